	.target	sm_100a

	.elftype	@"ET_EXEC"


//--------------------- .note.nv.tkinfo           --------------------------
	.section	.note.nv.tkinfo,"",@"SHT_NOTE"
	.sectionflags	@"SHF_NOTE_NV_TKINFO"
	.tkinfo
        /*0018*/ 	.word	0x00000002
        /*0030*/ 	.string	""
        /*0030*/ 	.string	"ptxas"
        /*0030*/ 	.string	"Cuda compilation tools, release 13.0, V13.0.88"
        /*0030*/ 	.string	"Build cuda_13.0.r13.0/compiler.36424714_0"
        /*0030*/ 	.string	"-arch sm_100a -m 64 "



//--------------------- .note.nv.cuinfo           --------------------------
	.section	.note.nv.cuinfo,"",@"SHT_NOTE"
	.sectionflags	@"SHF_NOTE_NV_CUINFO"
        /*0018*/ 	.short	0x0002
        /*001a*/ 	.short	0x0064
        /*001c*/ 	.short	0x0082
	.zero		2


//--------------------- .nv.info                  --------------------------
	.section	.nv.info,"",@"SHT_CUDA_INFO"
	.align	4


	//----- nvinfo : EIATTR_REGCOUNT
	.align		4
        /*0000*/ 	.byte	0x04, 0x2f
        /*0002*/ 	.short	(.L_41 - .L_40)
	.align		4
.L_40:
        /*0004*/ 	.word	index@(_Z35group_norm_nhwc_fwd_one_pass_kernelI11Fp32IOFp16WLi512ELi98ELi392EEv26Group_norm_nhwc_fwd_params)
        /*0008*/ 	.word	0x00000080


	//----- nvinfo : EIATTR_FRAME_SIZE
	.align		4
.L_41:
        /*000c*/ 	.byte	0x04, 0x11
        /*000e*/ 	.short	(.L_43 - .L_42)
	.align		4
.L_42:
        /*0010*/ 	.word	index@(_Z35group_norm_nhwc_fwd_one_pass_kernelI11Fp32IOFp16WLi512ELi98ELi392EEv26Group_norm_nhwc_fwd_params)
        /*0014*/ 	.word	0x00000390


	//----- nvinfo : EIATTR_REGCOUNT
	.align		4
.L_43:
        /*0018*/ 	.byte	0x04, 0x2f
        /*001a*/ 	.short	(.L_45 - .L_44)
	.align		4
.L_44:
        /*001c*/ 	.word	index@(_Z35group_norm_nhwc_fwd_one_pass_kernelI11Fp32IOFp16WLi256ELi98ELi392EEv26Group_norm_nhwc_fwd_params)
        /*0020*/ 	.word	0x00000080


	//----- nvinfo : EIATTR_FRAME_SIZE
	.align		4
.L_45:
        /*0024*/ 	.byte	0x04, 0x11
        /*0026*/ 	.short	(.L_47 - .L_46)
	.align		4
.L_46:
        /*0028*/ 	.word	index@(_Z35group_norm_nhwc_fwd_one_pass_kernelI11Fp32IOFp16WLi256ELi98ELi392EEv26Group_norm_nhwc_fwd_params)
        /*002c*/ 	.word	0x00000000


	//----- nvinfo : EIATTR_REGCOUNT
	.align		4
.L_47:
        /*0030*/ 	.byte	0x04, 0x2f
        /*0032*/ 	.short	(.L_49 - .L_48)
	.align		4
.L_48:
        /*0034*/ 	.word	index@(_Z35group_norm_nhwc_fwd_one_pass_kernelI11Fp32IOFp16WLi128ELi98ELi392EEv26Group_norm_nhwc_fwd_params)
        /*0038*/ 	.word	0x0000006e


	//----- nvinfo : EIATTR_FRAME_SIZE
	.align		4
.L_49:
        /*003c*/ 	.byte	0x04, 0x11
        /*003e*/ 	.short	(.L_51 - .L_50)
	.align		4
.L_50:
        /*0040*/ 	.word	index@(_Z35group_norm_nhwc_fwd_one_pass_kernelI11Fp32IOFp16WLi128ELi98ELi392EEv26Group_norm_nhwc_fwd_params)
        /*0044*/ 	.word	0x00000000


	//----- nvinfo : EIATTR_REGCOUNT
	.align		4
.L_51:
        /*0048*/ 	.byte	0x04, 0x2f
        /*004a*/ 	.short	(.L_53 - .L_52)
	.align		4
.L_52:
        /*004c*/ 	.word	index@(_Z35group_norm_nhwc_fwd_one_pass_kernelI11Fp32IOFp16WLi64ELi98ELi392EEv26Group_norm_nhwc_fwd_params)
        /*0050*/ 	.word	0x00000044


	//----- nvinfo : EIATTR_FRAME_SIZE
	.align		4
.L_53:
        /*0054*/ 	.byte	0x04, 0x11
        /*0056*/ 	.short	(.L_55 - .L_54)
	.align		4
.L_54:
        /*0058*/ 	.word	index@(_Z35group_norm_nhwc_fwd_one_pass_kernelI11Fp32IOFp16WLi64ELi98ELi392EEv26Group_norm_nhwc_fwd_params)
        /*005c*/ 	.word	0x00000000


	//----- nvinfo : EIATTR_REGCOUNT
	.align		4
.L_55:
        /*0060*/ 	.byte	0x04, 0x2f
        /*0062*/ 	.short	(.L_57 - .L_56)
	.align		4
.L_56:
        /*0064*/ 	.word	index@(_Z35group_norm_nhwc_fwd_one_pass_kernelI11Fp32IOBf16WLi512ELi98ELi392EEv26Group_norm_nhwc_fwd_params)
        /*0068*/ 	.word	0x00000080


	//----- nvinfo : EIATTR_FRAME_SIZE
	.align		4
.L_57:
        /*006c*/ 	.byte	0x04, 0x11
        /*006e*/ 	.short	(.L_59 - .L_58)
	.align		4
.L_58:
        /*0070*/ 	.word	index@(_Z35group_norm_nhwc_fwd_one_pass_kernelI11Fp32IOBf16WLi512ELi98ELi392EEv26Group_norm_nhwc_fwd_params)
        /*0074*/ 	.word	0x00000390


	//----- nvinfo : EIATTR_REGCOUNT
	.align		4
.L_59:
        /*0078*/ 	.byte	0x04, 0x2f
        /*007a*/ 	.short	(.L_61 - .L_60)
	.align		4
.L_60:
        /*007c*/ 	.word	index@(_Z35group_norm_nhwc_fwd_one_pass_kernelI11Fp32IOBf16WLi256ELi98ELi392EEv26Group_norm_nhwc_fwd_params)
        /*0080*/ 	.word	0x00000080


	//----- nvinfo : EIATTR_FRAME_SIZE
	.align		4
.L_61:
        /*0084*/ 	.byte	0x04, 0x11
        /*0086*/ 	.short	(.L_63 - .L_62)
	.align		4
.L_62:
        /*0088*/ 	.word	index@(_Z35group_norm_nhwc_fwd_one_pass_kernelI11Fp32IOBf16WLi256ELi98ELi392EEv26Group_norm_nhwc_fwd_params)
        /*008c*/ 	.word	0x00000000


	//----- nvinfo : EIATTR_REGCOUNT
	.align		4
.L_63:
        /*0090*/ 	.byte	0x04, 0x2f
        /*0092*/ 	.short	(.L_65 - .L_64)
	.align		4
.L_64:
        /*0094*/ 	.word	index@(_Z35group_norm_nhwc_fwd_one_pass_kernelI11Fp32IOBf16WLi128ELi98ELi392EEv26Group_norm_nhwc_fwd_params)
        /*0098*/ 	.word	0x0000006e


	//----- nvinfo : EIATTR_FRAME_SIZE
	.align		4
.L_65:
        /*009c*/ 	.byte	0x04, 0x11
        /*009e*/ 	.short	(.L_67 - .L_66)
	.align		4
.L_66:
        /*00a0*/ 	.word	index@(_Z35group_norm_nhwc_fwd_one_pass_kernelI11Fp32IOBf16WLi128ELi98ELi392EEv26Group_norm_nhwc_fwd_params)
        /*00a4*/ 	.word	0x00000000


	//----- nvinfo : EIATTR_REGCOUNT
	.align		4
.L_67:
        /*00a8*/ 	.byte	0x04, 0x2f
        /*00aa*/ 	.short	(.L_69 - .L_68)
	.align		4
.L_68:
        /*00ac*/ 	.word	index@(_Z35group_norm_nhwc_fwd_one_pass_kernelI11Fp32IOBf16WLi64ELi98ELi392EEv26Group_norm_nhwc_fwd_params)
        /*00b0*/ 	.word	0x00000044


	//----- nvinfo : EIATTR_FRAME_SIZE
	.align		4
.L_69:
        /*00b4*/ 	.byte	0x04, 0x11
        /*00b6*/ 	.short	(.L_71 - .L_70)
	.align		4
.L_70:
        /*00b8*/ 	.word	index@(_Z35group_norm_nhwc_fwd_one_pass_kernelI11Fp32IOBf16WLi64ELi98ELi392EEv26Group_norm_nhwc_fwd_params)
        /*00bc*/ 	.word	0x00000000


	//----- nvinfo : EIATTR_REGCOUNT
	.align		4
.L_71:
        /*00c0*/ 	.byte	0x04, 0x2f
        /*00c2*/ 	.short	(.L_73 - .L_72)
	.align		4
.L_72:
        /*00c4*/ 	.word	index@(_Z35group_norm_nhwc_fwd_one_pass_kernelI11Fp32IOFp32WLi512ELi98ELi392EEv26Group_norm_nhwc_fwd_params)
        /*00c8*/ 	.word	0x00000080


	//----- nvinfo : EIATTR_FRAME_SIZE
	.align		4
.L_73:
        /*00cc*/ 	.byte	0x04, 0x11
        /*00ce*/ 	.short	(.L_75 - .L_74)
	.align		4
.L_74:
        /*00d0*/ 	.word	index@(_Z35group_norm_nhwc_fwd_one_pass_kernelI11Fp32IOFp32WLi512ELi98ELi392EEv26Group_norm_nhwc_fwd_params)
        /*00d4*/ 	.word	0x00000300


	//----- nvinfo : EIATTR_REGCOUNT
	.align		4
.L_75:
        /*00d8*/ 	.byte	0x04, 0x2f
        /*00da*/ 	.short	(.L_77 - .L_76)
	.align		4
.L_76:
        /*00dc*/ 	.word	index@(_Z35group_norm_nhwc_fwd_one_pass_kernelI11Fp32IOFp32WLi256ELi98ELi392EEv26Group_norm_nhwc_fwd_params)
        /*00e0*/ 	.word	0x00000080


	//----- nvinfo : EIATTR_FRAME_SIZE
	.align		4
.L_77:
        /*00e4*/ 	.byte	0x04, 0x11
        /*00e6*/ 	.short	(.L_79 - .L_78)
	.align		4
.L_78:
        /*00e8*/ 	.word	index@(_Z35group_norm_nhwc_fwd_one_pass_kernelI11Fp32IOFp32WLi256ELi98ELi392EEv26Group_norm_nhwc_fwd_params)
        /*00ec*/ 	.word	0x00000000


	//----- nvinfo : EIATTR_REGCOUNT
	.align		4
.L_79:
        /*00f0*/ 	.byte	0x04, 0x2f
        /*00f2*/ 	.short	(.L_81 - .L_80)
	.align		4
.L_80:
        /*00f4*/ 	.word	index@(_Z35group_norm_nhwc_fwd_one_pass_kernelI11Fp32IOFp32WLi128ELi98ELi392EEv26Group_norm_nhwc_fwd_params)
        /*00f8*/ 	.word	0x0000006e


	//----- nvinfo : EIATTR_FRAME_SIZE
	.align		4
.L_81:
        /*00fc*/ 	.byte	0x04, 0x11
        /*00fe*/ 	.short	(.L_83 - .L_82)
	.align		4
.L_82:
        /*0100*/ 	.word	index@(_Z35group_norm_nhwc_fwd_one_pass_kernelI11Fp32IOFp32WLi128ELi98ELi392EEv26Group_norm_nhwc_fwd_params)
        /*0104*/ 	.word	0x00000000


	//----- nvinfo : EIATTR_REGCOUNT
	.align		4
.L_83:
        /*0108*/ 	.byte	0x04, 0x2f
        /*010a*/ 	.short	(.L_85 - .L_84)
	.align		4
.L_84:
        /*010c*/ 	.word	index@(_Z35group_norm_nhwc_fwd_one_pass_kernelI11Fp32IOFp32WLi64ELi98ELi392EEv26Group_norm_nhwc_fwd_params)
        /*0110*/ 	.word	0x00000044


	//----- nvinfo : EIATTR_FRAME_SIZE
	.align		4
.L_85:
        /*0114*/ 	.byte	0x04, 0x11
        /*0116*/ 	.short	(.L_87 - .L_86)
	.align		4
.L_86:
        /*0118*/ 	.word	index@(_Z35group_norm_nhwc_fwd_one_pass_kernelI11Fp32IOFp32WLi64ELi98ELi392EEv26Group_norm_nhwc_fwd_params)
        /*011c*/ 	.word	0x00000000


	//----- nvinfo : EIATTR_REGCOUNT
	.align		4
.L_87:
        /*0120*/ 	.byte	0x04, 0x2f
        /*0122*/ 	.short	(.L_89 - .L_88)
	.align		4
.L_88:
        /*0124*/ 	.word	index@(_Z35group_norm_nhwc_fwd_one_pass_kernelI11Fp16IOFp16WLi512ELi98ELi392EEv26Group_norm_nhwc_fwd_params)
        /*0128*/ 	.word	0x0000007f


	//----- nvinfo : EIATTR_FRAME_SIZE
	.align		4
.L_89:
        /*012c*/ 	.byte	0x04, 0x11
        /*012e*/ 	.short	(.L_91 - .L_90)
	.align		4
.L_90:
        /*0130*/ 	.word	index@(_Z35group_norm_nhwc_fwd_one_pass_kernelI11Fp16IOFp16WLi512ELi98ELi392EEv26Group_norm_nhwc_fwd_params)
        /*0134*/ 	.word	0x00000110


	//----- nvinfo : EIATTR_REGCOUNT
	.align		4
.L_91:
        /*0138*/ 	.byte	0x04, 0x2f
        /*013a*/ 	.short	(.L_93 - .L_92)
	.align		4
.L_92:
        /*013c*/ 	.word	index@(_Z35group_norm_nhwc_fwd_one_pass_kernelI11Fp16IOFp16WLi256ELi98ELi392EEv26Group_norm_nhwc_fwd_params)
        /*0140*/ 	.word	0x00000080


	//----- nvinfo : EIATTR_FRAME_SIZE
	.align		4
.L_93:
        /*0144*/ 	.byte	0x04, 0x11
        /*0146*/ 	.short	(.L_95 - .L_94)
	.align		4
.L_94:
        /*0148*/ 	.word	index@(_Z35group_norm_nhwc_fwd_one_pass_kernelI11Fp16IOFp16WLi256ELi98ELi392EEv26Group_norm_nhwc_fwd_params)
        /*014c*/ 	.word	0x00000000


	//----- nvinfo : EIATTR_REGCOUNT
	.align		4
.L_95:
        /*0150*/ 	.byte	0x04, 0x2f
        /*0152*/ 	.short	(.L_97 - .L_96)
	.align		4
.L_96:
        /*0154*/ 	.word	index@(_Z35group_norm_nhwc_fwd_one_pass_kernelI11Fp16IOFp16WLi128ELi98ELi392EEv26Group_norm_nhwc_fwd_params)
        /*0158*/ 	.word	0x0000006e


	//----- nvinfo : EIATTR_FRAME_SIZE
	.align		4
.L_97:
        /*015c*/ 	.byte	0x04, 0x11
        /*015e*/ 	.short	(.L_99 - .L_98)
	.align		4
.L_98:
        /*0160*/ 	.word	index@(_Z35group_norm_nhwc_fwd_one_pass_kernelI11Fp16IOFp16WLi128ELi98ELi392EEv26Group_norm_nhwc_fwd_params)
        /*0164*/ 	.word	0x00000000


	//----- nvinfo : EIATTR_REGCOUNT
	.align		4
.L_99:
        /*0168*/ 	.byte	0x04, 0x2f
        /*016a*/ 	.short	(.L_101 - .L_100)
	.align		4
.L_100:
        /*016c*/ 	.word	index@(_Z35group_norm_nhwc_fwd_one_pass_kernelI11Fp16IOFp16WLi64ELi98ELi392EEv26Group_norm_nhwc_fwd_params)
        /*0170*/ 	.word	0x00000048


	//----- nvinfo : EIATTR_FRAME_SIZE
	.align		4
.L_101:
        /*0174*/ 	.byte	0x04, 0x11
        /*0176*/ 	.short	(.L_103 - .L_102)
	.align		4
.L_102:
        /*0178*/ 	.word	index@(_Z35group_norm_nhwc_fwd_one_pass_kernelI11Fp16IOFp16WLi64ELi98ELi392EEv26Group_norm_nhwc_fwd_params)
        /*017c*/ 	.word	0x00000000


	//----- nvinfo : EIATTR_REGCOUNT
	.align		4
.L_103:
        /*0180*/ 	.byte	0x04, 0x2f
        /*0182*/ 	.short	(.L_105 - .L_104)
	.align		4
.L_104:
        /*0184*/ 	.word	index@(_Z35group_norm_nhwc_fwd_one_pass_kernelI11Fp16IOBf16WLi512ELi98ELi392EEv26Group_norm_nhwc_fwd_params)
        /*0188*/ 	.word	0x0000007f


	//----- nvinfo : EIATTR_FRAME_SIZE
	.align		4
.L_105:
        /*018c*/ 	.byte	0x04, 0x11
        /*018e*/ 	.short	(.L_107 - .L_106)
	.align		4
.L_106:
        /*0190*/ 	.word	index@(_Z35group_norm_nhwc_fwd_one_pass_kernelI11Fp16IOBf16WLi512ELi98ELi392EEv26Group_norm_nhwc_fwd_params)
        /*0194*/ 	.word	0x00000110


	//----- nvinfo : EIATTR_REGCOUNT
	.align		4
.L_107:
        /*0198*/ 	.byte	0x04, 0x2f
        /*019a*/ 	.short	(.L_109 - .L_108)
	.align		4
.L_108:
        /*019c*/ 	.word	index@(_Z35group_norm_nhwc_fwd_one_pass_kernelI11Fp16IOBf16WLi256ELi98ELi392EEv26Group_norm_nhwc_fwd_params)
        /*01a0*/ 	.word	0x00000080


	//----- nvinfo : EIATTR_FRAME_SIZE
	.align		4
.L_109:
        /*01a4*/ 	.byte	0x04, 0x11
        /*01a6*/ 	.short	(.L_111 - .L_110)
	.align		4
.L_110:
        /*01a8*/ 	.word	index@(_Z35group_norm_nhwc_fwd_one_pass_kernelI11Fp16IOBf16WLi256ELi98ELi392EEv26Group_norm_nhwc_fwd_params)
        /*01ac*/ 	.word	0x00000000


	//----- nvinfo : EIATTR_REGCOUNT
	.align		4
.L_111:
        /*01b0*/ 	.byte	0x04, 0x2f
        /*01b2*/ 	.short	(.L_113 - .L_112)
	.align		4
.L_112:
        /*01b4*/ 	.word	index@(_Z35group_norm_nhwc_fwd_one_pass_kernelI11Fp16IOBf16WLi128ELi98ELi392EEv26Group_norm_nhwc_fwd_params)
        /*01b8*/ 	.word	0x0000006e


	//----- nvinfo : EIATTR_FRAME_SIZE
	.align		4
.L_113:
        /*01bc*/ 	.byte	0x04, 0x11
        /*01be*/ 	.short	(.L_115 - .L_114)
	.align		4
.L_114:
        /*01c0*/ 	.word	index@(_Z35group_norm_nhwc_fwd_one_pass_kernelI11Fp16IOBf16WLi128ELi98ELi392EEv26Group_norm_nhwc_fwd_params)
        /*01c4*/ 	.word	0x00000000


	//----- nvinfo : EIATTR_REGCOUNT
	.align		4
.L_115:
        /*01c8*/ 	.byte	0x04, 0x2f
        /*01ca*/ 	.short	(.L_117 - .L_116)
	.align		4
.L_116:
        /*01cc*/ 	.word	index@(_Z35group_norm_nhwc_fwd_one_pass_kernelI11Fp16IOBf16WLi64ELi98ELi392EEv26Group_norm_nhwc_fwd_params)
        /*01d0*/ 	.word	0x00000048


	//----- nvinfo : EIATTR_FRAME_SIZE
	.align		4
.L_117:
        /*01d4*/ 	.byte	0x04, 0x11
        /*01d6*/ 	.short	(.L_119 - .L_118)
	.align		4
.L_118:
        /*01d8*/ 	.word	index@(_Z35group_norm_nhwc_fwd_one_pass_kernelI11Fp16IOBf16WLi64ELi98ELi392EEv26Group_norm_nhwc_fwd_params)
        /*01dc*/ 	.word	0x00000000


	//----- nvinfo : EIATTR_REGCOUNT
	.align		4
.L_119:
        /*01e0*/ 	.byte	0x04, 0x2f
        /*01e2*/ 	.short	(.L_121 - .L_120)
	.align		4
.L_120:
        /*01e4*/ 	.word	index@(_Z35group_norm_nhwc_fwd_one_pass_kernelI11Fp16IOFp32WLi512ELi98ELi392EEv26Group_norm_nhwc_fwd_params)
        /*01e8*/ 	.word	0x0000007f


	//----- nvinfo : EIATTR_FRAME_SIZE
	.align		4
.L_121:
        /*01ec*/ 	.byte	0x04, 0x11
        /*01ee*/ 	.short	(.L_123 - .L_122)
	.align		4
.L_122:
        /*01f0*/ 	.word	index@(_Z35group_norm_nhwc_fwd_one_pass_kernelI11Fp16IOFp32WLi512ELi98ELi392EEv26Group_norm_nhwc_fwd_params)
        /*01f4*/ 	.word	0x00000110


	//----- nvinfo : EIATTR_REGCOUNT
	.align		4
.L_123:
        /*01f8*/ 	.byte	0x04, 0x2f
        /*01fa*/ 	.short	(.L_125 - .L_124)
	.align		4
.L_124:
        /*01fc*/ 	.word	index@(_Z35group_norm_nhwc_fwd_one_pass_kernelI11Fp16IOFp32WLi256ELi98ELi392EEv26Group_norm_nhwc_fwd_params)
        /*0200*/ 	.word	0x00000080


	//----- nvinfo : EIATTR_FRAME_SIZE
	.align		4
.L_125:
        /*0204*/ 	.byte	0x04, 0x11
        /*0206*/ 	.short	(.L_127 - .L_126)
	.align		4
.L_126:
        /*0208*/ 	.word	index@(_Z35group_norm_nhwc_fwd_one_pass_kernelI11Fp16IOFp32WLi256ELi98ELi392EEv26Group_norm_nhwc_fwd_params)
        /*020c*/ 	.word	0x00000000


	//----- nvinfo : EIATTR_REGCOUNT
	.align		4
.L_127:
        /*0210*/ 	.byte	0x04, 0x2f
        /*0212*/ 	.short	(.L_129 - .L_128)
	.align		4
.L_128:
        /*0214*/ 	.word	index@(_Z35group_norm_nhwc_fwd_one_pass_kernelI11Fp16IOFp32WLi128ELi98ELi392EEv26Group_norm_nhwc_fwd_params)
        /*0218*/ 	.word	0x0000006a


	//----- nvinfo : EIATTR_FRAME_SIZE
	.align		4
.L_129:
        /*021c*/ 	.byte	0x04, 0x11
        /*021e*/ 	.short	(.L_131 - .L_130)
	.align		4
.L_130:
        /*0220*/ 	.word	index@(_Z35group_norm_nhwc_fwd_one_pass_kernelI11Fp16IOFp32WLi128ELi98ELi392EEv26Group_norm_nhwc_fwd_params)
        /*0224*/ 	.word	0x00000000


	//----- nvinfo : EIATTR_REGCOUNT
	.align		4
.L_131:
        /*0228*/ 	.byte	0x04, 0x2f
        /*022a*/ 	.short	(.L_133 - .L_132)
	.align		4
.L_132:
        /*022c*/ 	.word	index@(_Z35group_norm_nhwc_fwd_one_pass_kernelI11Fp16IOFp32WLi64ELi98ELi392EEv26Group_norm_nhwc_fwd_params)
        /*0230*/ 	.word	0x00000048


	//----- nvinfo : EIATTR_FRAME_SIZE
	.align		4
.L_133:
        /*0234*/ 	.byte	0x04, 0x11
        /*0236*/ 	.short	(.L_135 - .L_134)
	.align		4
.L_134:
        /*0238*/ 	.word	index@(_Z35group_norm_nhwc_fwd_one_pass_kernelI11Fp16IOFp32WLi64ELi98ELi392EEv26Group_norm_nhwc_fwd_params)
        /*023c*/ 	.word	0x00000000


	//----- nvinfo : EIATTR_REGCOUNT
	.align		4
.L_135:
        /*0240*/ 	.byte	0x04, 0x2f
        /*0242*/ 	.short	(.L_137 - .L_136)
	.align		4
.L_136:
        /*0244*/ 	.word	index@(_Z35group_norm_nhwc_fwd_one_pass_kernelI11Bf16IOFp16WLi512ELi98ELi392EEv26Group_norm_nhwc_fwd_params)
        /*0248*/ 	.word	0x00000048


	//----- nvinfo : EIATTR_FRAME_SIZE
	.align		4
.L_137:
        /*024c*/ 	.byte	0x04, 0x11
        /*024e*/ 	.short	(.L_139 - .L_138)
	.align		4
.L_138:
        /*0250*/ 	.word	index@(_Z35group_norm_nhwc_fwd_one_pass_kernelI11Bf16IOFp16WLi512ELi98ELi392EEv26Group_norm_nhwc_fwd_params)
        /*0254*/ 	.word	0x00000390


	//----- nvinfo : EIATTR_REGCOUNT
	.align		4
.L_139:
        /*0258*/ 	.byte	0x04, 0x2f
        /*025a*/ 	.short	(.L_141 - .L_140)
	.align		4
.L_140:
        /*025c*/ 	.word	index@(_Z35group_norm_nhwc_fwd_one_pass_kernelI11Bf16IOFp16WLi256ELi98ELi392EEv26Group_norm_nhwc_fwd_params)
        /*0260*/ 	.word	0x00000080


	//----- nvinfo : EIATTR_FRAME_SIZE
	.align		4
.L_141:
        /*0264*/ 	.byte	0x04, 0x11
        /*0266*/ 	.short	(.L_143 - .L_142)
	.align		4
.L_142:
        /*0268*/ 	.word	index@(_Z35group_norm_nhwc_fwd_one_pass_kernelI11Bf16IOFp16WLi256ELi98ELi392EEv26Group_norm_nhwc_fwd_params)
        /*026c*/ 	.word	0x00000000


	//----- nvinfo : EIATTR_REGCOUNT
	.align		4
.L_143:
        /*0270*/ 	.byte	0x04, 0x2f
        /*0272*/ 	.short	(.L_145 - .L_144)
	.align		4
.L_144:
        /*0274*/ 	.word	index@(_Z35group_norm_nhwc_fwd_one_pass_kernelI11Bf16IOFp16WLi128ELi98ELi392EEv26Group_norm_nhwc_fwd_params)
        /*0278*/ 	.word	0x0000006e


	//----- nvinfo : EIATTR_FRAME_SIZE
	.align		4
.L_145:
        /*027c*/ 	.byte	0x04, 0x11
        /*027e*/ 	.short	(.L_147 - .L_146)
	.align		4
.L_146:
        /*0280*/ 	.word	index@(_Z35group_norm_nhwc_fwd_one_pass_kernelI11Bf16IOFp16WLi128ELi98ELi392EEv26Group_norm_nhwc_fwd_params)
        /*0284*/ 	.word	0x00000000


	//----- nvinfo : EIATTR_REGCOUNT
	.align		4
.L_147:
        /*0288*/ 	.byte	0x04, 0x2f
        /*028a*/ 	.short	(.L_149 - .L_148)
	.align		4
.L_148:
        /*028c*/ 	.word	index@(_Z35group_norm_nhwc_fwd_one_pass_kernelI11Bf16IOFp16WLi64ELi98ELi392EEv26Group_norm_nhwc_fwd_params)
        /*0290*/ 	.word	0x00000048


	//----- nvinfo : EIATTR_FRAME_SIZE
	.align		4
.L_149:
        /*0294*/ 	.byte	0x04, 0x11
        /*0296*/ 	.short	(.L_151 - .L_150)
	.align		4
.L_150:
        /*0298*/ 	.word	index@(_Z35group_norm_nhwc_fwd_one_pass_kernelI11Bf16IOFp16WLi64ELi98ELi392EEv26Group_norm_nhwc_fwd_params)
        /*029c*/ 	.word	0x00000000


	//----- nvinfo : EIATTR_REGCOUNT
	.align		4
.L_151:
        /*02a0*/ 	.byte	0x04, 0x2f
        /*02a2*/ 	.short	(.L_153 - .L_152)
	.align		4
.L_152:
        /*02a4*/ 	.word	index@(_Z35group_norm_nhwc_fwd_one_pass_kernelI11Bf16IOBf16WLi512ELi98ELi392EEv26Group_norm_nhwc_fwd_params)
        /*02a8*/ 	.word	0x00000048


	//----- nvinfo : EIATTR_FRAME_SIZE
	.align		4
.L_153:
        /*02ac*/ 	.byte	0x04, 0x11
        /*02ae*/ 	.short	(.L_155 - .L_154)
	.align		4
.L_154:
        /*02b0*/ 	.word	index@(_Z35group_norm_nhwc_fwd_one_pass_kernelI11Bf16IOBf16WLi512ELi98ELi392EEv26Group_norm_nhwc_fwd_params)
        /*02b4*/ 	.word	0x00000390


	//----- nvinfo : EIATTR_REGCOUNT
	.align		4
.L_155:
        /*02b8*/ 	.byte	0x04, 0x2f
        /*02ba*/ 	.short	(.L_157 - .L_156)
	.align		4
.L_156:
        /*02bc*/ 	.word	index@(_Z35group_norm_nhwc_fwd_one_pass_kernelI11Bf16IOBf16WLi256ELi98ELi392EEv26Group_norm_nhwc_fwd_params)
        /*02c0*/ 	.word	0x00000080


	//----- nvinfo : EIATTR_FRAME_SIZE
	.align		4
.L_157:
        /*02c4*/ 	.byte	0x04, 0x11
        /*02c6*/ 	.short	(.L_159 - .L_158)
	.align		4
.L_158:
        /*02c8*/ 	.word	index@(_Z35group_norm_nhwc_fwd_one_pass_kernelI11Bf16IOBf16WLi256ELi98ELi392EEv26Group_norm_nhwc_fwd_params)
        /*02cc*/ 	.word	0x00000000


	//----- nvinfo : EIATTR_REGCOUNT
	.align		4
.L_159:
        /*02d0*/ 	.byte	0x04, 0x2f
        /*02d2*/ 	.short	(.L_161 - .L_160)
	.align		4
.L_160:
        /*02d4*/ 	.word	index@(_Z35group_norm_nhwc_fwd_one_pass_kernelI11Bf16IOBf16WLi128ELi98ELi392EEv26Group_norm_nhwc_fwd_params)
        /*02d8*/ 	.word	0x0000006e


	//----- nvinfo : EIATTR_FRAME_SIZE
	.align		4
.L_161:
        /*02dc*/ 	.byte	0x04, 0x11
        /*02de*/ 	.short	(.L_163 - .L_162)
	.align		4
.L_162:
        /*02e0*/ 	.word	index@(_Z35group_norm_nhwc_fwd_one_pass_kernelI11Bf16IOBf16WLi128ELi98ELi392EEv26Group_norm_nhwc_fwd_params)
        /*02e4*/ 	.word	0x00000000


	//----- nvinfo : EIATTR_REGCOUNT
	.align		4
.L_163:
        /*02e8*/ 	.byte	0x04, 0x2f
        /*02ea*/ 	.short	(.L_165 - .L_164)
	.align		4
.L_164:
        /*02ec*/ 	.word	index@(_Z35group_norm_nhwc_fwd_one_pass_kernelI11Bf16IOBf16WLi64ELi98ELi392EEv26Group_norm_nhwc_fwd_params)
        /*02f0*/ 	.word	0x00000048


	//----- nvinfo : EIATTR_FRAME_SIZE
	.align		4
.L_165:
        /*02f4*/ 	.byte	0x04, 0x11
        /*02f6*/ 	.short	(.L_167 - .L_166)
	.align		4
.L_166:
        /*02f8*/ 	.word	index@(_Z35group_norm_nhwc_fwd_one_pass_kernelI11Bf16IOBf16WLi64ELi98ELi392EEv26Group_norm_nhwc_fwd_params)
        /*02fc*/ 	.word	0x00000000


	//----- nvinfo : EIATTR_REGCOUNT
	.align		4
.L_167:
        /*0300*/ 	.byte	0x04, 0x2f
        /*0302*/ 	.short	(.L_169 - .L_168)
	.align		4
.L_168:
        /*0304*/ 	.word	index@(_Z35group_norm_nhwc_fwd_one_pass_kernelI11Bf16IOFp32WLi512ELi98ELi392EEv26Group_norm_nhwc_fwd_params)
        /*0308*/ 	.word	0x00000048


	//----- nvinfo : EIATTR_FRAME_SIZE
	.align		4
.L_169:
        /*030c*/ 	.byte	0x04, 0x11
        /*030e*/ 	.short	(.L_171 - .L_170)
	.align		4
.L_170:
        /*0310*/ 	.word	index@(_Z35group_norm_nhwc_fwd_one_pass_kernelI11Bf16IOFp32WLi512ELi98ELi392EEv26Group_norm_nhwc_fwd_params)
        /*0314*/ 	.word	0x00000390


	//----- nvinfo : EIATTR_REGCOUNT
	.align		4
.L_171:
        /*0318*/ 	.byte	0x04, 0x2f
        /*031a*/ 	.short	(.L_173 - .L_172)
	.align		4
.L_172:
        /*031c*/ 	.word	index@(_Z35group_norm_nhwc_fwd_one_pass_kernelI11Bf16IOFp32WLi256ELi98ELi392EEv26Group_norm_nhwc_fwd_params)
        /*0320*/ 	.word	0x00000080


	//----- nvinfo : EIATTR_FRAME_SIZE
	.align		4
.L_173:
        /*0324*/ 	.byte	0x04, 0x11
        /*0326*/ 	.short	(.L_175 - .L_174)
	.align		4
.L_174:
        /*0328*/ 	.word	index@(_Z35group_norm_nhwc_fwd_one_pass_kernelI11Bf16IOFp32WLi256ELi98ELi392EEv26Group_norm_nhwc_fwd_params)
        /*032c*/ 	.word	0x00000000


	//----- nvinfo : EIATTR_REGCOUNT
	.align		4
.L_175:
        /*0330*/ 	.byte	0x04, 0x2f
        /*0332*/ 	.short	(.L_177 - .L_176)
	.align		4
.L_176:
        /*0334*/ 	.word	index@(_Z35group_norm_nhwc_fwd_one_pass_kernelI11Bf16IOFp32WLi128ELi98ELi392EEv26Group_norm_nhwc_fwd_params)
        /*0338*/ 	.word	0x0000006a


	//----- nvinfo : EIATTR_FRAME_SIZE
	.align		4
.L_177:
        /*033c*/ 	.byte	0x04, 0x11
        /*033e*/ 	.short	(.L_179 - .L_178)
	.align		4
.L_178:
        /*0340*/ 	.word	index@(_Z35group_norm_nhwc_fwd_one_pass_kernelI11Bf16IOFp32WLi128ELi98ELi392EEv26Group_norm_nhwc_fwd_params)
        /*0344*/ 	.word	0x00000000


	//----- nvinfo : EIATTR_REGCOUNT
	.align		4
.L_179:
        /*0348*/ 	.byte	0x04, 0x2f
        /*034a*/ 	.short	(.L_181 - .L_180)
	.align		4
.L_180:
        /*034c*/ 	.word	index@(_Z35group_norm_nhwc_fwd_one_pass_kernelI11Bf16IOFp32WLi64ELi98ELi392EEv26Group_norm_nhwc_fwd_params)
        /*0350*/ 	.word	0x00000048


	//----- nvinfo : EIATTR_FRAME_SIZE
	.align		4
.L_181:
        /*0354*/ 	.byte	0x04, 0x11
        /*0356*/ 	.short	(.L_183 - .L_182)
	.align		4
.L_182:
        /*0358*/ 	.word	index@(_Z35group_norm_nhwc_fwd_one_pass_kernelI11Bf16IOFp32WLi64ELi98ELi392EEv26Group_norm_nhwc_fwd_params)
        /*035c*/ 	.word	0x00000000


	//----- nvinfo : EIATTR_REGCOUNT
	.align		4
.L_183:
        /*0360*/ 	.byte	0x04, 0x2f
        /*0362*/ 	.short	(.L_185 - .L_184)
	.align		4
.L_184:
        /*0364*/ 	.word	index@(_Z35group_norm_nhwc_bwd_one_pass_kernelI11Fp32IOFp16WLi512ELi98ELi392EEv26Group_norm_nhwc_bwd_params)
        /*0368*/ 	.word	0x00000048


	//----- nvinfo : EIATTR_FRAME_SIZE
	.align		4
.L_185:
        /*036c*/ 	.byte	0x04, 0x11
        /*036e*/ 	.short	(.L_187 - .L_186)
	.align		4
.L_186:
        /*0370*/ 	.word	index@(_Z35group_norm_nhwc_bwd_one_pass_kernelI11Fp32IOFp16WLi512ELi98ELi392EEv26Group_norm_nhwc_bwd_params)
        /*0374*/ 	.word	0x00000a80


	//----- nvinfo : EIATTR_REGCOUNT
	.align		4
.L_187:
        /*0378*/ 	.byte	0x04, 0x2f
        /*037a*/ 	.short	(.L_189 - .L_188)
	.align		4
.L_188:
        /*037c*/ 	.word	index@(_Z35group_norm_nhwc_bwd_one_pass_kernelI11Fp32IOFp16WLi256ELi98ELi392EEv26Group_norm_nhwc_bwd_params)
        /*0380*/ 	.word	0x00000080


	//----- nvinfo : EIATTR_FRAME_SIZE
	.align		4
.L_189:
        /*0384*/ 	.byte	0x04, 0x11
        /*0386*/ 	.short	(.L_191 - .L_190)
	.align		4
.L_190:
        /*0388*/ 	.word	index@(_Z35group_norm_nhwc_bwd_one_pass_kernelI11Fp32IOFp16WLi256ELi98ELi392EEv26Group_norm_nhwc_bwd_params)
        /*038c*/ 	.word	0x000002f0


	//----- nvinfo : EIATTR_REGCOUNT
	.align		4
.L_191:
        /*0390*/ 	.byte	0x04, 0x2f
        /*0392*/ 	.short	(.L_193 - .L_192)
	.align		4
.L_192:
        /*0394*/ 	.word	index@(_Z35group_norm_nhwc_bwd_one_pass_kernelI11Fp32IOFp16WLi128ELi98ELi392EEv26Group_norm_nhwc_bwd_params)
        /*0398*/ 	.word	0x00000080


	//----- nvinfo : EIATTR_FRAME_SIZE
	.align		4
.L_193:
        /*039c*/ 	.byte	0x04, 0x11
        /*039e*/ 	.short	(.L_195 - .L_194)
	.align		4
.L_194:
        /*03a0*/ 	.word	index@(_Z35group_norm_nhwc_bwd_one_pass_kernelI11Fp32IOFp16WLi128ELi98ELi392EEv26Group_norm_nhwc_bwd_params)
        /*03a4*/ 	.word	0x00000000


	//----- nvinfo : EIATTR_REGCOUNT
	.align		4
.L_195:
        /*03a8*/ 	.byte	0x04, 0x2f
        /*03aa*/ 	.short	(.L_197 - .L_196)
	.align		4
.L_196:
        /*03ac*/ 	.word	index@(_Z35group_norm_nhwc_bwd_one_pass_kernelI11Fp32IOFp16WLi64ELi98ELi392EEv26Group_norm_nhwc_bwd_params)
        /*03b0*/ 	.word	0x00000048


	//----- nvinfo : EIATTR_FRAME_SIZE
	.align		4
.L_197:
        /*03b4*/ 	.byte	0x04, 0x11
        /*03b6*/ 	.short	(.L_199 - .L_198)
	.align		4
.L_198:
        /*03b8*/ 	.word	index@(_Z35group_norm_nhwc_bwd_one_pass_kernelI11Fp32IOFp16WLi64ELi98ELi392EEv26Group_norm_nhwc_bwd_params)
        /*03bc*/ 	.word	0x00000000


	//----- nvinfo : EIATTR_REGCOUNT
	.align		4
.L_199:
        /*03c0*/ 	.byte	0x04, 0x2f
        /*03c2*/ 	.short	(.L_201 - .L_200)
	.align		4
.L_200:
        /*03c4*/ 	.word	index@(_Z35group_norm_nhwc_bwd_one_pass_kernelI11Fp32IOBf16WLi512ELi98ELi392EEv26Group_norm_nhwc_bwd_params)
        /*03c8*/ 	.word	0x00000048


	//----- nvinfo : EIATTR_FRAME_SIZE
	.align		4
.L_201:
        /*03cc*/ 	.byte	0x04, 0x11
        /*03ce*/ 	.short	(.L_203 - .L_202)
	.align		4
.L_202:
        /*03d0*/ 	.word	index@(_Z35group_norm_nhwc_bwd_one_pass_kernelI11Fp32IOBf16WLi512ELi98ELi392EEv26Group_norm_nhwc_bwd_params)
        /*03d4*/ 	.word	0x00000a80


	//----- nvinfo : EIATTR_REGCOUNT
	.align		4
.L_203:
        /*03d8*/ 	.byte	0x04, 0x2f
        /*03da*/ 	.short	(.L_205 - .L_204)
	.align		4
.L_204:
        /*03dc*/ 	.word	index@(_Z35group_norm_nhwc_bwd_one_pass_kernelI11Fp32IOBf16WLi256ELi98ELi392EEv26Group_norm_nhwc_bwd_params)
        /*03e0*/ 	.word	0x00000080


	//----- nvinfo : EIATTR_FRAME_SIZE
	.align		4
.L_205:
        /*03e4*/ 	.byte	0x04, 0x11
        /*03e6*/ 	.short	(.L_207 - .L_206)
	.align		4
.L_206:
        /*03e8*/ 	.word	index@(_Z35group_norm_nhwc_bwd_one_pass_kernelI11Fp32IOBf16WLi256ELi98ELi392EEv26Group_norm_nhwc_bwd_params)
        /*03ec*/ 	.word	0x000002f0


	//----- nvinfo : EIATTR_REGCOUNT
	.align		4
.L_207:
        /*03f0*/ 	.byte	0x04, 0x2f
        /*03f2*/ 	.short	(.L_209 - .L_208)
	.align		4
.L_208:
        /*03f4*/ 	.word	index@(_Z35group_norm_nhwc_bwd_one_pass_kernelI11Fp32IOBf16WLi128ELi98ELi392EEv26Group_norm_nhwc_bwd_params)
        /*03f8*/ 	.word	0x00000080


	//----- nvinfo : EIATTR_FRAME_SIZE
	.align		4
.L_209:
        /*03fc*/ 	.byte	0x04, 0x11
        /*03fe*/ 	.short	(.L_211 - .L_210)
	.align		4
.L_210:
        /*0400*/ 	.word	index@(_Z35group_norm_nhwc_bwd_one_pass_kernelI11Fp32IOBf16WLi128ELi98ELi392EEv26Group_norm_nhwc_bwd_params)
        /*0404*/ 	.word	0x00000000


	//----- nvinfo : EIATTR_REGCOUNT
	.align		4
.L_211:
        /*0408*/ 	.byte	0x04, 0x2f
        /*040a*/ 	.short	(.L_213 - .L_212)
	.align		4
.L_212:
        /*040c*/ 	.word	index@(_Z35group_norm_nhwc_bwd_one_pass_kernelI11Fp32IOBf16WLi64ELi98ELi392EEv26Group_norm_nhwc_bwd_params)
        /*0410*/ 	.word	0x00000048


	//----- nvinfo : EIATTR_FRAME_SIZE
	.align		4
.L_213:
        /*0414*/ 	.byte	0x04, 0x11
        /*0416*/ 	.short	(.L_215 - .L_214)
	.align		4
.L_214:
        /*0418*/ 	.word	index@(_Z35group_norm_nhwc_bwd_one_pass_kernelI11Fp32IOBf16WLi64ELi98ELi392EEv26Group_norm_nhwc_bwd_params)
        /*041c*/ 	.word	0x00000000


	//----- nvinfo : EIATTR_REGCOUNT
	.align		4
.L_215:
        /*0420*/ 	.byte	0x04, 0x2f
        /*0422*/ 	.short	(.L_217 - .L_216)
	.align		4
.L_216:
        /*0424*/ 	.word	index@(_Z35group_norm_nhwc_bwd_one_pass_kernelI11Fp32IOFp32WLi512ELi98ELi392EEv26Group_norm_nhwc_bwd_params)
        /*0428*/ 	.word	0x00000048


	//----- nvinfo : EIATTR_FRAME_SIZE
	.align		4
.L_217:
        /*042c*/ 	.byte	0x04, 0x11
        /*042e*/ 	.short	(.L_219 - .L_218)
	.align		4
.L_218:
        /*0430*/ 	.word	index@(_Z35group_norm_nhwc_bwd_one_pass_kernelI11Fp32IOFp32WLi512ELi98ELi392EEv26Group_norm_nhwc_bwd_params)
        /*0434*/ 	.word	0x00000a90


	//----- nvinfo : EIATTR_REGCOUNT
	.align		4
.L_219:
        /*0438*/ 	.byte	0x04, 0x2f
        /*043a*/ 	.short	(.L_221 - .L_220)
	.align		4
.L_220:
        /*043c*/ 	.word	index@(_Z35group_norm_nhwc_bwd_one_pass_kernelI11Fp32IOFp32WLi256ELi98ELi392EEv26Group_norm_nhwc_bwd_params)
        /*0440*/ 	.word	0x00000080


	//----- nvinfo : EIATTR_FRAME_SIZE
	.align		4
.L_221:
        /*0444*/ 	.byte	0x04, 0x11
        /*0446*/ 	.short	(.L_223 - .L_222)
	.align		4
.L_222:
        /*0448*/ 	.word	index@(_Z35group_norm_nhwc_bwd_one_pass_kernelI11Fp32IOFp32WLi256ELi98ELi392EEv26Group_norm_nhwc_bwd_params)
        /*044c*/ 	.word	0x000002f0


	//----- nvinfo : EIATTR_REGCOUNT
	.align		4
.L_223:
        /*0450*/ 	.byte	0x04, 0x2f
        /*0452*/ 	.short	(.L_225 - .L_224)
	.align		4
.L_224:
        /*0454*/ 	.word	index@(_Z35group_norm_nhwc_bwd_one_pass_kernelI11Fp32IOFp32WLi128ELi98ELi392EEv26Group_norm_nhwc_bwd_params)
        /*0458*/ 	.word	0x00000080


	//----- nvinfo : EIATTR_FRAME_SIZE
	.align		4
.L_225:
        /*045c*/ 	.byte	0x04, 0x11
        /*045e*/ 	.short	(.L_227 - .L_226)
	.align		4
.L_226:
        /*0460*/ 	.word	index@(_Z35group_norm_nhwc_bwd_one_pass_kernelI11Fp32IOFp32WLi128ELi98ELi392EEv26Group_norm_nhwc_bwd_params)
        /*0464*/ 	.word	0x00000000


	//----- nvinfo : EIATTR_REGCOUNT
	.align		4
.L_227:
        /*0468*/ 	.byte	0x04, 0x2f
        /*046a*/ 	.short	(.L_229 - .L_228)
	.align		4
.L_228:
        /*046c*/ 	.word	index@(_Z35group_norm_nhwc_bwd_one_pass_kernelI11Fp32IOFp32WLi64ELi98ELi392EEv26Group_norm_nhwc_bwd_params)
        /*0470*/ 	.word	0x00000048


	//----- nvinfo : EIATTR_FRAME_SIZE
	.align		4
.L_229:
        /*0474*/ 	.byte	0x04, 0x11
        /*0476*/ 	.short	(.L_231 - .L_230)
	.align		4
.L_230:
        /*0478*/ 	.word	index@(_Z35group_norm_nhwc_bwd_one_pass_kernelI11Fp32IOFp32WLi64ELi98ELi392EEv26Group_norm_nhwc_bwd_params)
        /*047c*/ 	.word	0x00000000


	//----- nvinfo : EIATTR_REGCOUNT
	.align		4
.L_231:
        /*0480*/ 	.byte	0x04, 0x2f
        /*0482*/ 	.short	(.L_233 - .L_232)
	.align		4
.L_232:
        /*0484*/ 	.word	index@(_Z35group_norm_nhwc_bwd_one_pass_kernelI11Fp16IOFp16WLi512ELi98ELi392EEv26Group_norm_nhwc_bwd_params)
        /*0488*/ 	.word	0x00000048


	//----- nvinfo : EIATTR_FRAME_SIZE
	.align		4
.L_233:
        /*048c*/ 	.byte	0x04, 0x11
        /*048e*/ 	.short	(.L_235 - .L_234)
	.align		4
.L_234:
        /*0490*/ 	.word	index@(_Z35group_norm_nhwc_bwd_one_pass_kernelI11Fp16IOFp16WLi512ELi98ELi392EEv26Group_norm_nhwc_bwd_params)
        /*0494*/ 	.word	0x00000780


	//----- nvinfo : EIATTR_REGCOUNT
	.align		4
.L_235:
        /*0498*/ 	.byte	0x04, 0x2f
        /*049a*/ 	.short	(.L_237 - .L_236)
	.align		4
.L_236:
        /*049c*/ 	.word	index@(_Z35group_norm_nhwc_bwd_one_pass_kernelI11Fp16IOFp16WLi256ELi98ELi392EEv26Group_norm_nhwc_bwd_params)
        /*04a0*/ 	.word	0x00000077


	//----- nvinfo : EIATTR_FRAME_SIZE
	.align		4
.L_237:
        /*04a4*/ 	.byte	0x04, 0x11
        /*04a6*/ 	.short	(.L_239 - .L_238)
	.align		4
.L_238:
        /*04a8*/ 	.word	index@(_Z35group_norm_nhwc_bwd_one_pass_kernelI11Fp16IOFp16WLi256ELi98ELi392EEv26Group_norm_nhwc_bwd_params)
        /*04ac*/ 	.word	0x00000110


	//----- nvinfo : EIATTR_REGCOUNT
	.align		4
.L_239:
        /*04b0*/ 	.byte	0x04, 0x2f
        /*04b2*/ 	.short	(.L_241 - .L_240)
	.align		4
.L_240:
        /*04b4*/ 	.word	index@(_Z35group_norm_nhwc_bwd_one_pass_kernelI11Fp16IOFp16WLi128ELi98ELi392EEv26Group_norm_nhwc_bwd_params)
        /*04b8*/ 	.word	0x00000048


	//----- nvinfo : EIATTR_FRAME_SIZE
	.align		4
.L_241:
        /*04bc*/ 	.byte	0x04, 0x11
        /*04be*/ 	.short	(.L_243 - .L_242)
	.align		4
.L_242:
        /*04c0*/ 	.word	index@(_Z35group_norm_nhwc_bwd_one_pass_kernelI11Fp16IOFp16WLi128ELi98ELi392EEv26Group_norm_nhwc_bwd_params)
        /*04c4*/ 	.word	0x00000000


	//----- nvinfo : EIATTR_REGCOUNT
	.align		4
.L_243:
        /*04c8*/ 	.byte	0x04, 0x2f
        /*04ca*/ 	.short	(.L_245 - .L_244)
	.align		4
.L_244:
        /*04cc*/ 	.word	index@(_Z35group_norm_nhwc_bwd_one_pass_kernelI11Fp16IOFp16WLi64ELi98ELi392EEv26Group_norm_nhwc_bwd_params)
        /*04d0*/ 	.word	0x00000048


	//----- nvinfo : EIATTR_FRAME_SIZE
	.align		4
.L_245:
        /*04d4*/ 	.byte	0x04, 0x11
        /*04d6*/ 	.short	(.L_247 - .L_246)
	.align		4
.L_246:
        /*04d8*/ 	.word	index@(_Z35group_norm_nhwc_bwd_one_pass_kernelI11Fp16IOFp16WLi64ELi98ELi392EEv26Group_norm_nhwc_bwd_params)
        /*04dc*/ 	.word	0x00000000


	//----- nvinfo : EIATTR_REGCOUNT
	.align		4
.L_247:
        /*04e0*/ 	.byte	0x04, 0x2f
        /*04e2*/ 	.short	(.L_249 - .L_248)
	.align		4
.L_248:
        /*04e4*/ 	.word	index@(_Z35group_norm_nhwc_bwd_one_pass_kernelI11Fp16IOBf16WLi512ELi98ELi392EEv26Group_norm_nhwc_bwd_params)
        /*04e8*/ 	.word	0x00000048


	//----- nvinfo : EIATTR_FRAME_SIZE
	.align		4
.L_249:
        /*04ec*/ 	.byte	0x04, 0x11
        /*04ee*/ 	.short	(.L_251 - .L_250)
	.align		4
.L_250:
        /*04f0*/ 	.word	index@(_Z35group_norm_nhwc_bwd_one_pass_kernelI11Fp16IOBf16WLi512ELi98ELi392EEv26Group_norm_nhwc_bwd_params)
        /*04f4*/ 	.word	0x00000790


	//----- nvinfo : EIATTR_REGCOUNT
	.align		4
.L_251:
        /*04f8*/ 	.byte	0x04, 0x2f
        /*04fa*/ 	.short	(.L_253 - .L_252)
	.align		4
.L_252:
        /*04fc*/ 	.word	index@(_Z35group_norm_nhwc_bwd_one_pass_kernelI11Fp16IOBf16WLi256ELi98ELi392EEv26Group_norm_nhwc_bwd_params)
        /*0500*/ 	.word	0x00000076


	//----- nvinfo : EIATTR_FRAME_SIZE
	.align		4
.L_253:
        /*0504*/ 	.byte	0x04, 0x11
        /*0506*/ 	.short	(.L_255 - .L_254)
	.align		4
.L_254:
        /*0508*/ 	.word	index@(_Z35group_norm_nhwc_bwd_one_pass_kernelI11Fp16IOBf16WLi256ELi98ELi392EEv26Group_norm_nhwc_bwd_params)
        /*050c*/ 	.word	0x00000110


	//----- nvinfo : EIATTR_REGCOUNT
	.align		4
.L_255:
        /*0510*/ 	.byte	0x04, 0x2f
        /*0512*/ 	.short	(.L_257 - .L_256)
	.align		4
.L_256:
        /*0514*/ 	.word	index@(_Z35group_norm_nhwc_bwd_one_pass_kernelI11Fp16IOBf16WLi128ELi98ELi392EEv26Group_norm_nhwc_bwd_params)
        /*0518*/ 	.word	0x00000048


	//----- nvinfo : EIATTR_FRAME_SIZE
	.align		4
.L_257:
        /*051c*/ 	.byte	0x04, 0x11
        /*051e*/ 	.short	(.L_259 - .L_258)
	.align		4
.L_258:
        /*0520*/ 	.word	index@(_Z35group_norm_nhwc_bwd_one_pass_kernelI11Fp16IOBf16WLi128ELi98ELi392EEv26Group_norm_nhwc_bwd_params)
        /*0524*/ 	.word	0x00000000


	//----- nvinfo : EIATTR_REGCOUNT
	.align		4
.L_259:
        /*0528*/ 	.byte	0x04, 0x2f
        /*052a*/ 	.short	(.L_261 - .L_260)
	.align		4
.L_260:
        /*052c*/ 	.word	index@(_Z35group_norm_nhwc_bwd_one_pass_kernelI11Fp16IOBf16WLi64ELi98ELi392EEv26Group_norm_nhwc_bwd_params)
        /*0530*/ 	.word	0x00000048


	//----- nvinfo : EIATTR_FRAME_SIZE
	.align		4
.L_261:
        /*0534*/ 	.byte	0x04, 0x11
        /*0536*/ 	.short	(.L_263 - .L_262)
	.align		4
.L_262:
        /*0538*/ 	.word	index@(_Z35group_norm_nhwc_bwd_one_pass_kernelI11Fp16IOBf16WLi64ELi98ELi392EEv26Group_norm_nhwc_bwd_params)
        /*053c*/ 	.word	0x00000000


	//----- nvinfo : EIATTR_REGCOUNT
	.align		4
.L_263:
        /*0540*/ 	.byte	0x04, 0x2f
        /*0542*/ 	.short	(.L_265 - .L_264)
	.align		4
.L_264:
        /*0544*/ 	.word	index@(_Z35group_norm_nhwc_bwd_one_pass_kernelI11Fp16IOFp32WLi512ELi98ELi392EEv26Group_norm_nhwc_bwd_params)
        /*0548*/ 	.word	0x00000048


	//----- nvinfo : EIATTR_FRAME_SIZE
	.align		4
.L_265:
        /*054c*/ 	.byte	0x04, 0x11
        /*054e*/ 	.short	(.L_267 - .L_266)
	.align		4
.L_266:
        /*0550*/ 	.word	index@(_Z35group_norm_nhwc_bwd_one_pass_kernelI11Fp16IOFp32WLi512ELi98ELi392EEv26Group_norm_nhwc_bwd_params)
        /*0554*/ 	.word	0x00000780


	//----- nvinfo : EIATTR_REGCOUNT
	.align		4
.L_267:
        /*0558*/ 	.byte	0x04, 0x2f
        /*055a*/ 	.short	(.L_269 - .L_268)
	.align		4
.L_268:
        /*055c*/ 	.word	index@(_Z35group_norm_nhwc_bwd_one_pass_kernelI11Fp16IOFp32WLi256ELi98ELi392EEv26Group_norm_nhwc_bwd_params)
        /*0560*/ 	.word	0x00000075


	//----- nvinfo : EIATTR_FRAME_SIZE
	.align		4
.L_269:
        /*0564*/ 	.byte	0x04, 0x11
        /*0566*/ 	.short	(.L_271 - .L_270)
	.align		4
.L_270:
        /*0568*/ 	.word	index@(_Z35group_norm_nhwc_bwd_one_pass_kernelI11Fp16IOFp32WLi256ELi98ELi392EEv26Group_norm_nhwc_bwd_params)
        /*056c*/ 	.word	0x00000110


	//----- nvinfo : EIATTR_REGCOUNT
	.align		4
.L_271:
        /*0570*/ 	.byte	0x04, 0x2f
        /*0572*/ 	.short	(.L_273 - .L_272)
	.align		4
.L_272:
        /*0574*/ 	.word	index@(_Z35group_norm_nhwc_bwd_one_pass_kernelI11Fp16IOFp32WLi128ELi98ELi392EEv26Group_norm_nhwc_bwd_params)
        /*0578*/ 	.word	0x00000048


	//----- nvinfo : EIATTR_FRAME_SIZE
	.align		4
.L_273:
        /*057c*/ 	.byte	0x04, 0x11
        /*057e*/ 	.short	(.L_275 - .L_274)
	.align		4
.L_274:
        /*0580*/ 	.word	index@(_Z35group_norm_nhwc_bwd_one_pass_kernelI11Fp16IOFp32WLi128ELi98ELi392EEv26Group_norm_nhwc_bwd_params)
        /*0584*/ 	.word	0x00000000


	//----- nvinfo : EIATTR_REGCOUNT
	.align		4
.L_275:
        /*0588*/ 	.byte	0x04, 0x2f
        /*058a*/ 	.short	(.L_277 - .L_276)
	.align		4
.L_276:
        /*058c*/ 	.word	index@(_Z35group_norm_nhwc_bwd_one_pass_kernelI11Fp16IOFp32WLi64ELi98ELi392EEv26Group_norm_nhwc_bwd_params)
        /*0590*/ 	.word	0x00000048


	//----- nvinfo : EIATTR_FRAME_SIZE
	.align		4
.L_277:
        /*0594*/ 	.byte	0x04, 0x11
        /*0596*/ 	.short	(.L_279 - .L_278)
	.align		4
.L_278:
        /*0598*/ 	.word	index@(_Z35group_norm_nhwc_bwd_one_pass_kernelI11Fp16IOFp32WLi64ELi98ELi392EEv26Group_norm_nhwc_bwd_params)
        /*059c*/ 	.word	0x00000000


	//----- nvinfo : EIATTR_REGCOUNT
	.align		4
.L_279:
        /*05a0*/ 	.byte	0x04, 0x2f
        /*05a2*/ 	.short	(.L_281 - .L_280)
	.align		4
.L_280:
        /*05a4*/ 	.word	index@(_Z35group_norm_nhwc_bwd_one_pass_kernelI11Bf16IOFp16WLi512ELi98ELi392EEv26Group_norm_nhwc_bwd_params)
        /*05a8*/ 	.word	0x00000048


	//----- nvinfo : EIATTR_FRAME_SIZE
	.align		4
.L_281:
        /*05ac*/ 	.byte	0x04, 0x11
        /*05ae*/ 	.short	(.L_283 - .L_282)
	.align		4
.L_282:
        /*05b0*/ 	.word	index@(_Z35group_norm_nhwc_bwd_one_pass_kernelI11Bf16IOFp16WLi512ELi98ELi392EEv26Group_norm_nhwc_bwd_params)
        /*05b4*/ 	.word	0x000009b0


	//----- nvinfo : EIATTR_REGCOUNT
	.align		4
.L_283:
        /*05b8*/ 	.byte	0x04, 0x2f
        /*05ba*/ 	.short	(.L_285 - .L_284)
	.align		4
.L_284:
        /*05bc*/ 	.word	index@(_Z35group_norm_nhwc_bwd_one_pass_kernelI11Bf16IOFp16WLi256ELi98ELi392EEv26Group_norm_nhwc_bwd_params)
        /*05c0*/ 	.word	0x00000080


	//----- nvinfo : EIATTR_FRAME_SIZE
	.align		4
.L_285:
        /*05c4*/ 	.byte	0x04, 0x11
        /*05c6*/ 	.short	(.L_287 - .L_286)
	.align		4
.L_286:
        /*05c8*/ 	.word	index@(_Z35group_norm_nhwc_bwd_one_pass_kernelI11Bf16IOFp16WLi256ELi98ELi392EEv26Group_norm_nhwc_bwd_params)
        /*05cc*/ 	.word	0x00000250


	//----- nvinfo : EIATTR_REGCOUNT
	.align		4
.L_287:
        /*05d0*/ 	.byte	0x04, 0x2f
        /*05d2*/ 	.short	(.L_289 - .L_288)
	.align		4
.L_288:
        /*05d4*/ 	.word	index@(_Z35group_norm_nhwc_bwd_one_pass_kernelI11Bf16IOFp16WLi128ELi98ELi392EEv26Group_norm_nhwc_bwd_params)
        /*05d8*/ 	.word	0x00000080


	//----- nvinfo : EIATTR_FRAME_SIZE
	.align		4
.L_289:
        /*05dc*/ 	.byte	0x04, 0x11
        /*05de*/ 	.short	(.L_291 - .L_290)
	.align		4
.L_290:
        /*05e0*/ 	.word	index@(_Z35group_norm_nhwc_bwd_one_pass_kernelI11Bf16IOFp16WLi128ELi98ELi392EEv26Group_norm_nhwc_bwd_params)
        /*05e4*/ 	.word	0x00000000


	//----- nvinfo : EIATTR_REGCOUNT
	.align		4
.L_291:
        /*05e8*/ 	.byte	0x04, 0x2f
        /*05ea*/ 	.short	(.L_293 - .L_292)
	.align		4
.L_292:
        /*05ec*/ 	.word	index@(_Z35group_norm_nhwc_bwd_one_pass_kernelI11Bf16IOFp16WLi64ELi98ELi392EEv26Group_norm_nhwc_bwd_params)
        /*05f0*/ 	.word	0x0000007b


	//----- nvinfo : EIATTR_FRAME_SIZE
	.align		4
.L_293:
        /*05f4*/ 	.byte	0x04, 0x11
        /*05f6*/ 	.short	(.L_295 - .L_294)
	.align		4
.L_294:
        /*05f8*/ 	.word	index@(_Z35group_norm_nhwc_bwd_one_pass_kernelI11Bf16IOFp16WLi64ELi98ELi392EEv26Group_norm_nhwc_bwd_params)
        /*05fc*/ 	.word	0x00000000


	//----- nvinfo : EIATTR_REGCOUNT
	.align		4
.L_295:
        /*0600*/ 	.byte	0x04, 0x2f
        /*0602*/ 	.short	(.L_297 - .L_296)
	.align		4
.L_296:
        /*0604*/ 	.word	index@(_Z35group_norm_nhwc_bwd_one_pass_kernelI11Bf16IOBf16WLi512ELi98ELi392EEv26Group_norm_nhwc_bwd_params)
        /*0608*/ 	.word	0x00000048


	//----- nvinfo : EIATTR_FRAME_SIZE
	.align		4
.L_297:
        /*060c*/ 	.byte	0x04, 0x11
        /*060e*/ 	.short	(.L_299 - .L_298)
	.align		4
.L_298:
        /*0610*/ 	.word	index@(_Z35group_norm_nhwc_bwd_one_pass_kernelI11Bf16IOBf16WLi512ELi98ELi392EEv26Group_norm_nhwc_bwd_params)
        /*0614*/ 	.word	0x000009b0


	//----- nvinfo : EIATTR_REGCOUNT
	.align		4
.L_299:
        /*0618*/ 	.byte	0x04, 0x2f
        /*061a*/ 	.short	(.L_301 - .L_300)
	.align		4
.L_300:
        /*061c*/ 	.word	index@(_Z35group_norm_nhwc_bwd_one_pass_kernelI11Bf16IOBf16WLi256ELi98ELi392EEv26Group_norm_nhwc_bwd_params)
        /*0620*/ 	.word	0x00000080


	//----- nvinfo : EIATTR_FRAME_SIZE
	.align		4
.L_301:
        /*0624*/ 	.byte	0x04, 0x11
        /*0626*/ 	.short	(.L_303 - .L_302)
	.align		4
.L_302:
        /*0628*/ 	.word	index@(_Z35group_norm_nhwc_bwd_one_pass_kernelI11Bf16IOBf16WLi256ELi98ELi392EEv26Group_norm_nhwc_bwd_params)
        /*062c*/ 	.word	0x00000250


	//----- nvinfo : EIATTR_REGCOUNT
	.align		4
.L_303:
        /*0630*/ 	.byte	0x04, 0x2f
        /*0632*/ 	.short	(.L_305 - .L_304)
	.align		4
.L_304:
        /*0634*/ 	.word	index@(_Z35group_norm_nhwc_bwd_one_pass_kernelI11Bf16IOBf16WLi128ELi98ELi392EEv26Group_norm_nhwc_bwd_params)
        /*0638*/ 	.word	0x00000080


	//----- nvinfo : EIATTR_FRAME_SIZE
	.align		4
.L_305:
        /*063c*/ 	.byte	0x04, 0x11
        /*063e*/ 	.short	(.L_307 - .L_306)
	.align		4
.L_306:
        /*0640*/ 	.word	index@(_Z35group_norm_nhwc_bwd_one_pass_kernelI11Bf16IOBf16WLi128ELi98ELi392EEv26Group_norm_nhwc_bwd_params)
        /*0644*/ 	.word	0x00000000


	//----- nvinfo : EIATTR_REGCOUNT
	.align		4
.L_307:
        /*0648*/ 	.byte	0x04, 0x2f
        /*064a*/ 	.short	(.L_309 - .L_308)
	.align		4
.L_308:
        /*064c*/ 	.word	index@(_Z35group_norm_nhwc_bwd_one_pass_kernelI11Bf16IOBf16WLi64ELi98ELi392EEv26Group_norm_nhwc_bwd_params)
        /*0650*/ 	.word	0x0000007b


	//----- nvinfo : EIATTR_FRAME_SIZE
	.align		4
.L_309:
        /*0654*/ 	.byte	0x04, 0x11
        /*0656*/ 	.short	(.L_311 - .L_310)
	.align		4
.L_310:
        /*0658*/ 	.word	index@(_Z35group_norm_nhwc_bwd_one_pass_kernelI11Bf16IOBf16WLi64ELi98ELi392EEv26Group_norm_nhwc_bwd_params)
        /*065c*/ 	.word	0x00000000


	//----- nvinfo : EIATTR_REGCOUNT
	.align		4
.L_311:
        /*0660*/ 	.byte	0x04, 0x2f
        /*0662*/ 	.short	(.L_313 - .L_312)
	.align		4
.L_312:
        /*0664*/ 	.word	index@(_Z35group_norm_nhwc_bwd_one_pass_kernelI11Bf16IOFp32WLi512ELi98ELi392EEv26Group_norm_nhwc_bwd_params)
        /*0668*/ 	.word	0x00000048


	//----- nvinfo : EIATTR_FRAME_SIZE
	.align		4
.L_313:
        /*066c*/ 	.byte	0x04, 0x11
        /*066e*/ 	.short	(.L_315 - .L_314)
	.align		4
.L_314:
        /*0670*/ 	.word	index@(_Z35group_norm_nhwc_bwd_one_pass_kernelI11Bf16IOFp32WLi512ELi98ELi392EEv26Group_norm_nhwc_bwd_params)
        /*0674*/ 	.word	0x000009e0


	//----- nvinfo : EIATTR_REGCOUNT
	.align		4
.L_315:
        /*0678*/ 	.byte	0x04, 0x2f
        /*067a*/ 	.short	(.L_317 - .L_316)
	.align		4
.L_316:
        /*067c*/ 	.word	index@(_Z35group_norm_nhwc_bwd_one_pass_kernelI11Bf16IOFp32WLi256ELi98ELi392EEv26Group_norm_nhwc_bwd_params)
        /*0680*/ 	.word	0x00000080


	//----- nvinfo : EIATTR_FRAME_SIZE
	.align		4
.L_317:
        /*0684*/ 	.byte	0x04, 0x11
        /*0686*/ 	.short	(.L_319 - .L_318)
	.align		4
.L_318:
        /*0688*/ 	.word	index@(_Z35group_norm_nhwc_bwd_one_pass_kernelI11Bf16IOFp32WLi256ELi98ELi392EEv26Group_norm_nhwc_bwd_params)
        /*068c*/ 	.word	0x00000230


	//----- nvinfo : EIATTR_REGCOUNT
	.align		4
.L_319:
        /*0690*/ 	.byte	0x04, 0x2f
        /*0692*/ 	.short	(.L_321 - .L_320)
	.align		4
.L_320:
        /*0694*/ 	.word	index@(_Z35group_norm_nhwc_bwd_one_pass_kernelI11Bf16IOFp32WLi128ELi98ELi392EEv26Group_norm_nhwc_bwd_params)
        /*0698*/ 	.word	0x00000080


	//----- nvinfo : EIATTR_FRAME_SIZE
	.align		4
.L_321:
        /*069c*/ 	.byte	0x04, 0x11
        /*069e*/ 	.short	(.L_323 - .L_322)
	.align		4
.L_322:
        /*06a0*/ 	.word	index@(_Z35group_norm_nhwc_bwd_one_pass_kernelI11Bf16IOFp32WLi128ELi98ELi392EEv26Group_norm_nhwc_bwd_params)
        /*06a4*/ 	.word	0x00000000


	//----- nvinfo : EIATTR_REGCOUNT
	.align		4
.L_323:
        /*06a8*/ 	.byte	0x04, 0x2f
        /*06aa*/ 	.short	(.L_325 - .L_324)
	.align		4
.L_324:
        /*06ac*/ 	.word	index@(_Z35group_norm_nhwc_bwd_one_pass_kernelI11Bf16IOFp32WLi64ELi98ELi392EEv26Group_norm_nhwc_bwd_params)
        /*06b0*/ 	.word	0x0000007b


	//----- nvinfo : EIATTR_FRAME_SIZE
	.align		4
.L_325:
        /*06b4*/ 	.byte	0x04, 0x11
        /*06b6*/ 	.short	(.L_327 - .L_326)
	.align		4
.L_326:
        /*06b8*/ 	.word	index@(_Z35group_norm_nhwc_bwd_one_pass_kernelI11Bf16IOFp32WLi64ELi98ELi392EEv26Group_norm_nhwc_bwd_params)
        /*06bc*/ 	.word	0x00000000


	//----- nvinfo : EIATTR_REGCOUNT
	.align		4
.L_327:
        /*06c0*/ 	.byte	0x04, 0x2f
        /*06c2*/ 	.short	(.L_329 - .L_328)
	.align		4
.L_328:
        /*06c4*/ 	.word	index@(_ZN3cub18CUB_300001_SM_10006detail11EmptyKernelIvEEvv)
        /*06c8*/ 	.word	0x00000004


	//----- nvinfo : EIATTR_FRAME_SIZE
	.align		4
.L_329:
        /*06cc*/ 	.byte	0x04, 0x11
        /*06ce*/ 	.short	(.L_331 - .L_330)
	.align		4
.L_330:
        /*06d0*/ 	.word	index@(_ZN3cub18CUB_300001_SM_10006detail11EmptyKernelIvEEvv)
        /*06d4*/ 	.word	0x00000000


	//----- nvinfo : EIATTR_MIN_STACK_SIZE
	.align		4
.L_331:
        /*06d8*/ 	.byte	0x04, 0x12
        /*06da*/ 	.short	(.L_333 - .L_332)
	.align		4
.L_332:
        /*06dc*/ 	.word	index@(_ZN3cub18CUB_300001_SM_10006detail11EmptyKernelIvEEvv)
        /*06e0*/ 	.word	0x00000000


	//----- nvinfo : EIATTR_MIN_STACK_SIZE
	.align		4
.L_333:
        /*06e4*/ 	.byte	0x04, 0x12
        /*06e6*/ 	.short	(.L_335 - .L_334)
	.align		4
.L_334:
        /*06e8*/ 	.word	index@(_Z35group_norm_nhwc_bwd_one_pass_kernelI11Bf16IOFp32WLi64ELi98ELi392EEv26Group_norm_nhwc_bwd_params)
        /*06ec*/ 	.word	0x00000000


	//----- nvinfo : EIATTR_MIN_STACK_SIZE
	.align		4
.L_335:
        /*06f0*/ 	.byte	0x04, 0x12
        /*06f2*/ 	.short	(.L_337 - .L_336)
	.align		4
.L_336:
        /*06f4*/ 	.word	index@(_Z35group_norm_nhwc_bwd_one_pass_kernelI11Bf16IOFp32WLi128ELi98ELi392EEv26Group_norm_nhwc_bwd_params)
        /*06f8*/ 	.word	0x00000000


	//----- nvinfo : EIATTR_MIN_STACK_SIZE
	.align		4
.L_337:
        /*06fc*/ 	.byte	0x04, 0x12
        /*06fe*/ 	.short	(.L_339 - .L_338)
	.align		4
.L_338:
        /*0700*/ 	.word	index@(_Z35group_norm_nhwc_bwd_one_pass_kernelI11Bf16IOFp32WLi256ELi98ELi392EEv26Group_norm_nhwc_bwd_params)
        /*0704*/ 	.word	0x00000230


	//----- nvinfo : EIATTR_MIN_STACK_SIZE
	.align		4
.L_339:
        /*0708*/ 	.byte	0x04, 0x12
        /*070a*/ 	.short	(.L_341 - .L_340)
	.align		4
.L_340:
        /*070c*/ 	.word	index@(_Z35group_norm_nhwc_bwd_one_pass_kernelI11Bf16IOFp32WLi512ELi98ELi392EEv26Group_norm_nhwc_bwd_params)
        /*0710*/ 	.word	0x000009e0


	//----- nvinfo : EIATTR_MIN_STACK_SIZE
	.align		4
.L_341:
        /*0714*/ 	.byte	0x04, 0x12
        /*0716*/ 	.short	(.L_343 - .L_342)
	.align		4
.L_342:
        /*0718*/ 	.word	index@(_Z35group_norm_nhwc_bwd_one_pass_kernelI11Bf16IOBf16WLi64ELi98ELi392EEv26Group_norm_nhwc_bwd_params)
        /*071c*/ 	.word	0x00000000


	//----- nvinfo : EIATTR_MIN_STACK_SIZE
	.align		4
.L_343:
        /*0720*/ 	.byte	0x04, 0x12
        /*0722*/ 	.short	(.L_345 - .L_344)
	.align		4
.L_344:
        /*0724*/ 	.word	index@(_Z35group_norm_nhwc_bwd_one_pass_kernelI11Bf16IOBf16WLi128ELi98ELi392EEv26Group_norm_nhwc_bwd_params)
        /*0728*/ 	.word	0x00000000


	//----- nvinfo : EIATTR_MIN_STACK_SIZE
	.align		4
.L_345:
        /*072c*/ 	.byte	0x04, 0x12
        /*072e*/ 	.short	(.L_347 - .L_346)
	.align		4
.L_346:
        /*0730*/ 	.word	index@(_Z35group_norm_nhwc_bwd_one_pass_kernelI11Bf16IOBf16WLi256ELi98ELi392EEv26Group_norm_nhwc_bwd_params)
        /*0734*/ 	.word	0x00000250


	//----- nvinfo : EIATTR_MIN_STACK_SIZE
	.align		4
.L_347:
        /*0738*/ 	.byte	0x04, 0x12
        /*073a*/ 	.short	(.L_349 - .L_348)
	.align		4
.L_348:
        /*073c*/ 	.word	index@(_Z35group_norm_nhwc_bwd_one_pass_kernelI11Bf16IOBf16WLi512ELi98ELi392EEv26Group_norm_nhwc_bwd_params)
        /*0740*/ 	.word	0x000009b0


	//----- nvinfo : EIATTR_MIN_STACK_SIZE
	.align		4
.L_349:
        /*0744*/ 	.byte	0x04, 0x12
        /*0746*/ 	.short	(.L_351 - .L_350)
	.align		4
.L_350:
        /*0748*/ 	.word	index@(_Z35group_norm_nhwc_bwd_one_pass_kernelI11Bf16IOFp16WLi64ELi98ELi392EEv26Group_norm_nhwc_bwd_params)
        /*074c*/ 	.word	0x00000000


	//----- nvinfo : EIATTR_MIN_STACK_SIZE
	.align		4
.L_351:
        /*0750*/ 	.byte	0x04, 0x12
        /*0752*/ 	.short	(.L_353 - .L_352)
	.align		4
.L_352:
        /*0754*/ 	.word	index@(_Z35group_norm_nhwc_bwd_one_pass_kernelI11Bf16IOFp16WLi128ELi98ELi392EEv26Group_norm_nhwc_bwd_params)
        /*0758*/ 	.word	0x00000000


	//----- nvinfo : EIATTR_MIN_STACK_SIZE
	.align		4
.L_353:
        /*075c*/ 	.byte	0x04, 0x12
        /*075e*/ 	.short	(.L_355 - .L_354)
	.align		4
.L_354:
        /*0760*/ 	.word	index@(_Z35group_norm_nhwc_bwd_one_pass_kernelI11Bf16IOFp16WLi256ELi98ELi392EEv26Group_norm_nhwc_bwd_params)
        /*0764*/ 	.word	0x00000250


	//----- nvinfo : EIATTR_MIN_STACK_SIZE
	.align		4
.L_355:
        /*0768*/ 	.byte	0x04, 0x12
        /*076a*/ 	.short	(.L_357 - .L_356)
	.align		4
.L_356:
        /*076c*/ 	.word	index@(_Z35group_norm_nhwc_bwd_one_pass_kernelI11Bf16IOFp16WLi512ELi98ELi392EEv26Group_norm_nhwc_bwd_params)
        /*0770*/ 	.word	0x000009b0


	//----- nvinfo : EIATTR_MIN_STACK_SIZE
	.align		4
.L_357:
        /*0774*/ 	.byte	0x04, 0x12
        /*0776*/ 	.short	(.L_359 - .L_358)
	.align		4
.L_358:
        /*0778*/ 	.word	index@(_Z35group_norm_nhwc_bwd_one_pass_kernelI11Fp16IOFp32WLi64ELi98ELi392EEv26Group_norm_nhwc_bwd_params)
        /*077c*/ 	.word	0x00000000


	//----- nvinfo : EIATTR_MIN_STACK_SIZE
	.align		4
.L_359:
        /*0780*/ 	.byte	0x04, 0x12
        /*0782*/ 	.short	(.L_361 - .L_360)
	.align		4
.L_360:
        /*0784*/ 	.word	index@(_Z35group_norm_nhwc_bwd_one_pass_kernelI11Fp16IOFp32WLi128ELi98ELi392EEv26Group_norm_nhwc_bwd_params)
        /*0788*/ 	.word	0x00000000


	//----- nvinfo : EIATTR_MIN_STACK_SIZE
	.align		4
.L_361:
        /*078c*/ 	.byte	0x04, 0x12
        /*078e*/ 	.short	(.L_363 - .L_362)
	.align		4
.L_362:
        /*0790*/ 	.word	index@(_Z35group_norm_nhwc_bwd_one_pass_kernelI11Fp16IOFp32WLi256ELi98ELi392EEv26Group_norm_nhwc_bwd_params)
        /*0794*/ 	.word	0x00000110


	//----- nvinfo : EIATTR_MIN_STACK_SIZE
	.align		4
.L_363:
        /*0798*/ 	.byte	0x04, 0x12
        /*079a*/ 	.short	(.L_365 - .L_364)
	.align		4
.L_364:
        /*079c*/ 	.word	index@(_Z35group_norm_nhwc_bwd_one_pass_kernelI11Fp16IOFp32WLi512ELi98ELi392EEv26Group_norm_nhwc_bwd_params)
        /*07a0*/ 	.word	0x00000780


	//----- nvinfo : EIATTR_MIN_STACK_SIZE
	.align		4
.L_365:
        /*07a4*/ 	.byte	0x04, 0x12
        /*07a6*/ 	.short	(.L_367 - .L_366)
	.align		4
.L_366:
        /*07a8*/ 	.word	index@(_Z35group_norm_nhwc_bwd_one_pass_kernelI11Fp16IOBf16WLi64ELi98ELi392EEv26Group_norm_nhwc_bwd_params)
        /*07ac*/ 	.word	0x00000000


	//----- nvinfo : EIATTR_MIN_STACK_SIZE
	.align		4
.L_367:
        /*07b0*/ 	.byte	0x04, 0x12
        /*07b2*/ 	.short	(.L_369 - .L_368)
	.align		4
.L_368:
        /*07b4*/ 	.word	index@(_Z35group_norm_nhwc_bwd_one_pass_kernelI11Fp16IOBf16WLi128ELi98ELi392EEv26Group_norm_nhwc_bwd_params)
        /*07b8*/ 	.word	0x00000000


	//----- nvinfo : EIATTR_MIN_STACK_SIZE
	.align		4
.L_369:
        /*07bc*/ 	.byte	0x04, 0x12
        /*07be*/ 	.short	(.L_371 - .L_370)
	.align		4
.L_370:
        /*07c0*/ 	.word	index@(_Z35group_norm_nhwc_bwd_one_pass_kernelI11Fp16IOBf16WLi256ELi98ELi392EEv26Group_norm_nhwc_bwd_params)
        /*07c4*/ 	.word	0x00000110


	//----- nvinfo : EIATTR_MIN_STACK_SIZE
	.align		4
.L_371:
        /*07c8*/ 	.byte	0x04, 0x12
        /*07ca*/ 	.short	(.L_373 - .L_372)
	.align		4
.L_372:
        /*07cc*/ 	.word	index@(_Z35group_norm_nhwc_bwd_one_pass_kernelI11Fp16IOBf16WLi512ELi98ELi392EEv26Group_norm_nhwc_bwd_params)
        /*07d0*/ 	.word	0x00000790


	//----- nvinfo : EIATTR_MIN_STACK_SIZE
	.align		4
.L_373:
        /*07d4*/ 	.byte	0x04, 0x12
        /*07d6*/ 	.short	(.L_375 - .L_374)
	.align		4
.L_374:
        /*07d8*/ 	.word	index@(_Z35group_norm_nhwc_bwd_one_pass_kernelI11Fp16IOFp16WLi64ELi98ELi392EEv26Group_norm_nhwc_bwd_params)
        /*07dc*/ 	.word	0x00000000


	//----- nvinfo : EIATTR_MIN_STACK_SIZE
	.align		4
.L_375:
        /*07e0*/ 	.byte	0x04, 0x12
        /*07e2*/ 	.short	(.L_377 - .L_376)
	.align		4
.L_376:
        /*07e4*/ 	.word	index@(_Z35group_norm_nhwc_bwd_one_pass_kernelI11Fp16IOFp16WLi128ELi98ELi392EEv26Group_norm_nhwc_bwd_params)
        /*07e8*/ 	.word	0x00000000


	//----- nvinfo : EIATTR_MIN_STACK_SIZE
	.align		4
.L_377:
        /*07ec*/ 	.byte	0x04, 0x12
        /*07ee*/ 	.short	(.L_379 - .L_378)
	.align		4
.L_378:
        /*07f0*/ 	.word	index@(_Z35group_norm_nhwc_bwd_one_pass_kernelI11Fp16IOFp16WLi256ELi98ELi392EEv26Group_norm_nhwc_bwd_params)
        /*07f4*/ 	.word	0x00000110


	//----- nvinfo : EIATTR_MIN_STACK_SIZE
	.align		4
.L_379:
        /*07f8*/ 	.byte	0x04, 0x12
        /*07fa*/ 	.short	(.L_381 - .L_380)
	.align		4
.L_380:
        /*07fc*/ 	.word	index@(_Z35group_norm_nhwc_bwd_one_pass_kernelI11Fp16IOFp16WLi512ELi98ELi392EEv26Group_norm_nhwc_bwd_params)
        /*0800*/ 	.word	0x00000780


	//----- nvinfo : EIATTR_MIN_STACK_SIZE
	.align		4
.L_381:
        /*0804*/ 	.byte	0x04, 0x12
        /*0806*/ 	.short	(.L_383 - .L_382)
	.align		4
.L_382:
        /*0808*/ 	.word	index@(_Z35group_norm_nhwc_bwd_one_pass_kernelI11Fp32IOFp32WLi64ELi98ELi392EEv26Group_norm_nhwc_bwd_params)
        /*080c*/ 	.word	0x00000000


	//----- nvinfo : EIATTR_MIN_STACK_SIZE
	.align		4
.L_383:
        /*0810*/ 	.byte	0x04, 0x12
        /*0812*/ 	.short	(.L_385 - .L_384)
	.align		4
.L_384:
        /*0814*/ 	.word	index@(_Z35group_norm_nhwc_bwd_one_pass_kernelI11Fp32IOFp32WLi128ELi98ELi392EEv26Group_norm_nhwc_bwd_params)
        /*0818*/ 	.word	0x00000000


	//----- nvinfo : EIATTR_MIN_STACK_SIZE
	.align		4
.L_385:
        /*081c*/ 	.byte	0x04, 0x12
        /*081e*/ 	.short	(.L_387 - .L_386)
	.align		4
.L_386:
        /*0820*/ 	.word	index@(_Z35group_norm_nhwc_bwd_one_pass_kernelI11Fp32IOFp32WLi256ELi98ELi392EEv26Group_norm_nhwc_bwd_params)
        /*0824*/ 	.word	0x000002f0


	//----- nvinfo : EIATTR_MIN_STACK_SIZE
	.align		4
.L_387:
        /*0828*/ 	.byte	0x04, 0x12
        /*082a*/ 	.short	(.L_389 - .L_388)
	.align		4
.L_388:
        /*082c*/ 	.word	index@(_Z35group_norm_nhwc_bwd_one_pass_kernelI11Fp32IOFp32WLi512ELi98ELi392EEv26Group_norm_nhwc_bwd_params)
        /*0830*/ 	.word	0x00000a90


	//----- nvinfo : EIATTR_MIN_STACK_SIZE
	.align		4
.L_389:
        /*0834*/ 	.byte	0x04, 0x12
        /*0836*/ 	.short	(.L_391 - .L_390)
	.align		4
.L_390:
        /*0838*/ 	.word	index@(_Z35group_norm_nhwc_bwd_one_pass_kernelI11Fp32IOBf16WLi64ELi98ELi392EEv26Group_norm_nhwc_bwd_params)
        /*083c*/ 	.word	0x00000000


	//----- nvinfo : EIATTR_MIN_STACK_SIZE
	.align		4
.L_391:
        /*0840*/ 	.byte	0x04, 0x12
        /*0842*/ 	.short	(.L_393 - .L_392)
	.align		4
.L_392:
        /*0844*/ 	.word	index@(_Z35group_norm_nhwc_bwd_one_pass_kernelI11Fp32IOBf16WLi128ELi98ELi392EEv26Group_norm_nhwc_bwd_params)
        /*0848*/ 	.word	0x00000000


	//----- nvinfo : EIATTR_MIN_STACK_SIZE
	.align		4
.L_393:
        /*084c*/ 	.byte	0x04, 0x12
        /*084e*/ 	.short	(.L_395 - .L_394)
	.align		4
.L_394:
        /*0850*/ 	.word	index@(_Z35group_norm_nhwc_bwd_one_pass_kernelI11Fp32IOBf16WLi256ELi98ELi392EEv26Group_norm_nhwc_bwd_params)
        /*0854*/ 	.word	0x000002f0


	//----- nvinfo : EIATTR_MIN_STACK_SIZE
	.align		4
.L_395:
        /*0858*/ 	.byte	0x04, 0x12
        /*085a*/ 	.short	(.L_397 - .L_396)
	.align		4
.L_396:
        /*085c*/ 	.word	index@(_Z35group_norm_nhwc_bwd_one_pass_kernelI11Fp32IOBf16WLi512ELi98ELi392EEv26Group_norm_nhwc_bwd_params)
        /*0860*/ 	.word	0x00000a80


	//----- nvinfo : EIATTR_MIN_STACK_SIZE
	.align		4
.L_397:
        /*0864*/ 	.byte	0x04, 0x12
        /*0866*/ 	.short	(.L_399 - .L_398)
	.align		4
.L_398:
        /*0868*/ 	.word	index@(_Z35group_norm_nhwc_bwd_one_pass_kernelI11Fp32IOFp16WLi64ELi98ELi392EEv26Group_norm_nhwc_bwd_params)
        /*086c*/ 	.word	0x00000000


	//----- nvinfo : EIATTR_MIN_STACK_SIZE
	.align		4
.L_399:
        /*0870*/ 	.byte	0x04, 0x12
        /*0872*/ 	.short	(.L_401 - .L_400)
	.align		4
.L_400:
        /*0874*/ 	.word	index@(_Z35group_norm_nhwc_bwd_one_pass_kernelI11Fp32IOFp16WLi128ELi98ELi392EEv26Group_norm_nhwc_bwd_params)
        /*0878*/ 	.word	0x00000000


	//----- nvinfo : EIATTR_MIN_STACK_SIZE
	.align		4
.L_401:
        /*087c*/ 	.byte	0x04, 0x12
        /*087e*/ 	.short	(.L_403 - .L_402)
	.align		4
.L_402:
        /*0880*/ 	.word	index@(_Z35group_norm_nhwc_bwd_one_pass_kernelI11Fp32IOFp16WLi256ELi98ELi392EEv26Group_norm_nhwc_bwd_params)
        /*0884*/ 	.word	0x000002f0


	//----- nvinfo : EIATTR_MIN_STACK_SIZE
	.align		4
.L_403:
        /*0888*/ 	.byte	0x04, 0x12
        /*088a*/ 	.short	(.L_405 - .L_404)
	.align		4
.L_404:
        /*088c*/ 	.word	index@(_Z35group_norm_nhwc_bwd_one_pass_kernelI11Fp32IOFp16WLi512ELi98ELi392EEv26Group_norm_nhwc_bwd_params)
        /*0890*/ 	.word	0x00000a80


	//----- nvinfo : EIATTR_MIN_STACK_SIZE
	.align		4
.L_405:
        /*0894*/ 	.byte	0x04, 0x12
        /*0896*/ 	.short	(.L_407 - .L_406)
	.align		4
.L_406:
        /*0898*/ 	.word	index@(_Z35group_norm_nhwc_fwd_one_pass_kernelI11Bf16IOFp32WLi64ELi98ELi392EEv26Group_norm_nhwc_fwd_params)
        /*089c*/ 	.word	0x00000000


	//----- nvinfo : EIATTR_MIN_STACK_SIZE
	.align		4
.L_407:
        /*08a0*/ 	.byte	0x04, 0x12
        /*08a2*/ 	.short	(.L_409 - .L_408)
	.align		4
.L_408:
        /*08a4*/ 	.word	index@(_Z35group_norm_nhwc_fwd_one_pass_kernelI11Bf16IOFp32WLi128ELi98ELi392EEv26Group_norm_nhwc_fwd_params)
        /*08a8*/ 	.word	0x00000000


	//----- nvinfo : EIATTR_MIN_STACK_SIZE
	.align		4
.L_409:
        /*08ac*/ 	.byte	0x04, 0x12
        /*08ae*/ 	.short	(.L_411 - .L_410)
	.align		4
.L_410:
        /*08b0*/ 	.word	index@(_Z35group_norm_nhwc_fwd_one_pass_kernelI11Bf16IOFp32WLi256ELi98ELi392EEv26Group_norm_nhwc_fwd_params)
        /*08b4*/ 	.word	0x00000000


	//----- nvinfo : EIATTR_MIN_STACK_SIZE
	.align		4
.L_411:
        /*08b8*/ 	.byte	0x04, 0x12
        /*08ba*/ 	.short	(.L_413 - .L_412)
	.align		4
.L_412:
        /*08bc*/ 	.word	index@(_Z35group_norm_nhwc_fwd_one_pass_kernelI11Bf16IOFp32WLi512ELi98ELi392EEv26Group_norm_nhwc_fwd_params)
        /*08c0*/ 	.word	0x00000390


	//----- nvinfo : EIATTR_MIN_STACK_SIZE
	.align		4
.L_413:
        /*08c4*/ 	.byte	0x04, 0x12
        /*08c6*/ 	.short	(.L_415 - .L_414)
	.align		4
.L_414:
        /*08c8*/ 	.word	index@(_Z35group_norm_nhwc_fwd_one_pass_kernelI11Bf16IOBf16WLi64ELi98ELi392EEv26Group_norm_nhwc_fwd_params)
        /*08cc*/ 	.word	0x00000000


	//----- nvinfo : EIATTR_MIN_STACK_SIZE
	.align		4
.L_415:
        /*08d0*/ 	.byte	0x04, 0x12
        /*08d2*/ 	.short	(.L_417 - .L_416)
	.align		4
.L_416:
        /*08d4*/ 	.word	index@(_Z35group_norm_nhwc_fwd_one_pass_kernelI11Bf16IOBf16WLi128ELi98ELi392EEv26Group_norm_nhwc_fwd_params)
        /*08d8*/ 	.word	0x00000000


	//----- nvinfo : EIATTR_MIN_STACK_SIZE
	.align		4
.L_417:
        /*08dc*/ 	.byte	0x04, 0x12
        /*08de*/ 	.short	(.L_419 - .L_418)
	.align		4
.L_418:
        /*08e0*/ 	.word	index@(_Z35group_norm_nhwc_fwd_one_pass_kernelI11Bf16IOBf16WLi256ELi98ELi392EEv26Group_norm_nhwc_fwd_params)
        /*08e4*/ 	.word	0x00000000


	//----- nvinfo : EIATTR_MIN_STACK_SIZE
	.align		4
.L_419:
        /*08e8*/ 	.byte	0x04, 0x12
        /*08ea*/ 	.short	(.L_421 - .L_420)
	.align		4
.L_420:
        /*08ec*/ 	.word	index@(_Z35group_norm_nhwc_fwd_one_pass_kernelI11Bf16IOBf16WLi512ELi98ELi392EEv26Group_norm_nhwc_fwd_params)
        /*08f0*/ 	.word	0x00000390


	//----- nvinfo : EIATTR_MIN_STACK_SIZE
	.align		4
.L_421:
        /*08f4*/ 	.byte	0x04, 0x12
        /*08f6*/ 	.short	(.L_423 - .L_422)
	.align		4
.L_422:
        /*08f8*/ 	.word	index@(_Z35group_norm_nhwc_fwd_one_pass_kernelI11Bf16IOFp16WLi64ELi98ELi392EEv26Group_norm_nhwc_fwd_params)
        /*08fc*/ 	.word	0x00000000


	//----- nvinfo : EIATTR_MIN_STACK_SIZE
	.align		4
.L_423:
        /*0900*/ 	.byte	0x04, 0x12
        /*0902*/ 	.short	(.L_425 - .L_424)
	.align		4
.L_424:
        /*0904*/ 	.word	index@(_Z35group_norm_nhwc_fwd_one_pass_kernelI11Bf16IOFp16WLi128ELi98ELi392EEv26Group_norm_nhwc_fwd_params)
        /*0908*/ 	.word	0x00000000


	//----- nvinfo : EIATTR_MIN_STACK_SIZE
	.align		4
.L_425:
        /*090c*/ 	.byte	0x04, 0x12
        /*090e*/ 	.short	(.L_427 - .L_426)
	.align		4
.L_426:
        /*0910*/ 	.word	index@(_Z35group_norm_nhwc_fwd_one_pass_kernelI11Bf16IOFp16WLi256ELi98ELi392EEv26Group_norm_nhwc_fwd_params)
        /*0914*/ 	.word	0x00000000


	//----- nvinfo : EIATTR_MIN_STACK_SIZE
	.align		4
.L_427:
        /*0918*/ 	.byte	0x04, 0x12
        /*091a*/ 	.short	(.L_429 - .L_428)
	.align		4
.L_428:
        /*091c*/ 	.word	index@(_Z35group_norm_nhwc_fwd_one_pass_kernelI11Bf16IOFp16WLi512ELi98ELi392EEv26Group_norm_nhwc_fwd_params)
        /*0920*/ 	.word	0x00000390


	//----- nvinfo : EIATTR_MIN_STACK_SIZE
	.align		4
.L_429:
        /*0924*/ 	.byte	0x04, 0x12
        /*0926*/ 	.short	(.L_431 - .L_430)
	.align		4
.L_430:
        /*0928*/ 	.word	index@(_Z35group_norm_nhwc_fwd_one_pass_kernelI11Fp16IOFp32WLi64ELi98ELi392EEv26Group_norm_nhwc_fwd_params)
        /*092c*/ 	.word	0x00000000


	//----- nvinfo : EIATTR_MIN_STACK_SIZE
	.align		4
.L_431:
        /*0930*/ 	.byte	0x04, 0x12
        /*0932*/ 	.short	(.L_433 - .L_432)
	.align		4
.L_432:
        /*0934*/ 	.word	index@(_Z35group_norm_nhwc_fwd_one_pass_kernelI11Fp16IOFp32WLi128ELi98ELi392EEv26Group_norm_nhwc_fwd_params)
        /*0938*/ 	.word	0x00000000


	//----- nvinfo : EIATTR_MIN_STACK_SIZE
	.align		4
.L_433:
        /*093c*/ 	.byte	0x04, 0x12
        /*093e*/ 	.short	(.L_435 - .L_434)
	.align		4
.L_434:
        /*0940*/ 	.word	index@(_Z35group_norm_nhwc_fwd_one_pass_kernelI11Fp16IOFp32WLi256ELi98ELi392EEv26Group_norm_nhwc_fwd_params)
        /*0944*/ 	.word	0x00000000


	//----- nvinfo : EIATTR_MIN_STACK_SIZE
	.align		4
.L_435:
        /*0948*/ 	.byte	0x04, 0x12
        /*094a*/ 	.short	(.L_437 - .L_436)
	.align		4
.L_436:
        /*094c*/ 	.word	index@(_Z35group_norm_nhwc_fwd_one_pass_kernelI11Fp16IOFp32WLi512ELi98ELi392EEv26Group_norm_nhwc_fwd_params)
        /*0950*/ 	.word	0x00000110


	//----- nvinfo : EIATTR_MIN_STACK_SIZE
	.align		4
.L_437:
        /*0954*/ 	.byte	0x04, 0x12
        /*0956*/ 	.short	(.L_439 - .L_438)
	.align		4
.L_438:
        /*0958*/ 	.word	index@(_Z35group_norm_nhwc_fwd_one_pass_kernelI11Fp16IOBf16WLi64ELi98ELi392EEv26Group_norm_nhwc_fwd_params)
        /*095c*/ 	.word	0x00000000


	//----- nvinfo : EIATTR_MIN_STACK_SIZE
	.align		4
.L_439:
        /*0960*/ 	.byte	0x04, 0x12
        /*0962*/ 	.short	(.L_441 - .L_440)
	.align		4
.L_440:
        /*0964*/ 	.word	index@(_Z35group_norm_nhwc_fwd_one_pass_kernelI11Fp16IOBf16WLi128ELi98ELi392EEv26Group_norm_nhwc_fwd_params)
        /*0968*/ 	.word	0x00000000


	//----- nvinfo : EIATTR_MIN_STACK_SIZE
	.align		4
.L_441:
        /*096c*/ 	.byte	0x04, 0x12
        /*096e*/ 	.short	(.L_443 - .L_442)
	.align		4
.L_442:
        /*0970*/ 	.word	index@(_Z35group_norm_nhwc_fwd_one_pass_kernelI11Fp16IOBf16WLi256ELi98ELi392EEv26Group_norm_nhwc_fwd_params)
        /*0974*/ 	.word	0x00000000


	//----- nvinfo : EIATTR_MIN_STACK_SIZE
	.align		4
.L_443:
        /*0978*/ 	.byte	0x04, 0x12
        /*097a*/ 	.short	(.L_445 - .L_444)
	.align		4
.L_444:
        /*097c*/ 	.word	index@(_Z35group_norm_nhwc_fwd_one_pass_kernelI11Fp16IOBf16WLi512ELi98ELi392EEv26Group_norm_nhwc_fwd_params)
        /*0980*/ 	.word	0x00000110


	//----- nvinfo : EIATTR_MIN_STACK_SIZE
	.align		4
.L_445:
        /*0984*/ 	.byte	0x04, 0x12
        /*0986*/ 	.short	(.L_447 - .L_446)
	.align		4
.L_446:
        /*0988*/ 	.word	index@(_Z35group_norm_nhwc_fwd_one_pass_kernelI11Fp16IOFp16WLi64ELi98ELi392EEv26Group_norm_nhwc_fwd_params)
        /*098c*/ 	.word	0x00000000


	//----- nvinfo : EIATTR_MIN_STACK_SIZE
	.align		4
.L_447:
        /*0990*/ 	.byte	0x04, 0x12
        /*0992*/ 	.short	(.L_449 - .L_448)
	.align		4
.L_448:
        /*0994*/ 	.word	index@(_Z35group_norm_nhwc_fwd_one_pass_kernelI11Fp16IOFp16WLi128ELi98ELi392EEv26Group_norm_nhwc_fwd_params)
        /*0998*/ 	.word	0x00000000


	//----- nvinfo : EIATTR_MIN_STACK_SIZE
	.align		4
.L_449:
        /*099c*/ 	.byte	0x04, 0x12
        /*099e*/ 	.short	(.L_451 - .L_450)
	.align		4
.L_450:
        /*09a0*/ 	.word	index@(_Z35group_norm_nhwc_fwd_one_pass_kernelI11Fp16IOFp16WLi256ELi98ELi392EEv26Group_norm_nhwc_fwd_params)
        /*09a4*/ 	.word	0x00000000


	//----- nvinfo : EIATTR_MIN_STACK_SIZE
	.align		4
.L_451:
        /*09a8*/ 	.byte	0x04, 0x12
        /*09aa*/ 	.short	(.L_453 - .L_452)
	.align		4
.L_452:
        /*09ac*/ 	.word	index@(_Z35group_norm_nhwc_fwd_one_pass_kernelI11Fp16IOFp16WLi512ELi98ELi392EEv26Group_norm_nhwc_fwd_params)
        /*09b0*/ 	.word	0x00000110


	//----- nvinfo : EIATTR_MIN_STACK_SIZE
	.align		4
.L_453:
        /*09b4*/ 	.byte	0x04, 0x12
        /*09b6*/ 	.short	(.L_455 - .L_454)
	.align		4
.L_454:
        /*09b8*/ 	.word	index@(_Z35group_norm_nhwc_fwd_one_pass_kernelI11Fp32IOFp32WLi64ELi98ELi392EEv26Group_norm_nhwc_fwd_params)
        /*09bc*/ 	.word	0x00000000


	//----- nvinfo : EIATTR_MIN_STACK_SIZE
	.align		4
.L_455:
        /*09c0*/ 	.byte	0x04, 0x12
        /*09c2*/ 	.short	(.L_457 - .L_456)
	.align		4
.L_456:
        /*09c4*/ 	.word	index@(_Z35group_norm_nhwc_fwd_one_pass_kernelI11Fp32IOFp32WLi128ELi98ELi392EEv26Group_norm_nhwc_fwd_params)
        /*09c8*/ 	.word	0x00000000


	//----- nvinfo : EIATTR_MIN_STACK_SIZE
	.align		4
.L_457:
        /*09cc*/ 	.byte	0x04, 0x12
        /*09ce*/ 	.short	(.L_459 - .L_458)
	.align		4
.L_458:
        /*09d0*/ 	.word	index@(_Z35group_norm_nhwc_fwd_one_pass_kernelI11Fp32IOFp32WLi256ELi98ELi392EEv26Group_norm_nhwc_fwd_params)
        /*09d4*/ 	.word	0x00000000


	//----- nvinfo : EIATTR_MIN_STACK_SIZE
	.align		4
.L_459:
        /*09d8*/ 	.byte	0x04, 0x12
        /*09da*/ 	.short	(.L_461 - .L_460)
	.align		4
.L_460:
        /*09dc*/ 	.word	index@(_Z35group_norm_nhwc_fwd_one_pass_kernelI11Fp32IOFp32WLi512ELi98ELi392EEv26Group_norm_nhwc_fwd_params)
        /*09e0*/ 	.word	0x00000300


	//----- nvinfo : EIATTR_MIN_STACK_SIZE
	.align		4
.L_461:
        /*09e4*/ 	.byte	0x04, 0x12
        /*09e6*/ 	.short	(.L_463 - .L_462)
	.align		4
.L_462:
        /*09e8*/ 	.word	index@(_Z35group_norm_nhwc_fwd_one_pass_kernelI11Fp32IOBf16WLi64ELi98ELi392EEv26Group_norm_nhwc_fwd_params)
        /*09ec*/ 	.word	0x00000000


	//----- nvinfo : EIATTR_MIN_STACK_SIZE
	.align		4
.L_463:
        /*09f0*/ 	.byte	0x04, 0x12
        /*09f2*/ 	.short	(.L_465 - .L_464)
	.align		4
.L_464:
        /*09f4*/ 	.word	index@(_Z35group_norm_nhwc_fwd_one_pass_kernelI11Fp32IOBf16WLi128ELi98ELi392EEv26Group_norm_nhwc_fwd_params)
        /*09f8*/ 	.word	0x00000000


	//----- nvinfo : EIATTR_MIN_STACK_SIZE
	.align		4
.L_465:
        /*09fc*/ 	.byte	0x04, 0x12
        /*09fe*/ 	.short	(.L_467 - .L_466)
	.align		4
.L_466:
        /*0a00*/ 	.word	index@(_Z35group_norm_nhwc_fwd_one_pass_kernelI11Fp32IOBf16WLi256ELi98ELi392EEv26Group_norm_nhwc_fwd_params)
        /*0a04*/ 	.word	0x00000000


	//----- nvinfo : EIATTR_MIN_STACK_SIZE
	.align		4
.L_467:
        /*0a08*/ 	.byte	0x04, 0x12
        /*0a0a*/ 	.short	(.L_469 - .L_468)
	.align		4
.L_468:
        /*0a0c*/ 	.word	index@(_Z35group_norm_nhwc_fwd_one_pass_kernelI11Fp32IOBf16WLi512ELi98ELi392EEv26Group_norm_nhwc_fwd_params)
        /*0a10*/ 	.word	0x00000390


	//----- nvinfo : EIATTR_MIN_STACK_SIZE
	.align		4
.L_469:
        /*0a14*/ 	.byte	0x04, 0x12
        /*0a16*/ 	.short	(.L_471 - .L_470)
	.align		4
.L_470:
        /*0a18*/ 	.word	index@(_Z35group_norm_nhwc_fwd_one_pass_kernelI11Fp32IOFp16WLi64ELi98ELi392EEv26Group_norm_nhwc_fwd_params)
        /*0a1c*/ 	.word	0x00000000


	//----- nvinfo : EIATTR_MIN_STACK_SIZE
	.align		4
.L_471:
        /*0a20*/ 	.byte	0x04, 0x12
        /*0a22*/ 	.short	(.L_473 - .L_472)
	.align		4
.L_472:
        /*0a24*/ 	.word	index@(_Z35group_norm_nhwc_fwd_one_pass_kernelI11Fp32IOFp16WLi128ELi98ELi392EEv26Group_norm_nhwc_fwd_params)
        /*0a28*/ 	.word	0x00000000


	//----- nvinfo : EIATTR_MIN_STACK_SIZE
	.align		4
.L_473:
        /*0a2c*/ 	.byte	0x04, 0x12
        /*0a2e*/ 	.short	(.L_475 - .L_474)
	.align		4
.L_474:
        /*0a30*/ 	.word	index@(_Z35group_norm_nhwc_fwd_one_pass_kernelI11Fp32IOFp16WLi256ELi98ELi392EEv26Group_norm_nhwc_fwd_params)
        /*0a34*/ 	.word	0x00000000


	//----- nvinfo : EIATTR_MIN_STACK_SIZE
	.align		4
.L_475:
        /*0a38*/ 	.byte	0x04, 0x12
        /*0a3a*/ 	.short	(.L_477 - .L_476)
	.align		4
.L_476:
        /*0a3c*/ 	.word	index@(_Z35group_norm_nhwc_fwd_one_pass_kernelI11Fp32IOFp16WLi512ELi98ELi392EEv26Group_norm_nhwc_fwd_params)
        /*0a40*/ 	.word	0x00000390
.L_477:


//--------------------- .nv.compat                --------------------------
	.section	.nv.compat,"",@"SHT_CUDA_COMPAT_INFO"
	.align	4
        /*0000*/ 	.byte	0x02, 0x09, 0x01, 0x00, 0x02, 0x02, 0x01, 0x00, 0x02, 0x05, 0x05, 0x00, 0x03, 0x07, 0x01, 0x01
        /*0010*/ 	.byte	0x02, 0x03, 0x00, 0x00, 0x02, 0x06, 0x01, 0x00, 0x04, 0x0b, 0x08, 0x00, 0x09, 0x00, 0x00, 0x00
        /*0020*/ 	.byte	0x00, 0x00, 0x00, 0x00


//--------------------- .nv.info._ZN3cub18CUB_300001_SM_10006detail11EmptyKernelIvEEvv --------------------------
	.section	.nv.info._ZN3cub18CUB_300001_SM_10006detail11EmptyKernelIvEEvv,"",@"SHT_CUDA_INFO"
	.sectionflags	@""
	.align	4


	//----- nvinfo : EIATTR_CUDA_API_VERSION
	.align		4
        /*0000*/ 	.byte	0x04, 0x37
        /*0002*/ 	.short	(.L_479 - .L_478)
.L_478:
        /*0004*/ 	.word	0x00000082


	//----- nvinfo : EIATTR_SPARSE_MMA_MASK
	.align		4
.L_479:
        /*0008*/ 	.byte	0x03, 0x50
        /*000a*/ 	.short	0x0000


	//----- nvinfo : EIATTR_MAXREG_COUNT
	.align		4
        /*000c*/ 	.byte	0x03, 0x1b
        /*000e*/ 	.short	0x00ff


	//----- nvinfo : EIATTR_MERCURY_ISA_VERSION
	.align		4
        /*0010*/ 	.byte	0x03, 0x5f
        /*0012*/ 	.short	0x0101


	//----- nvinfo : EIATTR_VRC_CTA_INIT_COUNT
	.align		4
        /*0014*/ 	.byte	0x02, 0x4a
	.zero		1
	.zero		1


	//----- nvinfo : EIATTR_EXIT_INSTR_OFFSETS
	.align		4
        /*0018*/ 	.byte	0x04, 0x1c
        /*001a*/ 	.short	(.L_481 - .L_480)


	//   ....[0]....
.L_480:
        /*001c*/ 	.word	0x00000010


	//----- nvinfo : EIATTR_SW_WAR
	.align		4
.L_481:
        /*0020*/ 	.byte	0x04, 0x36
        /*0022*/ 	.short	(.L_483 - .L_482)
.L_482:
        /*0024*/ 	.word	0x00000008
.L_483:


//--------------------- .nv.info._Z35group_norm_nhwc_bwd_one_pass_kernelI11Bf16IOFp32WLi64ELi98ELi392EEv26Group_norm_nhwc_bwd_params --------------------------
	.section	.nv.info._Z35group_norm_nhwc_bwd_one_pass_kernelI11Bf16IOFp32WLi64ELi98ELi392EEv26Group_norm_nhwc_bwd_params,"",@"SHT_CUDA_INFO"
	.sectionflags	@""
	.align	4


	//----- nvinfo : EIATTR_CUDA_API_VERSION
	.align		4
        /*0000*/ 	.byte	0x04, 0x37
        /*0002*/ 	.short	(.L_485 - .L_484)
.L_484:
        /*0004*/ 	.word	0x00000082


	//----- nvinfo : EIATTR_KPARAM_INFO
	.align		4
.L_485:
        /*0008*/ 	.byte	0x04, 0x17
        /*000a*/ 	.short	(.L_487 - .L_486)
.L_486:
        /*000c*/ 	.word	0x00000000
        /*0010*/ 	.short	0x0000
        /*0012*/ 	.short	0x0000
        /*0014*/ 	.byte	0x00, 0xf0, 0xe1, 0x02


	//----- nvinfo : EIATTR_SPARSE_MMA_MASK
	.align		4
.L_487:
        /*0018*/ 	.byte	0x03, 0x50
        /*001a*/ 	.short	0x0000


	//----- nvinfo : EIATTR_MAXREG_COUNT
	.align		4
        /*001c*/ 	.byte	0x03, 0x1b
        /*001e*/ 	.short	0x0080


	//----- nvinfo : EIATTR_NUM_BARRIERS
	.align		4
        /*0020*/ 	.byte	0x02, 0x4c
        /*0022*/ 	.byte	0x01
	.zero		1


	//----- nvinfo : EIATTR_MERCURY_ISA_VERSION
	.align		4
        /*0024*/ 	.byte	0x03, 0x5f
        /*0026*/ 	.short	0x0101


	//----- nvinfo : EIATTR_COOP_GROUP_MASK_REGIDS
	.align		4
        /*0028*/ 	.byte	0x04, 0x29
        /*002a*/ 	.short	(.L_489 - .L_488)


	//   ....[0]....
.L_488:
        /*002c*/ 	.word	0xffffffff


	//   ....[1]....
        /*0030*/ 	.word	0xffffffff


	//   ....[2]....
        /*0034*/ 	.word	0xffffffff


	//   ....[3]....
        /*0038*/ 	.word	0xffffffff


	//   ....[4]....
        /*003c*/ 	.word	0xffffffff


	//   ....[5]....
        /*0040*/ 	.word	0xffffffff


	//   ....[6]....
        /*0044*/ 	.word	0xffffffff


	//   ....[7]....
        /*0048*/ 	.word	0xffffffff


	//   ....[8]....
        /*004c*/ 	.word	0xffffffff


	//   ....[9]....
        /*0050*/ 	.word	0xffffffff


	//----- nvinfo : EIATTR_COOP_GROUP_INSTR_OFFSETS
	.align		4
.L_489:
        /*0054*/ 	.byte	0x04, 0x28
        /*0056*/ 	.short	(.L_491 - .L_490)


	//   ....[0]....
.L_490:
        /*0058*/ 	.word	0x00002e40


	//   ....[1]....
        /*005c*/ 	.word	0x00002e70


	//   ....[2]....
        /*0060*/ 	.word	0x00002eb0


	//   ....[3]....
        /*0064*/ 	.word	0x00002ed0


	//   ....[4]....
        /*0068*/ 	.word	0x00002f20


	//   ....[5]....
        /*006c*/ 	.word	0x00002f50


	//   ....[6]....
        /*0070*/ 	.word	0x00002f80


	//   ....[7]....
        /*0074*/ 	.word	0x00002fb0


	//   ....[8]....
        /*0078*/ 	.word	0x00002fe0


	//   ....[9]....
        /*007c*/ 	.word	0x00003000


	//----- nvinfo : EIATTR_VRC_CTA_INIT_COUNT
	.align		4
.L_491:
        /*0080*/ 	.byte	0x02, 0x4a
	.zero		1
	.zero		1


	//----- nvinfo : EIATTR_EXIT_INSTR_OFFSETS
	.align		4
        /*0084*/ 	.byte	0x04, 0x1c
        /*0086*/ 	.short	(.L_493 - .L_492)


	//   ....[0]....
.L_492:
        /*0088*/ 	.word	0x00005c70


	//   ....[1]....
        /*008c*/ 	.word	0x00005da0


	//   ....[2]....
        /*0090*/ 	.word	0x000063b0


	//   ....[3]....
        /*0094*/ 	.word	0x00006960


	//----- nvinfo : EIATTR_MAX_THREADS
	.align		4
.L_493:
        /*0098*/ 	.byte	0x04, 0x05
        /*009a*/ 	.short	(.L_495 - .L_494)
.L_494:
        /*009c*/ 	.word	0x00000188
        /*00a0*/ 	.word	0x00000001
        /*00a4*/ 	.word	0x00000001


	//----- nvinfo : EIATTR_CRS_STACK_SIZE
	.align		4
.L_495:
        /*00a8*/ 	.byte	0x04, 0x1e
        /*00aa*/ 	.short	(.L_497 - .L_496)
.L_496:
        /*00ac*/ 	.word	0x00000000


	//----- nvinfo : EIATTR_CBANK_PARAM_SIZE
	.align		4
.L_497:
        /*00b0*/ 	.byte	0x03, 0x19
        /*00b2*/ 	.short	0x00b8


	//----- nvinfo : EIATTR_PARAM_CBANK
	.align		4
        /*00b4*/ 	.byte	0x04, 0x0a
        /*00b6*/ 	.short	(.L_499 - .L_498)
	.align		4
.L_498:
        /*00b8*/ 	.word	index@(.nv.constant0._Z35group_norm_nhwc_bwd_one_pass_kernelI11Bf16IOFp32WLi64ELi98ELi392EEv26Group_norm_nhwc_bwd_params)
        /*00bc*/ 	.short	0x0380
        /*00be*/ 	.short	0x00b8


	//----- nvinfo : EIATTR_SW_WAR
	.align		4
.L_499:
        /*00c0*/ 	.byte	0x04, 0x36
        /*00c2*/ 	.short	(.L_501 - .L_500)
.L_500:
        /*00c4*/ 	.word	0x00000008
.L_501:


//--------------------- .nv.info._Z35group_norm_nhwc_bwd_one_pass_kernelI11Bf16IOFp32WLi128ELi98ELi392EEv26Group_norm_nhwc_bwd_params --------------------------
	.section	.nv.info._Z35group_norm_nhwc_bwd_one_pass_kernelI11Bf16IOFp32WLi128ELi98ELi392EEv26Group_norm_nhwc_bwd_params,"",@"SHT_CUDA_INFO"
	.sectionflags	@""
	.align	4


	//----- nvinfo : EIATTR_CUDA_API_VERSION
	.align		4
        /*0000*/ 	.byte	0x04, 0x37
        /*0002*/ 	.short	(.L_503 - .L_502)
.L_502:
        /*0004*/ 	.word	0x00000082


	//----- nvinfo : EIATTR_KPARAM_INFO
	.align		4
.L_503:
        /*0008*/ 	.byte	0x04, 0x17
        /*000a*/ 	.short	(.L_505 - .L_504)
.L_504:
        /*000c*/ 	.word	0x00000000
        /*0010*/ 	.short	0x0000
        /*0012*/ 	.short	0x0000
        /*0014*/ 	.byte	0x00, 0xf0, 0xe1, 0x02


	//----- nvinfo : EIATTR_SPARSE_MMA_MASK
	.align		4
.L_505:
        /*0018*/ 	.byte	0x03, 0x50
        /*001a*/ 	.short	0x0000


	//----- nvinfo : EIATTR_MAXREG_COUNT
	.align		4
        /*001c*/ 	.byte	0x03, 0x1b
        /*001e*/ 	.short	0x0080


	//----- nvinfo : EIATTR_NUM_BARRIERS
	.align		4
        /*0020*/ 	.byte	0x02, 0x4c
        /*0022*/ 	.byte	0x01
	.zero		1


	//----- nvinfo : EIATTR_MERCURY_ISA_VERSION
	.align		4
        /*0024*/ 	.byte	0x03, 0x5f
        /*0026*/ 	.short	0x0101


	//----- nvinfo : EIATTR_INT_WARP_WIDE_INSTR_OFFSETS
	.align		4
        /*0028*/ 	.byte	0x04, 0x31
        /*002a*/ 	.short	(.L_507 - .L_506)


	//   ....[0]....
.L_506:
        /*002c*/ 	.word	0x00005400


	//----- nvinfo : EIATTR_COOP_GROUP_MASK_REGIDS
	.align		4
.L_507:
        /*0030*/ 	.byte	0x04, 0x29
        /*0032*/ 	.short	(.L_509 - .L_508)


	//   ....[0]....
.L_508:
        /*0034*/ 	.word	0xffffffff


	//   ....[1]....
        /*0038*/ 	.word	0xffffffff


	//   ....[2]....
        /*003c*/ 	.word	0xffffffff


	//   ....[3]....
        /*0040*/ 	.word	0xffffffff


	//   ....[4]....
        /*0044*/ 	.word	0xffffffff


	//   ....[5]....
        /*0048*/ 	.word	0xffffffff


	//   ....[6]....
        /*004c*/ 	.word	0xffffffff


	//   ....[7]....
        /*0050*/ 	.word	0xffffffff


	//   ....[8]....
        /*0054*/ 	.word	0xffffffff


	//   ....[9]....
        /*0058*/ 	.word	0xffffffff


	//----- nvinfo : EIATTR_COOP_GROUP_INSTR_OFFSETS
	.align		4
.L_509:
        /*005c*/ 	.byte	0x04, 0x28
        /*005e*/ 	.short	(.L_511 - .L_510)


	//   ....[0]....
.L_510:
        /*0060*/ 	.word	0x000054d0


	//   ....[1]....
        /*0064*/ 	.word	0x000054e0


	//   ....[2]....
        /*0068*/ 	.word	0x00005530


	//   ....[3]....
        /*006c*/ 	.word	0x00005550


	//   ....[4]....
        /*0070*/ 	.word	0x00005580


	//   ....[5]....
        /*0074*/ 	.word	0x000055b0


	//   ....[6]....
        /*0078*/ 	.word	0x000055e0


	//   ....[7]....
        /*007c*/ 	.word	0x00005610


	//   ....[8]....
        /*0080*/ 	.word	0x00005640


	//   ....[9]....
        /*0084*/ 	.word	0x00005670


	//----- nvinfo : EIATTR_VRC_CTA_INIT_COUNT
	.align		4
.L_511:
        /*0088*/ 	.byte	0x02, 0x4a
	.zero		1
	.zero		1


	//----- nvinfo : EIATTR_EXIT_INSTR_OFFSETS
	.align		4
        /*008c*/ 	.byte	0x04, 0x1c
        /*008e*/ 	.short	(.L_513 - .L_512)


	//   ....[0]....
.L_512:
        /*0090*/ 	.word	0x00009e70


	//   ....[1]....
        /*0094*/ 	.word	0x00009fa0


	//   ....[2]....
        /*0098*/ 	.word	0x0000a5c0


	//   ....[3]....
        /*009c*/ 	.word	0x0000ab70


	//----- nvinfo : EIATTR_MAX_THREADS
	.align		4
.L_513:
        /*00a0*/ 	.byte	0x04, 0x05
        /*00a2*/ 	.short	(.L_515 - .L_514)
.L_514:
        /*00a4*/ 	.word	0x00000188
        /*00a8*/ 	.word	0x00000001
        /*00ac*/ 	.word	0x00000001


	//----- nvinfo : EIATTR_CRS_STACK_SIZE
	.align		4
.L_515:
        /*00b0*/ 	.byte	0x04, 0x1e
        /*00b2*/ 	.short	(.L_517 - .L_516)
.L_516:
        /*00b4*/ 	.word	0x00000000


	//----- nvinfo : EIATTR_CBANK_PARAM_SIZE
	.align		4
.L_517:
        /*00b8*/ 	.byte	0x03, 0x19
        /*00ba*/ 	.short	0x00b8


	//----- nvinfo : EIATTR_PARAM_CBANK
	.align		4
        /*00bc*/ 	.byte	0x04, 0x0a
        /*00be*/ 	.short	(.L_519 - .L_518)
	.align		4
.L_518:
        /*00c0*/ 	.word	index@(.nv.constant0._Z35group_norm_nhwc_bwd_one_pass_kernelI11Bf16IOFp32WLi128ELi98ELi392EEv26Group_norm_nhwc_bwd_params)
        /*00c4*/ 	.short	0x0380
        /*00c6*/ 	.short	0x00b8


	//----- nvinfo : EIATTR_SW_WAR
	.align		4
.L_519:
        /*00c8*/ 	.byte	0x04, 0x36
        /*00ca*/ 	.short	(.L_521 - .L_520)
.L_520:
        /*00cc*/ 	.word	0x00000008
.L_521:


//--------------------- .nv.info._Z35group_norm_nhwc_bwd_one_pass_kernelI11Bf16IOFp32WLi256ELi98ELi392EEv26Group_norm_nhwc_bwd_params --------------------------
	.section	.nv.info._Z35group_norm_nhwc_bwd_one_pass_kernelI11Bf16IOFp32WLi256ELi98ELi392EEv26Group_norm_nhwc_bwd_params,"",@"SHT_CUDA_INFO"
	.sectionflags	@""
	.align	4


	//----- nvinfo : EIATTR_CUDA_API_VERSION
	.align		4
        /*0000*/ 	.byte	0x04, 0x37
        /*0002*/ 	.short	(.L_523 - .L_522)
.L_522:
        /*0004*/ 	.word	0x00000082


	//----- nvinfo : EIATTR_KPARAM_INFO
	.align		4
.L_523:
        /*0008*/ 	.byte	0x04, 0x17
        /*000a*/ 	.short	(.L_525 - .L_524)
.L_524:
        /*000c*/ 	.word	0x00000000
        /*0010*/ 	.short	0x0000
        /*0012*/ 	.short	0x0000
        /*0014*/ 	.byte	0x00, 0xf0, 0xe1, 0x02


	//----- nvinfo : EIATTR_SPARSE_MMA_MASK
	.align		4
.L_525:
        /*0018*/ 	.byte	0x03, 0x50
        /*001a*/ 	.short	0x0000


	//----- nvinfo : EIATTR_MAXREG_COUNT
	.align		4
        /*001c*/ 	.byte	0x03, 0x1b
        /*001e*/ 	.short	0x0080


	//----- nvinfo : EIATTR_NUM_BARRIERS
	.align		4
        /*0020*/ 	.byte	0x02, 0x4c
        /*0022*/ 	.byte	0x01
	.zero		1


	//----- nvinfo : EIATTR_ANNOTATIONS
	.align		4
        /*0024*/ 	.byte	0x04, 0x55
        /*0026*/ 	.short	(.L_527 - .L_526)


	//   ....[0]....
.L_526:
        /*0028*/ 	.word	0x00000001
        /*002c*/ 	.byte	0x90, 0x01, 0x00, 0x00, 0x01, 0x00, 0x00, 0x00, 0xa0, 0x01, 0x00, 0x00, 0x01, 0x00, 0x00, 0x00
        /* <DEDUP_REMOVED lines=81> */
        /*054c*/ 	.byte	0xb0, 0xb6, 0x00, 0x00


	//----- nvinfo : EIATTR_MERCURY_ISA_VERSION
	.align		4
.L_527:
        /*0550*/ 	.byte	0x03, 0x5f
        /*0552*/ 	.short	0x0101


	//----- nvinfo : EIATTR_INT_WARP_WIDE_INSTR_OFFSETS
	.align		4
        /*0554*/ 	.byte	0x04, 0x31
        /*0556*/ 	.short	(.L_529 - .L_528)


	//   ....[0]....
.L_528:
        /*0558*/ 	.word	0x0000c7d0


	//   ....[1]....
        /*055c*/ 	.word	0x0000da00


	//   ....[2]....
        /*0560*/ 	.word	0x0000da40


	//   ....[3]....
        /*0564*/ 	.word	0x0000da80


	//   ....[4]....
        /*0568*/ 	.word	0x0000dac0


	//   ....[5]....
        /*056c*/ 	.word	0x0000dce0


	//----- nvinfo : EIATTR_COOP_GROUP_MASK_REGIDS
	.align		4
.L_529:
        /*0570*/ 	.byte	0x04, 0x29
        /*0572*/ 	.short	(.L_531 - .L_530)


	//   ....[0]....
.L_530:
        /*0574*/ 	.word	0xffffffff


	//   ....[1]....
        /*0578*/ 	.word	0xffffffff


	//   ....[2]....
        /*057c*/ 	.word	0xffffffff


	//   ....[3]....
        /*0580*/ 	.word	0xffffffff


	//   ....[4]....
        /*0584*/ 	.word	0xffffffff


	//   ....[5]....
        /*0588*/ 	.word	0xffffffff


	//   ....[6]....
        /*058c*/ 	.word	0xffffffff


	//   ....[7]....
        /*0590*/ 	.word	0xffffffff


	//   ....[8]....
        /*0594*/ 	.word	0xffffffff


	//   ....[9]....
        /*0598*/ 	.word	0xffffffff


	//----- nvinfo : EIATTR_COOP_GROUP_INSTR_OFFSETS
	.align		4
.L_531:
        /*059c*/ 	.byte	0x04, 0x28
        /*059e*/ 	.short	(.L_533 - .L_532)


	//   ....[0]....
.L_532:
        /*05a0*/ 	.word	0x0000c7b0


	//   ....[1]....
        /*05a4*/ 	.word	0x0000c7c0


	//   ....[2]....
        /*05a8*/ 	.word	0x0000c830


	//   ....[3]....
        /*05ac*/ 	.word	0x0000c850


	//   ....[4]....
        /*05b0*/ 	.word	0x0000c880


	//   ....[5]....
        /*05b4*/ 	.word	0x0000c8b0


	//   ....[6]....
        /*05b8*/ 	.word	0x0000c8e0


	//   ....[7]....
        /*05bc*/ 	.word	0x0000c910


	//   ....[8]....
        /*05c0*/ 	.word	0x0000c940


	//   ....[9]....
        /*05c4*/ 	.word	0x0000c970


	//----- nvinfo : EIATTR_VRC_CTA_INIT_COUNT
	.align		4
.L_533:
        /*05c8*/ 	.byte	0x02, 0x4a
	.zero		1
	.zero		1


	//----- nvinfo : EIATTR_EXIT_INSTR_OFFSETS
	.align		4
        /*05cc*/ 	.byte	0x04, 0x1c
        /*05ce*/ 	.short	(.L_535 - .L_534)


	//   ....[0]....
.L_534:
        /*05d0*/ 	.word	0x0000e860


	//   ....[1]....
        /*05d4*/ 	.word	0x0000e990


	//   ....[2]....
        /*05d8*/ 	.word	0x0000efb0


	//   ....[3]....
        /*05dc*/ 	.word	0x0000f560


	//----- nvinfo : EIATTR_MAX_THREADS
	.align		4
.L_535:
        /*05e0*/ 	.byte	0x04, 0x05
        /*05e2*/ 	.short	(.L_537 - .L_536)
.L_536:
        /*05e4*/ 	.word	0x00000188
        /*05e8*/ 	.word	0x00000001
        /*05ec*/ 	.word	0x00000001


	//----- nvinfo : EIATTR_CRS_STACK_SIZE
	.align		4
.L_537:
        /*05f0*/ 	.byte	0x04, 0x1e
        /*05f2*/ 	.short	(.L_539 - .L_538)
.L_538:
        /*05f4*/ 	.word	0x00000000


	//----- nvinfo : EIATTR_CBANK_PARAM_SIZE
	.align		4
.L_539:
        /*05f8*/ 	.byte	0x03, 0x19
        /*05fa*/ 	.short	0x00b8


	//----- nvinfo : EIATTR_PARAM_CBANK
	.align		4
        /*05fc*/ 	.byte	0x04, 0x0a
        /*05fe*/ 	.short	(.L_541 - .L_540)
	.align		4
.L_540:
        /*0600*/ 	.word	index@(.nv.constant0._Z35group_norm_nhwc_bwd_one_pass_kernelI11Bf16IOFp32WLi256ELi98ELi392EEv26Group_norm_nhwc_bwd_params)
        /*0604*/ 	.short	0x0380
        /*0606*/ 	.short	0x00b8


	//----- nvinfo : EIATTR_SW_WAR
	.align		4
.L_541:
        /*0608*/ 	.byte	0x04, 0x36
        /*060a*/ 	.short	(.L_543 - .L_542)
.L_542:
        /*060c*/ 	.word	0x00000008
.L_543:


//--------------------- .nv.info._Z35group_norm_nhwc_bwd_one_pass_kernelI11Bf16IOFp32WLi512ELi98ELi392EEv26Group_norm_nhwc_bwd_params --------------------------
	.section	.nv.info._Z35group_norm_nhwc_bwd_one_pass_kernelI11Bf16IOFp32WLi512ELi98ELi392EEv26Group_norm_nhwc_bwd_params,"",@"SHT_CUDA_INFO"
	.sectionflags	@""
	.align	4


	//----- nvinfo : EIATTR_CUDA_API_VERSION
	.align		4
        /*0000*/ 	.byte	0x04, 0x37
        /*0002*/ 	.short	(.L_545 - .L_544)
.L_544:
        /*0004*/ 	.word	0x00000082


	//----- nvinfo : EIATTR_KPARAM_INFO
	.align		4
.L_545:
        /*0008*/ 	.byte	0x04, 0x17
        /*000a*/ 	.short	(.L_547 - .L_546)
.L_546:
        /*000c*/ 	.word	0x00000000
        /*0010*/ 	.short	0x0000
        /*0012*/ 	.short	0x0000
        /*0014*/ 	.byte	0x00, 0xf0, 0xe1, 0x02


	//----- nvinfo : EIATTR_SPARSE_MMA_MASK
	.align		4
.L_547:
        /*0018*/ 	.byte	0x03, 0x50
        /*001a*/ 	.short	0x0000


	//----- nvinfo : EIATTR_MAXREG_COUNT
	.align		4
        /*001c*/ 	.byte	0x03, 0x1b
        /*001e*/ 	.short	0x0080


	//----- nvinfo : EIATTR_NUM_BARRIERS
	.align		4
        /*0020*/ 	.byte	0x02, 0x4c
        /*0022*/ 	.byte	0x01
	.zero		1


	//----- nvinfo : EIATTR_ANNOTATIONS
	.align		4
        /*0024*/ 	.byte	0x04, 0x55
        /*0026*/ 	.short	(.L_549 - .L_548)


	//   ....[0]....
.L_548:
        /* <DEDUP_REMOVED lines=795> */


	//----- nvinfo : EIATTR_MERCURY_ISA_VERSION
	.align		4
.L_549:
        /*31c0*/ 	.byte	0x03, 0x5f
        /*31c2*/ 	.short	0x0101


	//----- nvinfo : EIATTR_INT_WARP_WIDE_INSTR_OFFSETS
	.align		4
        /*31c4*/ 	.byte	0x04, 0x31
        /*31c6*/ 	.short	(.L_551 - .L_550)


	//   ....[0]....
.L_550:
        /*31c8*/ 	.word	0x0001d710


	//   ....[1]....
        /*31cc*/ 	.word	0x0001e950


	//   ....[2]....
        /*31d0*/ 	.word	0x0001e990


	//   ....[3]....
        /*31d4*/ 	.word	0x0001e9d0


	//   ....[4]....
        /*31d8*/ 	.word	0x0001ea10


	//   ....[5]....
        /*31dc*/ 	.word	0x0001ec30


	//----- nvinfo : EIATTR_COOP_GROUP_MASK_REGIDS
	.align		4
.L_551:
        /*31e0*/ 	.byte	0x04, 0x29
        /*31e2*/ 	.short	(.L_553 - .L_552)


	//   ....[0]....
.L_552:
        /*31e4*/ 	.word	0xffffffff


	//   ....[1]....
        /*31e8*/ 	.word	0xffffffff


	//   ....[2]....
        /*31ec*/ 	.word	0xffffffff


	//   ....[3]....
        /*31f0*/ 	.word	0xffffffff


	//   ....[4]....
        /*31f4*/ 	.word	0xffffffff


	//   ....[5]....
        /*31f8*/ 	.word	0xffffffff


	//   ....[6]....
        /*31fc*/ 	.word	0xffffffff


	//   ....[7]....
        /*3200*/ 	.word	0xffffffff


	//   ....[8]....
        /*3204*/ 	.word	0xffffffff


	//   ....[9]....
        /*3208*/ 	.word	0xffffffff


	//----- nvinfo : EIATTR_COOP_GROUP_INSTR_OFFSETS
	.align		4
.L_553:
        /*320c*/ 	.byte	0x04, 0x28
        /*320e*/ 	.short	(.L_555 - .L_554)


	//   ....[0]....
.L_554:
        /*3210*/ 	.word	0x0001d6f0


	//   ....[1]....
        /*3214*/ 	.word	0x0001d700


	//   ....[2]....
        /*3218*/ 	.word	0x0001d770


	//   ....[3]....
        /*321c*/ 	.word	0x0001d790


	//   ....[4]....
        /*3220*/ 	.word	0x0001d7c0


	//   ....[5]....
        /*3224*/ 	.word	0x0001d7f0


	//   ....[6]....
        /*3228*/ 	.word	0x0001d820


	//   ....[7]....
        /*322c*/ 	.word	0x0001d850


	//   ....[8]....
        /*3230*/ 	.word	0x0001d880


	//   ....[9]....
        /*3234*/ 	.word	0x0001d8b0


	//----- nvinfo : EIATTR_VRC_CTA_INIT_COUNT
	.align		4
.L_555:
        /*3238*/ 	.byte	0x02, 0x4a
	.zero		1
	.zero		1


	//----- nvinfo : EIATTR_EXIT_INSTR_OFFSETS
	.align		4
        /*323c*/ 	.byte	0x04, 0x1c
        /*323e*/ 	.short	(.L_557 - .L_556)


	//   ....[0]....
.L_556:
        /*3240*/ 	.word	0x0001f7b0


	//   ....[1]....
        /*3244*/ 	.word	0x0001f8e0


	//   ....[2]....
        /*3248*/ 	.word	0x0001fef0


	//   ....[3]....
        /*324c*/ 	.word	0x000204a0


	//----- nvinfo : EIATTR_MAX_THREADS
	.align		4
.L_557:
        /*3250*/ 	.byte	0x04, 0x05
        /*3252*/ 	.short	(.L_559 - .L_558)
.L_558:
        /*3254*/ 	.word	0x00000188
        /*3258*/ 	.word	0x00000001
        /*325c*/ 	.word	0x00000001


	//----- nvinfo : EIATTR_CRS_STACK_SIZE
	.align		4
.L_559:
        /*3260*/ 	.byte	0x04, 0x1e
        /*3262*/ 	.short	(.L_561 - .L_560)
.L_560:
        /*3264*/ 	.word	0x00000000


	//----- nvinfo : EIATTR_CBANK_PARAM_SIZE
	.align		4
.L_561:
        /*3268*/ 	.byte	0x03, 0x19
        /*326a*/ 	.short	0x00b8


	//----- nvinfo : EIATTR_PARAM_CBANK
	.align		4
        /*326c*/ 	.byte	0x04, 0x0a
        /*326e*/ 	.short	(.L_563 - .L_562)
	.align		4
.L_562:
        /*3270*/ 	.word	index@(.nv.constant0._Z35group_norm_nhwc_bwd_one_pass_kernelI11Bf16IOFp32WLi512ELi98ELi392EEv26Group_norm_nhwc_bwd_params)
        /*3274*/ 	.short	0x0380
        /*3276*/ 	.short	0x00b8


	//----- nvinfo : EIATTR_SW_WAR
	.align		4
.L_563:
        /*3278*/ 	.byte	0x04, 0x36
        /*327a*/ 	.short	(.L_565 - .L_564)
.L_564:
        /*327c*/ 	.word	0x00000008
.L_565:


//--------------------- .nv.info._Z35group_norm_nhwc_bwd_one_pass_kernelI11Bf16IOBf16WLi64ELi98ELi392EEv26Group_norm_nhwc_bwd_params --------------------------
	.section	.nv.info._Z35group_norm_nhwc_bwd_one_pass_kernelI11Bf16IOBf16WLi64ELi98ELi392EEv26Group_norm_nhwc_bwd_params,"",@"SHT_CUDA_INFO"
	.sectionflags	@""
	.align	4


	//----- nvinfo : EIATTR_CUDA_API_VERSION
	.align		4
        /*0000*/ 	.byte	0x04, 0x37
        /*0002*/ 	.short	(.L_567 - .L_566)
.L_566:
        /*0004*/ 	.word	0x00000082


	//----- nvinfo : EIATTR_KPARAM_INFO
	.align		4
.L_567:
        /*0008*/ 	.byte	0x04, 0x17
        /*000a*/ 	.short	(.L_569 - .L_568)
.L_568:
        /*000c*/ 	.word	0x00000000
        /*0010*/ 	.short	0x0000
        /*0012*/ 	.short	0x0000
        /*0014*/ 	.byte	0x00, 0xf0, 0xe1, 0x02


	//----- nvinfo : EIATTR_SPARSE_MMA_MASK
	.align		4
.L_569:
        /*0018*/ 	.byte	0x03, 0x50
        /*001a*/ 	.short	0x0000


	//----- nvinfo : EIATTR_MAXREG_COUNT
	.align		4
        /*001c*/ 	.byte	0x03, 0x1b
        /*001e*/ 	.short	0x0080


	//----- nvinfo : EIATTR_NUM_BARRIERS
	.align		4
        /*0020*/ 	.byte	0x02, 0x4c
        /*0022*/ 	.byte	0x01
	.zero		1


	//----- nvinfo : EIATTR_MERCURY_ISA_VERSION
	.align		4
        /*0024*/ 	.byte	0x03, 0x5f
        /*0026*/ 	.short	0x0101


	//----- nvinfo : EIATTR_COOP_GROUP_MASK_REGIDS
	.align		4
        /*0028*/ 	.byte	0x04, 0x29
        /*002a*/ 	.short	(.L_571 - .L_570)


	//   ....[0]....
.L_570:
        /*002c*/ 	.word	0xffffffff


	//   ....[1]....
        /*0030*/ 	.word	0xffffffff


	//   ....[2]....
        /*0034*/ 	.word	0xffffffff


	//   ....[3]....
        /*0038*/ 	.word	0xffffffff


	//   ....[4]....
        /*003c*/ 	.word	0xffffffff


	//   ....[5]....
        /*0040*/ 	.word	0xffffffff


	//   ....[6]....
        /*0044*/ 	.word	0xffffffff


	//   ....[7]....
        /*0048*/ 	.word	0xffffffff


	//   ....[8]....
        /*004c*/ 	.word	0xffffffff


	//   ....[9]....
        /*0050*/ 	.word	0xffffffff


	//----- nvinfo : EIATTR_COOP_GROUP_INSTR_OFFSETS
	.align		4
.L_571:
        /*0054*/ 	.byte	0x04, 0x28
        /*0056*/ 	.short	(.L_573 - .L_572)


	//   ....[0]....
.L_572:
        /*0058*/ 	.word	0x00002e60


	//   ....[1]....
        /*005c*/ 	.word	0x00002ea0


	//   ....[2]....
        /*0060*/ 	.word	0x00002f10


	//   ....[3]....
        /*0064*/ 	.word	0x00002f40


	//   ....[4]....
        /*0068*/ 	.word	0x00002f70


	//   ....[5]....
        /*006c*/ 	.word	0x00002fa0


	//   ....[6]....
        /*0070*/ 	.word	0x00002fd0


	//   ....[7]....
        /*0074*/ 	.word	0x00003000


	//   ....[8]....
        /*0078*/ 	.word	0x00003030


	//   ....[9]....
        /*007c*/ 	.word	0x00003050


	//----- nvinfo : EIATTR_VRC_CTA_INIT_COUNT
	.align		4
.L_573:
        /*0080*/ 	.byte	0x02, 0x4a
	.zero		1
	.zero		1


	//----- nvinfo : EIATTR_EXIT_INSTR_OFFSETS
	.align		4
        /*0084*/ 	.byte	0x04, 0x1c
        /*0086*/ 	.short	(.L_575 - .L_574)


	//   ....[0]....
.L_574:
        /*0088*/ 	.word	0x00005cc0


	//   ....[1]....
        /*008c*/ 	.word	0x00005df0


	//   ....[2]....
        /*0090*/ 	.word	0x00006420


	//   ....[3]....
        /*0094*/ 	.word	0x00006a20


	//----- nvinfo : EIATTR_MAX_THREADS
	.align		4
.L_575:
        /*0098*/ 	.byte	0x04, 0x05
        /*009a*/ 	.short	(.L_577 - .L_576)
.L_576:
        /*009c*/ 	.word	0x00000188
        /*00a0*/ 	.word	0x00000001
        /*00a4*/ 	.word	0x00000001


	//----- nvinfo : EIATTR_CRS_STACK_SIZE
	.align		4
.L_577:
        /*00a8*/ 	.byte	0x04, 0x1e
        /*00aa*/ 	.short	(.L_579 - .L_578)
.L_578:
        /*00ac*/ 	.word	0x00000000


	//----- nvinfo : EIATTR_CBANK_PARAM_SIZE
	.align		4
.L_579:
        /*00b0*/ 	.byte	0x03, 0x19
        /*00b2*/ 	.short	0x00b8


	//----- nvinfo : EIATTR_PARAM_CBANK
	.align		4
        /*00b4*/ 	.byte	0x04, 0x0a
        /*00b6*/ 	.short	(.L_581 - .L_580)
	.align		4
.L_580:
        /*00b8*/ 	.word	index@(.nv.constant0._Z35group_norm_nhwc_bwd_one_pass_kernelI11Bf16IOBf16WLi64ELi98ELi392EEv26Group_norm_nhwc_bwd_params)
        /*00bc*/ 	.short	0x0380
        /*00be*/ 	.short	0x00b8


	//----- nvinfo : EIATTR_SW_WAR
	.align		4
.L_581:
        /*00c0*/ 	.byte	0x04, 0x36
        /*00c2*/ 	.short	(.L_583 - .L_582)
.L_582:
        /*00c4*/ 	.word	0x00000008
.L_583:


//--------------------- .nv.info._Z35group_norm_nhwc_bwd_one_pass_kernelI11Bf16IOBf16WLi128ELi98ELi392EEv26Group_norm_nhwc_bwd_params --------------------------
	.section	.nv.info._Z35group_norm_nhwc_bwd_one_pass_kernelI11Bf16IOBf16WLi128ELi98ELi392EEv26Group_norm_nhwc_bwd_params,"",@"SHT_CUDA_INFO"
	.sectionflags	@""
	.align	4


	//----- nvinfo : EIATTR_CUDA_API_VERSION
	.align		4
        /*0000*/ 	.byte	0x04, 0x37
        /*0002*/ 	.short	(.L_585 - .L_584)
.L_584:
        /*0004*/ 	.word	0x00000082


	//----- nvinfo : EIATTR_KPARAM_INFO
	.align		4
.L_585:
        /*0008*/ 	.byte	0x04, 0x17
        /*000a*/ 	.short	(.L_587 - .L_586)
.L_586:
        /*000c*/ 	.word	0x00000000
        /*0010*/ 	.short	0x0000
        /*0012*/ 	.short	0x0000
        /*0014*/ 	.byte	0x00, 0xf0, 0xe1, 0x02


	//----- nvinfo : EIATTR_SPARSE_MMA_MASK
	.align		4
.L_587:
        /*0018*/ 	.byte	0x03, 0x50
        /*001a*/ 	.short	0x0000


	//----- nvinfo : EIATTR_MAXREG_COUNT
	.align		4
        /*001c*/ 	.byte	0x03, 0x1b
        /*001e*/ 	.short	0x0080


	//----- nvinfo : EIATTR_NUM_BARRIERS
	.align		4
        /*0020*/ 	.byte	0x02, 0x4c
        /*0022*/ 	.byte	0x01
	.zero		1


	//----- nvinfo : EIATTR_MERCURY_ISA_VERSION
	.align		4
        /*0024*/ 	.byte	0x03, 0x5f
        /*0026*/ 	.short	0x0101


	//----- nvinfo : EIATTR_INT_WARP_WIDE_INSTR_OFFSETS
	.align		4
        /*0028*/ 	.byte	0x04, 0x31
        /*002a*/ 	.short	(.L_589 - .L_588)


	//   ....[0]....
.L_588:
        /*002c*/ 	.word	0x000054b0


	//----- nvinfo : EIATTR_COOP_GROUP_MASK_REGIDS
	.align		4
.L_589:
        /*0030*/ 	.byte	0x04, 0x29
        /*0032*/ 	.short	(.L_591 - .L_590)


	//   ....[0]....
.L_590:
        /*0034*/ 	.word	0xffffffff


	//   ....[1]....
        /*0038*/ 	.word	0xffffffff


	//   ....[2]....
        /*003c*/ 	.word	0xffffffff


	//   ....[3]....
        /*0040*/ 	.word	0xffffffff


	//   ....[4]....
        /*0044*/ 	.word	0xffffffff


	//   ....[5]....
        /*0048*/ 	.word	0xffffffff


	//   ....[6]....
        /*004c*/ 	.word	0xffffffff


	//   ....[7]....
        /*0050*/ 	.word	0xffffffff


	//   ....[8]....
        /*0054*/ 	.word	0xffffffff


	//   ....[9]....
        /*0058*/ 	.word	0xffffffff


	//----- nvinfo : EIATTR_COOP_GROUP_INSTR_OFFSETS
	.align		4
.L_591:
        /*005c*/ 	.byte	0x04, 0x28
        /*005e*/ 	.short	(.L_593 - .L_592)


	//   ....[0]....
.L_592:
        /*0060*/ 	.word	0x00005580


	//   ....[1]....
        /*0064*/ 	.word	0x00005590


	//   ....[2]....
        /*0068*/ 	.word	0x000055e0


	//   ....[3]....
        /*006c*/ 	.word	0x00005600


	//   ....[4]....
        /*0070*/ 	.word	0x00005630


	//   ....[5]....
        /*0074*/ 	.word	0x00005660


	//   ....[6]....
        /*0078*/ 	.word	0x00005690


	//   ....[7]....
        /*007c*/ 	.word	0x000056c0


	//   ....[8]....
        /*0080*/ 	.word	0x000056f0


	//   ....[9]....
        /*0084*/ 	.word	0x00005720


	//----- nvinfo : EIATTR_VRC_CTA_INIT_COUNT
	.align		4
.L_593:
        /*0088*/ 	.byte	0x02, 0x4a
	.zero		1
	.zero		1


	//----- nvinfo : EIATTR_EXIT_INSTR_OFFSETS
	.align		4
        /*008c*/ 	.byte	0x04, 0x1c
        /*008e*/ 	.short	(.L_595 - .L_594)


	//   ....[0]....
.L_594:
        /*0090*/ 	.word	0x00009f20


	//   ....[1]....
        /*0094*/ 	.word	0x0000a050


	//   ....[2]....
        /*0098*/ 	.word	0x0000a690


	//   ....[3]....
        /*009c*/ 	.word	0x0000ac90


	//----- nvinfo : EIATTR_MAX_THREADS
	.align		4
.L_595:
        /*00a0*/ 	.byte	0x04, 0x05
        /*00a2*/ 	.short	(.L_597 - .L_596)
.L_596:
        /*00a4*/ 	.word	0x00000188
        /*00a8*/ 	.word	0x00000001
        /*00ac*/ 	.word	0x00000001


	//----- nvinfo : EIATTR_CRS_STACK_SIZE
	.align		4
.L_597:
        /*00b0*/ 	.byte	0x04, 0x1e
        /*00b2*/ 	.short	(.L_599 - .L_598)
.L_598:
        /*00b4*/ 	.word	0x00000000


	//----- nvinfo : EIATTR_CBANK_PARAM_SIZE
	.align		4
.L_599:
        /*00b8*/ 	.byte	0x03, 0x19
        /*00ba*/ 	.short	0x00b8


	//----- nvinfo : EIATTR_PARAM_CBANK
	.align		4
        /*00bc*/ 	.byte	0x04, 0x0a
        /*00be*/ 	.short	(.L_601 - .L_600)
	.align		4
.L_600:
        /*00c0*/ 	.word	index@(.nv.constant0._Z35group_norm_nhwc_bwd_one_pass_kernelI11Bf16IOBf16WLi128ELi98ELi392EEv26Group_norm_nhwc_bwd_params)
        /*00c4*/ 	.short	0x0380
        /*00c6*/ 	.short	0x00b8


	//----- nvinfo : EIATTR_SW_WAR
	.align		4
.L_601:
        /*00c8*/ 	.byte	0x04, 0x36
        /*00ca*/ 	.short	(.L_603 - .L_602)
.L_602:
        /*00cc*/ 	.word	0x00000008
.L_603:


//--------------------- .nv.info._Z35group_norm_nhwc_bwd_one_pass_kernelI11Bf16IOBf16WLi256ELi98ELi392EEv26Group_norm_nhwc_bwd_params --------------------------
	.section	.nv.info._Z35group_norm_nhwc_bwd_one_pass_kernelI11Bf16IOBf16WLi256ELi98ELi392EEv26Group_norm_nhwc_bwd_params,"",@"SHT_CUDA_INFO"
	.sectionflags	@""
	.align	4


	//----- nvinfo : EIATTR_CUDA_API_VERSION
	.align		4
        /*0000*/ 	.byte	0x04, 0x37
        /*0002*/ 	.short	(.L_605 - .L_604)
.L_604:
        /*0004*/ 	.word	0x00000082


	//----- nvinfo : EIATTR_KPARAM_INFO
	.align		4
.L_605:
        /*0008*/ 	.byte	0x04, 0x17
        /*000a*/ 	.short	(.L_607 - .L_606)
.L_606:
        /*000c*/ 	.word	0x00000000
        /*0010*/ 	.short	0x0000
        /*0012*/ 	.short	0x0000
        /*0014*/ 	.byte	0x00, 0xf0, 0xe1, 0x02


	//----- nvinfo : EIATTR_SPARSE_MMA_MASK
	.align		4
.L_607:
        /*0018*/ 	.byte	0x03, 0x50
        /*001a*/ 	.short	0x0000


	//----- nvinfo : EIATTR_MAXREG_COUNT
	.align		4
        /*001c*/ 	.byte	0x03, 0x1b
        /*001e*/ 	.short	0x0080


	//----- nvinfo : EIATTR_NUM_BARRIERS
	.align		4
        /*0020*/ 	.byte	0x02, 0x4c
        /*0022*/ 	.byte	0x01
	.zero		1


	//----- nvinfo : EIATTR_ANNOTATIONS
	.align		4
        /*0024*/ 	.byte	0x04, 0x55
        /*0026*/ 	.short	(.L_609 - .L_608)


	//   ....[0]....
.L_608:
        /* <DEDUP_REMOVED lines=84> */


	//----- nvinfo : EIATTR_MERCURY_ISA_VERSION
	.align		4
.L_609:
        /*0550*/ 	.byte	0x03, 0x5f
        /*0552*/ 	.short	0x0101


	//----- nvinfo : EIATTR_INT_WARP_WIDE_INSTR_OFFSETS
	.align		4
        /*0554*/ 	.byte	0x04, 0x31
        /*0556*/ 	.short	(.L_611 - .L_610)


	//   ....[0]....
.L_610:
        /*0558*/ 	.word	0x0000c8d0


	//   ....[1]....
        /*055c*/ 	.word	0x0000db00


	//   ....[2]....
        /*0560*/ 	.word	0x0000db40


	//   ....[3]....
        /*0564*/ 	.word	0x0000db80


	//   ....[4]....
        /*0568*/ 	.word	0x0000dbc0


	//   ....[5]....
        /*056c*/ 	.word	0x0000dde0


	//----- nvinfo : EIATTR_COOP_GROUP_MASK_REGIDS
	.align		4
.L_611:
        /*0570*/ 	.byte	0x04, 0x29
        /*0572*/ 	.short	(.L_613 - .L_612)


	//   ....[0]....
.L_612:
        /*0574*/ 	.word	0xffffffff


	//   ....[1]....
        /*0578*/ 	.word	0xffffffff


	//   ....[2]....
        /*057c*/ 	.word	0xffffffff


	//   ....[3]....
        /*0580*/ 	.word	0xffffffff


	//   ....[4]....
        /*0584*/ 	.word	0xffffffff


	//   ....[5]....
        /*0588*/ 	.word	0xffffffff


	//   ....[6]....
        /*058c*/ 	.word	0xffffffff


	//   ....[7]....
        /*0590*/ 	.word	0xffffffff


	//   ....[8]....
        /*0594*/ 	.word	0xffffffff


	//   ....[9]....
        /*0598*/ 	.word	0xffffffff


	//----- nvinfo : EIATTR_COOP_GROUP_INSTR_OFFSETS
	.align		4
.L_613:
        /*059c*/ 	.byte	0x04, 0x28
        /*059e*/ 	.short	(.L_615 - .L_614)


	//   ....[0]....
.L_614:
        /*05a0*/ 	.word	0x0000c8b0


	//   ....[1]....
        /*05a4*/ 	.word	0x0000c8c0


	//   ....[2]....
        /*05a8*/ 	.word	0x0000c930


	//   ....[3]....
        /*05ac*/ 	.word	0x0000c950


	//   ....[4]....
        /*05b0*/ 	.word	0x0000c980


	//   ....[5]....
        /*05b4*/ 	.word	0x0000c9b0


	//   ....[6]....
        /*05b8*/ 	.word	0x0000c9e0


	//   ....[7]....
        /*05bc*/ 	.word	0x0000ca10


	//   ....[8]....
        /*05c0*/ 	.word	0x0000ca40


	//   ....[9]....
        /*05c4*/ 	.word	0x0000ca70


	//----- nvinfo : EIATTR_VRC_CTA_INIT_COUNT
	.align		4
.L_615:
        /*05c8*/ 	.byte	0x02, 0x4a
	.zero		1
	.zero		1


	//----- nvinfo : EIATTR_EXIT_INSTR_OFFSETS
	.align		4
        /*05cc*/ 	.byte	0x04, 0x1c
        /*05ce*/ 	.short	(.L_617 - .L_616)


	//   ....[0]....
.L_616:
        /*05d0*/ 	.word	0x0000e960


	//   ....[1]....
        /*05d4*/ 	.word	0x0000ea90


	//   ....[2]....
        /*05d8*/ 	.word	0x0000f0d0


	//   ....[3]....
        /*05dc*/ 	.word	0x0000f6d0


	//----- nvinfo : EIATTR_MAX_THREADS
	.align		4
.L_617:
        /*05e0*/ 	.byte	0x04, 0x05
        /*05e2*/ 	.short	(.L_619 - .L_618)
.L_618:
        /*05e4*/ 	.word	0x00000188
        /*05e8*/ 	.word	0x00000001
        /*05ec*/ 	.word	0x00000001


	//----- nvinfo : EIATTR_CRS_STACK_SIZE
	.align		4
.L_619:
        /*05f0*/ 	.byte	0x04, 0x1e
        /*05f2*/ 	.short	(.L_621 - .L_620)
.L_620:
        /*05f4*/ 	.word	0x00000000


	//----- nvinfo : EIATTR_CBANK_PARAM_SIZE
	.align		4
.L_621:
        /*05f8*/ 	.byte	0x03, 0x19
        /*05fa*/ 	.short	0x00b8


	//----- nvinfo : EIATTR_PARAM_CBANK
	.align		4
        /*05fc*/ 	.byte	0x04, 0x0a
        /*05fe*/ 	.short	(.L_623 - .L_622)
	.align		4
.L_622:
        /*0600*/ 	.word	index@(.nv.constant0._Z35group_norm_nhwc_bwd_one_pass_kernelI11Bf16IOBf16WLi256ELi98ELi392EEv26Group_norm_nhwc_bwd_params)
        /*0604*/ 	.short	0x0380
        /*0606*/ 	.short	0x00b8


	//----- nvinfo : EIATTR_SW_WAR
	.align		4
.L_623:
        /*0608*/ 	.byte	0x04, 0x36
        /*060a*/ 	.short	(.L_625 - .L_624)
.L_624:
        /*060c*/ 	.word	0x00000008
.L_625:


//--------------------- .nv.info._Z35group_norm_nhwc_bwd_one_pass_kernelI11Bf16IOBf16WLi512ELi98ELi392EEv26Group_norm_nhwc_bwd_params --------------------------
	.section	.nv.info._Z35group_norm_nhwc_bwd_one_pass_kernelI11Bf16IOBf16WLi512ELi98ELi392EEv26Group_norm_nhwc_bwd_params,"",@"SHT_CUDA_INFO"
	.sectionflags	@""
	.align	4


	//----- nvinfo : EIATTR_CUDA_API_VERSION
	.align		4
        /*0000*/ 	.byte	0x04, 0x37
        /*0002*/ 	.short	(.L_627 - .L_626)
.L_626:
        /*0004*/ 	.word	0x00000082


	//----- nvinfo : EIATTR_KPARAM_INFO
	.align		4
.L_627:
        /*0008*/ 	.byte	0x04, 0x17
        /*000a*/ 	.short	(.L_629 - .L_628)
.L_628:
        /*000c*/ 	.word	0x00000000
        /*0010*/ 	.short	0x0000
        /*0012*/ 	.short	0x0000
        /*0014*/ 	.byte	0x00, 0xf0, 0xe1, 0x02


	//----- nvinfo : EIATTR_SPARSE_MMA_MASK
	.align		4
.L_629:
        /*0018*/ 	.byte	0x03, 0x50
        /*001a*/ 	.short	0x0000


	//----- nvinfo : EIATTR_MAXREG_COUNT
	.align		4
        /*001c*/ 	.byte	0x03, 0x1b
        /*001e*/ 	.short	0x0080


	//----- nvinfo : EIATTR_NUM_BARRIERS
	.align		4
        /*0020*/ 	.byte	0x02, 0x4c
        /*0022*/ 	.byte	0x01
	.zero		1


	//----- nvinfo : EIATTR_ANNOTATIONS
	.align		4
        /*0024*/ 	.byte	0x04, 0x55
        /*0026*/ 	.short	(.L_631 - .L_630)


	//   ....[0]....
.L_630:
        /* <DEDUP_REMOVED lines=786> */
        /*313c*/ 	.byte	0x90, 0xd2, 0x01, 0x00, 0x01, 0x00, 0x00, 0x00, 0xa0, 0xd2, 0x01, 0x00


	//----- nvinfo : EIATTR_MERCURY_ISA_VERSION
	.align		4
.L_631:
        /*3148*/ 	.byte	0x03, 0x5f
        /*314a*/ 	.short	0x0101


	//----- nvinfo : EIATTR_INT_WARP_WIDE_INSTR_OFFSETS
	.align		4
        /*314c*/ 	.byte	0x04, 0x31
        /*314e*/ 	.short	(.L_633 - .L_632)


	//   ....[0]....
.L_632:
        /*3150*/ 	.word	0x0001d530


	//   ....[1]....
        /*3154*/ 	.word	0x0001e770


	//   ....[2]....
        /*3158*/ 	.word	0x0001e7b0


	//   ....[3]....
        /*315c*/ 	.word	0x0001e7f0


	//   ....[4]....
        /*3160*/ 	.word	0x0001e830


	//   ....[5]....
        /*3164*/ 	.word	0x0001ea50


	//----- nvinfo : EIATTR_COOP_GROUP_MASK_REGIDS
	.align		4
.L_633:
        /*3168*/ 	.byte	0x04, 0x29
        /*316a*/ 	.short	(.L_635 - .L_634)


	//   ....[0]....
.L_634:
        /*316c*/ 	.word	0xffffffff


	//   ....[1]....
        /*3170*/ 	.word	0xffffffff


	//   ....[2]....
        /*3174*/ 	.word	0xffffffff


	//   ....[3]....
        /*3178*/ 	.word	0xffffffff


	//   ....[4]....
        /*317c*/ 	.word	0xffffffff


	//   ....[5]....
        /*3180*/ 	.word	0xffffffff


	//   ....[6]....
        /*3184*/ 	.word	0xffffffff


	//   ....[7]....
        /*3188*/ 	.word	0xffffffff


	//   ....[8]....
        /*318c*/ 	.word	0xffffffff


	//   ....[9]....
        /*3190*/ 	.word	0xffffffff


	//----- nvinfo : EIATTR_COOP_GROUP_INSTR_OFFSETS
	.align		4
.L_635:
        /*3194*/ 	.byte	0x04, 0x28
        /*3196*/ 	.short	(.L_637 - .L_636)


	//   ....[0]....
.L_636:
        /*3198*/ 	.word	0x0001d510


	//   ....[1]....
        /*319c*/ 	.word	0x0001d520


	//   ....[2]....
        /*31a0*/ 	.word	0x0001d590


	//   ....[3]....
        /*31a4*/ 	.word	0x0001d5b0


	//   ....[4]....
        /*31a8*/ 	.word	0x0001d5e0


	//   ....[5]....
        /*31ac*/ 	.word	0x0001d610


	//   ....[6]....
        /*31b0*/ 	.word	0x0001d640


	//   ....[7]....
        /*31b4*/ 	.word	0x0001d670


	//   ....[8]....
        /*31b8*/ 	.word	0x0001d6a0


	//   ....[9]....
        /*31bc*/ 	.word	0x0001d6d0


	//----- nvinfo : EIATTR_VRC_CTA_INIT_COUNT
	.align		4
.L_637:
        /*31c0*/ 	.byte	0x02, 0x4a
	.zero		1
	.zero		1


	//----- nvinfo : EIATTR_EXIT_INSTR_OFFSETS
	.align		4
        /*31c4*/ 	.byte	0x04, 0x1c
        /*31c6*/ 	.short	(.L_639 - .L_638)


	//   ....[0]....
.L_638:
        /*31c8*/ 	.word	0x0001f5d0


	//   ....[1]....
        /*31cc*/ 	.word	0x0001f700


	//   ....[2]....
        /*31d0*/ 	.word	0x0001fd30


	//   ....[3]....
        /*31d4*/ 	.word	0x00020330


	//----- nvinfo : EIATTR_MAX_THREADS
	.align		4
.L_639:
        /*31d8*/ 	.byte	0x04, 0x05
        /*31da*/ 	.short	(.L_641 - .L_640)
.L_640:
        /*31dc*/ 	.word	0x00000188
        /*31e0*/ 	.word	0x00000001
        /*31e4*/ 	.word	0x00000001


	//----- nvinfo : EIATTR_CRS_STACK_SIZE
	.align		4
.L_641:
        /*31e8*/ 	.byte	0x04, 0x1e
        /*31ea*/ 	.short	(.L_643 - .L_642)
.L_642:
        /*31ec*/ 	.word	0x00000000


	//----- nvinfo : EIATTR_CBANK_PARAM_SIZE
	.align		4
.L_643:
        /*31f0*/ 	.byte	0x03, 0x19
        /*31f2*/ 	.short	0x00b8


	//----- nvinfo : EIATTR_PARAM_CBANK
	.align		4
        /*31f4*/ 	.byte	0x04, 0x0a
        /*31f6*/ 	.short	(.L_645 - .L_644)
	.align		4
.L_644:
        /*31f8*/ 	.word	index@(.nv.constant0._Z35group_norm_nhwc_bwd_one_pass_kernelI11Bf16IOBf16WLi512ELi98ELi392EEv26Group_norm_nhwc_bwd_params)
        /*31fc*/ 	.short	0x0380
        /*31fe*/ 	.short	0x00b8


	//----- nvinfo : EIATTR_SW_WAR
	.align		4
.L_645:
        /*3200*/ 	.byte	0x04, 0x36
        /*3202*/ 	.short	(.L_647 - .L_646)
.L_646:
        /*3204*/ 	.word	0x00000008
.L_647:


//--------------------- .nv.info._Z35group_norm_nhwc_bwd_one_pass_kernelI11Bf16IOFp16WLi64ELi98ELi392EEv26Group_norm_nhwc_bwd_params --------------------------
	.section	.nv.info._Z35group_norm_nhwc_bwd_one_pass_kernelI11Bf16IOFp16WLi64ELi98ELi392EEv26Group_norm_nhwc_bwd_params,"",@"SHT_CUDA_INFO"
	.sectionflags	@""
	.align	4


	//----- nvinfo : EIATTR_CUDA_API_VERSION
	.align		4
        /*0000*/ 	.byte	0x04, 0x37
        /*0002*/ 	.short	(.L_649 - .L_648)
.L_648:
        /*0004*/ 	.word	0x00000082


	//----- nvinfo : EIATTR_KPARAM_INFO
	.align		4
.L_649:
        /*0008*/ 	.byte	0x04, 0x17
        /*000a*/ 	.short	(.L_651 - .L_650)
.L_650:
        /*000c*/ 	.word	0x00000000
        /*0010*/ 	.short	0x0000
        /*0012*/ 	.short	0x0000
        /*0014*/ 	.byte	0x00, 0xf0, 0xe1, 0x02


	//----- nvinfo : EIATTR_SPARSE_MMA_MASK
	.align		4
.L_651:
        /*0018*/ 	.byte	0x03, 0x50
        /*001a*/ 	.short	0x0000


	//----- nvinfo : EIATTR_MAXREG_COUNT
	.align		4
        /*001c*/ 	.byte	0x03, 0x1b
        /*001e*/ 	.short	0x0080


	//----- nvinfo : EIATTR_NUM_BARRIERS
	.align		4
        /*0020*/ 	.byte	0x02, 0x4c
        /*0022*/ 	.byte	0x01
	.zero		1


	//----- nvinfo : EIATTR_MERCURY_ISA_VERSION
	.align		4
        /*0024*/ 	.byte	0x03, 0x5f
        /*0026*/ 	.short	0x0101


	//----- nvinfo : EIATTR_COOP_GROUP_MASK_REGIDS
	.align		4
        /*0028*/ 	.byte	0x04, 0x29
        /*002a*/ 	.short	(.L_653 - .L_652)


	//   ....[0]....
.L_652:
        /*002c*/ 	.word	0xffffffff


	//   ....[1]....
        /*0030*/ 	.word	0xffffffff


	//   ....[2]....
        /*0034*/ 	.word	0xffffffff


	//   ....[3]....
        /*0038*/ 	.word	0xffffffff


	//   ....[4]....
        /*003c*/ 	.word	0xffffffff


	//   ....[5]....
        /*0040*/ 	.word	0xffffffff


	//   ....[6]....
        /*0044*/ 	.word	0xffffffff


	//   ....[7]....
        /*0048*/ 	.word	0xffffffff


	//   ....[8]....
        /*004c*/ 	.word	0xffffffff


	//   ....[9]....
        /*0050*/ 	.word	0xffffffff


	//----- nvinfo : EIATTR_COOP_GROUP_INSTR_OFFSETS
	.align		4
.L_653:
        /*0054*/ 	.byte	0x04, 0x28
        /*0056*/ 	.short	(.L_655 - .L_654)


	//   ....[0]....
.L_654:
        /*0058*/ 	.word	0x00002e60


	//   ....[1]....
        /*005c*/ 	.word	0x00002ea0


	//   ....[2]....
        /*0060*/ 	.word	0x00002f10


	//   ....[3]....
        /*0064*/ 	.word	0x00002f40


	//   ....[4]....
        /*0068*/ 	.word	0x00002f70


	//   ....[5]....
        /*006c*/ 	.word	0x00002fa0


	//   ....[6]....
        /*0070*/ 	.word	0x00002fd0


	//   ....[7]....
        /*0074*/ 	.word	0x00003000


	//   ....[8]....
        /*0078*/ 	.word	0x00003030


	//   ....[9]....
        /*007c*/ 	.word	0x00003050


	//----- nvinfo : EIATTR_VRC_CTA_INIT_COUNT
	.align		4
.L_655:
        /*0080*/ 	.byte	0x02, 0x4a
	.zero		1
	.zero		1


	//----- nvinfo : EIATTR_EXIT_INSTR_OFFSETS
	.align		4
        /*0084*/ 	.byte	0x04, 0x1c
        /*0086*/ 	.short	(.L_657 - .L_656)


	//   ....[0]....
.L_656:
        /*0088*/ 	.word	0x00005cc0


	//   ....[1]....
        /*008c*/ 	.word	0x00005df0


	//   ....[2]....
        /*0090*/ 	.word	0x00006420


	//   ....[3]....
        /*0094*/ 	.word	0x00006a20


	//----- nvinfo : EIATTR_MAX_THREADS
	.align		4
.L_657:
        /*0098*/ 	.byte	0x04, 0x05
        /*009a*/ 	.short	(.L_659 - .L_658)
.L_658:
        /*009c*/ 	.word	0x00000188
        /*00a0*/ 	.word	0x00000001
        /*00a4*/ 	.word	0x00000001


	//----- nvinfo : EIATTR_CRS_STACK_SIZE
	.align		4
.L_659:
        /*00a8*/ 	.byte	0x04, 0x1e
        /*00aa*/ 	.short	(.L_661 - .L_660)
.L_660:
        /*00ac*/ 	.word	0x00000000


	//----- nvinfo : EIATTR_CBANK_PARAM_SIZE
	.align		4
.L_661:
        /*00b0*/ 	.byte	0x03, 0x19
        /*00b2*/ 	.short	0x00b8


	//----- nvinfo : EIATTR_PARAM_CBANK
	.align		4
        /*00b4*/ 	.byte	0x04, 0x0a
        /*00b6*/ 	.short	(.L_663 - .L_662)
	.align		4
.L_662:
        /*00b8*/ 	.word	index@(.nv.constant0._Z35group_norm_nhwc_bwd_one_pass_kernelI11Bf16IOFp16WLi64ELi98ELi392EEv26Group_norm_nhwc_bwd_params)
        /*00bc*/ 	.short	0x0380
        /*00be*/ 	.short	0x00b8


	//----- nvinfo : EIATTR_SW_WAR
	.align		4
.L_663:
        /*00c0*/ 	.byte	0x04, 0x36
        /*00c2*/ 	.short	(.L_665 - .L_664)
.L_664:
        /*00c4*/ 	.word	0x00000008
.L_665:


//--------------------- .nv.info._Z35group_norm_nhwc_bwd_one_pass_kernelI11Bf16IOFp16WLi128ELi98ELi392EEv26Group_norm_nhwc_bwd_params --------------------------
	.section	.nv.info._Z35group_norm_nhwc_bwd_one_pass_kernelI11Bf16IOFp16WLi128ELi98ELi392EEv26Group_norm_nhwc_bwd_params,"",@"SHT_CUDA_INFO"
	.sectionflags	@""
	.align	4


	//----- nvinfo : EIATTR_CUDA_API_VERSION
	.align		4
        /*0000*/ 	.byte	0x04, 0x37
        /*0002*/ 	.short	(.L_667 - .L_666)
.L_666:
        /*0004*/ 	.word	0x00000082


	//----- nvinfo : EIATTR_KPARAM_INFO
	.align		4
.L_667:
        /*0008*/ 	.byte	0x04, 0x17
        /*000a*/ 	.short	(.L_669 - .L_668)
.L_668:
        /*000c*/ 	.word	0x00000000
        /*0010*/ 	.short	0x0000
        /*0012*/ 	.short	0x0000
        /*0014*/ 	.byte	0x00, 0xf0, 0xe1, 0x02


	//----- nvinfo : EIATTR_SPARSE_MMA_MASK
	.align		4
.L_669:
        /*0018*/ 	.byte	0x03, 0x50
        /*001a*/ 	.short	0x0000


	//----- nvinfo : EIATTR_MAXREG_COUNT
	.align		4
        /*001c*/ 	.byte	0x03, 0x1b
        /*001e*/ 	.short	0x0080


	//----- nvinfo : EIATTR_NUM_BARRIERS
	.align		4
        /*0020*/ 	.byte	0x02, 0x4c
        /*0022*/ 	.byte	0x01
	.zero		1


	//----- nvinfo : EIATTR_MERCURY_ISA_VERSION
	.align		4
        /*0024*/ 	.byte	0x03, 0x5f
        /*0026*/ 	.short	0x0101


	//----- nvinfo : EIATTR_INT_WARP_WIDE_INSTR_OFFSETS
	.align		4
        /*0028*/ 	.byte	0x04, 0x31
        /*002a*/ 	.short	(.L_671 - .L_670)


	//   ....[0]....
.L_670:
        /*002c*/ 	.word	0x000054a0


	//----- nvinfo : EIATTR_COOP_GROUP_MASK_REGIDS
	.align		4
.L_671:
        /*0030*/ 	.byte	0x04, 0x29
        /*0032*/ 	.short	(.L_673 - .L_672)


	//   ....[0]....
.L_672:
        /*0034*/ 	.word	0xffffffff


	//   ....[1]....
        /*0038*/ 	.word	0xffffffff


	//   ....[2]....
        /*003c*/ 	.word	0xffffffff


	//   ....[3]....
        /*0040*/ 	.word	0xffffffff


	//   ....[4]....
        /*0044*/ 	.word	0xffffffff


	//   ....[5]....
        /*0048*/ 	.word	0xffffffff


	//   ....[6]....
        /*004c*/ 	.word	0xffffffff


	//   ....[7]....
        /*0050*/ 	.word	0xffffffff


	//   ....[8]....
        /*0054*/ 	.word	0xffffffff


	//   ....[9]....
        /*0058*/ 	.word	0xffffffff


	//----- nvinfo : EIATTR_COOP_GROUP_INSTR_OFFSETS
	.align		4
.L_673:
        /*005c*/ 	.byte	0x04, 0x28
        /*005e*/ 	.short	(.L_675 - .L_674)


	//   ....[0]....
.L_674:
        /*0060*/ 	.word	0x00005570


	//   ....[1]....
        /*0064*/ 	.word	0x00005580


	//   ....[2]....
        /*0068*/ 	.word	0x000055d0


	//   ....[3]....
        /*006c*/ 	.word	0x000055f0


	//   ....[4]....
        /*0070*/ 	.word	0x00005620


	//   ....[5]....
        /*0074*/ 	.word	0x00005650


	//   ....[6]....
        /*0078*/ 	.word	0x00005680


	//   ....[7]....
        /*007c*/ 	.word	0x000056b0


	//   ....[8]....
        /*0080*/ 	.word	0x000056e0


	//   ....[9]....
        /*0084*/ 	.word	0x00005710


	//----- nvinfo : EIATTR_VRC_CTA_INIT_COUNT
	.align		4
.L_675:
        /*0088*/ 	.byte	0x02, 0x4a
	.zero		1
	.zero		1


	//----- nvinfo : EIATTR_EXIT_INSTR_OFFSETS
	.align		4
        /*008c*/ 	.byte	0x04, 0x1c
        /*008e*/ 	.short	(.L_677 - .L_676)


	//   ....[0]....
.L_676:
        /*0090*/ 	.word	0x00009f10


	//   ....[1]....
        /*0094*/ 	.word	0x0000a040


	//   ....[2]....
        /*0098*/ 	.word	0x0000a680


	//   ....[3]....
        /*009c*/ 	.word	0x0000ac80


	//----- nvinfo : EIATTR_MAX_THREADS
	.align		4
.L_677:
        /*00a0*/ 	.byte	0x04, 0x05
        /*00a2*/ 	.short	(.L_679 - .L_678)
.L_678:
        /*00a4*/ 	.word	0x00000188
        /*00a8*/ 	.word	0x00000001
        /*00ac*/ 	.word	0x00000001


	//----- nvinfo : EIATTR_CRS_STACK_SIZE
	.align		4
.L_679:
        /*00b0*/ 	.byte	0x04, 0x1e
        /*00b2*/ 	.short	(.L_681 - .L_680)
.L_680:
        /*00b4*/ 	.word	0x00000000


	//----- nvinfo : EIATTR_CBANK_PARAM_SIZE
	.align		4
.L_681:
        /*00b8*/ 	.byte	0x03, 0x19
        /*00ba*/ 	.short	0x00b8


	//----- nvinfo : EIATTR_PARAM_CBANK
	.align		4
        /*00bc*/ 	.byte	0x04, 0x0a
        /*00be*/ 	.short	(.L_683 - .L_682)
	.align		4
.L_682:
        /*00c0*/ 	.word	index@(.nv.constant0._Z35group_norm_nhwc_bwd_one_pass_kernelI11Bf16IOFp16WLi128ELi98ELi392EEv26Group_norm_nhwc_bwd_params)
        /*00c4*/ 	.short	0x0380
        /*00c6*/ 	.short	0x00b8


	//----- nvinfo : EIATTR_SW_WAR
	.align		4
.L_683:
        /*00c8*/ 	.byte	0x04, 0x36
        /*00ca*/ 	.short	(.L_685 - .L_684)
.L_684:
        /*00cc*/ 	.word	0x00000008
.L_685:


//--------------------- .nv.info._Z35group_norm_nhwc_bwd_one_pass_kernelI11Bf16IOFp16WLi256ELi98ELi392EEv26Group_norm_nhwc_bwd_params --------------------------
	.section	.nv.info._Z35group_norm_nhwc_bwd_one_pass_kernelI11Bf16IOFp16WLi256ELi98ELi392EEv26Group_norm_nhwc_bwd_params,"",@"SHT_CUDA_INFO"
	.sectionflags	@""
	.align	4


	//----- nvinfo : EIATTR_CUDA_API_VERSION
	.align		4
        /*0000*/ 	.byte	0x04, 0x37
        /*0002*/ 	.short	(.L_687 - .L_686)
.L_686:
        /*0004*/ 	.word	0x00000082


	//----- nvinfo : EIATTR_KPARAM_INFO
	.align		4
.L_687:
        /*0008*/ 	.byte	0x04, 0x17
        /*000a*/ 	.short	(.L_689 - .L_688)
.L_688:
        /*000c*/ 	.word	0x00000000
        /*0010*/ 	.short	0x0000
        /*0012*/ 	.short	0x0000
        /*0014*/ 	.byte	0x00, 0xf0, 0xe1, 0x02


	//----- nvinfo : EIATTR_SPARSE_MMA_MASK
	.align		4
.L_689:
        /*0018*/ 	.byte	0x03, 0x50
        /*001a*/ 	.short	0x0000


	//----- nvinfo : EIATTR_MAXREG_COUNT
	.align		4
        /*001c*/ 	.byte	0x03, 0x1b
        /*001e*/ 	.short	0x0080


	//----- nvinfo : EIATTR_NUM_BARRIERS
	.align		4
        /*0020*/ 	.byte	0x02, 0x4c
        /*0022*/ 	.byte	0x01
	.zero		1


	//----- nvinfo : EIATTR_ANNOTATIONS
	.align		4
        /*0024*/ 	.byte	0x04, 0x55
        /*0026*/ 	.short	(.L_691 - .L_690)


	//   ....[0]....
.L_690:
        /* <DEDUP_REMOVED lines=84> */


	//----- nvinfo : EIATTR_MERCURY_ISA_VERSION
	.align		4
.L_691:
        /*0550*/ 	.byte	0x03, 0x5f
        /*0552*/ 	.short	0x0101


	//----- nvinfo : EIATTR_INT_WARP_WIDE_INSTR_OFFSETS
	.align		4
        /*0554*/ 	.byte	0x04, 0x31
        /*0556*/ 	.short	(.L_693 - .L_692)


	//   ....[0]....
.L_692:
        /*0558*/ 	.word	0x0000c8d0


	//   ....[1]....
        /*055c*/ 	.word	0x0000db00


	//   ....[2]....
        /*0560*/ 	.word	0x0000db40


	//   ....[3]....
        /*0564*/ 	.word	0x0000db80


	//   ....[4]....
        /*0568*/ 	.word	0x0000dbc0


	//   ....[5]....
        /*056c*/ 	.word	0x0000dde0


	//----- nvinfo : EIATTR_COOP_GROUP_MASK_REGIDS
	.align		4
.L_693:
        /*0570*/ 	.byte	0x04, 0x29
        /*0572*/ 	.short	(.L_695 - .L_694)


	//   ....[0]....
.L_694:
        /*0574*/ 	.word	0xffffffff


	//   ....[1]....
        /*0578*/ 	.word	0xffffffff


	//   ....[2]....
        /*057c*/ 	.word	0xffffffff


	//   ....[3]....
        /*0580*/ 	.word	0xffffffff


	//   ....[4]....
        /*0584*/ 	.word	0xffffffff


	//   ....[5]....
        /*0588*/ 	.word	0xffffffff


	//   ....[6]....
        /*058c*/ 	.word	0xffffffff


	//   ....[7]....
        /*0590*/ 	.word	0xffffffff


	//   ....[8]....
        /*0594*/ 	.word	0xffffffff


	//   ....[9]....
        /*0598*/ 	.word	0xffffffff


	//----- nvinfo : EIATTR_COOP_GROUP_INSTR_OFFSETS
	.align		4
.L_695:
        /*059c*/ 	.byte	0x04, 0x28
        /*059e*/ 	.short	(.L_697 - .L_696)


	//   ....[0]....
.L_696:
        /*05a0*/ 	.word	0x0000c8b0


	//   ....[1]....
        /*05a4*/ 	.word	0x0000c8c0


	//   ....[2]....
        /*05a8*/ 	.word	0x0000c930


	//   ....[3]....
        /*05ac*/ 	.word	0x0000c950


	//   ....[4]....
        /*05b0*/ 	.word	0x0000c980


	//   ....[5]....
        /*05b4*/ 	.word	0x0000c9b0


	//   ....[6]....
        /*05b8*/ 	.word	0x0000c9e0


	//   ....[7]....
        /*05bc*/ 	.word	0x0000ca10


	//   ....[8]....
        /*05c0*/ 	.word	0x0000ca40


	//   ....[9]....
        /*05c4*/ 	.word	0x0000ca70


	//----- nvinfo : EIATTR_VRC_CTA_INIT_COUNT
	.align		4
.L_697:
        /*05c8*/ 	.byte	0x02, 0x4a
	.zero		1
	.zero		1


	//----- nvinfo : EIATTR_EXIT_INSTR_OFFSETS
	.align		4
        /*05cc*/ 	.byte	0x04, 0x1c
        /*05ce*/ 	.short	(.L_699 - .L_698)


	//   ....[0]....
.L_698:
        /*05d0*/ 	.word	0x0000e960


	//   ....[1]....
        /*05d4*/ 	.word	0x0000ea90


	//   ....[2]....
        /*05d8*/ 	.word	0x0000f0d0


	//   ....[3]....
        /*05dc*/ 	.word	0x0000f6d0


	//----- nvinfo : EIATTR_MAX_THREADS
	.align		4
.L_699:
        /*05e0*/ 	.byte	0x04, 0x05
        /*05e2*/ 	.short	(.L_701 - .L_700)
.L_700:
        /*05e4*/ 	.word	0x00000188
        /*05e8*/ 	.word	0x00000001
        /*05ec*/ 	.word	0x00000001


	//----- nvinfo : EIATTR_CRS_STACK_SIZE
	.align		4
.L_701:
        /*05f0*/ 	.byte	0x04, 0x1e
        /*05f2*/ 	.short	(.L_703 - .L_702)
.L_702:
        /*05f4*/ 	.word	0x00000000


	//----- nvinfo : EIATTR_CBANK_PARAM_SIZE
	.align		4
.L_703:
        /*05f8*/ 	.byte	0x03, 0x19
        /*05fa*/ 	.short	0x00b8


	//----- nvinfo : EIATTR_PARAM_CBANK
	.align		4
        /*05fc*/ 	.byte	0x04, 0x0a
        /*05fe*/ 	.short	(.L_705 - .L_704)
	.align		4
.L_704:
        /*0600*/ 	.word	index@(.nv.constant0._Z35group_norm_nhwc_bwd_one_pass_kernelI11Bf16IOFp16WLi256ELi98ELi392EEv26Group_norm_nhwc_bwd_params)
        /*0604*/ 	.short	0x0380
        /*0606*/ 	.short	0x00b8


	//----- nvinfo : EIATTR_SW_WAR
	.align		4
.L_705:
        /*0608*/ 	.byte	0x04, 0x36
        /*060a*/ 	.short	(.L_707 - .L_706)
.L_706:
        /*060c*/ 	.word	0x00000008
.L_707:


//--------------------- .nv.info._Z35group_norm_nhwc_bwd_one_pass_kernelI11Bf16IOFp16WLi512ELi98ELi392EEv26Group_norm_nhwc_bwd_params --------------------------
	.section	.nv.info._Z35group_norm_nhwc_bwd_one_pass_kernelI11Bf16IOFp16WLi512ELi98ELi392EEv26Group_norm_nhwc_bwd_params,"",@"SHT_CUDA_INFO"
	.sectionflags	@""
	.align	4


	//----- nvinfo : EIATTR_CUDA_API_VERSION
	.align		4
        /*0000*/ 	.byte	0x04, 0x37
        /*0002*/ 	.short	(.L_709 - .L_708)
.L_708:
        /*0004*/ 	.word	0x00000082


	//----- nvinfo : EIATTR_KPARAM_INFO
	.align		4
.L_709:
        /*0008*/ 	.byte	0x04, 0x17
        /*000a*/ 	.short	(.L_711 - .L_710)
.L_710:
        /*000c*/ 	.word	0x00000000
        /*0010*/ 	.short	0x0000
        /*0012*/ 	.short	0x0000
        /*0014*/ 	.byte	0x00, 0xf0, 0xe1, 0x02


	//----- nvinfo : EIATTR_SPARSE_MMA_MASK
	.align		4
.L_711:
        /*0018*/ 	.byte	0x03, 0x50
        /*001a*/ 	.short	0x0000


	//----- nvinfo : EIATTR_MAXREG_COUNT
	.align		4
        /*001c*/ 	.byte	0x03, 0x1b
        /*001e*/ 	.short	0x0080


	//----- nvinfo : EIATTR_NUM_BARRIERS
	.align		4
        /*0020*/ 	.byte	0x02, 0x4c
        /*0022*/ 	.byte	0x01
	.zero		1


	//----- nvinfo : EIATTR_ANNOTATIONS
	.align		4
        /*0024*/ 	.byte	0x04, 0x55
        /*0026*/ 	.short	(.L_713 - .L_712)


	//   ....[0]....
.L_712:
        /* <DEDUP_REMOVED lines=786> */


	//----- nvinfo : EIATTR_MERCURY_ISA_VERSION
	.align		4
.L_713:
        /*3138*/ 	.byte	0x03, 0x5f
        /*313a*/ 	.short	0x0101


	//----- nvinfo : EIATTR_INT_WARP_WIDE_INSTR_OFFSETS
	.align		4
        /*313c*/ 	.byte	0x04, 0x31
        /*313e*/ 	.short	(.L_715 - .L_714)


	//   ....[0]....
.L_714:
        /*3140*/ 	.word	0x0001d510


	//   ....[1]....
        /*3144*/ 	.word	0x0001e750


	//   ....[2]....
        /*3148*/ 	.word	0x0001e790


	//   ....[3]....
        /*314c*/ 	.word	0x0001e7d0


	//   ....[4]....
        /*3150*/ 	.word	0x0001e810


	//   ....[5]....
        /*3154*/ 	.word	0x0001ea30


	//----- nvinfo : EIATTR_COOP_GROUP_MASK_REGIDS
	.align		4
.L_715:
        /*3158*/ 	.byte	0x04, 0x29
        /*315a*/ 	.short	(.L_717 - .L_716)


	//   ....[0]....
.L_716:
        /*315c*/ 	.word	0xffffffff


	//   ....[1]....
        /*3160*/ 	.word	0xffffffff


	//   ....[2]....
        /*3164*/ 	.word	0xffffffff


	//   ....[3]....
        /*3168*/ 	.word	0xffffffff


	//   ....[4]....
        /*316c*/ 	.word	0xffffffff


	//   ....[5]....
        /*3170*/ 	.word	0xffffffff


	//   ....[6]....
        /*3174*/ 	.word	0xffffffff


	//   ....[7]....
        /*3178*/ 	.word	0xffffffff


	//   ....[8]....
        /*317c*/ 	.word	0xffffffff


	//   ....[9]....
        /*3180*/ 	.word	0xffffffff


	//----- nvinfo : EIATTR_COOP_GROUP_INSTR_OFFSETS
	.align		4
.L_717:
        /*3184*/ 	.byte	0x04, 0x28
        /*3186*/ 	.short	(.L_719 - .L_718)


	//   ....[0]....
.L_718:
        /*3188*/ 	.word	0x0001d4f0


	//   ....[1]....
        /*318c*/ 	.word	0x0001d500


	//   ....[2]....
        /*3190*/ 	.word	0x0001d570


	//   ....[3]....
        /*3194*/ 	.word	0x0001d590


	//   ....[4]....
        /*3198*/ 	.word	0x0001d5c0


	//   ....[5]....
        /*319c*/ 	.word	0x0001d5f0


	//   ....[6]....
        /*31a0*/ 	.word	0x0001d620


	//   ....[7]....
        /*31a4*/ 	.word	0x0001d650


	//   ....[8]....
        /*31a8*/ 	.word	0x0001d680


	//   ....[9]....
        /*31ac*/ 	.word	0x0001d6b0


	//----- nvinfo : EIATTR_VRC_CTA_INIT_COUNT
	.align		4
.L_719:
        /*31b0*/ 	.byte	0x02, 0x4a
	.zero		1
	.zero		1


	//----- nvinfo : EIATTR_EXIT_INSTR_OFFSETS
	.align		4
        /*31b4*/ 	.byte	0x04, 0x1c
        /*31b6*/ 	.short	(.L_721 - .L_720)


	//   ....[0]....
.L_720:
        /*31b8*/ 	.word	0x0001f5b0


	//   ....[1]....
        /*31bc*/ 	.word	0x0001f6e0


	//   ....[2]....
        /*31c0*/ 	.word	0x0001fd10


	//   ....[3]....
        /*31c4*/ 	.word	0x00020310


	//----- nvinfo : EIATTR_MAX_THREADS
	.align		4
.L_721:
        /*31c8*/ 	.byte	0x04, 0x05
        /*31ca*/ 	.short	(.L_723 - .L_722)
.L_722:
        /*31cc*/ 	.word	0x00000188
        /*31d0*/ 	.word	0x00000001
        /*31d4*/ 	.word	0x00000001


	//----- nvinfo : EIATTR_CRS_STACK_SIZE
	.align		4
.L_723:
        /*31d8*/ 	.byte	0x04, 0x1e
        /*31da*/ 	.short	(.L_725 - .L_724)
.L_724:
        /*31dc*/ 	.word	0x00000000


	//----- nvinfo : EIATTR_CBANK_PARAM_SIZE
	.align		4
.L_725:
        /*31e0*/ 	.byte	0x03, 0x19
        /*31e2*/ 	.short	0x00b8


	//----- nvinfo : EIATTR_PARAM_CBANK
	.align		4
        /*31e4*/ 	.byte	0x04, 0x0a
        /*31e6*/ 	.short	(.L_727 - .L_726)
	.align		4
.L_726:
        /*31e8*/ 	.word	index@(.nv.constant0._Z35group_norm_nhwc_bwd_one_pass_kernelI11Bf16IOFp16WLi512ELi98ELi392EEv26Group_norm_nhwc_bwd_params)
        /*31ec*/ 	.short	0x0380
        /*31ee*/ 	.short	0x00b8


	//----- nvinfo : EIATTR_SW_WAR
	.align		4
.L_727:
        /*31f0*/ 	.byte	0x04, 0x36
        /*31f2*/ 	.short	(.L_729 - .L_728)
.L_728:
        /*31f4*/ 	.word	0x00000008
.L_729:


//--------------------- .nv.info._Z35group_norm_nhwc_bwd_one_pass_kernelI11Fp16IOFp32WLi64ELi98ELi392EEv26Group_norm_nhwc_bwd_params --------------------------
	.section	.nv.info._Z35group_norm_nhwc_bwd_one_pass_kernelI11Fp16IOFp32WLi64ELi98ELi392EEv26Group_norm_nhwc_bwd_params,"",@"SHT_CUDA_INFO"
	.sectionflags	@""
	.align	4


	//----- nvinfo : EIATTR_CUDA_API_VERSION
	.align		4
        /*0000*/ 	.byte	0x04, 0x37
        /*0002*/ 	.short	(.L_731 - .L_730)
.L_730:
        /*0004*/ 	.word	0x00000082


	//----- nvinfo : EIATTR_KPARAM_INFO
	.align		4
.L_731:
        /*0008*/ 	.byte	0x04, 0x17
        /*000a*/ 	.short	(.L_733 - .L_732)
.L_732:
        /*000c*/ 	.word	0x00000000
        /*0010*/ 	.short	0x0000
        /*0012*/ 	.short	0x0000
        /*0014*/ 	.byte	0x00, 0xf0, 0xe1, 0x02


	//----- nvinfo : EIATTR_SPARSE_MMA_MASK
	.align		4
.L_733:
        /*0018*/ 	.byte	0x03, 0x50
        /*001a*/ 	.short	0x0000


	//----- nvinfo : EIATTR_MAXREG_COUNT
	.align		4
        /*001c*/ 	.byte	0x03, 0x1b
        /*001e*/ 	.short	0x0080


	//----- nvinfo : EIATTR_NUM_BARRIERS
	.align		4
        /*0020*/ 	.byte	0x02, 0x4c
        /*0022*/ 	.byte	0x01
	.zero		1


	//----- nvinfo : EIATTR_MERCURY_ISA_VERSION
	.align		4
        /*0024*/ 	.byte	0x03, 0x5f
        /*0026*/ 	.short	0x0101


	//----- nvinfo : EIATTR_COOP_GROUP_MASK_REGIDS
	.align		4
        /*0028*/ 	.byte	0x04, 0x29
        /*002a*/ 	.short	(.L_735 - .L_734)


	//   ....[0]....
.L_734:
        /*002c*/ 	.word	0xffffffff


	//   ....[1]....
        /*0030*/ 	.word	0xffffffff


	//   ....[2]....
        /*0034*/ 	.word	0xffffffff


	//   ....[3]....
        /*0038*/ 	.word	0xffffffff


	//   ....[4]....
        /*003c*/ 	.word	0xffffffff


	//   ....[5]....
        /*0040*/ 	.word	0xffffffff


	//   ....[6]....
        /*0044*/ 	.word	0xffffffff


	//   ....[7]....
        /*0048*/ 	.word	0xffffffff


	//   ....[8]....
        /*004c*/ 	.word	0xffffffff


	//   ....[9]....
        /*0050*/ 	.word	0xffffffff


	//----- nvinfo : EIATTR_COOP_GROUP_INSTR_OFFSETS
	.align		4
.L_735:
        /*0054*/ 	.byte	0x04, 0x28
        /*0056*/ 	.short	(.L_737 - .L_736)


	//   ....[0]....
.L_736:
        /*0058*/ 	.word	0x00002cf0


	//   ....[1]....
        /*005c*/ 	.word	0x00002d30


	//   ....[2]....
        /*0060*/ 	.word	0x00002d90


	//   ....[3]....
        /*0064*/ 	.word	0x00002db0


	//   ....[4]....
        /*0068*/ 	.word	0x00002e00


	//   ....[5]....
        /*006c*/ 	.word	0x00002e30


	//   ....[6]....
        /*0070*/ 	.word	0x00002e60


	//   ....[7]....
        /*0074*/ 	.word	0x00002e90


	//   ....[8]....
        /*0078*/ 	.word	0x00002ec0


	//   ....[9]....
        /*007c*/ 	.word	0x00002ee0


	//----- nvinfo : EIATTR_VRC_CTA_INIT_COUNT
	.align		4
.L_737:
        /*0080*/ 	.byte	0x02, 0x4a
	.zero		1
	.zero		1


	//----- nvinfo : EIATTR_EXIT_INSTR_OFFSETS
	.align		4
        /*0084*/ 	.byte	0x04, 0x1c
        /*0086*/ 	.short	(.L_739 - .L_738)


	//   ....[0]....
.L_738:
        /*0088*/ 	.word	0x00005bb0


	//   ....[1]....
        /*008c*/ 	.word	0x00005ce0


	//   ....[2]....
        /*0090*/ 	.word	0x000062f0


	//   ....[3]....
        /*0094*/ 	.word	0x000068a0


	//----- nvinfo : EIATTR_MAX_THREADS
	.align		4
.L_739:
        /*0098*/ 	.byte	0x04, 0x05
        /*009a*/ 	.short	(.L_741 - .L_740)
.L_740:
        /*009c*/ 	.word	0x00000188
        /*00a0*/ 	.word	0x00000001
        /*00a4*/ 	.word	0x00000001


	//----- nvinfo : EIATTR_CRS_STACK_SIZE
	.align		4
.L_741:
        /*00a8*/ 	.byte	0x04, 0x1e
        /*00aa*/ 	.short	(.L_743 - .L_742)
.L_742:
        /*00ac*/ 	.word	0x00000000


	//----- nvinfo : EIATTR_CBANK_PARAM_SIZE
	.align		4
.L_743:
        /*00b0*/ 	.byte	0x03, 0x19
        /*00b2*/ 	.short	0x00b8


	//----- nvinfo : EIATTR_PARAM_CBANK
	.align		4
        /*00b4*/ 	.byte	0x04, 0x0a
        /*00b6*/ 	.short	(.L_745 - .L_744)
	.align		4
.L_744:
        /*00b8*/ 	.word	index@(.nv.constant0._Z35group_norm_nhwc_bwd_one_pass_kernelI11Fp16IOFp32WLi64ELi98ELi392EEv26Group_norm_nhwc_bwd_params)
        /*00bc*/ 	.short	0x0380
        /*00be*/ 	.short	0x00b8


	//----- nvinfo : EIATTR_SW_WAR
	.align		4
.L_745:
        /*00c0*/ 	.byte	0x04, 0x36
        /*00c2*/ 	.short	(.L_747 - .L_746)
.L_746:
        /*00c4*/ 	.word	0x00000008
.L_747:


//--------------------- .nv.info._Z35group_norm_nhwc_bwd_one_pass_kernelI11Fp16IOFp32WLi128ELi98ELi392EEv26Group_norm_nhwc_bwd_params --------------------------
	.section	.nv.info._Z35group_norm_nhwc_bwd_one_pass_kernelI11Fp16IOFp32WLi128ELi98ELi392EEv26Group_norm_nhwc_bwd_params,"",@"SHT_CUDA_INFO"
	.sectionflags	@""
	.align	4


	//----- nvinfo : EIATTR_CUDA_API_VERSION
	.align		4
        /*0000*/ 	.byte	0x04, 0x37
        /*0002*/ 	.short	(.L_749 - .L_748)
.L_748:
        /*0004*/ 	.word	0x00000082


	//----- nvinfo : EIATTR_KPARAM_INFO
	.align		4
.L_749:
        /*0008*/ 	.byte	0x04, 0x17
        /*000a*/ 	.short	(.L_751 - .L_750)
.L_750:
        /*000c*/ 	.word	0x00000000
        /*0010*/ 	.short	0x0000
        /*0012*/ 	.short	0x0000
        /*0014*/ 	.byte	0x00, 0xf0, 0xe1, 0x02


	//----- nvinfo : EIATTR_SPARSE_MMA_MASK
	.align		4
.L_751:
        /*0018*/ 	.byte	0x03, 0x50
        /*001a*/ 	.short	0x0000


	//----- nvinfo : EIATTR_MAXREG_COUNT
	.align		4
        /*001c*/ 	.byte	0x03, 0x1b
        /*001e*/ 	.short	0x0080


	//----- nvinfo : EIATTR_NUM_BARRIERS
	.align		4
        /*0020*/ 	.byte	0x02, 0x4c
        /*0022*/ 	.byte	0x01
	.zero		1


	//----- nvinfo : EIATTR_MERCURY_ISA_VERSION
	.align		4
        /*0024*/ 	.byte	0x03, 0x5f
        /*0026*/ 	.short	0x0101


	//----- nvinfo : EIATTR_INT_WARP_WIDE_INSTR_OFFSETS
	.align		4
        /*0028*/ 	.byte	0x04, 0x31
        /*002a*/ 	.short	(.L_753 - .L_752)


	//   ....[0]....
.L_752:
        /*002c*/ 	.word	0x00005270


	//----- nvinfo : EIATTR_COOP_GROUP_MASK_REGIDS
	.align		4
.L_753:
        /*0030*/ 	.byte	0x04, 0x29
        /*0032*/ 	.short	(.L_755 - .L_754)


	//   ....[0]....
.L_754:
        /*0034*/ 	.word	0xffffffff


	//   ....[1]....
        /*0038*/ 	.word	0xffffffff


	//   ....[2]....
        /*003c*/ 	.word	0xffffffff


	//   ....[3]....
        /*0040*/ 	.word	0xffffffff


	//   ....[4]....
        /*0044*/ 	.word	0xffffffff


	//   ....[5]....
        /*0048*/ 	.word	0xffffffff


	//   ....[6]....
        /*004c*/ 	.word	0xffffffff


	//   ....[7]....
        /*0050*/ 	.word	0xffffffff


	//   ....[8]....
        /*0054*/ 	.word	0xffffffff


	//   ....[9]....
        /*0058*/ 	.word	0xffffffff


	//----- nvinfo : EIATTR_COOP_GROUP_INSTR_OFFSETS
	.align		4
.L_755:
        /*005c*/ 	.byte	0x04, 0x28
        /*005e*/ 	.short	(.L_757 - .L_756)


	//   ....[0]....
.L_756:
        /*0060*/ 	.word	0x00005320


	//   ....[1]....
        /*0064*/ 	.word	0x00005330


	//   ....[2]....
        /*0068*/ 	.word	0x00005370


	//   ....[3]....
        /*006c*/ 	.word	0x000053a0


	//   ....[4]....
        /*0070*/ 	.word	0x000053d0


	//   ....[5]....
        /*0074*/ 	.word	0x00005400


	//   ....[6]....
        /*0078*/ 	.word	0x00005430


	//   ....[7]....
        /*007c*/ 	.word	0x00005460


	//   ....[8]....
        /*0080*/ 	.word	0x00005490


	//   ....[9]....
        /*0084*/ 	.word	0x000054c0


	//----- nvinfo : EIATTR_VRC_CTA_INIT_COUNT
	.align		4
.L_757:
        /*0088*/ 	.byte	0x02, 0x4a
	.zero		1
	.zero		1


	//----- nvinfo : EIATTR_EXIT_INSTR_OFFSETS
	.align		4
        /*008c*/ 	.byte	0x04, 0x1c
        /*008e*/ 	.short	(.L_759 - .L_758)


	//   ....[0]....
.L_758:
        /*0090*/ 	.word	0x00009dd0


	//   ....[1]....
        /*0094*/ 	.word	0x00009f00


	//   ....[2]....
        /*0098*/ 	.word	0x0000a510


	//   ....[3]....
        /*009c*/ 	.word	0x0000aac0


	//----- nvinfo : EIATTR_MAX_THREADS
	.align		4
.L_759:
        /*00a0*/ 	.byte	0x04, 0x05
        /*00a2*/ 	.short	(.L_761 - .L_760)
.L_760:
        /*00a4*/ 	.word	0x00000188
        /*00a8*/ 	.word	0x00000001
        /*00ac*/ 	.word	0x00000001


	//----- nvinfo : EIATTR_CRS_STACK_SIZE
	.align		4
.L_761:
        /*00b0*/ 	.byte	0x04, 0x1e
        /*00b2*/ 	.short	(.L_763 - .L_762)
.L_762:
        /*00b4*/ 	.word	0x00000000


	//----- nvinfo : EIATTR_CBANK_PARAM_SIZE
	.align		4
.L_763:
        /*00b8*/ 	.byte	0x03, 0x19
        /*00ba*/ 	.short	0x00b8


	//----- nvinfo : EIATTR_PARAM_CBANK
	.align		4
        /*00bc*/ 	.byte	0x04, 0x0a
        /*00be*/ 	.short	(.L_765 - .L_764)
	.align		4
.L_764:
        /*00c0*/ 	.word	index@(.nv.constant0._Z35group_norm_nhwc_bwd_one_pass_kernelI11Fp16IOFp32WLi128ELi98ELi392EEv26Group_norm_nhwc_bwd_params)
        /*00c4*/ 	.short	0x0380
        /*00c6*/ 	.short	0x00b8


	//----- nvinfo : EIATTR_SW_WAR
	.align		4
.L_765:
        /*00c8*/ 	.byte	0x04, 0x36
        /*00ca*/ 	.short	(.L_767 - .L_766)
.L_766:
        /*00cc*/ 	.word	0x00000008
.L_767:


//--------------------- .nv.info._Z35group_norm_nhwc_bwd_one_pass_kernelI11Fp16IOFp32WLi256ELi98ELi392EEv26Group_norm_nhwc_bwd_params --------------------------
	.section	.nv.info._Z35group_norm_nhwc_bwd_one_pass_kernelI11Fp16IOFp32WLi256ELi98ELi392EEv26Group_norm_nhwc_bwd_params,"",@"SHT_CUDA_INFO"
	.sectionflags	@""
	.align	4


	//----- nvinfo : EIATTR_CUDA_API_VERSION
	.align		4
        /*0000*/ 	.byte	0x04, 0x37
        /*0002*/ 	.short	(.L_769 - .L_768)
.L_768:
        /*0004*/ 	.word	0x00000082


	//----- nvinfo : EIATTR_KPARAM_INFO
	.align		4
.L_769:
        /*0008*/ 	.byte	0x04, 0x17
        /*000a*/ 	.short	(.L_771 - .L_770)
.L_770:
        /*000c*/ 	.word	0x00000000
        /*0010*/ 	.short	0x0000
        /*0012*/ 	.short	0x0000
        /*0014*/ 	.byte	0x00, 0xf0, 0xe1, 0x02


	//----- nvinfo : EIATTR_SPARSE_MMA_MASK
	.align		4
.L_771:
        /*0018*/ 	.byte	0x03, 0x50
        /*001a*/ 	.short	0x0000


	//----- nvinfo : EIATTR_MAXREG_COUNT
	.align		4
        /*001c*/ 	.byte	0x03, 0x1b
        /*001e*/ 	.short	0x0080


	//----- nvinfo : EIATTR_NUM_BARRIERS
	.align		4
        /*0020*/ 	.byte	0x02, 0x4c
        /*0022*/ 	.byte	0x01
	.zero		1


	//----- nvinfo : EIATTR_MERCURY_ISA_VERSION
	.align		4
        /*0024*/ 	.byte	0x03, 0x5f
        /*0026*/ 	.short	0x0101


	//----- nvinfo : EIATTR_INT_WARP_WIDE_INSTR_OFFSETS
	.align		4
        /*0028*/ 	.byte	0x04, 0x31
        /*002a*/ 	.short	(.L_773 - .L_772)


	//   ....[0]....
.L_772:
        /*002c*/ 	.word	0x0000bac0


	//   ....[1]....
        /*0030*/ 	.word	0x0000ccf0


	//   ....[2]....
        /*0034*/ 	.word	0x0000cd30


	//   ....[3]....
        /*0038*/ 	.word	0x0000cd70


	//   ....[4]....
        /*003c*/ 	.word	0x0000cdb0


	//   ....[5]....
        /*0040*/ 	.word	0x0000cfd0


	//----- nvinfo : EIATTR_COOP_GROUP_MASK_REGIDS
	.align		4
.L_773:
        /*0044*/ 	.byte	0x04, 0x29
        /*0046*/ 	.short	(.L_775 - .L_774)


	//   ....[0]....
.L_774:
        /*0048*/ 	.word	0xffffffff


	//   ....[1]....
        /*004c*/ 	.word	0xffffffff


	//   ....[2]....
        /*0050*/ 	.word	0xffffffff


	//   ....[3]....
        /*0054*/ 	.word	0xffffffff


	//   ....[4]....
        /*0058*/ 	.word	0xffffffff


	//   ....[5]....
        /*005c*/ 	.word	0xffffffff


	//   ....[6]....
        /*0060*/ 	.word	0xffffffff


	//   ....[7]....
        /*0064*/ 	.word	0xffffffff


	//   ....[8]....
        /*0068*/ 	.word	0xffffffff


	//   ....[9]....
        /*006c*/ 	.word	0xffffffff


	//----- nvinfo : EIATTR_COOP_GROUP_INSTR_OFFSETS
	.align		4
.L_775:
        /*0070*/ 	.byte	0x04, 0x28
        /*0072*/ 	.short	(.L_777 - .L_776)


	//   ....[0]....
.L_776:
        /*0074*/ 	.word	0x0000baa0


	//   ....[1]....
        /*0078*/ 	.word	0x0000bab0


	//   ....[2]....
        /*007c*/ 	.word	0x0000bb20


	//   ....[3]....
        /*0080*/ 	.word	0x0000bb40


	//   ....[4]....
        /*0084*/ 	.word	0x0000bb70


	//   ....[5]....
        /*0088*/ 	.word	0x0000bba0


	//   ....[6]....
        /*008c*/ 	.word	0x0000bbd0


	//   ....[7]....
        /*0090*/ 	.word	0x0000bc00


	//   ....[8]....
        /*0094*/ 	.word	0x0000bc30


	//   ....[9]....
        /*0098*/ 	.word	0x0000bc60


	//----- nvinfo : EIATTR_VRC_CTA_INIT_COUNT
	.align		4
.L_777:
        /*009c*/ 	.byte	0x02, 0x4a
	.zero		1
	.zero		1


	//----- nvinfo : EIATTR_EXIT_INSTR_OFFSETS
	.align		4
        /*00a0*/ 	.byte	0x04, 0x1c
        /*00a2*/ 	.short	(.L_779 - .L_778)


	//   ....[0]....
.L_778:
        /*00a4*/ 	.word	0x0000db10


	//   ....[1]....
        /*00a8*/ 	.word	0x0000dc40


	//   ....[2]....
        /*00ac*/ 	.word	0x0000e260


	//   ....[3]....
        /*00b0*/ 	.word	0x0000e810


	//----- nvinfo : EIATTR_MAX_THREADS
	.align		4
.L_779:
        /*00b4*/ 	.byte	0x04, 0x05
        /*00b6*/ 	.short	(.L_781 - .L_780)
.L_780:
        /*00b8*/ 	.word	0x00000188
        /*00bc*/ 	.word	0x00000001
        /*00c0*/ 	.word	0x00000001


	//----- nvinfo : EIATTR_CRS_STACK_SIZE
	.align		4
.L_781:
        /*00c4*/ 	.byte	0x04, 0x1e
        /*00c6*/ 	.short	(.L_783 - .L_782)
.L_782:
        /*00c8*/ 	.word	0x00000000


	//----- nvinfo : EIATTR_CBANK_PARAM_SIZE
	.align		4
.L_783:
        /*00cc*/ 	.byte	0x03, 0x19
        /*00ce*/ 	.short	0x00b8


	//----- nvinfo : EIATTR_PARAM_CBANK
	.align		4
        /*00d0*/ 	.byte	0x04, 0x0a
        /*00d2*/ 	.short	(.L_785 - .L_784)
	.align		4
.L_784:
        /*00d4*/ 	.word	index@(.nv.constant0._Z35group_norm_nhwc_bwd_one_pass_kernelI11Fp16IOFp32WLi256ELi98ELi392EEv26Group_norm_nhwc_bwd_params)
        /*00d8*/ 	.short	0x0380
        /*00da*/ 	.short	0x00b8


	//----- nvinfo : EIATTR_SW_WAR
	.align		4
.L_785:
        /*00dc*/ 	.byte	0x04, 0x36
        /*00de*/ 	.short	(.L_787 - .L_786)
.L_786:
        /*00e0*/ 	.word	0x00000008
.L_787:


//--------------------- .nv.info._Z35group_norm_nhwc_bwd_one_pass_kernelI11Fp16IOFp32WLi512ELi98ELi392EEv26Group_norm_nhwc_bwd_params --------------------------
	.section	.nv.info._Z35group_norm_nhwc_bwd_one_pass_kernelI11Fp16IOFp32WLi512ELi98ELi392EEv26Group_norm_nhwc_bwd_params,"",@"SHT_CUDA_INFO"
	.sectionflags	@""
	.align	4


	//----- nvinfo : EIATTR_CUDA_API_VERSION
	.align		4
        /*0000*/ 	.byte	0x04, 0x37
        /*0002*/ 	.short	(.L_789 - .L_788)
.L_788:
        /*0004*/ 	.word	0x00000082


	//----- nvinfo : EIATTR_KPARAM_INFO
	.align		4
.L_789:
        /*0008*/ 	.byte	0x04, 0x17
        /*000a*/ 	.short	(.L_791 - .L_790)
.L_790:
        /*000c*/ 	.word	0x00000000
        /*0010*/ 	.short	0x0000
        /*0012*/ 	.short	0x0000
        /*0014*/ 	.byte	0x00, 0xf0, 0xe1, 0x02


	//----- nvinfo : EIATTR_SPARSE_MMA_MASK
	.align		4
.L_791:
        /*0018*/ 	.byte	0x03, 0x50
        /*001a*/ 	.short	0x0000


	//----- nvinfo : EIATTR_MAXREG_COUNT
	.align		4
        /*001c*/ 	.byte	0x03, 0x1b
        /*001e*/ 	.short	0x0080


	//----- nvinfo : EIATTR_NUM_BARRIERS
	.align		4
        /*0020*/ 	.byte	0x02, 0x4c
        /*0022*/ 	.byte	0x01
	.zero		1


	//----- nvinfo : EIATTR_ANNOTATIONS
	.align		4
        /*0024*/ 	.byte	0x04, 0x55
        /*0026*/ 	.short	(.L_793 - .L_792)


	//   ....[0]....
.L_792:
        /* <DEDUP_REMOVED lines=827> */


	//----- nvinfo : EIATTR_MERCURY_ISA_VERSION
	.align		4
.L_793:
        /*33c8*/ 	.byte	0x03, 0x5f
        /*33ca*/ 	.short	0x0101


	//----- nvinfo : EIATTR_INT_WARP_WIDE_INSTR_OFFSETS
	.align		4
        /*33cc*/ 	.byte	0x04, 0x31
        /*33ce*/ 	.short	(.L_795 - .L_794)


	//   ....[0]....
.L_794:
        /*33d0*/ 	.word	0x0001deb0


	//   ....[1]....
        /*33d4*/ 	.word	0x0001f0f0


	//   ....[2]....
        /*33d8*/ 	.word	0x0001f130


	//   ....[3]....
        /*33dc*/ 	.word	0x0001f170


	//   ....[4]....
        /*33e0*/ 	.word	0x0001f1b0


	//   ....[5]....
        /*33e4*/ 	.word	0x0001f3d0


	//----- nvinfo : EIATTR_COOP_GROUP_MASK_REGIDS
	.align		4
.L_795:
        /*33e8*/ 	.byte	0x04, 0x29
        /*33ea*/ 	.short	(.L_797 - .L_796)


	//   ....[0]....
.L_796:
        /*33ec*/ 	.word	0xffffffff


	//   ....[1]....
        /*33f0*/ 	.word	0xffffffff


	//   ....[2]....
        /*33f4*/ 	.word	0xffffffff


	//   ....[3]....
        /*33f8*/ 	.word	0xffffffff


	//   ....[4]....
        /*33fc*/ 	.word	0xffffffff


	//   ....[5]....
        /*3400*/ 	.word	0xffffffff


	//   ....[6]....
        /*3404*/ 	.word	0xffffffff


	//   ....[7]....
        /*3408*/ 	.word	0xffffffff


	//   ....[8]....
        /*340c*/ 	.word	0xffffffff


	//   ....[9]....
        /*3410*/ 	.word	0xffffffff


	//----- nvinfo : EIATTR_COOP_GROUP_INSTR_OFFSETS
	.align		4
.L_797:
        /*3414*/ 	.byte	0x04, 0x28
        /*3416*/ 	.short	(.L_799 - .L_798)


	//   ....[0]....
.L_798:
        /*3418*/ 	.word	0x0001de90


	//   ....[1]....
        /*341c*/ 	.word	0x0001dea0


	//   ....[2]....
        /*3420*/ 	.word	0x0001df10


	//   ....[3]....
        /*3424*/ 	.word	0x0001df30


	//   ....[4]....
        /*3428*/ 	.word	0x0001df60


	//   ....[5]....
        /*342c*/ 	.word	0x0001df90


	//   ....[6]....
        /*3430*/ 	.word	0x0001dfc0


	//   ....[7]....
        /*3434*/ 	.word	0x0001dff0


	//   ....[8]....
        /*3438*/ 	.word	0x0001e020


	//   ....[9]....
        /*343c*/ 	.word	0x0001e050


	//----- nvinfo : EIATTR_VRC_CTA_INIT_COUNT
	.align		4
.L_799:
        /*3440*/ 	.byte	0x02, 0x4a
	.zero		1
	.zero		1


	//----- nvinfo : EIATTR_EXIT_INSTR_OFFSETS
	.align		4
        /*3444*/ 	.byte	0x04, 0x1c
        /*3446*/ 	.short	(.L_801 - .L_800)


	//   ....[0]....
.L_800:
        /*3448*/ 	.word	0x0001ff10


	//   ....[1]....
        /*344c*/ 	.word	0x00020040


	//   ....[2]....
        /*3450*/ 	.word	0x00020650


	//   ....[3]....
        /*3454*/ 	.word	0x00020c00


	//----- nvinfo : EIATTR_MAX_THREADS
	.align		4
.L_801:
        /*3458*/ 	.byte	0x04, 0x05
        /*345a*/ 	.short	(.L_803 - .L_802)
.L_802:
        /*345c*/ 	.word	0x00000188
        /*3460*/ 	.word	0x00000001
        /*3464*/ 	.word	0x00000001


	//----- nvinfo : EIATTR_CRS_STACK_SIZE
	.align		4
.L_803:
        /*3468*/ 	.byte	0x04, 0x1e
        /*346a*/ 	.short	(.L_805 - .L_804)
.L_804:
        /*346c*/ 	.word	0x00000000


	//----- nvinfo : EIATTR_CBANK_PARAM_SIZE
	.align		4
.L_805:
        /*3470*/ 	.byte	0x03, 0x19
        /*3472*/ 	.short	0x00b8


	//----- nvinfo : EIATTR_PARAM_CBANK
	.align		4
        /*3474*/ 	.byte	0x04, 0x0a
        /*3476*/ 	.short	(.L_807 - .L_806)
	.align		4
.L_806:
        /*3478*/ 	.word	index@(.nv.constant0._Z35group_norm_nhwc_bwd_one_pass_kernelI11Fp16IOFp32WLi512ELi98ELi392EEv26Group_norm_nhwc_bwd_params)
        /*347c*/ 	.short	0x0380
        /*347e*/ 	.short	0x00b8


	//----- nvinfo : EIATTR_SW_WAR
	.align		4
.L_807:
        /*3480*/ 	.byte	0x04, 0x36
        /*3482*/ 	.short	(.L_809 - .L_808)
.L_808:
        /*3484*/ 	.word	0x00000008
.L_809:


//--------------------- .nv.info._Z35group_norm_nhwc_bwd_one_pass_kernelI11Fp16IOBf16WLi64ELi98ELi392EEv26Group_norm_nhwc_bwd_params --------------------------
	.section	.nv.info._Z35group_norm_nhwc_bwd_one_pass_kernelI11Fp16IOBf16WLi64ELi98ELi392EEv26Group_norm_nhwc_bwd_params,"",@"SHT_CUDA_INFO"
	.sectionflags	@""
	.align	4


	//----- nvinfo : EIATTR_CUDA_API_VERSION
	.align		4
        /*0000*/ 	.byte	0x04, 0x37
        /*0002*/ 	.short	(.L_811 - .L_810)
.L_810:
        /*0004*/ 	.word	0x00000082


	//----- nvinfo : EIATTR_KPARAM_INFO
	.align		4
.L_811:
        /*0008*/ 	.byte	0x04, 0x17
        /*000a*/ 	.short	(.L_813 - .L_812)
.L_812:
        /*000c*/ 	.word	0x00000000
        /*0010*/ 	.short	0x0000
        /*0012*/ 	.short	0x0000
        /*0014*/ 	.byte	0x00, 0xf0, 0xe1, 0x02


	//----- nvinfo : EIATTR_SPARSE_MMA_MASK
	.align		4
.L_813:
        /*0018*/ 	.byte	0x03, 0x50
        /*001a*/ 	.short	0x0000


	//----- nvinfo : EIATTR_MAXREG_COUNT
	.align		4
        /*001c*/ 	.byte	0x03, 0x1b
        /*001e*/ 	.short	0x0080


	//----- nvinfo : EIATTR_NUM_BARRIERS
	.align		4
        /*0020*/ 	.byte	0x02, 0x4c
        /*0022*/ 	.byte	0x01
	.zero		1


	//----- nvinfo : EIATTR_MERCURY_ISA_VERSION
	.align		4
        /*0024*/ 	.byte	0x03, 0x5f
        /*0026*/ 	.short	0x0101


	//----- nvinfo : EIATTR_COOP_GROUP_MASK_REGIDS
	.align		4
        /*0028*/ 	.byte	0x04, 0x29
        /*002a*/ 	.short	(.L_815 - .L_814)


	//   ....[0]....
.L_814:
        /*002c*/ 	.word	0xffffffff


	//   ....[1]....
        /*0030*/ 	.word	0xffffffff


	//   ....[2]....
        /*0034*/ 	.word	0xffffffff


	//   ....[3]....
        /*0038*/ 	.word	0xffffffff


	//   ....[4]....
        /*003c*/ 	.word	0xffffffff


	//   ....[5]....
        /*0040*/ 	.word	0xffffffff


	//   ....[6]....
        /*0044*/ 	.word	0xffffffff


	//   ....[7]....
        /*0048*/ 	.word	0xffffffff


	//   ....[8]....
        /*004c*/ 	.word	0xffffffff


	//   ....[9]....
        /*0050*/ 	.word	0xffffffff


	//----- nvinfo : EIATTR_COOP_GROUP_INSTR_OFFSETS
	.align		4
.L_815:
        /*0054*/ 	.byte	0x04, 0x28
        /*0056*/ 	.short	(.L_817 - .L_816)


	//   ....[0]....
.L_816:
        /*0058*/ 	.word	0x00002d20


	//   ....[1]....
        /*005c*/ 	.word	0x00002d60


	//   ....[2]....
        /*0060*/ 	.word	0x00002de0


	//   ....[3]....
        /*0064*/ 	.word	0x00002e00


	//   ....[4]....
        /*0068*/ 	.word	0x00002e30


	//   ....[5]....
        /*006c*/ 	.word	0x00002e60


	//   ....[6]....
        /*0070*/ 	.word	0x00002e90


	//   ....[7]....
        /*0074*/ 	.word	0x00002ec0


	//   ....[8]....
        /*0078*/ 	.word	0x00002ef0


	//   ....[9]....
        /*007c*/ 	.word	0x00002f10


	//----- nvinfo : EIATTR_VRC_CTA_INIT_COUNT
	.align		4
.L_817:
        /*0080*/ 	.byte	0x02, 0x4a
	.zero		1
	.zero		1


	//----- nvinfo : EIATTR_EXIT_INSTR_OFFSETS
	.align		4
        /*0084*/ 	.byte	0x04, 0x1c
        /*0086*/ 	.short	(.L_819 - .L_818)


	//   ....[0]....
.L_818:
        /*0088*/ 	.word	0x00005be0


	//   ....[1]....
        /*008c*/ 	.word	0x00005d10


	//   ....[2]....
        /*0090*/ 	.word	0x00006330


	//   ....[3]....
        /*0094*/ 	.word	0x00006930


	//----- nvinfo : EIATTR_MAX_THREADS
	.align		4
.L_819:
        /*0098*/ 	.byte	0x04, 0x05
        /*009a*/ 	.short	(.L_821 - .L_820)
.L_820:
        /*009c*/ 	.word	0x00000188
        /*00a0*/ 	.word	0x00000001
        /*00a4*/ 	.word	0x00000001


	//----- nvinfo : EIATTR_CRS_STACK_SIZE
	.align		4
.L_821:
        /*00a8*/ 	.byte	0x04, 0x1e
        /*00aa*/ 	.short	(.L_823 - .L_822)
.L_822:
        /*00ac*/ 	.word	0x00000000


	//----- nvinfo : EIATTR_CBANK_PARAM_SIZE
	.align		4
.L_823:
        /*00b0*/ 	.byte	0x03, 0x19
        /*00b2*/ 	.short	0x00b8


	//----- nvinfo : EIATTR_PARAM_CBANK
	.align		4
        /*00b4*/ 	.byte	0x04, 0x0a
        /*00b6*/ 	.short	(.L_825 - .L_824)
	.align		4
.L_824:
        /*00b8*/ 	.word	index@(.nv.constant0._Z35group_norm_nhwc_bwd_one_pass_kernelI11Fp16IOBf16WLi64ELi98ELi392EEv26Group_norm_nhwc_bwd_params)
        /*00bc*/ 	.short	0x0380
        /*00be*/ 	.short	0x00b8


	//----- nvinfo : EIATTR_SW_WAR
	.align		4
.L_825:
        /*00c0*/ 	.byte	0x04, 0x36
        /*00c2*/ 	.short	(.L_827 - .L_826)
.L_826:
        /*00c4*/ 	.word	0x00000008
.L_827:


//--------------------- .nv.info._Z35group_norm_nhwc_bwd_one_pass_kernelI11Fp16IOBf16WLi128ELi98ELi392EEv26Group_norm_nhwc_bwd_params --------------------------
	.section	.nv.info._Z35group_norm_nhwc_bwd_one_pass_kernelI11Fp16IOBf16WLi128ELi98ELi392EEv26Group_norm_nhwc_bwd_params,"",@"SHT_CUDA_INFO"
	.sectionflags	@""
	.align	4


	//----- nvinfo : EIATTR_CUDA_API_VERSION
	.align		4
        /*0000*/ 	.byte	0x04, 0x37
        /*0002*/ 	.short	(.L_829 - .L_828)
.L_828:
        /*0004*/ 	.word	0x00000082


	//----- nvinfo : EIATTR_KPARAM_INFO
	.align		4
.L_829:
        /*0008*/ 	.byte	0x04, 0x17
        /*000a*/ 	.short	(.L_831 - .L_830)
.L_830:
        /*000c*/ 	.word	0x00000000
        /*0010*/ 	.short	0x0000
        /*0012*/ 	.short	0x0000
        /*0014*/ 	.byte	0x00, 0xf0, 0xe1, 0x02


	//----- nvinfo : EIATTR_SPARSE_MMA_MASK
	.align		4
.L_831:
        /*0018*/ 	.byte	0x03, 0x50
        /*001a*/ 	.short	0x0000


	//----- nvinfo : EIATTR_MAXREG_COUNT
	.align		4
        /*001c*/ 	.byte	0x03, 0x1b
        /*001e*/ 	.short	0x0080


	//----- nvinfo : EIATTR_NUM_BARRIERS
	.align		4
        /*0020*/ 	.byte	0x02, 0x4c
        /*0022*/ 	.byte	0x01
	.zero		1


	//----- nvinfo : EIATTR_MERCURY_ISA_VERSION
	.align		4
        /*0024*/ 	.byte	0x03, 0x5f
        /*0026*/ 	.short	0x0101


	//----- nvinfo : EIATTR_INT_WARP_WIDE_INSTR_OFFSETS
	.align		4
        /*0028*/ 	.byte	0x04, 0x31
        /*002a*/ 	.short	(.L_833 - .L_832)


	//   ....[0]....
.L_832:
        /*002c*/ 	.word	0x00005310


	//----- nvinfo : EIATTR_COOP_GROUP_MASK_REGIDS
	.align		4
.L_833:
        /*0030*/ 	.byte	0x04, 0x29
        /*0032*/ 	.short	(.L_835 - .L_834)


	//   ....[0]....
.L_834:
        /*0034*/ 	.word	0xffffffff


	//   ....[1]....
        /*0038*/ 	.word	0xffffffff


	//   ....[2]....
        /*003c*/ 	.word	0xffffffff


	//   ....[3]....
        /*0040*/ 	.word	0xffffffff


	//   ....[4]....
        /*0044*/ 	.word	0xffffffff


	//   ....[5]....
        /*0048*/ 	.word	0xffffffff


	//   ....[6]....
        /*004c*/ 	.word	0xffffffff


	//   ....[7]....
        /*0050*/ 	.word	0xffffffff


	//   ....[8]....
        /*0054*/ 	.word	0xffffffff


	//   ....[9]....
        /*0058*/ 	.word	0xffffffff


	//----- nvinfo : EIATTR_COOP_GROUP_INSTR_OFFSETS
	.align		4
.L_835:
        /*005c*/ 	.byte	0x04, 0x28
        /*005e*/ 	.short	(.L_837 - .L_836)


	//   ....[0]....
.L_836:
        /*0060*/ 	.word	0x000053c0


	//   ....[1]....
        /*0064*/ 	.word	0x000053e0


	//   ....[2]....
        /*0068*/ 	.word	0x00005420


	//   ....[3]....
        /*006c*/ 	.word	0x00005440


	//   ....[4]....
        /*0070*/ 	.word	0x00005490


	//   ....[5]....
        /*0074*/ 	.word	0x000054c0


	//   ....[6]....
        /*0078*/ 	.word	0x000054f0


	//   ....[7]....
        /*007c*/ 	.word	0x00005520


	//   ....[8]....
        /*0080*/ 	.word	0x00005550


	//   ....[9]....
        /*0084*/ 	.word	0x00005580


	//----- nvinfo : EIATTR_VRC_CTA_INIT_COUNT
	.align		4
.L_837:
        /*0088*/ 	.byte	0x02, 0x4a
	.zero		1
	.zero		1


	//----- nvinfo : EIATTR_EXIT_INSTR_OFFSETS
	.align		4
        /*008c*/ 	.byte	0x04, 0x1c
        /*008e*/ 	.short	(.L_839 - .L_838)


	//   ....[0]....
.L_838:
        /*0090*/ 	.word	0x00009e70


	//   ....[1]....
        /*0094*/ 	.word	0x00009fa0


	//   ....[2]....
        /*0098*/ 	.word	0x0000a5d0


	//   ....[3]....
        /*009c*/ 	.word	0x0000abd0


	//----- nvinfo : EIATTR_MAX_THREADS
	.align		4
.L_839:
        /*00a0*/ 	.byte	0x04, 0x05
        /*00a2*/ 	.short	(.L_841 - .L_840)
.L_840:
        /*00a4*/ 	.word	0x00000188
        /*00a8*/ 	.word	0x00000001
        /*00ac*/ 	.word	0x00000001


	//----- nvinfo : EIATTR_CRS_STACK_SIZE
	.align		4
.L_841:
        /*00b0*/ 	.byte	0x04, 0x1e
        /*00b2*/ 	.short	(.L_843 - .L_842)
.L_842:
        /*00b4*/ 	.word	0x00000000


	//----- nvinfo : EIATTR_CBANK_PARAM_SIZE
	.align		4
.L_843:
        /*00b8*/ 	.byte	0x03, 0x19
        /*00ba*/ 	.short	0x00b8


	//----- nvinfo : EIATTR_PARAM_CBANK
	.align		4
        /*00bc*/ 	.byte	0x04, 0x0a
        /*00be*/ 	.short	(.L_845 - .L_844)
	.align		4
.L_844:
        /*00c0*/ 	.word	index@(.nv.constant0._Z35group_norm_nhwc_bwd_one_pass_kernelI11Fp16IOBf16WLi128ELi98ELi392EEv26Group_norm_nhwc_bwd_params)
        /*00c4*/ 	.short	0x0380
        /*00c6*/ 	.short	0x00b8


	//----- nvinfo : EIATTR_SW_WAR
	.align		4
.L_845:
        /*00c8*/ 	.byte	0x04, 0x36
        /*00ca*/ 	.short	(.L_847 - .L_846)
.L_846:
        /*00cc*/ 	.word	0x00000008
.L_847:


//--------------------- .nv.info._Z35group_norm_nhwc_bwd_one_pass_kernelI11Fp16IOBf16WLi256ELi98ELi392EEv26Group_norm_nhwc_bwd_params --------------------------
	.section	.nv.info._Z35group_norm_nhwc_bwd_one_pass_kernelI11Fp16IOBf16WLi256ELi98ELi392EEv26Group_norm_nhwc_bwd_params,"",@"SHT_CUDA_INFO"
	.sectionflags	@""
	.align	4


	//----- nvinfo : EIATTR_CUDA_API_VERSION
	.align		4
        /*0000*/ 	.byte	0x04, 0x37
        /*0002*/ 	.short	(.L_849 - .L_848)
.L_848:
        /*0004*/ 	.word	0x00000082


	//----- nvinfo : EIATTR_KPARAM_INFO
	.align		4
.L_849:
        /*0008*/ 	.byte	0x04, 0x17
        /*000a*/ 	.short	(.L_851 - .L_850)
.L_850:
        /*000c*/ 	.word	0x00000000
        /*0010*/ 	.short	0x0000
        /*0012*/ 	.short	0x0000
        /*0014*/ 	.byte	0x00, 0xf0, 0xe1, 0x02


	//----- nvinfo : EIATTR_SPARSE_MMA_MASK
	.align		4
.L_851:
        /*0018*/ 	.byte	0x03, 0x50
        /*001a*/ 	.short	0x0000


	//----- nvinfo : EIATTR_MAXREG_COUNT
	.align		4
        /*001c*/ 	.byte	0x03, 0x1b
        /*001e*/ 	.short	0x0080


	//----- nvinfo : EIATTR_NUM_BARRIERS
	.align		4
        /*0020*/ 	.byte	0x02, 0x4c
        /*0022*/ 	.byte	0x01
	.zero		1


	//----- nvinfo : EIATTR_MERCURY_ISA_VERSION
	.align		4
        /*0024*/ 	.byte	0x03, 0x5f
        /*0026*/ 	.short	0x0101


	//----- nvinfo : EIATTR_INT_WARP_WIDE_INSTR_OFFSETS
	.align		4
        /*0028*/ 	.byte	0x04, 0x31
        /*002a*/ 	.short	(.L_853 - .L_852)


	//   ....[0]....
.L_852:
        /*002c*/ 	.word	0x0000bb60


	//   ....[1]....
        /*0030*/ 	.word	0x0000cda0


	//   ....[2]....
        /*0034*/ 	.word	0x0000cde0


	//   ....[3]....
        /*0038*/ 	.word	0x0000ce20


	//   ....[4]....
        /*003c*/ 	.word	0x0000ce60


	//   ....[5]....
        /*0040*/ 	.word	0x0000d080


	//----- nvinfo : EIATTR_COOP_GROUP_MASK_REGIDS
	.align		4
.L_853:
        /*0044*/ 	.byte	0x04, 0x29
        /*0046*/ 	.short	(.L_855 - .L_854)


	//   ....[0]....
.L_854:
        /*0048*/ 	.word	0xffffffff


	//   ....[1]....
        /*004c*/ 	.word	0xffffffff


	//   ....[2]....
        /*0050*/ 	.word	0xffffffff


	//   ....[3]....
        /*0054*/ 	.word	0xffffffff


	//   ....[4]....
        /*0058*/ 	.word	0xffffffff


	//   ....[5]....
        /*005c*/ 	.word	0xffffffff


	//   ....[6]....
        /*0060*/ 	.word	0xffffffff


	//   ....[7]....
        /*0064*/ 	.word	0xffffffff


	//   ....[8]....
        /*0068*/ 	.word	0xffffffff


	//   ....[9]....
        /*006c*/ 	.word	0xffffffff


	//----- nvinfo : EIATTR_COOP_GROUP_INSTR_OFFSETS
	.align		4
.L_855:
        /*0070*/ 	.byte	0x04, 0x28
        /*0072*/ 	.short	(.L_857 - .L_856)


	//   ....[0]....
.L_856:
        /*0074*/ 	.word	0x0000bb40


	//   ....[1]....
        /*0078*/ 	.word	0x0000bb50


	//   ....[2]....
        /*007c*/ 	.word	0x0000bbc0


	//   ....[3]....
        /*0080*/ 	.word	0x0000bbe0


	//   ....[4]....
        /*0084*/ 	.word	0x0000bc10


	//   ....[5]....
        /*0088*/ 	.word	0x0000bc40


	//   ....[6]....
        /*008c*/ 	.word	0x0000bc70


	//   ....[7]....
        /*0090*/ 	.word	0x0000bca0


	//   ....[8]....
        /*0094*/ 	.word	0x0000bcd0


	//   ....[9]....
        /*0098*/ 	.word	0x0000bd00


	//----- nvinfo : EIATTR_VRC_CTA_INIT_COUNT
	.align		4
.L_857:
        /*009c*/ 	.byte	0x02, 0x4a
	.zero		1
	.zero		1


	//----- nvinfo : EIATTR_EXIT_INSTR_OFFSETS
	.align		4
        /*00a0*/ 	.byte	0x04, 0x1c
        /*00a2*/ 	.short	(.L_859 - .L_858)


	//   ....[0]....
.L_858:
        /*00a4*/ 	.word	0x0000dbc0


	//   ....[1]....
        /*00a8*/ 	.word	0x0000dcf0


	//   ....[2]....
        /*00ac*/ 	.word	0x0000e330


	//   ....[3]....
        /*00b0*/ 	.word	0x0000e930


	//----- nvinfo : EIATTR_MAX_THREADS
	.align		4
.L_859:
        /*00b4*/ 	.byte	0x04, 0x05
        /*00b6*/ 	.short	(.L_861 - .L_860)
.L_860:
        /*00b8*/ 	.word	0x00000188
        /*00bc*/ 	.word	0x00000001
        /*00c0*/ 	.word	0x00000001


	//----- nvinfo : EIATTR_CRS_STACK_SIZE
	.align		4
.L_861:
        /*00c4*/ 	.byte	0x04, 0x1e
        /*00c6*/ 	.short	(.L_863 - .L_862)
.L_862:
        /*00c8*/ 	.word	0x00000000


	//----- nvinfo : EIATTR_CBANK_PARAM_SIZE
	.align		4
.L_863:
        /*00cc*/ 	.byte	0x03, 0x19
        /*00ce*/ 	.short	0x00b8


	//----- nvinfo : EIATTR_PARAM_CBANK
	.align		4
        /*00d0*/ 	.byte	0x04, 0x0a
        /*00d2*/ 	.short	(.L_865 - .L_864)
	.align		4
.L_864:
        /*00d4*/ 	.word	index@(.nv.constant0._Z35group_norm_nhwc_bwd_one_pass_kernelI11Fp16IOBf16WLi256ELi98ELi392EEv26Group_norm_nhwc_bwd_params)
        /*00d8*/ 	.short	0x0380
        /*00da*/ 	.short	0x00b8


	//----- nvinfo : EIATTR_SW_WAR
	.align		4
.L_865:
        /*00dc*/ 	.byte	0x04, 0x36
        /*00de*/ 	.short	(.L_867 - .L_866)
.L_866:
        /*00e0*/ 	.word	0x00000008
.L_867:


//--------------------- .nv.info._Z35group_norm_nhwc_bwd_one_pass_kernelI11Fp16IOBf16WLi512ELi98ELi392EEv26Group_norm_nhwc_bwd_params --------------------------
	.section	.nv.info._Z35group_norm_nhwc_bwd_one_pass_kernelI11Fp16IOBf16WLi512ELi98ELi392EEv26Group_norm_nhwc_bwd_params,"",@"SHT_CUDA_INFO"
	.sectionflags	@""
	.align	4


	//----- nvinfo : EIATTR_CUDA_API_VERSION
	.align		4
        /*0000*/ 	.byte	0x04, 0x37
        /*0002*/ 	.short	(.L_869 - .L_868)
.L_868:
        /*0004*/ 	.word	0x00000082


	//----- nvinfo : EIATTR_KPARAM_INFO
	.align		4
.L_869:
        /*0008*/ 	.byte	0x04, 0x17
        /*000a*/ 	.short	(.L_871 - .L_870)
.L_870:
        /*000c*/ 	.word	0x00000000
        /*0010*/ 	.short	0x0000
        /*0012*/ 	.short	0x0000
        /*0014*/ 	.byte	0x00, 0xf0, 0xe1, 0x02


	//----- nvinfo : EIATTR_SPARSE_MMA_MASK
	.align		4
.L_871:
        /*0018*/ 	.byte	0x03, 0x50
        /*001a*/ 	.short	0x0000


	//----- nvinfo : EIATTR_MAXREG_COUNT
	.align		4
        /*001c*/ 	.byte	0x03, 0x1b
        /*001e*/ 	.short	0x0080


	//----- nvinfo : EIATTR_NUM_BARRIERS
	.align		4
        /*0020*/ 	.byte	0x02, 0x4c
        /*0022*/ 	.byte	0x01
	.zero		1


	//----- nvinfo : EIATTR_ANNOTATIONS
	.align		4
        /*0024*/ 	.byte	0x04, 0x55
        /*0026*/ 	.short	(.L_873 - .L_872)


	//   ....[0]....
.L_872:
        /* <DEDUP_REMOVED lines=825> */


	//----- nvinfo : EIATTR_MERCURY_ISA_VERSION
	.align		4
.L_873:
        /*33a8*/ 	.byte	0x03, 0x5f
        /*33aa*/ 	.short	0x0101


	//----- nvinfo : EIATTR_INT_WARP_WIDE_INSTR_OFFSETS
	.align		4
        /*33ac*/ 	.byte	0x04, 0x31
        /*33ae*/ 	.short	(.L_875 - .L_874)


	//   ....[0]....
.L_874:
        /*33b0*/ 	.word	0x0001e010


	//   ....[1]....
        /*33b4*/ 	.word	0x0001f250


	//   ....[2]....
        /*33b8*/ 	.word	0x0001f290


	//   ....[3]....
        /*33bc*/ 	.word	0x0001f2d0


	//   ....[4]....
        /*33c0*/ 	.word	0x0001f310


	//   ....[5]....
        /*33c4*/ 	.word	0x0001f530


	//----- nvinfo : EIATTR_COOP_GROUP_MASK_REGIDS
	.align		4
.L_875:
        /*33c8*/ 	.byte	0x04, 0x29
        /*33ca*/ 	.short	(.L_877 - .L_876)


	//   ....[0]....
.L_876:
        /*33cc*/ 	.word	0xffffffff


	//   ....[1]....
        /*33d0*/ 	.word	0xffffffff


	//   ....[2]....
        /*33d4*/ 	.word	0xffffffff


	//   ....[3]....
        /*33d8*/ 	.word	0xffffffff


	//   ....[4]....
        /*33dc*/ 	.word	0xffffffff


	//   ....[5]....
        /*33e0*/ 	.word	0xffffffff


	//   ....[6]....
        /*33e4*/ 	.word	0xffffffff


	//   ....[7]....
        /*33e8*/ 	.word	0xffffffff


	//   ....[8]....
        /*33ec*/ 	.word	0xffffffff


	//   ....[9]....
        /*33f0*/ 	.word	0xffffffff


	//----- nvinfo : EIATTR_COOP_GROUP_INSTR_OFFSETS
	.align		4
.L_877:
        /*33f4*/ 	.byte	0x04, 0x28
        /*33f6*/ 	.short	(.L_879 - .L_878)


	//   ....[0]....
.L_878:
        /*33f8*/ 	.word	0x0001dff0


	//   ....[1]....
        /*33fc*/ 	.word	0x0001e000


	//   ....[2]....
        /*3400*/ 	.word	0x0001e070


	//   ....[3]....
        /*3404*/ 	.word	0x0001e090


	//   ....[4]....
        /*3408*/ 	.word	0x0001e0c0


	//   ....[5]....
        /*340c*/ 	.word	0x0001e0f0


	//   ....[6]....
        /*3410*/ 	.word	0x0001e120


	//   ....[7]....
        /*3414*/ 	.word	0x0001e150


	//   ....[8]....
        /*3418*/ 	.word	0x0001e180


	//   ....[9]....
        /*341c*/ 	.word	0x0001e1b0


	//----- nvinfo : EIATTR_VRC_CTA_INIT_COUNT
	.align		4
.L_879:
        /*3420*/ 	.byte	0x02, 0x4a
	.zero		1
	.zero		1


	//----- nvinfo : EIATTR_EXIT_INSTR_OFFSETS
	.align		4
        /*3424*/ 	.byte	0x04, 0x1c
        /*3426*/ 	.short	(.L_881 - .L_880)


	//   ....[0]....
.L_880:
        /*3428*/ 	.word	0x00020070


	//   ....[1]....
        /*342c*/ 	.word	0x000201a0


	//   ....[2]....
        /*3430*/ 	.word	0x000207d0


	//   ....[3]....
        /*3434*/ 	.word	0x00020dd0


	//----- nvinfo : EIATTR_MAX_THREADS
	.align		4
.L_881:
        /*3438*/ 	.byte	0x04, 0x05
        /*343a*/ 	.short	(.L_883 - .L_882)
.L_882:
        /*343c*/ 	.word	0x00000188
        /*3440*/ 	.word	0x00000001
        /*3444*/ 	.word	0x00000001


	//----- nvinfo : EIATTR_CRS_STACK_SIZE
	.align		4
.L_883:
        /*3448*/ 	.byte	0x04, 0x1e
        /*344a*/ 	.short	(.L_885 - .L_884)
.L_884:
        /*344c*/ 	.word	0x00000000


	//----- nvinfo : EIATTR_CBANK_PARAM_SIZE
	.align		4
.L_885:
        /*3450*/ 	.byte	0x03, 0x19
        /*3452*/ 	.short	0x00b8


	//----- nvinfo : EIATTR_PARAM_CBANK
	.align		4
        /*3454*/ 	.byte	0x04, 0x0a
        /*3456*/ 	.short	(.L_887 - .L_886)
	.align		4
.L_886:
        /*3458*/ 	.word	index@(.nv.constant0._Z35group_norm_nhwc_bwd_one_pass_kernelI11Fp16IOBf16WLi512ELi98ELi392EEv26Group_norm_nhwc_bwd_params)
        /*345c*/ 	.short	0x0380
        /*345e*/ 	.short	0x00b8


	//----- nvinfo : EIATTR_SW_WAR
	.align		4
.L_887:
        /*3460*/ 	.byte	0x04, 0x36
        /*3462*/ 	.short	(.L_889 - .L_888)
.L_888:
        /*3464*/ 	.word	0x00000008
.L_889:


//--------------------- .nv.info._Z35group_norm_nhwc_bwd_one_pass_kernelI11Fp16IOFp16WLi64ELi98ELi392EEv26Group_norm_nhwc_bwd_params --------------------------
	.section	.nv.info._Z35group_norm_nhwc_bwd_one_pass_kernelI11Fp16IOFp16WLi64ELi98ELi392EEv26Group_norm_nhwc_bwd_params,"",@"SHT_CUDA_INFO"
	.sectionflags	@""
	.align	4


	//----- nvinfo : EIATTR_CUDA_API_VERSION
	.align		4
        /*0000*/ 	.byte	0x04, 0x37
        /*0002*/ 	.short	(.L_891 - .L_890)
.L_890:
        /*0004*/ 	.word	0x00000082


	//----- nvinfo : EIATTR_KPARAM_INFO
	.align		4
.L_891:
        /*0008*/ 	.byte	0x04, 0x17
        /*000a*/ 	.short	(.L_893 - .L_892)
.L_892:
        /*000c*/ 	.word	0x00000000
        /*0010*/ 	.short	0x0000
        /*0012*/ 	.short	0x0000
        /*0014*/ 	.byte	0x00, 0xf0, 0xe1, 0x02


	//----- nvinfo : EIATTR_SPARSE_MMA_MASK
	.align		4
.L_893:
        /*0018*/ 	.byte	0x03, 0x50
        /*001a*/ 	.short	0x0000


	//----- nvinfo : EIATTR_MAXREG_COUNT
	.align		4
        /*001c*/ 	.byte	0x03, 0x1b
        /*001e*/ 	.short	0x0080


	//----- nvinfo : EIATTR_NUM_BARRIERS
	.align		4
        /*0020*/ 	.byte	0x02, 0x4c
        /*0022*/ 	.byte	0x01
	.zero		1


	//----- nvinfo : EIATTR_MERCURY_ISA_VERSION
	.align		4
        /*0024*/ 	.byte	0x03, 0x5f
        /*0026*/ 	.short	0x0101


	//----- nvinfo : EIATTR_COOP_GROUP_MASK_REGIDS
	.align		4
        /*0028*/ 	.byte	0x04, 0x29
        /*002a*/ 	.short	(.L_895 - .L_894)


	//   ....[0]....
.L_894:
        /*002c*/ 	.word	0xffffffff


	//   ....[1]....
        /*0030*/ 	.word	0xffffffff


	//   ....[2]....
        /*0034*/ 	.word	0xffffffff


	//   ....[3]....
        /*0038*/ 	.word	0xffffffff


	//   ....[4]....
        /*003c*/ 	.word	0xffffffff


	//   ....[5]....
        /*0040*/ 	.word	0xffffffff


	//   ....[6]....
        /*0044*/ 	.word	0xffffffff


	//   ....[7]....
        /*0048*/ 	.word	0xffffffff


	//   ....[8]....
        /*004c*/ 	.word	0xffffffff


	//   ....[9]....
        /*0050*/ 	.word	0xffffffff


	//----- nvinfo : EIATTR_COOP_GROUP_INSTR_OFFSETS
	.align		4
.L_895:
        /*0054*/ 	.byte	0x04, 0x28
        /*0056*/ 	.short	(.L_897 - .L_896)


	//   ....[0]....
.L_896:
        /*0058*/ 	.word	0x00002d20


	//   ....[1]....
        /*005c*/ 	.word	0x00002d60


	//   ....[2]....
        /*0060*/ 	.word	0x00002de0


	//   ....[3]....
        /*0064*/ 	.word	0x00002e00


	//   ....[4]....
        /*0068*/ 	.word	0x00002e30


	//   ....[5]....
        /*006c*/ 	.word	0x00002e60


	//   ....[6]....
        /*0070*/ 	.word	0x00002e90


	//   ....[7]....
        /*0074*/ 	.word	0x00002ec0


	//   ....[8]....
        /*0078*/ 	.word	0x00002ef0


	//   ....[9]....
        /*007c*/ 	.word	0x00002f10


	//----- nvinfo : EIATTR_VRC_CTA_INIT_COUNT
	.align		4
.L_897:
        /*0080*/ 	.byte	0x02, 0x4a
	.zero		1
	.zero		1


	//----- nvinfo : EIATTR_EXIT_INSTR_OFFSETS
	.align		4
        /*0084*/ 	.byte	0x04, 0x1c
        /*0086*/ 	.short	(.L_899 - .L_898)


	//   ....[0]....
.L_898:
        /*0088*/ 	.word	0x00005be0


	//   ....[1]....
        /*008c*/ 	.word	0x00005d10


	//   ....[2]....
        /*0090*/ 	.word	0x00006330


	//   ....[3]....
        /*0094*/ 	.word	0x00006930


	//----- nvinfo : EIATTR_MAX_THREADS
	.align		4
.L_899:
        /*0098*/ 	.byte	0x04, 0x05
        /*009a*/ 	.short	(.L_901 - .L_900)
.L_900:
        /*009c*/ 	.word	0x00000188
        /*00a0*/ 	.word	0x00000001
        /*00a4*/ 	.word	0x00000001


	//----- nvinfo : EIATTR_CRS_STACK_SIZE
	.align		4
.L_901:
        /*00a8*/ 	.byte	0x04, 0x1e
        /*00aa*/ 	.short	(.L_903 - .L_902)
.L_902:
        /*00ac*/ 	.word	0x00000000


	//----- nvinfo : EIATTR_CBANK_PARAM_SIZE
	.align		4
.L_903:
        /*00b0*/ 	.byte	0x03, 0x19
        /*00b2*/ 	.short	0x00b8


	//----- nvinfo : EIATTR_PARAM_CBANK
	.align		4
        /*00b4*/ 	.byte	0x04, 0x0a
        /*00b6*/ 	.short	(.L_905 - .L_904)
	.align		4
.L_904:
        /*00b8*/ 	.word	index@(.nv.constant0._Z35group_norm_nhwc_bwd_one_pass_kernelI11Fp16IOFp16WLi64ELi98ELi392EEv26Group_norm_nhwc_bwd_params)
        /*00bc*/ 	.short	0x0380
        /*00be*/ 	.short	0x00b8


	//----- nvinfo : EIATTR_SW_WAR
	.align		4
.L_905:
        /*00c0*/ 	.byte	0x04, 0x36
        /*00c2*/ 	.short	(.L_907 - .L_906)
.L_906:
        /*00c4*/ 	.word	0x00000008
.L_907:


//--------------------- .nv.info._Z35group_norm_nhwc_bwd_one_pass_kernelI11Fp16IOFp16WLi128ELi98ELi392EEv26Group_norm_nhwc_bwd_params --------------------------
	.section	.nv.info._Z35group_norm_nhwc_bwd_one_pass_kernelI11Fp16IOFp16WLi128ELi98ELi392EEv26Group_norm_nhwc_bwd_params,"",@"SHT_CUDA_INFO"
	.sectionflags	@""
	.align	4


	//----- nvinfo : EIATTR_CUDA_API_VERSION
	.align		4
        /*0000*/ 	.byte	0x04, 0x37
        /*0002*/ 	.short	(.L_909 - .L_908)
.L_908:
        /*0004*/ 	.word	0x00000082


	//----- nvinfo : EIATTR_KPARAM_INFO
	.align		4
.L_909:
        /*0008*/ 	.byte	0x04, 0x17
        /*000a*/ 	.short	(.L_911 - .L_910)
.L_910:
        /*000c*/ 	.word	0x00000000
        /*0010*/ 	.short	0x0000
        /*0012*/ 	.short	0x0000
        /*0014*/ 	.byte	0x00, 0xf0, 0xe1, 0x02


	//----- nvinfo : EIATTR_SPARSE_MMA_MASK
	.align		4
.L_911:
        /*0018*/ 	.byte	0x03, 0x50
        /*001a*/ 	.short	0x0000


	//----- nvinfo : EIATTR_MAXREG_COUNT
	.align		4
        /*001c*/ 	.byte	0x03, 0x1b
        /*001e*/ 	.short	0x0080


	//----- nvinfo : EIATTR_NUM_BARRIERS
	.align		4
        /*0020*/ 	.byte	0x02, 0x4c
        /*0022*/ 	.byte	0x01
	.zero		1


	//----- nvinfo : EIATTR_MERCURY_ISA_VERSION
	.align		4
        /*0024*/ 	.byte	0x03, 0x5f
        /*0026*/ 	.short	0x0101


	//----- nvinfo : EIATTR_INT_WARP_WIDE_INSTR_OFFSETS
	.align		4
        /*0028*/ 	.byte	0x04, 0x31
        /*002a*/ 	.short	(.L_913 - .L_912)


	//   ....[0]....
.L_912:
        /*002c*/ 	.word	0x00005310


	//----- nvinfo : EIATTR_COOP_GROUP_MASK_REGIDS
	.align		4
.L_913:
        /*0030*/ 	.byte	0x04, 0x29
        /*0032*/ 	.short	(.L_915 - .L_914)


	//   ....[0]....
.L_914:
        /*0034*/ 	.word	0xffffffff


	//   ....[1]....
        /*0038*/ 	.word	0xffffffff


	//   ....[2]....
        /*003c*/ 	.word	0xffffffff


	//   ....[3]....
        /*0040*/ 	.word	0xffffffff


	//   ....[4]....
        /*0044*/ 	.word	0xffffffff


	//   ....[5]....
        /*0048*/ 	.word	0xffffffff


	//   ....[6]....
        /*004c*/ 	.word	0xffffffff


	//   ....[7]....
        /*0050*/ 	.word	0xffffffff


	//   ....[8]....
        /*0054*/ 	.word	0xffffffff


	//   ....[9]....
        /*0058*/ 	.word	0xffffffff


	//----- nvinfo : EIATTR_COOP_GROUP_INSTR_OFFSETS
	.align		4
.L_915:
        /*005c*/ 	.byte	0x04, 0x28
        /*005e*/ 	.short	(.L_917 - .L_916)


	//   ....[0]....
.L_916:
        /*0060*/ 	.word	0x000053c0


	//   ....[1]....
        /*0064*/ 	.word	0x000053e0


	//   ....[2]....
        /*0068*/ 	.word	0x00005420


	//   ....[3]....
        /*006c*/ 	.word	0x00005440


	//   ....[4]....
        /*0070*/ 	.word	0x00005490


	//   ....[5]....
        /*0074*/ 	.word	0x000054c0


	//   ....[6]....
        /*0078*/ 	.word	0x000054f0


	//   ....[7]....
        /*007c*/ 	.word	0x00005520


	//   ....[8]....
        /*0080*/ 	.word	0x00005550


	//   ....[9]....
        /*0084*/ 	.word	0x00005580


	//----- nvinfo : EIATTR_VRC_CTA_INIT_COUNT
	.align		4
.L_917:
        /*0088*/ 	.byte	0x02, 0x4a
	.zero		1
	.zero		1


	//----- nvinfo : EIATTR_EXIT_INSTR_OFFSETS
	.align		4
        /*008c*/ 	.byte	0x04, 0x1c
        /*008e*/ 	.short	(.L_919 - .L_918)


	//   ....[0]....
.L_918:
        /*0090*/ 	.word	0x00009e70


	//   ....[1]....
        /*0094*/ 	.word	0x00009fa0


	//   ....[2]....
        /*0098*/ 	.word	0x0000a5d0


	//   ....[3]....
        /*009c*/ 	.word	0x0000abd0


	//----- nvinfo : EIATTR_MAX_THREADS
	.align		4
.L_919:
        /*00a0*/ 	.byte	0x04, 0x05
        /*00a2*/ 	.short	(.L_921 - .L_920)
.L_920:
        /*00a4*/ 	.word	0x00000188
        /*00a8*/ 	.word	0x00000001
        /*00ac*/ 	.word	0x00000001


	//----- nvinfo : EIATTR_CRS_STACK_SIZE
	.align		4
.L_921:
        /*00b0*/ 	.byte	0x04, 0x1e
        /*00b2*/ 	.short	(.L_923 - .L_922)
.L_922:
        /*00b4*/ 	.word	0x00000000


	//----- nvinfo : EIATTR_CBANK_PARAM_SIZE
	.align		4
.L_923:
        /*00b8*/ 	.byte	0x03, 0x19
        /*00ba*/ 	.short	0x00b8


	//----- nvinfo : EIATTR_PARAM_CBANK
	.align		4
        /*00bc*/ 	.byte	0x04, 0x0a
        /*00be*/ 	.short	(.L_925 - .L_924)
	.align		4
.L_924:
        /*00c0*/ 	.word	index@(.nv.constant0._Z35group_norm_nhwc_bwd_one_pass_kernelI11Fp16IOFp16WLi128ELi98ELi392EEv26Group_norm_nhwc_bwd_params)
        /*00c4*/ 	.short	0x0380
        /*00c6*/ 	.short	0x00b8


	//----- nvinfo : EIATTR_SW_WAR
	.align		4
.L_925:
        /*00c8*/ 	.byte	0x04, 0x36
        /*00ca*/ 	.short	(.L_927 - .L_926)
.L_926:
        /*00cc*/ 	.word	0x00000008
.L_927:


//--------------------- .nv.info._Z35group_norm_nhwc_bwd_one_pass_kernelI11Fp16IOFp16WLi256ELi98ELi392EEv26Group_norm_nhwc_bwd_params --------------------------
	.section	.nv.info._Z35group_norm_nhwc_bwd_one_pass_kernelI11Fp16IOFp16WLi256ELi98ELi392EEv26Group_norm_nhwc_bwd_params,"",@"SHT_CUDA_INFO"
	.sectionflags	@""
	.align	4


	//----- nvinfo : EIATTR_CUDA_API_VERSION
	.align		4
        /*0000*/ 	.byte	0x04, 0x37
        /*0002*/ 	.short	(.L_929 - .L_928)
.L_928:
        /*0004*/ 	.word	0x00000082


	//----- nvinfo : EIATTR_KPARAM_INFO
	.align		4
.L_929:
        /*0008*/ 	.byte	0x04, 0x17
        /*000a*/ 	.short	(.L_931 - .L_930)
.L_930:
        /*000c*/ 	.word	0x00000000
        /*0010*/ 	.short	0x0000
        /*0012*/ 	.short	0x0000
        /*0014*/ 	.byte	0x00, 0xf0, 0xe1, 0x02


	//----- nvinfo : EIATTR_SPARSE_MMA_MASK
	.align		4
.L_931:
        /*0018*/ 	.byte	0x03, 0x50
        /*001a*/ 	.short	0x0000


	//----- nvinfo : EIATTR_MAXREG_COUNT
	.align		4
        /*001c*/ 	.byte	0x03, 0x1b
        /*001e*/ 	.short	0x0080


	//----- nvinfo : EIATTR_NUM_BARRIERS
	.align		4
        /*0020*/ 	.byte	0x02, 0x4c
        /*0022*/ 	.byte	0x01
	.zero		1


	//----- nvinfo : EIATTR_MERCURY_ISA_VERSION
	.align		4
        /*0024*/ 	.byte	0x03, 0x5f
        /*0026*/ 	.short	0x0101


	//----- nvinfo : EIATTR_INT_WARP_WIDE_INSTR_OFFSETS
	.align		4
        /*0028*/ 	.byte	0x04, 0x31
        /*002a*/ 	.short	(.L_933 - .L_932)


	//   ....[0]....
.L_932:
        /*002c*/ 	.word	0x0000bb30


	//   ....[1]....
        /*0030*/ 	.word	0x0000cd70


	//   ....[2]....
        /*0034*/ 	.word	0x0000cdb0


	//   ....[3]....
        /*0038*/ 	.word	0x0000cdf0


	//   ....[4]....
        /*003c*/ 	.word	0x0000ce30


	//   ....[5]....
        /*0040*/ 	.word	0x0000d050


	//----- nvinfo : EIATTR_COOP_GROUP_MASK_REGIDS
	.align		4
.L_933:
        /*0044*/ 	.byte	0x04, 0x29
        /*0046*/ 	.short	(.L_935 - .L_934)


	//   ....[0]....
.L_934:
        /*0048*/ 	.word	0xffffffff


	//   ....[1]....
        /*004c*/ 	.word	0xffffffff


	//   ....[2]....
        /*0050*/ 	.word	0xffffffff


	//   ....[3]....
        /*0054*/ 	.word	0xffffffff


	//   ....[4]....
        /*0058*/ 	.word	0xffffffff


	//   ....[5]....
        /*005c*/ 	.word	0xffffffff


	//   ....[6]....
        /*0060*/ 	.word	0xffffffff


	//   ....[7]....
        /*0064*/ 	.word	0xffffffff


	//   ....[8]....
        /*0068*/ 	.word	0xffffffff


	//   ....[9]....
        /*006c*/ 	.word	0xffffffff


	//----- nvinfo : EIATTR_COOP_GROUP_INSTR_OFFSETS
	.align		4
.L_935:
        /*0070*/ 	.byte	0x04, 0x28
        /*0072*/ 	.short	(.L_937 - .L_936)


	//   ....[0]....
.L_936:
        /*0074*/ 	.word	0x0000bb10


	//   ....[1]....
        /*0078*/ 	.word	0x0000bb20


	//   ....[2]....
        /*007c*/ 	.word	0x0000bb90


	//   ....[3]....
        /*0080*/ 	.word	0x0000bbb0


	//   ....[4]....
        /*0084*/ 	.word	0x0000bbe0


	//   ....[5]....
        /*0088*/ 	.word	0x0000bc10


	//   ....[6]....
        /*008c*/ 	.word	0x0000bc40


	//   ....[7]....
        /*0090*/ 	.word	0x0000bc70


	//   ....[8]....
        /*0094*/ 	.word	0x0000bca0


	//   ....[9]....
        /*0098*/ 	.word	0x0000bcd0


	//----- nvinfo : EIATTR_VRC_CTA_INIT_COUNT
	.align		4
.L_937:
        /*009c*/ 	.byte	0x02, 0x4a
	.zero		1
	.zero		1


	//----- nvinfo : EIATTR_EXIT_INSTR_OFFSETS
	.align		4
        /*00a0*/ 	.byte	0x04, 0x1c
        /*00a2*/ 	.short	(.L_939 - .L_938)


	//   ....[0]....
.L_938:
        /*00a4*/ 	.word	0x0000db90


	//   ....[1]....
        /*00a8*/ 	.word	0x0000dcc0


	//   ....[2]....
        /*00ac*/ 	.word	0x0000e300


	//   ....[3]....
        /*00b0*/ 	.word	0x0000e900


	//----- nvinfo : EIATTR_MAX_THREADS
	.align		4
.L_939:
        /*00b4*/ 	.byte	0x04, 0x05
        /*00b6*/ 	.short	(.L_941 - .L_940)
.L_940:
        /*00b8*/ 	.word	0x00000188
        /*00bc*/ 	.word	0x00000001
        /*00c0*/ 	.word	0x00000001


	//----- nvinfo : EIATTR_CRS_STACK_SIZE
	.align		4
.L_941:
        /*00c4*/ 	.byte	0x04, 0x1e
        /*00c6*/ 	.short	(.L_943 - .L_942)
.L_942:
        /*00c8*/ 	.word	0x00000000


	//----- nvinfo : EIATTR_CBANK_PARAM_SIZE
	.align		4
.L_943:
        /*00cc*/ 	.byte	0x03, 0x19
        /*00ce*/ 	.short	0x00b8


	//----- nvinfo : EIATTR_PARAM_CBANK
	.align		4
        /*00d0*/ 	.byte	0x04, 0x0a
        /*00d2*/ 	.short	(.L_945 - .L_944)
	.align		4
.L_944:
        /*00d4*/ 	.word	index@(.nv.constant0._Z35group_norm_nhwc_bwd_one_pass_kernelI11Fp16IOFp16WLi256ELi98ELi392EEv26Group_norm_nhwc_bwd_params)
        /*00d8*/ 	.short	0x0380
        /*00da*/ 	.short	0x00b8


	//----- nvinfo : EIATTR_SW_WAR
	.align		4
.L_945:
        /*00dc*/ 	.byte	0x04, 0x36
        /*00de*/ 	.short	(.L_947 - .L_946)
.L_946:
        /*00e0*/ 	.word	0x00000008
.L_947:


//--------------------- .nv.info._Z35group_norm_nhwc_bwd_one_pass_kernelI11Fp16IOFp16WLi512ELi98ELi392EEv26Group_norm_nhwc_bwd_params --------------------------
	.section	.nv.info._Z35group_norm_nhwc_bwd_one_pass_kernelI11Fp16IOFp16WLi512ELi98ELi392EEv26Group_norm_nhwc_bwd_params,"",@"SHT_CUDA_INFO"
	.sectionflags	@""
	.align	4


	//----- nvinfo : EIATTR_CUDA_API_VERSION
	.align		4
        /*0000*/ 	.byte	0x04, 0x37
        /*0002*/ 	.short	(.L_949 - .L_948)
.L_948:
        /*0004*/ 	.word	0x00000082


	//----- nvinfo : EIATTR_KPARAM_INFO
	.align		4
.L_949:
        /*0008*/ 	.byte	0x04, 0x17
        /*000a*/ 	.short	(.L_951 - .L_950)
.L_950:
        /*000c*/ 	.word	0x00000000
        /*0010*/ 	.short	0x0000
        /*0012*/ 	.short	0x0000
        /*0014*/ 	.byte	0x00, 0xf0, 0xe1, 0x02


	//----- nvinfo : EIATTR_SPARSE_MMA_MASK
	.align		4
.L_951:
        /*0018*/ 	.byte	0x03, 0x50
        /*001a*/ 	.short	0x0000


	//----- nvinfo : EIATTR_MAXREG_COUNT
	.align		4
        /*001c*/ 	.byte	0x03, 0x1b
        /*001e*/ 	.short	0x0080


	//----- nvinfo : EIATTR_NUM_BARRIERS
	.align		4
        /*0020*/ 	.byte	0x02, 0x4c
        /*0022*/ 	.byte	0x01
	.zero		1


	//----- nvinfo : EIATTR_ANNOTATIONS
	.align		4
        /*0024*/ 	.byte	0x04, 0x55
        /*0026*/ 	.short	(.L_953 - .L_952)


	//   ....[0]....
.L_952:
        /* <DEDUP_REMOVED lines=824> */


	//----- nvinfo : EIATTR_MERCURY_ISA_VERSION
	.align		4
.L_953:
        /*3398*/ 	.byte	0x03, 0x5f
        /*339a*/ 	.short	0x0101


	//----- nvinfo : EIATTR_INT_WARP_WIDE_INSTR_OFFSETS
	.align		4
        /*339c*/ 	.byte	0x04, 0x31
        /*339e*/ 	.short	(.L_955 - .L_954)


	//   ....[0]....
.L_954:
        /*33a0*/ 	.word	0x0001dfd0


	//   ....[1]....
        /*33a4*/ 	.word	0x0001f210


	//   ....[2]....
        /*33a8*/ 	.word	0x0001f250


	//   ....[3]....
        /*33ac*/ 	.word	0x0001f290


	//   ....[4]....
        /*33b0*/ 	.word	0x0001f2d0


	//   ....[5]....
        /*33b4*/ 	.word	0x0001f4f0


	//----- nvinfo : EIATTR_COOP_GROUP_MASK_REGIDS
	.align		4
.L_955:
        /*33b8*/ 	.byte	0x04, 0x29
        /*33ba*/ 	.short	(.L_957 - .L_956)


	//   ....[0]....
.L_956:
        /*33bc*/ 	.word	0xffffffff


	//   ....[1]....
        /*33c0*/ 	.word	0xffffffff


	//   ....[2]....
        /*33c4*/ 	.word	0xffffffff


	//   ....[3]....
        /*33c8*/ 	.word	0xffffffff


	//   ....[4]....
        /*33cc*/ 	.word	0xffffffff


	//   ....[5]....
        /*33d0*/ 	.word	0xffffffff


	//   ....[6]....
        /*33d4*/ 	.word	0xffffffff


	//   ....[7]....
        /*33d8*/ 	.word	0xffffffff


	//   ....[8]....
        /*33dc*/ 	.word	0xffffffff


	//   ....[9]....
        /*33e0*/ 	.word	0xffffffff


	//----- nvinfo : EIATTR_COOP_GROUP_INSTR_OFFSETS
	.align		4
.L_957:
        /*33e4*/ 	.byte	0x04, 0x28
        /*33e6*/ 	.short	(.L_959 - .L_958)


	//   ....[0]....
.L_958:
        /*33e8*/ 	.word	0x0001dfb0


	//   ....[1]....
        /*33ec*/ 	.word	0x0001dfc0


	//   ....[2]....
        /*33f0*/ 	.word	0x0001e030


	//   ....[3]....
        /*33f4*/ 	.word	0x0001e050


	//   ....[4]....
        /*33f8*/ 	.word	0x0001e080


	//   ....[5]....
        /*33fc*/ 	.word	0x0001e0b0


	//   ....[6]....
        /*3400*/ 	.word	0x0001e0e0


	//   ....[7]....
        /*3404*/ 	.word	0x0001e110


	//   ....[8]....
        /*3408*/ 	.word	0x0001e140


	//   ....[9]....
        /*340c*/ 	.word	0x0001e170


	//----- nvinfo : EIATTR_VRC_CTA_INIT_COUNT
	.align		4
.L_959:
        /*3410*/ 	.byte	0x02, 0x4a
	.zero		1
	.zero		1


	//----- nvinfo : EIATTR_EXIT_INSTR_OFFSETS
	.align		4
        /*3414*/ 	.byte	0x04, 0x1c
        /*3416*/ 	.short	(.L_961 - .L_960)


	//   ....[0]....
.L_960:
        /*3418*/ 	.word	0x00020030


	//   ....[1]....
        /*341c*/ 	.word	0x00020160


	//   ....[2]....
        /*3420*/ 	.word	0x00020790


	//   ....[3]....
        /*3424*/ 	.word	0x00020d90


	//----- nvinfo : EIATTR_MAX_THREADS
	.align		4
.L_961:
        /*3428*/ 	.byte	0x04, 0x05
        /*342a*/ 	.short	(.L_963 - .L_962)
.L_962:
        /*342c*/ 	.word	0x00000188
        /*3430*/ 	.word	0x00000001
        /*3434*/ 	.word	0x00000001


	//----- nvinfo : EIATTR_CRS_STACK_SIZE
	.align		4
.L_963:
        /*3438*/ 	.byte	0x04, 0x1e
        /*343a*/ 	.short	(.L_965 - .L_964)
.L_964:
        /*343c*/ 	.word	0x00000000


	//----- nvinfo : EIATTR_CBANK_PARAM_SIZE
	.align		4
.L_965:
        /*3440*/ 	.byte	0x03, 0x19
        /*3442*/ 	.short	0x00b8


	//----- nvinfo : EIATTR_PARAM_CBANK
	.align		4
        /*3444*/ 	.byte	0x04, 0x0a
        /*3446*/ 	.short	(.L_967 - .L_966)
	.align		4
.L_966:
        /*3448*/ 	.word	index@(.nv.constant0._Z35group_norm_nhwc_bwd_one_pass_kernelI11Fp16IOFp16WLi512ELi98ELi392EEv26Group_norm_nhwc_bwd_params)
        /*344c*/ 	.short	0x0380
        /*344e*/ 	.short	0x00b8


	//----- nvinfo : EIATTR_SW_WAR
	.align		4
.L_967:
        /*3450*/ 	.byte	0x04, 0x36
        /*3452*/ 	.short	(.L_969 - .L_968)
.L_968:
        /*3454*/ 	.word	0x00000008
.L_969:


//--------------------- .nv.info._Z35group_norm_nhwc_bwd_one_pass_kernelI11Fp32IOFp32WLi64ELi98ELi392EEv26Group_norm_nhwc_bwd_params --------------------------
	.section	.nv.info._Z35group_norm_nhwc_bwd_one_pass_kernelI11Fp32IOFp32WLi64ELi98ELi392EEv26Group_norm_nhwc_bwd_params,"",@"SHT_CUDA_INFO"
	.sectionflags	@""
	.align	4


	//----- nvinfo : EIATTR_CUDA_API_VERSION
	.align		4
        /*0000*/ 	.byte	0x04, 0x37
        /*0002*/ 	.short	(.L_971 - .L_970)
.L_970:
        /*0004*/ 	.word	0x00000082


	//----- nvinfo : EIATTR_KPARAM_INFO
	.align		4
.L_971:
        /*0008*/ 	.byte	0x04, 0x17
        /*000a*/ 	.short	(.L_973 - .L_972)
.L_972:
        /*000c*/ 	.word	0x00000000
        /*0010*/ 	.short	0x0000
        /*0012*/ 	.short	0x0000
        /*0014*/ 	.byte	0x00, 0xf0, 0xe1, 0x02


	//----- nvinfo : EIATTR_SPARSE_MMA_MASK
	.align		4
.L_973:
        /*0018*/ 	.byte	0x03, 0x50
        /*001a*/ 	.short	0x0000


	//----- nvinfo : EIATTR_MAXREG_COUNT
	.align		4
        /*001c*/ 	.byte	0x03, 0x1b
        /*001e*/ 	.short	0x0080


	//----- nvinfo : EIATTR_NUM_BARRIERS
	.align		4
        /*0020*/ 	.byte	0x02, 0x4c
        /*0022*/ 	.byte	0x01
	.zero		1


	//----- nvinfo : EIATTR_MERCURY_ISA_VERSION
	.align		4
        /*0024*/ 	.byte	0x03, 0x5f
        /*0026*/ 	.short	0x0101


	//----- nvinfo : EIATTR_INT_WARP_WIDE_INSTR_OFFSETS
	.align		4
        /*0028*/ 	.byte	0x04, 0x31
        /*002a*/ 	.short	(.L_975 - .L_974)


	//   ....[0]....
.L_974:
        /*002c*/ 	.word	0x00002970


	//----- nvinfo : EIATTR_COOP_GROUP_MASK_REGIDS
	.align		4
.L_975:
        /*0030*/ 	.byte	0x04, 0x29
        /*0032*/ 	.short	(.L_977 - .L_976)


	//   ....[0]....
.L_976:
        /*0034*/ 	.word	0xffffffff


	//   ....[1]....
        /*0038*/ 	.word	0xffffffff


	//   ....[2]....
        /*003c*/ 	.word	0xffffffff


	//   ....[3]....
        /*0040*/ 	.word	0xffffffff


	//   ....[4]....
        /*0044*/ 	.word	0xffffffff


	//   ....[5]....
        /*0048*/ 	.word	0xffffffff


	//   ....[6]....
        /*004c*/ 	.word	0xffffffff


	//   ....[7]....
        /*0050*/ 	.word	0xffffffff


	//   ....[8]....
        /*0054*/ 	.word	0xffffffff


	//   ....[9]....
        /*0058*/ 	.word	0xffffffff


	//----- nvinfo : EIATTR_COOP_GROUP_INSTR_OFFSETS
	.align		4
.L_977:
        /*005c*/ 	.byte	0x04, 0x28
        /*005e*/ 	.short	(.L_979 - .L_978)


	//   ....[0]....
.L_978:
        /*0060*/ 	.word	0x00002950


	//   ....[1]....
        /*0064*/ 	.word	0x00002960


	//   ....[2]....
        /*0068*/ 	.word	0x000029e0


	//   ....[3]....
        /*006c*/ 	.word	0x00002a10


	//   ....[4]....
        /*0070*/ 	.word	0x00002a40


	//   ....[5]....
        /*0074*/ 	.word	0x00002a70


	//   ....[6]....
        /*0078*/ 	.word	0x00002aa0


	//   ....[7]....
        /*007c*/ 	.word	0x00002ad0


	//   ....[8]....
        /*0080*/ 	.word	0x00002b00


	//   ....[9]....
        /*0084*/ 	.word	0x00002b20


	//----- nvinfo : EIATTR_VRC_CTA_INIT_COUNT
	.align		4
.L_979:
        /*0088*/ 	.byte	0x02, 0x4a
	.zero		1
	.zero		1


	//----- nvinfo : EIATTR_EXIT_INSTR_OFFSETS
	.align		4
        /*008c*/ 	.byte	0x04, 0x1c
        /*008e*/ 	.short	(.L_981 - .L_980)


	//   ....[0]....
.L_980:
        /*0090*/ 	.word	0x00005720


	//   ....[1]....
        /*0094*/ 	.word	0x00005850


	//   ....[2]....
        /*0098*/ 	.word	0x00005e40


	//   ....[3]....
        /*009c*/ 	.word	0x000063f0


	//----- nvinfo : EIATTR_MAX_THREADS
	.align		4
.L_981:
        /*00a0*/ 	.byte	0x04, 0x05
        /*00a2*/ 	.short	(.L_983 - .L_982)
.L_982:
        /*00a4*/ 	.word	0x00000188
        /*00a8*/ 	.word	0x00000001
        /*00ac*/ 	.word	0x00000001


	//----- nvinfo : EIATTR_CRS_STACK_SIZE
	.align		4
.L_983:
        /*00b0*/ 	.byte	0x04, 0x1e
        /*00b2*/ 	.short	(.L_985 - .L_984)
.L_984:
        /*00b4*/ 	.word	0x00000000


	//----- nvinfo : EIATTR_CBANK_PARAM_SIZE
	.align		4
.L_985:
        /*00b8*/ 	.byte	0x03, 0x19
        /*00ba*/ 	.short	0x00b8


	//----- nvinfo : EIATTR_PARAM_CBANK
	.align		4
        /*00bc*/ 	.byte	0x04, 0x0a
        /*00be*/ 	.short	(.L_987 - .L_986)
	.align		4
.L_986:
        /*00c0*/ 	.word	index@(.nv.constant0._Z35group_norm_nhwc_bwd_one_pass_kernelI11Fp32IOFp32WLi64ELi98ELi392EEv26Group_norm_nhwc_bwd_params)
        /*00c4*/ 	.short	0x0380
        /*00c6*/ 	.short	0x00b8


	//----- nvinfo : EIATTR_SW_WAR
	.align		4
.L_987:
        /*00c8*/ 	.byte	0x04, 0x36
        /*00ca*/ 	.short	(.L_989 - .L_988)
.L_988:
        /*00cc*/ 	.word	0x00000008
.L_989:


//--------------------- .nv.info._Z35group_norm_nhwc_bwd_one_pass_kernelI11Fp32IOFp32WLi128ELi98ELi392EEv26Group_norm_nhwc_bwd_params --------------------------
	.section	.nv.info._Z35group_norm_nhwc_bwd_one_pass_kernelI11Fp32IOFp32WLi128ELi98ELi392EEv26Group_norm_nhwc_bwd_params,"",@"SHT_CUDA_INFO"
	.sectionflags	@""
	.align	4


	//----- nvinfo : EIATTR_CUDA_API_VERSION
	.align		4
        /*0000*/ 	.byte	0x04, 0x37
        /*0002*/ 	.short	(.L_991 - .L_990)
.L_990:
        /*0004*/ 	.word	0x00000082


	//----- nvinfo : EIATTR_KPARAM_INFO
	.align		4
.L_991:
        /*0008*/ 	.byte	0x04, 0x17
        /*000a*/ 	.short	(.L_993 - .L_992)
.L_992:
        /*000c*/ 	.word	0x00000000
        /*0010*/ 	.short	0x0000
        /*0012*/ 	.short	0x0000
        /*0014*/ 	.byte	0x00, 0xf0, 0xe1, 0x02


	//----- nvinfo : EIATTR_SPARSE_MMA_MASK
	.align		4
.L_993:
        /*0018*/ 	.byte	0x03, 0x50
        /*001a*/ 	.short	0x0000


	//----- nvinfo : EIATTR_MAXREG_COUNT
	.align		4
        /*001c*/ 	.byte	0x03, 0x1b
        /*001e*/ 	.short	0x0080


	//----- nvinfo : EIATTR_NUM_BARRIERS
	.align		4
        /*0020*/ 	.byte	0x02, 0x4c
        /*0022*/ 	.byte	0x01
	.zero		1


	//----- nvinfo : EIATTR_MERCURY_ISA_VERSION
	.align		4
        /*0024*/ 	.byte	0x03, 0x5f
        /*0026*/ 	.short	0x0101


	//----- nvinfo : EIATTR_INT_WARP_WIDE_INSTR_OFFSETS
	.align		4
        /*0028*/ 	.byte	0x04, 0x31
        /*002a*/ 	.short	(.L_995 - .L_994)


	//   ....[0]....
.L_994:
        /*002c*/ 	.word	0x000058c0


	//   ....[1]....
        /*0030*/ 	.word	0x000058e0


	//   ....[2]....
        /*0034*/ 	.word	0x000058f0


	//   ....[3]....
        /*0038*/ 	.word	0x00005a00


	//   ....[4]....
        /*003c*/ 	.word	0x00005a10


	//   ....[5]....
        /*0040*/ 	.word	0x00005af0


	//   ....[6]....
        /*0044*/ 	.word	0x00005b20


	//   ....[7]....
        /*0048*/ 	.word	0x00005b80


	//----- nvinfo : EIATTR_COOP_GROUP_MASK_REGIDS
	.align		4
.L_995:
        /*004c*/ 	.byte	0x04, 0x29
        /*004e*/ 	.short	(.L_997 - .L_996)


	//   ....[0]....
.L_996:
        /*0050*/ 	.word	0xffffffff


	//   ....[1]....
        /*0054*/ 	.word	0xffffffff


	//   ....[2]....
        /*0058*/ 	.word	0xffffffff


	//   ....[3]....
        /*005c*/ 	.word	0xffffffff


	//   ....[4]....
        /*0060*/ 	.word	0xffffffff


	//   ....[5]....
        /*0064*/ 	.word	0xffffffff


	//   ....[6]....
        /*0068*/ 	.word	0xffffffff


	//   ....[7]....
        /*006c*/ 	.word	0xffffffff


	//   ....[8]....
        /*0070*/ 	.word	0xffffffff


	//   ....[9]....
        /*0074*/ 	.word	0xffffffff


	//----- nvinfo : EIATTR_COOP_GROUP_INSTR_OFFSETS
	.align		4
.L_997:
        /*0078*/ 	.byte	0x04, 0x28
        /*007a*/ 	.short	(.L_999 - .L_998)


	//   ....[0]....
.L_998:
        /*007c*/ 	.word	0x00004c80


	//   ....[1]....
        /*0080*/ 	.word	0x00004cc0


	//   ....[2]....
        /*0084*/ 	.word	0x00004d30


	//   ....[3]....
        /*0088*/ 	.word	0x00004d50


	//   ....[4]....
        /*008c*/ 	.word	0x00004d80


	//   ....[5]....
        /*0090*/ 	.word	0x00004db0


	//   ....[6]....
        /*0094*/ 	.word	0x00004de0


	//   ....[7]....
        /*0098*/ 	.word	0x00004e10


	//   ....[8]....
        /*009c*/ 	.word	0x00004e40


	//   ....[9]....
        /*00a0*/ 	.word	0x00004e60


	//----- nvinfo : EIATTR_VRC_CTA_INIT_COUNT
	.align		4
.L_999:
        /*00a4*/ 	.byte	0x02, 0x4a
	.zero		1
	.zero		1


	//----- nvinfo : EIATTR_EXIT_INSTR_OFFSETS
	.align		4
        /*00a8*/ 	.byte	0x04, 0x1c
        /*00aa*/ 	.short	(.L_1001 - .L_1000)


	//   ....[0]....
.L_1000:
        /*00ac*/ 	.word	0x00009310


	//   ....[1]....
        /*00b0*/ 	.word	0x00009440


	//   ....[2]....
        /*00b4*/ 	.word	0x00009a50


	//   ....[3]....
        /*00b8*/ 	.word	0x0000a000


	//----- nvinfo : EIATTR_MAX_THREADS
	.align		4
.L_1001:
        /*00bc*/ 	.byte	0x04, 0x05
        /*00be*/ 	.short	(.L_1003 - .L_1002)
.L_1002:
        /*00c0*/ 	.word	0x00000188
        /*00c4*/ 	.word	0x00000001
        /*00c8*/ 	.word	0x00000001


	//----- nvinfo : EIATTR_CRS_STACK_SIZE
	.align		4
.L_1003:
        /*00cc*/ 	.byte	0x04, 0x1e
        /*00ce*/ 	.short	(.L_1005 - .L_1004)
.L_1004:
        /*00d0*/ 	.word	0x00000000


	//----- nvinfo : EIATTR_CBANK_PARAM_SIZE
	.align		4
.L_1005:
        /*00d4*/ 	.byte	0x03, 0x19
        /*00d6*/ 	.short	0x00b8


	//----- nvinfo : EIATTR_PARAM_CBANK
	.align		4
        /*00d8*/ 	.byte	0x04, 0x0a
        /*00da*/ 	.short	(.L_1007 - .L_1006)
	.align		4
.L_1006:
        /*00dc*/ 	.word	index@(.nv.constant0._Z35group_norm_nhwc_bwd_one_pass_kernelI11Fp32IOFp32WLi128ELi98ELi392EEv26Group_norm_nhwc_bwd_params)
        /*00e0*/ 	.short	0x0380
        /*00e2*/ 	.short	0x00b8


	//----- nvinfo : EIATTR_SW_WAR
	.align		4
.L_1007:
        /*00e4*/ 	.byte	0x04, 0x36
        /*00e6*/ 	.short	(.L_1009 - .L_1008)
.L_1008:
        /*00e8*/ 	.word	0x00000008
.L_1009:


//--------------------- .nv.info._Z35group_norm_nhwc_bwd_one_pass_kernelI11Fp32IOFp32WLi256ELi98ELi392EEv26Group_norm_nhwc_bwd_params --------------------------
	.section	.nv.info._Z35group_norm_nhwc_bwd_one_pass_kernelI11Fp32IOFp32WLi256ELi98ELi392EEv26Group_norm_nhwc_bwd_params,"",@"SHT_CUDA_INFO"
	.sectionflags	@""
	.align	4


	//----- nvinfo : EIATTR_CUDA_API_VERSION
	.align		4
        /*0000*/ 	.byte	0x04, 0x37
        /*0002*/ 	.short	(.L_1011 - .L_1010)
.L_1010:
        /*0004*/ 	.word	0x00000082


	//----- nvinfo : EIATTR_KPARAM_INFO
	.align		4
.L_1011:
        /*0008*/ 	.byte	0x04, 0x17
        /*000a*/ 	.short	(.L_1013 - .L_1012)
.L_1012:
        /*000c*/ 	.word	0x00000000
        /*0010*/ 	.short	0x0000
        /*0012*/ 	.short	0x0000
        /*0014*/ 	.byte	0x00, 0xf0, 0xe1, 0x02


	//----- nvinfo : EIATTR_SPARSE_MMA_MASK
	.align		4
.L_1013:
        /*0018*/ 	.byte	0x03, 0x50
        /*001a*/ 	.short	0x0000


	//----- nvinfo : EIATTR_MAXREG_COUNT
	.align		4
        /*001c*/ 	.byte	0x03, 0x1b
        /*001e*/ 	.short	0x0080


	//----- nvinfo : EIATTR_NUM_BARRIERS
	.align		4
        /*0020*/ 	.byte	0x02, 0x4c
        /*0022*/ 	.byte	0x01
	.zero		1


	//----- nvinfo : EIATTR_ANNOTATIONS
	.align		4
        /*0024*/ 	.byte	0x04, 0x55
        /*0026*/ 	.short	(.L_1015 - .L_1014)


	//   ....[0]....
.L_1014:
        /* <DEDUP_REMOVED lines=64> */


	//----- nvinfo : EIATTR_MERCURY_ISA_VERSION
	.align		4
.L_1015:
        /*0418*/ 	.byte	0x03, 0x5f
        /*041a*/ 	.short	0x0101


	//----- nvinfo : EIATTR_INT_WARP_WIDE_INSTR_OFFSETS
	.align		4
        /*041c*/ 	.byte	0x04, 0x31
        /*041e*/ 	.short	(.L_1017 - .L_1016)


	//   ....[0]....
.L_1016:
        /*0420*/ 	.word	0x0000b4c0


	//   ....[1]....
        /*0424*/ 	.word	0x0000c6f0


	//   ....[2]....
        /*0428*/ 	.word	0x0000c730


	//   ....[3]....
        /*042c*/ 	.word	0x0000c770


	//   ....[4]....
        /*0430*/ 	.word	0x0000c7b0


	//   ....[5]....
        /*0434*/ 	.word	0x0000c9d0


	//----- nvinfo : EIATTR_COOP_GROUP_MASK_REGIDS
	.align		4
.L_1017:
        /*0438*/ 	.byte	0x04, 0x29
        /*043a*/ 	.short	(.L_1019 - .L_1018)


	//   ....[0]....
.L_1018:
        /*043c*/ 	.word	0xffffffff


	//   ....[1]....
        /*0440*/ 	.word	0xffffffff


	//   ....[2]....
        /*0444*/ 	.word	0xffffffff


	//   ....[3]....
        /*0448*/ 	.word	0xffffffff


	//   ....[4]....
        /*044c*/ 	.word	0xffffffff


	//   ....[5]....
        /*0450*/ 	.word	0xffffffff


	//   ....[6]....
        /*0454*/ 	.word	0xffffffff


	//   ....[7]....
        /*0458*/ 	.word	0xffffffff


	//   ....[8]....
        /*045c*/ 	.word	0xffffffff


	//   ....[9]....
        /*0460*/ 	.word	0xffffffff


	//----- nvinfo : EIATTR_COOP_GROUP_INSTR_OFFSETS
	.align		4
.L_1019:
        /*0464*/ 	.byte	0x04, 0x28
        /*0466*/ 	.short	(.L_1021 - .L_1020)


	//   ....[0]....
.L_1020:
        /*0468*/ 	.word	0x0000b4a0


	//   ....[1]....
        /*046c*/ 	.word	0x0000b4b0


	//   ....[2]....
        /*0470*/ 	.word	0x0000b520


	//   ....[3]....
        /*0474*/ 	.word	0x0000b540


	//   ....[4]....
        /*0478*/ 	.word	0x0000b570


	//   ....[5]....
        /*047c*/ 	.word	0x0000b5a0


	//   ....[6]....
        /*0480*/ 	.word	0x0000b5d0


	//   ....[7]....
        /*0484*/ 	.word	0x0000b600


	//   ....[8]....
        /*0488*/ 	.word	0x0000b630


	//   ....[9]....
        /*048c*/ 	.word	0x0000b660


	//----- nvinfo : EIATTR_VRC_CTA_INIT_COUNT
	.align		4
.L_1021:
        /*0490*/ 	.byte	0x02, 0x4a
	.zero		1
	.zero		1


	//----- nvinfo : EIATTR_EXIT_INSTR_OFFSETS
	.align		4
        /*0494*/ 	.byte	0x04, 0x1c
        /*0496*/ 	.short	(.L_1023 - .L_1022)


	//   ....[0]....
.L_1022:
        /*0498*/ 	.word	0x0000d470


	//   ....[1]....
        /*049c*/ 	.word	0x0000d5a0


	//   ....[2]....
        /*04a0*/ 	.word	0x0000dbc0


	//   ....[3]....
        /*04a4*/ 	.word	0x0000e170


	//----- nvinfo : EIATTR_MAX_THREADS
	.align		4
.L_1023:
        /*04a8*/ 	.byte	0x04, 0x05
        /*04aa*/ 	.short	(.L_1025 - .L_1024)
.L_1024:
        /*04ac*/ 	.word	0x00000188
        /*04b0*/ 	.word	0x00000001
        /*04b4*/ 	.word	0x00000001


	//----- nvinfo : EIATTR_CRS_STACK_SIZE
	.align		4
.L_1025:
        /*04b8*/ 	.byte	0x04, 0x1e
        /*04ba*/ 	.short	(.L_1027 - .L_1026)
.L_1026:
        /*04bc*/ 	.word	0x00000000


	//----- nvinfo : EIATTR_CBANK_PARAM_SIZE
	.align		4
.L_1027:
        /*04c0*/ 	.byte	0x03, 0x19
        /*04c2*/ 	.short	0x00b8


	//----- nvinfo : EIATTR_PARAM_CBANK
	.align		4
        /*04c4*/ 	.byte	0x04, 0x0a
        /*04c6*/ 	.short	(.L_1029 - .L_1028)
	.align		4
.L_1028:
        /*04c8*/ 	.word	index@(.nv.constant0._Z35group_norm_nhwc_bwd_one_pass_kernelI11Fp32IOFp32WLi256ELi98ELi392EEv26Group_norm_nhwc_bwd_params)
        /*04cc*/ 	.short	0x0380
        /*04ce*/ 	.short	0x00b8


	//----- nvinfo : EIATTR_SW_WAR
	.align		4
.L_1029:
        /*04d0*/ 	.byte	0x04, 0x36
        /*04d2*/ 	.short	(.L_1031 - .L_1030)
.L_1030:
        /*04d4*/ 	.word	0x00000008
.L_1031:


//--------------------- .nv.info._Z35group_norm_nhwc_bwd_one_pass_kernelI11Fp32IOFp32WLi512ELi98ELi392EEv26Group_norm_nhwc_bwd_params --------------------------
	.section	.nv.info._Z35group_norm_nhwc_bwd_one_pass_kernelI11Fp32IOFp32WLi512ELi98ELi392EEv26Group_norm_nhwc_bwd_params,"",@"SHT_CUDA_INFO"
	.sectionflags	@""
	.align	4


	//----- nvinfo : EIATTR_CUDA_API_VERSION
	.align		4
        /*0000*/ 	.byte	0x04, 0x37
        /*0002*/ 	.short	(.L_1033 - .L_1032)
.L_1032:
        /*0004*/ 	.word	0x00000082


	//----- nvinfo : EIATTR_KPARAM_INFO
	.align		4
.L_1033:
        /*0008*/ 	.byte	0x04, 0x17
        /*000a*/ 	.short	(.L_1035 - .L_1034)
.L_1034:
        /*000c*/ 	.word	0x00000000
        /*0010*/ 	.short	0x0000
        /*0012*/ 	.short	0x0000
        /*0014*/ 	.byte	0x00, 0xf0, 0xe1, 0x02


	//----- nvinfo : EIATTR_SPARSE_MMA_MASK
	.align		4
.L_1035:
        /*0018*/ 	.byte	0x03, 0x50
        /*001a*/ 	.short	0x0000


	//----- nvinfo : EIATTR_MAXREG_COUNT
	.align		4
        /*001c*/ 	.byte	0x03, 0x1b
        /*001e*/ 	.short	0x0080


	//----- nvinfo : EIATTR_NUM_BARRIERS
	.align		4
        /*0020*/ 	.byte	0x02, 0x4c
        /*0022*/ 	.byte	0x01
	.zero		1


	//----- nvinfo : EIATTR_ANNOTATIONS
	.align		4
        /*0024*/ 	.byte	0x04, 0x55
        /*0026*/ 	.short	(.L_1037 - .L_1036)


	//   ....[0]....
.L_1036:
        /* <DEDUP_REMOVED lines=687> */


	//----- nvinfo : EIATTR_MERCURY_ISA_VERSION
	.align		4
.L_1037:
        /*2b00*/ 	.byte	0x03, 0x5f
        /*2b02*/ 	.short	0x0101


	//----- nvinfo : EIATTR_INT_WARP_WIDE_INSTR_OFFSETS
	.align		4
        /*2b04*/ 	.byte	0x04, 0x31
        /*2b06*/ 	.short	(.L_1039 - .L_1038)


	//   ....[0]....
.L_1038:
        /*2b08*/ 	.word	0x0001b4c0


	//   ....[1]....
        /*2b0c*/ 	.word	0x0001c700


	//   ....[2]....
        /*2b10*/ 	.word	0x0001c740


	//   ....[3]....
        /*2b14*/ 	.word	0x0001c780


	//   ....[4]....
        /*2b18*/ 	.word	0x0001c7c0


	//   ....[5]....
        /*2b1c*/ 	.word	0x0001c9e0


	//----- nvinfo : EIATTR_COOP_GROUP_MASK_REGIDS
	.align		4
.L_1039:
        /*2b20*/ 	.byte	0x04, 0x29
        /*2b22*/ 	.short	(.L_1041 - .L_1040)


	//   ....[0]....
.L_1040:
        /*2b24*/ 	.word	0xffffffff


	//   ....[1]....
        /*2b28*/ 	.word	0xffffffff


	//   ....[2]....
        /*2b2c*/ 	.word	0xffffffff


	//   ....[3]....
        /*2b30*/ 	.word	0xffffffff


	//   ....[4]....
        /*2b34*/ 	.word	0xffffffff


	//   ....[5]....
        /*2b38*/ 	.word	0xffffffff


	//   ....[6]....
        /*2b3c*/ 	.word	0xffffffff


	//   ....[7]....
        /*2b40*/ 	.word	0xffffffff


	//   ....[8]....
        /*2b44*/ 	.word	0xffffffff


	//   ....[9]....
        /*2b48*/ 	.word	0xffffffff


	//----- nvinfo : EIATTR_COOP_GROUP_INSTR_OFFSETS
	.align		4
.L_1041:
        /*2b4c*/ 	.byte	0x04, 0x28
        /*2b4e*/ 	.short	(.L_1043 - .L_1042)


	//   ....[0]....
.L_1042:
        /*2b50*/ 	.word	0x0001b4a0


	//   ....[1]....
        /*2b54*/ 	.word	0x0001b4b0


	//   ....[2]....
        /*2b58*/ 	.word	0x0001b520


	//   ....[3]....
        /*2b5c*/ 	.word	0x0001b540


	//   ....[4]....
        /*2b60*/ 	.word	0x0001b570


	//   ....[5]....
        /*2b64*/ 	.word	0x0001b5a0


	//   ....[6]....
        /*2b68*/ 	.word	0x0001b5d0


	//   ....[7]....
        /*2b6c*/ 	.word	0x0001b600


	//   ....[8]....
        /*2b70*/ 	.word	0x0001b630


	//   ....[9]....
        /*2b74*/ 	.word	0x0001b660


	//----- nvinfo : EIATTR_VRC_CTA_INIT_COUNT
	.align		4
.L_1043:
        /*2b78*/ 	.byte	0x02, 0x4a
	.zero		1
	.zero		1


	//----- nvinfo : EIATTR_EXIT_INSTR_OFFSETS
	.align		4
        /*2b7c*/ 	.byte	0x04, 0x1c
        /*2b7e*/ 	.short	(.L_1045 - .L_1044)


	//   ....[0]....
.L_1044:
        /*2b80*/ 	.word	0x0001d480


	//   ....[1]....
        /*2b84*/ 	.word	0x0001d5b0


	//   ....[2]....
        /*2b88*/ 	.word	0x0001dbc0


	//   ....[3]....
        /*2b8c*/ 	.word	0x0001e170


	//----- nvinfo : EIATTR_MAX_THREADS
	.align		4
.L_1045:
        /*2b90*/ 	.byte	0x04, 0x05
        /*2b92*/ 	.short	(.L_1047 - .L_1046)
.L_1046:
        /*2b94*/ 	.word	0x00000188
        /*2b98*/ 	.word	0x00000001
        /*2b9c*/ 	.word	0x00000001


	//----- nvinfo : EIATTR_CRS_STACK_SIZE
	.align		4
.L_1047:
        /*2ba0*/ 	.byte	0x04, 0x1e
        /*2ba2*/ 	.short	(.L_1049 - .L_1048)
.L_1048:
        /*2ba4*/ 	.word	0x00000000


	//----- nvinfo : EIATTR_CBANK_PARAM_SIZE
	.align		4
.L_1049:
        /*2ba8*/ 	.byte	0x03, 0x19
        /*2baa*/ 	.short	0x00b8


	//----- nvinfo : EIATTR_PARAM_CBANK
	.align		4
        /*2bac*/ 	.byte	0x04, 0x0a
        /*2bae*/ 	.short	(.L_1051 - .L_1050)
	.align		4
.L_1050:
        /*2bb0*/ 	.word	index@(.nv.constant0._Z35group_norm_nhwc_bwd_one_pass_kernelI11Fp32IOFp32WLi512ELi98ELi392EEv26Group_norm_nhwc_bwd_params)
        /*2bb4*/ 	.short	0x0380
        /*2bb6*/ 	.short	0x00b8


	//----- nvinfo : EIATTR_SW_WAR
	.align		4
.L_1051:
        /*2bb8*/ 	.byte	0x04, 0x36
        /*2bba*/ 	.short	(.L_1053 - .L_1052)
.L_1052:
        /*2bbc*/ 	.word	0x00000008
.L_1053:


//--------------------- .nv.info._Z35group_norm_nhwc_bwd_one_pass_kernelI11Fp32IOBf16WLi64ELi98ELi392EEv26Group_norm_nhwc_bwd_params --------------------------
	.section	.nv.info._Z35group_norm_nhwc_bwd_one_pass_kernelI11Fp32IOBf16WLi64ELi98ELi392EEv26Group_norm_nhwc_bwd_params,"",@"SHT_CUDA_INFO"
	.sectionflags	@""
	.align	4


	//----- nvinfo : EIATTR_CUDA_API_VERSION
	.align		4
        /*0000*/ 	.byte	0x04, 0x37
        /*0002*/ 	.short	(.L_1055 - .L_1054)
.L_1054:
        /*0004*/ 	.word	0x00000082


	//----- nvinfo : EIATTR_KPARAM_INFO
	.align		4
.L_1055:
        /*0008*/ 	.byte	0x04, 0x17
        /*000a*/ 	.short	(.L_1057 - .L_1056)
.L_1056:
        /*000c*/ 	.word	0x00000000
        /*0010*/ 	.short	0x0000
        /*0012*/ 	.short	0x0000
        /*0014*/ 	.byte	0x00, 0xf0, 0xe1, 0x02


	//----- nvinfo : EIATTR_SPARSE_MMA_MASK
	.align		4
.L_1057:
        /*0018*/ 	.byte	0x03, 0x50
        /*001a*/ 	.short	0x0000


	//----- nvinfo : EIATTR_MAXREG_COUNT
	.align		4
        /*001c*/ 	.byte	0x03, 0x1b
        /*001e*/ 	.short	0x0080


	//----- nvinfo : EIATTR_NUM_BARRIERS
	.align		4
        /*0020*/ 	.byte	0x02, 0x4c
        /*0022*/ 	.byte	0x01
	.zero		1


	//----- nvinfo : EIATTR_MERCURY_ISA_VERSION
	.align		4
        /*0024*/ 	.byte	0x03, 0x5f
        /*0026*/ 	.short	0x0101


	//----- nvinfo : EIATTR_INT_WARP_WIDE_INSTR_OFFSETS
	.align		4
        /*0028*/ 	.byte	0x04, 0x31
        /*002a*/ 	.short	(.L_1059 - .L_1058)


	//   ....[0]....
.L_1058:
        /*002c*/ 	.word	0x000029d0


	//----- nvinfo : EIATTR_COOP_GROUP_MASK_REGIDS
	.align		4
.L_1059:
        /*0030*/ 	.byte	0x04, 0x29
        /*0032*/ 	.short	(.L_1061 - .L_1060)


	//   ....[0]....
.L_1060:
        /*0034*/ 	.word	0xffffffff


	//   ....[1]....
        /*0038*/ 	.word	0xffffffff


	//   ....[2]....
        /*003c*/ 	.word	0xffffffff


	//   ....[3]....
        /*0040*/ 	.word	0xffffffff


	//   ....[4]....
        /*0044*/ 	.word	0xffffffff


	//   ....[5]....
        /*0048*/ 	.word	0xffffffff


	//   ....[6]....
        /*004c*/ 	.word	0xffffffff


	//   ....[7]....
        /*0050*/ 	.word	0xffffffff


	//   ....[8]....
        /*0054*/ 	.word	0xffffffff


	//   ....[9]....
        /*0058*/ 	.word	0xffffffff


	//----- nvinfo : EIATTR_COOP_GROUP_INSTR_OFFSETS
	.align		4
.L_1061:
        /*005c*/ 	.byte	0x04, 0x28
        /*005e*/ 	.short	(.L_1063 - .L_1062)


	//   ....[0]....
.L_1062:
        /*0060*/ 	.word	0x000029c0


	//   ....[1]....
        /*0064*/ 	.word	0x000029e0


	//   ....[2]....
        /*0068*/ 	.word	0x00002a60


	//   ....[3]....
        /*006c*/ 	.word	0x00002a90


	//   ....[4]....
        /*0070*/ 	.word	0x00002ac0


	//   ....[5]....
        /*0074*/ 	.word	0x00002af0


	//   ....[6]....
        /*0078*/ 	.word	0x00002b20


	//   ....[7]....
        /*007c*/ 	.word	0x00002b50


	//   ....[8]....
        /*0080*/ 	.word	0x00002b80


	//   ....[9]....
        /*0084*/ 	.word	0x00002ba0


	//----- nvinfo : EIATTR_VRC_CTA_INIT_COUNT
	.align		4
.L_1063:
        /*0088*/ 	.byte	0x02, 0x4a
	.zero		1
	.zero		1


	//----- nvinfo : EIATTR_EXIT_INSTR_OFFSETS
	.align		4
        /*008c*/ 	.byte	0x04, 0x1c
        /*008e*/ 	.short	(.L_1065 - .L_1064)


	//   ....[0]....
.L_1064:
        /*0090*/ 	.word	0x000057a0


	//   ....[1]....
        /*0094*/ 	.word	0x000058d0


	//   ....[2]....
        /*0098*/ 	.word	0x00005ee0


	//   ....[3]....
        /*009c*/ 	.word	0x000064e0


	//----- nvinfo : EIATTR_MAX_THREADS
	.align		4
.L_1065:
        /*00a0*/ 	.byte	0x04, 0x05
        /*00a2*/ 	.short	(.L_1067 - .L_1066)
.L_1066:
        /*00a4*/ 	.word	0x00000188
        /*00a8*/ 	.word	0x00000001
        /*00ac*/ 	.word	0x00000001


	//----- nvinfo : EIATTR_CRS_STACK_SIZE
	.align		4
.L_1067:
        /*00b0*/ 	.byte	0x04, 0x1e
        /*00b2*/ 	.short	(.L_1069 - .L_1068)
.L_1068:
        /*00b4*/ 	.word	0x00000000


	//----- nvinfo : EIATTR_CBANK_PARAM_SIZE
	.align		4
.L_1069:
        /*00b8*/ 	.byte	0x03, 0x19
        /*00ba*/ 	.short	0x00b8


	//----- nvinfo : EIATTR_PARAM_CBANK
	.align		4
        /*00bc*/ 	.byte	0x04, 0x0a
        /*00be*/ 	.short	(.L_1071 - .L_1070)
	.align		4
.L_1070:
        /*00c0*/ 	.word	index@(.nv.constant0._Z35group_norm_nhwc_bwd_one_pass_kernelI11Fp32IOBf16WLi64ELi98ELi392EEv26Group_norm_nhwc_bwd_params)
        /*00c4*/ 	.short	0x0380
        /*00c6*/ 	.short	0x00b8


	//----- nvinfo : EIATTR_SW_WAR
	.align		4
.L_1071:
        /*00c8*/ 	.byte	0x04, 0x36
        /*00ca*/ 	.short	(.L_1073 - .L_1072)
.L_1072:
        /*00cc*/ 	.word	0x00000008
.L_1073:


//--------------------- .nv.info._Z35group_norm_nhwc_bwd_one_pass_kernelI11Fp32IOBf16WLi128ELi98ELi392EEv26Group_norm_nhwc_bwd_params --------------------------
	.section	.nv.info._Z35group_norm_nhwc_bwd_one_pass_kernelI11Fp32IOBf16WLi128ELi98ELi392EEv26Group_norm_nhwc_bwd_params,"",@"SHT_CUDA_INFO"
	.sectionflags	@""
	.align	4


	//----- nvinfo : EIATTR_CUDA_API_VERSION
	.align		4
        /*0000*/ 	.byte	0x04, 0x37
        /*0002*/ 	.short	(.L_1075 - .L_1074)
.L_1074:
        /*0004*/ 	.word	0x00000082


	//----- nvinfo : EIATTR_KPARAM_INFO
	.align		4
.L_1075:
        /*0008*/ 	.byte	0x04, 0x17
        /*000a*/ 	.short	(.L_1077 - .L_1076)
.L_1076:
        /*000c*/ 	.word	0x00000000
        /*0010*/ 	.short	0x0000
        /*0012*/ 	.short	0x0000
        /*0014*/ 	.byte	0x00, 0xf0, 0xe1, 0x02


	//----- nvinfo : EIATTR_SPARSE_MMA_MASK
	.align		4
.L_1077:
        /*0018*/ 	.byte	0x03, 0x50
        /*001a*/ 	.short	0x0000


	//----- nvinfo : EIATTR_MAXREG_COUNT
	.align		4
        /*001c*/ 	.byte	0x03, 0x1b
        /*001e*/ 	.short	0x0080


	//----- nvinfo : EIATTR_NUM_BARRIERS
	.align		4
        /*0020*/ 	.byte	0x02, 0x4c
        /*0022*/ 	.byte	0x01
	.zero		1


	//----- nvinfo : EIATTR_MERCURY_ISA_VERSION
	.align		4
        /*0024*/ 	.byte	0x03, 0x5f
        /*0026*/ 	.short	0x0101


	//----- nvinfo : EIATTR_INT_WARP_WIDE_INSTR_OFFSETS
	.align		4
        /*0028*/ 	.byte	0x04, 0x31
        /*002a*/ 	.short	(.L_1079 - .L_1078)


	//   ....[0]....
.L_1078:
        /*002c*/ 	.word	0x00005930


	//   ....[1]....
        /*0030*/ 	.word	0x00005950


	//   ....[2]....
        /*0034*/ 	.word	0x00005960


	//   ....[3]....
        /*0038*/ 	.word	0x00005a70


	//   ....[4]....
        /*003c*/ 	.word	0x00005a80


	//   ....[5]....
        /*0040*/ 	.word	0x00005b60


	//   ....[6]....
        /*0044*/ 	.word	0x00005b90


	//   ....[7]....
        /*0048*/ 	.word	0x00005bf0


	//----- nvinfo : EIATTR_COOP_GROUP_MASK_REGIDS
	.align		4
.L_1079:
        /*004c*/ 	.byte	0x04, 0x29
        /*004e*/ 	.short	(.L_1081 - .L_1080)


	//   ....[0]....
.L_1080:
        /*0050*/ 	.word	0xffffffff


	//   ....[1]....
        /*0054*/ 	.word	0xffffffff


	//   ....[2]....
        /*0058*/ 	.word	0xffffffff


	//   ....[3]....
        /*005c*/ 	.word	0xffffffff


	//   ....[4]....
        /*0060*/ 	.word	0xffffffff


	//   ....[5]....
        /*0064*/ 	.word	0xffffffff


	//   ....[6]....
        /*0068*/ 	.word	0xffffffff


	//   ....[7]....
        /*006c*/ 	.word	0xffffffff


	//   ....[8]....
        /*0070*/ 	.word	0xffffffff


	//   ....[9]....
        /*0074*/ 	.word	0xffffffff


	//----- nvinfo : EIATTR_COOP_GROUP_INSTR_OFFSETS
	.align		4
.L_1081:
        /*0078*/ 	.byte	0x04, 0x28
        /*007a*/ 	.short	(.L_1083 - .L_1082)


	//   ....[0]....
.L_1082:
        /*007c*/ 	.word	0x00004cf0


	//   ....[1]....
        /*0080*/ 	.word	0x00004d30


	//   ....[2]....
        /*0084*/ 	.word	0x00004da0


	//   ....[3]....
        /*0088*/ 	.word	0x00004dc0


	//   ....[4]....
        /*008c*/ 	.word	0x00004df0


	//   ....[5]....
        /*0090*/ 	.word	0x00004e20


	//   ....[6]....
        /*0094*/ 	.word	0x00004e50


	//   ....[7]....
        /*0098*/ 	.word	0x00004e80


	//   ....[8]....
        /*009c*/ 	.word	0x00004eb0


	//   ....[9]....
        /*00a0*/ 	.word	0x00004ed0


	//----- nvinfo : EIATTR_VRC_CTA_INIT_COUNT
	.align		4
.L_1083:
        /*00a4*/ 	.byte	0x02, 0x4a
	.zero		1
	.zero		1


	//----- nvinfo : EIATTR_EXIT_INSTR_OFFSETS
	.align		4
        /*00a8*/ 	.byte	0x04, 0x1c
        /*00aa*/ 	.short	(.L_1085 - .L_1084)


	//   ....[0]....
.L_1084:
        /*00ac*/ 	.word	0x00009380


	//   ....[1]....
        /*00b0*/ 	.word	0x000094b0


	//   ....[2]....
        /*00b4*/ 	.word	0x00009ae0


	//   ....[3]....
        /*00b8*/ 	.word	0x0000a0e0


	//----- nvinfo : EIATTR_MAX_THREADS
	.align		4
.L_1085:
        /*00bc*/ 	.byte	0x04, 0x05
        /*00be*/ 	.short	(.L_1087 - .L_1086)
.L_1086:
        /*00c0*/ 	.word	0x00000188
        /*00c4*/ 	.word	0x00000001
        /*00c8*/ 	.word	0x00000001


	//----- nvinfo : EIATTR_CRS_STACK_SIZE
	.align		4
.L_1087:
        /*00cc*/ 	.byte	0x04, 0x1e
        /*00ce*/ 	.short	(.L_1089 - .L_1088)
.L_1088:
        /*00d0*/ 	.word	0x00000000


	//----- nvinfo : EIATTR_CBANK_PARAM_SIZE
	.align		4
.L_1089:
        /*00d4*/ 	.byte	0x03, 0x19
        /*00d6*/ 	.short	0x00b8


	//----- nvinfo : EIATTR_PARAM_CBANK
	.align		4
        /*00d8*/ 	.byte	0x04, 0x0a
        /*00da*/ 	.short	(.L_1091 - .L_1090)
	.align		4
.L_1090:
        /*00dc*/ 	.word	index@(.nv.constant0._Z35group_norm_nhwc_bwd_one_pass_kernelI11Fp32IOBf16WLi128ELi98ELi392EEv26Group_norm_nhwc_bwd_params)
        /*00e0*/ 	.short	0x0380
        /*00e2*/ 	.short	0x00b8


	//----- nvinfo : EIATTR_SW_WAR
	.align		4
.L_1091:
        /*00e4*/ 	.byte	0x04, 0x36
        /*00e6*/ 	.short	(.L_1093 - .L_1092)
.L_1092:
        /*00e8*/ 	.word	0x00000008
.L_1093:


//--------------------- .nv.info._Z35group_norm_nhwc_bwd_one_pass_kernelI11Fp32IOBf16WLi256ELi98ELi392EEv26Group_norm_nhwc_bwd_params --------------------------
	.section	.nv.info._Z35group_norm_nhwc_bwd_one_pass_kernelI11Fp32IOBf16WLi256ELi98ELi392EEv26Group_norm_nhwc_bwd_params,"",@"SHT_CUDA_INFO"
	.sectionflags	@""
	.align	4


	//----- nvinfo : EIATTR_CUDA_API_VERSION
	.align		4
        /*0000*/ 	.byte	0x04, 0x37
        /*0002*/ 	.short	(.L_1095 - .L_1094)
.L_1094:
        /*0004*/ 	.word	0x00000082


	//----- nvinfo : EIATTR_KPARAM_INFO
	.align		4
.L_1095:
        /*0008*/ 	.byte	0x04, 0x17
        /*000a*/ 	.short	(.L_1097 - .L_1096)
.L_1096:
        /*000c*/ 	.word	0x00000000
        /*0010*/ 	.short	0x0000
        /*0012*/ 	.short	0x0000
        /*0014*/ 	.byte	0x00, 0xf0, 0xe1, 0x02


	//----- nvinfo : EIATTR_SPARSE_MMA_MASK
	.align		4
.L_1097:
        /*0018*/ 	.byte	0x03, 0x50
        /*001a*/ 	.short	0x0000


	//----- nvinfo : EIATTR_MAXREG_COUNT
	.align		4
        /*001c*/ 	.byte	0x03, 0x1b
        /*001e*/ 	.short	0x0080


	//----- nvinfo : EIATTR_NUM_BARRIERS
	.align		4
        /*0020*/ 	.byte	0x02, 0x4c
        /*0022*/ 	.byte	0x01
	.zero		1


	//----- nvinfo : EIATTR_ANNOTATIONS
	.align		4
        /*0024*/ 	.byte	0x04, 0x55
        /*0026*/ 	.short	(.L_1099 - .L_1098)


	//   ....[0]....
.L_1098:
        /* <DEDUP_REMOVED lines=62> */


	//----- nvinfo : EIATTR_MERCURY_ISA_VERSION
	.align		4
.L_1099:
        /*03f8*/ 	.byte	0x03, 0x5f
        /*03fa*/ 	.short	0x0101


	//----- nvinfo : EIATTR_INT_WARP_WIDE_INSTR_OFFSETS
	.align		4
        /*03fc*/ 	.byte	0x04, 0x31
        /*03fe*/ 	.short	(.L_1101 - .L_1100)


	//   ....[0]....
.L_1100:
        /*0400*/ 	.word	0x0000b430


	//   ....[1]....
        /*0404*/ 	.word	0x0000c660


	//   ....[2]....
        /*0408*/ 	.word	0x0000c6a0


	//   ....[3]....
        /*040c*/ 	.word	0x0000c6e0


	//   ....[4]....
        /*0410*/ 	.word	0x0000c720


	//   ....[5]....
        /*0414*/ 	.word	0x0000c940


	//----- nvinfo : EIATTR_COOP_GROUP_MASK_REGIDS
	.align		4
.L_1101:
        /*0418*/ 	.byte	0x04, 0x29
        /*041a*/ 	.short	(.L_1103 - .L_1102)


	//   ....[0]....
.L_1102:
        /*041c*/ 	.word	0xffffffff


	//   ....[1]....
        /*0420*/ 	.word	0xffffffff


	//   ....[2]....
        /*0424*/ 	.word	0xffffffff


	//   ....[3]....
        /*0428*/ 	.word	0xffffffff


	//   ....[4]....
        /*042c*/ 	.word	0xffffffff


	//   ....[5]....
        /*0430*/ 	.word	0xffffffff


	//   ....[6]....
        /*0434*/ 	.word	0xffffffff


	//   ....[7]....
        /*0438*/ 	.word	0xffffffff


	//   ....[8]....
        /*043c*/ 	.word	0xffffffff


	//   ....[9]....
        /*0440*/ 	.word	0xffffffff


	//----- nvinfo : EIATTR_COOP_GROUP_INSTR_OFFSETS
	.align		4
.L_1103:
        /*0444*/ 	.byte	0x04, 0x28
        /*0446*/ 	.short	(.L_1105 - .L_1104)


	//   ....[0]....
.L_1104:
        /*0448*/ 	.word	0x0000b410


	//   ....[1]....
        /*044c*/ 	.word	0x0000b420


	//   ....[2]....
        /*0450*/ 	.word	0x0000b490


	//   ....[3]....
        /*0454*/ 	.word	0x0000b4b0


	//   ....[4]....
        /*0458*/ 	.word	0x0000b4e0


	//   ....[5]....
        /*045c*/ 	.word	0x0000b510


	//   ....[6]....
        /*0460*/ 	.word	0x0000b540


	//   ....[7]....
        /*0464*/ 	.word	0x0000b570


	//   ....[8]....
        /*0468*/ 	.word	0x0000b5a0


	//   ....[9]....
        /*046c*/ 	.word	0x0000b5d0


	//----- nvinfo : EIATTR_VRC_CTA_INIT_COUNT
	.align		4
.L_1105:
        /*0470*/ 	.byte	0x02, 0x4a
	.zero		1
	.zero		1


	//----- nvinfo : EIATTR_EXIT_INSTR_OFFSETS
	.align		4
        /*0474*/ 	.byte	0x04, 0x1c
        /*0476*/ 	.short	(.L_1107 - .L_1106)


	//   ....[0]....
.L_1106:
        /*0478*/ 	.word	0x0000d3e0


	//   ....[1]....
        /*047c*/ 	.word	0x0000d510


	//   ....[2]....
        /*0480*/ 	.word	0x0000db50


	//   ....[3]....
        /*0484*/ 	.word	0x0000e150


	//----- nvinfo : EIATTR_MAX_THREADS
	.align		4
.L_1107:
        /*0488*/ 	.byte	0x04, 0x05
        /*048a*/ 	.short	(.L_1109 - .L_1108)
.L_1108:
        /*048c*/ 	.word	0x00000188
        /*0490*/ 	.word	0x00000001
        /*0494*/ 	.word	0x00000001


	//----- nvinfo : EIATTR_CRS_STACK_SIZE
	.align		4
.L_1109:
        /*0498*/ 	.byte	0x04, 0x1e
        /*049a*/ 	.short	(.L_1111 - .L_1110)
.L_1110:
        /*049c*/ 	.word	0x00000000


	//----- nvinfo : EIATTR_CBANK_PARAM_SIZE
	.align		4
.L_1111:
        /*04a0*/ 	.byte	0x03, 0x19
        /*04a2*/ 	.short	0x00b8


	//----- nvinfo : EIATTR_PARAM_CBANK
	.align		4
        /*04a4*/ 	.byte	0x04, 0x0a
        /*04a6*/ 	.short	(.L_1113 - .L_1112)
	.align		4
.L_1112:
        /*04a8*/ 	.word	index@(.nv.constant0._Z35group_norm_nhwc_bwd_one_pass_kernelI11Fp32IOBf16WLi256ELi98ELi392EEv26Group_norm_nhwc_bwd_params)
        /*04ac*/ 	.short	0x0380
        /*04ae*/ 	.short	0x00b8


	//----- nvinfo : EIATTR_SW_WAR
	.align		4
.L_1113:
        /*04b0*/ 	.byte	0x04, 0x36
        /*04b2*/ 	.short	(.L_1115 - .L_1114)
.L_1114:
        /*04b4*/ 	.word	0x00000008
.L_1115:


//--------------------- .nv.info._Z35group_norm_nhwc_bwd_one_pass_kernelI11Fp32IOBf16WLi512ELi98ELi392EEv26Group_norm_nhwc_bwd_params --------------------------
	.section	.nv.info._Z35group_norm_nhwc_bwd_one_pass_kernelI11Fp32IOBf16WLi512ELi98ELi392EEv26Group_norm_nhwc_bwd_params,"",@"SHT_CUDA_INFO"
	.sectionflags	@""
	.align	4


	//----- nvinfo : EIATTR_CUDA_API_VERSION
	.align		4
        /*0000*/ 	.byte	0x04, 0x37
        /*0002*/ 	.short	(.L_1117 - .L_1116)
.L_1116:
        /*0004*/ 	.word	0x00000082


	//----- nvinfo : EIATTR_KPARAM_INFO
	.align		4
.L_1117:
        /*0008*/ 	.byte	0x04, 0x17
        /*000a*/ 	.short	(.L_1119 - .L_1118)
.L_1118:
        /*000c*/ 	.word	0x00000000
        /*0010*/ 	.short	0x0000
        /*0012*/ 	.short	0x0000
        /*0014*/ 	.byte	0x00, 0xf0, 0xe1, 0x02


	//----- nvinfo : EIATTR_SPARSE_MMA_MASK
	.align		4
.L_1119:
        /*0018*/ 	.byte	0x03, 0x50
        /*001a*/ 	.short	0x0000


	//----- nvinfo : EIATTR_MAXREG_COUNT
	.align		4
        /*001c*/ 	.byte	0x03, 0x1b
        /*001e*/ 	.short	0x0080


	//----- nvinfo : EIATTR_NUM_BARRIERS
	.align		4
        /*0020*/ 	.byte	0x02, 0x4c
        /*0022*/ 	.byte	0x01
	.zero		1


	//----- nvinfo : EIATTR_ANNOTATIONS
	.align		4
        /*0024*/ 	.byte	0x04, 0x55
        /*0026*/ 	.short	(.L_1121 - .L_1120)


	//   ....[0]....
.L_1120:
        /* <DEDUP_REMOVED lines=681> */


	//----- nvinfo : EIATTR_MERCURY_ISA_VERSION
	.align		4
.L_1121:
        /*2aa8*/ 	.byte	0x03, 0x5f
        /*2aaa*/ 	.short	0x0101


	//----- nvinfo : EIATTR_INT_WARP_WIDE_INSTR_OFFSETS
	.align		4
        /*2aac*/ 	.byte	0x04, 0x31
        /*2aae*/ 	.short	(.L_1123 - .L_1122)


	//   ....[0]....
.L_1122:
        /*2ab0*/ 	.word	0x0001b0f0


	//   ....[1]....
        /*2ab4*/ 	.word	0x0001c330


	//   ....[2]....
        /*2ab8*/ 	.word	0x0001c370


	//   ....[3]....
        /*2abc*/ 	.word	0x0001c3b0


	//   ....[4]....
        /*2ac0*/ 	.word	0x0001c3f0


	//   ....[5]....
        /*2ac4*/ 	.word	0x0001c610


	//----- nvinfo : EIATTR_COOP_GROUP_MASK_REGIDS
	.align		4
.L_1123:
        /*2ac8*/ 	.byte	0x04, 0x29
        /*2aca*/ 	.short	(.L_1125 - .L_1124)


	//   ....[0]....
.L_1124:
        /*2acc*/ 	.word	0xffffffff


	//   ....[1]....
        /*2ad0*/ 	.word	0xffffffff


	//   ....[2]....
        /*2ad4*/ 	.word	0xffffffff


	//   ....[3]....
        /*2ad8*/ 	.word	0xffffffff


	//   ....[4]....
        /*2adc*/ 	.word	0xffffffff


	//   ....[5]....
        /*2ae0*/ 	.word	0xffffffff


	//   ....[6]....
        /*2ae4*/ 	.word	0xffffffff


	//   ....[7]....
        /*2ae8*/ 	.word	0xffffffff


	//   ....[8]....
        /*2aec*/ 	.word	0xffffffff


	//   ....[9]....
        /*2af0*/ 	.word	0xffffffff


	//----- nvinfo : EIATTR_COOP_GROUP_INSTR_OFFSETS
	.align		4
.L_1125:
        /*2af4*/ 	.byte	0x04, 0x28
        /*2af6*/ 	.short	(.L_1127 - .L_1126)


	//   ....[0]....
.L_1126:
        /*2af8*/ 	.word	0x0001b0d0


	//   ....[1]....
        /*2afc*/ 	.word	0x0001b0e0


	//   ....[2]....
        /*2b00*/ 	.word	0x0001b150


	//   ....[3]....
        /*2b04*/ 	.word	0x0001b170


	//   ....[4]....
        /*2b08*/ 	.word	0x0001b1a0


	//   ....[5]....
        /*2b0c*/ 	.word	0x0001b1d0


	//   ....[6]....
        /*2b10*/ 	.word	0x0001b200


	//   ....[7]....
        /*2b14*/ 	.word	0x0001b230


	//   ....[8]....
        /*2b18*/ 	.word	0x0001b260


	//   ....[9]....
        /*2b1c*/ 	.word	0x0001b290


	//----- nvinfo : EIATTR_VRC_CTA_INIT_COUNT
	.align		4
.L_1127:
        /*2b20*/ 	.byte	0x02, 0x4a
	.zero		1
	.zero		1


	//----- nvinfo : EIATTR_EXIT_INSTR_OFFSETS
	.align		4
        /*2b24*/ 	.byte	0x04, 0x1c
        /*2b26*/ 	.short	(.L_1129 - .L_1128)


	//   ....[0]....
.L_1128:
        /*2b28*/ 	.word	0x0001d0b0


	//   ....[1]....
        /*2b2c*/ 	.word	0x0001d1e0


	//   ....[2]....
        /*2b30*/ 	.word	0x0001d810


	//   ....[3]....
        /*2b34*/ 	.word	0x0001de10


	//----- nvinfo : EIATTR_MAX_THREADS
	.align		4
.L_1129:
        /*2b38*/ 	.byte	0x04, 0x05
        /*2b3a*/ 	.short	(.L_1131 - .L_1130)
.L_1130:
        /*2b3c*/ 	.word	0x00000188
        /*2b40*/ 	.word	0x00000001
        /*2b44*/ 	.word	0x00000001


	//----- nvinfo : EIATTR_CRS_STACK_SIZE
	.align		4
.L_1131:
        /*2b48*/ 	.byte	0x04, 0x1e
        /*2b4a*/ 	.short	(.L_1133 - .L_1132)
.L_1132:
        /*2b4c*/ 	.word	0x00000000


	//----- nvinfo : EIATTR_CBANK_PARAM_SIZE
	.align		4
.L_1133:
        /*2b50*/ 	.byte	0x03, 0x19
        /*2b52*/ 	.short	0x00b8


	//----- nvinfo : EIATTR_PARAM_CBANK
	.align		4
        /*2b54*/ 	.byte	0x04, 0x0a
        /*2b56*/ 	.short	(.L_1135 - .L_1134)
	.align		4
.L_1134:
        /*2b58*/ 	.word	index@(.nv.constant0._Z35group_norm_nhwc_bwd_one_pass_kernelI11Fp32IOBf16WLi512ELi98ELi392EEv26Group_norm_nhwc_bwd_params)
        /*2b5c*/ 	.short	0x0380
        /*2b5e*/ 	.short	0x00b8


	//----- nvinfo : EIATTR_SW_WAR
	.align		4
.L_1135:
        /*2b60*/ 	.byte	0x04, 0x36
        /*2b62*/ 	.short	(.L_1137 - .L_1136)
.L_1136:
        /*2b64*/ 	.word	0x00000008
.L_1137:


//--------------------- .nv.info._Z35group_norm_nhwc_bwd_one_pass_kernelI11Fp32IOFp16WLi64ELi98ELi392EEv26Group_norm_nhwc_bwd_params --------------------------
	.section	.nv.info._Z35group_norm_nhwc_bwd_one_pass_kernelI11Fp32IOFp16WLi64ELi98ELi392EEv26Group_norm_nhwc_bwd_params,"",@"SHT_CUDA_INFO"
	.sectionflags	@""
	.align	4


	//----- nvinfo : EIATTR_CUDA_API_VERSION
	.align		4
        /*0000*/ 	.byte	0x04, 0x37
        /*0002*/ 	.short	(.L_1139 - .L_1138)
.L_1138:
        /*0004*/ 	.word	0x00000082


	//----- nvinfo : EIATTR_KPARAM_INFO
	.align		4
.L_1139:
        /*0008*/ 	.byte	0x04, 0x17
        /*000a*/ 	.short	(.L_1141 - .L_1140)
.L_1140:
        /*000c*/ 	.word	0x00000000
        /*0010*/ 	.short	0x0000
        /*0012*/ 	.short	0x0000
        /*0014*/ 	.byte	0x00, 0xf0, 0xe1, 0x02


	//----- nvinfo : EIATTR_SPARSE_MMA_MASK
	.align		4
.L_1141:
        /*0018*/ 	.byte	0x03, 0x50
        /*001a*/ 	.short	0x0000


	//----- nvinfo : EIATTR_MAXREG_COUNT
	.align		4
        /*001c*/ 	.byte	0x03, 0x1b
        /*001e*/ 	.short	0x0080


	//----- nvinfo : EIATTR_NUM_BARRIERS
	.align		4
        /*0020*/ 	.byte	0x02, 0x4c
        /*0022*/ 	.byte	0x01
	.zero		1


	//----- nvinfo : EIATTR_MERCURY_ISA_VERSION
	.align		4
        /*0024*/ 	.byte	0x03, 0x5f
        /*0026*/ 	.short	0x0101


	//----- nvinfo : EIATTR_INT_WARP_WIDE_INSTR_OFFSETS
	.align		4
        /*0028*/ 	.byte	0x04, 0x31
        /*002a*/ 	.short	(.L_1143 - .L_1142)


	//   ....[0]....
.L_1142:
        /*002c*/ 	.word	0x000029d0


	//----- nvinfo : EIATTR_COOP_GROUP_MASK_REGIDS
	.align		4
.L_1143:
        /*0030*/ 	.byte	0x04, 0x29
        /*0032*/ 	.short	(.L_1145 - .L_1144)


	//   ....[0]....
.L_1144:
        /*0034*/ 	.word	0xffffffff


	//   ....[1]....
        /*0038*/ 	.word	0xffffffff


	//   ....[2]....
        /*003c*/ 	.word	0xffffffff


	//   ....[3]....
        /*0040*/ 	.word	0xffffffff


	//   ....[4]....
        /*0044*/ 	.word	0xffffffff


	//   ....[5]....
        /*0048*/ 	.word	0xffffffff


	//   ....[6]....
        /*004c*/ 	.word	0xffffffff


	//   ....[7]....
        /*0050*/ 	.word	0xffffffff


	//   ....[8]....
        /*0054*/ 	.word	0xffffffff


	//   ....[9]....
        /*0058*/ 	.word	0xffffffff


	//----- nvinfo : EIATTR_COOP_GROUP_INSTR_OFFSETS
	.align		4
.L_1145:
        /*005c*/ 	.byte	0x04, 0x28
        /*005e*/ 	.short	(.L_1147 - .L_1146)


	//   ....[0]....
.L_1146:
        /*0060*/ 	.word	0x000029c0


	//   ....[1]....
        /*0064*/ 	.word	0x000029e0


	//   ....[2]....
        /*0068*/ 	.word	0x00002a60


	//   ....[3]....
        /*006c*/ 	.word	0x00002a90


	//   ....[4]....
        /*0070*/ 	.word	0x00002ac0


	//   ....[5]....
        /*0074*/ 	.word	0x00002af0


	//   ....[6]....
        /*0078*/ 	.word	0x00002b20


	//   ....[7]....
        /*007c*/ 	.word	0x00002b50


	//   ....[8]....
        /*0080*/ 	.word	0x00002b80


	//   ....[9]....
        /*0084*/ 	.word	0x00002ba0


	//----- nvinfo : EIATTR_VRC_CTA_INIT_COUNT
	.align		4
.L_1147:
        /*0088*/ 	.byte	0x02, 0x4a
	.zero		1
	.zero		1


	//----- nvinfo : EIATTR_EXIT_INSTR_OFFSETS
	.align		4
        /*008c*/ 	.byte	0x04, 0x1c
        /*008e*/ 	.short	(.L_1149 - .L_1148)


	//   ....[0]....
.L_1148:
        /*0090*/ 	.word	0x000057a0


	//   ....[1]....
        /*0094*/ 	.word	0x000058d0


	//   ....[2]....
        /*0098*/ 	.word	0x00005ee0


	//   ....[3]....
        /*009c*/ 	.word	0x000064e0


	//----- nvinfo : EIATTR_MAX_THREADS
	.align		4
.L_1149:
        /*00a0*/ 	.byte	0x04, 0x05
        /*00a2*/ 	.short	(.L_1151 - .L_1150)
.L_1150:
        /*00a4*/ 	.word	0x00000188
        /*00a8*/ 	.word	0x00000001
        /*00ac*/ 	.word	0x00000001


	//----- nvinfo : EIATTR_CRS_STACK_SIZE
	.align		4
.L_1151:
        /*00b0*/ 	.byte	0x04, 0x1e
        /*00b2*/ 	.short	(.L_1153 - .L_1152)
.L_1152:
        /*00b4*/ 	.word	0x00000000


	//----- nvinfo : EIATTR_CBANK_PARAM_SIZE
	.align		4
.L_1153:
        /*00b8*/ 	.byte	0x03, 0x19
        /*00ba*/ 	.short	0x00b8


	//----- nvinfo : EIATTR_PARAM_CBANK
	.align		4
        /*00bc*/ 	.byte	0x04, 0x0a
        /*00be*/ 	.short	(.L_1155 - .L_1154)
	.align		4
.L_1154:
        /*00c0*/ 	.word	index@(.nv.constant0._Z35group_norm_nhwc_bwd_one_pass_kernelI11Fp32IOFp16WLi64ELi98ELi392EEv26Group_norm_nhwc_bwd_params)
        /*00c4*/ 	.short	0x0380
        /*00c6*/ 	.short	0x00b8


	//----- nvinfo : EIATTR_SW_WAR
	.align		4
.L_1155:
        /*00c8*/ 	.byte	0x04, 0x36
        /*00ca*/ 	.short	(.L_1157 - .L_1156)
.L_1156:
        /*00cc*/ 	.word	0x00000008
.L_1157:


//--------------------- .nv.info._Z35group_norm_nhwc_bwd_one_pass_kernelI11Fp32IOFp16WLi128ELi98ELi392EEv26Group_norm_nhwc_bwd_params --------------------------
	.section	.nv.info._Z35group_norm_nhwc_bwd_one_pass_kernelI11Fp32IOFp16WLi128ELi98ELi392EEv26Group_norm_nhwc_bwd_params,"",@"SHT_CUDA_INFO"
	.sectionflags	@""
	.align	4


	//----- nvinfo : EIATTR_CUDA_API_VERSION
	.align		4
        /*0000*/ 	.byte	0x04, 0x37
        /*0002*/ 	.short	(.L_1159 - .L_1158)
.L_1158:
        /*0004*/ 	.word	0x00000082


	//----- nvinfo : EIATTR_KPARAM_INFO
	.align		4
.L_1159:
        /*0008*/ 	.byte	0x04, 0x17
        /*000a*/ 	.short	(.L_1161 - .L_1160)
.L_1160:
        /*000c*/ 	.word	0x00000000
        /*0010*/ 	.short	0x0000
        /*0012*/ 	.short	0x0000
        /*0014*/ 	.byte	0x00, 0xf0, 0xe1, 0x02


	//----- nvinfo : EIATTR_SPARSE_MMA_MASK
	.align		4
.L_1161:
        /*0018*/ 	.byte	0x03, 0x50
        /*001a*/ 	.short	0x0000


	//----- nvinfo : EIATTR_MAXREG_COUNT
	.align		4
        /*001c*/ 	.byte	0x03, 0x1b
        /*001e*/ 	.short	0x0080


	//----- nvinfo : EIATTR_NUM_BARRIERS
	.align		4
        /*0020*/ 	.byte	0x02, 0x4c
        /*0022*/ 	.byte	0x01
	.zero		1


	//----- nvinfo : EIATTR_MERCURY_ISA_VERSION
	.align		4
        /*0024*/ 	.byte	0x03, 0x5f
        /*0026*/ 	.short	0x0101


	//----- nvinfo : EIATTR_INT_WARP_WIDE_INSTR_OFFSETS
	.align		4
        /*0028*/ 	.byte	0x04, 0x31
        /*002a*/ 	.short	(.L_1163 - .L_1162)


	//   ....[0]....
.L_1162:
        /*002c*/ 	.word	0x00005930


	//   ....[1]....
        /*0030*/ 	.word	0x00005950


	//   ....[2]....
        /*0034*/ 	.word	0x00005960


	//   ....[3]....
        /*0038*/ 	.word	0x00005a70


	//   ....[4]....
        /*003c*/ 	.word	0x00005a80


	//   ....[5]....
        /*0040*/ 	.word	0x00005b60


	//   ....[6]....
        /*0044*/ 	.word	0x00005b90


	//   ....[7]....
        /*0048*/ 	.word	0x00005bf0


	//----- nvinfo : EIATTR_COOP_GROUP_MASK_REGIDS
	.align		4
.L_1163:
        /*004c*/ 	.byte	0x04, 0x29
        /*004e*/ 	.short	(.L_1165 - .L_1164)


	//   ....[0]....
.L_1164:
        /*0050*/ 	.word	0xffffffff


	//   ....[1]....
        /*0054*/ 	.word	0xffffffff


	//   ....[2]....
        /*0058*/ 	.word	0xffffffff


	//   ....[3]....
        /*005c*/ 	.word	0xffffffff


	//   ....[4]....
        /*0060*/ 	.word	0xffffffff


	//   ....[5]....
        /*0064*/ 	.word	0xffffffff


	//   ....[6]....
        /*0068*/ 	.word	0xffffffff


	//   ....[7]....
        /*006c*/ 	.word	0xffffffff


	//   ....[8]....
        /*0070*/ 	.word	0xffffffff


	//   ....[9]....
        /*0074*/ 	.word	0xffffffff


	//----- nvinfo : EIATTR_COOP_GROUP_INSTR_OFFSETS
	.align		4
.L_1165:
        /*0078*/ 	.byte	0x04, 0x28
        /*007a*/ 	.short	(.L_1167 - .L_1166)


	//   ....[0]....
.L_1166:
        /*007c*/ 	.word	0x00004cf0


	//   ....[1]....
        /*0080*/ 	.word	0x00004d30


	//   ....[2]....
        /*0084*/ 	.word	0x00004da0


	//   ....[3]....
        /*0088*/ 	.word	0x00004dc0


	//   ....[4]....
        /*008c*/ 	.word	0x00004df0


	//   ....[5]....
        /*0090*/ 	.word	0x00004e20


	//   ....[6]....
        /*0094*/ 	.word	0x00004e50


	//   ....[7]....
        /*0098*/ 	.word	0x00004e80


	//   ....[8]....
        /*009c*/ 	.word	0x00004eb0


	//   ....[9]....
        /*00a0*/ 	.word	0x00004ed0


	//----- nvinfo : EIATTR_VRC_CTA_INIT_COUNT
	.align		4
.L_1167:
        /*00a4*/ 	.byte	0x02, 0x4a
	.zero		1
	.zero		1


	//----- nvinfo : EIATTR_EXIT_INSTR_OFFSETS
	.align		4
        /*00a8*/ 	.byte	0x04, 0x1c
        /*00aa*/ 	.short	(.L_1169 - .L_1168)


	//   ....[0]....
.L_1168:
        /*00ac*/ 	.word	0x00009380


	//   ....[1]....
        /*00b0*/ 	.word	0x000094b0


	//   ....[2]....
        /*00b4*/ 	.word	0x00009ae0


	//   ....[3]....
        /*00b8*/ 	.word	0x0000a0e0


	//----- nvinfo : EIATTR_MAX_THREADS
	.align		4
.L_1169:
        /*00bc*/ 	.byte	0x04, 0x05
        /*00be*/ 	.short	(.L_1171 - .L_1170)
.L_1170:
        /*00c0*/ 	.word	0x00000188
        /*00c4*/ 	.word	0x00000001
        /*00c8*/ 	.word	0x00000001


	//----- nvinfo : EIATTR_CRS_STACK_SIZE
	.align		4
.L_1171:
        /*00cc*/ 	.byte	0x04, 0x1e
        /*00ce*/ 	.short	(.L_1173 - .L_1172)
.L_1172:
        /*00d0*/ 	.word	0x00000000


	//----- nvinfo : EIATTR_CBANK_PARAM_SIZE
	.align		4
.L_1173:
        /*00d4*/ 	.byte	0x03, 0x19
        /*00d6*/ 	.short	0x00b8


	//----- nvinfo : EIATTR_PARAM_CBANK
	.align		4
        /*00d8*/ 	.byte	0x04, 0x0a
        /*00da*/ 	.short	(.L_1175 - .L_1174)
	.align		4
.L_1174:
        /*00dc*/ 	.word	index@(.nv.constant0._Z35group_norm_nhwc_bwd_one_pass_kernelI11Fp32IOFp16WLi128ELi98ELi392EEv26Group_norm_nhwc_bwd_params)
        /*00e0*/ 	.short	0x0380
        /*00e2*/ 	.short	0x00b8


	//----- nvinfo : EIATTR_SW_WAR
	.align		4
.L_1175:
        /*00e4*/ 	.byte	0x04, 0x36
        /*00e6*/ 	.short	(.L_1177 - .L_1176)
.L_1176:
        /*00e8*/ 	.word	0x00000008
.L_1177:


//--------------------- .nv.info._Z35group_norm_nhwc_bwd_one_pass_kernelI11Fp32IOFp16WLi256ELi98ELi392EEv26Group_norm_nhwc_bwd_params --------------------------
	.section	.nv.info._Z35group_norm_nhwc_bwd_one_pass_kernelI11Fp32IOFp16WLi256ELi98ELi392EEv26Group_norm_nhwc_bwd_params,"",@"SHT_CUDA_INFO"
	.sectionflags	@""
	.align	4


	//----- nvinfo : EIATTR_CUDA_API_VERSION
	.align		4
        /*0000*/ 	.byte	0x04, 0x37
        /*0002*/ 	.short	(.L_1179 - .L_1178)
.L_1178:
        /*0004*/ 	.word	0x00000082


	//----- nvinfo : EIATTR_KPARAM_INFO
	.align		4
.L_1179:
        /*0008*/ 	.byte	0x04, 0x17
        /*000a*/ 	.short	(.L_1181 - .L_1180)
.L_1180:
        /*000c*/ 	.word	0x00000000
        /*0010*/ 	.short	0x0000
        /*0012*/ 	.short	0x0000
        /*0014*/ 	.byte	0x00, 0xf0, 0xe1, 0x02


	//----- nvinfo : EIATTR_SPARSE_MMA_MASK
	.align		4
.L_1181:
        /*0018*/ 	.byte	0x03, 0x50
        /*001a*/ 	.short	0x0000


	//----- nvinfo : EIATTR_MAXREG_COUNT
	.align		4
        /*001c*/ 	.byte	0x03, 0x1b
        /*001e*/ 	.short	0x0080


	//----- nvinfo : EIATTR_NUM_BARRIERS
	.align		4
        /*0020*/ 	.byte	0x02, 0x4c
        /*0022*/ 	.byte	0x01
	.zero		1


	//----- nvinfo : EIATTR_ANNOTATIONS
	.align		4
        /*0024*/ 	.byte	0x04, 0x55
        /*0026*/ 	.short	(.L_1183 - .L_1182)


	//   ....[0]....
.L_1182:
        /* <DEDUP_REMOVED lines=62> */


	//----- nvinfo : EIATTR_MERCURY_ISA_VERSION
	.align		4
.L_1183:
        /*03f8*/ 	.byte	0x03, 0x5f
        /*03fa*/ 	.short	0x0101


	//----- nvinfo : EIATTR_INT_WARP_WIDE_INSTR_OFFSETS
	.align		4
        /*03fc*/ 	.byte	0x04, 0x31
        /*03fe*/ 	.short	(.L_1185 - .L_1184)


	//   ....[0]....
.L_1184:
        /*0400*/ 	.word	0x0000b460


	//   ....[1]....
        /*0404*/ 	.word	0x0000c690


	//   ....[2]....
        /*0408*/ 	.word	0x0000c6d0


	//   ....[3]....
        /*040c*/ 	.word	0x0000c710


	//   ....[4]....
        /*0410*/ 	.word	0x0000c750


	//   ....[5]....
        /*0414*/ 	.word	0x0000c970


	//----- nvinfo : EIATTR_COOP_GROUP_MASK_REGIDS
	.align		4
.L_1185:
        /*0418*/ 	.byte	0x04, 0x29
        /*041a*/ 	.short	(.L_1187 - .L_1186)


	//   ....[0]....
.L_1186:
        /*041c*/ 	.word	0xffffffff


	//   ....[1]....
        /*0420*/ 	.word	0xffffffff


	//   ....[2]....
        /*0424*/ 	.word	0xffffffff


	//   ....[3]....
        /*0428*/ 	.word	0xffffffff


	//   ....[4]....
        /*042c*/ 	.word	0xffffffff


	//   ....[5]....
        /*0430*/ 	.word	0xffffffff


	//   ....[6]....
        /*0434*/ 	.word	0xffffffff


	//   ....[7]....
        /*0438*/ 	.word	0xffffffff


	//   ....[8]....
        /*043c*/ 	.word	0xffffffff


	//   ....[9]....
        /*0440*/ 	.word	0xffffffff


	//----- nvinfo : EIATTR_COOP_GROUP_INSTR_OFFSETS
	.align		4
.L_1187:
        /*0444*/ 	.byte	0x04, 0x28
        /*0446*/ 	.short	(.L_1189 - .L_1188)


	//   ....[0]....
.L_1188:
        /*0448*/ 	.word	0x0000b440


	//   ....[1]....
        /*044c*/ 	.word	0x0000b450


	//   ....[2]....
        /*0450*/ 	.word	0x0000b4c0


	//   ....[3]....
        /*0454*/ 	.word	0x0000b4e0


	//   ....[4]....
        /*0458*/ 	.word	0x0000b510


	//   ....[5]....
        /*045c*/ 	.word	0x0000b540


	//   ....[6]....
        /*0460*/ 	.word	0x0000b570


	//   ....[7]....
        /*0464*/ 	.word	0x0000b5a0


	//   ....[8]....
        /*0468*/ 	.word	0x0000b5d0


	//   ....[9]....
        /*046c*/ 	.word	0x0000b600


	//----- nvinfo : EIATTR_VRC_CTA_INIT_COUNT
	.align		4
.L_1189:
        /*0470*/ 	.byte	0x02, 0x4a
	.zero		1
	.zero		1


	//----- nvinfo : EIATTR_EXIT_INSTR_OFFSETS
	.align		4
        /*0474*/ 	.byte	0x04, 0x1c
        /*0476*/ 	.short	(.L_1191 - .L_1190)


	//   ....[0]....
.L_1190:
        /*0478*/ 	.word	0x0000d410


	//   ....[1]....
        /*047c*/ 	.word	0x0000d540


	//   ....[2]....
        /*0480*/ 	.word	0x0000db80


	//   ....[3]....
        /*0484*/ 	.word	0x0000e180


	//----- nvinfo : EIATTR_MAX_THREADS
	.align		4
.L_1191:
        /*0488*/ 	.byte	0x04, 0x05
        /*048a*/ 	.short	(.L_1193 - .L_1192)
.L_1192:
        /*048c*/ 	.word	0x00000188
        /*0490*/ 	.word	0x00000001
        /*0494*/ 	.word	0x00000001


	//----- nvinfo : EIATTR_CRS_STACK_SIZE
	.align		4
.L_1193:
        /*0498*/ 	.byte	0x04, 0x1e
        /*049a*/ 	.short	(.L_1195 - .L_1194)
.L_1194:
        /*049c*/ 	.word	0x00000000


	//----- nvinfo : EIATTR_CBANK_PARAM_SIZE
	.align		4
.L_1195:
        /*04a0*/ 	.byte	0x03, 0x19
        /*04a2*/ 	.short	0x00b8


	//----- nvinfo : EIATTR_PARAM_CBANK
	.align		4
        /*04a4*/ 	.byte	0x04, 0x0a
        /*04a6*/ 	.short	(.L_1197 - .L_1196)
	.align		4
.L_1196:
        /*04a8*/ 	.word	index@(.nv.constant0._Z35group_norm_nhwc_bwd_one_pass_kernelI11Fp32IOFp16WLi256ELi98ELi392EEv26Group_norm_nhwc_bwd_params)
        /*04ac*/ 	.short	0x0380
        /*04ae*/ 	.short	0x00b8


	//----- nvinfo : EIATTR_SW_WAR
	.align		4
.L_1197:
        /*04b0*/ 	.byte	0x04, 0x36
        /*04b2*/ 	.short	(.L_1199 - .L_1198)
.L_1198:
        /*04b4*/ 	.word	0x00000008
.L_1199:


//--------------------- .nv.info._Z35group_norm_nhwc_bwd_one_pass_kernelI11Fp32IOFp16WLi512ELi98ELi392EEv26Group_norm_nhwc_bwd_params --------------------------
	.section	.nv.info._Z35group_norm_nhwc_bwd_one_pass_kernelI11Fp32IOFp16WLi512ELi98ELi392EEv26Group_norm_nhwc_bwd_params,"",@"SHT_CUDA_INFO"
	.sectionflags	@""
	.align	4


	//----- nvinfo : EIATTR_CUDA_API_VERSION
	.align		4
        /*0000*/ 	.byte	0x04, 0x37
        /*0002*/ 	.short	(.L_1201 - .L_1200)
.L_1200:
        /*0004*/ 	.word	0x00000082


	//----- nvinfo : EIATTR_KPARAM_INFO
	.align		4
.L_1201:
        /*0008*/ 	.byte	0x04, 0x17
        /*000a*/ 	.short	(.L_1203 - .L_1202)
.L_1202:
        /*000c*/ 	.word	0x00000000
        /*0010*/ 	.short	0x0000
        /*0012*/ 	.short	0x0000
        /*0014*/ 	.byte	0x00, 0xf0, 0xe1, 0x02


	//----- nvinfo : EIATTR_SPARSE_MMA_MASK
	.align		4
.L_1203:
        /*0018*/ 	.byte	0x03, 0x50
        /*001a*/ 	.short	0x0000


	//----- nvinfo : EIATTR_MAXREG_COUNT
	.align		4
        /*001c*/ 	.byte	0x03, 0x1b
        /*001e*/ 	.short	0x0080


	//----- nvinfo : EIATTR_NUM_BARRIERS
	.align		4
        /*0020*/ 	.byte	0x02, 0x4c
        /*0022*/ 	.byte	0x01
	.zero		1


	//----- nvinfo : EIATTR_ANNOTATIONS
	.align		4
        /*0024*/ 	.byte	0x04, 0x55
        /*0026*/ 	.short	(.L_1205 - .L_1204)


	//   ....[0]....
.L_1204:
        /* <DEDUP_REMOVED lines=683> */


	//----- nvinfo : EIATTR_MERCURY_ISA_VERSION
	.align		4
.L_1205:
        /*2ac8*/ 	.byte	0x03, 0x5f
        /*2aca*/ 	.short	0x0101


	//----- nvinfo : EIATTR_INT_WARP_WIDE_INSTR_OFFSETS
	.align		4
        /*2acc*/ 	.byte	0x04, 0x31
        /*2ace*/ 	.short	(.L_1207 - .L_1206)


	//   ....[0]....
.L_1206:
        /*2ad0*/ 	.word	0x0001b230


	//   ....[1]....
        /*2ad4*/ 	.word	0x0001c470


	//   ....[2]....
        /*2ad8*/ 	.word	0x0001c4b0


	//   ....[3]....
        /*2adc*/ 	.word	0x0001c4f0


	//   ....[4]....
        /*2ae0*/ 	.word	0x0001c530


	//   ....[5]....
        /*2ae4*/ 	.word	0x0001c750


	//----- nvinfo : EIATTR_COOP_GROUP_MASK_REGIDS
	.align		4
.L_1207:
        /*2ae8*/ 	.byte	0x04, 0x29
        /*2aea*/ 	.short	(.L_1209 - .L_1208)


	//   ....[0]....
.L_1208:
        /*2aec*/ 	.word	0xffffffff


	//   ....[1]....
        /*2af0*/ 	.word	0xffffffff


	//   ....[2]....
        /*2af4*/ 	.word	0xffffffff


	//   ....[3]....
        /*2af8*/ 	.word	0xffffffff


	//   ....[4]....
        /*2afc*/ 	.word	0xffffffff


	//   ....[5]....
        /*2b00*/ 	.word	0xffffffff


	//   ....[6]....
        /*2b04*/ 	.word	0xffffffff


	//   ....[7]....
        /*2b08*/ 	.word	0xffffffff


	//   ....[8]....
        /*2b0c*/ 	.word	0xffffffff


	//   ....[9]....
        /*2b10*/ 	.word	0xffffffff


	//----- nvinfo : EIATTR_COOP_GROUP_INSTR_OFFSETS
	.align		4
.L_1209:
        /*2b14*/ 	.byte	0x04, 0x28
        /*2b16*/ 	.short	(.L_1211 - .L_1210)


	//   ....[0]....
.L_1210:
        /*2b18*/ 	.word	0x0001b210


	//   ....[1]....
        /*2b1c*/ 	.word	0x0001b220


	//   ....[2]....
        /*2b20*/ 	.word	0x0001b290


	//   ....[3]....
        /*2b24*/ 	.word	0x0001b2b0


	//   ....[4]....
        /*2b28*/ 	.word	0x0001b2e0


	//   ....[5]....
        /*2b2c*/ 	.word	0x0001b310


	//   ....[6]....
        /*2b30*/ 	.word	0x0001b340


	//   ....[7]....
        /*2b34*/ 	.word	0x0001b370


	//   ....[8]....
        /*2b38*/ 	.word	0x0001b3a0


	//   ....[9]....
        /*2b3c*/ 	.word	0x0001b3d0


	//----- nvinfo : EIATTR_VRC_CTA_INIT_COUNT
	.align		4
.L_1211:
        /*2b40*/ 	.byte	0x02, 0x4a
	.zero		1
	.zero		1


	//----- nvinfo : EIATTR_EXIT_INSTR_OFFSETS
	.align		4
        /*2b44*/ 	.byte	0x04, 0x1c
        /*2b46*/ 	.short	(.L_1213 - .L_1212)


	//   ....[0]....
.L_1212:
        /*2b48*/ 	.word	0x0001d1f0


	//   ....[1]....
        /*2b4c*/ 	.word	0x0001d320


	//   ....[2]....
        /*2b50*/ 	.word	0x0001d950


	//   ....[3]....
        /*2b54*/ 	.word	0x0001df50


	//----- nvinfo : EIATTR_MAX_THREADS
	.align		4
.L_1213:
        /*2b58*/ 	.byte	0x04, 0x05
        /*2b5a*/ 	.short	(.L_1215 - .L_1214)
.L_1214:
        /*2b5c*/ 	.word	0x00000188
        /*2b60*/ 	.word	0x00000001
        /*2b64*/ 	.word	0x00000001


	//----- nvinfo : EIATTR_CRS_STACK_SIZE
	.align		4
.L_1215:
        /*2b68*/ 	.byte	0x04, 0x1e
        /*2b6a*/ 	.short	(.L_1217 - .L_1216)
.L_1216:
        /*2b6c*/ 	.word	0x00000000


	//----- nvinfo : EIATTR_CBANK_PARAM_SIZE
	.align		4
.L_1217:
        /*2b70*/ 	.byte	0x03, 0x19
        /*2b72*/ 	.short	0x00b8


	//----- nvinfo : EIATTR_PARAM_CBANK
	.align		4
        /*2b74*/ 	.byte	0x04, 0x0a
        /*2b76*/ 	.short	(.L_1219 - .L_1218)
	.align		4
.L_1218:
        /*2b78*/ 	.word	index@(.nv.constant0._Z35group_norm_nhwc_bwd_one_pass_kernelI11Fp32IOFp16WLi512ELi98ELi392EEv26Group_norm_nhwc_bwd_params)
        /*2b7c*/ 	.short	0x0380
        /*2b7e*/ 	.short	0x00b8


	//----- nvinfo : EIATTR_SW_WAR
	.align		4
.L_1219:
        /*2b80*/ 	.byte	0x04, 0x36
        /*2b82*/ 	.short	(.L_1221 - .L_1220)
.L_1220:
        /*2b84*/ 	.word	0x00000008
.L_1221:


//--------------------- .nv.info._Z35group_norm_nhwc_fwd_one_pass_kernelI11Bf16IOFp32WLi64ELi98ELi392EEv26Group_norm_nhwc_fwd_params --------------------------
	.section	.nv.info._Z35group_norm_nhwc_fwd_one_pass_kernelI11Bf16IOFp32WLi64ELi98ELi392EEv26Group_norm_nhwc_fwd_params,"",@"SHT_CUDA_INFO"
	.sectionflags	@""
	.align	4


	//----- nvinfo : EIATTR_CUDA_API_VERSION
	.align		4
        /*0000*/ 	.byte	0x04, 0x37
        /*0002*/ 	.short	(.L_1223 - .L_1222)
.L_1222:
        /*0004*/ 	.word	0x00000082


	//----- nvinfo : EIATTR_KPARAM_INFO
	.align		4
.L_1223:
        /*0008*/ 	.byte	0x04, 0x17
        /*000a*/ 	.short	(.L_1225 - .L_1224)
.L_1224:
        /*000c*/ 	.word	0x00000000
        /*0010*/ 	.short	0x0000
        /*0012*/ 	.short	0x0000
        /*0014*/ 	.byte	0x00, 0xf0, 0x81, 0x02


	//----- nvinfo : EIATTR_SPARSE_MMA_MASK
	.align		4
.L_1225:
        /*0018*/ 	.byte	0x03, 0x50
        /*001a*/ 	.short	0x0000


	//----- nvinfo : EIATTR_MAXREG_COUNT
	.align		4
        /*001c*/ 	.byte	0x03, 0x1b
        /*001e*/ 	.short	0x0080


	//----- nvinfo : EIATTR_NUM_BARRIERS
	.align		4
        /*0020*/ 	.byte	0x02, 0x4c
        /*0022*/ 	.byte	0x01
	.zero		1


	//----- nvinfo : EIATTR_MERCURY_ISA_VERSION
	.align		4
        /*0024*/ 	.byte	0x03, 0x5f
        /*0026*/ 	.short	0x0101


	//----- nvinfo : EIATTR_COOP_GROUP_MASK_REGIDS
	.align		4
        /*0028*/ 	.byte	0x04, 0x29
        /*002a*/ 	.short	(.L_1227 - .L_1226)


	//   ....[0]....
.L_1226:
        /*002c*/ 	.word	0xffffffff


	//   ....[1]....
        /*0030*/ 	.word	0xffffffff


	//   ....[2]....
        /*0034*/ 	.word	0xffffffff


	//   ....[3]....
        /*0038*/ 	.word	0xffffffff


	//   ....[4]....
        /*003c*/ 	.word	0xffffffff


	//   ....[5]....
        /*0040*/ 	.word	0xffffffff


	//   ....[6]....
        /*0044*/ 	.word	0xffffffff


	//   ....[7]....
        /*0048*/ 	.word	0xffffffff


	//   ....[8]....
        /*004c*/ 	.word	0xffffffff


	//   ....[9]....
        /*0050*/ 	.word	0xffffffff


	//----- nvinfo : EIATTR_COOP_GROUP_INSTR_OFFSETS
	.align		4
.L_1227:
        /*0054*/ 	.byte	0x04, 0x28
        /*0056*/ 	.short	(.L_1229 - .L_1228)


	//   ....[0]....
.L_1228:
        /*0058*/ 	.word	0x00001080


	//   ....[1]....
        /*005c*/ 	.word	0x00001090


	//   ....[2]....
        /*0060*/ 	.word	0x000010d0


	//   ....[3]....
        /*0064*/ 	.word	0x000010f0


	//   ....[4]....
        /*0068*/ 	.word	0x00001140


	//   ....[5]....
        /*006c*/ 	.word	0x00001150


	//   ....[6]....
        /*0070*/ 	.word	0x000011a0


	//   ....[7]....
        /*0074*/ 	.word	0x000011b0


	//   ....[8]....
        /*0078*/ 	.word	0x00001210


	//   ....[9]....
        /*007c*/ 	.word	0x00001220


	//----- nvinfo : EIATTR_VRC_CTA_INIT_COUNT
	.align		4
.L_1229:
        /*0080*/ 	.byte	0x02, 0x4a
	.zero		1
	.zero		1


	//----- nvinfo : EIATTR_EXIT_INSTR_OFFSETS
	.align		4
        /*0084*/ 	.byte	0x04, 0x1c
        /*0086*/ 	.short	(.L_1231 - .L_1230)


	//   ....[0]....
.L_1230:
        /*0088*/ 	.word	0x00000060


	//   ....[1]....
        /*008c*/ 	.word	0x00003e90


	//----- nvinfo : EIATTR_MAX_THREADS
	.align		4
.L_1231:
        /*0090*/ 	.byte	0x04, 0x05
        /*0092*/ 	.short	(.L_1233 - .L_1232)
.L_1232:
        /*0094*/ 	.word	0x00000188
        /*0098*/ 	.word	0x00000001
        /*009c*/ 	.word	0x00000001


	//----- nvinfo : EIATTR_CRS_STACK_SIZE
	.align		4
.L_1233:
        /*00a0*/ 	.byte	0x04, 0x1e
        /*00a2*/ 	.short	(.L_1235 - .L_1234)
.L_1234:
        /*00a4*/ 	.word	0x00000000


	//----- nvinfo : EIATTR_CBANK_PARAM_SIZE
	.align		4
.L_1235:
        /*00a8*/ 	.byte	0x03, 0x19
        /*00aa*/ 	.short	0x00a0


	//----- nvinfo : EIATTR_PARAM_CBANK
	.align		4
        /*00ac*/ 	.byte	0x04, 0x0a
        /*00ae*/ 	.short	(.L_1237 - .L_1236)
	.align		4
.L_1236:
        /*00b0*/ 	.word	index@(.nv.constant0._Z35group_norm_nhwc_fwd_one_pass_kernelI11Bf16IOFp32WLi64ELi98ELi392EEv26Group_norm_nhwc_fwd_params)
        /*00b4*/ 	.short	0x0380
        /*00b6*/ 	.short	0x00a0


	//----- nvinfo : EIATTR_SW_WAR
	.align		4
.L_1237:
        /*00b8*/ 	.byte	0x04, 0x36
        /*00ba*/ 	.short	(.L_1239 - .L_1238)
.L_1238:
        /*00bc*/ 	.word	0x00000008
.L_1239:


//--------------------- .nv.info._Z35group_norm_nhwc_fwd_one_pass_kernelI11Bf16IOFp32WLi128ELi98ELi392EEv26Group_norm_nhwc_fwd_params --------------------------
	.section	.nv.info._Z35group_norm_nhwc_fwd_one_pass_kernelI11Bf16IOFp32WLi128ELi98ELi392EEv26Group_norm_nhwc_fwd_params,"",@"SHT_CUDA_INFO"
	.sectionflags	@""
	.align	4


	//----- nvinfo : EIATTR_CUDA_API_VERSION
	.align		4
        /*0000*/ 	.byte	0x04, 0x37
        /*0002*/ 	.short	(.L_1241 - .L_1240)
.L_1240:
        /*0004*/ 	.word	0x00000082


	//----- nvinfo : EIATTR_KPARAM_INFO
	.align		4
.L_1241:
        /*0008*/ 	.byte	0x04, 0x17
        /*000a*/ 	.short	(.L_1243 - .L_1242)
.L_1242:
        /*000c*/ 	.word	0x00000000
        /*0010*/ 	.short	0x0000
        /*0012*/ 	.short	0x0000
        /*0014*/ 	.byte	0x00, 0xf0, 0x81, 0x02


	//----- nvinfo : EIATTR_SPARSE_MMA_MASK
	.align		4
.L_1243:
        /*0018*/ 	.byte	0x03, 0x50
        /*001a*/ 	.short	0x0000


	//----- nvinfo : EIATTR_MAXREG_COUNT
	.align		4
        /*001c*/ 	.byte	0x03, 0x1b
        /*001e*/ 	.short	0x0080


	//----- nvinfo : EIATTR_NUM_BARRIERS
	.align		4
        /*0020*/ 	.byte	0x02, 0x4c
        /*0022*/ 	.byte	0x01
	.zero		1


	//----- nvinfo : EIATTR_MERCURY_ISA_VERSION
	.align		4
        /*0024*/ 	.byte	0x03, 0x5f
        /*0026*/ 	.short	0x0101


	//----- nvinfo : EIATTR_COOP_GROUP_MASK_REGIDS
	.align		4
        /*0028*/ 	.byte	0x04, 0x29
        /*002a*/ 	.short	(.L_1245 - .L_1244)


	//   ....[0]....
.L_1244:
        /*002c*/ 	.word	0xffffffff


	//   ....[1]....
        /*0030*/ 	.word	0xffffffff


	//   ....[2]....
        /*0034*/ 	.word	0xffffffff


	//   ....[3]....
        /*0038*/ 	.word	0xffffffff


	//   ....[4]....
        /*003c*/ 	.word	0xffffffff


	//   ....[5]....
        /*0040*/ 	.word	0xffffffff


	//   ....[6]....
        /*0044*/ 	.word	0xffffffff


	//   ....[7]....
        /*0048*/ 	.word	0xffffffff


	//   ....[8]....
        /*004c*/ 	.word	0xffffffff


	//   ....[9]....
        /*0050*/ 	.word	0xffffffff


	//----- nvinfo : EIATTR_COOP_GROUP_INSTR_OFFSETS
	.align		4
.L_1245:
        /*0054*/ 	.byte	0x04, 0x28
        /*0056*/ 	.short	(.L_1247 - .L_1246)


	//   ....[0]....
.L_1246:
        /*0058*/ 	.word	0x00001c50


	//   ....[1]....
        /*005c*/ 	.word	0x00001c60


	//   ....[2]....
        /*0060*/ 	.word	0x00001cb0


	//   ....[3]....
        /*0064*/ 	.word	0x00001cc0


	//   ....[4]....
        /*0068*/ 	.word	0x00001d10


	//   ....[5]....
        /*006c*/ 	.word	0x00001d20


	//   ....[6]....
        /*0070*/ 	.word	0x00001d80


	//   ....[7]....
        /*0074*/ 	.word	0x00001d90


	//   ....[8]....
        /*0078*/ 	.word	0x00001df0


	//   ....[9]....
        /*007c*/ 	.word	0x00001e00


	//----- nvinfo : EIATTR_VRC_CTA_INIT_COUNT
	.align		4
.L_1247:
        /*0080*/ 	.byte	0x02, 0x4a
	.zero		1
	.zero		1


	//----- nvinfo : EIATTR_EXIT_INSTR_OFFSETS
	.align		4
        /*0084*/ 	.byte	0x04, 0x1c
        /*0086*/ 	.short	(.L_1249 - .L_1248)


	//   ....[0]....
.L_1248:
        /*0088*/ 	.word	0x00000060


	//   ....[1]....
        /*008c*/ 	.word	0x00006600


	//----- nvinfo : EIATTR_MAX_THREADS
	.align		4
.L_1249:
        /*0090*/ 	.byte	0x04, 0x05
        /*0092*/ 	.short	(.L_1251 - .L_1250)
.L_1250:
        /*0094*/ 	.word	0x00000188
        /*0098*/ 	.word	0x00000001
        /*009c*/ 	.word	0x00000001


	//----- nvinfo : EIATTR_CRS_STACK_SIZE
	.align		4
.L_1251:
        /*00a0*/ 	.byte	0x04, 0x1e
        /*00a2*/ 	.short	(.L_1253 - .L_1252)
.L_1252:
        /*00a4*/ 	.word	0x00000000


	//----- nvinfo : EIATTR_CBANK_PARAM_SIZE
	.align		4
.L_1253:
        /*00a8*/ 	.byte	0x03, 0x19
        /*00aa*/ 	.short	0x00a0


	//----- nvinfo : EIATTR_PARAM_CBANK
	.align		4
        /*00ac*/ 	.byte	0x04, 0x0a
        /*00ae*/ 	.short	(.L_1255 - .L_1254)
	.align		4
.L_1254:
        /*00b0*/ 	.word	index@(.nv.constant0._Z35group_norm_nhwc_fwd_one_pass_kernelI11Bf16IOFp32WLi128ELi98ELi392EEv26Group_norm_nhwc_fwd_params)
        /*00b4*/ 	.short	0x0380
        /*00b6*/ 	.short	0x00a0


	//----- nvinfo : EIATTR_SW_WAR
	.align		4
.L_1255:
        /*00b8*/ 	.byte	0x04, 0x36
        /*00ba*/ 	.short	(.L_1257 - .L_1256)
.L_1256:
        /*00bc*/ 	.word	0x00000008
.L_1257:


//--------------------- .nv.info._Z35group_norm_nhwc_fwd_one_pass_kernelI11Bf16IOFp32WLi256ELi98ELi392EEv26Group_norm_nhwc_fwd_params --------------------------
	.section	.nv.info._Z35group_norm_nhwc_fwd_one_pass_kernelI11Bf16IOFp32WLi256ELi98ELi392EEv26Group_norm_nhwc_fwd_params,"",@"SHT_CUDA_INFO"
	.sectionflags	@""
	.align	4


	//----- nvinfo : EIATTR_CUDA_API_VERSION
	.align		4
        /*0000*/ 	.byte	0x04, 0x37
        /*0002*/ 	.short	(.L_1259 - .L_1258)
.L_1258:
        /*0004*/ 	.word	0x00000082


	//----- nvinfo : EIATTR_KPARAM_INFO
	.align		4
.L_1259:
        /*0008*/ 	.byte	0x04, 0x17
        /*000a*/ 	.short	(.L_1261 - .L_1260)
.L_1260:
        /*000c*/ 	.word	0x00000000
        /*0010*/ 	.short	0x0000
        /*0012*/ 	.short	0x0000
        /*0014*/ 	.byte	0x00, 0xf0, 0x81, 0x02


	//----- nvinfo : EIATTR_SPARSE_MMA_MASK
	.align		4
.L_1261:
        /*0018*/ 	.byte	0x03, 0x50
        /*001a*/ 	.short	0x0000


	//----- nvinfo : EIATTR_MAXREG_COUNT
	.align		4
        /*001c*/ 	.byte	0x03, 0x1b
        /*001e*/ 	.short	0x0080


	//----- nvinfo : EIATTR_NUM_BARRIERS
	.align		4
        /*0020*/ 	.byte	0x02, 0x4c
        /*0022*/ 	.byte	0x01
	.zero		1


	//----- nvinfo : EIATTR_MERCURY_ISA_VERSION
	.align		4
        /*0024*/ 	.byte	0x03, 0x5f
        /*0026*/ 	.short	0x0101


	//----- nvinfo : EIATTR_COOP_GROUP_MASK_REGIDS
	.align		4
        /*0028*/ 	.byte	0x04, 0x29
        /*002a*/ 	.short	(.L_1263 - .L_1262)


	//   ....[0]....
.L_1262:
        /*002c*/ 	.word	0xffffffff


	//   ....[1]....
        /*0030*/ 	.word	0xffffffff


	//   ....[2]....
        /*0034*/ 	.word	0xffffffff


	//   ....[3]....
        /*0038*/ 	.word	0xffffffff


	//   ....[4]....
        /*003c*/ 	.word	0xffffffff


	//   ....[5]....
        /*0040*/ 	.word	0xffffffff


	//   ....[6]....
        /*0044*/ 	.word	0xffffffff


	//   ....[7]....
        /*0048*/ 	.word	0xffffffff


	//   ....[8]....
        /*004c*/ 	.word	0xffffffff


	//   ....[9]....
        /*0050*/ 	.word	0xffffffff


	//----- nvinfo : EIATTR_COOP_GROUP_INSTR_OFFSETS
	.align		4
.L_1263:
        /*0054*/ 	.byte	0x04, 0x28
        /*0056*/ 	.short	(.L_1265 - .L_1264)


	//   ....[0]....
.L_1264:
        /*0058*/ 	.word	0x00003460


	//   ....[1]....
        /*005c*/ 	.word	0x00003470


	//   ....[2]....
        /*0060*/ 	.word	0x000034b0


	//   ....[3]....
        /*0064*/ 	.word	0x000034c0


	//   ....[4]....
        /*0068*/ 	.word	0x00003520


	//   ....[5]....
        /*006c*/ 	.word	0x00003530


	//   ....[6]....
        /*0070*/ 	.word	0x00003590


	//   ....[7]....
        /*0074*/ 	.word	0x000035a0


	//   ....[8]....
        /*0078*/ 	.word	0x00003600


	//   ....[9]....
        /*007c*/ 	.word	0x00003610


	//----- nvinfo : EIATTR_VRC_CTA_INIT_COUNT
	.align		4
.L_1265:
        /*0080*/ 	.byte	0x02, 0x4a
	.zero		1
	.zero		1


	//----- nvinfo : EIATTR_EXIT_INSTR_OFFSETS
	.align		4
        /*0084*/ 	.byte	0x04, 0x1c
        /*0086*/ 	.short	(.L_1267 - .L_1266)


	//   ....[0]....
.L_1266:
        /*0088*/ 	.word	0x00000060


	//   ....[1]....
        /*008c*/ 	.word	0x0000bb00


	//----- nvinfo : EIATTR_MAX_THREADS
	.align		4
.L_1267:
        /*0090*/ 	.byte	0x04, 0x05
        /*0092*/ 	.short	(.L_1269 - .L_1268)
.L_1268:
        /*0094*/ 	.word	0x00000188
        /*0098*/ 	.word	0x00000001
        /*009c*/ 	.word	0x00000001


	//----- nvinfo : EIATTR_CRS_STACK_SIZE
	.align		4
.L_1269:
        /*00a0*/ 	.byte	0x04, 0x1e
        /*00a2*/ 	.short	(.L_1271 - .L_1270)
.L_1270:
        /*00a4*/ 	.word	0x00000000


	//----- nvinfo : EIATTR_CBANK_PARAM_SIZE
	.align		4
.L_1271:
        /*00a8*/ 	.byte	0x03, 0x19
        /*00aa*/ 	.short	0x00a0


	//----- nvinfo : EIATTR_PARAM_CBANK
	.align		4
        /*00ac*/ 	.byte	0x04, 0x0a
        /*00ae*/ 	.short	(.L_1273 - .L_1272)
	.align		4
.L_1272:
        /*00b0*/ 	.word	index@(.nv.constant0._Z35group_norm_nhwc_fwd_one_pass_kernelI11Bf16IOFp32WLi256ELi98ELi392EEv26Group_norm_nhwc_fwd_params)
        /*00b4*/ 	.short	0x0380
        /*00b6*/ 	.short	0x00a0


	//----- nvinfo : EIATTR_SW_WAR
	.align		4
.L_1273:
        /*00b8*/ 	.byte	0x04, 0x36
        /*00ba*/ 	.short	(.L_1275 - .L_1274)
.L_1274:
        /*00bc*/ 	.word	0x00000008
.L_1275:


//--------------------- .nv.info._Z35group_norm_nhwc_fwd_one_pass_kernelI11Bf16IOFp32WLi512ELi98ELi392EEv26Group_norm_nhwc_fwd_params --------------------------
	.section	.nv.info._Z35group_norm_nhwc_fwd_one_pass_kernelI11Bf16IOFp32WLi512ELi98ELi392EEv26Group_norm_nhwc_fwd_params,"",@"SHT_CUDA_INFO"
	.sectionflags	@""
	.align	4


	//----- nvinfo : EIATTR_CUDA_API_VERSION
	.align		4
        /*0000*/ 	.byte	0x04, 0x37
        /*0002*/ 	.short	(.L_1277 - .L_1276)
.L_1276:
        /*0004*/ 	.word	0x00000082


	//----- nvinfo : EIATTR_KPARAM_INFO
	.align		4
.L_1277:
        /*0008*/ 	.byte	0x04, 0x17
        /*000a*/ 	.short	(.L_1279 - .L_1278)
.L_1278:
        /*000c*/ 	.word	0x00000000
        /*0010*/ 	.short	0x0000
        /*0012*/ 	.short	0x0000
        /*0014*/ 	.byte	0x00, 0xf0, 0x81, 0x02


	//----- nvinfo : EIATTR_SPARSE_MMA_MASK
	.align		4
.L_1279:
        /*0018*/ 	.byte	0x03, 0x50
        /*001a*/ 	.short	0x0000


	//----- nvinfo : EIATTR_MAXREG_COUNT
	.align		4
        /*001c*/ 	.byte	0x03, 0x1b
        /*001e*/ 	.short	0x0080


	//----- nvinfo : EIATTR_NUM_BARRIERS
	.align		4
        /*0020*/ 	.byte	0x02, 0x4c
        /*0022*/ 	.byte	0x01
	.zero		1


	//----- nvinfo : EIATTR_ANNOTATIONS
	.align		4
        /*0024*/ 	.byte	0x04, 0x55
        /*0026*/ 	.short	(.L_1281 - .L_1280)


	//   ....[0]....
.L_1280:
        /* <DEDUP_REMOVED lines=145> */


	//----- nvinfo : EIATTR_MERCURY_ISA_VERSION
	.align		4
.L_1281:
        /*0928*/ 	.byte	0x03, 0x5f
        /*092a*/ 	.short	0x0101


	//----- nvinfo : EIATTR_COOP_GROUP_MASK_REGIDS
	.align		4
        /*092c*/ 	.byte	0x04, 0x29
        /*092e*/ 	.short	(.L_1283 - .L_1282)


	//   ....[0]....
.L_1282:
        /*0930*/ 	.word	0xffffffff


	//   ....[1]....
        /*0934*/ 	.word	0xffffffff


	//   ....[2]....
        /*0938*/ 	.word	0xffffffff


	//   ....[3]....
        /*093c*/ 	.word	0xffffffff


	//   ....[4]....
        /*0940*/ 	.word	0xffffffff


	//   ....[5]....
        /*0944*/ 	.word	0xffffffff


	//   ....[6]....
        /*0948*/ 	.word	0xffffffff


	//   ....[7]....
        /*094c*/ 	.word	0xffffffff


	//   ....[8]....
        /*0950*/ 	.word	0xffffffff


	//   ....[9]....
        /*0954*/ 	.word	0xffffffff


	//----- nvinfo : EIATTR_COOP_GROUP_INSTR_OFFSETS
	.align		4
.L_1283:
        /*0958*/ 	.byte	0x04, 0x28
        /*095a*/ 	.short	(.L_1285 - .L_1284)


	//   ....[0]....
.L_1284:
        /*095c*/ 	.word	0x00009210


	//   ....[1]....
        /*0960*/ 	.word	0x00009220


	//   ....[2]....
        /*0964*/ 	.word	0x00009260


	//   ....[3]....
        /*0968*/ 	.word	0x00009270


	//   ....[4]....
        /*096c*/ 	.word	0x000092d0


	//   ....[5]....
        /*0970*/ 	.word	0x000092e0


	//   ....[6]....
        /*0974*/ 	.word	0x00009340


	//   ....[7]....
        /*0978*/ 	.word	0x00009350


	//   ....[8]....
        /*097c*/ 	.word	0x000093b0


	//   ....[9]....
        /*0980*/ 	.word	0x000093c0


	//----- nvinfo : EIATTR_VRC_CTA_INIT_COUNT
	.align		4
.L_1285:
        /*0984*/ 	.byte	0x02, 0x4a
	.zero		1
	.zero		1


	//----- nvinfo : EIATTR_EXIT_INSTR_OFFSETS
	.align		4
        /*0988*/ 	.byte	0x04, 0x1c
        /*098a*/ 	.short	(.L_1287 - .L_1286)


	//   ....[0]....
.L_1286:
        /*098c*/ 	.word	0x00000070


	//   ....[1]....
        /*0990*/ 	.word	0x0000be90


	//----- nvinfo : EIATTR_MAX_THREADS
	.align		4
.L_1287:
        /*0994*/ 	.byte	0x04, 0x05
        /*0996*/ 	.short	(.L_1289 - .L_1288)
.L_1288:
        /*0998*/ 	.word	0x00000188
        /*099c*/ 	.word	0x00000001
        /*09a0*/ 	.word	0x00000001


	//----- nvinfo : EIATTR_CRS_STACK_SIZE
	.align		4
.L_1289:
        /*09a4*/ 	.byte	0x04, 0x1e
        /*09a6*/ 	.short	(.L_1291 - .L_1290)
.L_1290:
        /*09a8*/ 	.word	0x00000000


	//----- nvinfo : EIATTR_CBANK_PARAM_SIZE
	.align		4
.L_1291:
        /*09ac*/ 	.byte	0x03, 0x19
        /*09ae*/ 	.short	0x00a0


	//----- nvinfo : EIATTR_PARAM_CBANK
	.align		4
        /*09b0*/ 	.byte	0x04, 0x0a
        /*09b2*/ 	.short	(.L_1293 - .L_1292)
	.align		4
.L_1292:
        /*09b4*/ 	.word	index@(.nv.constant0._Z35group_norm_nhwc_fwd_one_pass_kernelI11Bf16IOFp32WLi512ELi98ELi392EEv26Group_norm_nhwc_fwd_params)
        /*09b8*/ 	.short	0x0380
        /*09ba*/ 	.short	0x00a0


	//----- nvinfo : EIATTR_SW_WAR
	.align		4
.L_1293:
        /*09bc*/ 	.byte	0x04, 0x36
        /*09be*/ 	.short	(.L_1295 - .L_1294)
.L_1294:
        /*09c0*/ 	.word	0x00000008
.L_1295:


//--------------------- .nv.info._Z35group_norm_nhwc_fwd_one_pass_kernelI11Bf16IOBf16WLi64ELi98ELi392EEv26Group_norm_nhwc_fwd_params --------------------------
	.section	.nv.info._Z35group_norm_nhwc_fwd_one_pass_kernelI11Bf16IOBf16WLi64ELi98ELi392EEv26Group_norm_nhwc_fwd_params,"",@"SHT_CUDA_INFO"
	.sectionflags	@""
	.align	4


	//----- nvinfo : EIATTR_CUDA_API_VERSION
	.align		4
        /*0000*/ 	.byte	0x04, 0x37
        /*0002*/ 	.short	(.L_1297 - .L_1296)
.L_1296:
        /*0004*/ 	.word	0x00000082


	//----- nvinfo : EIATTR_KPARAM_INFO
	.align		4
.L_1297:
        /*0008*/ 	.byte	0x04, 0x17
        /*000a*/ 	.short	(.L_1299 - .L_1298)
.L_1298:
        /*000c*/ 	.word	0x00000000
        /*0010*/ 	.short	0x0000
        /*0012*/ 	.short	0x0000
        /*0014*/ 	.byte	0x00, 0xf0, 0x81, 0x02


	//----- nvinfo : EIATTR_SPARSE_MMA_MASK
	.align		4
.L_1299:
        /*0018*/ 	.byte	0x03, 0x50
        /*001a*/ 	.short	0x0000


	//----- nvinfo : EIATTR_MAXREG_COUNT
	.align		4
        /*001c*/ 	.byte	0x03, 0x1b
        /*001e*/ 	.short	0x0080


	//----- nvinfo : EIATTR_NUM_BARRIERS
	.align		4
        /*0020*/ 	.byte	0x02, 0x4c
        /*0022*/ 	.byte	0x01
	.zero		1


	//----- nvinfo : EIATTR_MERCURY_ISA_VERSION
	.align		4
        /*0024*/ 	.byte	0x03, 0x5f
        /*0026*/ 	.short	0x0101


	//----- nvinfo : EIATTR_COOP_GROUP_MASK_REGIDS
	.align		4
        /*0028*/ 	.byte	0x04, 0x29
        /*002a*/ 	.short	(.L_1301 - .L_1300)


	//   ....[0]....
.L_1300:
        /*002c*/ 	.word	0xffffffff


	//   ....[1]....
        /*0030*/ 	.word	0xffffffff


	//   ....[2]....
        /*0034*/ 	.word	0xffffffff


	//   ....[3]....
        /*0038*/ 	.word	0xffffffff


	//   ....[4]....
        /*003c*/ 	.word	0xffffffff


	//   ....[5]....
        /*0040*/ 	.word	0xffffffff


	//   ....[6]....
        /*0044*/ 	.word	0xffffffff


	//   ....[7]....
        /*0048*/ 	.word	0xffffffff


	//   ....[8]....
        /*004c*/ 	.word	0xffffffff


	//   ....[9]....
        /*0050*/ 	.word	0xffffffff


	//----- nvinfo : EIATTR_COOP_GROUP_INSTR_OFFSETS
	.align		4
.L_1301:
        /*0054*/ 	.byte	0x04, 0x28
        /*0056*/ 	.short	(.L_1303 - .L_1302)


	//   ....[0]....
.L_1302:
        /*0058*/ 	.word	0x00001070


	//   ....[1]....
        /*005c*/ 	.word	0x00001080


	//   ....[2]....
        /*0060*/ 	.word	0x000010c0


	//   ....[3]....
        /*0064*/ 	.word	0x000010e0


	//   ....[4]....
        /*0068*/ 	.word	0x00001130


	//   ....[5]....
        /*006c*/ 	.word	0x00001140


	//   ....[6]....
        /*0070*/ 	.word	0x00001190


	//   ....[7]....
        /*0074*/ 	.word	0x000011a0


	//   ....[8]....
        /*0078*/ 	.word	0x00001200


	//   ....[9]....
        /*007c*/ 	.word	0x00001210


	//----- nvinfo : EIATTR_VRC_CTA_INIT_COUNT
	.align		4
.L_1303:
        /*0080*/ 	.byte	0x02, 0x4a
	.zero		1
	.zero		1


	//----- nvinfo : EIATTR_EXIT_INSTR_OFFSETS
	.align		4
        /*0084*/ 	.byte	0x04, 0x1c
        /*0086*/ 	.short	(.L_1305 - .L_1304)


	//   ....[0]....
.L_1304:
        /*0088*/ 	.word	0x00000060


	//   ....[1]....
        /*008c*/ 	.word	0x00003ee0


	//----- nvinfo : EIATTR_MAX_THREADS
	.align		4
.L_1305:
        /*0090*/ 	.byte	0x04, 0x05
        /*0092*/ 	.short	(.L_1307 - .L_1306)
.L_1306:
        /*0094*/ 	.word	0x00000188
        /*0098*/ 	.word	0x00000001
        /*009c*/ 	.word	0x00000001


	//----- nvinfo : EIATTR_CRS_STACK_SIZE
	.align		4
.L_1307:
        /*00a0*/ 	.byte	0x04, 0x1e
        /*00a2*/ 	.short	(.L_1309 - .L_1308)
.L_1308:
        /*00a4*/ 	.word	0x00000000


	//----- nvinfo : EIATTR_CBANK_PARAM_SIZE
	.align		4
.L_1309:
        /*00a8*/ 	.byte	0x03, 0x19
        /*00aa*/ 	.short	0x00a0


	//----- nvinfo : EIATTR_PARAM_CBANK
	.align		4
        /*00ac*/ 	.byte	0x04, 0x0a
        /*00ae*/ 	.short	(.L_1311 - .L_1310)
	.align		4
.L_1310:
        /*00b0*/ 	.word	index@(.nv.constant0._Z35group_norm_nhwc_fwd_one_pass_kernelI11Bf16IOBf16WLi64ELi98ELi392EEv26Group_norm_nhwc_fwd_params)
        /*00b4*/ 	.short	0x0380
        /*00b6*/ 	.short	0x00a0


	//----- nvinfo : EIATTR_SW_WAR
	.align		4
.L_1311:
        /*00b8*/ 	.byte	0x04, 0x36
        /*00ba*/ 	.short	(.L_1313 - .L_1312)
.L_1312:
        /*00bc*/ 	.word	0x00000008
.L_1313:


//--------------------- .nv.info._Z35group_norm_nhwc_fwd_one_pass_kernelI11Bf16IOBf16WLi128ELi98ELi392EEv26Group_norm_nhwc_fwd_params --------------------------
	.section	.nv.info._Z35group_norm_nhwc_fwd_one_pass_kernelI11Bf16IOBf16WLi128ELi98ELi392EEv26Group_norm_nhwc_fwd_params,"",@"SHT_CUDA_INFO"
	.sectionflags	@""
	.align	4


	//----- nvinfo : EIATTR_CUDA_API_VERSION
	.align		4
        /*0000*/ 	.byte	0x04, 0x37
        /*0002*/ 	.short	(.L_1315 - .L_1314)
.L_1314:
        /*0004*/ 	.word	0x00000082


	//----- nvinfo : EIATTR_KPARAM_INFO
	.align		4
.L_1315:
        /*0008*/ 	.byte	0x04, 0x17
        /*000a*/ 	.short	(.L_1317 - .L_1316)
.L_1316:
        /*000c*/ 	.word	0x00000000
        /*0010*/ 	.short	0x0000
        /*0012*/ 	.short	0x0000
        /*0014*/ 	.byte	0x00, 0xf0, 0x81, 0x02


	//----- nvinfo : EIATTR_SPARSE_MMA_MASK
	.align		4
.L_1317:
        /*0018*/ 	.byte	0x03, 0x50
        /*001a*/ 	.short	0x0000


	//----- nvinfo : EIATTR_MAXREG_COUNT
	.align		4
        /*001c*/ 	.byte	0x03, 0x1b
        /*001e*/ 	.short	0x0080


	//----- nvinfo : EIATTR_NUM_BARRIERS
	.align		4
        /*0020*/ 	.byte	0x02, 0x4c
        /*0022*/ 	.byte	0x01
	.zero		1


	//----- nvinfo : EIATTR_MERCURY_ISA_VERSION
	.align		4
        /*0024*/ 	.byte	0x03, 0x5f
        /*0026*/ 	.short	0x0101


	//----- nvinfo : EIATTR_COOP_GROUP_MASK_REGIDS
	.align		4
        /*0028*/ 	.byte	0x04, 0x29
        /*002a*/ 	.short	(.L_1319 - .L_1318)


	//   ....[0]....
.L_1318:
        /*002c*/ 	.word	0xffffffff


	//   ....[1]....
        /*0030*/ 	.word	0xffffffff


	//   ....[2]....
        /*0034*/ 	.word	0xffffffff


	//   ....[3]....
        /*0038*/ 	.word	0xffffffff


	//   ....[4]....
        /*003c*/ 	.word	0xffffffff


	//   ....[5]....
        /*0040*/ 	.word	0xffffffff


	//   ....[6]....
        /*0044*/ 	.word	0xffffffff


	//   ....[7]....
        /*0048*/ 	.word	0xffffffff


	//   ....[8]....
        /*004c*/ 	.word	0xffffffff


	//   ....[9]....
        /*0050*/ 	.word	0xffffffff


	//----- nvinfo : EIATTR_COOP_GROUP_INSTR_OFFSETS
	.align		4
.L_1319:
        /*0054*/ 	.byte	0x04, 0x28
        /*0056*/ 	.short	(.L_1321 - .L_1320)


	//   ....[0]....
.L_1320:
        /*0058*/ 	.word	0x00001c50


	//   ....[1]....
        /*005c*/ 	.word	0x00001c60


	//   ....[2]....
        /*0060*/ 	.word	0x00001cb0


	//   ....[3]....
        /*0064*/ 	.word	0x00001cc0


	//   ....[4]....
        /*0068*/ 	.word	0x00001d10


	//   ....[5]....
        /*006c*/ 	.word	0x00001d20


	//   ....[6]....
        /*0070*/ 	.word	0x00001d80


	//   ....[7]....
        /*0074*/ 	.word	0x00001d90


	//   ....[8]....
        /*0078*/ 	.word	0x00001df0


	//   ....[9]....
        /*007c*/ 	.word	0x00001e00


	//----- nvinfo : EIATTR_VRC_CTA_INIT_COUNT
	.align		4
.L_1321:
        /*0080*/ 	.byte	0x02, 0x4a
	.zero		1
	.zero		1


	//----- nvinfo : EIATTR_EXIT_INSTR_OFFSETS
	.align		4
        /*0084*/ 	.byte	0x04, 0x1c
        /*0086*/ 	.short	(.L_1323 - .L_1322)


	//   ....[0]....
.L_1322:
        /*0088*/ 	.word	0x00000060


	//   ....[1]....
        /*008c*/ 	.word	0x00006660


	//----- nvinfo : EIATTR_MAX_THREADS
	.align		4
.L_1323:
        /*0090*/ 	.byte	0x04, 0x05
        /*0092*/ 	.short	(.L_1325 - .L_1324)
.L_1324:
        /*0094*/ 	.word	0x00000188
        /*0098*/ 	.word	0x00000001
        /*009c*/ 	.word	0x00000001


	//----- nvinfo : EIATTR_CRS_STACK_SIZE
	.align		4
.L_1325:
        /*00a0*/ 	.byte	0x04, 0x1e
        /*00a2*/ 	.short	(.L_1327 - .L_1326)
.L_1326:
        /*00a4*/ 	.word	0x00000000


	//----- nvinfo : EIATTR_CBANK_PARAM_SIZE
	.align		4
.L_1327:
        /*00a8*/ 	.byte	0x03, 0x19
        /*00aa*/ 	.short	0x00a0


	//----- nvinfo : EIATTR_PARAM_CBANK
	.align		4
        /*00ac*/ 	.byte	0x04, 0x0a
        /*00ae*/ 	.short	(.L_1329 - .L_1328)
	.align		4
.L_1328:
        /*00b0*/ 	.word	index@(.nv.constant0._Z35group_norm_nhwc_fwd_one_pass_kernelI11Bf16IOBf16WLi128ELi98ELi392EEv26Group_norm_nhwc_fwd_params)
        /*00b4*/ 	.short	0x0380
        /*00b6*/ 	.short	0x00a0


	//----- nvinfo : EIATTR_SW_WAR
	.align		4
.L_1329:
        /*00b8*/ 	.byte	0x04, 0x36
        /*00ba*/ 	.short	(.L_1331 - .L_1330)
.L_1330:
        /*00bc*/ 	.word	0x00000008
.L_1331:


//--------------------- .nv.info._Z35group_norm_nhwc_fwd_one_pass_kernelI11Bf16IOBf16WLi256ELi98ELi392EEv26Group_norm_nhwc_fwd_params --------------------------
	.section	.nv.info._Z35group_norm_nhwc_fwd_one_pass_kernelI11Bf16IOBf16WLi256ELi98ELi392EEv26Group_norm_nhwc_fwd_params,"",@"SHT_CUDA_INFO"
	.sectionflags	@""
	.align	4


	//----- nvinfo : EIATTR_CUDA_API_VERSION
	.align		4
        /*0000*/ 	.byte	0x04, 0x37
        /*0002*/ 	.short	(.L_1333 - .L_1332)
.L_1332:
        /*0004*/ 	.word	0x00000082


	//----- nvinfo : EIATTR_KPARAM_INFO
	.align		4
.L_1333:
        /*0008*/ 	.byte	0x04, 0x17
        /*000a*/ 	.short	(.L_1335 - .L_1334)
.L_1334:
        /*000c*/ 	.word	0x00000000
        /*0010*/ 	.short	0x0000
        /*0012*/ 	.short	0x0000
        /*0014*/ 	.byte	0x00, 0xf0, 0x81, 0x02


	//----- nvinfo : EIATTR_SPARSE_MMA_MASK
	.align		4
.L_1335:
        /*0018*/ 	.byte	0x03, 0x50
        /*001a*/ 	.short	0x0000


	//----- nvinfo : EIATTR_MAXREG_COUNT
	.align		4
        /*001c*/ 	.byte	0x03, 0x1b
        /*001e*/ 	.short	0x0080


	//----- nvinfo : EIATTR_NUM_BARRIERS
	.align		4
        /*0020*/ 	.byte	0x02, 0x4c
        /*0022*/ 	.byte	0x01
	.zero		1


	//----- nvinfo : EIATTR_MERCURY_ISA_VERSION
	.align		4
        /*0024*/ 	.byte	0x03, 0x5f
        /*0026*/ 	.short	0x0101


	//----- nvinfo : EIATTR_COOP_GROUP_MASK_REGIDS
	.align		4
        /*0028*/ 	.byte	0x04, 0x29
        /*002a*/ 	.short	(.L_1337 - .L_1336)


	//   ....[0]....
.L_1336:
        /*002c*/ 	.word	0xffffffff


	//   ....[1]....
        /*0030*/ 	.word	0xffffffff


	//   ....[2]....
        /*0034*/ 	.word	0xffffffff


	//   ....[3]....
        /*0038*/ 	.word	0xffffffff


	//   ....[4]....
        /*003c*/ 	.word	0xffffffff


	//   ....[5]....
        /*0040*/ 	.word	0xffffffff


	//   ....[6]....
        /*0044*/ 	.word	0xffffffff


	//   ....[7]....
        /*0048*/ 	.word	0xffffffff


	//   ....[8]....
        /*004c*/ 	.word	0xffffffff


	//   ....[9]....
        /*0050*/ 	.word	0xffffffff


	//----- nvinfo : EIATTR_COOP_GROUP_INSTR_OFFSETS
	.align		4
.L_1337:
        /*0054*/ 	.byte	0x04, 0x28
        /*0056*/ 	.short	(.L_1339 - .L_1338)


	//   ....[0]....
.L_1338:
        /*0058*/ 	.word	0x00003460


	//   ....[1]....
        /*005c*/ 	.word	0x00003470


	//   ....[2]....
        /*0060*/ 	.word	0x000034b0


	//   ....[3]....
        /*0064*/ 	.word	0x000034c0


	//   ....[4]....
        /*0068*/ 	.word	0x00003520


	//   ....[5]....
        /*006c*/ 	.word	0x00003530


	//   ....[6]....
        /*0070*/ 	.word	0x00003590


	//   ....[7]....
        /*0074*/ 	.word	0x000035a0


	//   ....[8]....
        /*0078*/ 	.word	0x00003600


	//   ....[9]....
        /*007c*/ 	.word	0x00003610


	//----- nvinfo : EIATTR_VRC_CTA_INIT_COUNT
	.align		4
.L_1339:
        /*0080*/ 	.byte	0x02, 0x4a
	.zero		1
	.zero		1


	//----- nvinfo : EIATTR_EXIT_INSTR_OFFSETS
	.align		4
        /*0084*/ 	.byte	0x04, 0x1c
        /*0086*/ 	.short	(.L_1341 - .L_1340)


	//   ....[0]....
.L_1340:
        /*0088*/ 	.word	0x00000060


	//   ....[1]....
        /*008c*/ 	.word	0x0000bb60


	//----- nvinfo : EIATTR_MAX_THREADS
	.align		4
.L_1341:
        /*0090*/ 	.byte	0x04, 0x05
        /*0092*/ 	.short	(.L_1343 - .L_1342)
.L_1342:
        /*0094*/ 	.word	0x00000188
        /*0098*/ 	.word	0x00000001
        /*009c*/ 	.word	0x00000001


	//----- nvinfo : EIATTR_CRS_STACK_SIZE
	.align		4
.L_1343:
        /*00a0*/ 	.byte	0x04, 0x1e
        /*00a2*/ 	.short	(.L_1345 - .L_1344)
.L_1344:
        /*00a4*/ 	.word	0x00000000


	//----- nvinfo : EIATTR_CBANK_PARAM_SIZE
	.align		4
.L_1345:
        /*00a8*/ 	.byte	0x03, 0x19
        /*00aa*/ 	.short	0x00a0


	//----- nvinfo : EIATTR_PARAM_CBANK
	.align		4
        /*00ac*/ 	.byte	0x04, 0x0a
        /*00ae*/ 	.short	(.L_1347 - .L_1346)
	.align		4
.L_1346:
        /*00b0*/ 	.word	index@(.nv.constant0._Z35group_norm_nhwc_fwd_one_pass_kernelI11Bf16IOBf16WLi256ELi98ELi392EEv26Group_norm_nhwc_fwd_params)
        /*00b4*/ 	.short	0x0380
        /*00b6*/ 	.short	0x00a0


	//----- nvinfo : EIATTR_SW_WAR
	.align		4
.L_1347:
        /*00b8*/ 	.byte	0x04, 0x36
        /*00ba*/ 	.short	(.L_1349 - .L_1348)
.L_1348:
        /*00bc*/ 	.word	0x00000008
.L_1349:


//--------------------- .nv.info._Z35group_norm_nhwc_fwd_one_pass_kernelI11Bf16IOBf16WLi512ELi98ELi392EEv26Group_norm_nhwc_fwd_params --------------------------
	.section	.nv.info._Z35group_norm_nhwc_fwd_one_pass_kernelI11Bf16IOBf16WLi512ELi98ELi392EEv26Group_norm_nhwc_fwd_params,"",@"SHT_CUDA_INFO"
	.sectionflags	@""
	.align	4


	//----- nvinfo : EIATTR_CUDA_API_VERSION
	.align		4
        /*0000*/ 	.byte	0x04, 0x37
        /*0002*/ 	.short	(.L_1351 - .L_1350)
.L_1350:
        /*0004*/ 	.word	0x00000082


	//----- nvinfo : EIATTR_KPARAM_INFO
	.align		4
.L_1351:
        /*0008*/ 	.byte	0x04, 0x17
        /*000a*/ 	.short	(.L_1353 - .L_1352)
.L_1352:
        /*000c*/ 	.word	0x00000000
        /*0010*/ 	.short	0x0000
        /*0012*/ 	.short	0x0000
        /*0014*/ 	.byte	0x00, 0xf0, 0x81, 0x02


	//----- nvinfo : EIATTR_SPARSE_MMA_MASK
	.align		4
.L_1353:
        /*0018*/ 	.byte	0x03, 0x50
        /*001a*/ 	.short	0x0000


	//----- nvinfo : EIATTR_MAXREG_COUNT
	.align		4
        /*001c*/ 	.byte	0x03, 0x1b
        /*001e*/ 	.short	0x0080


	//----- nvinfo : EIATTR_NUM_BARRIERS
	.align		4
        /*0020*/ 	.byte	0x02, 0x4c
        /*0022*/ 	.byte	0x01
	.zero		1


	//----- nvinfo : EIATTR_ANNOTATIONS
	.align		4
        /*0024*/ 	.byte	0x04, 0x55
        /*0026*/ 	.short	(.L_1355 - .L_1354)


	//   ....[0]....
.L_1354:
        /* <DEDUP_REMOVED lines=145> */


	//----- nvinfo : EIATTR_MERCURY_ISA_VERSION
	.align		4
.L_1355:
        /*0928*/ 	.byte	0x03, 0x5f
        /*092a*/ 	.short	0x0101


	//----- nvinfo : EIATTR_COOP_GROUP_MASK_REGIDS
	.align		4
        /*092c*/ 	.byte	0x04, 0x29
        /*092e*/ 	.short	(.L_1357 - .L_1356)


	//   ....[0]....
.L_1356:
        /*0930*/ 	.word	0xffffffff


	//   ....[1]....
        /*0934*/ 	.word	0xffffffff


	//   ....[2]....
        /*0938*/ 	.word	0xffffffff


	//   ....[3]....
        /*093c*/ 	.word	0xffffffff


	//   ....[4]....
        /*0940*/ 	.word	0xffffffff


	//   ....[5]....
        /*0944*/ 	.word	0xffffffff


	//   ....[6]....
        /*0948*/ 	.word	0xffffffff


	//   ....[7]....
        /*094c*/ 	.word	0xffffffff


	//   ....[8]....
        /*0950*/ 	.word	0xffffffff


	//   ....[9]....
        /*0954*/ 	.word	0xffffffff


	//----- nvinfo : EIATTR_COOP_GROUP_INSTR_OFFSETS
	.align		4
.L_1357:
        /*0958*/ 	.byte	0x04, 0x28
        /*095a*/ 	.short	(.L_1359 - .L_1358)


	//   ....[0]....
.L_1358:
        /*095c*/ 	.word	0x00009210


	//   ....[1]....
        /*0960*/ 	.word	0x00009220


	//   ....[2]....
        /*0964*/ 	.word	0x00009260


	//   ....[3]....
        /*0968*/ 	.word	0x00009270


	//   ....[4]....
        /*096c*/ 	.word	0x000092d0


	//   ....[5]....
        /*0970*/ 	.word	0x000092e0


	//   ....[6]....
        /*0974*/ 	.word	0x00009340


	//   ....[7]....
        /*0978*/ 	.word	0x00009350


	//   ....[8]....
        /*097c*/ 	.word	0x000093b0


	//   ....[9]....
        /*0980*/ 	.word	0x000093c0


	//----- nvinfo : EIATTR_VRC_CTA_INIT_COUNT
	.align		4
.L_1359:
        /*0984*/ 	.byte	0x02, 0x4a
	.zero		1
	.zero		1


	//----- nvinfo : EIATTR_EXIT_INSTR_OFFSETS
	.align		4
        /*0988*/ 	.byte	0x04, 0x1c
        /*098a*/ 	.short	(.L_1361 - .L_1360)


	//   ....[0]....
.L_1360:
        /*098c*/ 	.word	0x00000070


	//   ....[1]....
        /*0990*/ 	.word	0x0000bef0


	//----- nvinfo : EIATTR_MAX_THREADS
	.align		4
.L_1361:
        /*0994*/ 	.byte	0x04, 0x05
        /*0996*/ 	.short	(.L_1363 - .L_1362)
.L_1362:
        /*0998*/ 	.word	0x00000188
        /*099c*/ 	.word	0x00000001
        /*09a0*/ 	.word	0x00000001


	//----- nvinfo : EIATTR_CRS_STACK_SIZE
	.align		4
.L_1363:
        /*09a4*/ 	.byte	0x04, 0x1e
        /*09a6*/ 	.short	(.L_1365 - .L_1364)
.L_1364:
        /*09a8*/ 	.word	0x00000000


	//----- nvinfo : EIATTR_CBANK_PARAM_SIZE
	.align		4
.L_1365:
        /*09ac*/ 	.byte	0x03, 0x19
        /*09ae*/ 	.short	0x00a0


	//----- nvinfo : EIATTR_PARAM_CBANK
	.align		4
        /*09b0*/ 	.byte	0x04, 0x0a
        /*09b2*/ 	.short	(.L_1367 - .L_1366)
	.align		4
.L_1366:
        /*09b4*/ 	.word	index@(.nv.constant0._Z35group_norm_nhwc_fwd_one_pass_kernelI11Bf16IOBf16WLi512ELi98ELi392EEv26Group_norm_nhwc_fwd_params)
        /*09b8*/ 	.short	0x0380
        /*09ba*/ 	.short	0x00a0


	//----- nvinfo : EIATTR_SW_WAR
	.align		4
.L_1367:
        /*09bc*/ 	.byte	0x04, 0x36
        /*09be*/ 	.short	(.L_1369 - .L_1368)
.L_1368:
        /*09c0*/ 	.word	0x00000008
.L_1369:


//--------------------- .nv.info._Z35group_norm_nhwc_fwd_one_pass_kernelI11Bf16IOFp16WLi64ELi98ELi392EEv26Group_norm_nhwc_fwd_params --------------------------
	.section	.nv.info._Z35group_norm_nhwc_fwd_one_pass_kernelI11Bf16IOFp16WLi64ELi98ELi392EEv26Group_norm_nhwc_fwd_params,"",@"SHT_CUDA_INFO"
	.sectionflags	@""
	.align	4


	//----- nvinfo : EIATTR_CUDA_API_VERSION
	.align		4
        /*0000*/ 	.byte	0x04, 0x37
        /*0002*/ 	.short	(.L_1371 - .L_1370)
.L_1370:
        /*0004*/ 	.word	0x00000082


	//----- nvinfo : EIATTR_KPARAM_INFO
	.align		4
.L_1371:
        /*0008*/ 	.byte	0x04, 0x17
        /*000a*/ 	.short	(.L_1373 - .L_1372)
.L_1372:
        /*000c*/ 	.word	0x00000000
        /*0010*/ 	.short	0x0000
        /*0012*/ 	.short	0x0000
        /*0014*/ 	.byte	0x00, 0xf0, 0x81, 0x02


	//----- nvinfo : EIATTR_SPARSE_MMA_MASK
	.align		4
.L_1373:
        /*0018*/ 	.byte	0x03, 0x50
        /*001a*/ 	.short	0x0000


	//----- nvinfo : EIATTR_MAXREG_COUNT
	.align		4
        /*001c*/ 	.byte	0x03, 0x1b
        /*001e*/ 	.short	0x0080


	//----- nvinfo : EIATTR_NUM_BARRIERS
	.align		4
        /*0020*/ 	.byte	0x02, 0x4c
        /*0022*/ 	.byte	0x01
	.zero		1


	//----- nvinfo : EIATTR_MERCURY_ISA_VERSION
	.align		4
        /*0024*/ 	.byte	0x03, 0x5f
        /*0026*/ 	.short	0x0101


	//----- nvinfo : EIATTR_COOP_GROUP_MASK_REGIDS
	.align		4
        /*0028*/ 	.byte	0x04, 0x29
        /*002a*/ 	.short	(.L_1375 - .L_1374)


	//   ....[0]....
.L_1374:
        /*002c*/ 	.word	0xffffffff


	//   ....[1]....
        /*0030*/ 	.word	0xffffffff


	//   ....[2]....
        /*0034*/ 	.word	0xffffffff


	//   ....[3]....
        /*0038*/ 	.word	0xffffffff


	//   ....[4]....
        /*003c*/ 	.word	0xffffffff


	//   ....[5]....
        /*0040*/ 	.word	0xffffffff


	//   ....[6]....
        /*0044*/ 	.word	0xffffffff


	//   ....[7]....
        /*0048*/ 	.word	0xffffffff


	//   ....[8]....
        /*004c*/ 	.word	0xffffffff


	//   ....[9]....
        /*0050*/ 	.word	0xffffffff


	//----- nvinfo : EIATTR_COOP_GROUP_INSTR_OFFSETS
	.align		4
.L_1375:
        /*0054*/ 	.byte	0x04, 0x28
        /*0056*/ 	.short	(.L_1377 - .L_1376)


	//   ....[0]....
.L_1376:
        /*0058*/ 	.word	0x00001070


	//   ....[1]....
        /*005c*/ 	.word	0x00001080


	//   ....[2]....
        /*0060*/ 	.word	0x000010c0


	//   ....[3]....
        /*0064*/ 	.word	0x000010e0


	//   ....[4]....
        /*0068*/ 	.word	0x00001130


	//   ....[5]....
        /*006c*/ 	.word	0x00001140


	//   ....[6]....
        /*0070*/ 	.word	0x00001190


	//   ....[7]....
        /*0074*/ 	.word	0x000011a0


	//   ....[8]....
        /*0078*/ 	.word	0x00001200


	//   ....[9]....
        /*007c*/ 	.word	0x00001210


	//----- nvinfo : EIATTR_VRC_CTA_INIT_COUNT
	.align		4
.L_1377:
        /*0080*/ 	.byte	0x02, 0x4a
	.zero		1
	.zero		1


	//----- nvinfo : EIATTR_EXIT_INSTR_OFFSETS
	.align		4
        /*0084*/ 	.byte	0x04, 0x1c
        /*0086*/ 	.short	(.L_1379 - .L_1378)


	//   ....[0]....
.L_1378:
        /*0088*/ 	.word	0x00000060


	//   ....[1]....
        /*008c*/ 	.word	0x00003ee0


	//----- nvinfo : EIATTR_MAX_THREADS
	.align		4
.L_1379:
        /*0090*/ 	.byte	0x04, 0x05
        /*0092*/ 	.short	(.L_1381 - .L_1380)
.L_1380:
        /*0094*/ 	.word	0x00000188
        /*0098*/ 	.word	0x00000001
        /*009c*/ 	.word	0x00000001


	//----- nvinfo : EIATTR_CRS_STACK_SIZE
	.align		4
.L_1381:
        /*00a0*/ 	.byte	0x04, 0x1e
        /*00a2*/ 	.short	(.L_1383 - .L_1382)
.L_1382:
        /*00a4*/ 	.word	0x00000000


	//----- nvinfo : EIATTR_CBANK_PARAM_SIZE
	.align		4
.L_1383:
        /*00a8*/ 	.byte	0x03, 0x19
        /*00aa*/ 	.short	0x00a0


	//----- nvinfo : EIATTR_PARAM_CBANK
	.align		4
        /*00ac*/ 	.byte	0x04, 0x0a
        /*00ae*/ 	.short	(.L_1385 - .L_1384)
	.align		4
.L_1384:
        /*00b0*/ 	.word	index@(.nv.constant0._Z35group_norm_nhwc_fwd_one_pass_kernelI11Bf16IOFp16WLi64ELi98ELi392EEv26Group_norm_nhwc_fwd_params)
        /*00b4*/ 	.short	0x0380
        /*00b6*/ 	.short	0x00a0


	//----- nvinfo : EIATTR_SW_WAR
	.align		4
.L_1385:
        /*00b8*/ 	.byte	0x04, 0x36
        /*00ba*/ 	.short	(.L_1387 - .L_1386)
.L_1386:
        /*00bc*/ 	.word	0x00000008
.L_1387:


//--------------------- .nv.info._Z35group_norm_nhwc_fwd_one_pass_kernelI11Bf16IOFp16WLi128ELi98ELi392EEv26Group_norm_nhwc_fwd_params --------------------------
	.section	.nv.info._Z35group_norm_nhwc_fwd_one_pass_kernelI11Bf16IOFp16WLi128ELi98ELi392EEv26Group_norm_nhwc_fwd_params,"",@"SHT_CUDA_INFO"
	.sectionflags	@""
	.align	4


	//----- nvinfo : EIATTR_CUDA_API_VERSION
	.align		4
        /*0000*/ 	.byte	0x04, 0x37
        /*0002*/ 	.short	(.L_1389 - .L_1388)
.L_1388:
        /*0004*/ 	.word	0x00000082


	//----- nvinfo : EIATTR_KPARAM_INFO
	.align		4
.L_1389:
        /*0008*/ 	.byte	0x04, 0x17
        /*000a*/ 	.short	(.L_1391 - .L_1390)
.L_1390:
        /*000c*/ 	.word	0x00000000
        /*0010*/ 	.short	0x0000
        /*0012*/ 	.short	0x0000
        /*0014*/ 	.byte	0x00, 0xf0, 0x81, 0x02


	//----- nvinfo : EIATTR_SPARSE_MMA_MASK
	.align		4
.L_1391:
        /*0018*/ 	.byte	0x03, 0x50
        /*001a*/ 	.short	0x0000


	//----- nvinfo : EIATTR_MAXREG_COUNT
	.align		4
        /*001c*/ 	.byte	0x03, 0x1b
        /*001e*/ 	.short	0x0080


	//----- nvinfo : EIATTR_NUM_BARRIERS
	.align		4
        /*0020*/ 	.byte	0x02, 0x4c
        /*0022*/ 	.byte	0x01
	.zero		1


	//----- nvinfo : EIATTR_MERCURY_ISA_VERSION
	.align		4
        /*0024*/ 	.byte	0x03, 0x5f
        /*0026*/ 	.short	0x0101


	//----- nvinfo : EIATTR_COOP_GROUP_MASK_REGIDS
	.align		4
        /*0028*/ 	.byte	0x04, 0x29
        /*002a*/ 	.short	(.L_1393 - .L_1392)


	//   ....[0]....
.L_1392:
        /*002c*/ 	.word	0xffffffff


	//   ....[1]....
        /*0030*/ 	.word	0xffffffff


	//   ....[2]....
        /*0034*/ 	.word	0xffffffff


	//   ....[3]....
        /*0038*/ 	.word	0xffffffff


	//   ....[4]....
        /*003c*/ 	.word	0xffffffff


	//   ....[5]....
        /*0040*/ 	.word	0xffffffff


	//   ....[6]....
        /*0044*/ 	.word	0xffffffff


	//   ....[7]....
        /*0048*/ 	.word	0xffffffff


	//   ....[8]....
        /*004c*/ 	.word	0xffffffff


	//   ....[9]....
        /*0050*/ 	.word	0xffffffff


	//----- nvinfo : EIATTR_COOP_GROUP_INSTR_OFFSETS
	.align		4
.L_1393:
        /*0054*/ 	.byte	0x04, 0x28
        /*0056*/ 	.short	(.L_1395 - .L_1394)


	//   ....[0]....
.L_1394:
        /*0058*/ 	.word	0x00001c50


	//   ....[1]....
        /*005c*/ 	.word	0x00001c60


	//   ....[2]....
        /*0060*/ 	.word	0x00001cb0


	//   ....[3]....
        /*0064*/ 	.word	0x00001cc0


	//   ....[4]....
        /*0068*/ 	.word	0x00001d10


	//   ....[5]....
        /*006c*/ 	.word	0x00001d20


	//   ....[6]....
        /*0070*/ 	.word	0x00001d80


	//   ....[7]....
        /*0074*/ 	.word	0x00001d90


	//   ....[8]....
        /*0078*/ 	.word	0x00001df0


	//   ....[9]....
        /*007c*/ 	.word	0x00001e00


	//----- nvinfo : EIATTR_VRC_CTA_INIT_COUNT
	.align		4
.L_1395:
        /*0080*/ 	.byte	0x02, 0x4a
	.zero		1
	.zero		1


	//----- nvinfo : EIATTR_EXIT_INSTR_OFFSETS
	.align		4
        /*0084*/ 	.byte	0x04, 0x1c
        /*0086*/ 	.short	(.L_1397 - .L_1396)


	//   ....[0]....
.L_1396:
        /*0088*/ 	.word	0x00000060


	//   ....[1]....
        /*008c*/ 	.word	0x00006660


	//----- nvinfo : EIATTR_MAX_THREADS
	.align		4
.L_1397:
        /*0090*/ 	.byte	0x04, 0x05
        /*0092*/ 	.short	(.L_1399 - .L_1398)
.L_1398:
        /*0094*/ 	.word	0x00000188
        /*0098*/ 	.word	0x00000001
        /*009c*/ 	.word	0x00000001


	//----- nvinfo : EIATTR_CRS_STACK_SIZE
	.align		4
.L_1399:
        /*00a0*/ 	.byte	0x04, 0x1e
        /*00a2*/ 	.short	(.L_1401 - .L_1400)
.L_1400:
        /*00a4*/ 	.word	0x00000000


	//----- nvinfo : EIATTR_CBANK_PARAM_SIZE
	.align		4
.L_1401:
        /*00a8*/ 	.byte	0x03, 0x19
        /*00aa*/ 	.short	0x00a0


	//----- nvinfo : EIATTR_PARAM_CBANK
	.align		4
        /*00ac*/ 	.byte	0x04, 0x0a
        /*00ae*/ 	.short	(.L_1403 - .L_1402)
	.align		4
.L_1402:
        /*00b0*/ 	.word	index@(.nv.constant0._Z35group_norm_nhwc_fwd_one_pass_kernelI11Bf16IOFp16WLi128ELi98ELi392EEv26Group_norm_nhwc_fwd_params)
        /*00b4*/ 	.short	0x0380
        /*00b6*/ 	.short	0x00a0


	//----- nvinfo : EIATTR_SW_WAR
	.align		4
.L_1403:
        /*00b8*/ 	.byte	0x04, 0x36
        /*00ba*/ 	.short	(.L_1405 - .L_1404)
.L_1404:
        /*00bc*/ 	.word	0x00000008
.L_1405:


//--------------------- .nv.info._Z35group_norm_nhwc_fwd_one_pass_kernelI11Bf16IOFp16WLi256ELi98ELi392EEv26Group_norm_nhwc_fwd_params --------------------------
	.section	.nv.info._Z35group_norm_nhwc_fwd_one_pass_kernelI11Bf16IOFp16WLi256ELi98ELi392EEv26Group_norm_nhwc_fwd_params,"",@"SHT_CUDA_INFO"
	.sectionflags	@""
	.align	4


	//----- nvinfo : EIATTR_CUDA_API_VERSION
	.align		4
        /*0000*/ 	.byte	0x04, 0x37
        /*0002*/ 	.short	(.L_1407 - .L_1406)
.L_1406:
        /*0004*/ 	.word	0x00000082


	//----- nvinfo : EIATTR_KPARAM_INFO
	.align		4
.L_1407:
        /*0008*/ 	.byte	0x04, 0x17
        /*000a*/ 	.short	(.L_1409 - .L_1408)
.L_1408:
        /*000c*/ 	.word	0x00000000
        /*0010*/ 	.short	0x0000
        /*0012*/ 	.short	0x0000
        /*0014*/ 	.byte	0x00, 0xf0, 0x81, 0x02


	//----- nvinfo : EIATTR_SPARSE_MMA_MASK
	.align		4
.L_1409:
        /*0018*/ 	.byte	0x03, 0x50
        /*001a*/ 	.short	0x0000


	//----- nvinfo : EIATTR_MAXREG_COUNT
	.align		4
        /*001c*/ 	.byte	0x03, 0x1b
        /*001e*/ 	.short	0x0080


	//----- nvinfo : EIATTR_NUM_BARRIERS
	.align		4
        /*0020*/ 	.byte	0x02, 0x4c
        /*0022*/ 	.byte	0x01
	.zero		1


	//----- nvinfo : EIATTR_MERCURY_ISA_VERSION
	.align		4
        /*0024*/ 	.byte	0x03, 0x5f
        /*0026*/ 	.short	0x0101


	//----- nvinfo : EIATTR_COOP_GROUP_MASK_REGIDS
	.align		4
        /*0028*/ 	.byte	0x04, 0x29
        /*002a*/ 	.short	(.L_1411 - .L_1410)


	//   ....[0]....
.L_1410:
        /*002c*/ 	.word	0xffffffff


	//   ....[1]....
        /*0030*/ 	.word	0xffffffff


	//   ....[2]....
        /*0034*/ 	.word	0xffffffff


	//   ....[3]....
        /*0038*/ 	.word	0xffffffff


	//   ....[4]....
        /*003c*/ 	.word	0xffffffff


	//   ....[5]....
        /*0040*/ 	.word	0xffffffff


	//   ....[6]....
        /*0044*/ 	.word	0xffffffff


	//   ....[7]....
        /*0048*/ 	.word	0xffffffff


	//   ....[8]....
        /*004c*/ 	.word	0xffffffff


	//   ....[9]....
        /*0050*/ 	.word	0xffffffff


	//----- nvinfo : EIATTR_COOP_GROUP_INSTR_OFFSETS
	.align		4
.L_1411:
        /*0054*/ 	.byte	0x04, 0x28
        /*0056*/ 	.short	(.L_1413 - .L_1412)


	//   ....[0]....
.L_1412:
        /*0058*/ 	.word	0x00003460


	//   ....[1]....
        /*005c*/ 	.word	0x00003470


	//   ....[2]....
        /*0060*/ 	.word	0x000034b0


	//   ....[3]....
        /*0064*/ 	.word	0x000034c0


	//   ....[4]....
        /*0068*/ 	.word	0x00003520


	//   ....[5]....
        /*006c*/ 	.word	0x00003530


	//   ....[6]....
        /*0070*/ 	.word	0x00003590


	//   ....[7]....
        /*0074*/ 	.word	0x000035a0


	//   ....[8]....
        /*0078*/ 	.word	0x00003600


	//   ....[9]....
        /*007c*/ 	.word	0x00003610


	//----- nvinfo : EIATTR_VRC_CTA_INIT_COUNT
	.align		4
.L_1413:
        /*0080*/ 	.byte	0x02, 0x4a
	.zero		1
	.zero		1


	//----- nvinfo : EIATTR_EXIT_INSTR_OFFSETS
	.align		4
        /*0084*/ 	.byte	0x04, 0x1c
        /*0086*/ 	.short	(.L_1415 - .L_1414)


	//   ....[0]....
.L_1414:
        /*0088*/ 	.word	0x00000060


	//   ....[1]....
        /*008c*/ 	.word	0x0000bb60


	//----- nvinfo : EIATTR_MAX_THREADS
	.align		4
.L_1415:
        /*0090*/ 	.byte	0x04, 0x05
        /*0092*/ 	.short	(.L_1417 - .L_1416)
.L_1416:
        /*0094*/ 	.word	0x00000188
        /*0098*/ 	.word	0x00000001
        /*009c*/ 	.word	0x00000001


	//----- nvinfo : EIATTR_CRS_STACK_SIZE
	.align		4
.L_1417:
        /*00a0*/ 	.byte	0x04, 0x1e
        /*00a2*/ 	.short	(.L_1419 - .L_1418)
.L_1418:
        /*00a4*/ 	.word	0x00000000


	//----- nvinfo : EIATTR_CBANK_PARAM_SIZE
	.align		4
.L_1419:
        /*00a8*/ 	.byte	0x03, 0x19
        /*00aa*/ 	.short	0x00a0


	//----- nvinfo : EIATTR_PARAM_CBANK
	.align		4
        /*00ac*/ 	.byte	0x04, 0x0a
        /*00ae*/ 	.short	(.L_1421 - .L_1420)
	.align		4
.L_1420:
        /*00b0*/ 	.word	index@(.nv.constant0._Z35group_norm_nhwc_fwd_one_pass_kernelI11Bf16IOFp16WLi256ELi98ELi392EEv26Group_norm_nhwc_fwd_params)
        /*00b4*/ 	.short	0x0380
        /*00b6*/ 	.short	0x00a0


	//----- nvinfo : EIATTR_SW_WAR
	.align		4
.L_1421:
        /*00b8*/ 	.byte	0x04, 0x36
        /*00ba*/ 	.short	(.L_1423 - .L_1422)
.L_1422:
        /*00bc*/ 	.word	0x00000008
.L_1423:


//--------------------- .nv.info._Z35group_norm_nhwc_fwd_one_pass_kernelI11Bf16IOFp16WLi512ELi98ELi392EEv26Group_norm_nhwc_fwd_params --------------------------
	.section	.nv.info._Z35group_norm_nhwc_fwd_one_pass_kernelI11Bf16IOFp16WLi512ELi98ELi392EEv26Group_norm_nhwc_fwd_params,"",@"SHT_CUDA_INFO"
	.sectionflags	@""
	.align	4


	//----- nvinfo : EIATTR_CUDA_API_VERSION
	.align		4
        /*0000*/ 	.byte	0x04, 0x37
        /*0002*/ 	.short	(.L_1425 - .L_1424)
.L_1424:
        /*0004*/ 	.word	0x00000082


	//----- nvinfo : EIATTR_KPARAM_INFO
	.align		4
.L_1425:
        /*0008*/ 	.byte	0x04, 0x17
        /*000a*/ 	.short	(.L_1427 - .L_1426)
.L_1426:
        /*000c*/ 	.word	0x00000000
        /*0010*/ 	.short	0x0000
        /*0012*/ 	.short	0x0000
        /*0014*/ 	.byte	0x00, 0xf0, 0x81, 0x02


	//----- nvinfo : EIATTR_SPARSE_MMA_MASK
	.align		4
.L_1427:
        /*0018*/ 	.byte	0x03, 0x50
        /*001a*/ 	.short	0x0000


	//----- nvinfo : EIATTR_MAXREG_COUNT
	.align		4
        /*001c*/ 	.byte	0x03, 0x1b
        /*001e*/ 	.short	0x0080


	//----- nvinfo : EIATTR_NUM_BARRIERS
	.align		4
        /*0020*/ 	.byte	0x02, 0x4c
        /*0022*/ 	.byte	0x01
	.zero		1


	//----- nvinfo : EIATTR_ANNOTATIONS
	.align		4
        /*0024*/ 	.byte	0x04, 0x55
        /*0026*/ 	.short	(.L_1429 - .L_1428)


	//   ....[0]....
.L_1428:
        /* <DEDUP_REMOVED lines=145> */


	//----- nvinfo : EIATTR_MERCURY_ISA_VERSION
	.align		4
.L_1429:
        /*0928*/ 	.byte	0x03, 0x5f
        /*092a*/ 	.short	0x0101


	//----- nvinfo : EIATTR_COOP_GROUP_MASK_REGIDS
	.align		4
        /*092c*/ 	.byte	0x04, 0x29
        /*092e*/ 	.short	(.L_1431 - .L_1430)


	//   ....[0]....
.L_1430:
        /*0930*/ 	.word	0xffffffff


	//   ....[1]....
        /*0934*/ 	.word	0xffffffff


	//   ....[2]....
        /*0938*/ 	.word	0xffffffff


	//   ....[3]....
        /*093c*/ 	.word	0xffffffff


	//   ....[4]....
        /*0940*/ 	.word	0xffffffff


	//   ....[5]....
        /*0944*/ 	.word	0xffffffff


	//   ....[6]....
        /*0948*/ 	.word	0xffffffff


	//   ....[7]....
        /*094c*/ 	.word	0xffffffff


	//   ....[8]....
        /*0950*/ 	.word	0xffffffff


	//   ....[9]....
        /*0954*/ 	.word	0xffffffff


	//----- nvinfo : EIATTR_COOP_GROUP_INSTR_OFFSETS
	.align		4
.L_1431:
        /*0958*/ 	.byte	0x04, 0x28
        /*095a*/ 	.short	(.L_1433 - .L_1432)


	//   ....[0]....
.L_1432:
        /*095c*/ 	.word	0x00009210


	//   ....[1]....
        /*0960*/ 	.word	0x00009220


	//   ....[2]....
        /*0964*/ 	.word	0x00009260


	//   ....[3]....
        /*0968*/ 	.word	0x00009270


	//   ....[4]....
        /*096c*/ 	.word	0x000092d0


	//   ....[5]....
        /*0970*/ 	.word	0x000092e0


	//   ....[6]....
        /*0974*/ 	.word	0x00009340


	//   ....[7]....
        /*0978*/ 	.word	0x00009350


	//   ....[8]....
        /*097c*/ 	.word	0x000093b0


	//   ....[9]....
        /*0980*/ 	.word	0x000093c0


	//----- nvinfo : EIATTR_VRC_CTA_INIT_COUNT
	.align		4
.L_1433:
        /*0984*/ 	.byte	0x02, 0x4a
	.zero		1
	.zero		1


	//----- nvinfo : EIATTR_EXIT_INSTR_OFFSETS
	.align		4
        /*0988*/ 	.byte	0x04, 0x1c
        /*098a*/ 	.short	(.L_1435 - .L_1434)


	//   ....[0]....
.L_1434:
        /*098c*/ 	.word	0x00000070


	//   ....[1]....
        /*0990*/ 	.word	0x0000bef0


	//----- nvinfo : EIATTR_MAX_THREADS
	.align		4
.L_1435:
        /*0994*/ 	.byte	0x04, 0x05
        /*0996*/ 	.short	(.L_1437 - .L_1436)
.L_1436:
        /*0998*/ 	.word	0x00000188
        /*099c*/ 	.word	0x00000001
        /*09a0*/ 	.word	0x00000001


	//----- nvinfo : EIATTR_CRS_STACK_SIZE
	.align		4
.L_1437:
        /*09a4*/ 	.byte	0x04, 0x1e
        /*09a6*/ 	.short	(.L_1439 - .L_1438)
.L_1438:
        /*09a8*/ 	.word	0x00000000


	//----- nvinfo : EIATTR_CBANK_PARAM_SIZE
	.align		4
.L_1439:
        /*09ac*/ 	.byte	0x03, 0x19
        /*09ae*/ 	.short	0x00a0


	//----- nvinfo : EIATTR_PARAM_CBANK
	.align		4
        /*09b0*/ 	.byte	0x04, 0x0a
        /*09b2*/ 	.short	(.L_1441 - .L_1440)
	.align		4
.L_1440:
        /*09b4*/ 	.word	index@(.nv.constant0._Z35group_norm_nhwc_fwd_one_pass_kernelI11Bf16IOFp16WLi512ELi98ELi392EEv26Group_norm_nhwc_fwd_params)
        /*09b8*/ 	.short	0x0380
        /*09ba*/ 	.short	0x00a0


	//----- nvinfo : EIATTR_SW_WAR
	.align		4
.L_1441:
        /*09bc*/ 	.byte	0x04, 0x36
        /*09be*/ 	.short	(.L_1443 - .L_1442)
.L_1442:
        /*09c0*/ 	.word	0x00000008
.L_1443:


//--------------------- .nv.info._Z35group_norm_nhwc_fwd_one_pass_kernelI11Fp16IOFp32WLi64ELi98ELi392EEv26Group_norm_nhwc_fwd_params --------------------------
	.section	.nv.info._Z35group_norm_nhwc_fwd_one_pass_kernelI11Fp16IOFp32WLi64ELi98ELi392EEv26Group_norm_nhwc_fwd_params,"",@"SHT_CUDA_INFO"
	.sectionflags	@""
	.align	4


	//----- nvinfo : EIATTR_CUDA_API_VERSION
	.align		4
        /*0000*/ 	.byte	0x04, 0x37
        /*0002*/ 	.short	(.L_1445 - .L_1444)
.L_1444:
        /*0004*/ 	.word	0x00000082


	//----- nvinfo : EIATTR_KPARAM_INFO
	.align		4
.L_1445:
        /*0008*/ 	.byte	0x04, 0x17
        /*000a*/ 	.short	(.L_1447 - .L_1446)
.L_1446:
        /*000c*/ 	.word	0x00000000
        /*0010*/ 	.short	0x0000
        /*0012*/ 	.short	0x0000
        /*0014*/ 	.byte	0x00, 0xf0, 0x81, 0x02


	//----- nvinfo : EIATTR_SPARSE_MMA_MASK
	.align		4
.L_1447:
        /*0018*/ 	.byte	0x03, 0x50
        /*001a*/ 	.short	0x0000


	//----- nvinfo : EIATTR_MAXREG_COUNT
	.align		4
        /*001c*/ 	.byte	0x03, 0x1b
        /*001e*/ 	.short	0x0080


	//----- nvinfo : EIATTR_NUM_BARRIERS
	.align		4
        /*0020*/ 	.byte	0x02, 0x4c
        /*0022*/ 	.byte	0x01
	.zero		1


	//----- nvinfo : EIATTR_MERCURY_ISA_VERSION
	.align		4
        /*0024*/ 	.byte	0x03, 0x5f
        /*0026*/ 	.short	0x0101


	//----- nvinfo : EIATTR_COOP_GROUP_MASK_REGIDS
	.align		4
        /*0028*/ 	.byte	0x04, 0x29
        /*002a*/ 	.short	(.L_1449 - .L_1448)


	//   ....[0]....
.L_1448:
        /*002c*/ 	.word	0xffffffff


	//   ....[1]....
        /*0030*/ 	.word	0xffffffff


	//   ....[2]....
        /*0034*/ 	.word	0xffffffff


	//   ....[3]....
        /*0038*/ 	.word	0xffffffff


	//   ....[4]....
        /*003c*/ 	.word	0xffffffff


	//   ....[5]....
        /*0040*/ 	.word	0xffffffff


	//   ....[6]....
        /*0044*/ 	.word	0xffffffff


	//   ....[7]....
        /*0048*/ 	.word	0xffffffff


	//   ....[8]....
        /*004c*/ 	.word	0xffffffff


	//   ....[9]....
        /*0050*/ 	.word	0xffffffff


	//----- nvinfo : EIATTR_COOP_GROUP_INSTR_OFFSETS
	.align		4
.L_1449:
        /*0054*/ 	.byte	0x04, 0x28
        /*0056*/ 	.short	(.L_1451 - .L_1450)


	//   ....[0]....
.L_1450:
        /*0058*/ 	.word	0x00001000


	//   ....[1]....
        /*005c*/ 	.word	0x00001010


	//   ....[2]....
        /*0060*/ 	.word	0x00001050


	//   ....[3]....
        /*0064*/ 	.word	0x00001070


	//   ....[4]....
        /*0068*/ 	.word	0x000010c0


	//   ....[5]....
        /*006c*/ 	.word	0x000010d0


	//   ....[6]....
        /*0070*/ 	.word	0x00001120


	//   ....[7]....
        /*0074*/ 	.word	0x00001130


	//   ....[8]....
        /*0078*/ 	.word	0x00001190


	//   ....[9]....
        /*007c*/ 	.word	0x000011a0


	//----- nvinfo : EIATTR_VRC_CTA_INIT_COUNT
	.align		4
.L_1451:
        /*0080*/ 	.byte	0x02, 0x4a
	.zero		1
	.zero		1


	//----- nvinfo : EIATTR_EXIT_INSTR_OFFSETS
	.align		4
        /*0084*/ 	.byte	0x04, 0x1c
        /*0086*/ 	.short	(.L_1453 - .L_1452)


	//   ....[0]....
.L_1452:
        /*0088*/ 	.word	0x00000060


	//   ....[1]....
        /*008c*/ 	.word	0x00003e10


	//----- nvinfo : EIATTR_MAX_THREADS
	.align		4
.L_1453:
        /*0090*/ 	.byte	0x04, 0x05
        /*0092*/ 	.short	(.L_1455 - .L_1454)
.L_1454:
        /*0094*/ 	.word	0x00000188
        /*0098*/ 	.word	0x00000001
        /*009c*/ 	.word	0x00000001


	//----- nvinfo : EIATTR_CRS_STACK_SIZE
	.align		4
.L_1455:
        /*00a0*/ 	.byte	0x04, 0x1e
        /*00a2*/ 	.short	(.L_1457 - .L_1456)
.L_1456:
        /*00a4*/ 	.word	0x00000000


	//----- nvinfo : EIATTR_CBANK_PARAM_SIZE
	.align		4
.L_1457:
        /*00a8*/ 	.byte	0x03, 0x19
        /*00aa*/ 	.short	0x00a0


	//----- nvinfo : EIATTR_PARAM_CBANK
	.align		4
        /*00ac*/ 	.byte	0x04, 0x0a
        /*00ae*/ 	.short	(.L_1459 - .L_1458)
	.align		4
.L_1458:
        /*00b0*/ 	.word	index@(.nv.constant0._Z35group_norm_nhwc_fwd_one_pass_kernelI11Fp16IOFp32WLi64ELi98ELi392EEv26Group_norm_nhwc_fwd_params)
        /*00b4*/ 	.short	0x0380
        /*00b6*/ 	.short	0x00a0


	//----- nvinfo : EIATTR_SW_WAR
	.align		4
.L_1459:
        /*00b8*/ 	.byte	0x04, 0x36
        /*00ba*/ 	.short	(.L_1461 - .L_1460)
.L_1460:
        /*00bc*/ 	.word	0x00000008
.L_1461:


//--------------------- .nv.info._Z35group_norm_nhwc_fwd_one_pass_kernelI11Fp16IOFp32WLi128ELi98ELi392EEv26Group_norm_nhwc_fwd_params --------------------------
	.section	.nv.info._Z35group_norm_nhwc_fwd_one_pass_kernelI11Fp16IOFp32WLi128ELi98ELi392EEv26Group_norm_nhwc_fwd_params,"",@"SHT_CUDA_INFO"
	.sectionflags	@""
	.align	4


	//----- nvinfo : EIATTR_CUDA_API_VERSION
	.align		4
        /*0000*/ 	.byte	0x04, 0x37
        /*0002*/ 	.short	(.L_1463 - .L_1462)
.L_1462:
        /*0004*/ 	.word	0x00000082


	//----- nvinfo : EIATTR_KPARAM_INFO
	.align		4
.L_1463:
        /*0008*/ 	.byte	0x04, 0x17
        /*000a*/ 	.short	(.L_1465 - .L_1464)
.L_1464:
        /*000c*/ 	.word	0x00000000
        /*0010*/ 	.short	0x0000
        /*0012*/ 	.short	0x0000
        /*0014*/ 	.byte	0x00, 0xf0, 0x81, 0x02


	//----- nvinfo : EIATTR_SPARSE_MMA_MASK
	.align		4
.L_1465:
        /*0018*/ 	.byte	0x03, 0x50
        /*001a*/ 	.short	0x0000


	//----- nvinfo : EIATTR_MAXREG_COUNT
	.align		4
        /*001c*/ 	.byte	0x03, 0x1b
        /*001e*/ 	.short	0x0080


	//----- nvinfo : EIATTR_NUM_BARRIERS
	.align		4
        /*0020*/ 	.byte	0x02, 0x4c
        /*0022*/ 	.byte	0x01
	.zero		1


	//----- nvinfo : EIATTR_MERCURY_ISA_VERSION
	.align		4
        /*0024*/ 	.byte	0x03, 0x5f
        /*0026*/ 	.short	0x0101


	//----- nvinfo : EIATTR_COOP_GROUP_MASK_REGIDS
	.align		4
        /*0028*/ 	.byte	0x04, 0x29
        /*002a*/ 	.short	(.L_1467 - .L_1466)


	//   ....[0]....
.L_1466:
        /*002c*/ 	.word	0xffffffff


	//   ....[1]....
        /*0030*/ 	.word	0xffffffff


	//   ....[2]....
        /*0034*/ 	.word	0xffffffff


	//   ....[3]....
        /*0038*/ 	.word	0xffffffff


	//   ....[4]....
        /*003c*/ 	.word	0xffffffff


	//   ....[5]....
        /*0040*/ 	.word	0xffffffff


	//   ....[6]....
        /*0044*/ 	.word	0xffffffff


	//   ....[7]....
        /*0048*/ 	.word	0xffffffff


	//   ....[8]....
        /*004c*/ 	.word	0xffffffff


	//   ....[9]....
        /*0050*/ 	.word	0xffffffff


	//----- nvinfo : EIATTR_COOP_GROUP_INSTR_OFFSETS
	.align		4
.L_1467:
        /*0054*/ 	.byte	0x04, 0x28
        /*0056*/ 	.short	(.L_1469 - .L_1468)


	//   ....[0]....
.L_1468:
        /*0058*/ 	.word	0x00001b50


	//   ....[1]....
        /*005c*/ 	.word	0x00001b60


	//   ....[2]....
        /*0060*/ 	.word	0x00001bb0


	//   ....[3]....
        /*0064*/ 	.word	0x00001bc0


	//   ....[4]....
        /*0068*/ 	.word	0x00001c10


	//   ....[5]....
        /*006c*/ 	.word	0x00001c20


	//   ....[6]....
        /*0070*/ 	.word	0x00001c80


	//   ....[7]....
        /*0074*/ 	.word	0x00001c90


	//   ....[8]....
        /*0078*/ 	.word	0x00001cf0


	//   ....[9]....
        /*007c*/ 	.word	0x00001d00


	//----- nvinfo : EIATTR_VRC_CTA_INIT_COUNT
	.align		4
.L_1469:
        /*0080*/ 	.byte	0x02, 0x4a
	.zero		1
	.zero		1


	//----- nvinfo : EIATTR_EXIT_INSTR_OFFSETS
	.align		4
        /*0084*/ 	.byte	0x04, 0x1c
        /*0086*/ 	.short	(.L_1471 - .L_1470)


	//   ....[0]....
.L_1470:
        /*0088*/ 	.word	0x00000060


	//   ....[1]....
        /*008c*/ 	.word	0x00006500


	//----- nvinfo : EIATTR_MAX_THREADS
	.align		4
.L_1471:
        /*0090*/ 	.byte	0x04, 0x05
        /*0092*/ 	.short	(.L_1473 - .L_1472)
.L_1472:
        /*0094*/ 	.word	0x00000188
        /*0098*/ 	.word	0x00000001
        /*009c*/ 	.word	0x00000001


	//----- nvinfo : EIATTR_CRS_STACK_SIZE
	.align		4
.L_1473:
        /*00a0*/ 	.byte	0x04, 0x1e
        /*00a2*/ 	.short	(.L_1475 - .L_1474)
.L_1474:
        /*00a4*/ 	.word	0x00000000


	//----- nvinfo : EIATTR_CBANK_PARAM_SIZE
	.align		4
.L_1475:
        /*00a8*/ 	.byte	0x03, 0x19
        /*00aa*/ 	.short	0x00a0


	//----- nvinfo : EIATTR_PARAM_CBANK
	.align		4
        /*00ac*/ 	.byte	0x04, 0x0a
        /*00ae*/ 	.short	(.L_1477 - .L_1476)
	.align		4
.L_1476:
        /*00b0*/ 	.word	index@(.nv.constant0._Z35group_norm_nhwc_fwd_one_pass_kernelI11Fp16IOFp32WLi128ELi98ELi392EEv26Group_norm_nhwc_fwd_params)
        /*00b4*/ 	.short	0x0380
        /*00b6*/ 	.short	0x00a0


	//----- nvinfo : EIATTR_SW_WAR
	.align		4
.L_1477:
        /*00b8*/ 	.byte	0x04, 0x36
        /*00ba*/ 	.short	(.L_1479 - .L_1478)
.L_1478:
        /*00bc*/ 	.word	0x00000008
.L_1479:


//--------------------- .nv.info._Z35group_norm_nhwc_fwd_one_pass_kernelI11Fp16IOFp32WLi256ELi98ELi392EEv26Group_norm_nhwc_fwd_params --------------------------
	.section	.nv.info._Z35group_norm_nhwc_fwd_one_pass_kernelI11Fp16IOFp32WLi256ELi98ELi392EEv26Group_norm_nhwc_fwd_params,"",@"SHT_CUDA_INFO"
	.sectionflags	@""
	.align	4


	//----- nvinfo : EIATTR_CUDA_API_VERSION
	.align		4
        /*0000*/ 	.byte	0x04, 0x37
        /*0002*/ 	.short	(.L_1481 - .L_1480)
.L_1480:
        /*0004*/ 	.word	0x00000082


	//----- nvinfo : EIATTR_KPARAM_INFO
	.align		4
.L_1481:
        /*0008*/ 	.byte	0x04, 0x17
        /*000a*/ 	.short	(.L_1483 - .L_1482)
.L_1482:
        /*000c*/ 	.word	0x00000000
        /*0010*/ 	.short	0x0000
        /*0012*/ 	.short	0x0000
        /*0014*/ 	.byte	0x00, 0xf0, 0x81, 0x02


	//----- nvinfo : EIATTR_SPARSE_MMA_MASK
	.align		4
.L_1483:
        /*0018*/ 	.byte	0x03, 0x50
        /*001a*/ 	.short	0x0000


	//----- nvinfo : EIATTR_MAXREG_COUNT
	.align		4
        /*001c*/ 	.byte	0x03, 0x1b
        /*001e*/ 	.short	0x0080


	//----- nvinfo : EIATTR_NUM_BARRIERS
	.align		4
        /*0020*/ 	.byte	0x02, 0x4c
        /*0022*/ 	.byte	0x01
	.zero		1


	//----- nvinfo : EIATTR_MERCURY_ISA_VERSION
	.align		4
        /*0024*/ 	.byte	0x03, 0x5f
        /*0026*/ 	.short	0x0101


	//----- nvinfo : EIATTR_COOP_GROUP_MASK_REGIDS
	.align		4
        /*0028*/ 	.byte	0x04, 0x29
        /*002a*/ 	.short	(.L_1485 - .L_1484)


	//   ....[0]....
.L_1484:
        /*002c*/ 	.word	0xffffffff


	//   ....[1]....
        /*0030*/ 	.word	0xffffffff


	//   ....[2]....
        /*0034*/ 	.word	0xffffffff


	//   ....[3]....
        /*0038*/ 	.word	0xffffffff


	//   ....[4]....
        /*003c*/ 	.word	0xffffffff


	//   ....[5]....
        /*0040*/ 	.word	0xffffffff


	//   ....[6]....
        /*0044*/ 	.word	0xffffffff


	//   ....[7]....
        /*0048*/ 	.word	0xffffffff


	//   ....[8]....
        /*004c*/ 	.word	0xffffffff


	//   ....[9]....
        /*0050*/ 	.word	0xffffffff


	//----- nvinfo : EIATTR_COOP_GROUP_INSTR_OFFSETS
	.align		4
.L_1485:
        /*0054*/ 	.byte	0x04, 0x28
        /*0056*/ 	.short	(.L_1487 - .L_1486)


	//   ....[0]....
.L_1486:
        /*0058*/ 	.word	0x00003250


	//   ....[1]....
        /*005c*/ 	.word	0x00003260


	//   ....[2]....
        /*0060*/ 	.word	0x000032a0


	//   ....[3]....
        /*0064*/ 	.word	0x000032b0


	//   ....[4]....
        /*0068*/ 	.word	0x00003310


	//   ....[5]....
        /*006c*/ 	.word	0x00003320


	//   ....[6]....
        /*0070*/ 	.word	0x00003380


	//   ....[7]....
        /*0074*/ 	.word	0x00003390


	//   ....[8]....
        /*0078*/ 	.word	0x000033f0


	//   ....[9]....
        /*007c*/ 	.word	0x00003400


	//----- nvinfo : EIATTR_VRC_CTA_INIT_COUNT
	.align		4
.L_1487:
        /*0080*/ 	.byte	0x02, 0x4a
	.zero		1
	.zero		1


	//----- nvinfo : EIATTR_EXIT_INSTR_OFFSETS
	.align		4
        /*0084*/ 	.byte	0x04, 0x1c
        /*0086*/ 	.short	(.L_1489 - .L_1488)


	//   ....[0]....
.L_1488:
        /*0088*/ 	.word	0x00000060


	//   ....[1]....
        /*008c*/ 	.word	0x0000b8f0


	//----- nvinfo : EIATTR_MAX_THREADS
	.align		4
.L_1489:
        /*0090*/ 	.byte	0x04, 0x05
        /*0092*/ 	.short	(.L_1491 - .L_1490)
.L_1490:
        /*0094*/ 	.word	0x00000188
        /*0098*/ 	.word	0x00000001
        /*009c*/ 	.word	0x00000001


	//----- nvinfo : EIATTR_CRS_STACK_SIZE
	.align		4
.L_1491:
        /*00a0*/ 	.byte	0x04, 0x1e
        /*00a2*/ 	.short	(.L_1493 - .L_1492)
.L_1492:
        /*00a4*/ 	.word	0x00000000


	//----- nvinfo : EIATTR_CBANK_PARAM_SIZE
	.align		4
.L_1493:
        /*00a8*/ 	.byte	0x03, 0x19
        /*00aa*/ 	.short	0x00a0


	//----- nvinfo : EIATTR_PARAM_CBANK
	.align		4
        /*00ac*/ 	.byte	0x04, 0x0a
        /*00ae*/ 	.short	(.L_1495 - .L_1494)
	.align		4
.L_1494:
        /*00b0*/ 	.word	index@(.nv.constant0._Z35group_norm_nhwc_fwd_one_pass_kernelI11Fp16IOFp32WLi256ELi98ELi392EEv26Group_norm_nhwc_fwd_params)
        /*00b4*/ 	.short	0x0380
        /*00b6*/ 	.short	0x00a0


	//----- nvinfo : EIATTR_SW_WAR
	.align		4
.L_1495:
        /*00b8*/ 	.byte	0x04, 0x36
        /*00ba*/ 	.short	(.L_1497 - .L_1496)
.L_1496:
        /*00bc*/ 	.word	0x00000008
.L_1497:


//--------------------- .nv.info._Z35group_norm_nhwc_fwd_one_pass_kernelI11Fp16IOFp32WLi512ELi98ELi392EEv26Group_norm_nhwc_fwd_params --------------------------
	.section	.nv.info._Z35group_norm_nhwc_fwd_one_pass_kernelI11Fp16IOFp32WLi512ELi98ELi392EEv26Group_norm_nhwc_fwd_params,"",@"SHT_CUDA_INFO"
	.sectionflags	@""
	.align	4


	//----- nvinfo : EIATTR_CUDA_API_VERSION
	.align		4
        /*0000*/ 	.byte	0x04, 0x37
        /*0002*/ 	.short	(.L_1499 - .L_1498)
.L_1498:
        /*0004*/ 	.word	0x00000082


	//----- nvinfo : EIATTR_KPARAM_INFO
	.align		4
.L_1499:
        /*0008*/ 	.byte	0x04, 0x17
        /*000a*/ 	.short	(.L_1501 - .L_1500)
.L_1500:
        /*000c*/ 	.word	0x00000000
        /*0010*/ 	.short	0x0000
        /*0012*/ 	.short	0x0000
        /*0014*/ 	.byte	0x00, 0xf0, 0x81, 0x02


	//----- nvinfo : EIATTR_SPARSE_MMA_MASK
	.align		4
.L_1501:
        /*0018*/ 	.byte	0x03, 0x50
        /*001a*/ 	.short	0x0000


	//----- nvinfo : EIATTR_MAXREG_COUNT
	.align		4
        /*001c*/ 	.byte	0x03, 0x1b
        /*001e*/ 	.short	0x0080


	//----- nvinfo : EIATTR_NUM_BARRIERS
	.align		4
        /*0020*/ 	.byte	0x02, 0x4c
        /*0022*/ 	.byte	0x01
	.zero		1


	//----- nvinfo : EIATTR_MERCURY_ISA_VERSION
	.align		4
        /*0024*/ 	.byte	0x03, 0x5f
        /*0026*/ 	.short	0x0101


	//----- nvinfo : EIATTR_COOP_GROUP_MASK_REGIDS
	.align		4
        /*0028*/ 	.byte	0x04, 0x29
        /*002a*/ 	.short	(.L_1503 - .L_1502)


	//   ....[0]....
.L_1502:
        /*002c*/ 	.word	0xffffffff


	//   ....[1]....
        /*0030*/ 	.word	0xffffffff


	//   ....[2]....
        /*0034*/ 	.word	0xffffffff


	//   ....[3]....
        /*0038*/ 	.word	0xffffffff


	//   ....[4]....
        /*003c*/ 	.word	0xffffffff


	//   ....[5]....
        /*0040*/ 	.word	0xffffffff


	//   ....[6]....
        /*0044*/ 	.word	0xffffffff


	//   ....[7]....
        /*0048*/ 	.word	0xffffffff


	//   ....[8]....
        /*004c*/ 	.word	0xffffffff


	//   ....[9]....
        /*0050*/ 	.word	0xffffffff


	//----- nvinfo : EIATTR_COOP_GROUP_INSTR_OFFSETS
	.align		4
.L_1503:
        /*0054*/ 	.byte	0x04, 0x28
        /*0056*/ 	.short	(.L_1505 - .L_1504)


	//   ....[0]....
.L_1504:
        /*0058*/ 	.word	0x00007e70


	//   ....[1]....
        /*005c*/ 	.word	0x00007e80


	//   ....[2]....
        /*0060*/ 	.word	0x00007ed0


	//   ....[3]....
        /*0064*/ 	.word	0x00007ee0


	//   ....[4]....
        /*0068*/ 	.word	0x00007f30


	//   ....[5]....
        /*006c*/ 	.word	0x00007f40


	//   ....[6]....
        /*0070*/ 	.word	0x00007fa0


	//   ....[7]....
        /*0074*/ 	.word	0x00007fb0


	//   ....[8]....
        /*0078*/ 	.word	0x00008010


	//   ....[9]....
        /*007c*/ 	.word	0x00008020


	//----- nvinfo : EIATTR_VRC_CTA_INIT_COUNT
	.align		4
.L_1505:
        /*0080*/ 	.byte	0x02, 0x4a
	.zero		1
	.zero		1


	//----- nvinfo : EIATTR_EXIT_INSTR_OFFSETS
	.align		4
        /*0084*/ 	.byte	0x04, 0x1c
        /*0086*/ 	.short	(.L_1507 - .L_1506)


	//   ....[0]....
.L_1506:
        /*0088*/ 	.word	0x00000070


	//   ....[1]....
        /*008c*/ 	.word	0x0000aa00


	//----- nvinfo : EIATTR_MAX_THREADS
	.align		4
.L_1507:
        /*0090*/ 	.byte	0x04, 0x05
        /*0092*/ 	.short	(.L_1509 - .L_1508)
.L_1508:
        /*0094*/ 	.word	0x00000188
        /*0098*/ 	.word	0x00000001
        /*009c*/ 	.word	0x00000001


	//----- nvinfo : EIATTR_CRS_STACK_SIZE
	.align		4
.L_1509:
        /*00a0*/ 	.byte	0x04, 0x1e
        /*00a2*/ 	.short	(.L_1511 - .L_1510)
.L_1510:
        /*00a4*/ 	.word	0x00000000


	//----- nvinfo : EIATTR_CBANK_PARAM_SIZE
	.align		4
.L_1511:
        /*00a8*/ 	.byte	0x03, 0x19
        /*00aa*/ 	.short	0x00a0


	//----- nvinfo : EIATTR_PARAM_CBANK
	.align		4
        /*00ac*/ 	.byte	0x04, 0x0a
        /*00ae*/ 	.short	(.L_1513 - .L_1512)
	.align		4
.L_1512:
        /*00b0*/ 	.word	index@(.nv.constant0._Z35group_norm_nhwc_fwd_one_pass_kernelI11Fp16IOFp32WLi512ELi98ELi392EEv26Group_norm_nhwc_fwd_params)
        /*00b4*/ 	.short	0x0380
        /*00b6*/ 	.short	0x00a0


	//----- nvinfo : EIATTR_SW_WAR
	.align		4
.L_1513:
        /*00b8*/ 	.byte	0x04, 0x36
        /*00ba*/ 	.short	(.L_1515 - .L_1514)
.L_1514:
        /*00bc*/ 	.word	0x00000008
.L_1515:


//--------------------- .nv.info._Z35group_norm_nhwc_fwd_one_pass_kernelI11Fp16IOBf16WLi64ELi98ELi392EEv26Group_norm_nhwc_fwd_params --------------------------
	.section	.nv.info._Z35group_norm_nhwc_fwd_one_pass_kernelI11Fp16IOBf16WLi64ELi98ELi392EEv26Group_norm_nhwc_fwd_params,"",@"SHT_CUDA_INFO"
	.sectionflags	@""
	.align	4


	//----- nvinfo : EIATTR_CUDA_API_VERSION
	.align		4
        /*0000*/ 	.byte	0x04, 0x37
        /*0002*/ 	.short	(.L_1517 - .L_1516)
.L_1516:
        /*0004*/ 	.word	0x00000082


	//----- nvinfo : EIATTR_KPARAM_INFO
	.align		4
.L_1517:
        /*0008*/ 	.byte	0x04, 0x17
        /*000a*/ 	.short	(.L_1519 - .L_1518)
.L_1518:
        /*000c*/ 	.word	0x00000000
        /*0010*/ 	.short	0x0000
        /*0012*/ 	.short	0x0000
        /*0014*/ 	.byte	0x00, 0xf0, 0x81, 0x02


	//----- nvinfo : EIATTR_SPARSE_MMA_MASK
	.align		4
.L_1519:
        /*0018*/ 	.byte	0x03, 0x50
        /*001a*/ 	.short	0x0000


	//----- nvinfo : EIATTR_MAXREG_COUNT
	.align		4
        /*001c*/ 	.byte	0x03, 0x1b
        /*001e*/ 	.short	0x0080


	//----- nvinfo : EIATTR_NUM_BARRIERS
	.align		4
        /*0020*/ 	.byte	0x02, 0x4c
        /*0022*/ 	.byte	0x01
	.zero		1


	//----- nvinfo : EIATTR_MERCURY_ISA_VERSION
	.align		4
        /*0024*/ 	.byte	0x03, 0x5f
        /*0026*/ 	.short	0x0101


	//----- nvinfo : EIATTR_COOP_GROUP_MASK_REGIDS
	.align		4
        /*0028*/ 	.byte	0x04, 0x29
        /*002a*/ 	.short	(.L_1521 - .L_1520)


	//   ....[0]....
.L_1520:
        /*002c*/ 	.word	0xffffffff


	//   ....[1]....
        /*0030*/ 	.word	0xffffffff


	//   ....[2]....
        /*0034*/ 	.word	0xffffffff


	//   ....[3]....
        /*0038*/ 	.word	0xffffffff


	//   ....[4]....
        /*003c*/ 	.word	0xffffffff


	//   ....[5]....
        /*0040*/ 	.word	0xffffffff


	//   ....[6]....
        /*0044*/ 	.word	0xffffffff


	//   ....[7]....
        /*0048*/ 	.word	0xffffffff


	//   ....[8]....
        /*004c*/ 	.word	0xffffffff


	//   ....[9]....
        /*0050*/ 	.word	0xffffffff


	//----- nvinfo : EIATTR_COOP_GROUP_INSTR_OFFSETS
	.align		4
.L_1521:
        /*0054*/ 	.byte	0x04, 0x28
        /*0056*/ 	.short	(.L_1523 - .L_1522)


	//   ....[0]....
.L_1522:
        /*0058*/ 	.word	0x00001000


	//   ....[1]....
        /*005c*/ 	.word	0x00001010


	//   ....[2]....
        /*0060*/ 	.word	0x00001050


	//   ....[3]....
        /*0064*/ 	.word	0x00001060


	//   ....[4]....
        /*0068*/ 	.word	0x000010c0


	//   ....[5]....
        /*006c*/ 	.word	0x000010d0


	//   ....[6]....
        /*0070*/ 	.word	0x00001120


	//   ....[7]....
        /*0074*/ 	.word	0x00001130


	//   ....[8]....
        /*0078*/ 	.word	0x00001180


	//   ....[9]....
        /*007c*/ 	.word	0x00001190


	//----- nvinfo : EIATTR_VRC_CTA_INIT_COUNT
	.align		4
.L_1523:
        /*0080*/ 	.byte	0x02, 0x4a
	.zero		1
	.zero		1


	//----- nvinfo : EIATTR_EXIT_INSTR_OFFSETS
	.align		4
        /*0084*/ 	.byte	0x04, 0x1c
        /*0086*/ 	.short	(.L_1525 - .L_1524)


	//   ....[0]....
.L_1524:
        /*0088*/ 	.word	0x00000060


	//   ....[1]....
        /*008c*/ 	.word	0x00003e50


	//----- nvinfo : EIATTR_MAX_THREADS
	.align		4
.L_1525:
        /*0090*/ 	.byte	0x04, 0x05
        /*0092*/ 	.short	(.L_1527 - .L_1526)
.L_1526:
        /*0094*/ 	.word	0x00000188
        /*0098*/ 	.word	0x00000001
        /*009c*/ 	.word	0x00000001


	//----- nvinfo : EIATTR_CRS_STACK_SIZE
	.align		4
.L_1527:
        /*00a0*/ 	.byte	0x04, 0x1e
        /*00a2*/ 	.short	(.L_1529 - .L_1528)
.L_1528:
        /*00a4*/ 	.word	0x00000000


	//----- nvinfo : EIATTR_CBANK_PARAM_SIZE
	.align		4
.L_1529:
        /*00a8*/ 	.byte	0x03, 0x19
        /*00aa*/ 	.short	0x00a0


	//----- nvinfo : EIATTR_PARAM_CBANK
	.align		4
        /*00ac*/ 	.byte	0x04, 0x0a
        /*00ae*/ 	.short	(.L_1531 - .L_1530)
	.align		4
.L_1530:
        /*00b0*/ 	.word	index@(.nv.constant0._Z35group_norm_nhwc_fwd_one_pass_kernelI11Fp16IOBf16WLi64ELi98ELi392EEv26Group_norm_nhwc_fwd_params)
        /*00b4*/ 	.short	0x0380
        /*00b6*/ 	.short	0x00a0


	//----- nvinfo : EIATTR_SW_WAR
	.align		4
.L_1531:
        /*00b8*/ 	.byte	0x04, 0x36
        /*00ba*/ 	.short	(.L_1533 - .L_1532)
.L_1532:
        /*00bc*/ 	.word	0x00000008
.L_1533:


//--------------------- .nv.info._Z35group_norm_nhwc_fwd_one_pass_kernelI11Fp16IOBf16WLi128ELi98ELi392EEv26Group_norm_nhwc_fwd_params --------------------------
	.section	.nv.info._Z35group_norm_nhwc_fwd_one_pass_kernelI11Fp16IOBf16WLi128ELi98ELi392EEv26Group_norm_nhwc_fwd_params,"",@"SHT_CUDA_INFO"
	.sectionflags	@""
	.align	4


	//----- nvinfo : EIATTR_CUDA_API_VERSION
	.align		4
        /*0000*/ 	.byte	0x04, 0x37
        /*0002*/ 	.short	(.L_1535 - .L_1534)
.L_1534:
        /*0004*/ 	.word	0x00000082


	//----- nvinfo : EIATTR_KPARAM_INFO
	.align		4
.L_1535:
        /*0008*/ 	.byte	0x04, 0x17
        /*000a*/ 	.short	(.L_1537 - .L_1536)
.L_1536:
        /*000c*/ 	.word	0x00000000
        /*0010*/ 	.short	0x0000
        /*0012*/ 	.short	0x0000
        /*0014*/ 	.byte	0x00, 0xf0, 0x81, 0x02


	//----- nvinfo : EIATTR_SPARSE_MMA_MASK
	.align		4
.L_1537:
        /*0018*/ 	.byte	0x03, 0x50
        /*001a*/ 	.short	0x0000


	//----- nvinfo : EIATTR_MAXREG_COUNT
	.align		4
        /*001c*/ 	.byte	0x03, 0x1b
        /*001e*/ 	.short	0x0080


	//----- nvinfo : EIATTR_NUM_BARRIERS
	.align		4
        /*0020*/ 	.byte	0x02, 0x4c
        /*0022*/ 	.byte	0x01
	.zero		1


	//----- nvinfo : EIATTR_MERCURY_ISA_VERSION
	.align		4
        /*0024*/ 	.byte	0x03, 0x5f
        /*0026*/ 	.short	0x0101


	//----- nvinfo : EIATTR_COOP_GROUP_MASK_REGIDS
	.align		4
        /*0028*/ 	.byte	0x04, 0x29
        /*002a*/ 	.short	(.L_1539 - .L_1538)


	//   ....[0]....
.L_1538:
        /*002c*/ 	.word	0xffffffff


	//   ....[1]....
        /*0030*/ 	.word	0xffffffff


	//   ....[2]....
        /*0034*/ 	.word	0xffffffff


	//   ....[3]....
        /*0038*/ 	.word	0xffffffff


	//   ....[4]....
        /*003c*/ 	.word	0xffffffff


	//   ....[5]....
        /*0040*/ 	.word	0xffffffff


	//   ....[6]....
        /*0044*/ 	.word	0xffffffff


	//   ....[7]....
        /*0048*/ 	.word	0xffffffff


	//   ....[8]....
        /*004c*/ 	.word	0xffffffff


	//   ....[9]....
        /*0050*/ 	.word	0xffffffff


	//----- nvinfo : EIATTR_COOP_GROUP_INSTR_OFFSETS
	.align		4
.L_1539:
        /*0054*/ 	.byte	0x04, 0x28
        /*0056*/ 	.short	(.L_1541 - .L_1540)


	//   ....[0]....
.L_1540:
        /*0058*/ 	.word	0x00001b50


	//   ....[1]....
        /*005c*/ 	.word	0x00001b60


	//   ....[2]....
        /*0060*/ 	.word	0x00001bb0


	//   ....[3]....
        /*0064*/ 	.word	0x00001bc0


	//   ....[4]....
        /*0068*/ 	.word	0x00001c10


	//   ....[5]....
        /*006c*/ 	.word	0x00001c20


	//   ....[6]....
        /*0070*/ 	.word	0x00001c80


	//   ....[7]....
        /*0074*/ 	.word	0x00001c90


	//   ....[8]....
        /*0078*/ 	.word	0x00001cf0


	//   ....[9]....
        /*007c*/ 	.word	0x00001d00


	//----- nvinfo : EIATTR_VRC_CTA_INIT_COUNT
	.align		4
.L_1541:
        /*0080*/ 	.byte	0x02, 0x4a
	.zero		1
	.zero		1


	//----- nvinfo : EIATTR_EXIT_INSTR_OFFSETS
	.align		4
        /*0084*/ 	.byte	0x04, 0x1c
        /*0086*/ 	.short	(.L_1543 - .L_1542)


	//   ....[0]....
.L_1542:
        /*0088*/ 	.word	0x00000060


	//   ....[1]....
        /*008c*/ 	.word	0x00006560


	//----- nvinfo : EIATTR_MAX_THREADS
	.align		4
.L_1543:
        /*0090*/ 	.byte	0x04, 0x05
        /*0092*/ 	.short	(.L_1545 - .L_1544)
.L_1544:
        /*0094*/ 	.word	0x00000188
        /*0098*/ 	.word	0x00000001
        /*009c*/ 	.word	0x00000001


	//----- nvinfo : EIATTR_CRS_STACK_SIZE
	.align		4
.L_1545:
        /*00a0*/ 	.byte	0x04, 0x1e
        /*00a2*/ 	.short	(.L_1547 - .L_1546)
.L_1546:
        /*00a4*/ 	.word	0x00000000


	//----- nvinfo : EIATTR_CBANK_PARAM_SIZE
	.align		4
.L_1547:
        /*00a8*/ 	.byte	0x03, 0x19
        /*00aa*/ 	.short	0x00a0


	//----- nvinfo : EIATTR_PARAM_CBANK
	.align		4
        /*00ac*/ 	.byte	0x04, 0x0a
        /*00ae*/ 	.short	(.L_1549 - .L_1548)
	.align		4
.L_1548:
        /*00b0*/ 	.word	index@(.nv.constant0._Z35group_norm_nhwc_fwd_one_pass_kernelI11Fp16IOBf16WLi128ELi98ELi392EEv26Group_norm_nhwc_fwd_params)
        /*00b4*/ 	.short	0x0380
        /*00b6*/ 	.short	0x00a0


	//----- nvinfo : EIATTR_SW_WAR
	.align		4
.L_1549:
        /*00b8*/ 	.byte	0x04, 0x36
        /*00ba*/ 	.short	(.L_1551 - .L_1550)
.L_1550:
        /*00bc*/ 	.word	0x00000008
.L_1551:


//--------------------- .nv.info._Z35group_norm_nhwc_fwd_one_pass_kernelI11Fp16IOBf16WLi256ELi98ELi392EEv26Group_norm_nhwc_fwd_params --------------------------
	.section	.nv.info._Z35group_norm_nhwc_fwd_one_pass_kernelI11Fp16IOBf16WLi256ELi98ELi392EEv26Group_norm_nhwc_fwd_params,"",@"SHT_CUDA_INFO"
	.sectionflags	@""
	.align	4


	//----- nvinfo : EIATTR_CUDA_API_VERSION
	.align		4
        /*0000*/ 	.byte	0x04, 0x37
        /*0002*/ 	.short	(.L_1553 - .L_1552)
.L_1552:
        /*0004*/ 	.word	0x00000082


	//----- nvinfo : EIATTR_KPARAM_INFO
	.align		4
.L_1553:
        /*0008*/ 	.byte	0x04, 0x17
        /*000a*/ 	.short	(.L_1555 - .L_1554)
.L_1554:
        /*000c*/ 	.word	0x00000000
        /*0010*/ 	.short	0x0000
        /*0012*/ 	.short	0x0000
        /*0014*/ 	.byte	0x00, 0xf0, 0x81, 0x02


	//----- nvinfo : EIATTR_SPARSE_MMA_MASK
	.align		4
.L_1555:
        /*0018*/ 	.byte	0x03, 0x50
        /*001a*/ 	.short	0x0000


	//----- nvinfo : EIATTR_MAXREG_COUNT
	.align		4
        /*001c*/ 	.byte	0x03, 0x1b
        /*001e*/ 	.short	0x0080


	//----- nvinfo : EIATTR_NUM_BARRIERS
	.align		4
        /*0020*/ 	.byte	0x02, 0x4c
        /*0022*/ 	.byte	0x01
	.zero		1


	//----- nvinfo : EIATTR_MERCURY_ISA_VERSION
	.align		4
        /*0024*/ 	.byte	0x03, 0x5f
        /*0026*/ 	.short	0x0101


	//----- nvinfo : EIATTR_COOP_GROUP_MASK_REGIDS
	.align		4
        /*0028*/ 	.byte	0x04, 0x29
        /*002a*/ 	.short	(.L_1557 - .L_1556)


	//   ....[0]....
.L_1556:
        /*002c*/ 	.word	0xffffffff


	//   ....[1]....
        /*0030*/ 	.word	0xffffffff


	//   ....[2]....
        /*0034*/ 	.word	0xffffffff


	//   ....[3]....
        /*0038*/ 	.word	0xffffffff


	//   ....[4]....
        /*003c*/ 	.word	0xffffffff


	//   ....[5]....
        /*0040*/ 	.word	0xffffffff


	//   ....[6]....
        /*0044*/ 	.word	0xffffffff


	//   ....[7]....
        /*0048*/ 	.word	0xffffffff


	//   ....[8]....
        /*004c*/ 	.word	0xffffffff


	//   ....[9]....
        /*0050*/ 	.word	0xffffffff


	//----- nvinfo : EIATTR_COOP_GROUP_INSTR_OFFSETS
	.align		4
.L_1557:
        /*0054*/ 	.byte	0x04, 0x28
        /*0056*/ 	.short	(.L_1559 - .L_1558)


	//   ....[0]....
.L_1558:
        /*0058*/ 	.word	0x00003270


	//   ....[1]....
        /*005c*/ 	.word	0x00003280


	//   ....[2]....
        /*0060*/ 	.word	0x000032c0


	//   ....[3]....
        /*0064*/ 	.word	0x000032d0


	//   ....[4]....
        /*0068*/ 	.word	0x00003330


	//   ....[5]....
        /*006c*/ 	.word	0x00003340


	//   ....[6]....
        /*0070*/ 	.word	0x000033a0


	//   ....[7]....
        /*0074*/ 	.word	0x000033b0


	//   ....[8]....
        /*0078*/ 	.word	0x00003410


	//   ....[9]....
        /*007c*/ 	.word	0x00003420


	//----- nvinfo : EIATTR_VRC_CTA_INIT_COUNT
	.align		4
.L_1559:
        /*0080*/ 	.byte	0x02, 0x4a
	.zero		1
	.zero		1


	//----- nvinfo : EIATTR_EXIT_INSTR_OFFSETS
	.align		4
        /*0084*/ 	.byte	0x04, 0x1c
        /*0086*/ 	.short	(.L_1561 - .L_1560)


	//   ....[0]....
.L_1560:
        /*0088*/ 	.word	0x00000060


	//   ....[1]....
        /*008c*/ 	.word	0x0000b970


	//----- nvinfo : EIATTR_MAX_THREADS
	.align		4
.L_1561:
        /*0090*/ 	.byte	0x04, 0x05
        /*0092*/ 	.short	(.L_1563 - .L_1562)
.L_1562:
        /*0094*/ 	.word	0x00000188
        /*0098*/ 	.word	0x00000001
        /*009c*/ 	.word	0x00000001


	//----- nvinfo : EIATTR_CRS_STACK_SIZE
	.align		4
.L_1563:
        /*00a0*/ 	.byte	0x04, 0x1e
        /*00a2*/ 	.short	(.L_1565 - .L_1564)
.L_1564:
        /*00a4*/ 	.word	0x00000000


	//----- nvinfo : EIATTR_CBANK_PARAM_SIZE
	.align		4
.L_1565:
        /*00a8*/ 	.byte	0x03, 0x19
        /*00aa*/ 	.short	0x00a0


	//----- nvinfo : EIATTR_PARAM_CBANK
	.align		4
        /*00ac*/ 	.byte	0x04, 0x0a
        /*00ae*/ 	.short	(.L_1567 - .L_1566)
	.align		4
.L_1566:
        /*00b0*/ 	.word	index@(.nv.constant0._Z35group_norm_nhwc_fwd_one_pass_kernelI11Fp16IOBf16WLi256ELi98ELi392EEv26Group_norm_nhwc_fwd_params)
        /*00b4*/ 	.short	0x0380
        /*00b6*/ 	.short	0x00a0


	//----- nvinfo : EIATTR_SW_WAR
	.align		4
.L_1567:
        /*00b8*/ 	.byte	0x04, 0x36
        /*00ba*/ 	.short	(.L_1569 - .L_1568)
.L_1568:
        /*00bc*/ 	.word	0x00000008
.L_1569:


//--------------------- .nv.info._Z35group_norm_nhwc_fwd_one_pass_kernelI11Fp16IOBf16WLi512ELi98ELi392EEv26Group_norm_nhwc_fwd_params --------------------------
	.section	.nv.info._Z35group_norm_nhwc_fwd_one_pass_kernelI11Fp16IOBf16WLi512ELi98ELi392EEv26Group_norm_nhwc_fwd_params,"",@"SHT_CUDA_INFO"
	.sectionflags	@""
	.align	4


	//----- nvinfo : EIATTR_CUDA_API_VERSION
	.align		4
        /*0000*/ 	.byte	0x04, 0x37
        /*0002*/ 	.short	(.L_1571 - .L_1570)
.L_1570:
        /*0004*/ 	.word	0x00000082


	//----- nvinfo : EIATTR_KPARAM_INFO
	.align		4
.L_1571:
        /*0008*/ 	.byte	0x04, 0x17
        /*000a*/ 	.short	(.L_1573 - .L_1572)
.L_1572:
        /*000c*/ 	.word	0x00000000
        /*0010*/ 	.short	0x0000
        /*0012*/ 	.short	0x0000
        /*0014*/ 	.byte	0x00, 0xf0, 0x81, 0x02


	//----- nvinfo : EIATTR_SPARSE_MMA_MASK
	.align		4
.L_1573:
        /*0018*/ 	.byte	0x03, 0x50
        /*001a*/ 	.short	0x0000


	//----- nvinfo : EIATTR_MAXREG_COUNT
	.align		4
        /*001c*/ 	.byte	0x03, 0x1b
        /*001e*/ 	.short	0x0080


	//----- nvinfo : EIATTR_NUM_BARRIERS
	.align		4
        /*0020*/ 	.byte	0x02, 0x4c
        /*0022*/ 	.byte	0x01
	.zero		1


	//----- nvinfo : EIATTR_MERCURY_ISA_VERSION
	.align		4
        /*0024*/ 	.byte	0x03, 0x5f
        /*0026*/ 	.short	0x0101


	//----- nvinfo : EIATTR_COOP_GROUP_MASK_REGIDS
	.align		4
        /*0028*/ 	.byte	0x04, 0x29
        /*002a*/ 	.short	(.L_1575 - .L_1574)


	//   ....[0]....
.L_1574:
        /*002c*/ 	.word	0xffffffff


	//   ....[1]....
        /*0030*/ 	.word	0xffffffff


	//   ....[2]....
        /*0034*/ 	.word	0xffffffff


	//   ....[3]....
        /*0038*/ 	.word	0xffffffff


	//   ....[4]....
        /*003c*/ 	.word	0xffffffff


	//   ....[5]....
        /*0040*/ 	.word	0xffffffff


	//   ....[6]....
        /*0044*/ 	.word	0xffffffff


	//   ....[7]....
        /*0048*/ 	.word	0xffffffff


	//   ....[8]....
        /*004c*/ 	.word	0xffffffff


	//   ....[9]....
        /*0050*/ 	.word	0xffffffff


	//----- nvinfo : EIATTR_COOP_GROUP_INSTR_OFFSETS
	.align		4
.L_1575:
        /*0054*/ 	.byte	0x04, 0x28
        /*0056*/ 	.short	(.L_1577 - .L_1576)


	//   ....[0]....
.L_1576:
        /*0058*/ 	.word	0x00007e70


	//   ....[1]....
        /*005c*/ 	.word	0x00007e80


	//   ....[2]....
        /*0060*/ 	.word	0x00007ed0


	//   ....[3]....
        /*0064*/ 	.word	0x00007ee0


	//   ....[4]....
        /*0068*/ 	.word	0x00007f30


	//   ....[5]....
        /*006c*/ 	.word	0x00007f40


	//   ....[6]....
        /*0070*/ 	.word	0x00007fa0


	//   ....[7]....
        /*0074*/ 	.word	0x00007fb0


	//   ....[8]....
        /*0078*/ 	.word	0x00008010


	//   ....[9]....
        /*007c*/ 	.word	0x00008020


	//----- nvinfo : EIATTR_VRC_CTA_INIT_COUNT
	.align		4
.L_1577:
        /*0080*/ 	.byte	0x02, 0x4a
	.zero		1
	.zero		1


	//----- nvinfo : EIATTR_EXIT_INSTR_OFFSETS
	.align		4
        /*0084*/ 	.byte	0x04, 0x1c
        /*0086*/ 	.short	(.L_1579 - .L_1578)


	//   ....[0]....
.L_1578:
        /*0088*/ 	.word	0x00000070


	//   ....[1]....
        /*008c*/ 	.word	0x0000aa60


	//----- nvinfo : EIATTR_MAX_THREADS
	.align		4
.L_1579:
        /*0090*/ 	.byte	0x04, 0x05
        /*0092*/ 	.short	(.L_1581 - .L_1580)
.L_1580:
        /*0094*/ 	.word	0x00000188
        /*0098*/ 	.word	0x00000001
        /*009c*/ 	.word	0x00000001


	//----- nvinfo : EIATTR_CRS_STACK_SIZE
	.align		4
.L_1581:
        /*00a0*/ 	.byte	0x04, 0x1e
        /*00a2*/ 	.short	(.L_1583 - .L_1582)
.L_1582:
        /*00a4*/ 	.word	0x00000000


	//----- nvinfo : EIATTR_CBANK_PARAM_SIZE
	.align		4
.L_1583:
        /*00a8*/ 	.byte	0x03, 0x19
        /*00aa*/ 	.short	0x00a0


	//----- nvinfo : EIATTR_PARAM_CBANK
	.align		4
        /*00ac*/ 	.byte	0x04, 0x0a
        /*00ae*/ 	.short	(.L_1585 - .L_1584)
	.align		4
.L_1584:
        /*00b0*/ 	.word	index@(.nv.constant0._Z35group_norm_nhwc_fwd_one_pass_kernelI11Fp16IOBf16WLi512ELi98ELi392EEv26Group_norm_nhwc_fwd_params)
        /*00b4*/ 	.short	0x0380
        /*00b6*/ 	.short	0x00a0


	//----- nvinfo : EIATTR_SW_WAR
	.align		4
.L_1585:
        /*00b8*/ 	.byte	0x04, 0x36
        /*00ba*/ 	.short	(.L_1587 - .L_1586)
.L_1586:
        /*00bc*/ 	.word	0x00000008
.L_1587:


//--------------------- .nv.info._Z35group_norm_nhwc_fwd_one_pass_kernelI11Fp16IOFp16WLi64ELi98ELi392EEv26Group_norm_nhwc_fwd_params --------------------------
	.section	.nv.info._Z35group_norm_nhwc_fwd_one_pass_kernelI11Fp16IOFp16WLi64ELi98ELi392EEv26Group_norm_nhwc_fwd_params,"",@"SHT_CUDA_INFO"
	.sectionflags	@""
	.align	4


	//----- nvinfo : EIATTR_CUDA_API_VERSION
	.align		4
        /*0000*/ 	.byte	0x04, 0x37
        /*0002*/ 	.short	(.L_1589 - .L_1588)
.L_1588:
        /*0004*/ 	.word	0x00000082


	//----- nvinfo : EIATTR_KPARAM_INFO
	.align		4
.L_1589:
        /*0008*/ 	.byte	0x04, 0x17
        /*000a*/ 	.short	(.L_1591 - .L_1590)
.L_1590:
        /*000c*/ 	.word	0x00000000
        /*0010*/ 	.short	0x0000
        /*0012*/ 	.short	0x0000
        /*0014*/ 	.byte	0x00, 0xf0, 0x81, 0x02


	//----- nvinfo : EIATTR_SPARSE_MMA_MASK
	.align		4
.L_1591:
        /*0018*/ 	.byte	0x03, 0x50
        /*001a*/ 	.short	0x0000


	//----- nvinfo : EIATTR_MAXREG_COUNT
	.align		4
        /*001c*/ 	.byte	0x03, 0x1b
        /*001e*/ 	.short	0x0080


	//----- nvinfo : EIATTR_NUM_BARRIERS
	.align		4
        /*0020*/ 	.byte	0x02, 0x4c
        /*0022*/ 	.byte	0x01
	.zero		1


	//----- nvinfo : EIATTR_MERCURY_ISA_VERSION
	.align		4
        /*0024*/ 	.byte	0x03, 0x5f
        /*0026*/ 	.short	0x0101


	//----- nvinfo : EIATTR_COOP_GROUP_MASK_REGIDS
	.align		4
        /*0028*/ 	.byte	0x04, 0x29
        /*002a*/ 	.short	(.L_1593 - .L_1592)


	//   ....[0]....
.L_1592:
        /*002c*/ 	.word	0xffffffff


	//   ....[1]....
        /*0030*/ 	.word	0xffffffff


	//   ....[2]....
        /*0034*/ 	.word	0xffffffff


	//   ....[3]....
        /*0038*/ 	.word	0xffffffff


	//   ....[4]....
        /*003c*/ 	.word	0xffffffff


	//   ....[5]....
        /*0040*/ 	.word	0xffffffff


	//   ....[6]....
        /*0044*/ 	.word	0xffffffff


	//   ....[7]....
        /*0048*/ 	.word	0xffffffff


	//   ....[8]....
        /*004c*/ 	.word	0xffffffff


	//   ....[9]....
        /*0050*/ 	.word	0xffffffff


	//----- nvinfo : EIATTR_COOP_GROUP_INSTR_OFFSETS
	.align		4
.L_1593:
        /*0054*/ 	.byte	0x04, 0x28
        /*0056*/ 	.short	(.L_1595 - .L_1594)


	//   ....[0]....
.L_1594:
        /*0058*/ 	.word	0x00001000


	//   ....[1]....
        /*005c*/ 	.word	0x00001010


	//   ....[2]....
        /*0060*/ 	.word	0x00001050


	//   ....[3]....
        /*0064*/ 	.word	0x00001060


	//   ....[4]....
        /*0068*/ 	.word	0x000010c0


	//   ....[5]....
        /*006c*/ 	.word	0x000010d0


	//   ....[6]....
        /*0070*/ 	.word	0x00001120


	//   ....[7]....
        /*0074*/ 	.word	0x00001130


	//   ....[8]....
        /*0078*/ 	.word	0x00001180


	//   ....[9]....
        /*007c*/ 	.word	0x00001190


	//----- nvinfo : EIATTR_VRC_CTA_INIT_COUNT
	.align		4
.L_1595:
        /*0080*/ 	.byte	0x02, 0x4a
	.zero		1
	.zero		1


	//----- nvinfo : EIATTR_EXIT_INSTR_OFFSETS
	.align		4
        /*0084*/ 	.byte	0x04, 0x1c
        /*0086*/ 	.short	(.L_1597 - .L_1596)


	//   ....[0]....
.L_1596:
        /*0088*/ 	.word	0x00000060


	//   ....[1]....
        /*008c*/ 	.word	0x00003e50


	//----- nvinfo : EIATTR_MAX_THREADS
	.align		4
.L_1597:
        /*0090*/ 	.byte	0x04, 0x05
        /*0092*/ 	.short	(.L_1599 - .L_1598)
.L_1598:
        /*0094*/ 	.word	0x00000188
        /*0098*/ 	.word	0x00000001
        /*009c*/ 	.word	0x00000001


	//----- nvinfo : EIATTR_CRS_STACK_SIZE
	.align		4
.L_1599:
        /*00a0*/ 	.byte	0x04, 0x1e
        /*00a2*/ 	.short	(.L_1601 - .L_1600)
.L_1600:
        /*00a4*/ 	.word	0x00000000


	//----- nvinfo : EIATTR_CBANK_PARAM_SIZE
	.align		4
.L_1601:
        /*00a8*/ 	.byte	0x03, 0x19
        /*00aa*/ 	.short	0x00a0


	//----- nvinfo : EIATTR_PARAM_CBANK
	.align		4
        /*00ac*/ 	.byte	0x04, 0x0a
        /*00ae*/ 	.short	(.L_1603 - .L_1602)
	.align		4
.L_1602:
        /*00b0*/ 	.word	index@(.nv.constant0._Z35group_norm_nhwc_fwd_one_pass_kernelI11Fp16IOFp16WLi64ELi98ELi392EEv26Group_norm_nhwc_fwd_params)
        /*00b4*/ 	.short	0x0380
        /*00b6*/ 	.short	0x00a0


	//----- nvinfo : EIATTR_SW_WAR
	.align		4
.L_1603:
        /*00b8*/ 	.byte	0x04, 0x36
        /*00ba*/ 	.short	(.L_1605 - .L_1604)
.L_1604:
        /*00bc*/ 	.word	0x00000008
.L_1605:


//--------------------- .nv.info._Z35group_norm_nhwc_fwd_one_pass_kernelI11Fp16IOFp16WLi128ELi98ELi392EEv26Group_norm_nhwc_fwd_params --------------------------
	.section	.nv.info._Z35group_norm_nhwc_fwd_one_pass_kernelI11Fp16IOFp16WLi128ELi98ELi392EEv26Group_norm_nhwc_fwd_params,"",@"SHT_CUDA_INFO"
	.sectionflags	@""
	.align	4


	//----- nvinfo : EIATTR_CUDA_API_VERSION
	.align		4
        /*0000*/ 	.byte	0x04, 0x37
        /*0002*/ 	.short	(.L_1607 - .L_1606)
.L_1606:
        /*0004*/ 	.word	0x00000082


	//----- nvinfo : EIATTR_KPARAM_INFO
	.align		4
.L_1607:
        /*0008*/ 	.byte	0x04, 0x17
        /*000a*/ 	.short	(.L_1609 - .L_1608)
.L_1608:
        /*000c*/ 	.word	0x00000000
        /*0010*/ 	.short	0x0000
        /*0012*/ 	.short	0x0000
        /*0014*/ 	.byte	0x00, 0xf0, 0x81, 0x02


	//----- nvinfo : EIATTR_SPARSE_MMA_MASK
	.align		4
.L_1609:
        /*0018*/ 	.byte	0x03, 0x50
        /*001a*/ 	.short	0x0000


	//----- nvinfo : EIATTR_MAXREG_COUNT
	.align		4
        /*001c*/ 	.byte	0x03, 0x1b
        /*001e*/ 	.short	0x0080


	//----- nvinfo : EIATTR_NUM_BARRIERS
	.align		4
        /*0020*/ 	.byte	0x02, 0x4c
        /*0022*/ 	.byte	0x01
	.zero		1


	//----- nvinfo : EIATTR_MERCURY_ISA_VERSION
	.align		4
        /*0024*/ 	.byte	0x03, 0x5f
        /*0026*/ 	.short	0x0101


	//----- nvinfo : EIATTR_COOP_GROUP_MASK_REGIDS
	.align		4
        /*0028*/ 	.byte	0x04, 0x29
        /*002a*/ 	.short	(.L_1611 - .L_1610)


	//   ....[0]....
.L_1610:
        /*002c*/ 	.word	0xffffffff


	//   ....[1]....
        /*0030*/ 	.word	0xffffffff


	//   ....[2]....
        /*0034*/ 	.word	0xffffffff


	//   ....[3]....
        /*0038*/ 	.word	0xffffffff


	//   ....[4]....
        /*003c*/ 	.word	0xffffffff


	//   ....[5]....
        /*0040*/ 	.word	0xffffffff


	//   ....[6]....
        /*0044*/ 	.word	0xffffffff


	//   ....[7]....
        /*0048*/ 	.word	0xffffffff


	//   ....[8]....
        /*004c*/ 	.word	0xffffffff


	//   ....[9]....
        /*0050*/ 	.word	0xffffffff


	//----- nvinfo : EIATTR_COOP_GROUP_INSTR_OFFSETS
	.align		4
.L_1611:
        /*0054*/ 	.byte	0x04, 0x28
        /*0056*/ 	.short	(.L_1613 - .L_1612)


	//   ....[0]....
.L_1612:
        /*0058*/ 	.word	0x00001b50


	//   ....[1]....
        /*005c*/ 	.word	0x00001b60


	//   ....[2]....
        /*0060*/ 	.word	0x00001bb0


	//   ....[3]....
        /*0064*/ 	.word	0x00001bc0


	//   ....[4]....
        /*0068*/ 	.word	0x00001c10


	//   ....[5]....
        /*006c*/ 	.word	0x00001c20


	//   ....[6]....
        /*0070*/ 	.word	0x00001c80


	//   ....[7]....
        /*0074*/ 	.word	0x00001c90


	//   ....[8]....
        /*0078*/ 	.word	0x00001cf0


	//   ....[9]....
        /*007c*/ 	.word	0x00001d00


	//----- nvinfo : EIATTR_VRC_CTA_INIT_COUNT
	.align		4
.L_1613:
        /*0080*/ 	.byte	0x02, 0x4a
	.zero		1
	.zero		1


	//----- nvinfo : EIATTR_EXIT_INSTR_OFFSETS
	.align		4
        /*0084*/ 	.byte	0x04, 0x1c
        /*0086*/ 	.short	(.L_1615 - .L_1614)


	//   ....[0]....
.L_1614:
        /*0088*/ 	.word	0x00000060


	//   ....[1]....
        /*008c*/ 	.word	0x00006560


	//----- nvinfo : EIATTR_MAX_THREADS
	.align		4
.L_1615:
        /*0090*/ 	.byte	0x04, 0x05
        /*0092*/ 	.short	(.L_1617 - .L_1616)
.L_1616:
        /*0094*/ 	.word	0x00000188
        /*0098*/ 	.word	0x00000001
        /*009c*/ 	.word	0x00000001


	//----- nvinfo : EIATTR_CRS_STACK_SIZE
	.align		4
.L_1617:
        /*00a0*/ 	.byte	0x04, 0x1e
        /*00a2*/ 	.short	(.L_1619 - .L_1618)
.L_1618:
        /*00a4*/ 	.word	0x00000000


	//----- nvinfo : EIATTR_CBANK_PARAM_SIZE
	.align		4
.L_1619:
        /*00a8*/ 	.byte	0x03, 0x19
        /*00aa*/ 	.short	0x00a0


	//----- nvinfo : EIATTR_PARAM_CBANK
	.align		4
        /*00ac*/ 	.byte	0x04, 0x0a
        /*00ae*/ 	.short	(.L_1621 - .L_1620)
	.align		4
.L_1620:
        /*00b0*/ 	.word	index@(.nv.constant0._Z35group_norm_nhwc_fwd_one_pass_kernelI11Fp16IOFp16WLi128ELi98ELi392EEv26Group_norm_nhwc_fwd_params)
        /*00b4*/ 	.short	0x0380
        /*00b6*/ 	.short	0x00a0


	//----- nvinfo : EIATTR_SW_WAR
	.align		4
.L_1621:
        /*00b8*/ 	.byte	0x04, 0x36
        /*00ba*/ 	.short	(.L_1623 - .L_1622)
.L_1622:
        /*00bc*/ 	.word	0x00000008
.L_1623:


//--------------------- .nv.info._Z35group_norm_nhwc_fwd_one_pass_kernelI11Fp16IOFp16WLi256ELi98ELi392EEv26Group_norm_nhwc_fwd_params --------------------------
	.section	.nv.info._Z35group_norm_nhwc_fwd_one_pass_kernelI11Fp16IOFp16WLi256ELi98ELi392EEv26Group_norm_nhwc_fwd_params,"",@"SHT_CUDA_INFO"
	.sectionflags	@""
	.align	4


	//----- nvinfo : EIATTR_CUDA_API_VERSION
	.align		4
        /*0000*/ 	.byte	0x04, 0x37
        /*0002*/ 	.short	(.L_1625 - .L_1624)
.L_1624:
        /*0004*/ 	.word	0x00000082


	//----- nvinfo : EIATTR_KPARAM_INFO
	.align		4
.L_1625:
        /*0008*/ 	.byte	0x04, 0x17
        /*000a*/ 	.short	(.L_1627 - .L_1626)
.L_1626:
        /*000c*/ 	.word	0x00000000
        /*0010*/ 	.short	0x0000
        /*0012*/ 	.short	0x0000
        /*0014*/ 	.byte	0x00, 0xf0, 0x81, 0x02


	//----- nvinfo : EIATTR_SPARSE_MMA_MASK
	.align		4
.L_1627:
        /*0018*/ 	.byte	0x03, 0x50
        /*001a*/ 	.short	0x0000


	//----- nvinfo : EIATTR_MAXREG_COUNT
	.align		4
        /*001c*/ 	.byte	0x03, 0x1b
        /*001e*/ 	.short	0x0080


	//----- nvinfo : EIATTR_NUM_BARRIERS
	.align		4
        /*0020*/ 	.byte	0x02, 0x4c
        /*0022*/ 	.byte	0x01
	.zero		1


	//----- nvinfo : EIATTR_MERCURY_ISA_VERSION
	.align		4
        /*0024*/ 	.byte	0x03, 0x5f
        /*0026*/ 	.short	0x0101


	//----- nvinfo : EIATTR_COOP_GROUP_MASK_REGIDS
	.align		4
        /*0028*/ 	.byte	0x04, 0x29
        /*002a*/ 	.short	(.L_1629 - .L_1628)


	//   ....[0]....
.L_1628:
        /*002c*/ 	.word	0xffffffff


	//   ....[1]....
        /*0030*/ 	.word	0xffffffff


	//   ....[2]....
        /*0034*/ 	.word	0xffffffff


	//   ....[3]....
        /*0038*/ 	.word	0xffffffff


	//   ....[4]....
        /*003c*/ 	.word	0xffffffff


	//   ....[5]....
        /*0040*/ 	.word	0xffffffff


	//   ....[6]....
        /*0044*/ 	.word	0xffffffff


	//   ....[7]....
        /*0048*/ 	.word	0xffffffff


	//   ....[8]....
        /*004c*/ 	.word	0xffffffff


	//   ....[9]....
        /*0050*/ 	.word	0xffffffff


	//----- nvinfo : EIATTR_COOP_GROUP_INSTR_OFFSETS
	.align		4
.L_1629:
        /*0054*/ 	.byte	0x04, 0x28
        /*0056*/ 	.short	(.L_1631 - .L_1630)


	//   ....[0]....
.L_1630:
        /*0058*/ 	.word	0x00003270


	//   ....[1]....
        /*005c*/ 	.word	0x00003280


	//   ....[2]....
        /*0060*/ 	.word	0x000032c0


	//   ....[3]....
        /*0064*/ 	.word	0x000032d0


	//   ....[4]....
        /*0068*/ 	.word	0x00003330


	//   ....[5]....
        /*006c*/ 	.word	0x00003340


	//   ....[6]....
        /*0070*/ 	.word	0x000033a0


	//   ....[7]....
        /*0074*/ 	.word	0x000033b0


	//   ....[8]....
        /*0078*/ 	.word	0x00003410


	//   ....[9]....
        /*007c*/ 	.word	0x00003420


	//----- nvinfo : EIATTR_VRC_CTA_INIT_COUNT
	.align		4
.L_1631:
        /*0080*/ 	.byte	0x02, 0x4a
	.zero		1
	.zero		1


	//----- nvinfo : EIATTR_EXIT_INSTR_OFFSETS
	.align		4
        /*0084*/ 	.byte	0x04, 0x1c
        /*0086*/ 	.short	(.L_1633 - .L_1632)


	//   ....[0]....
.L_1632:
        /*0088*/ 	.word	0x00000060


	//   ....[1]....
        /*008c*/ 	.word	0x0000b970


	//----- nvinfo : EIATTR_MAX_THREADS
	.align		4
.L_1633:
        /*0090*/ 	.byte	0x04, 0x05
        /*0092*/ 	.short	(.L_1635 - .L_1634)
.L_1634:
        /*0094*/ 	.word	0x00000188
        /*0098*/ 	.word	0x00000001
        /*009c*/ 	.word	0x00000001


	//----- nvinfo : EIATTR_CRS_STACK_SIZE
	.align		4
.L_1635:
        /*00a0*/ 	.byte	0x04, 0x1e
        /*00a2*/ 	.short	(.L_1637 - .L_1636)
.L_1636:
        /*00a4*/ 	.word	0x00000000


	//----- nvinfo : EIATTR_CBANK_PARAM_SIZE
	.align		4
.L_1637:
        /*00a8*/ 	.byte	0x03, 0x19
        /*00aa*/ 	.short	0x00a0


	//----- nvinfo : EIATTR_PARAM_CBANK
	.align		4
        /*00ac*/ 	.byte	0x04, 0x0a
        /*00ae*/ 	.short	(.L_1639 - .L_1638)
	.align		4
.L_1638:
        /*00b0*/ 	.word	index@(.nv.constant0._Z35group_norm_nhwc_fwd_one_pass_kernelI11Fp16IOFp16WLi256ELi98ELi392EEv26Group_norm_nhwc_fwd_params)
        /*00b4*/ 	.short	0x0380
        /*00b6*/ 	.short	0x00a0


	//----- nvinfo : EIATTR_SW_WAR
	.align		4
.L_1639:
        /*00b8*/ 	.byte	0x04, 0x36
        /*00ba*/ 	.short	(.L_1641 - .L_1640)
.L_1640:
        /*00bc*/ 	.word	0x00000008
.L_1641:


//--------------------- .nv.info._Z35group_norm_nhwc_fwd_one_pass_kernelI11Fp16IOFp16WLi512ELi98ELi392EEv26Group_norm_nhwc_fwd_params --------------------------
	.section	.nv.info._Z35group_norm_nhwc_fwd_one_pass_kernelI11Fp16IOFp16WLi512ELi98ELi392EEv26Group_norm_nhwc_fwd_params,"",@"SHT_CUDA_INFO"
	.sectionflags	@""
	.align	4


	//----- nvinfo : EIATTR_CUDA_API_VERSION
	.align		4
        /*0000*/ 	.byte	0x04, 0x37
        /*0002*/ 	.short	(.L_1643 - .L_1642)
.L_1642:
        /*0004*/ 	.word	0x00000082


	//----- nvinfo : EIATTR_KPARAM_INFO
	.align		4
.L_1643:
        /*0008*/ 	.byte	0x04, 0x17
        /*000a*/ 	.short	(.L_1645 - .L_1644)
.L_1644:
        /*000c*/ 	.word	0x00000000
        /*0010*/ 	.short	0x0000
        /*0012*/ 	.short	0x0000
        /*0014*/ 	.byte	0x00, 0xf0, 0x81, 0x02


	//----- nvinfo : EIATTR_SPARSE_MMA_MASK
	.align		4
.L_1645:
        /*0018*/ 	.byte	0x03, 0x50
        /*001a*/ 	.short	0x0000


	//----- nvinfo : EIATTR_MAXREG_COUNT
	.align		4
        /*001c*/ 	.byte	0x03, 0x1b
        /*001e*/ 	.short	0x0080


	//----- nvinfo : EIATTR_NUM_BARRIERS
	.align		4
        /*0020*/ 	.byte	0x02, 0x4c
        /*0022*/ 	.byte	0x01
	.zero		1


	//----- nvinfo : EIATTR_MERCURY_ISA_VERSION
	.align		4
        /*0024*/ 	.byte	0x03, 0x5f
        /*0026*/ 	.short	0x0101


	//----- nvinfo : EIATTR_COOP_GROUP_MASK_REGIDS
	.align		4
        /*0028*/ 	.byte	0x04, 0x29
        /*002a*/ 	.short	(.L_1647 - .L_1646)


	//   ....[0]....
.L_1646:
        /*002c*/ 	.word	0xffffffff


	//   ....[1]....
        /*0030*/ 	.word	0xffffffff


	//   ....[2]....
        /*0034*/ 	.word	0xffffffff


	//   ....[3]....
        /*0038*/ 	.word	0xffffffff


	//   ....[4]....
        /*003c*/ 	.word	0xffffffff


	//   ....[5]....
        /*0040*/ 	.word	0xffffffff


	//   ....[6]....
        /*0044*/ 	.word	0xffffffff


	//   ....[7]....
        /*0048*/ 	.word	0xffffffff


	//   ....[8]....
        /*004c*/ 	.word	0xffffffff


	//   ....[9]....
        /*0050*/ 	.word	0xffffffff


	//----- nvinfo : EIATTR_COOP_GROUP_INSTR_OFFSETS
	.align		4
.L_1647:
        /*0054*/ 	.byte	0x04, 0x28
        /*0056*/ 	.short	(.L_1649 - .L_1648)


	//   ....[0]....
.L_1648:
        /*0058*/ 	.word	0x00007e70


	//   ....[1]....
        /*005c*/ 	.word	0x00007e80


	//   ....[2]....
        /*0060*/ 	.word	0x00007ed0


	//   ....[3]....
        /*0064*/ 	.word	0x00007ee0


	//   ....[4]....
        /*0068*/ 	.word	0x00007f30


	//   ....[5]....
        /*006c*/ 	.word	0x00007f40


	//   ....[6]....
        /*0070*/ 	.word	0x00007fa0


	//   ....[7]....
        /*0074*/ 	.word	0x00007fb0


	//   ....[8]....
        /*0078*/ 	.word	0x00008010


	//   ....[9]....
        /*007c*/ 	.word	0x00008020


	//----- nvinfo : EIATTR_VRC_CTA_INIT_COUNT
	.align		4
.L_1649:
        /*0080*/ 	.byte	0x02, 0x4a
	.zero		1
	.zero		1


	//----- nvinfo : EIATTR_EXIT_INSTR_OFFSETS
	.align		4
        /*0084*/ 	.byte	0x04, 0x1c
        /*0086*/ 	.short	(.L_1651 - .L_1650)


	//   ....[0]....
.L_1650:
        /*0088*/ 	.word	0x00000070


	//   ....[1]....
        /*008c*/ 	.word	0x0000aa60


	//----- nvinfo : EIATTR_MAX_THREADS
	.align		4
.L_1651:
        /*0090*/ 	.byte	0x04, 0x05
        /*0092*/ 	.short	(.L_1653 - .L_1652)
.L_1652:
        /*0094*/ 	.word	0x00000188
        /*0098*/ 	.word	0x00000001
        /*009c*/ 	.word	0x00000001


	//----- nvinfo : EIATTR_CRS_STACK_SIZE
	.align		4
.L_1653:
        /*00a0*/ 	.byte	0x04, 0x1e
        /*00a2*/ 	.short	(.L_1655 - .L_1654)
.L_1654:
        /*00a4*/ 	.word	0x00000000


	//----- nvinfo : EIATTR_CBANK_PARAM_SIZE
	.align		4
.L_1655:
        /*00a8*/ 	.byte	0x03, 0x19
        /*00aa*/ 	.short	0x00a0


	//----- nvinfo : EIATTR_PARAM_CBANK
	.align		4
        /*00ac*/ 	.byte	0x04, 0x0a
        /*00ae*/ 	.short	(.L_1657 - .L_1656)
	.align		4
.L_1656:
        /*00b0*/ 	.word	index@(.nv.constant0._Z35group_norm_nhwc_fwd_one_pass_kernelI11Fp16IOFp16WLi512ELi98ELi392EEv26Group_norm_nhwc_fwd_params)
        /*00b4*/ 	.short	0x0380
        /*00b6*/ 	.short	0x00a0


	//----- nvinfo : EIATTR_SW_WAR
	.align		4
.L_1657:
        /*00b8*/ 	.byte	0x04, 0x36
        /*00ba*/ 	.short	(.L_1659 - .L_1658)
.L_1658:
        /*00bc*/ 	.word	0x00000008
.L_1659:


//--------------------- .nv.info._Z35group_norm_nhwc_fwd_one_pass_kernelI11Fp32IOFp32WLi64ELi98ELi392EEv26Group_norm_nhwc_fwd_params --------------------------
	.section	.nv.info._Z35group_norm_nhwc_fwd_one_pass_kernelI11Fp32IOFp32WLi64ELi98ELi392EEv26Group_norm_nhwc_fwd_params,"",@"SHT_CUDA_INFO"
	.sectionflags	@""
	.align	4


	//----- nvinfo : EIATTR_CUDA_API_VERSION
	.align		4
        /*0000*/ 	.byte	0x04, 0x37
        /*0002*/ 	.short	(.L_1661 - .L_1660)
.L_1660:
        /*0004*/ 	.word	0x00000082


	//----- nvinfo : EIATTR_KPARAM_INFO
	.align		4
.L_1661:
        /*0008*/ 	.byte	0x04, 0x17
        /*000a*/ 	.short	(.L_1663 - .L_1662)
.L_1662:
        /*000c*/ 	.word	0x00000000
        /*0010*/ 	.short	0x0000
        /*0012*/ 	.short	0x0000
        /*0014*/ 	.byte	0x00, 0xf0, 0x81, 0x02


	//----- nvinfo : EIATTR_SPARSE_MMA_MASK
	.align		4
.L_1663:
        /*0018*/ 	.byte	0x03, 0x50
        /*001a*/ 	.short	0x0000


	//----- nvinfo : EIATTR_MAXREG_COUNT
	.align		4
        /*001c*/ 	.byte	0x03, 0x1b
        /*001e*/ 	.short	0x0080


	//----- nvinfo : EIATTR_NUM_BARRIERS
	.align		4
        /*0020*/ 	.byte	0x02, 0x4c
        /*0022*/ 	.byte	0x01
	.zero		1


	//----- nvinfo : EIATTR_MERCURY_ISA_VERSION
	.align		4
        /*0024*/ 	.byte	0x03, 0x5f
        /*0026*/ 	.short	0x0101


	//----- nvinfo : EIATTR_COOP_GROUP_MASK_REGIDS
	.align		4
        /*0028*/ 	.byte	0x04, 0x29
        /*002a*/ 	.short	(.L_1665 - .L_1664)


	//   ....[0]....
.L_1664:
        /*002c*/ 	.word	0xffffffff


	//   ....[1]....
        /*0030*/ 	.word	0xffffffff


	//   ....[2]....
        /*0034*/ 	.word	0xffffffff


	//   ....[3]....
        /*0038*/ 	.word	0xffffffff


	//   ....[4]....
        /*003c*/ 	.word	0xffffffff


	//   ....[5]....
        /*0040*/ 	.word	0xffffffff


	//   ....[6]....
        /*0044*/ 	.word	0xffffffff


	//   ....[7]....
        /*0048*/ 	.word	0xffffffff


	//   ....[8]....
        /*004c*/ 	.word	0xffffffff


	//   ....[9]....
        /*0050*/ 	.word	0xffffffff


	//----- nvinfo : EIATTR_COOP_GROUP_INSTR_OFFSETS
	.align		4
.L_1665:
        /*0054*/ 	.byte	0x04, 0x28
        /*0056*/ 	.short	(.L_1667 - .L_1666)


	//   ....[0]....
.L_1666:
        /*0058*/ 	.word	0x00000f00


	//   ....[1]....
        /*005c*/ 	.word	0x00000f10


	//   ....[2]....
        /*0060*/ 	.word	0x00000f50


	//   ....[3]....
        /*0064*/ 	.word	0x00000f60


	//   ....[4]....
        /*0068*/ 	.word	0x00000fc0


	//   ....[5]....
        /*006c*/ 	.word	0x00000fd0


	//   ....[6]....
        /*0070*/ 	.word	0x00001020


	//   ....[7]....
        /*0074*/ 	.word	0x00001030


	//   ....[8]....
        /*0078*/ 	.word	0x00001090


	//   ....[9]....
        /*007c*/ 	.word	0x000010a0


	//----- nvinfo : EIATTR_VRC_CTA_INIT_COUNT
	.align		4
.L_1667:
        /*0080*/ 	.byte	0x02, 0x4a
	.zero		1
	.zero		1


	//----- nvinfo : EIATTR_EXIT_INSTR_OFFSETS
	.align		4
        /*0084*/ 	.byte	0x04, 0x1c
        /*0086*/ 	.short	(.L_1669 - .L_1668)


	//   ....[0]....
.L_1668:
        /*0088*/ 	.word	0x00000060


	//   ....[1]....
        /*008c*/ 	.word	0x00003c00


	//----- nvinfo : EIATTR_MAX_THREADS
	.align		4
.L_1669:
        /*0090*/ 	.byte	0x04, 0x05
        /*0092*/ 	.short	(.L_1671 - .L_1670)
.L_1670:
        /*0094*/ 	.word	0x00000188
        /*0098*/ 	.word	0x00000001
        /*009c*/ 	.word	0x00000001


	//----- nvinfo : EIATTR_CRS_STACK_SIZE
	.align		4
.L_1671:
        /*00a0*/ 	.byte	0x04, 0x1e
        /*00a2*/ 	.short	(.L_1673 - .L_1672)
.L_1672:
        /*00a4*/ 	.word	0x00000000


	//----- nvinfo : EIATTR_CBANK_PARAM_SIZE
	.align		4
.L_1673:
        /*00a8*/ 	.byte	0x03, 0x19
        /*00aa*/ 	.short	0x00a0


	//----- nvinfo : EIATTR_PARAM_CBANK
	.align		4
        /*00ac*/ 	.byte	0x04, 0x0a
        /*00ae*/ 	.short	(.L_1675 - .L_1674)
	.align		4
.L_1674:
        /*00b0*/ 	.word	index@(.nv.constant0._Z35group_norm_nhwc_fwd_one_pass_kernelI11Fp32IOFp32WLi64ELi98ELi392EEv26Group_norm_nhwc_fwd_params)
        /*00b4*/ 	.short	0x0380
        /*00b6*/ 	.short	0x00a0


	//----- nvinfo : EIATTR_SW_WAR
	.align		4
.L_1675:
        /*00b8*/ 	.byte	0x04, 0x36
        /*00ba*/ 	.short	(.L_1677 - .L_1676)
.L_1676:
        /*00bc*/ 	.word	0x00000008
.L_1677:


//--------------------- .nv.info._Z35group_norm_nhwc_fwd_one_pass_kernelI11Fp32IOFp32WLi128ELi98ELi392EEv26Group_norm_nhwc_fwd_params --------------------------
	.section	.nv.info._Z35group_norm_nhwc_fwd_one_pass_kernelI11Fp32IOFp32WLi128ELi98ELi392EEv26Group_norm_nhwc_fwd_params,"",@"SHT_CUDA_INFO"
	.sectionflags	@""
	.align	4


	//----- nvinfo : EIATTR_CUDA_API_VERSION
	.align		4
        /*0000*/ 	.byte	0x04, 0x37
        /*0002*/ 	.short	(.L_1679 - .L_1678)
.L_1678:
        /*0004*/ 	.word	0x00000082


	//----- nvinfo : EIATTR_KPARAM_INFO
	.align		4
.L_1679:
        /*0008*/ 	.byte	0x04, 0x17
        /*000a*/ 	.short	(.L_1681 - .L_1680)
.L_1680:
        /*000c*/ 	.word	0x00000000
        /*0010*/ 	.short	0x0000
        /*0012*/ 	.short	0x0000
        /*0014*/ 	.byte	0x00, 0xf0, 0x81, 0x02


	//----- nvinfo : EIATTR_SPARSE_MMA_MASK
	.align		4
.L_1681:
        /*0018*/ 	.byte	0x03, 0x50
        /*001a*/ 	.short	0x0000


	//----- nvinfo : EIATTR_MAXREG_COUNT
	.align		4
        /*001c*/ 	.byte	0x03, 0x1b
        /*001e*/ 	.short	0x0080


	//----- nvinfo : EIATTR_NUM_BARRIERS
	.align		4
        /*0020*/ 	.byte	0x02, 0x4c
        /*0022*/ 	.byte	0x01
	.zero		1


	//----- nvinfo : EIATTR_MERCURY_ISA_VERSION
	.align		4
        /*0024*/ 	.byte	0x03, 0x5f
        /*0026*/ 	.short	0x0101


	//----- nvinfo : EIATTR_COOP_GROUP_MASK_REGIDS
	.align		4
        /*0028*/ 	.byte	0x04, 0x29
        /*002a*/ 	.short	(.L_1683 - .L_1682)


	//   ....[0]....
.L_1682:
        /*002c*/ 	.word	0xffffffff


	//   ....[1]....
        /*0030*/ 	.word	0xffffffff


	//   ....[2]....
        /*0034*/ 	.word	0xffffffff


	//   ....[3]....
        /*0038*/ 	.word	0xffffffff


	//   ....[4]....
        /*003c*/ 	.word	0xffffffff


	//   ....[5]....
        /*0040*/ 	.word	0xffffffff


	//   ....[6]....
        /*0044*/ 	.word	0xffffffff


	//   ....[7]....
        /*0048*/ 	.word	0xffffffff


	//   ....[8]....
        /*004c*/ 	.word	0xffffffff


	//   ....[9]....
        /*0050*/ 	.word	0xffffffff


	//----- nvinfo : EIATTR_COOP_GROUP_INSTR_OFFSETS
	.align		4
.L_1683:
        /*0054*/ 	.byte	0x04, 0x28
        /*0056*/ 	.short	(.L_1685 - .L_1684)


	//   ....[0]....
.L_1684:
        /*0058*/ 	.word	0x00001950


	//   ....[1]....
        /*005c*/ 	.word	0x00001960


	//   ....[2]....
        /*0060*/ 	.word	0x000019b0


	//   ....[3]....
        /*0064*/ 	.word	0x000019c0


	//   ....[4]....
        /*0068*/ 	.word	0x00001a10


	//   ....[5]....
        /*006c*/ 	.word	0x00001a20


	//   ....[6]....
        /*0070*/ 	.word	0x00001a80


	//   ....[7]....
        /*0074*/ 	.word	0x00001a90


	//   ....[8]....
        /*0078*/ 	.word	0x00001af0


	//   ....[9]....
        /*007c*/ 	.word	0x00001b00


	//----- nvinfo : EIATTR_VRC_CTA_INIT_COUNT
	.align		4
.L_1685:
        /*0080*/ 	.byte	0x02, 0x4a
	.zero		1
	.zero		1


	//----- nvinfo : EIATTR_EXIT_INSTR_OFFSETS
	.align		4
        /*0084*/ 	.byte	0x04, 0x1c
        /*0086*/ 	.short	(.L_1687 - .L_1686)


	//   ....[0]....
.L_1686:
        /*0088*/ 	.word	0x00000060


	//   ....[1]....
        /*008c*/ 	.word	0x00006100


	//----- nvinfo : EIATTR_MAX_THREADS
	.align		4
.L_1687:
        /*0090*/ 	.byte	0x04, 0x05
        /*0092*/ 	.short	(.L_1689 - .L_1688)
.L_1688:
        /*0094*/ 	.word	0x00000188
        /*0098*/ 	.word	0x00000001
        /*009c*/ 	.word	0x00000001


	//----- nvinfo : EIATTR_CRS_STACK_SIZE
	.align		4
.L_1689:
        /*00a0*/ 	.byte	0x04, 0x1e
        /*00a2*/ 	.short	(.L_1691 - .L_1690)
.L_1690:
        /*00a4*/ 	.word	0x00000000


	//----- nvinfo : EIATTR_CBANK_PARAM_SIZE
	.align		4
.L_1691:
        /*00a8*/ 	.byte	0x03, 0x19
        /*00aa*/ 	.short	0x00a0


	//----- nvinfo : EIATTR_PARAM_CBANK
	.align		4
        /*00ac*/ 	.byte	0x04, 0x0a
        /*00ae*/ 	.short	(.L_1693 - .L_1692)
	.align		4
.L_1692:
        /*00b0*/ 	.word	index@(.nv.constant0._Z35group_norm_nhwc_fwd_one_pass_kernelI11Fp32IOFp32WLi128ELi98ELi392EEv26Group_norm_nhwc_fwd_params)
        /*00b4*/ 	.short	0x0380
        /*00b6*/ 	.short	0x00a0


	//----- nvinfo : EIATTR_SW_WAR
	.align		4
.L_1693:
        /*00b8*/ 	.byte	0x04, 0x36
        /*00ba*/ 	.short	(.L_1695 - .L_1694)
.L_1694:
        /*00bc*/ 	.word	0x00000008
.L_1695:


//--------------------- .nv.info._Z35group_norm_nhwc_fwd_one_pass_kernelI11Fp32IOFp32WLi256ELi98ELi392EEv26Group_norm_nhwc_fwd_params --------------------------
	.section	.nv.info._Z35group_norm_nhwc_fwd_one_pass_kernelI11Fp32IOFp32WLi256ELi98ELi392EEv26Group_norm_nhwc_fwd_params,"",@"SHT_CUDA_INFO"
	.sectionflags	@""
	.align	4


	//----- nvinfo : EIATTR_CUDA_API_VERSION
	.align		4
        /*0000*/ 	.byte	0x04, 0x37
        /*0002*/ 	.short	(.L_1697 - .L_1696)
.L_1696:
        /*0004*/ 	.word	0x00000082


	//----- nvinfo : EIATTR_KPARAM_INFO
	.align		4
.L_1697:
        /*0008*/ 	.byte	0x04, 0x17
        /*000a*/ 	.short	(.L_1699 - .L_1698)
.L_1698:
        /*000c*/ 	.word	0x00000000
        /*0010*/ 	.short	0x0000
        /*0012*/ 	.short	0x0000
        /*0014*/ 	.byte	0x00, 0xf0, 0x81, 0x02


	//----- nvinfo : EIATTR_SPARSE_MMA_MASK
	.align		4
.L_1699:
        /*0018*/ 	.byte	0x03, 0x50
        /*001a*/ 	.short	0x0000


	//----- nvinfo : EIATTR_MAXREG_COUNT
	.align		4
        /*001c*/ 	.byte	0x03, 0x1b
        /*001e*/ 	.short	0x0080


	//----- nvinfo : EIATTR_NUM_BARRIERS
	.align		4
        /*0020*/ 	.byte	0x02, 0x4c
        /*0022*/ 	.byte	0x01
	.zero		1


	//----- nvinfo : EIATTR_MERCURY_ISA_VERSION
	.align		4
        /*0024*/ 	.byte	0x03, 0x5f
        /*0026*/ 	.short	0x0101


	//----- nvinfo : EIATTR_COOP_GROUP_MASK_REGIDS
	.align		4
        /*0028*/ 	.byte	0x04, 0x29
        /*002a*/ 	.short	(.L_1701 - .L_1700)


	//   ....[0]....
.L_1700:
        /*002c*/ 	.word	0xffffffff


	//   ....[1]....
        /*0030*/ 	.word	0xffffffff


	//   ....[2]....
        /*0034*/ 	.word	0xffffffff


	//   ....[3]....
        /*0038*/ 	.word	0xffffffff


	//   ....[4]....
        /*003c*/ 	.word	0xffffffff


	//   ....[5]....
        /*0040*/ 	.word	0xffffffff


	//   ....[6]....
        /*0044*/ 	.word	0xffffffff


	//   ....[7]....
        /*0048*/ 	.word	0xffffffff


	//   ....[8]....
        /*004c*/ 	.word	0xffffffff


	//   ....[9]....
        /*0050*/ 	.word	0xffffffff


	//----- nvinfo : EIATTR_COOP_GROUP_INSTR_OFFSETS
	.align		4
.L_1701:
        /*0054*/ 	.byte	0x04, 0x28
        /*0056*/ 	.short	(.L_1703 - .L_1702)


	//   ....[0]....
.L_1702:
        /*0058*/ 	.word	0x00002e80


	//   ....[1]....
        /*005c*/ 	.word	0x00002e90


	//   ....[2]....
        /*0060*/ 	.word	0x00002ed0


	//   ....[3]....
        /*0064*/ 	.word	0x00002ee0


	//   ....[4]....
        /*0068*/ 	.word	0x00002f40


	//   ....[5]....
        /*006c*/ 	.word	0x00002f50


	//   ....[6]....
        /*0070*/ 	.word	0x00002fb0


	//   ....[7]....
        /*0074*/ 	.word	0x00002fc0


	//   ....[8]....
        /*0078*/ 	.word	0x00003020


	//   ....[9]....
        /*007c*/ 	.word	0x00003030


	//----- nvinfo : EIATTR_VRC_CTA_INIT_COUNT
	.align		4
.L_1703:
        /*0080*/ 	.byte	0x02, 0x4a
	.zero		1
	.zero		1


	//----- nvinfo : EIATTR_EXIT_INSTR_OFFSETS
	.align		4
        /*0084*/ 	.byte	0x04, 0x1c
        /*0086*/ 	.short	(.L_1705 - .L_1704)


	//   ....[0]....
.L_1704:
        /*0088*/ 	.word	0x00000060


	//   ....[1]....
        /*008c*/ 	.word	0x0000b120


	//----- nvinfo : EIATTR_MAX_THREADS
	.align		4
.L_1705:
        /*0090*/ 	.byte	0x04, 0x05
        /*0092*/ 	.short	(.L_1707 - .L_1706)
.L_1706:
        /*0094*/ 	.word	0x00000188
        /*0098*/ 	.word	0x00000001
        /*009c*/ 	.word	0x00000001


	//----- nvinfo : EIATTR_CRS_STACK_SIZE
	.align		4
.L_1707:
        /*00a0*/ 	.byte	0x04, 0x1e
        /*00a2*/ 	.short	(.L_1709 - .L_1708)
.L_1708:
        /*00a4*/ 	.word	0x00000000


	//----- nvinfo : EIATTR_CBANK_PARAM_SIZE
	.align		4
.L_1709:
        /*00a8*/ 	.byte	0x03, 0x19
        /*00aa*/ 	.short	0x00a0


	//----- nvinfo : EIATTR_PARAM_CBANK
	.align		4
        /*00ac*/ 	.byte	0x04, 0x0a
        /*00ae*/ 	.short	(.L_1711 - .L_1710)
	.align		4
.L_1710:
        /*00b0*/ 	.word	index@(.nv.constant0._Z35group_norm_nhwc_fwd_one_pass_kernelI11Fp32IOFp32WLi256ELi98ELi392EEv26Group_norm_nhwc_fwd_params)
        /*00b4*/ 	.short	0x0380
        /*00b6*/ 	.short	0x00a0


	//----- nvinfo : EIATTR_SW_WAR
	.align		4
.L_1711:
        /*00b8*/ 	.byte	0x04, 0x36
        /*00ba*/ 	.short	(.L_1713 - .L_1712)
.L_1712:
        /*00bc*/ 	.word	0x00000008
.L_1713:


//--------------------- .nv.info._Z35group_norm_nhwc_fwd_one_pass_kernelI11Fp32IOFp32WLi512ELi98ELi392EEv26Group_norm_nhwc_fwd_params --------------------------
	.section	.nv.info._Z35group_norm_nhwc_fwd_one_pass_kernelI11Fp32IOFp32WLi512ELi98ELi392EEv26Group_norm_nhwc_fwd_params,"",@"SHT_CUDA_INFO"
	.sectionflags	@""
	.align	4


	//----- nvinfo : EIATTR_CUDA_API_VERSION
	.align		4
        /*0000*/ 	.byte	0x04, 0x37
        /*0002*/ 	.short	(.L_1715 - .L_1714)
.L_1714:
        /*0004*/ 	.word	0x00000082


	//----- nvinfo : EIATTR_KPARAM_INFO
	.align		4
.L_1715:
        /*0008*/ 	.byte	0x04, 0x17
        /*000a*/ 	.short	(.L_1717 - .L_1716)
.L_1716:
        /*000c*/ 	.word	0x00000000
        /*0010*/ 	.short	0x0000
        /*0012*/ 	.short	0x0000
        /*0014*/ 	.byte	0x00, 0xf0, 0x81, 0x02


	//----- nvinfo : EIATTR_SPARSE_MMA_MASK
	.align		4
.L_1717:
        /*0018*/ 	.byte	0x03, 0x50
        /*001a*/ 	.short	0x0000


	//----- nvinfo : EIATTR_MAXREG_COUNT
	.align		4
        /*001c*/ 	.byte	0x03, 0x1b
        /*001e*/ 	.short	0x0080


	//----- nvinfo : EIATTR_NUM_BARRIERS
	.align		4
        /*0020*/ 	.byte	0x02, 0x4c
        /*0022*/ 	.byte	0x01
	.zero		1


	//----- nvinfo : EIATTR_ANNOTATIONS
	.align		4
        /*0024*/ 	.byte	0x04, 0x55
        /*0026*/ 	.short	(.L_1719 - .L_1718)


	//   ....[0]....
.L_1718:
        /* <DEDUP_REMOVED lines=66> */


	//----- nvinfo : EIATTR_MERCURY_ISA_VERSION
	.align		4
.L_1719:
        /*0438*/ 	.byte	0x03, 0x5f
        /*043a*/ 	.short	0x0101


	//----- nvinfo : EIATTR_COOP_GROUP_MASK_REGIDS
	.align		4
        /*043c*/ 	.byte	0x04, 0x29
        /*043e*/ 	.short	(.L_1721 - .L_1720)


	//   ....[0]....
.L_1720:
        /*0440*/ 	.word	0xffffffff


	//   ....[1]....
        /*0444*/ 	.word	0xffffffff


	//   ....[2]....
        /*0448*/ 	.word	0xffffffff


	//   ....[3]....
        /*044c*/ 	.word	0xffffffff


	//   ....[4]....
        /*0450*/ 	.word	0xffffffff


	//   ....[5]....
        /*0454*/ 	.word	0xffffffff


	//   ....[6]....
        /*0458*/ 	.word	0xffffffff


	//   ....[7]....
        /*045c*/ 	.word	0xffffffff


	//   ....[8]....
        /*0460*/ 	.word	0xffffffff


	//   ....[9]....
        /*0464*/ 	.word	0xffffffff


	//----- nvinfo : EIATTR_COOP_GROUP_INSTR_OFFSETS
	.align		4
.L_1721:
        /*0468*/ 	.byte	0x04, 0x28
        /*046a*/ 	.short	(.L_1723 - .L_1722)


	//   ....[0]....
.L_1722:
        /*046c*/ 	.word	0x00007e80


	//   ....[1]....
        /*0470*/ 	.word	0x00007e90


	//   ....[2]....
        /*0474*/ 	.word	0x00007ef0


	//   ....[3]....
        /*0478*/ 	.word	0x00007f00


	//   ....[4]....
        /*047c*/ 	.word	0x00007f50


	//   ....[5]....
        /*0480*/ 	.word	0x00007f60


	//   ....[6]....
        /*0484*/ 	.word	0x00007fc0


	//   ....[7]....
        /*0488*/ 	.word	0x00007fd0


	//   ....[8]....
        /*048c*/ 	.word	0x00008030


	//   ....[9]....
        /*0490*/ 	.word	0x00008040


	//----- nvinfo : EIATTR_VRC_CTA_INIT_COUNT
	.align		4
.L_1723:
        /*0494*/ 	.byte	0x02, 0x4a
	.zero		1
	.zero		1


	//----- nvinfo : EIATTR_EXIT_INSTR_OFFSETS
	.align		4
        /*0498*/ 	.byte	0x04, 0x1c
        /*049a*/ 	.short	(.L_1725 - .L_1724)


	//   ....[0]....
.L_1724:
        /*049c*/ 	.word	0x00000080


	//   ....[1]....
        /*04a0*/ 	.word	0x00010800


	//----- nvinfo : EIATTR_MAX_THREADS
	.align		4
.L_1725:
        /*04a4*/ 	.byte	0x04, 0x05
        /*04a6*/ 	.short	(.L_1727 - .L_1726)
.L_1726:
        /*04a8*/ 	.word	0x00000188
        /*04ac*/ 	.word	0x00000001
        /*04b0*/ 	.word	0x00000001


	//----- nvinfo : EIATTR_CRS_STACK_SIZE
	.align		4
.L_1727:
        /*04b4*/ 	.byte	0x04, 0x1e
        /*04b6*/ 	.short	(.L_1729 - .L_1728)
.L_1728:
        /*04b8*/ 	.word	0x00000000


	//----- nvinfo : EIATTR_CBANK_PARAM_SIZE
	.align		4
.L_1729:
        /*04bc*/ 	.byte	0x03, 0x19
        /*04be*/ 	.short	0x00a0


	//----- nvinfo : EIATTR_PARAM_CBANK
	.align		4
        /*04c0*/ 	.byte	0x04, 0x0a
        /*04c2*/ 	.short	(.L_1731 - .L_1730)
	.align		4
.L_1730:
        /*04c4*/ 	.word	index@(.nv.constant0._Z35group_norm_nhwc_fwd_one_pass_kernelI11Fp32IOFp32WLi512ELi98ELi392EEv26Group_norm_nhwc_fwd_params)
        /*04c8*/ 	.short	0x0380
        /*04ca*/ 	.short	0x00a0


	//----- nvinfo : EIATTR_SW_WAR
	.align		4
.L_1731:
        /*04cc*/ 	.byte	0x04, 0x36
        /*04ce*/ 	.short	(.L_1733 - .L_1732)
.L_1732:
        /*04d0*/ 	.word	0x00000008
.L_1733:


//--------------------- .nv.info._Z35group_norm_nhwc_fwd_one_pass_kernelI11Fp32IOBf16WLi64ELi98ELi392EEv26Group_norm_nhwc_fwd_params --------------------------
	.section	.nv.info._Z35group_norm_nhwc_fwd_one_pass_kernelI11Fp32IOBf16WLi64ELi98ELi392EEv26Group_norm_nhwc_fwd_params,"",@"SHT_CUDA_INFO"
	.sectionflags	@""
	.align	4


	//----- nvinfo : EIATTR_CUDA_API_VERSION
	.align		4
        /*0000*/ 	.byte	0x04, 0x37
        /*0002*/ 	.short	(.L_1735 - .L_1734)
.L_1734:
        /*0004*/ 	.word	0x00000082


	//----- nvinfo : EIATTR_KPARAM_INFO
	.align		4
.L_1735:
        /*0008*/ 	.byte	0x04, 0x17
        /*000a*/ 	.short	(.L_1737 - .L_1736)
.L_1736:
        /*000c*/ 	.word	0x00000000
        /*0010*/ 	.short	0x0000
        /*0012*/ 	.short	0x0000
        /*0014*/ 	.byte	0x00, 0xf0, 0x81, 0x02


	//----- nvinfo : EIATTR_SPARSE_MMA_MASK
	.align		4
.L_1737:
        /*0018*/ 	.byte	0x03, 0x50
        /*001a*/ 	.short	0x0000


	//----- nvinfo : EIATTR_MAXREG_COUNT
	.align		4
        /*001c*/ 	.byte	0x03, 0x1b
        /*001e*/ 	.short	0x0080


	//----- nvinfo : EIATTR_NUM_BARRIERS
	.align		4
        /*0020*/ 	.byte	0x02, 0x4c
        /*0022*/ 	.byte	0x01
	.zero		1


	//----- nvinfo : EIATTR_MERCURY_ISA_VERSION
	.align		4
        /*0024*/ 	.byte	0x03, 0x5f
        /*0026*/ 	.short	0x0101


	//----- nvinfo : EIATTR_COOP_GROUP_MASK_REGIDS
	.align		4
        /*0028*/ 	.byte	0x04, 0x29
        /*002a*/ 	.short	(.L_1739 - .L_1738)


	//   ....[0]....
.L_1738:
        /*002c*/ 	.word	0xffffffff


	//   ....[1]....
        /*0030*/ 	.word	0xffffffff


	//   ....[2]....
        /*0034*/ 	.word	0xffffffff


	//   ....[3]....
        /*0038*/ 	.word	0xffffffff


	//   ....[4]....
        /*003c*/ 	.word	0xffffffff


	//   ....[5]....
        /*0040*/ 	.word	0xffffffff


	//   ....[6]....
        /*0044*/ 	.word	0xffffffff


	//   ....[7]....
        /*0048*/ 	.word	0xffffffff


	//   ....[8]....
        /*004c*/ 	.word	0xffffffff


	//   ....[9]....
        /*0050*/ 	.word	0xffffffff


	//----- nvinfo : EIATTR_COOP_GROUP_INSTR_OFFSETS
	.align		4
.L_1739:
        /*0054*/ 	.byte	0x04, 0x28
        /*0056*/ 	.short	(.L_1741 - .L_1740)


	//   ....[0]....
.L_1740:
        /*0058*/ 	.word	0x00000ef0


	//   ....[1]....
        /*005c*/ 	.word	0x00000f00


	//   ....[2]....
        /*0060*/ 	.word	0x00000f40


	//   ....[3]....
        /*0064*/ 	.word	0x00000f50


	//   ....[4]....
        /*0068*/ 	.word	0x00000fb0


	//   ....[5]....
        /*006c*/ 	.word	0x00000fc0


	//   ....[6]....
        /*0070*/ 	.word	0x00001010


	//   ....[7]....
        /*0074*/ 	.word	0x00001020


	//   ....[8]....
        /*0078*/ 	.word	0x00001080


	//   ....[9]....
        /*007c*/ 	.word	0x00001090


	//----- nvinfo : EIATTR_VRC_CTA_INIT_COUNT
	.align		4
.L_1741:
        /*0080*/ 	.byte	0x02, 0x4a
	.zero		1
	.zero		1


	//----- nvinfo : EIATTR_EXIT_INSTR_OFFSETS
	.align		4
        /*0084*/ 	.byte	0x04, 0x1c
        /*0086*/ 	.short	(.L_1743 - .L_1742)


	//   ....[0]....
.L_1742:
        /*0088*/ 	.word	0x00000060


	//   ....[1]....
        /*008c*/ 	.word	0x00003c60


	//----- nvinfo : EIATTR_MAX_THREADS
	.align		4
.L_1743:
        /*0090*/ 	.byte	0x04, 0x05
        /*0092*/ 	.short	(.L_1745 - .L_1744)
.L_1744:
        /*0094*/ 	.word	0x00000188
        /*0098*/ 	.word	0x00000001
        /*009c*/ 	.word	0x00000001


	//----- nvinfo : EIATTR_CRS_STACK_SIZE
	.align		4
.L_1745:
        /*00a0*/ 	.byte	0x04, 0x1e
        /*00a2*/ 	.short	(.L_1747 - .L_1746)
.L_1746:
        /*00a4*/ 	.word	0x00000000


	//----- nvinfo : EIATTR_CBANK_PARAM_SIZE
	.align		4
.L_1747:
        /*00a8*/ 	.byte	0x03, 0x19
        /*00aa*/ 	.short	0x00a0


	//----- nvinfo : EIATTR_PARAM_CBANK
	.align		4
        /*00ac*/ 	.byte	0x04, 0x0a
        /*00ae*/ 	.short	(.L_1749 - .L_1748)
	.align		4
.L_1748:
        /*00b0*/ 	.word	index@(.nv.constant0._Z35group_norm_nhwc_fwd_one_pass_kernelI11Fp32IOBf16WLi64ELi98ELi392EEv26Group_norm_nhwc_fwd_params)
        /*00b4*/ 	.short	0x0380
        /*00b6*/ 	.short	0x00a0


	//----- nvinfo : EIATTR_SW_WAR
	.align		4
.L_1749:
        /*00b8*/ 	.byte	0x04, 0x36
        /*00ba*/ 	.short	(.L_1751 - .L_1750)
.L_1750:
        /*00bc*/ 	.word	0x00000008
.L_1751:


//--------------------- .nv.info._Z35group_norm_nhwc_fwd_one_pass_kernelI11Fp32IOBf16WLi128ELi98ELi392EEv26Group_norm_nhwc_fwd_params --------------------------
	.section	.nv.info._Z35group_norm_nhwc_fwd_one_pass_kernelI11Fp32IOBf16WLi128ELi98ELi392EEv26Group_norm_nhwc_fwd_params,"",@"SHT_CUDA_INFO"
	.sectionflags	@""
	.align	4


	//----- nvinfo : EIATTR_CUDA_API_VERSION
	.align		4
        /*0000*/ 	.byte	0x04, 0x37
        /*0002*/ 	.short	(.L_1753 - .L_1752)
.L_1752:
        /*0004*/ 	.word	0x00000082


	//----- nvinfo : EIATTR_KPARAM_INFO
	.align		4
.L_1753:
        /*0008*/ 	.byte	0x04, 0x17
        /*000a*/ 	.short	(.L_1755 - .L_1754)
.L_1754:
        /*000c*/ 	.word	0x00000000
        /*0010*/ 	.short	0x0000
        /*0012*/ 	.short	0x0000
        /*0014*/ 	.byte	0x00, 0xf0, 0x81, 0x02


	//----- nvinfo : EIATTR_SPARSE_MMA_MASK
	.align		4
.L_1755:
        /*0018*/ 	.byte	0x03, 0x50
        /*001a*/ 	.short	0x0000


	//----- nvinfo : EIATTR_MAXREG_COUNT
	.align		4
        /*001c*/ 	.byte	0x03, 0x1b
        /*001e*/ 	.short	0x0080


	//----- nvinfo : EIATTR_NUM_BARRIERS
	.align		4
        /*0020*/ 	.byte	0x02, 0x4c
        /*0022*/ 	.byte	0x01
	.zero		1


	//----- nvinfo : EIATTR_MERCURY_ISA_VERSION
	.align		4
        /*0024*/ 	.byte	0x03, 0x5f
        /*0026*/ 	.short	0x0101


	//----- nvinfo : EIATTR_COOP_GROUP_MASK_REGIDS
	.align		4
        /*0028*/ 	.byte	0x04, 0x29
        /*002a*/ 	.short	(.L_1757 - .L_1756)


	//   ....[0]....
.L_1756:
        /*002c*/ 	.word	0xffffffff


	//   ....[1]....
        /*0030*/ 	.word	0xffffffff


	//   ....[2]....
        /*0034*/ 	.word	0xffffffff


	//   ....[3]....
        /*0038*/ 	.word	0xffffffff


	//   ....[4]....
        /*003c*/ 	.word	0xffffffff


	//   ....[5]....
        /*0040*/ 	.word	0xffffffff


	//   ....[6]....
        /*0044*/ 	.word	0xffffffff


	//   ....[7]....
        /*0048*/ 	.word	0xffffffff


	//   ....[8]....
        /*004c*/ 	.word	0xffffffff


	//   ....[9]....
        /*0050*/ 	.word	0xffffffff


	//----- nvinfo : EIATTR_COOP_GROUP_INSTR_OFFSETS
	.align		4
.L_1757:
        /*0054*/ 	.byte	0x04, 0x28
        /*0056*/ 	.short	(.L_1759 - .L_1758)


	//   ....[0]....
.L_1758:
        /*0058*/ 	.word	0x00001950


	//   ....[1]....
        /*005c*/ 	.word	0x00001960


	//   ....[2]....
        /*0060*/ 	.word	0x000019b0


	//   ....[3]....
        /*0064*/ 	.word	0x000019c0


	//   ....[4]....
        /*0068*/ 	.word	0x00001a10


	//   ....[5]....
        /*006c*/ 	.word	0x00001a20


	//   ....[6]....
        /*0070*/ 	.word	0x00001a80


	//   ....[7]....
        /*0074*/ 	.word	0x00001a90


	//   ....[8]....
        /*0078*/ 	.word	0x00001af0


	//   ....[9]....
        /*007c*/ 	.word	0x00001b00


	//----- nvinfo : EIATTR_VRC_CTA_INIT_COUNT
	.align		4
.L_1759:
        /*0080*/ 	.byte	0x02, 0x4a
	.zero		1
	.zero		1


	//----- nvinfo : EIATTR_EXIT_INSTR_OFFSETS
	.align		4
        /*0084*/ 	.byte	0x04, 0x1c
        /*0086*/ 	.short	(.L_1761 - .L_1760)


	//   ....[0]....
.L_1760:
        /*0088*/ 	.word	0x00000060


	//   ....[1]....
        /*008c*/ 	.word	0x00006160


	//----- nvinfo : EIATTR_MAX_THREADS
	.align		4
.L_1761:
        /*0090*/ 	.byte	0x04, 0x05
        /*0092*/ 	.short	(.L_1763 - .L_1762)
.L_1762:
        /*0094*/ 	.word	0x00000188
        /*0098*/ 	.word	0x00000001
        /*009c*/ 	.word	0x00000001


	//----- nvinfo : EIATTR_CRS_STACK_SIZE
	.align		4
.L_1763:
        /*00a0*/ 	.byte	0x04, 0x1e
        /*00a2*/ 	.short	(.L_1765 - .L_1764)
.L_1764:
        /*00a4*/ 	.word	0x00000000


	//----- nvinfo : EIATTR_CBANK_PARAM_SIZE
	.align		4
.L_1765:
        /*00a8*/ 	.byte	0x03, 0x19
        /*00aa*/ 	.short	0x00a0


	//----- nvinfo : EIATTR_PARAM_CBANK
	.align		4
        /*00ac*/ 	.byte	0x04, 0x0a
        /*00ae*/ 	.short	(.L_1767 - .L_1766)
	.align		4
.L_1766:
        /*00b0*/ 	.word	index@(.nv.constant0._Z35group_norm_nhwc_fwd_one_pass_kernelI11Fp32IOBf16WLi128ELi98ELi392EEv26Group_norm_nhwc_fwd_params)
        /*00b4*/ 	.short	0x0380
        /*00b6*/ 	.short	0x00a0


	//----- nvinfo : EIATTR_SW_WAR
	.align		4
.L_1767:
        /*00b8*/ 	.byte	0x04, 0x36
        /*00ba*/ 	.short	(.L_1769 - .L_1768)
.L_1768:
        /*00bc*/ 	.word	0x00000008
.L_1769:


//--------------------- .nv.info._Z35group_norm_nhwc_fwd_one_pass_kernelI11Fp32IOBf16WLi256ELi98ELi392EEv26Group_norm_nhwc_fwd_params --------------------------
	.section	.nv.info._Z35group_norm_nhwc_fwd_one_pass_kernelI11Fp32IOBf16WLi256ELi98ELi392EEv26Group_norm_nhwc_fwd_params,"",@"SHT_CUDA_INFO"
	.sectionflags	@""
	.align	4


	//----- nvinfo : EIATTR_CUDA_API_VERSION
	.align		4
        /*0000*/ 	.byte	0x04, 0x37
        /*0002*/ 	.short	(.L_1771 - .L_1770)
.L_1770:
        /*0004*/ 	.word	0x00000082


	//----- nvinfo : EIATTR_KPARAM_INFO
	.align		4
.L_1771:
        /*0008*/ 	.byte	0x04, 0x17
        /*000a*/ 	.short	(.L_1773 - .L_1772)
.L_1772:
        /*000c*/ 	.word	0x00000000
        /*0010*/ 	.short	0x0000
        /*0012*/ 	.short	0x0000
        /*0014*/ 	.byte	0x00, 0xf0, 0x81, 0x02


	//----- nvinfo : EIATTR_SPARSE_MMA_MASK
	.align		4
.L_1773:
        /*0018*/ 	.byte	0x03, 0x50
        /*001a*/ 	.short	0x0000


	//----- nvinfo : EIATTR_MAXREG_COUNT
	.align		4
        /*001c*/ 	.byte	0x03, 0x1b
        /*001e*/ 	.short	0x0080


	//----- nvinfo : EIATTR_NUM_BARRIERS
	.align		4
        /*0020*/ 	.byte	0x02, 0x4c
        /*0022*/ 	.byte	0x01
	.zero		1


	//----- nvinfo : EIATTR_MERCURY_ISA_VERSION
	.align		4
        /*0024*/ 	.byte	0x03, 0x5f
        /*0026*/ 	.short	0x0101


	//----- nvinfo : EIATTR_COOP_GROUP_MASK_REGIDS
	.align		4
        /*0028*/ 	.byte	0x04, 0x29
        /*002a*/ 	.short	(.L_1775 - .L_1774)


	//   ....[0]....
.L_1774:
        /*002c*/ 	.word	0xffffffff


	//   ....[1]....
        /*0030*/ 	.word	0xffffffff


	//   ....[2]....
        /*0034*/ 	.word	0xffffffff


	//   ....[3]....
        /*0038*/ 	.word	0xffffffff


	//   ....[4]....
        /*003c*/ 	.word	0xffffffff


	//   ....[5]....
        /*0040*/ 	.word	0xffffffff


	//   ....[6]....
        /*0044*/ 	.word	0xffffffff


	//   ....[7]....
        /*0048*/ 	.word	0xffffffff


	//   ....[8]....
        /*004c*/ 	.word	0xffffffff


	//   ....[9]....
        /*0050*/ 	.word	0xffffffff


	//----- nvinfo : EIATTR_COOP_GROUP_INSTR_OFFSETS
	.align		4
.L_1775:
        /*0054*/ 	.byte	0x04, 0x28
        /*0056*/ 	.short	(.L_1777 - .L_1776)


	//   ....[0]....
.L_1776:
        /*0058*/ 	.word	0x00002e80


	//   ....[1]....
        /*005c*/ 	.word	0x00002e90


	//   ....[2]....
        /*0060*/ 	.word	0x00002ed0


	//   ....[3]....
        /*0064*/ 	.word	0x00002ee0


	//   ....[4]....
        /*0068*/ 	.word	0x00002f40


	//   ....[5]....
        /*006c*/ 	.word	0x00002f50


	//   ....[6]....
        /*0070*/ 	.word	0x00002fb0


	//   ....[7]....
        /*0074*/ 	.word	0x00002fc0


	//   ....[8]....
        /*0078*/ 	.word	0x00003020


	//   ....[9]....
        /*007c*/ 	.word	0x00003030


	//----- nvinfo : EIATTR_VRC_CTA_INIT_COUNT
	.align		4
.L_1777:
        /*0080*/ 	.byte	0x02, 0x4a
	.zero		1
	.zero		1


	//----- nvinfo : EIATTR_EXIT_INSTR_OFFSETS
	.align		4
        /*0084*/ 	.byte	0x04, 0x1c
        /*0086*/ 	.short	(.L_1779 - .L_1778)


	//   ....[0]....
.L_1778:
        /*0088*/ 	.word	0x00000060


	//   ....[1]....
        /*008c*/ 	.word	0x0000b180


	//----- nvinfo : EIATTR_MAX_THREADS
	.align		4
.L_1779:
        /*0090*/ 	.byte	0x04, 0x05
        /*0092*/ 	.short	(.L_1781 - .L_1780)
.L_1780:
        /*0094*/ 	.word	0x00000188
        /*0098*/ 	.word	0x00000001
        /*009c*/ 	.word	0x00000001


	//----- nvinfo : EIATTR_CRS_STACK_SIZE
	.align		4
.L_1781:
        /*00a0*/ 	.byte	0x04, 0x1e
        /*00a2*/ 	.short	(.L_1783 - .L_1782)
.L_1782:
        /*00a4*/ 	.word	0x00000000


	//----- nvinfo : EIATTR_CBANK_PARAM_SIZE
	.align		4
.L_1783:
        /*00a8*/ 	.byte	0x03, 0x19
        /*00aa*/ 	.short	0x00a0


	//----- nvinfo : EIATTR_PARAM_CBANK
	.align		4
        /*00ac*/ 	.byte	0x04, 0x0a
        /*00ae*/ 	.short	(.L_1785 - .L_1784)
	.align		4
.L_1784:
        /*00b0*/ 	.word	index@(.nv.constant0._Z35group_norm_nhwc_fwd_one_pass_kernelI11Fp32IOBf16WLi256ELi98ELi392EEv26Group_norm_nhwc_fwd_params)
        /*00b4*/ 	.short	0x0380
        /*00b6*/ 	.short	0x00a0


	//----- nvinfo : EIATTR_SW_WAR
	.align		4
.L_1785:
        /*00b8*/ 	.byte	0x04, 0x36
        /*00ba*/ 	.short	(.L_1787 - .L_1786)
.L_1786:
        /*00bc*/ 	.word	0x00000008
.L_1787:


//--------------------- .nv.info._Z35group_norm_nhwc_fwd_one_pass_kernelI11Fp32IOBf16WLi512ELi98ELi392EEv26Group_norm_nhwc_fwd_params --------------------------
	.section	.nv.info._Z35group_norm_nhwc_fwd_one_pass_kernelI11Fp32IOBf16WLi512ELi98ELi392EEv26Group_norm_nhwc_fwd_params,"",@"SHT_CUDA_INFO"
	.sectionflags	@""
	.align	4


	//----- nvinfo : EIATTR_CUDA_API_VERSION
	.align		4
        /*0000*/ 	.byte	0x04, 0x37
        /*0002*/ 	.short	(.L_1789 - .L_1788)
.L_1788:
        /*0004*/ 	.word	0x00000082


	//----- nvinfo : EIATTR_KPARAM_INFO
	.align		4
.L_1789:
        /*0008*/ 	.byte	0x04, 0x17
        /*000a*/ 	.short	(.L_1791 - .L_1790)
.L_1790:
        /*000c*/ 	.word	0x00000000
        /*0010*/ 	.short	0x0000
        /*0012*/ 	.short	0x0000
        /*0014*/ 	.byte	0x00, 0xf0, 0x81, 0x02


	//----- nvinfo : EIATTR_SPARSE_MMA_MASK
	.align		4
.L_1791:
        /*0018*/ 	.byte	0x03, 0x50
        /*001a*/ 	.short	0x0000


	//----- nvinfo : EIATTR_MAXREG_COUNT
	.align		4
        /*001c*/ 	.byte	0x03, 0x1b
        /*001e*/ 	.short	0x0080


	//----- nvinfo : EIATTR_NUM_BARRIERS
	.align		4
        /*0020*/ 	.byte	0x02, 0x4c
        /*0022*/ 	.byte	0x01
	.zero		1


	//----- nvinfo : EIATTR_ANNOTATIONS
	.align		4
        /*0024*/ 	.byte	0x04, 0x55
        /*0026*/ 	.short	(.L_1793 - .L_1792)


	//   ....[0]....
.L_1792:
        /* <DEDUP_REMOVED lines=123> */


	//----- nvinfo : EIATTR_MERCURY_ISA_VERSION
	.align		4
.L_1793:
        /*07c8*/ 	.byte	0x03, 0x5f
        /*07ca*/ 	.short	0x0101


	//----- nvinfo : EIATTR_COOP_GROUP_MASK_REGIDS
	.align		4
        /*07cc*/ 	.byte	0x04, 0x29
        /*07ce*/ 	.short	(.L_1795 - .L_1794)


	//   ....[0]....
.L_1794:
        /*07d0*/ 	.word	0xffffffff


	//   ....[1]....
        /*07d4*/ 	.word	0xffffffff


	//   ....[2]....
        /*07d8*/ 	.word	0xffffffff


	//   ....[3]....
        /*07dc*/ 	.word	0xffffffff


	//   ....[4]....
        /*07e0*/ 	.word	0xffffffff


	//   ....[5]....
        /*07e4*/ 	.word	0xffffffff


	//   ....[6]....
        /*07e8*/ 	.word	0xffffffff


	//   ....[7]....
        /*07ec*/ 	.word	0xffffffff


	//   ....[8]....
        /*07f0*/ 	.word	0xffffffff


	//   ....[9]....
        /*07f4*/ 	.word	0xffffffff


	//----- nvinfo : EIATTR_COOP_GROUP_INSTR_OFFSETS
	.align		4
.L_1795:
        /*07f8*/ 	.byte	0x04, 0x28
        /*07fa*/ 	.short	(.L_1797 - .L_1796)


	//   ....[0]....
.L_1796:
        /*07fc*/ 	.word	0x000083c0


	//   ....[1]....
        /*0800*/ 	.word	0x000083d0


	//   ....[2]....
        /*0804*/ 	.word	0x00008430


	//   ....[3]....
        /*0808*/ 	.word	0x00008440


	//   ....[4]....
        /*080c*/ 	.word	0x00008490


	//   ....[5]....
        /*0810*/ 	.word	0x000084a0


	//   ....[6]....
        /*0814*/ 	.word	0x00008500


	//   ....[7]....
        /*0818*/ 	.word	0x00008510


	//   ....[8]....
        /*081c*/ 	.word	0x00008570


	//   ....[9]....
        /*0820*/ 	.word	0x00008580


	//----- nvinfo : EIATTR_VRC_CTA_INIT_COUNT
	.align		4
.L_1797:
        /*0824*/ 	.byte	0x02, 0x4a
	.zero		1
	.zero		1


	//----- nvinfo : EIATTR_EXIT_INSTR_OFFSETS
	.align		4
        /*0828*/ 	.byte	0x04, 0x1c
        /*082a*/ 	.short	(.L_1799 - .L_1798)


	//   ....[0]....
.L_1798:
        /*082c*/ 	.word	0x00000080


	//   ....[1]....
        /*0830*/ 	.word	0x00011010


	//----- nvinfo : EIATTR_MAX_THREADS
	.align		4
.L_1799:
        /*0834*/ 	.byte	0x04, 0x05
        /*0836*/ 	.short	(.L_1801 - .L_1800)
.L_1800:
        /*0838*/ 	.word	0x00000188
        /*083c*/ 	.word	0x00000001
        /*0840*/ 	.word	0x00000001


	//----- nvinfo : EIATTR_CRS_STACK_SIZE
	.align		4
.L_1801:
        /*0844*/ 	.byte	0x04, 0x1e
        /*0846*/ 	.short	(.L_1803 - .L_1802)
.L_1802:
        /*0848*/ 	.word	0x00000000


	//----- nvinfo : EIATTR_CBANK_PARAM_SIZE
	.align		4
.L_1803:
        /*084c*/ 	.byte	0x03, 0x19
        /*084e*/ 	.short	0x00a0


	//----- nvinfo : EIATTR_PARAM_CBANK
	.align		4
        /*0850*/ 	.byte	0x04, 0x0a
        /*0852*/ 	.short	(.L_1805 - .L_1804)
	.align		4
.L_1804:
        /*0854*/ 	.word	index@(.nv.constant0._Z35group_norm_nhwc_fwd_one_pass_kernelI11Fp32IOBf16WLi512ELi98ELi392EEv26Group_norm_nhwc_fwd_params)
        /*0858*/ 	.short	0x0380
        /*085a*/ 	.short	0x00a0


	//----- nvinfo : EIATTR_SW_WAR
	.align		4
.L_1805:
        /*085c*/ 	.byte	0x04, 0x36
        /*085e*/ 	.short	(.L_1807 - .L_1806)
.L_1806:
        /*0860*/ 	.word	0x00000008
.L_1807:


//--------------------- .nv.info._Z35group_norm_nhwc_fwd_one_pass_kernelI11Fp32IOFp16WLi64ELi98ELi392EEv26Group_norm_nhwc_fwd_params --------------------------
	.section	.nv.info._Z35group_norm_nhwc_fwd_one_pass_kernelI11Fp32IOFp16WLi64ELi98ELi392EEv26Group_norm_nhwc_fwd_params,"",@"SHT_CUDA_INFO"
	.sectionflags	@""
	.align	4


	//----- nvinfo : EIATTR_CUDA_API_VERSION
	.align		4
        /*0000*/ 	.byte	0x04, 0x37
        /*0002*/ 	.short	(.L_1809 - .L_1808)
.L_1808:
        /*0004*/ 	.word	0x00000082


	//----- nvinfo : EIATTR_KPARAM_INFO
	.align		4
.L_1809:
        /*0008*/ 	.byte	0x04, 0x17
        /*000a*/ 	.short	(.L_1811 - .L_1810)
.L_1810:
        /*000c*/ 	.word	0x00000000
        /*0010*/ 	.short	0x0000
        /*0012*/ 	.short	0x0000
        /*0014*/ 	.byte	0x00, 0xf0, 0x81, 0x02


	//----- nvinfo : EIATTR_SPARSE_MMA_MASK
	.align		4
.L_1811:
        /*0018*/ 	.byte	0x03, 0x50
        /*001a*/ 	.short	0x0000


	//----- nvinfo : EIATTR_MAXREG_COUNT
	.align		4
        /*001c*/ 	.byte	0x03, 0x1b
        /*001e*/ 	.short	0x0080


	//----- nvinfo : EIATTR_NUM_BARRIERS
	.align		4
        /*0020*/ 	.byte	0x02, 0x4c
        /*0022*/ 	.byte	0x01
	.zero		1


	//----- nvinfo : EIATTR_MERCURY_ISA_VERSION
	.align		4
        /*0024*/ 	.byte	0x03, 0x5f
        /*0026*/ 	.short	0x0101


	//----- nvinfo : EIATTR_COOP_GROUP_MASK_REGIDS
	.align		4
        /*0028*/ 	.byte	0x04, 0x29
        /*002a*/ 	.short	(.L_1813 - .L_1812)


	//   ....[0]....
.L_1812:
        /*002c*/ 	.word	0xffffffff


	//   ....[1]....
        /*0030*/ 	.word	0xffffffff


	//   ....[2]....
        /*0034*/ 	.word	0xffffffff


	//   ....[3]....
        /*0038*/ 	.word	0xffffffff


	//   ....[4]....
        /*003c*/ 	.word	0xffffffff


	//   ....[5]....
        /*0040*/ 	.word	0xffffffff


	//   ....[6]....
        /*0044*/ 	.word	0xffffffff


	//   ....[7]....
        /*0048*/ 	.word	0xffffffff


	//   ....[8]....
        /*004c*/ 	.word	0xffffffff


	//   ....[9]....
        /*0050*/ 	.word	0xffffffff


	//----- nvinfo : EIATTR_COOP_GROUP_INSTR_OFFSETS
	.align		4
.L_1813:
        /*0054*/ 	.byte	0x04, 0x28
        /*0056*/ 	.short	(.L_1815 - .L_1814)


	//   ....[0]....
.L_1814:
        /*0058*/ 	.word	0x00000ef0


	//   ....[1]....
        /*005c*/ 	.word	0x00000f00


	//   ....[2]....
        /*0060*/ 	.word	0x00000f40


	//   ....[3]....
        /*0064*/ 	.word	0x00000f50


	//   ....[4]....
        /*0068*/ 	.word	0x00000fb0


	//   ....[5]....
        /*006c*/ 	.word	0x00000fc0


	//   ....[6]....
        /*0070*/ 	.word	0x00001010


	//   ....[7]....
        /*0074*/ 	.word	0x00001020


	//   ....[8]....
        /*0078*/ 	.word	0x00001080


	//   ....[9]....
        /*007c*/ 	.word	0x00001090


	//----- nvinfo : EIATTR_VRC_CTA_INIT_COUNT
	.align		4
.L_1815:
        /*0080*/ 	.byte	0x02, 0x4a
	.zero		1
	.zero		1


	//----- nvinfo : EIATTR_EXIT_INSTR_OFFSETS
	.align		4
        /*0084*/ 	.byte	0x04, 0x1c
        /*0086*/ 	.short	(.L_1817 - .L_1816)


	//   ....[0]....
.L_1816:
        /*0088*/ 	.word	0x00000060


	//   ....[1]....
        /*008c*/ 	.word	0x00003c60


	//----- nvinfo : EIATTR_MAX_THREADS
	.align		4
.L_1817:
        /*0090*/ 	.byte	0x04, 0x05
        /*0092*/ 	.short	(.L_1819 - .L_1818)
.L_1818:
        /*0094*/ 	.word	0x00000188
        /*0098*/ 	.word	0x00000001
        /*009c*/ 	.word	0x00000001


	//----- nvinfo : EIATTR_CRS_STACK_SIZE
	.align		4
.L_1819:
        /*00a0*/ 	.byte	0x04, 0x1e
        /*00a2*/ 	.short	(.L_1821 - .L_1820)
.L_1820:
        /*00a4*/ 	.word	0x00000000


	//----- nvinfo : EIATTR_CBANK_PARAM_SIZE
	.align		4
.L_1821:
        /*00a8*/ 	.byte	0x03, 0x19
        /*00aa*/ 	.short	0x00a0


	//----- nvinfo : EIATTR_PARAM_CBANK
	.align		4
        /*00ac*/ 	.byte	0x04, 0x0a
        /*00ae*/ 	.short	(.L_1823 - .L_1822)
	.align		4
.L_1822:
        /*00b0*/ 	.word	index@(.nv.constant0._Z35group_norm_nhwc_fwd_one_pass_kernelI11Fp32IOFp16WLi64ELi98ELi392EEv26Group_norm_nhwc_fwd_params)
        /*00b4*/ 	.short	0x0380
        /*00b6*/ 	.short	0x00a0


	//----- nvinfo : EIATTR_SW_WAR
	.align		4
.L_1823:
        /*00b8*/ 	.byte	0x04, 0x36
        /*00ba*/ 	.short	(.L_1825 - .L_1824)
.L_1824:
        /*00bc*/ 	.word	0x00000008
.L_1825:


//--------------------- .nv.info._Z35group_norm_nhwc_fwd_one_pass_kernelI11Fp32IOFp16WLi128ELi98ELi392EEv26Group_norm_nhwc_fwd_params --------------------------
	.section	.nv.info._Z35group_norm_nhwc_fwd_one_pass_kernelI11Fp32IOFp16WLi128ELi98ELi392EEv26Group_norm_nhwc_fwd_params,"",@"SHT_CUDA_INFO"
	.sectionflags	@""
	.align	4


	//----- nvinfo : EIATTR_CUDA_API_VERSION
	.align		4
        /*0000*/ 	.byte	0x04, 0x37
        /*0002*/ 	.short	(.L_1827 - .L_1826)
.L_1826:
        /*0004*/ 	.word	0x00000082


	//----- nvinfo : EIATTR_KPARAM_INFO
	.align		4
.L_1827:
        /*0008*/ 	.byte	0x04, 0x17
        /*000a*/ 	.short	(.L_1829 - .L_1828)
.L_1828:
        /*000c*/ 	.word	0x00000000
        /*0010*/ 	.short	0x0000
        /*0012*/ 	.short	0x0000
        /*0014*/ 	.byte	0x00, 0xf0, 0x81, 0x02


	//----- nvinfo : EIATTR_SPARSE_MMA_MASK
	.align		4
.L_1829:
        /*0018*/ 	.byte	0x03, 0x50
        /*001a*/ 	.short	0x0000


	//----- nvinfo : EIATTR_MAXREG_COUNT
	.align		4
        /*001c*/ 	.byte	0x03, 0x1b
        /*001e*/ 	.short	0x0080


	//----- nvinfo : EIATTR_NUM_BARRIERS
	.align		4
        /*0020*/ 	.byte	0x02, 0x4c
        /*0022*/ 	.byte	0x01
	.zero		1


	//----- nvinfo : EIATTR_MERCURY_ISA_VERSION
	.align		4
        /*0024*/ 	.byte	0x03, 0x5f
        /*0026*/ 	.short	0x0101


	//----- nvinfo : EIATTR_COOP_GROUP_MASK_REGIDS
	.align		4
        /*0028*/ 	.byte	0x04, 0x29
        /*002a*/ 	.short	(.L_1831 - .L_1830)


	//   ....[0]....
.L_1830:
        /*002c*/ 	.word	0xffffffff


	//   ....[1]....
        /*0030*/ 	.word	0xffffffff


	//   ....[2]....
        /*0034*/ 	.word	0xffffffff


	//   ....[3]....
        /*0038*/ 	.word	0xffffffff


	//   ....[4]....
        /*003c*/ 	.word	0xffffffff


	//   ....[5]....
        /*0040*/ 	.word	0xffffffff


	//   ....[6]....
        /*0044*/ 	.word	0xffffffff


	//   ....[7]....
        /*0048*/ 	.word	0xffffffff


	//   ....[8]....
        /*004c*/ 	.word	0xffffffff


	//   ....[9]....
        /*0050*/ 	.word	0xffffffff


	//----- nvinfo : EIATTR_COOP_GROUP_INSTR_OFFSETS
	.align		4
.L_1831:
        /*0054*/ 	.byte	0x04, 0x28
        /*0056*/ 	.short	(.L_1833 - .L_1832)


	//   ....[0]....
.L_1832:
        /*0058*/ 	.word	0x00001950


	//   ....[1]....
        /*005c*/ 	.word	0x00001960


	//   ....[2]....
        /*0060*/ 	.word	0x000019b0


	//   ....[3]....
        /*0064*/ 	.word	0x000019c0


	//   ....[4]....
        /*0068*/ 	.word	0x00001a10


	//   ....[5]....
        /*006c*/ 	.word	0x00001a20


	//   ....[6]....
        /*0070*/ 	.word	0x00001a80


	//   ....[7]....
        /*0074*/ 	.word	0x00001a90


	//   ....[8]....
        /*0078*/ 	.word	0x00001af0


	//   ....[9]....
        /*007c*/ 	.word	0x00001b00


	//----- nvinfo : EIATTR_VRC_CTA_INIT_COUNT
	.align		4
.L_1833:
        /*0080*/ 	.byte	0x02, 0x4a
	.zero		1
	.zero		1


	//----- nvinfo : EIATTR_EXIT_INSTR_OFFSETS
	.align		4
        /*0084*/ 	.byte	0x04, 0x1c
        /*0086*/ 	.short	(.L_1835 - .L_1834)


	//   ....[0]....
.L_1834:
        /*0088*/ 	.word	0x00000060


	//   ....[1]....
        /*008c*/ 	.word	0x00006160


	//----- nvinfo : EIATTR_MAX_THREADS
	.align		4
.L_1835:
        /*0090*/ 	.byte	0x04, 0x05
        /*0092*/ 	.short	(.L_1837 - .L_1836)
.L_1836:
        /*0094*/ 	.word	0x00000188
        /*0098*/ 	.word	0x00000001
        /*009c*/ 	.word	0x00000001


	//----- nvinfo : EIATTR_CRS_STACK_SIZE
	.align		4
.L_1837:
        /*00a0*/ 	.byte	0x04, 0x1e
        /*00a2*/ 	.short	(.L_1839 - .L_1838)
.L_1838:
        /*00a4*/ 	.word	0x00000000


	//----- nvinfo : EIATTR_CBANK_PARAM_SIZE
	.align		4
.L_1839:
        /*00a8*/ 	.byte	0x03, 0x19
        /*00aa*/ 	.short	0x00a0


	//----- nvinfo : EIATTR_PARAM_CBANK
	.align		4
        /*00ac*/ 	.byte	0x04, 0x0a
        /*00ae*/ 	.short	(.L_1841 - .L_1840)
	.align		4
.L_1840:
        /*00b0*/ 	.word	index@(.nv.constant0._Z35group_norm_nhwc_fwd_one_pass_kernelI11Fp32IOFp16WLi128ELi98ELi392EEv26Group_norm_nhwc_fwd_params)
        /*00b4*/ 	.short	0x0380
        /*00b6*/ 	.short	0x00a0


	//----- nvinfo : EIATTR_SW_WAR
	.align		4
.L_1841:
        /*00b8*/ 	.byte	0x04, 0x36
        /*00ba*/ 	.short	(.L_1843 - .L_1842)
.L_1842:
        /*00bc*/ 	.word	0x00000008
.L_1843:


//--------------------- .nv.info._Z35group_norm_nhwc_fwd_one_pass_kernelI11Fp32IOFp16WLi256ELi98ELi392EEv26Group_norm_nhwc_fwd_params --------------------------
	.section	.nv.info._Z35group_norm_nhwc_fwd_one_pass_kernelI11Fp32IOFp16WLi256ELi98ELi392EEv26Group_norm_nhwc_fwd_params,"",@"SHT_CUDA_INFO"
	.sectionflags	@""
	.align	4


	//----- nvinfo : EIATTR_CUDA_API_VERSION
	.align		4
        /*0000*/ 	.byte	0x04, 0x37
        /*0002*/ 	.short	(.L_1845 - .L_1844)
.L_1844:
        /*0004*/ 	.word	0x00000082


	//----- nvinfo : EIATTR_KPARAM_INFO
	.align		4
.L_1845:
        /*0008*/ 	.byte	0x04, 0x17
        /*000a*/ 	.short	(.L_1847 - .L_1846)
.L_1846:
        /*000c*/ 	.word	0x00000000
        /*0010*/ 	.short	0x0000
        /*0012*/ 	.short	0x0000
        /*0014*/ 	.byte	0x00, 0xf0, 0x81, 0x02


	//----- nvinfo : EIATTR_SPARSE_MMA_MASK
	.align		4
.L_1847:
        /*0018*/ 	.byte	0x03, 0x50
        /*001a*/ 	.short	0x0000


	//----- nvinfo : EIATTR_MAXREG_COUNT
	.align		4
        /*001c*/ 	.byte	0x03, 0x1b
        /*001e*/ 	.short	0x0080


	//----- nvinfo : EIATTR_NUM_BARRIERS
	.align		4
        /*0020*/ 	.byte	0x02, 0x4c
        /*0022*/ 	.byte	0x01
	.zero		1


	//----- nvinfo : EIATTR_MERCURY_ISA_VERSION
	.align		4
        /*0024*/ 	.byte	0x03, 0x5f
        /*0026*/ 	.short	0x0101


	//----- nvinfo : EIATTR_COOP_GROUP_MASK_REGIDS
	.align		4
        /*0028*/ 	.byte	0x04, 0x29
        /*002a*/ 	.short	(.L_1849 - .L_1848)


	//   ....[0]....
.L_1848:
        /*002c*/ 	.word	0xffffffff


	//   ....[1]....
        /*0030*/ 	.word	0xffffffff


	//   ....[2]....
        /*0034*/ 	.word	0xffffffff


	//   ....[3]....
        /*0038*/ 	.word	0xffffffff


	//   ....[4]....
        /*003c*/ 	.word	0xffffffff


	//   ....[5]....
        /*0040*/ 	.word	0xffffffff


	//   ....[6]....
        /*0044*/ 	.word	0xffffffff


	//   ....[7]....
        /*0048*/ 	.word	0xffffffff


	//   ....[8]....
        /*004c*/ 	.word	0xffffffff


	//   ....[9]....
        /*0050*/ 	.word	0xffffffff


	//----- nvinfo : EIATTR_COOP_GROUP_INSTR_OFFSETS
	.align		4
.L_1849:
        /*0054*/ 	.byte	0x04, 0x28
        /*0056*/ 	.short	(.L_1851 - .L_1850)


	//   ....[0]....
.L_1850:
        /*0058*/ 	.word	0x00002e80


	//   ....[1]....
        /*005c*/ 	.word	0x00002e90


	//   ....[2]....
        /*0060*/ 	.word	0x00002ed0


	//   ....[3]....
        /*0064*/ 	.word	0x00002ee0


	//   ....[4]....
        /*0068*/ 	.word	0x00002f40


	//   ....[5]....
        /*006c*/ 	.word	0x00002f50


	//   ....[6]....
        /*0070*/ 	.word	0x00002fb0


	//   ....[7]....
        /*0074*/ 	.word	0x00002fc0


	//   ....[8]....
        /*0078*/ 	.word	0x00003020


	//   ....[9]....
        /*007c*/ 	.word	0x00003030


	//----- nvinfo : EIATTR_VRC_CTA_INIT_COUNT
	.align		4
.L_1851:
        /*0080*/ 	.byte	0x02, 0x4a
	.zero		1
	.zero		1


	//----- nvinfo : EIATTR_EXIT_INSTR_OFFSETS
	.align		4
        /*0084*/ 	.byte	0x04, 0x1c
        /*0086*/ 	.short	(.L_1853 - .L_1852)


	//   ....[0]....
.L_1852:
        /*0088*/ 	.word	0x00000060


	//   ....[1]....
        /*008c*/ 	.word	0x0000b180


	//----- nvinfo : EIATTR_MAX_THREADS
	.align		4
.L_1853:
        /*0090*/ 	.byte	0x04, 0x05
        /*0092*/ 	.short	(.L_1855 - .L_1854)
.L_1854:
        /*0094*/ 	.word	0x00000188
        /*0098*/ 	.word	0x00000001
        /*009c*/ 	.word	0x00000001


	//----- nvinfo : EIATTR_CRS_STACK_SIZE
	.align		4
.L_1855:
        /*00a0*/ 	.byte	0x04, 0x1e
        /*00a2*/ 	.short	(.L_1857 - .L_1856)
.L_1856:
        /*00a4*/ 	.word	0x00000000


	//----- nvinfo : EIATTR_CBANK_PARAM_SIZE
	.align		4
.L_1857:
        /*00a8*/ 	.byte	0x03, 0x19
        /*00aa*/ 	.short	0x00a0


	//----- nvinfo : EIATTR_PARAM_CBANK
	.align		4
        /*00ac*/ 	.byte	0x04, 0x0a
        /*00ae*/ 	.short	(.L_1859 - .L_1858)
	.align		4
.L_1858:
        /*00b0*/ 	.word	index@(.nv.constant0._Z35group_norm_nhwc_fwd_one_pass_kernelI11Fp32IOFp16WLi256ELi98ELi392EEv26Group_norm_nhwc_fwd_params)
        /*00b4*/ 	.short	0x0380
        /*00b6*/ 	.short	0x00a0


	//----- nvinfo : EIATTR_SW_WAR
	.align		4
.L_1859:
        /*00b8*/ 	.byte	0x04, 0x36
        /*00ba*/ 	.short	(.L_1861 - .L_1860)
.L_1860:
        /*00bc*/ 	.word	0x00000008
.L_1861:


//--------------------- .nv.info._Z35group_norm_nhwc_fwd_one_pass_kernelI11Fp32IOFp16WLi512ELi98ELi392EEv26Group_norm_nhwc_fwd_params --------------------------
	.section	.nv.info._Z35group_norm_nhwc_fwd_one_pass_kernelI11Fp32IOFp16WLi512ELi98ELi392EEv26Group_norm_nhwc_fwd_params,"",@"SHT_CUDA_INFO"
	.sectionflags	@""
	.align	4


	//----- nvinfo : EIATTR_CUDA_API_VERSION
	.align		4
        /*0000*/ 	.byte	0x04, 0x37
        /*0002*/ 	.short	(.L_1863 - .L_1862)
.L_1862:
        /*0004*/ 	.word	0x00000082


	//----- nvinfo : EIATTR_KPARAM_INFO
	.align		4
.L_1863:
        /*0008*/ 	.byte	0x04, 0x17
        /*000a*/ 	.short	(.L_1865 - .L_1864)
.L_1864:
        /*000c*/ 	.word	0x00000000
        /*0010*/ 	.short	0x0000
        /*0012*/ 	.short	0x0000
        /*0014*/ 	.byte	0x00, 0xf0, 0x81, 0x02


	//----- nvinfo : EIATTR_SPARSE_MMA_MASK
	.align		4
.L_1865:
        /*0018*/ 	.byte	0x03, 0x50
        /*001a*/ 	.short	0x0000


	//----- nvinfo : EIATTR_MAXREG_COUNT
	.align		4
        /*001c*/ 	.byte	0x03, 0x1b
        /*001e*/ 	.short	0x0080


	//----- nvinfo : EIATTR_NUM_BARRIERS
	.align		4
        /*0020*/ 	.byte	0x02, 0x4c
        /*0022*/ 	.byte	0x01
	.zero		1


	//----- nvinfo : EIATTR_ANNOTATIONS
	.align		4
        /*0024*/ 	.byte	0x04, 0x55
        /*0026*/ 	.short	(.L_1867 - .L_1866)


	//   ....[0]....
.L_1866:
        /* <DEDUP_REMOVED lines=123> */


	//----- nvinfo : EIATTR_MERCURY_ISA_VERSION
	.align		4
.L_1867:
        /*07c8*/ 	.byte	0x03, 0x5f
        /*07ca*/ 	.short	0x0101


	//----- nvinfo : EIATTR_COOP_GROUP_MASK_REGIDS
	.align		4
        /*07cc*/ 	.byte	0x04, 0x29
        /*07ce*/ 	.short	(.L_1869 - .L_1868)


	//   ....[0]....
.L_1868:
        /*07d0*/ 	.word	0xffffffff


	//   ....[1]....
        /*07d4*/ 	.word	0xffffffff


	//   ....[2]....
        /*07d8*/ 	.word	0xffffffff


	//   ....[3]....
        /*07dc*/ 	.word	0xffffffff


	//   ....[4]....
        /*07e0*/ 	.word	0xffffffff


	//   ....[5]....
        /*07e4*/ 	.word	0xffffffff


	//   ....[6]....
        /*07e8*/ 	.word	0xffffffff


	//   ....[7]....
        /*07ec*/ 	.word	0xffffffff


	//   ....[8]....
        /*07f0*/ 	.word	0xffffffff


	//   ....[9]....
        /*07f4*/ 	.word	0xffffffff


	//----- nvinfo : EIATTR_COOP_GROUP_INSTR_OFFSETS
	.align		4
.L_1869:
        /*07f8*/ 	.byte	0x04, 0x28
        /*07fa*/ 	.short	(.L_1871 - .L_1870)


	//   ....[0]....
.L_1870:
        /*07fc*/ 	.word	0x000083c0


	//   ....[1]....
        /*0800*/ 	.word	0x000083d0


	//   ....[2]....
        /*0804*/ 	.word	0x00008430


	//   ....[3]....
        /*0808*/ 	.word	0x00008440


	//   ....[4]....
        /*080c*/ 	.word	0x00008490


	//   ....[5]....
        /*0810*/ 	.word	0x000084a0


	//   ....[6]....
        /*0814*/ 	.word	0x00008500


	//   ....[7]....
        /*0818*/ 	.word	0x00008510


	//   ....[8]....
        /*081c*/ 	.word	0x00008570


	//   ....[9]....
        /*0820*/ 	.word	0x00008580


	//----- nvinfo : EIATTR_VRC_CTA_INIT_COUNT
	.align		4
.L_1871:
        /*0824*/ 	.byte	0x02, 0x4a
	.zero		1
	.zero		1


	//----- nvinfo : EIATTR_EXIT_INSTR_OFFSETS
	.align		4
        /*0828*/ 	.byte	0x04, 0x1c
        /*082a*/ 	.short	(.L_1873 - .L_1872)


	//   ....[0]....
.L_1872:
        /*082c*/ 	.word	0x00000080


	//   ....[1]....
        /*0830*/ 	.word	0x00011010


	//----- nvinfo : EIATTR_MAX_THREADS
	.align		4
.L_1873:
        /*0834*/ 	.byte	0x04, 0x05
        /*0836*/ 	.short	(.L_1875 - .L_1874)
.L_1874:
        /*0838*/ 	.word	0x00000188
        /*083c*/ 	.word	0x00000001
        /*0840*/ 	.word	0x00000001


	//----- nvinfo : EIATTR_CRS_STACK_SIZE
	.align		4
.L_1875:
        /*0844*/ 	.byte	0x04, 0x1e
        /*0846*/ 	.short	(.L_1877 - .L_1876)
.L_1876:
        /*0848*/ 	.word	0x00000000


	//----- nvinfo : EIATTR_CBANK_PARAM_SIZE
	.align		4
.L_1877:
        /*084c*/ 	.byte	0x03, 0x19
        /*084e*/ 	.short	0x00a0


	//----- nvinfo : EIATTR_PARAM_CBANK
	.align		4
        /*0850*/ 	.byte	0x04, 0x0a
        /*0852*/ 	.short	(.L_1879 - .L_1878)
	.align		4
.L_1878:
        /*0854*/ 	.word	index@(.nv.constant0._Z35group_norm_nhwc_fwd_one_pass_kernelI11Fp32IOFp16WLi512ELi98ELi392EEv26Group_norm_nhwc_fwd_params)
        /*0858*/ 	.short	0x0380
        /*085a*/ 	.short	0x00a0


	//----- nvinfo : EIATTR_SW_WAR
	.align		4
.L_1879:
        /*085c*/ 	.byte	0x04, 0x36
        /*085e*/ 	.short	(.L_1881 - .L_1880)
.L_1880:
        /*0860*/ 	.word	0x00000008
.L_1881:


//--------------------- .nv.callgraph             --------------------------
	.section	.nv.callgraph,"",@"SHT_CUDA_CALLGRAPH"
	.align	4
	.sectionentsize	8
	.align		4
        /*0000*/ 	.word	0x00000000
	.align		4
        /*0004*/ 	.word	0xffffffff
	.align		4
        /*0008*/ 	.word	0x00000000
	.align		4
        /*000c*/ 	.word	0xfffffffe
	.align		4
        /*0010*/ 	.word	0x00000000
	.align		4
        /*0014*/ 	.word	0xfffffffd
	.align		4
        /*0018*/ 	.word	0x00000000
	.align		4
        /*001c*/ 	.word	0xfffffffc


//--------------------- .nv.constant4             --------------------------
	.section	.nv.constant4,"a",@progbits
	.align	8
	.align		8
.nv.constant4:
        /*0000*/ 	.dword	_ZN61_INTERNAL_34f6485a_30_group_norm_nhwc_one_pass_98_cu_fe19efeb4cuda3std3__45__cpo5beginE
	.align		8
        /*0008*/ 	.dword	_ZN61_INTERNAL_34f6485a_30_group_norm_nhwc_one_pass_98_cu_fe19efeb4cuda3std3__45__cpo3endE
	.align		8
        /*0010*/ 	.dword	_ZN61_INTERNAL_34f6485a_30_group_norm_nhwc_one_pass_98_cu_fe19efeb4cuda3std3__45__cpo6cbeginE
	.align		8
        /*0018*/ 	.dword	_ZN61_INTERNAL_34f6485a_30_group_norm_nhwc_one_pass_98_cu_fe19efeb4cuda3std3__45__cpo4cendE
	.align		8
        /*0020*/ 	.dword	_ZN61_INTERNAL_34f6485a_30_group_norm_nhwc_one_pass_98_cu_fe19efeb4cuda3std3__45__cpo6rbeginE
	.align		8
        /*0028*/ 	.dword	_ZN61_INTERNAL_34f6485a_30_group_norm_nhwc_one_pass_98_cu_fe19efeb4cuda3std3__45__cpo4rendE
	.align		8
        /*0030*/ 	.dword	_ZN61_INTERNAL_34f6485a_30_group_norm_nhwc_one_pass_98_cu_fe19efeb4cuda3std3__45__cpo7crbeginE
	.align		8
        /*0038*/ 	.dword	_ZN61_INTERNAL_34f6485a_30_group_norm_nhwc_one_pass_98_cu_fe19efeb4cuda3std3__45__cpo5crendE
	.align		8
        /*0040*/ 	.dword	_ZN61_INTERNAL_34f6485a_30_group_norm_nhwc_one_pass_98_cu_fe19efeb4cuda3std3__463_GLOBAL__N__34f6485a_30_group_norm_nhwc_one_pass_98_cu_fe19efeb6ignoreE
	.align		8
        /*0048*/ 	.dword	_ZN61_INTERNAL_34f6485a_30_group_norm_nhwc_one_pass_98_cu_fe19efeb4cuda3std3__419piecewise_constructE
	.align		8
        /*0050*/ 	.dword	_ZN61_INTERNAL_34f6485a_30_group_norm_nhwc_one_pass_98_cu_fe19efeb4cuda3std3__48in_placeE
	.align		8
        /*0058*/ 	.dword	_ZN61_INTERNAL_34f6485a_30_group_norm_nhwc_one_pass_98_cu_fe19efeb4cuda3std3__420unreachable_sentinelE
	.align		8
        /*0060*/ 	.dword	_ZN61_INTERNAL_34f6485a_30_group_norm_nhwc_one_pass_98_cu_fe19efeb4cuda3std3__47nulloptE
	.align		8
        /*0068*/ 	.dword	_ZN61_INTERNAL_34f6485a_30_group_norm_nhwc_one_pass_98_cu_fe19efeb4cuda3std3__48unexpectE
	.align		8
        /*0070*/ 	.dword	_ZN61_INTERNAL_34f6485a_30_group_norm_nhwc_one_pass_98_cu_fe19efeb4cuda3std6ranges3__45__cpo4swapE
	.align		8
        /*0078*/ 	.dword	_ZN61_INTERNAL_34f6485a_30_group_norm_nhwc_one_pass_98_cu_fe19efeb4cuda3std6ranges3__45__cpo9iter_moveE
	.align		8
        /*0080*/ 	.dword	_ZN61_INTERNAL_34f6485a_30_group_norm_nhwc_one_pass_98_cu_fe19efeb4cuda3std6ranges3__45__cpo5beginE
	.align		8
        /*0088*/ 	.dword	_ZN61_INTERNAL_34f6485a_30_group_norm_nhwc_one_pass_98_cu_fe19efeb4cuda3std6ranges3__45__cpo3endE
	.align		8
        /*0090*/ 	.dword	_ZN61_INTERNAL_34f6485a_30_group_norm_nhwc_one_pass_98_cu_fe19efeb4cuda3std6ranges3__45__cpo6cbeginE
	.align		8
        /*0098*/ 	.dword	_ZN61_INTERNAL_34f6485a_30_group_norm_nhwc_one_pass_98_cu_fe19efeb4cuda3std6ranges3__45__cpo4cendE
	.align		8
        /*00a0*/ 	.dword	_ZN61_INTERNAL_34f6485a_30_group_norm_nhwc_one_pass_98_cu_fe19efeb4cuda3std6ranges3__45__cpo7advanceE
	.align		8
        /*00a8*/ 	.dword	_ZN61_INTERNAL_34f6485a_30_group_norm_nhwc_one_pass_98_cu_fe19efeb4cuda3std6ranges3__45__cpo9iter_swapE
	.align		8
        /*00b0*/ 	.dword	_ZN61_INTERNAL_34f6485a_30_group_norm_nhwc_one_pass_98_cu_fe19efeb4cuda3std6ranges3__45__cpo4nextE
	.align		8
        /*00b8*/ 	.dword	_ZN61_INTERNAL_34f6485a_30_group_norm_nhwc_one_pass_98_cu_fe19efeb4cuda3std6ranges3__45__cpo4prevE
	.align		8
        /*00c0*/ 	.dword	_ZN61_INTERNAL_34f6485a_30_group_norm_nhwc_one_pass_98_cu_fe19efeb4cuda3std6ranges3__45__cpo4dataE
	.align		8
        /*00c8*/ 	.dword	_ZN61_INTERNAL_34f6485a_30_group_norm_nhwc_one_pass_98_cu_fe19efeb4cuda3std6ranges3__45__cpo5cdataE
	.align		8
        /*00d0*/ 	.dword	_ZN61_INTERNAL_34f6485a_30_group_norm_nhwc_one_pass_98_cu_fe19efeb4cuda3std6ranges3__45__cpo4sizeE
	.align		8
        /*00d8*/ 	.dword	_ZN61_INTERNAL_34f6485a_30_group_norm_nhwc_one_pass_98_cu_fe19efeb4cuda3std6ranges3__45__cpo5ssizeE
	.align		8
        /*00e0*/ 	.dword	_ZN61_INTERNAL_34f6485a_30_group_norm_nhwc_one_pass_98_cu_fe19efeb4cuda3std6ranges3__45__cpo8distanceE
	.align		8
        /*00e8*/ 	.dword	_ZN61_INTERNAL_34f6485a_30_group_norm_nhwc_one_pass_98_cu_fe19efeb6thrust24THRUST_300001_SM_1000_NS6system6detail10sequential3seqE
	.align		8
        /*00f0*/ 	.dword	_ZN61_INTERNAL_34f6485a_30_group_norm_nhwc_one_pass_98_cu_fe19efeb6thrust24THRUST_300001_SM_1000_NS12placeholders2_1E
	.align		8
        /*00f8*/ 	.dword	_ZN61_INTERNAL_34f6485a_30_group_norm_nhwc_one_pass_98_cu_fe19efeb6thrust24THRUST_300001_SM_1000_NS12placeholders2_2E
	.align		8
        /*0100*/ 	.dword	_ZN61_INTERNAL_34f6485a_30_group_norm_nhwc_one_pass_98_cu_fe19efeb6thrust24THRUST_300001_SM_1000_NS12placeholders2_3E
	.align		8
        /*0108*/ 	.dword	_ZN61_INTERNAL_34f6485a_30_group_norm_nhwc_one_pass_98_cu_fe19efeb6thrust24THRUST_300001_SM_1000_NS12placeholders2_4E
	.align		8
        /*0110*/ 	.dword	_ZN61_INTERNAL_34f6485a_30_group_norm_nhwc_one_pass_98_cu_fe19efeb6thrust24THRUST_300001_SM_1000_NS12placeholders2_5E
	.align		8
        /*0118*/ 	.dword	_ZN61_INTERNAL_34f6485a_30_group_norm_nhwc_one_pass_98_cu_fe19efeb6thrust24THRUST_300001_SM_1000_NS12placeholders2_6E
	.align		8
        /*0120*/ 	.dword	_ZN61_INTERNAL_34f6485a_30_group_norm_nhwc_one_pass_98_cu_fe19efeb6thrust24THRUST_300001_SM_1000_NS12placeholders2_7E
	.align		8
        /*0128*/ 	.dword	_ZN61_INTERNAL_34f6485a_30_group_norm_nhwc_one_pass_98_cu_fe19efeb6thrust24THRUST_300001_SM_1000_NS12placeholders2_8E
	.align		8
        /*0130*/ 	.dword	_ZN61_INTERNAL_34f6485a_30_group_norm_nhwc_one_pass_98_cu_fe19efeb6thrust24THRUST_300001_SM_1000_NS12placeholders2_9E
	.align		8
        /*0138*/ 	.dword	_ZN61_INTERNAL_34f6485a_30_group_norm_nhwc_one_pass_98_cu_fe19efeb6thrust24THRUST_300001_SM_1000_NS12placeholders3_10E


//--------------------- .text._ZN3cub18CUB_300001_SM_10006detail11EmptyKernelIvEEvv --------------------------
	.section	.text._ZN3cub18CUB_300001_SM_10006detail11EmptyKernelIvEEvv,"ax",@progbits
	.align	128
        .global         _ZN3cub18CUB_300001_SM_10006detail11EmptyKernelIvEEvv
        .type           _ZN3cub18CUB_300001_SM_10006detail11EmptyKernelIvEEvv,@function
        .size           _ZN3cub18CUB_300001_SM_10006detail11EmptyKernelIvEEvv,(.L_x_4735 - _ZN3cub18CUB_300001_SM_10006detail11EmptyKernelIvEEvv)
        .other          _ZN3cub18CUB_300001_SM_10006detail11EmptyKernelIvEEvv,@"STO_CUDA_ENTRY STV_DEFAULT"
_ZN3cub18CUB_300001_SM_10006detail11EmptyKernelIvEEvv:
.text._ZN3cub18CUB_300001_SM_10006detail11EmptyKernelIvEEvv:
[----:B------:R-:W-:Y:S01]  /*0000*/  LDC R1, c[0x0][0x37c] ;  /* 0x0000df00ff017b82 */ /* 0x000fe20000000800 */
[----:B------:R-:W-:Y:S05]  /*0010*/  EXIT ;  /* 0x000000000000794d */ /* 0x000fea0003800000 */
.L_x_0:
[----:B------:R-:W-:-:S00]  /*0020*/  BRA `(.L_x_0) ;  /* 0xfffffffc00fc7947 */ /* 0x000fc0000383ffff */
[----:B------:R-:W-:-:S00]  /*0030*/  NOP ;  /* 0x0000000000007918 */ /* 0x000fc00000000000 */
        /* <DEDUP_REMOVED lines=12> */
.L_x_4735:


//--------------------- .text._Z35group_norm_nhwc_bwd_one_pass_kernelI11Bf16IOFp32WLi64ELi98ELi392EEv26Group_norm_nhwc_bwd_params --------------------------
	.section	.text._Z35group_norm_nhwc_bwd_one_pass_kernelI11Bf16IOFp32WLi64ELi98ELi392EEv26Group_norm_nhwc_bwd_params,"ax",@progbits
	.align	128
        .global         _Z35group_norm_nhwc_bwd_one_pass_kernelI11Bf16IOFp32WLi64ELi98ELi392EEv26Group_norm_nhwc_bwd_params
        .type           _Z35group_norm_nhwc_bwd_one_pass_kernelI11Bf16IOFp32WLi64ELi98ELi392EEv26Group_norm_nhwc_bwd_params,@function
        .size           _Z35group_norm_nhwc_bwd_one_pass_kernelI11Bf16IOFp32WLi64ELi98ELi392EEv26Group_norm_nhwc_bwd_params,(.L_x_4736 - _Z35group_norm_nhwc_bwd_one_pass_kernelI11Bf16IOFp32WLi64ELi98ELi392EEv26Group_norm_nhwc_bwd_params)
        .other          _Z35group_norm_nhwc_bwd_one_pass_kernelI11Bf16IOFp32WLi64ELi98ELi392EEv26Group_norm_nhwc_bwd_params,@"STO_CUDA_ENTRY STV_DEFAULT"
_Z35group_norm_nhwc_bwd_one_pass_kernelI11Bf16IOFp32WLi64ELi98ELi392EEv26Group_norm_nhwc_bwd_params:
.text._Z35group_norm_nhwc_bwd_one_pass_kernelI11Bf16IOFp32WLi64ELi98ELi392EEv26Group_norm_nhwc_bwd_params:
[----:B------:R-:W-:Y:S01]  /*0000*/  LDC R1, c[0x0][0x37c] ;  /* 0x0000df00ff017b82 */ /* 0x000fe20000000800 */
[----:B------:R-:W0:Y:S01]  /*0010*/  S2R R0, SR_CTAID.Y ;  /* 0x0000000000007919 */ /* 0x000e220000002600 */
[----:B------:R-:W1:Y:S06]  /*0020*/  LDCU UR4, c[0x0][0x410] ;  /* 0x00008200ff0477ac */ /* 0x000e6c0008000800 */
[----:B------:R-:W2:Y:S01]  /*0030*/  S2UR UR10, SR_CTAID.X ;  /* 0x00000000000a79c3 */ /* 0x000ea20000002500 */
[----:B------:R-:W3:Y:S01]  /*0040*/  S2R R2, SR_TID.X ;  /* 0x0000000000027919 */ /* 0x000ee20000002100 */
[----:B------:R-:W1:Y:S01]  /*0050*/  LDCU UR5, c[0x0][0x3e0] ;  /* 0x00007c00ff0577ac */ /* 0x000e620008000800 */
[----:B------:R-:W4:Y:S01]  /*0060*/  LDCU.64 UR8, c[0x0][0x358] ;  /* 0x00006b00ff0877ac */ /* 0x000f220008000a00 */
[----:B-1----:R-:W-:-:S06]  /*0070*/  UIMAD UR4, UR4, UR5, URZ ;  /* 0x00000005040472a4 */ /* 0x002fcc000f8e02ff */
[----:B0-----:R-:W-:-:S13]  /*0080*/  ISETP.GE.AND P0, PT, R0, UR4, PT ;  /* 0x0000000400007c0c */ /* 0x001fda000bf06270 */
[----:B--234-:R-:W-:Y:S05]  /*0090*/  @P0 BRA `(.L_x_1) ;  /* 0x0000005800a40947 */ /* 0x01cfea0003800000 */
[C---:B------:R-:W-:Y:S01]  /*00a0*/  LOP3.LUT R10, R2.reuse, 0xffff, RZ, 0xc0, !PT ;  /* 0x0000ffff020a7812 */ /* 0x040fe200078ec0ff */
[----:B------:R-:W0:Y:S01]  /*00b0*/  LDC R13, c[0x0][0x41c] ;  /* 0x00010700ff0d7b82 */ /* 0x000e220000000800 */
[----:B------:R-:W1:Y:S01]  /*00c0*/  S2R R5, SR_LANEID ;  /* 0x0000000000057919 */ /* 0x000e620000000000 */
[----:B------:R-:W-:Y:S01]  /*00d0*/  UMOV UR5, 0x400 ;  /* 0x0000040000057882 */ /* 0x000fe20000000000 */
[----:B------:R-:W-:Y:S01]  /*00e0*/  LOP3.LUT R7, R2, 0x3e0, RZ, 0xc0, !PT ;  /* 0x000003e002077812 */ /* 0x000fe200078ec0ff */
[----:B------:R-:W-:Y:S01]  /*00f0*/  IMAD R10, R10, 0x53a, RZ ;  /* 0x0000053a0a0a7824 */ /* 0x000fe200078e02ff */
[----:B------:R-:W-:Y:S01]  /*0100*/  UIADD3 UR6, UPT, UPT, UR5, 0x90, URZ ;  /* 0x0000009005067890 */ /* 0x000fe2000fffe0ff */
[----:B------:R-:W-:Y:S01]  /*0110*/  SHF.R.U32.HI R9, RZ, 0x2, R2 ;  /* 0x00000002ff097819 */ /* 0x000fe20000011602 */
[----:B------:R-:W-:Y:S01]  /*0120*/  HFMA2 R6, -RZ, RZ, 0, 0 ;  /* 0x00000000ff067431 */ /* 0x000fe200000001ff */
[----:B------:R-:W2:Y:S01]  /*0130*/  S2UR UR7, SR_CgaCtaId ;  /* 0x00000000000779c3 */ /* 0x000ea20000008800 */
[----:B------:R-:W-:Y:S01]  /*0140*/  SHF.R.U32.HI R14, RZ, 0x10, R10 ;  /* 0x00000010ff0e7819 */ /* 0x000fe2000001160a */
[----:B------:R-:W3:Y:S01]  /*0150*/  LDCU.U8 UR11, c[0x0][0x414] ;  /* 0x00008280ff0b77ac */ /* 0x000ee20008000000 */
[----:B------:R-:W-:-:S02]  /*0160*/  ISETP.GT.U32.AND P0, PT, R7, 0x168, PT ;  /* 0x000001680700780c */ /* 0x000fc40003f04070 */
[----:B------:R-:W-:Y:S02]  /*0170*/  PRMT R24, R14, 0x9910, RZ ;  /* 0x000099100e187816 */ /* 0x000fe400000000ff */
[----:B------:R-:W-:Y:S01]  /*0180*/  IADD3 R18, PT, PT, -R7, 0x187, RZ ;  /* 0x0000018707127810 */ /* 0x000fe20007ffe1ff */
[----:B------:R-:W4:Y:S01]  /*0190*/  LDC R3, c[0x0][0x374] ;  /* 0x0000dd00ff037b82 */ /* 0x000f220000000800 */
[----:B------:R-:W-:Y:S01]  /*01a0*/  LOP3.LUT R7, R9, 0xf8, RZ, 0xc0, !PT ;  /* 0x000000f809077812 */ /* 0x000fe200078ec0ff */
[----:B------:R-:W-:Y:S01]  /*01b0*/  IMAD R24, R24, 0x31, RZ ;  /* 0x0000003118187824 */ /* 0x000fe200078e02ff */
[----:B------:R-:W-:Y:S02]  /*01c0*/  MOV R8, R0 ;  /* 0x0000000000087202 */ /* 0x000fe40000000f00 */
[----:B------:R-:W-:Y:S02]  /*01d0*/  SEL R18, R18, 0x1f, P0 ;  /* 0x0000001f12127807 */ /* 0x000fe40000000000 */
[----:B------:R-:W-:Y:S01]  /*01e0*/  IADD3 R24, PT, PT, RZ, -R24, RZ ;  /* 0x80000018ff187210 */ /* 0x000fe20007ffe0ff */
[----:B------:R-:W5:Y:S01]  /*01f0*/  LDC R4, c[0x0][0x370] ;  /* 0x0000dc00ff047b82 */ /* 0x000f620000000800 */
[----:B0-----:R-:W-:-:S02]  /*0200*/  IMAD R13, R13, UR10, R14 ;  /* 0x0000000a0d0d7c24 */ /* 0x001fc4000f8e020e */
[----:B------:R-:W-:-:S03]  /*0210*/  PRMT R25, R24, 0x7710, RZ ;  /* 0x0000771018197816 */ /* 0x000fc600000000ff */
[----:B------:R-:W-:Y:S02]  /*0220*/  IADD3 R22, PT, PT, R13, 0x8, RZ ;  /* 0x000000080d167810 */ /* 0x000fe40007ffe0ff */
[----:B------:R-:W-:Y:S01]  /*0230*/  IADD3 R24, PT, PT, R25, R2, RZ ;  /* 0x0000000219187210 */ /* 0x000fe20007ffe0ff */
[----:B--2---:R-:W-:Y:S01]  /*0240*/  ULEA UR6, UR7, UR6, 0x18 ;  /* 0x0000000607067291 */ /* 0x004fe2000f8ec0ff */
[C---:B------:R-:W-:Y:S01]  /*0250*/  IADD3 R23, PT, PT, R13.reuse, 0x10, RZ ;  /* 0x000000100d177810 */ /* 0x040fe20007ffe0ff */
[----:B------:R-:W-:Y:S01]  /*0260*/  ULEA UR5, UR7, UR5, 0x18 ;  /* 0x0000000507057291 */ /* 0x000fe2000f8ec0ff */
[C---:B------:R-:W-:Y:S02]  /*0270*/  IADD3 R56, PT, PT, R13.reuse, 0x18, RZ ;  /* 0x000000180d387810 */ /* 0x040fe40007ffe0ff */
[C---:B------:R-:W-:Y:S02]  /*0280*/  IADD3 R57, PT, PT, R13.reuse, 0x20, RZ ;  /* 0x000000200d397810 */ /* 0x040fe40007ffe0ff */
[----:B------:R-:W-:Y:S01]  /*0290*/  IADD3 R58, PT, PT, R13, 0x28, RZ ;  /* 0x000000280d3a7810 */ /* 0x000fe20007ffe0ff */
[--C-:B----4-:R-:W-:Y:S01]  /*02a0*/  IMAD R9, R3, UR10, R0.reuse ;  /* 0x0000000a03097c24 */ /* 0x110fe2000f8e0200 */
[----:B------:R-:W-:Y:S01]  /*02b0*/  IADD3 R59, PT, PT, R13, 0x30, RZ ;  /* 0x000000300d3b7810 */ /* 0x000fe20007ffe0ff */
[--C-:B------:R-:W-:Y:S01]  /*02c0*/  IMAD R10, R3, 0x7, R0.reuse ;  /* 0x00000007030a7824 */ /* 0x100fe200078e0200 */
[----:B------:R-:W-:Y:S01]  /*02d0*/  IADD3 R60, PT, PT, R13, 0x38, RZ ;  /* 0x000000380d3c7810 */ /* 0x000fe20007ffe0ff */
[C-C-:B------:R-:W-:Y:S01]  /*02e0*/  IMAD R11, R3.reuse, 0x6, R0.reuse ;  /* 0x00000006030b7824 */ /* 0x140fe200078e0200 */
[----:B------:R-:W-:Y:S01]  /*02f0*/  SHF.L.U32 R24, R24, 0x1, RZ ;  /* 0x0000000118187819 */ /* 0x000fe200000006ff */
[C-C-:B------:R-:W-:Y:S01]  /*0300*/  IMAD R12, R3.reuse, 0x5, R0.reuse ;  /* 0x00000005030c7824 */ /* 0x140fe200078e0200 */
[CC--:B------:R-:W-:Y:S01]  /*0310*/  LEA R14, R3.reuse, R0.reuse, 0x2 ;  /* 0x00000000030e7211 */ /* 0x0c0fe200078e10ff */
[C---:B------:R-:W-:Y:S01]  /*0320*/  IMAD R15, R3.reuse, 0x3, R0 ;  /* 0x00000003030f7824 */ /* 0x040fe200078e0200 */
[----:B------:R-:W-:-:S02]  /*0330*/  LEA R16, R3, R0, 0x1 ;  /* 0x0000000003107211 */ /* 0x000fc400078e08ff */
[C---:B-----5:R-:W-:Y:S02]  /*0340*/  LOP3.LUT R17, R4.reuse, 0x7, RZ, 0xc0, !PT ;  /* 0x0000000704117812 */ /* 0x060fe400078ec0ff */
[----:B------:R-:W-:Y:S02]  /*0350*/  LOP3.LUT R19, R4, 0x7ffffff8, RZ, 0xc0, !PT ;  /* 0x7ffffff804137812 */ /* 0x000fe400078ec0ff */
[----:B------:R-:W-:Y:S02]  /*0360*/  LEA R20, R2, UR6, 0x4 ;  /* 0x0000000602147c11 */ /* 0x000fe4000f8e20ff */
[----:B------:R-:W-:Y:S02]  /*0370*/  SHF.R.S32.HI R21, RZ, 0x1f, R13 ;  /* 0x0000001fff157819 */ /* 0x000fe4000001140d */
[----:B------:R-:W-:Y:S02]  /*0380*/  SHF.R.S32.HI R61, RZ, 0x1f, R22 ;  /* 0x0000001fff3d7819 */ /* 0x000fe40000011416 */
[----:B------:R-:W-:-:S02]  /*0390*/  SHF.R.S32.HI R63, RZ, 0x1f, R23 ;  /* 0x0000001fff3f7819 */ /* 0x000fc40000011417 */
[----:B------:R-:W-:Y:S02]  /*03a0*/  SHF.R.S32.HI R65, RZ, 0x1f, R56 ;  /* 0x0000001fff417819 */ /* 0x000fe40000011438 */
[----:B------:R-:W-:Y:S02]  /*03b0*/  SHF.R.S32.HI R67, RZ, 0x1f, R57 ;  /* 0x0000001fff437819 */ /* 0x000fe40000011439 */
[----:B------:R-:W-:Y:S02]  /*03c0*/  SHF.R.S32.HI R77, RZ, 0x1f, R58 ;  /* 0x0000001fff4d7819 */ /* 0x000fe4000001143a */
[----:B------:R-:W-:Y:S02]  /*03d0*/  SHF.R.S32.HI R79, RZ, 0x1f, R59 ;  /* 0x0000001fff4f7819 */ /* 0x000fe4000001143b */
[----:B------:R-:W-:Y:S02]  /*03e0*/  SHF.R.S32.HI R81, RZ, 0x1f, R60 ;  /* 0x0000001fff517819 */ /* 0x000fe4000001143c */
[----:B-1-3--:R-:W-:-:S07]  /*03f0*/  LOP3.LUT R62, R24, 0xffff, RZ, 0xc0, !PT ;  /* 0x0000ffff183e7812 */ /* 0x00afce00078ec0ff */
.L_x_42:
[----:B0-----:R-:W0:Y:S01]  /*0400*/  LDC R31, c[0x0][0x410] ;  /* 0x00010400ff1f7b82 */ /* 0x001e220000000800 */
[----:B-1----:R-:W1:Y:S01]  /*0410*/  LDCU.128 UR12, c[0x0][0x400] ;  /* 0x00008000ff0c77ac */ /* 0x002e620008000c00 */
[----:B------:R-:W-:Y:S02]  /*0420*/  ISETP.GE.AND P2, PT, R8, RZ, PT ;  /* 0x000000ff0800720c */ /* 0x000fe40003f46270 */
[----:B------:R-:W-:Y:S02]  /*0430*/  MOV R64, RZ ;  /* 0x000000ff00407202 */ /* 0x000fe40000000f00 */
[----:B------:R-:W-:Y:S02]  /*0440*/  MOV R66, RZ ;  /* 0x000000ff00427202 */ /* 0x000fe40000000f00 */
[----:B-1----:R-:W-:-:S04]  /*0450*/  ISETP.GE.U32.AND P0, PT, R13, UR12, PT ;  /* 0x0000000c0d007c0c */ /* 0x002fc8000bf06070 */
[----:B------:R-:W-:Y:S02]  /*0460*/  ISETP.GE.AND.EX P0, PT, R21, UR13, PT, P0 ;  /* 0x0000000d15007c0c */ /* 0x000fe4000bf06300 */
[----:B0-----:R-:W-:-:S04]  /*0470*/  IABS R27, R31 ;  /* 0x0000001f001b7213 */ /* 0x001fc80000000000 */
[----:B------:R-:W0:Y:S07]  /*0480*/  I2F.RP R26, R27 ;  /* 0x0000001b001a7306 */ /* 0x000e2e0000209400 */
[----:B------:R-:W1:Y:S01]  /*0490*/  @!P0 LDC.64 R42, c[0x0][0x398] ;  /* 0x0000e600ff2a8b82 */ /* 0x000e620000000a00 */
[----:B0-----:R-:W0:Y:S07]  /*04a0*/  MUFU.RCP R26, R26 ;  /* 0x0000001a001a7308 */ /* 0x001e2e0000001000 */
[----:B------:R-:W2:Y:S01]  /*04b0*/  @!P0 LDC.64 R36, c[0x0][0x3a0] ;  /* 0x0000e800ff248b82 */ /* 0x000ea20000000a00 */
[----:B0-----:R-:W-:-:S04]  /*04c0*/  IADD3 R24, PT, PT, R26, 0xffffffe, RZ ;  /* 0x0ffffffe1a187810 */ /* 0x001fc80007ffe0ff */
[----:B------:R0:W3:Y:S02]  /*04d0*/  F2I.FTZ.U32.TRUNC.NTZ R25, R24 ;  /* 0x0000001800197305 */ /* 0x0000e4000021f000 */
[----:B0-----:R-:W-:Y:S02]  /*04e0*/  MOV R24, RZ ;  /* 0x000000ff00187202 */ /* 0x001fe40000000f00 */
[----:B---3--:R-:W-:-:S05]  /*04f0*/  IADD3 R28, PT, PT, RZ, -R25, RZ ;  /* 0x80000019ff1c7210 */ /* 0x008fca0007ffe0ff */
[----:B------:R-:W-:Y:S01]  /*0500*/  IMAD R29, R28, R27, RZ ;  /* 0x0000001b1c1d7224 */ /* 0x000fe200078e02ff */
[----:B------:R-:W-:-:S03]  /*0510*/  IABS R28, R8 ;  /* 0x00000008001c7213 */ /* 0x000fc60000000000 */
[----:B------:R-:W-:Y:S01]  /*0520*/  IMAD.HI.U32 R25, R25, R29, R24 ;  /* 0x0000001d19197227 */ /* 0x000fe200078e0018 */
[----:B------:R-:W-:-:S04]  /*0530*/  LOP3.LUT R24, R8, R31, RZ, 0x3c, !PT ;  /* 0x0000001f08187212 */ /* 0x000fc800078e3cff */
[----:B------:R-:W-:Y:S01]  /*0540*/  ISETP.GE.AND P1, PT, R24, RZ, PT ;  /* 0x000000ff1800720c */ /* 0x000fe20003f26270 */
[----:B------:R-:W-:-:S05]  /*0550*/  IMAD.HI.U32 R25, R25, R28, RZ ;  /* 0x0000001c19197227 */ /* 0x000fca00078e00ff */
[----:B------:R-:W-:-:S05]  /*0560*/  IADD3 R26, PT, PT, -R25, RZ, RZ ;  /* 0x000000ff191a7210 */ /* 0x000fca0007ffe1ff */
[C---:B------:R-:W-:Y:S02]  /*0570*/  IMAD R26, R27.reuse, R26, R28 ;  /* 0x0000001a1b1a7224 */ /* 0x040fe400078e021c */
[----:B------:R-:W0:Y:S03]  /*0580*/  @!P0 LDC.64 R28, c[0x0][0x3f8] ;  /* 0x0000fe00ff1c8b82 */ /* 0x000e260000000a00 */
[----:B------:R-:W-:-:S13]  /*0590*/  ISETP.GT.U32.AND P4, PT, R27, R26, PT ;  /* 0x0000001a1b00720c */ /* 0x000fda0003f84070 */
[-C--:B------:R-:W-:Y:S02]  /*05a0*/  @!P4 IADD3 R26, PT, PT, R26, -R27.reuse, RZ ;  /* 0x8000001b1a1ac210 */ /* 0x080fe40007ffe0ff */
[----:B------:R-:W-:Y:S02]  /*05b0*/  @!P4 IADD3 R25, PT, PT, R25, 0x1, RZ ;  /* 0x000000011919c810 */ /* 0x000fe40007ffe0ff */
[CC--:B------:R-:W-:Y:S02]  /*05c0*/  ISETP.GE.U32.AND P3, PT, R26.reuse, R27.reuse, PT ;  /* 0x0000001b1a00720c */ /* 0x0c0fe40003f66070 */
[----:B------:R-:W-:Y:S02]  /*05d0*/  ISETP.GT.U32.AND P4, PT, R27, R26, PT ;  /* 0x0000001a1b00720c */ /* 0x000fe40003f84070 */
[----:B------:R-:W-:-:S04]  /*05e0*/  IADD3 R27, PT, PT, R26, -R27, RZ ;  /* 0x8000001b1a1b7210 */ /* 0x000fc80007ffe0ff */
[----:B------:R-:W-:Y:S02]  /*05f0*/  SEL R26, R27, R26, !P4 ;  /* 0x0000001a1b1a7207 */ /* 0x000fe40006000000 */
[----:B------:R-:W-:Y:S02]  /*0600*/  LOP3.LUT R27, RZ, R31, RZ, 0x33, !PT ;  /* 0x0000001fff1b7212 */ /* 0x000fe400078e33ff */
[----:B------:R-:W-:Y:S02]  /*0610*/  @!P2 IADD3 R26, PT, PT, -R26, RZ, RZ ;  /* 0x000000ff1a1aa210 */ /* 0x000fe40007ffe1ff */
[----:B------:R-:W-:Y:S02]  /*0620*/  @P3 IADD3 R25, PT, PT, R25, 0x1, RZ ;  /* 0x0000000119193810 */ /* 0x000fe40007ffe0ff */
[----:B------:R-:W-:Y:S02]  /*0630*/  ISETP.NE.AND P3, PT, R31, RZ, PT ;  /* 0x000000ff1f00720c */ /* 0x000fe40003f65270 */
[----:B------:R-:W-:-:S02]  /*0640*/  ISETP.GE.U32.AND P4, PT, R22, UR12, PT ;  /* 0x0000000c16007c0c */ /* 0x000fc4000bf86070 */
[----:B------:R-:W-:Y:S02]  /*0650*/  SEL R109, R27, R26, !P3 ;  /* 0x0000001a1b6d7207 */ /* 0x000fe40005800000 */
[----:B------:R-:W-:Y:S02]  /*0660*/  @!P1 IADD3 R25, PT, PT, -R25, RZ, RZ ;  /* 0x000000ff19199210 */ /* 0x000fe40007ffe1ff */
[----:B------:R-:W-:Y:S01]  /*0670*/  ISETP.GE.AND.EX P4, PT, R61, UR13, PT, P4 ;  /* 0x0000000d3d007c0c */ /* 0x000fe2000bf86340 */
[----:B------:R-:W-:Y:S01]  /*0680*/  IMAD R39, R109, 0x62, RZ ;  /* 0x000000626d277824 */ /* 0x000fe200078e02ff */
[----:B------:R-:W-:Y:S02]  /*0690*/  SEL R27, R27, R25, !P3 ;  /* 0x000000191b1b7207 */ /* 0x000fe40005800000 */
[----:B------:R-:W-:Y:S02]  /*06a0*/  ISETP.GE.U32.AND P3, PT, R23, UR12, PT ;  /* 0x0000000c17007c0c */ /* 0x000fe4000bf66070 */
[----:B------:R-:W-:-:S02]  /*06b0*/  SHF.R.S32.HI R24, RZ, 0x1f, R27 ;  /* 0x0000001fff187819 */ /* 0x000fc4000001141b */
[----:B------:R-:W-:Y:S02]  /*06c0*/  IADD3 R110, P1, PT, R39, R62, RZ ;  /* 0x0000003e276e7210 */ /* 0x000fe40007f3e0ff */
[----:B------:R-:W-:Y:S01]  /*06d0*/  ISETP.GE.AND.EX P3, PT, R63, UR13, PT, P3 ;  /* 0x0000000d3f007c0c */ /* 0x000fe2000bf66330 */
[----:B------:R-:W-:Y:S01]  /*06e0*/  IMAD R26, R24, UR14, RZ ;  /* 0x0000000e181a7c24 */ /* 0x000fe2000f8e02ff */
[----:B------:R-:W-:Y:S01]  /*06f0*/  LEA.HI.X.SX32 R111, R39, RZ, 0x1, P1 ;  /* 0x000000ff276f7211 */ /* 0x000fe200008f0eff */
[----:B------:R-:W3:Y:S01]  /*0700*/  @!P4 LDC.64 R24, c[0x0][0x3f8] ;  /* 0x0000fe00ff18cb82 */ /* 0x000ee20000000a00 */
[----:B------:R-:W-:Y:S01]  /*0710*/  ISETP.GE.U32.AND P2, PT, R56, UR12, PT ;  /* 0x0000000c38007c0c */ /* 0x000fe2000bf46070 */
[C---:B------:R-:W-:Y:S02]  /*0720*/  IMAD R113, R27.reuse, UR15, R26 ;  /* 0x0000000f1b717c24 */ /* 0x040fe4000f8e021a */
[----:B------:R-:W-:Y:S01]  /*0730*/  IMAD.WIDE.U32 R110, R27, UR14, R110 ;  /* 0x0000000e1b6e7c25 */ /* 0x000fe2000f8e006e */
[----:B------:R-:W-:-:S03]  /*0740*/  ISETP.GE.AND.EX P2, PT, R65, UR13, PT, P2 ;  /* 0x0000000d41007c0c */ /* 0x000fc6000bf46320 */
[----:B0-----:R-:W-:Y:S01]  /*0750*/  @!P0 IMAD R26, R21, R28, RZ ;  /* 0x0000001c151a8224 */ /* 0x001fe200078e02ff */
[----:B------:R-:W-:Y:S01]  /*0760*/  IADD3 R113, PT, PT, R111, R113, RZ ;  /* 0x000000716f717210 */ /* 0x000fe20007ffe0ff */
[----:B------:R-:W0:Y:S01]  /*0770*/  @!P3 LDC.64 R32, c[0x0][0x3f8] ;  /* 0x0000fe00ff20bb82 */ /* 0x000e220000000a00 */
[----:B------:R-:W-:Y:S01]  /*0780*/  @!P0 MOV R112, R110 ;  /* 0x0000006e00708202 */ /* 0x000fe20000000f00 */
[----:B------:R-:W-:-:S04]  /*0790*/  @!P0 IMAD R29, R13, R29, R26 ;  /* 0x0000001d0d1d8224 */ /* 0x000fc800078e021a */
[----:B------:R-:W-:Y:S02]  /*07a0*/  @!P0 IMAD.WIDE.U32 R26, R13, R28, R112 ;  /* 0x0000001c0d1a8225 */ /* 0x000fe400078e0070 */
[----:B------:R-:W4:Y:S03]  /*07b0*/  @!P4 LDC.64 R34, c[0x0][0x3a0] ;  /* 0x0000e800ff22cb82 */ /* 0x000f260000000a00 */
[----:B------:R-:W-:Y:S02]  /*07c0*/  @!P0 IADD3 R27, PT, PT, R27, R29, RZ ;  /* 0x0000001d1b1b8210 */ /* 0x000fe40007ffe0ff */
[C---:B------:R-:W-:Y:S02]  /*07d0*/  @!P0 SHF.L.U32 R41, R26.reuse, 0x1, RZ ;  /* 0x000000011a298819 */ /* 0x040fe400000006ff */
[----:B------:R-:W-:Y:S01]  /*07e0*/  @!P0 SHF.L.U64.HI R26, R26, 0x1, R27 ;  /* 0x000000011a1a8819 */ /* 0x000fe2000001021b */
[----:B---3--:R-:W-:Y:S01]  /*07f0*/  @!P4 IMAD R27, R61, R24, RZ ;  /* 0x000000183d1bc224 */ /* 0x008fe200078e02ff */
[C---:B-1----:R-:W-:Y:S01]  /*0800*/  @!P0 IADD3 R40, P5, PT, R41.reuse, R42, RZ ;  /* 0x0000002a29288210 */ /* 0x042fe20007fbe0ff */
[----:B------:R-:W1:Y:S01]  /*0810*/  @!P4 LDC.64 R30, c[0x0][0x398] ;  /* 0x0000e600ff1ecb82 */ /* 0x000e620000000a00 */
[----:B--2---:R-:W-:-:S02]  /*0820*/  @!P0 IADD3 R36, P1, PT, R41, R36, RZ ;  /* 0x0000002429248210 */ /* 0x004fc40007f3e0ff */
[----:B------:R-:W-:Y:S01]  /*0830*/  @!P0 IADD3.X R41, PT, PT, R26, R43, RZ, P5, !PT ;  /* 0x0000002b1a298210 */ /* 0x000fe20002ffe4ff */
[----:B------:R-:W-:Y:S01]  /*0840*/  @!P4 IMAD R43, R22, R25, R27 ;  /* 0x00000019162bc224 */ /* 0x000fe200078e021b */
[----:B------:R-:W-:Y:S02]  /*0850*/  @!P0 IADD3.X R37, PT, PT, R26, R37, RZ, P1, !PT ;  /* 0x000000251a258210 */ /* 0x000fe40000ffe4ff */
[----:B------:R-:W-:Y:S01]  /*0860*/  @!P4 MOV R26, R110 ;  /* 0x0000006e001ac202 */ /* 0x000fe20000000f00 */
[----:B------:R-:W2:Y:S01]  /*0870*/  @!P2 LDC.64 R28, c[0x0][0x3f8] ;  /* 0x0000fe00ff1cab82 */ /* 0x000ea20000000a00 */
[----:B------:R-:W-:Y:S01]  /*0880*/  @!P4 MOV R27, R113 ;  /* 0x00000071001bc202 */ /* 0x000fe20000000f00 */
[----:B------:R3:W2:Y:S02]  /*0890*/  @!P0 LDG.E R64, desc[UR8][R36.64] ;  /* 0x0000000824408981 */ /* 0x0006a4000c1e1900 */
[----:B------:R-:W-:Y:S02]  /*08a0*/  @!P4 IMAD.WIDE.U32 R24, R22, R24, R26 ;  /* 0x000000181618c225 */ /* 0x000fe400078e001a */
[----:B------:R1:W2:Y:S03]  /*08b0*/  @!P0 LDG.E R66, desc[UR8][R40.64] ;  /* 0x0000000828428981 */ /* 0x0002a6000c1e1900 */
[----:B------:R-:W-:-:S02]  /*08c0*/  @!P4 IADD3 R27, PT, PT, R25, R43, RZ ;  /* 0x0000002b191bc210 */ /* 0x000fc40007ffe0ff */
[C---:B------:R-:W-:Y:S02]  /*08d0*/  @!P4 SHF.L.U32 R25, R24.reuse, 0x1, RZ ;  /* 0x000000011819c819 */ /* 0x040fe400000006ff */
[----:B------:R-:W-:Y:S01]  /*08e0*/  @!P4 SHF.L.U64.HI R38, R24, 0x1, R27 ;  /* 0x000000011826c819 */ /* 0x000fe2000001021b */
[----:B0-----:R-:W-:Y:S01]  /*08f0*/  @!P3 IMAD R24, R63, R32, RZ ;  /* 0x000000203f18b224 */ /* 0x001fe200078e02ff */
[----:B---3--:R-:W-:Y:S01]  /*0900*/  @!P3 MOV R36, R110 ;  /* 0x0000006e0024b202 */ /* 0x008fe20000000f00 */
[----:B------:R-:W0:Y:S01]  /*0910*/  @!P3 LDC.64 R26, c[0x0][0x3a0] ;  /* 0x0000e800ff1abb82 */ /* 0x000e220000000a00 */
[----:B------:R-:W-:Y:S01]  /*0920*/  @!P3 MOV R37, R113 ;  /* 0x000000710025b202 */ /* 0x000fe20000000f00 */
[----:B------:R-:W-:Y:S01]  /*0930*/  @!P3 IMAD R45, R23, R33, R24 ;  /* 0x00000021172db224 */ /* 0x000fe200078e0218 */
[----:B----4-:R-:W-:Y:S02]  /*0940*/  @!P4 IADD3 R42, P0, PT, R25, R34, RZ ;  /* 0x00000022192ac210 */ /* 0x010fe40007f1e0ff */
[----:B------:R-:W-:Y:S01]  /*0950*/  ISETP.GE.U32.AND P1, PT, R57, UR12, PT ;  /* 0x0000000c39007c0c */ /* 0x000fe2000bf26070 */
[----:B------:R-:W-:Y:S01]  /*0960*/  @!P3 IMAD.WIDE.U32 R32, R23, R32, R36 ;  /* 0x000000201720b225 */ /* 0x000fe200078e0024 */
[----:B-1----:R-:W-:-:S02]  /*0970*/  @!P4 IADD3 R34, P5, PT, R25, R30, RZ ;  /* 0x0000001e1922c210 */ /* 0x002fc40007fbe0ff */
[----:B------:R-:W1:Y:S01]  /*0980*/  @!P3 LDC.64 R24, c[0x0][0x398] ;  /* 0x0000e600ff18bb82 */ /* 0x000e620000000a00 */
[----:B------:R-:W-:Y:S02]  /*0990*/  ISETP.GE.AND.EX P1, PT, R67, UR13, PT, P1 ;  /* 0x0000000d43007c0c */ /* 0x000fe4000bf26310 */
[----:B------:R-:W-:Y:S02]  /*09a0*/  @!P3 IADD3 R33, PT, PT, R33, R45, RZ ;  /* 0x0000002d2121b210 */ /* 0x000fe40007ffe0ff */
[C---:B------:R-:W-:Y:S02]  /*09b0*/  @!P3 SHF.L.U32 R41, R32.reuse, 0x1, RZ ;  /* 0x000000012029b819 */ /* 0x040fe400000006ff */
[----:B------:R-:W-:Y:S01]  /*09c0*/  @!P3 SHF.L.U64.HI R36, R32, 0x1, R33 ;  /* 0x000000012024b819 */ /* 0x000fe20000010221 */
[----:B--2---:R-:W-:Y:S01]  /*09d0*/  @!P2 IMAD R37, R65, R28, RZ ;  /* 0x0000001c4125a224 */ /* 0x004fe200078e02ff */
[----:B------:R-:W-:Y:S02]  /*09e0*/  @!P2 MOV R32, R110 ;  /* 0x0000006e0020a202 */ /* 0x000fe40000000f00 */
[----:B------:R-:W-:-:S02]  /*09f0*/  @!P2 MOV R33, R113 ;  /* 0x000000710021a202 */ /* 0x000fc40000000f00 */
[----:B------:R-:W-:Y:S02]  /*0a00*/  @!P4 IADD3.X R43, PT, PT, R38, R35, RZ, P0, !PT ;  /* 0x00000023262bc210 */ /* 0x000fe400007fe4ff */
[----:B------:R-:W-:Y:S02]  /*0a10*/  MOV R76, RZ ;  /* 0x000000ff004c7202 */ /* 0x000fe40000000f00 */
[----:B------:R-:W-:Y:S01]  /*0a20*/  ISETP.GE.U32.AND P0, PT, R58, UR12, PT ;  /* 0x0000000c3a007c0c */ /* 0x000fe2000bf06070 */
[----:B------:R-:W-:Y:S01]  /*0a30*/  @!P2 IMAD R37, R56, R29, R37 ;  /* 0x0000001d3825a224 */ /* 0x000fe200078e0225 */
[----:B------:R-:W-:Y:S01]  /*0a40*/  @!P4 IADD3.X R35, PT, PT, R38, R31, RZ, P5, !PT ;  /* 0x0000001f2623c210 */ /* 0x000fe20002ffe4ff */
[----:B------:R-:W-:Y:S01]  /*0a50*/  @!P2 IMAD.WIDE.U32 R32, R56, R28, R32 ;  /* 0x0000001c3820a225 */ /* 0x000fe200078e0020 */
[----:B------:R-:W2:Y:S01]  /*0a60*/  @!P2 LDC.64 R30, c[0x0][0x3a0] ;  /* 0x0000e800ff1eab82 */ /* 0x000ea20000000a00 */
[----:B------:R-:W-:Y:S01]  /*0a70*/  ISETP.GE.AND.EX P0, PT, R77, UR13, PT, P0 ;  /* 0x0000000d4d007c0c */ /* 0x000fe2000bf06300 */
[----:B------:R0:W3:Y:S01]  /*0a80*/  @!P4 LDG.E R76, desc[UR8][R42.64] ;  /* 0x000000082a4cc981 */ /* 0x0000e2000c1e1900 */
[----:B------:R-:W-:-:S05]  /*0a90*/  MOV R78, RZ ;  /* 0x000000ff004e7202 */ /* 0x000fca0000000f00 */
[----:B------:R-:W4:Y:S01]  /*0aa0*/  @!P1 LDC.64 R28, c[0x0][0x3f8] ;  /* 0x0000fe00ff1c9b82 */ /* 0x000f220000000a00 */
[----:B------:R1:W3:Y:S01]  /*0ab0*/  @!P4 LDG.E R78, desc[UR8][R34.64] ;  /* 0x00000008224ec981 */ /* 0x0002e2000c1e1900 */
[C---:B0-----:R-:W-:Y:S02]  /*0ac0*/  @!P3 IADD3 R42, P5, PT, R41.reuse, R26, RZ ;  /* 0x0000001a292ab210 */ /* 0x041fe40007fbe0ff */
[----:B-1----:R-:W-:Y:S02]  /*0ad0*/  @!P3 IADD3 R40, P4, PT, R41, R24, RZ ;  /* 0x000000182928b210 */ /* 0x002fe40007f9e0ff */
[C---:B------:R-:W-:Y:S02]  /*0ae0*/  @!P3 IADD3.X R43, PT, PT, R36.reuse, R27, RZ, P5, !PT ;  /* 0x0000001b242bb210 */ /* 0x040fe40002ffe4ff */
[----:B------:R-:W0:Y:S01]  /*0af0*/  @!P2 LDC.64 R26, c[0x0][0x398] ;  /* 0x0000e600ff1aab82 */ /* 0x000e220000000a00 */
[----:B------:R-:W-:Y:S02]  /*0b00*/  @!P2 IADD3 R33, PT, PT, R33, R37, RZ ;  /* 0x000000252121a210 */ /* 0x000fe40007ffe0ff */
[----:B------:R-:W-:-:S05]  /*0b10*/  @!P3 IADD3.X R41, PT, PT, R36, R25, RZ, P4, !PT ;  /* 0x000000192429b210 */ /* 0x000fca00027fe4ff */
[----:B------:R-:W1:Y:S01]  /*0b20*/  LDC.64 R34, c[0x0][0x3b8] ;  /* 0x0000ee00ff227b82 */ /* 0x000e620000000a00 */
[C---:B------:R-:W-:Y:S02]  /*0b30*/  @!P2 SHF.L.U32 R45, R32.reuse, 0x1, RZ ;  /* 0x00000001202da819 */ /* 0x040fe400000006ff */
[----:B------:R-:W-:-:S05]  /*0b40*/  @!P2 SHF.L.U64.HI R38, R32, 0x1, R33 ;  /* 0x000000012026a819 */ /* 0x000fca0000010221 */
[----:B------:R-:W1:Y:S01]  /*0b50*/  @!P0 LDC.64 R24, c[0x0][0x3f8] ;  /* 0x0000fe00ff188b82 */ /* 0x000e620000000a00 */
[----:B------:R-:W-:Y:S02]  /*0b60*/  MOV R80, RZ ;  /* 0x000000ff00507202 */ /* 0x000fe40000000f00 */
[----:B--2---:R-:W-:-:S05]  /*0b70*/  @!P2 IADD3 R46, P6, PT, R45, R30, RZ ;  /* 0x0000001e2d2ea210 */ /* 0x004fca0007fde0ff */
[----:B------:R-:W2:Y:S01]  /*0b80*/  @!P1 LDC.64 R32, c[0x0][0x3a0] ;  /* 0x0000e800ff209b82 */ /* 0x000ea20000000a00 */
[----:B----4-:R-:W-:Y:S01]  /*0b90*/  @!P1 IMAD R30, R67, R28, RZ ;  /* 0x0000001c431e9224 */ /* 0x010fe200078e02ff */
[----:B------:R-:W-:Y:S01]  /*0ba0*/  CS2R R82, SRZ ;  /* 0x0000000000527805 */ /* 0x000fe2000001ff00 */
[----:B------:R4:W3:Y:S01]  /*0bb0*/  @!P3 LDG.E R80, desc[UR8][R42.64] ;  /* 0x000000082a50b981 */ /* 0x0008e2000c1e1900 */
[----:B------:R-:W-:-:S04]  /*0bc0*/  @!P2 IADD3.X R47, PT, PT, R38, R31, RZ, P6, !PT ;  /* 0x0000001f262fa210 */ /* 0x000fc800037fe4ff */
[----:B------:R-:W2:Y:S01]  /*0bd0*/  @!P1 LDC.64 R36, c[0x0][0x398] ;  /* 0x0000e600ff249b82 */ /* 0x000ea20000000a00 */
[----:B------:R-:W-:Y:S01]  /*0be0*/  @!P1 MOV R31, R113 ;  /* 0x00000071001f9202 */ /* 0x000fe20000000f00 */
[----:B------:R1:W3:Y:S01]  /*0bf0*/  @!P3 LDG.E R82, desc[UR8][R40.64] ;  /* 0x000000082852b981 */ /* 0x0002e2000c1e1900 */
[----:B----4-:R-:W-:Y:S01]  /*0c00*/  @!P1 IMAD R43, R57, R29, R30 ;  /* 0x0000001d392b9224 */ /* 0x010fe200078e021e */
[----:B------:R-:W-:Y:S02]  /*0c10*/  @!P1 MOV R30, R110 ;  /* 0x0000006e001e9202 */ /* 0x000fe40000000f00 */
[----:B------:R-:W-:Y:S02]  /*0c20*/  ISETP.GE.U32.AND P4, PT, R59, UR12, PT ;  /* 0x0000000c3b007c0c */ /* 0x000fe4000bf86070 */
[----:B------:R-:W-:Y:S02]  /*0c30*/  CS2R R84, SRZ ;  /* 0x0000000000547805 */ /* 0x000fe4000001ff00 */
[----:B0-----:R-:W-:Y:S01]  /*0c40*/  @!P2 IADD3 R44, P3, PT, R45, R26, RZ ;  /* 0x0000001a2d2ca210 */ /* 0x001fe20007f7e0ff */
[----:B------:R-:W-:Y:S01]  /*0c50*/  @!P1 IMAD.WIDE.U32 R28, R57, R28, R30 ;  /* 0x0000001c391c9225 */ /* 0x000fe200078e001e */
[----:B------:R-:W-:Y:S01]  /*0c60*/  ISETP.GE.AND.EX P4, PT, R79, UR13, PT, P4 ;  /* 0x0000000d4f007c0c */ /* 0x000fe2000bf86340 */
[----:B------:R0:W4:Y:S01]  /*0c70*/  @!P2 LDG.E R83, desc[UR8][R46.64] ;  /* 0x000000082e53a981 */ /* 0x000122000c1e1900 */
[----:B------:R-:W-:Y:S01]  /*0c80*/  ISETP.GE.U32.AND P5, PT, R60, UR12, PT ;  /* 0x0000000c3c007c0c */ /* 0x000fe2000bfa6070 */
[----:B-1----:R-:W-:Y:S01]  /*0c90*/  IMAD.WIDE R74, R8, 0x8, R34 ;  /* 0x00000008084a7825 */ /* 0x002fe200078e0222 */
[----:B------:R-:W-:Y:S01]  /*0ca0*/  @!P2 IADD3.X R45, PT, PT, R38, R27, RZ, P3, !PT ;  /* 0x0000001b262da210 */ /* 0x000fe20001ffe4ff */
[----:B------:R-:W1:Y:S01]  /*0cb0*/  @!P0 LDC.64 R30, c[0x0][0x3a0] ;  /* 0x0000e800ff1e8b82 */ /* 0x000e620000000a00 */
[----:B------:R-:W-:Y:S01]  /*0cc0*/  @!P0 MOV R34, R110 ;  /* 0x0000006e00228202 */ /* 0x000fe20000000f00 */
[----:B------:R-:W-:Y:S01]  /*0cd0*/  @!P0 IMAD R26, R77, R24, RZ ;  /* 0x000000184d1a8224 */ /* 0x000fe200078e02ff */
[----:B------:R-:W-:Y:S01]  /*0ce0*/  @!P0 MOV R35, R113 ;  /* 0x0000007100238202 */ /* 0x000fe20000000f00 */
[----:B------:R2:W4:Y:S01]  /*0cf0*/  @!P2 LDG.E R84, desc[UR8][R44.64] ;  /* 0x000000082c54a981 */ /* 0x000522000c1e1900 */
[----:B------:R-:W-:-:S02]  /*0d00*/  @!P1 IADD3 R27, PT, PT, R29, R43, RZ ;  /* 0x0000002b1d1b9210 */ /* 0x000fc40007ffe0ff */
[----:B------:R-:W-:Y:S01]  /*0d10*/  @!P1 SHF.L.U32 R41, R28, 0x1, RZ ;  /* 0x000000011c299819 */ /* 0x000fe200000006ff */
[C---:B0-----:R-:W-:Y:S01]  /*0d20*/  @!P0 IMAD R47, R58.reuse, R25, R26 ;  /* 0x000000193a2f8224 */ /* 0x041fe200078e021a */
[----:B------:R-:W-:Y:S01]  /*0d30*/  ISETP.GE.AND.EX P5, PT, R81, UR13, PT, P5 ;  /* 0x0000000d51007c0c */ /* 0x000fe2000bfa6350 */
[----:B------:R-:W-:Y:S01]  /*0d40*/  @!P0 IMAD.WIDE.U32 R24, R58, R24, R34 ;  /* 0x000000183a188225 */ /* 0x000fe200078e0022 */
[----:B------:R-:W-:Y:S01]  /*0d50*/  @!P1 SHF.L.U64.HI R38, R28, 0x1, R27 ;  /* 0x000000011c269819 */ /* 0x000fe2000001021b */
[----:B------:R-:W4:Y:S01]  /*0d60*/  LDG.E.64 R74, desc[UR8][R74.64] ;  /* 0x000000084a4a7981 */ /* 0x000f22000c1e1b00 */
[----:B--2---:R-:W-:Y:S01]  /*0d70*/  @!P1 IADD3 R42, P2, PT, R41, R32, RZ ;  /* 0x00000020292a9210 */ /* 0x004fe20007f5e0ff */
[----:B------:R-:W0:Y:S01]  /*0d80*/  @!P0 LDC.64 R26, c[0x0][0x398] ;  /* 0x0000e600ff1a8b82 */ /* 0x000e220000000a00 */
[----:B------:R-:W-:Y:S02]  /*0d90*/  @!P0 IADD3 R25, PT, PT, R25, R47, RZ ;  /* 0x0000002f19198210 */ /* 0x000fe40007ffe0ff */
[----:B------:R-:W-:-:S02]  /*0da0*/  @!P1 IADD3.X R43, PT, PT, R38, R33, RZ, P2, !PT ;  /* 0x00000021262b9210 */ /* 0x000fc400017fe4ff */
[----:B------:R-:W-:-:S03]  /*0db0*/  @!P1 IADD3 R36, P2, PT, R41, R36, RZ ;  /* 0x0000002429249210 */ /* 0x000fc60007f5e0ff */
[----:B------:R-:W2:Y:S01]  /*0dc0*/  @!P4 LDC.64 R28, c[0x0][0x3f8] ;  /* 0x0000fe00ff1ccb82 */ /* 0x000ea20000000a00 */
[----:B------:R-:W-:Y:S02]  /*0dd0*/  @!P1 IADD3.X R37, PT, PT, R38, R37, RZ, P2, !PT ;  /* 0x0000002526259210 */ /* 0x000fe400017fe4ff */
[----:B------:R-:W-:Y:S02]  /*0de0*/  CS2R R86, SRZ ;  /* 0x0000000000567805 */ /* 0x000fe4000001ff00 */
[C---:B------:R-:W-:Y:S01]  /*0df0*/  @!P0 SHF.L.U32 R45, R24.reuse, 0x1, RZ ;  /* 0x00000001182d8819 */ /* 0x040fe200000006ff */
[----:B------:R1:W4:Y:S01]  /*0e00*/  @!P1 LDG.E R85, desc[UR8][R42.64] ;  /* 0x000000082a559981 */ /* 0x000322000c1e1900 */
[----:B------:R-:W-:Y:S02]  /*0e10*/  @!P0 SHF.L.U64.HI R38, R24, 0x1, R25 ;  /* 0x0000000118268819 */ /* 0x000fe40000010219 */
[----:B------:R-:W2:Y:S01]  /*0e20*/  @!P5 LDC.64 R24, c[0x0][0x3f8] ;  /* 0x0000fe00ff18db82 */ /* 0x000ea20000000a00 */
[----:B------:R2:W4:Y:S07]  /*0e30*/  @!P1 LDG.E R86, desc[UR8][R36.64] ;  /* 0x0000000824569981 */ /* 0x00052e000c1e1900 */
[----:B------:R-:W2:Y:S08]  /*0e40*/  @!P4 LDC.64 R34, c[0x0][0x3a0] ;  /* 0x0000e800ff22cb82 */ /* 0x000eb00000000a00 */
[----:B------:R-:W2:Y:S01]  /*0e50*/  @!P4 LDC.64 R32, c[0x0][0x398] ;  /* 0x0000e600ff20cb82 */ /* 0x000ea20000000a00 */
[----:B-1----:R-:W-:-:S02]  /*0e60*/  @!P4 MOV R42, R110 ;  /* 0x0000006e002ac202 */ /* 0x002fc40000000f00 */
[----:B------:R-:W-:Y:S02]  /*0e70*/  @!P4 MOV R43, R113 ;  /* 0x00000071002bc202 */ /* 0x000fe40000000f00 */
[C---:B0-----:R-:W-:Y:S02]  /*0e80*/  @!P0 IADD3 R26, P1, PT, R45.reuse, R26, RZ ;  /* 0x0000001a2d1a8210 */ /* 0x041fe40007f3e0ff */
[----:B------:R-:W-:Y:S01]  /*0e90*/  @!P0 IADD3 R40, P2, PT, R45, R30, RZ ;  /* 0x0000001e2d288210 */ /* 0x000fe20007f5e0ff */
[-C--:B--2---:R-:W-:Y:S01]  /*0ea0*/  @!P4 IMAD.WIDE.U32 R42, R59, R28.reuse, R42 ;  /* 0x0000001c3b2ac225 */ /* 0x084fe200078e002a */
[C---:B------:R-:W-:Y:S02]  /*0eb0*/  @!P0 IADD3.X R27, PT, PT, R38.reuse, R27, RZ, P1, !PT ;  /* 0x0000001b261b8210 */ /* 0x040fe40000ffe4ff */
[----:B------:R-:W-:Y:S02]  /*0ec0*/  CS2R R88, SRZ ;  /* 0x0000000000587805 */ /* 0x000fe4000001ff00 */
[----:B------:R-:W-:Y:S01]  /*0ed0*/  @!P0 IADD3.X R41, PT, PT, R38, R31, RZ, P2, !PT ;  /* 0x0000001f26298210 */ /* 0x000fe200017fe4ff */
[----:B------:R-:W-:Y:S01]  /*0ee0*/  @!P4 IMAD R30, R79, R28, RZ ;  /* 0x0000001c4f1ec224 */ /* 0x000fe200078e02ff */
[----:B------:R-:W-:Y:S01]  /*0ef0*/  ISETP.NE.AND P1, PT, RZ, UR11, PT ;  /* 0x0000000bff007c0c */ /* 0x000fe2000bf25270 */
[----:B------:R-:W-:Y:S01]  /*0f00*/  @!P5 IMAD R36, R81, R24, RZ ;  /* 0x000000185124d224 */ /* 0x000fe200078e02ff */
[----:B------:R-:W-:Y:S01]  /*0f10*/  @!P4 SHF.L.U32 R37, R42, 0x1, RZ ;  /* 0x000000012a25c819 */ /* 0x000fe200000006ff */
[----:B------:R-:W-:Y:S01]  /*0f20*/  @!P4 IMAD R45, R59, R29, R30 ;  /* 0x0000001d3b2dc224 */ /* 0x000fe200078e021e */
[----:B------:R0:W2:Y:S01]  /*0f30*/  @!P0 LDG.E R87, desc[UR8][R40.64] ;  /* 0x0000000828578981 */ /* 0x0000a2000c1e1900 */
[----:B------:R-:W1:Y:S03]  /*0f40*/  @!P5 LDC.64 R28, c[0x0][0x3a0] ;  /* 0x0000e800ff1cdb82 */ /* 0x000e660000000a00 */
[----:B------:R0:W2:Y:S01]  /*0f50*/  @!P0 LDG.E R88, desc[UR8][R26.64] ;  /* 0x000000081a588981 */ /* 0x0000a2000c1e1900 */
[----:B------:R-:W-:-:S02]  /*0f60*/  @!P4 IADD3 R34, P0, PT, R37, R34, RZ ;  /* 0x000000222522c210 */ /* 0x000fc40007f1e0ff */
[----:B------:R-:W-:Y:S02]  /*0f70*/  @!P4 IADD3 R32, P2, PT, R37, R32, RZ ;  /* 0x000000202520c210 */ /* 0x000fe40007f5e0ff */
[----:B------:R-:W1:Y:S01]  /*0f80*/  @!P5 LDC.64 R30, c[0x0][0x398] ;  /* 0x0000e600ff1edb82 */ /* 0x000e620000000a00 */
[----:B0-----:R-:W-:Y:S01]  /*0f90*/  @!P5 IMAD R41, R60, R25, R36 ;  /* 0x000000193c29d224 */ /* 0x001fe200078e0224 */
[----:B------:R-:W-:Y:S02]  /*0fa0*/  @!P5 MOV R36, R110 ;  /* 0x0000006e0024d202 */ /* 0x000fe40000000f00 */
[----:B------:R-:W-:-:S04]  /*0fb0*/  @!P5 MOV R37, R113 ;  /* 0x000000710025d202 */ /* 0x000fc80000000f00 */
[----:B------:R-:W0:Y:S01]  /*0fc0*/  LDC.64 R26, c[0x0][0x3a8] ;  /* 0x0000ea00ff1a7b82 */ /* 0x000e220000000a00 */
[----:B------:R-:W-:-:S07]  /*0fd0*/  @!P5 IMAD.WIDE.U32 R36, R60, R24, R36 ;  /* 0x000000183c24d225 */ /* 0x000fce00078e0024 */
[----:B------:R-:W0:Y:S01]  /*0fe0*/  @P1 LDC.64 R24, c[0x0][0x3b0] ;  /* 0x0000ec00ff181b82 */ /* 0x000e220000000a00 */
[----:B------:R-:W-:Y:S02]  /*0ff0*/  @!P4 IADD3 R43, PT, PT, R43, R45, RZ ;  /* 0x0000002d2b2bc210 */ /* 0x000fe40007ffe0ff */
[----:B------:R-:W-:Y:S02]  /*1000*/  @!P5 IADD3 R41, PT, PT, R37, R41, RZ ;  /* 0x000000292529d210 */ /* 0x000fe40007ffe0ff */
[----:B------:R-:W-:Y:S02]  /*1010*/  @!P4 SHF.L.U64.HI R42, R42, 0x1, R43 ;  /* 0x000000012a2ac819 */ /* 0x000fe4000001022b */
[----:B------:R-:W-:Y:S02]  /*1020*/  @!P5 SHF.L.U32 R37, R36, 0x1, RZ ;  /* 0x000000012425d819 */ /* 0x000fe400000006ff */
[C---:B------:R-:W-:Y:S02]  /*1030*/  @!P4 IADD3.X R35, PT, PT, R42.reuse, R35, RZ, P0, !PT ;  /* 0x000000232a23c210 */ /* 0x040fe400007fe4ff */
[----:B------:R-:W-:-:S02]  /*1040*/  @!P4 IADD3.X R33, PT, PT, R42, R33, RZ, P2, !PT ;  /* 0x000000212a21c210 */ /* 0x000fc400017fe4ff */
[----:B------:R-:W-:Y:S02]  /*1050*/  @!P5 SHF.L.U64.HI R36, R36, 0x1, R41 ;  /* 0x000000012424d819 */ /* 0x000fe40000010229 */
[----:B------:R-:W-:Y:S02]  /*1060*/  CS2R R90, SRZ ;  /* 0x00000000005a7805 */ /* 0x000fe4000001ff00 */
[C---:B-1----:R-:W-:Y:S02]  /*1070*/  @!P5 IADD3 R28, P0, PT, R37.reuse, R28, RZ ;  /* 0x0000001c251cd210 */ /* 0x042fe40007f1e0ff */
[----:B------:R-:W-:Y:S02]  /*1080*/  MOV R92, RZ ;  /* 0x000000ff005c7202 */ /* 0x000fe40000000f00 */
[----:B------:R-:W-:Y:S02]  /*1090*/  CS2R R68, SRZ ;  /* 0x0000000000447805 */ /* 0x000fe4000001ff00 */
[----:B------:R-:W-:Y:S01]  /*10a0*/  @!P5 IADD3 R30, P2, PT, R37, R30, RZ ;  /* 0x0000001e251ed210 */ /* 0x000fe20007f5e0ff */
[----:B------:R-:W2:Y:S01]  /*10b0*/  @!P4 LDG.E R89, desc[UR8][R34.64] ;  /* 0x000000082259c981 */ /* 0x000ea2000c1e1900 */
[----:B------:R-:W-:-:S02]  /*10c0*/  IADD3 R39, PT, PT, R39, R62, RZ ;  /* 0x0000003e27277210 */ /* 0x000fc40007ffe0ff */
[C---:B------:R-:W-:Y:S01]  /*10d0*/  @!P5 IADD3.X R29, PT, PT, R36.reuse, R29, RZ, P0, !PT ;  /* 0x0000001d241dd210 */ /* 0x040fe200007fe4ff */
[----:B------:R-:W2:Y:S01]  /*10e0*/  @!P4 LDG.E R90, desc[UR8][R32.64] ;  /* 0x00000008205ac981 */ /* 0x000ea2000c1e1900 */
[----:B------:R-:W-:Y:S01]  /*10f0*/  @!P5 IADD3.X R31, PT, PT, R36, R31, RZ, P2, !PT ;  /* 0x0000001f241fd210 */ /* 0x000fe200017fe4ff */
[C---:B0-----:R-:W-:Y:S02]  /*1100*/  @P1 IMAD.WIDE R24, R39.reuse, 0x4, R24 ;  /* 0x0000000427181825 */ /* 0x041fe400078e0218 */
[----:B------:R0:W2:Y:S02]  /*1110*/  @!P5 LDG.E R91, desc[UR8][R28.64] ;  /* 0x000000081c5bd981 */ /* 0x0000a4000c1e1900 */
[----:B------:R-:W-:Y:S02]  /*1120*/  IMAD.WIDE R26, R39, 0x4, R26 ;  /* 0x00000004271a7825 */ /* 0x000fe400078e021a */
[----:B------:R-:W2:Y:S04]  /*1130*/  @!P5 LDG.E R92, desc[UR8][R30.64] ;  /* 0x000000081e5cd981 */ /* 0x000ea8000c1e1900 */
[----:B------:R1:W5:Y:S04]  /*1140*/  @P1 LDG.E.64 R68, desc[UR8][R24.64] ;  /* 0x0000000818441981 */ /* 0x000368000c1e1b00 */
[----:B------:R1:W5:Y:S01]  /*1150*/  LDG.E.64 R70, desc[UR8][R26.64] ;  /* 0x000000081a467981 */ /* 0x000362000c1e1b00 */
[----:B------:R-:W-:Y:S01]  /*1160*/  MOV R108, 0x3f800000 ;  /* 0x3f800000006c7802 */ /* 0x000fe20000000f00 */
[----:B------:R-:W-:Y:S01]  /*1170*/  UISETP.NE.AND UP0, UPT, UR11, URZ, UPT ;  /* 0x000000ff0b00728c */ /* 0x000fe2000bf05270 */
[----:B------:R-:W-:-:S02]  /*1180*/  PRMT R106, R64, 0x7632, R106 ;  /* 0x00007632406a7816 */ /* 0x000fc4000000006a */
[----:B------:R-:W-:Y:S02]  /*1190*/  PRMT R107, R66, 0x7632, R107 ;  /* 0x00007632426b7816 */ /* 0x000fe4000000006b */
[----:B---3--:R-:W-:Y:S02]  /*11a0*/  PRMT R104, R76, 0x7632, R104 ;  /* 0x000076324c687816 */ /* 0x008fe40000000068 */
[----:B------:R-:W-:Y:S01]  /*11b0*/  PRMT R105, R78, 0x7632, R105 ;  /* 0x000076324e697816 */ /* 0x000fe20000000069 */
[----:B----4-:R-:W-:-:S05]  /*11c0*/  FFMA.FTZ R75, -R74, R74, R75 ;  /* 0x0000004a4a4b7223 */ /* 0x010fca000001014b */
[----:B------:R-:W-:-:S13]  /*11d0*/  FSETP.GTU.FTZ.AND P0, PT, R75, RZ, PT ;  /* 0x000000ff4b00720b */ /* 0x000fda0003f1c000 */
[----:B0-----:R-:W0:Y:S01]  /*11e0*/  @P0 LDC R28, c[0x0][0x3c0] ;  /* 0x0000f000ff1c0b82 */ /* 0x001e220000000800 */
[----:B------:R-:W-:Y:S02]  /*11f0*/  PRMT R102, R80, 0x7632, R102 ;  /* 0x0000763250667816 */ /* 0x000fe40000000066 */
[----:B------:R-:W-:Y:S02]  /*1200*/  PRMT R103, R82, 0x7632, R103 ;  /* 0x0000763252677816 */ /* 0x000fe40000000067 */
[----:B------:R-:W-:Y:S02]  /*1210*/  PRMT R100, R83, 0x7632, R100 ;  /* 0x0000763253647816 */ /* 0x000fe40000000064 */
[----:B------:R-:W-:Y:S01]  /*1220*/  PRMT R101, R84, 0x7632, R101 ;  /* 0x0000763254657816 */ /* 0x000fe20000000065 */
[----:B0-----:R-:W-:-:S04]  /*1230*/  @P0 FADD.FTZ R28, R75, R28 ;  /* 0x0000001c4b1c0221 */ /* 0x001fc80000010000 */
[----:B------:R1:W0:Y:S01]  /*1240*/  @P0 MUFU.RSQ R108, R28 ;  /* 0x0000001c006c0308 */ /* 0x0002220000001400 */
[----:B------:R-:W-:Y:S02]  /*1250*/  PRMT R98, R85, 0x7632, R98 ;  /* 0x0000763255627816 */ /* 0x000fe40000000062 */
[----:B------:R-:W-:Y:S02]  /*1260*/  PRMT R99, R86, 0x7632, R99 ;  /* 0x0000763256637816 */ /* 0x000fe40000000063 */
[----:B--2---:R-:W-:Y:S02]  /*1270*/  PRMT R96, R87, 0x7632, R96 ;  /* 0x0000763257607816 */ /* 0x004fe40000000060 */
[----:B------:R-:W-:Y:S02]  /*1280*/  PRMT R97, R88, 0x7632, R97 ;  /* 0x0000763258617816 */ /* 0x000fe40000000061 */
[----:B------:R-:W-:Y:S02]  /*1290*/  PRMT R94, R89, 0x7632, R94 ;  /* 0x00007632595e7816 */ /* 0x000fe4000000005e */
[----:B------:R-:W-:-:S02]  /*12a0*/  PRMT R95, R90, 0x7632, R95 ;  /* 0x000076325a5f7816 */ /* 0x000fc4000000005f */
[----:B------:R-:W-:Y:S02]  /*12b0*/  PRMT R75, R91, 0x7632, R75 ;  /* 0x000076325b4b7816 */ /* 0x000fe4000000004b */
[----:B------:R-:W-:Y:S01]  /*12c0*/  PRMT R93, R92, 0x7632, R93 ;  /* 0x000076325c5d7816 */ /* 0x000fe2000000005d */
[----:B01----:R-:W-:Y:S06]  /*12d0*/  BRA.U UP0, `(.L_x_2) ;  /* 0x0000000900447547 */ /* 0x003fec000b800000 */
[----:B------:R-:W-:Y:S02]  /*12e0*/  SHF.L.U32 R27, R64, 0x10, RZ ;  /* 0x00000010401b7819 */ /* 0x000fe400000006ff */
[----:B------:R-:W-:Y:S02]  /*12f0*/  SHF.L.U32 R25, R66, 0x10, RZ ;  /* 0x0000001042197819 */ /* 0x000fe400000006ff */
[----:B------:R-:W-:Y:S01]  /*1300*/  SHF.L.U32 R29, R106, 0x10, RZ ;  /* 0x000000106a1d7819 */ /* 0x000fe200000006ff */
[----:B------:R-:W-:Y:S01]  /*1310*/  FADD.FTZ R27, -R74, R27 ;  /* 0x0000001b4a1b7221 */ /* 0x000fe20000010100 */
[----:B------:R-:W-:Y:S01]  /*1320*/  SHF.L.U32 R24, R107, 0x10, RZ ;  /* 0x000000106b187819 */ /* 0x000fe200000006ff */
[----:B-----5:R-:W-:Y:S01]  /*1330*/  FMUL.FTZ R31, R70, R25 ;  /* 0x00000019461f7220 */ /* 0x020fe20000410000 */
[----:B------:R-:W-:Y:S01]  /*1340*/  SHF.L.U32 R33, R104, 0x10, RZ ;  /* 0x0000001068217819 */ /* 0x000fe200000006ff */
[----:B------:R-:W-:Y:S01]  /*1350*/  FMUL.FTZ R26, R27, R108 ;  /* 0x0000006c1b1a7220 */ /* 0x000fe20000410000 */
[----:B------:R-:W-:Y:S01]  /*1360*/  FADD.FTZ R29, -R74, R29 ;  /* 0x0000001d4a1d7221 */ /* 0x000fe20000010100 */
[----:B------:R-:W-:Y:S01]  /*1370*/  FADD.FTZ R27, RZ, R31 ;  /* 0x0000001fff1b7221 */ /* 0x000fe20000010000 */
[----:B------:R-:W-:Y:S01]  /*1380*/  FMUL.FTZ R28, R71, R24 ;  /* 0x00000018471c7220 */ /* 0x000fe20000410000 */
[----:B------:R-:W-:Y:S01]  /*1390*/  FFMA.FTZ R30, R26, R31, RZ ;  /* 0x0000001f1a1e7223 */ /* 0x000fe200000100ff */
[----:B------:R-:W-:Y:S01]  /*13a0*/  SHF.L.U32 R31, R76, 0x10, RZ ;  /* 0x000000104c1f7819 */ /* 0x000fe200000006ff */
[----:B------:R-:W-:Y:S01]  /*13b0*/  FMUL.FTZ R29, R29, R108 ;  /* 0x0000006c1d1d7220 */ /* 0x000fe20000410000 */
[----:B------:R-:W-:Y:S01]  /*13c0*/  SHF.L.U32 R35, R78, 0x10, RZ ;  /* 0x000000104e237819 */ /* 0x000fe200000006ff */
[----:B------:R-:W-:Y:S01]  /*13d0*/  FADD.FTZ R33, -R74, R33 ;  /* 0x000000214a217221 */ /* 0x000fe20000010100 */
[----:B------:R-:W-:Y:S01]  /*13e0*/  FADD.FTZ R27, R28, R27 ;  /* 0x0000001b1c1b7221 */ /* 0x000fe20000010000 */
[----:B------:R-:W-:Y:S01]  /*13f0*/  FADD.FTZ R31, -R74, R31 ;  /* 0x0000001f4a1f7221 */ /* 0x000fe20000010100 */
[----:B------:R-:W-:Y:S01]  /*1400*/  FFMA.FTZ R30, R29, R28, R30 ;  /* 0x0000001c1d1e7223 */ /* 0x000fe2000001001e */
[----:B------:R-:W-:Y:S01]  /*1410*/  SHF.L.U32 R28, R105, 0x10, RZ ;  /* 0x00000010691c7819 */ /* 0x000fe200000006ff */
[----:B------:R-:W-:Y:S01]  /*1420*/  FFMA.FTZ R26, R25, R26, RZ ;  /* 0x0000001a191a7223 */ /* 0x000fe200000100ff */
[----:B------:R-:W-:Y:S01]  /*1430*/  FADD.FTZ R32, RZ, R25 ;  /* 0x00000019ff207221 */ /* 0x000fe20000010000 */
[-C--:B------:R-:W-:Y:S01]  /*1440*/  FMUL.FTZ R31, R31, R108.reuse ;  /* 0x0000006c1f1f7220 */ /* 0x080fe20000410000 */
[----:B------:R-:W-:Y:S01]  /*1450*/  SHF.L.U32 R37, R80, 0x10, RZ ;  /* 0x0000001050257819 */ /* 0x000fe200000006ff */
[----:B------:R-:W-:Y:S01]  /*1460*/  FFMA.FTZ R29, R24, R29, RZ ;  /* 0x0000001d181d7223 */ /* 0x000fe200000100ff */
[----:B------:R-:W-:Y:S01]  /*1470*/  FADD.FTZ R25, RZ, R24 ;  /* 0x00000018ff197221 */ /* 0x000fe20000010000 */
[----:B------:R-:W-:Y:S01]  /*1480*/  FMUL.FTZ R33, R33, R108 ;  /* 0x0000006c21217220 */ /* 0x000fe20000410000 */
[----:B------:R-:W-:Y:S01]  /*1490*/  FMUL.FTZ R24, R70, R35 ;  /* 0x0000002346187220 */ /* 0x000fe20000410000 */
[C---:B------:R-:W-:Y:S01]  /*14a0*/  FADD.FTZ R32, R35.reuse, R32 ;  /* 0x0000002023207221 */ /* 0x040fe20000010000 */
[----:B------:R-:W-:Y:S01]  /*14b0*/  FFMA.FTZ R26, R35, R31, R26 ;  /* 0x0000001f231a7223 */ /* 0x000fe2000001001a */
[C---:B------:R-:W-:Y:S01]  /*14c0*/  FADD.FTZ R25, R28.reuse, R25 ;  /* 0x000000191c197221 */ /* 0x040fe20000010000 */
[----:B------:R-:W-:Y:S01]  /*14d0*/  FFMA.FTZ R29, R28, R33, R29 ;  /* 0x000000211c1d7223 */ /* 0x000fe2000001001d */
[----:B------:R-:W-:Y:S01]  /*14e0*/  SHF.L.U32 R35, R82, 0x10, RZ ;  /* 0x0000001052237819 */ /* 0x000fe200000006ff */
[----:B------:R-:W-:Y:S01]  /*14f0*/  FMUL.FTZ R28, R71, R28 ;  /* 0x0000001c471c7220 */ /* 0x000fe20000410000 */
[----:B------:R-:W-:Y:S01]  /*1500*/  FADD.FTZ R27, R27, R24 ;  /* 0x000000181b1b7221 */ /* 0x000fe20000010000 */
[----:B------:R-:W-:Y:S01]  /*1510*/  FFMA.FTZ R30, R31, R24, R30 ;  /* 0x000000181f1e7223 */ /* 0x000fe2000001001e */
[----:B------:R-:W-:Y:S01]  /*1520*/  FADD.FTZ R37, -R74, R37 ;  /* 0x000000254a257221 */ /* 0x000fe20000010100 */
[----:B------:R-:W-:Y:S01]  /*1530*/  SHF.L.U32 R31, R102, 0x10, RZ ;  /* 0x00000010661f7819 */ /* 0x000fe200000006ff */
[----:B------:R-:W-:Y:S01]  /*1540*/  FADD.FTZ R27, R28, R27 ;  /* 0x0000001b1c1b7221 */ /* 0x000fe20000010000 */
[----:B------:R-:W-:Y:S01]  /*1550*/  FFMA.FTZ R30, R33, R28, R30 ;  /* 0x0000001c211e7223 */ /* 0x000fe2000001001e */
[----:B------:R-:W-:Y:S01]  /*1560*/  FMUL.FTZ R37, R37, R108 ;  /* 0x0000006c25257220 */ /* 0x000fe20000410000 */
[----:B------:R-:W-:Y:S01]  /*1570*/  FMUL.FTZ R24, R70, R35 ;  /* 0x0000002346187220 */ /* 0x000fe20000410000 */
[----:B------:R-:W-:Y:S01]  /*1580*/  FADD.FTZ R31, -R74, R31 ;  /* 0x0000001f4a1f7221 */ /* 0x000fe20000010100 */
[----:B------:R-:W-:Y:S01]  /*1590*/  SHF.L.U32 R33, R83, 0x10, RZ ;  /* 0x0000001053217819 */ /* 0x000fe200000006ff */
[----:B------:R-:W-:Y:S01]  /*15a0*/  FADD.FTZ R32, R32, R35 ;  /* 0x0000002320207221 */ /* 0x000fe20000010000 */
[----:B------:R-:W-:Y:S01]  /*15b0*/  FADD.FTZ R27, R27, R24 ;  /* 0x000000181b1b7221 */ /* 0x000fe20000010000 */
[----:B------:R-:W-:Y:S01]  /*15c0*/  FFMA.FTZ R30, R37, R24, R30 ;  /* 0x00000018251e7223 */ /* 0x000fe2000001001e */
[----:B------:R-:W-:Y:S01]  /*15d0*/  SHF.L.U32 R24, R103, 0x10, RZ ;  /* 0x0000001067187819 */ /* 0x000fe200000006ff */
[----:B------:R-:W-:Y:S01]  /*15e0*/  FMUL.FTZ R31, R31, R108 ;  /* 0x0000006c1f1f7220 */ /* 0x000fe20000410000 */
[----:B------:R-:W-:Y:S01]  /*15f0*/  FFMA.FTZ R26, R35, R37, R26 ;  /* 0x00000025231a7223 */ /* 0x000fe2000001001a */
[----:B------:R-:W-:Y:S01]  /*1600*/  FADD.FTZ R37, -R74, R33 ;  /* 0x000000214a257221 */ /* 0x000fe20000010100 */
[----:B------:R-:W-:Y:S01]  /*1610*/  SHF.L.U32 R35, R84, 0x10, RZ ;  /* 0x0000001054237819 */ /* 0x000fe200000006ff */
[----:B------:R-:W-:Y:S01]  /*1620*/  FADD.FTZ R25, R25, R24 ;  /* 0x0000001819197221 */ /* 0x000fe20000010000 */
[----:B------:R-:W-:Y:S01]  /*1630*/  FFMA.FTZ R29, R24, R31, R29 ;  /* 0x0000001f181d7223 */ /* 0x000fe2000001001d */
[----:B------:R-:W-:Y:S01]  /*1640*/  FMUL.FTZ R24, R71, R24 ;  /* 0x0000001847187220 */ /* 0x000fe20000410000 */
[----:B------:R-:W-:Y:S01]  /*1650*/  SHF.L.U32 R33, R100, 0x10, RZ ;  /* 0x0000001064217819 */ /* 0x000fe200000006ff */
[----:B------:R-:W-:Y:S01]  /*1660*/  FMUL.FTZ R37, R37, R108 ;  /* 0x0000006c25257220 */ /* 0x000fe20000410000 */
[----:B------:R-:W-:Y:S01]  /*1670*/  FMUL.FTZ R28, R70, R35 ;  /* 0x00000023461c7220 */ /* 0x000fe20000410000 */
[----:B------:R-:W-:Y:S01]  /*1680*/  FADD.FTZ R27, R24, R27 ;  /* 0x0000001b181b7221 */ /* 0x000fe20000010000 */
[----:B------:R-:W-:Y:S01]  /*1690*/  FFMA.FTZ R30, R31, R24, R30 ;  /* 0x000000181f1e7223 */ /* 0x000fe2000001001e */
[----:B------:R-:W-:Y:S01]  /*16a0*/  SHF.L.U32 R24, R101, 0x10, RZ ;  /* 0x0000001065187819 */ /* 0x000fe200000006ff */
[----:B------:R-:W-:Y:S01]  /*16b0*/  FADD.FTZ R33, -R74, R33 ;  /* 0x000000214a217221 */ /* 0x000fe20000010100 */
[----:B------:R-:W-:Y:S01]  /*16c0*/  FADD.FTZ R27, R27, R28 ;  /* 0x0000001c1b1b7221 */ /* 0x000fe20000010000 */
[----:B------:R-:W-:Y:S01]  /*16d0*/  FFMA.FTZ R30, R37, R28, R30 ;  /* 0x0000001c251e7223 */ /* 0x000fe2000001001e */
[----:B------:R-:W-:Y:S01]  /*16e0*/  SHF.L.U32 R31, R85, 0x10, RZ ;  /* 0x00000010551f7819 */ /* 0x000fe200000006ff */
[----:B------:R-:W-:Y:S01]  /*16f0*/  FMUL.FTZ R33, R33, R108 ;  /* 0x0000006c21217220 */ /* 0x000fe20000410000 */
[----:B------:R-:W-:Y:S01]  /*1700*/  FMUL.FTZ R28, R71, R24 ;  /* 0x00000018471c7220 */ /* 0x000fe20000410000 */
[----:B------:R-:W-:Y:S01]  /*1710*/  FADD.FTZ R32, R32, R35 ;  /* 0x0000002320207221 */ /* 0x000fe20000010000 */
[----:B------:R-:W-:Y:S01]  /*1720*/  FFMA.FTZ R26, R35, R37, R26 ;  /* 0x00000025231a7223 */ /* 0x000fe2000001001a */
[----:B------:R-:W-:Y:S01]  /*1730*/  SHF.L.U32 R35, R98, 0x10, RZ ;  /* 0x0000001062237819 */ /* 0x000fe200000006ff */
[----:B------:R-:W-:Y:S01]  /*1740*/  FFMA.FTZ R29, R24, R33, R29 ;  /* 0x00000021181d7223 */ /* 0x000fe2000001001d */
[----:B------:R-:W-:Y:S01]  /*1750*/  FFMA.FTZ R30, R33, R28, R30 ;  /* 0x0000001c211e7223 */ /* 0x000fe2000001001e */
[----:B------:R-:W-:Y:S01]  /*1760*/  FADD.FTZ R33, -R74, R31 ;  /* 0x0000001f4a217221 */ /* 0x000fe20000010100 */
[----:B------:R-:W-:Y:S01]  /*1770*/  SHF.L.U32 R31, R86, 0x10, RZ ;  /* 0x00000010561f7819 */ /* 0x000fe200000006ff */
[----:B------:R-:W-:Y:S01]  /*1780*/  FADD.FTZ R35, -R74, R35 ;  /* 0x000000234a237221 */ /* 0x000fe20000010100 */
[----:B------:R-:W-:Y:S01]  /*1790*/  SHF.L.U32 R37, R87, 0x10, RZ ;  /* 0x0000001057257819 */ /* 0x000fe200000006ff */
[----:B------:R-:W-:Y:S01]  /*17a0*/  FADD.FTZ R25, R25, R24 ;  /* 0x0000001819197221 */ /* 0x000fe20000010000 */
[----:B------:R-:W-:Y:S01]  /*17b0*/  FADD.FTZ R27, R28, R27 ;  /* 0x0000001b1c1b7221 */ /* 0x000fe20000010000 */
[----:B------:R-:W-:Y:S01]  /*17c0*/  SHF.L.U32 R24, R99, 0x10, RZ ;  /* 0x0000001063187819 */ /* 0x000fe200000006ff */
[-C--:B------:R-:W-:Y:S01]  /*17d0*/  FMUL.FTZ R33, R33, R108.reuse ;  /* 0x0000006c21217220 */ /* 0x080fe20000410000 */
[----:B------:R-:W-:Y:S01]  /*17e0*/  FMUL.FTZ R28, R70, R31 ;  /* 0x0000001f461c7220 */ /* 0x000fe20000410000 */
[----:B------:R-:W-:Y:S01]  /*17f0*/  FMUL.FTZ R35, R35, R108 ;  /* 0x0000006c23237220 */ /* 0x000fe20000410000 */
[----:B------:R-:W-:Y:S01]  /*1800*/  FADD.FTZ R37, -R74, R37 ;  /* 0x000000254a257221 */ /* 0x000fe20000010100 */
[----:B------:R-:W-:Y:S01]  /*1810*/  FFMA.FTZ R26, R31, R33, R26 ;  /* 0x000000211f1a7223 */ /* 0x000fe2000001001a */
[----:B------:R-:W-:Y:S01]  /*1820*/  FFMA.FTZ R30, R33, R28, R30 ;  /* 0x0000001c211e7223 */ /* 0x000fe2000001001e */
[----:B------:R-:W-:Y:S01]  /*1830*/  FADD.FTZ R25, R25, R24 ;  /* 0x0000001819197221 */ /* 0x000fe20000010000 */
[----:B------:R-:W-:Y:S01]  /*1840*/  FFMA.FTZ R29, R24, R35, R29 ;  /* 0x00000023181d7223 */ /* 0x000fe2000001001d */
[----:B------:R-:W-:Y:S01]  /*1850*/  SHF.L.U32 R33, R88, 0x10, RZ ;  /* 0x0000001058217819 */ /* 0x000fe200000006ff */
[----:B------:R-:W-:Y:S01]  /*1860*/  FADD.FTZ R32, R32, R31 ;  /* 0x0000001f20207221 */ /* 0x000fe20000010000 */
[----:B------:R-:W-:Y:S01]  /*1870*/  FMUL.FTZ R24, R71, R24 ;  /* 0x0000001847187220 */ /* 0x000fe20000410000 */
[----:B------:R-:W-:Y:S01]  /*1880*/  FADD.FTZ R27, R27, R28 ;  /* 0x0000001c1b1b7221 */ /* 0x000fe20000010000 */
[----:B------:R-:W-:Y:S01]  /*1890*/  FMUL.FTZ R37, R37, R108 ;  /* 0x0000006c25257220 */ /* 0x000fe20000410000 */
[----:B------:R-:W-:Y:S01]  /*18a0*/  SHF.L.U32 R31, R96, 0x10, RZ ;  /* 0x00000010601f7819 */ /* 0x000fe200000006ff */
[----:B------:R-:W-:Y:S01]  /*18b0*/  FFMA.FTZ R30, R35, R24, R30 ;  /* 0x00000018231e7223 */ /* 0x000fe2000001001e */
[----:B------:R-:W-:Y:S01]  /*18c0*/  FADD.FTZ R27, R24, R27 ;  /* 0x0000001b181b7221 */ /* 0x000fe20000010000 */
[----:B------:R-:W-:Y:S01]  /*18d0*/  FMUL.FTZ R28, R70, R33 ;  /* 0x00000021461c7220 */ /* 0x000fe20000410000 */
[----:B------:R-:W-:Y:S01]  /*18e0*/  FADD.FTZ R32, R32, R33 ;  /* 0x0000002120207221 */ /* 0x000fe20000010000 */
[----:B------:R-:W-:Y:S01]  /*18f0*/  FFMA.FTZ R26, R33, R37, R26 ;  /* 0x00000025211a7223 */ /* 0x000fe2000001001a */
[----:B------:R-:W-:Y:S01]  /*1900*/  SHF.L.U32 R24, R97, 0x10, RZ ;  /* 0x0000001061187819 */ /* 0x000fe200000006ff */
[----:B------:R-:W-:Y:S01]  /*1910*/  FADD.FTZ R31, -R74, R31 ;  /* 0x0000001f4a1f7221 */ /* 0x000fe20000010100 */
[----:B------:R-:W-:Y:S01]  /*1920*/  SHF.L.U32 R33, R89, 0x10, RZ ;  /* 0x0000001059217819 */ /* 0x000fe200000006ff */
[----:B------:R-:W-:Y:S01]  /*1930*/  FFMA.FTZ R30, R37, R28, R30 ;  /* 0x0000001c251e7223 */ /* 0x000fe2000001001e */
[----:B------:R-:W-:Y:S01]  /*1940*/  FADD.FTZ R27, R27, R28 ;  /* 0x0000001c1b1b7221 */ /* 0x000fe20000010000 */
[----:B------:R-:W-:Y:S01]  /*1950*/  SHF.L.U32 R37, R90, 0x10, RZ ;  /* 0x000000105a257819 */ /* 0x000fe200000006ff */
[----:B------:R-:W-:Y:S01]  /*1960*/  FMUL.FTZ R28, R71, R24 ;  /* 0x00000018471c7220 */ /* 0x000fe20000410000 */
[----:B------:R-:W-:Y:S01]  /*1970*/  FMUL.FTZ R31, R31, R108 ;  /* 0x0000006c1f1f7220 */ /* 0x000fe20000410000 */
[----:B------:R-:W-:Y:S01]  /*1980*/  SHF.L.U32 R35, R94, 0x10, RZ ;  /* 0x000000105e237819 */ /* 0x000fe200000006ff */
[----:B------:R-:W-:Y:S01]  /*1990*/  FADD.FTZ R33, -R74, R33 ;  /* 0x000000214a217221 */ /* 0x000fe20000010100 */
[----:B------:R-:W-:Y:S01]  /*19a0*/  FADD.FTZ R27, R28, R27 ;  /* 0x0000001b1c1b7221 */ /* 0x000fe20000010000 */
[----:B------:R-:W-:Y:S01]  /*19b0*/  FFMA.FTZ R30, R31, R28, R30 ;  /* 0x0000001c1f1e7223 */ /* 0x000fe2000001001e */
[----:B------:R-:W-:Y:S01]  /*19c0*/  FMUL.FTZ R34, R70, R37 ;  /* 0x0000002546227220 */ /* 0x000fe20000410000 */
[----:B------:R-:W-:Y:S01]  /*19d0*/  FMUL.FTZ R33, R33, R108 ;  /* 0x0000006c21217220 */ /* 0x000fe20000410000 */
[----:B------:R-:W-:Y:S01]  /*19e0*/  SHF.L.U32 R28, R95, 0x10, RZ ;  /* 0x000000105f1c7819 */ /* 0x000fe200000006ff */
[----:B------:R-:W-:Y:S01]  /*19f0*/  FADD.FTZ R35, -R74, R35 ;  /* 0x000000234a237221 */ /* 0x000fe20000010100 */
[----:B------:R-:W-:Y:S01]  /*1a00*/  FADD.FTZ R27, R27, R34 ;  /* 0x000000221b1b7221 */ /* 0x000fe20000010000 */
[----:B------:R-:W-:Y:S01]  /*1a10*/  SHF.L.U32 R39, R91, 0x10, RZ ;  /* 0x000000105b277819 */ /* 0x000fe200000006ff */
[----:B------:R-:W-:Y:S01]  /*1a20*/  FFMA.FTZ R34, R33, R34, R30 ;  /* 0x0000002221227223 */ /* 0x000fe2000001001e */
[----:B------:R-:W-:Y:S01]  /*1a30*/  FMUL.FTZ R30, R71, R28 ;  /* 0x0000001c471e7220 */ /* 0x000fe20000410000 */
[----:B------:R-:W-:Y:S01]  /*1a40*/  FMUL.FTZ R35, R35, R108 ;  /* 0x0000006c23237220 */ /* 0x000fe20000410000 */
[----:B------:R-:W-:Y:S01]  /*1a50*/  FFMA.FTZ R29, R24, R31, R29 ;  /* 0x0000001f181d7223 */ /* 0x000fe2000001001d */
[----:B------:R-:W-:Y:S01]  /*1a60*/  SHF.L.U32 R41, R92, 0x10, RZ ;  /* 0x000000105c297819 */ /* 0x000fe200000006ff */
[----:B------:R-:W-:Y:S01]  /*1a70*/  FADD.FTZ R39, -R74, R39 ;  /* 0x000000274a277221 */ /* 0x000fe20000010100 */
[----:B------:R-:W-:Y:S01]  /*1a80*/  SHF.L.U32 R31, R75, 0x10, RZ ;  /* 0x000000104b1f7819 */ /* 0x000fe200000006ff */
[----:B------:R-:W-:Y:S01]  /*1a90*/  FADD.FTZ R27, R30, R27 ;  /* 0x0000001b1e1b7221 */ /* 0x000fe20000010000 */
[----:B------:R-:W-:Y:S01]  /*1aa0*/  FFMA.FTZ R34, R35, R30, R34 ;  /* 0x0000001e23227223 */ /* 0x000fe20000010022 */
[----:B------:R-:W-:Y:S01]  /*1ab0*/  SHF.L.U32 R30, R93, 0x10, RZ ;  /* 0x000000105d1e7819 */ /* 0x000fe200000006ff */
[----:B------:R-:W-:Y:S01]  /*1ac0*/  FMUL.FTZ R36, R70, R41 ;  /* 0x0000002946247220 */ /* 0x000fe20000410000 */
[----:B------:R-:W-:Y:S01]  /*1ad0*/  FADD.FTZ R25, R25, R24 ;  /* 0x0000001819197221 */ /* 0x000fe20000010000 */
[----:B------:R-:W-:Y:S01]  /*1ae0*/  FMUL.FTZ R39, R39, R108 ;  /* 0x0000006c27277220 */ /* 0x000fe20000410000 */
[----:B------:R-:W-:Y:S01]  /*1af0*/  FADD.FTZ R31, -R74, R31 ;  /* 0x0000001f4a1f7221 */ /* 0x000fe20000010100 */
[----:B------:R-:W-:Y:S01]  /*1b00*/  FFMA.FTZ R24, R37, R33, R26 ;  /* 0x0000002125187223 */ /* 0x000fe2000001001a */
[----:B------:R-:W-:Y:S01]  /*1b10*/  FADD.FTZ R27, R27, R36 ;  /* 0x000000241b1b7221 */ /* 0x000fe20000010000 */
[----:B------:R-:W-:Y:S01]  /*1b20*/  FMUL.FTZ R26, R71, R30 ;  /* 0x0000001e471a7220 */ /* 0x000fe20000410000 */
[----:B------:R-:W-:Y:S01]  /*1b30*/  FFMA.FTZ R34, R39, R36, R34 ;  /* 0x0000002427227223 */ /* 0x000fe20000010022 */
[----:B------:R-:W-:Y:S01]  /*1b40*/  FMUL.FTZ R31, R31, R108 ;  /* 0x0000006c1f1f7220 */ /* 0x000fe20000410000 */
[----:B------:R-:W-:Y:S01]  /*1b50*/  FADD.FTZ R25, R25, R28 ;  /* 0x0000001c19197221 */ /* 0x000fe20000010000 */
[----:B------:R-:W-:Y:S01]  /*1b60*/  FADD.FTZ R32, R32, R37 ;  /* 0x0000002520207221 */ /* 0x000fe20000010000 */
[----:B------:R-:W-:Y:S01]  /*1b70*/  FFMA.FTZ R29, R28, R35, R29 ;  /* 0x000000231c1d7223 */ /* 0x000fe2000001001d */
[----:B------:R-:W-:Y:S01]  /*1b80*/  FADD.FTZ R28, R26, R27 ;  /* 0x0000001b1a1c7221 */ /* 0x000fe20000010000 */
[----:B------:R-:W-:Y:S01]  /*1b90*/  FFMA.FTZ R34, R31, R26, R34 ;  /* 0x0000001a1f227223 */ /* 0x000fe20000010022 */
[----:B------:R-:W-:Y:S01]  /*1ba0*/  FADD.FTZ R27, R25, R30 ;  /* 0x0000001e191b7221 */ /* 0x000fe20000010000 */
[----:B------:R-:W-:Y:S01]  /*1bb0*/  FADD.FTZ R26, R32, R41 ;  /* 0x00000029201a7221 */ /* 0x000fe20000010000 */
[----:B------:R-:W-:Y:S01]  /*1bc0*/  FFMA.FTZ R24, R41, R39, R24 ;  /* 0x0000002729187223 */ /* 0x000fe20000010018 */
[----:B------:R-:W-:Y:S01]  /*1bd0*/  FFMA.FTZ R25, R30, R31, R29 ;  /* 0x0000001f1e197223 */ /* 0x000fe2000001001d */
[----:B------:R-:W-:Y:S06]  /*1be0*/  BRA `(.L_x_3) ;  /* 0x0000001000807947 */ /* 0x000fec0003800000 */
.L_x_2:
[----:B------:R-:W-:Y:S02]  /*1bf0*/  SHF.L.U32 R27, R106, 0x10, RZ ;  /* 0x000000106a1b7819 */ /* 0x000fe400000006ff */
[----:B------:R-:W-:Y:S02]  /*1c00*/  SHF.L.U32 R25, R64, 0x10, RZ ;  /* 0x0000001040197819 */ /* 0x000fe400000006ff */
[----:B------:R-:W-:Y:S01]  /*1c10*/  SHF.L.U32 R29, R76, 0x10, RZ ;  /* 0x000000104c1d7819 */ /* 0x000fe200000006ff */
[----:B------:R-:W-:Y:S01]  /*1c20*/  FADD.FTZ R27, -R74, R27 ;  /* 0x0000001b4a1b7221 */ /* 0x000fe20000010100 */
[----:B------:R-:W-:Y:S01]  /*1c30*/  SHF.L.U32 R31, R104, 0x10, RZ ;  /* 0x00000010681f7819 */ /* 0x000fe200000006ff */
[----:B------:R-:W-:Y:S01]  /*1c40*/  FADD.FTZ R25, -R74, R25 ;  /* 0x000000194a197221 */ /* 0x000fe20000010100 */
[----:B------:R-:W-:Y:S01]  /*1c50*/  SHF.L.U32 R33, R100, 0x10, RZ ;  /* 0x0000001064217819 */ /* 0x000fe200000006ff */
[-C--:B------:R-:W-:Y:S01]  /*1c60*/  FMUL.FTZ R24, R27, R108.reuse ;  /* 0x0000006c1b187220 */ /* 0x080fe20000410000 */
[----:B------:R-:W-:Y:S01]  /*1c70*/  FADD.FTZ R27, -R74, R29 ;  /* 0x0000001d4a1b7221 */ /* 0x000fe20000010100 */
[----:B------:R-:W-:Y:S01]  /*1c80*/  FMUL.FTZ R25, R25, R108 ;  /* 0x0000006c19197220 */ /* 0x000fe20000410000 */
[----:B------:R-:W-:Y:S01]  /*1c90*/  SHF.L.U32 R29, R80, 0x10, RZ ;  /* 0x00000010501d7819 */ /* 0x000fe200000006ff */
[----:B-----5:R-:W-:Y:S01]  /*1ca0*/  FFMA.FTZ R49, R71, R24, R69 ;  /* 0x0000001847317223 */ /* 0x020fe20000010045 */
[----:B------:R-:W-:Y:S01]  /*1cb0*/  FADD.FTZ R31, -R74, R31 ;  /* 0x0000001f4a1f7221 */ /* 0x000fe20000010100 */
[--C-:B------:R-:W-:Y:S01]  /*1cc0*/  FFMA.FTZ R55, R70, R25, R68.reuse ;  /* 0x0000001946377223 */ /* 0x100fe20000010044 */
[-C--:B------:R-:W-:Y:S01]  /*1cd0*/  FMUL.FTZ R27, R27, R108.reuse ;  /* 0x0000006c1b1b7220 */ /* 0x080fe20000410000 */
[----:B------:R-:W-:Y:S01]  /*1ce0*/  FMUL.FTZ R42, R49, -1.4426950216293334961 ;  /* 0xbfb8aa3b312a7820 */ /* 0x000fe20000410000 */
[-C--:B------:R-:W-:Y:S01]  /*1cf0*/  FMUL.FTZ R40, R31, R108.reuse ;  /* 0x0000006c1f287220 */ /* 0x080fe20000410000 */
[----:B------:R-:W-:Y:S01]  /*1d00*/  FMUL.FTZ R26, R55, -1.4426950216293334961 ;  /* 0xbfb8aa3b371a7820 */ /* 0x000fe20000410000 */
[----:B------:R-:W-:Y:S01]  /*1d10*/  FADD.FTZ R29, -R74, R29 ;  /* 0x0000001d4a1d7221 */ /* 0x000fe20000010100 */
[----:B------:R-:W-:Y:S01]  /*1d20*/  SHF.L.U32 R31, R102, 0x10, RZ ;  /* 0x00000010661f7819 */ /* 0x000fe200000006ff */
[--C-:B------:R-:W-:Y:S01]  /*1d30*/  FFMA.FTZ R51, R70, R27, R68.reuse ;  /* 0x0000001b46337223 */ /* 0x100fe20000010044 */
[----:B------:R-:W0:Y:S01]  /*1d40*/  MUFU.EX2 R42, R42 ;  /* 0x0000002a002a7308 */ /* 0x000e220000000800 */
[----:B------:R-:W-:Y:S01]  /*1d50*/  FMUL.FTZ R37, R29, R108 ;  /* 0x0000006c1d257220 */ /* 0x000fe20000410000 */
[----:B------:R-:W-:Y:S01]  /*1d60*/  SHF.L.U32 R29, R83, 0x10, RZ ;  /* 0x00000010531d7819 */ /* 0x000fe200000006ff */
[----:B------:R-:W-:Y:S01]  /*1d70*/  FFMA.FTZ R52, R71, R40, R69 ;  /* 0x0000002847347223 */ /* 0x000fe20000010045 */
[----:B------:R-:W-:Y:S01]  /*1d80*/  FADD.FTZ R31, -R74, R31 ;  /* 0x0000001f4a1f7221 */ /* 0x000fe20000010100 */
[----:B------:R-:W-:Y:S01]  /*1d90*/  FMUL.FTZ R44, R51, -1.4426950216293334961 ;  /* 0xbfb8aa3b332c7820 */ /* 0x000fe20000410000 */
[--C-:B------:R-:W-:Y:S01]  /*1da0*/  FFMA.FTZ R54, R70, R37, R68.reuse ;  /* 0x0000002546367223 */ /* 0x100fe20000010044 */
[----:B------:R-:W-:Y:S01]  /*1db0*/  FMUL.FTZ R50, R52, -1.4426950216293334961 ;  /* 0xbfb8aa3b34327820 */ /* 0x000fe20000410000 */
[----:B------:R-:W1:Y:S01]  /*1dc0*/  MUFU.EX2 R26, R26 ;  /* 0x0000001a001a7308 */ /* 0x000e620000000800 */
[----:B------:R-:W-:Y:S01]  /*1dd0*/  FMUL.FTZ R38, R31, R108 ;  /* 0x0000006c1f267220 */ /* 0x000fe20000410000 */
[C---:B------:R-:W-:Y:S01]  /*1de0*/  FADD.FTZ R29, -R74.reuse, R29 ;  /* 0x0000001d4a1d7221 */ /* 0x040fe20000010100 */
[----:B------:R-:W-:Y:S01]  /*1df0*/  FADD.FTZ R33, -R74, R33 ;  /* 0x000000214a217221 */ /* 0x000fe20000010100 */
[----:B------:R-:W-:Y:S01]  /*1e00*/  FMUL.FTZ R46, R54, -1.4426950216293334961 ;  /* 0xbfb8aa3b362e7820 */ /* 0x000fe20000410000 */
[----:B------:R-:W-:Y:S01]  /*1e10*/  FFMA.FTZ R43, R71, R38, R69 ;  /* 0x00000026472b7223 */ /* 0x000fe20000010045 */
[-C--:B------:R-:W-:Y:S01]  /*1e20*/  FMUL.FTZ R35, R29, R108.reuse ;  /* 0x0000006c1d237220 */ /* 0x080fe20000410000 */
[----:B------:R-:W-:Y:S01]  /*1e30*/  SHF.L.U32 R29, R85, 0x10, RZ ;  /* 0x00000010551d7819 */ /* 0x000fe200000006ff */
[----:B------:R-:W2:Y:S01]  /*1e40*/  MUFU.EX2 R44, R44 ;  /* 0x0000002c002c7308 */ /* 0x000ea20000000800 */
[----:B0-----:R-:W-:Y:S01]  /*1e50*/  FADD.FTZ R42, R42, 1 ;  /* 0x3f8000002a2a7421 */ /* 0x001fe20000010000 */
[----:B------:R-:W-:Y:S01]  /*1e60*/  FMUL.FTZ R31, R43, -1.4426950216293334961 ;  /* 0xbfb8aa3b2b1f7820 */ /* 0x000fe20000410000 */
[--C-:B------:R-:W-:Y:S01]  /*1e70*/  FFMA.FTZ R39, R70, R35, R68.reuse ;  /* 0x0000002346277223 */ /* 0x100fe20000010044 */
[----:B------:R-:W-:Y:S01]  /*1e80*/  FMUL.FTZ R36, R33, R108 ;  /* 0x0000006c21247220 */ /* 0x000fe20000410000 */
[----:B------:R-:W-:Y:S01]  /*1e90*/  SHF.L.U32 R45, R98, 0x10, RZ ;  /* 0x00000010622d7819 */ /* 0x000fe200000006ff */
[----:B------:R-:W-:Y:S01]  /*1ea0*/  FADD.FTZ R29, -R74, R29 ;  /* 0x0000001d4a1d7221 */ /* 0x000fe20000010100 */
[----:B------:R-:W-:Y:S01]  /*1eb0*/  FMUL.FTZ R30, R39, -1.4426950216293334961 ;  /* 0xbfb8aa3b271e7820 */ /* 0x000fe20000410000 */
[----:B------:R-:W0:Y:S01]  /*1ec0*/  MUFU.EX2 R50, R50 ;  /* 0x0000003200327308 */ /* 0x000e220000000800 */
[----:B-1----:R-:W-:Y:S01]  /*1ed0*/  FADD.FTZ R72, R26, 1 ;  /* 0x3f8000001a487421 */ /* 0x002fe20000010000 */
[----:B------:R-:W-:Y:S01]  /*1ee0*/  FFMA.FTZ R41, R71, R36, R69 ;  /* 0x0000002447297223 */ /* 0x000fe20000010045 */
[----:B------:R-:W-:Y:S01]  /*1ef0*/  FADD.FTZ R47, -R74, R45 ;  /* 0x0000002d4a2f7221 */ /* 0x000fe20000010100 */
[-C--:B------:R-:W-:Y:S01]  /*1f00*/  FMUL.FTZ R33, R29, R108.reuse ;  /* 0x0000006c1d217220 */ /* 0x080fe20000410000 */
[----:B------:R-:W-:Y:S01]  /*1f10*/  SHF.L.U32 R115, R66, 0x10, RZ ;  /* 0x0000001042737819 */ /* 0x000fe200000006ff */
[----:B------:R-:W-:Y:S01]  /*1f20*/  FMUL.FTZ R29, R41, -1.4426950216293334961 ;  /* 0xbfb8aa3b291d7820 */ /* 0x000fe20000410000 */
[----:B------:R-:W-:Y:S01]  /*1f30*/  FMUL.FTZ R34, R47, R108 ;  /* 0x0000006c2f227220 */ /* 0x000fe20000410000 */
[----:B------:R-:W1:Y:S01]  /*1f40*/  MUFU.RCP R73, R42 ;  /* 0x0000002a00497308 */ /* 0x000e620000001000 */
[----:B--2---:R-:W-:Y:S01]  /*1f50*/  FADD.FTZ R47, R44, 1 ;  /* 0x3f8000002c2f7421 */ /* 0x004fe20000010000 */
[----:B------:R-:W-:Y:S01]  /*1f60*/  SHF.L.U32 R116, R107, 0x10, RZ ;  /* 0x000000106b747819 */ /* 0x000fe200000006ff */
[----:B------:R-:W-:Y:S01]  /*1f70*/  FFMA.FTZ R45, R70, R33, R68 ;  /* 0x00000021462d7223 */ /* 0x000fe20000010044 */
[----:B------:R-:W-:Y:S01]  /*1f80*/  FFMA.FTZ R32, R71, R34, R69 ;  /* 0x0000002247207223 */ /* 0x000fe20000010045 */
[----:B------:R-:W-:-:S02]  /*1f90*/  SHF.L.U32 R117, R96, 0x10, RZ ;  /* 0x0000001060757819 */ /* 0x000fc400000006ff */
[----:B------:R-:W-:Y:S01]  /*1fa0*/  FMUL.FTZ R28, R45, -1.4426950216293334961 ;  /* 0xbfb8aa3b2d1c7820 */ /* 0x000fe20000410000 */
[----:B------:R-:W2:Y:S01]  /*1fb0*/  MUFU.EX2 R46, R46 ;  /* 0x0000002e002e7308 */ /* 0x000ea20000000800 */
[----:B0-----:R-:W-:Y:S01]  /*1fc0*/  FADD.FTZ R50, R50, 1 ;  /* 0x3f80000032327421 */ /* 0x001fe20000010000 */
[----:B------:R-:W-:Y:S01]  /*1fd0*/  FMUL.FTZ R48, R32, -1.4426950216293334961 ;  /* 0xbfb8aa3b20307820 */ /* 0x000fe20000410000 */
[----:B------:R-:W-:Y:S01]  /*1fe0*/  FADD.FTZ R117, -R74, R117 ;  /* 0x000000754a757221 */ /* 0x000fe20000010100 */
[----:B------:R-:W-:Y:S02]  /*1ff0*/  SHF.L.U32 R119, R101, 0x10, RZ ;  /* 0x0000001065777819 */ /* 0x000fe400000006ff */
[----:B------:R-:W-:Y:S02]  /*2000*/  SHF.L.U32 R118, R86, 0x10, RZ ;  /* 0x0000001056767819 */ /* 0x000fe400000006ff */
[----:B------:R-:W0:Y:S01]  /*2010*/  MUFU.EX2 R31, R31 ;  /* 0x0000001f001f7308 */ /* 0x000e220000000800 */
[----:B-1----:R-:W-:Y:S01]  /*2020*/  FADD.FTZ R44, -R73, 1 ;  /* 0x3f800000492c7421 */ /* 0x002fe20000010100 */
[----:B------:R-:W-:-:S03]  /*2030*/  SHF.L.U32 R120, R97, 0x10, RZ ;  /* 0x0000001061787819 */ /* 0x000fc600000006ff */
[----:B------:R-:W-:-:S03]  /*2040*/  FFMA.FTZ R49, R49, R44, 1 ;  /* 0x3f80000031317423 */ /* 0x000fc6000001002c */
[----:B------:R-:W1:Y:S01]  /*2050*/  MUFU.RCP R72, R72 ;  /* 0x0000004800487308 */ /* 0x000e620000001000 */
[----:B--2---:R-:W-:Y:S01]  /*2060*/  FADD.FTZ R114, R46, 1 ;  /* 0x3f8000002e727421 */ /* 0x004fe20000010000 */
[----:B------:R-:W-:-:S04]  /*2070*/  FMUL.FTZ R46, R116, R73 ;  /* 0x00000049742e7220 */ /* 0x000fc80000410000 */
[----:B------:R-:W-:Y:S01]  /*2080*/  FMUL.FTZ R46, R46, R49 ;  /* 0x000000312e2e7220 */ /* 0x000fe20000410000 */
[----:B------:R-:W-:Y:S01]  /*2090*/  SHF.L.U32 R49, R89, 0x10, RZ ;  /* 0x0000001059317819 */ /* 0x000fe200000006ff */
[----:B------:R-:W2:Y:S01]  /*20a0*/  MUFU.EX2 R30, R30 ;  /* 0x0000001e001e7308 */ /* 0x000ea20000000800 */
[----:B0-----:R-:W-:Y:S01]  /*20b0*/  FADD.FTZ R44, R31, 1 ;  /* 0x3f8000001f2c7421 */ /* 0x001fe20000010000 */
[----:B------:R-:W-:-:S05]  /*20c0*/  SHF.L.U32 R31, R87, 0x10, RZ ;  /* 0x00000010571f7819 */ /* 0x000fca00000006ff */
[----:B------:R-:W-:Y:S01]  /*20d0*/  FADD.FTZ R31, -R74, R31 ;  /* 0x0000001f4a1f7221 */ /* 0x000fe20000010100 */
[----:B------:R-:W-:Y:S01]  /*20e0*/  MUFU.EX2 R29, R29 ;  /* 0x0000001d001d7308 */ /* 0x000fe20000000800 */
[----:B-1----:R-:W-:Y:S01]  /*20f0*/  FMUL.FTZ R26, R115, R72 ;  /* 0x00000048731a7220 */ /* 0x002fe20000410000 */
[----:B------:R-:W-:Y:S01]  /*2100*/  FADD.FTZ R72, -R72, 1 ;  /* 0x3f80000048487421 */ /* 0x000fe20000010100 */
[----:B------:R-:W-:Y:S01]  /*2110*/  FMUL.FTZ R31, R31, R108 ;  /* 0x0000006c1f1f7220 */ /* 0x000fe20000410000 */
[----:B------:R-:W-:Y:S02]  /*2120*/  SHF.L.U32 R115, R82, 0x10, RZ ;  /* 0x0000001052737819 */ /* 0x000fe400000006ff */
[----:B------:R-:W-:Y:S01]  /*2130*/  FFMA.FTZ R55, R55, R72, 1 ;  /* 0x3f80000037377423 */ /* 0x000fe20000010048 */
[----:B------:R-:W-:Y:S01]  /*2140*/  SHF.L.U32 R72, R105, 0x10, RZ ;  /* 0x0000001069487819 */ /* 0x000fe200000006ff */
[----:B------:R-:W0:Y:S01]  /*2150*/  MUFU.RCP R47, R47 ;  /* 0x0000002f002f7308 */ /* 0x000e220000001000 */
[----:B--2---:R-:W-:Y:S01]  /*2160*/  FADD.FTZ R73, R30, 1 ;  /* 0x3f8000001e497421 */ /* 0x004fe20000010000 */
[----:B------:R-:W-:-:S06]  /*2170*/  FMUL.FTZ R26, R26, R55 ;  /* 0x000000371a1a7220 */ /* 0x000fcc0000410000 */
[----:B------:R1:W2:Y:S08]  /*2180*/  MUFU.RCP R53, R50 ;  /* 0x0000003200357308 */ /* 0x0002b00000001000 */
[----:B------:R3:W4:Y:S01]  /*2190*/  MUFU.RCP R42, R114 ;  /* 0x00000072002a7308 */ /* 0x0007220000001000 */
[----:B-1----:R-:W-:Y:S01]  /*21a0*/  SHF.L.U32 R50, R78, 0x10, RZ ;  /* 0x000000104e327819 */ /* 0x002fe200000006ff */
[----:B0-----:R-:W-:-:S04]  /*21b0*/  FADD.FTZ R30, -R47, 1 ;  /* 0x3f8000002f1e7421 */ /* 0x001fc80000010100 */
[----:B------:R-:W-:Y:S01]  /*21c0*/  FMUL.FTZ R50, R50, R47 ;  /* 0x0000002f32327220 */ /* 0x000fe20000410000 */
[----:B------:R-:W-:Y:S01]  /*21d0*/  FFMA.FTZ R51, R51, R30, 1 ;  /* 0x3f80000033337423 */ /* 0x000fe2000001001e */
[----:B------:R-:W0:Y:S01]  /*21e0*/  MUFU.RCP R73, R73 ;  /* 0x0000004900497308 */ /* 0x000e220000001000 */
[----:B---3--:R-:W-:Y:S01]  /*21f0*/  FADD.FTZ R114, R29, 1 ;  /* 0x3f8000001d727421 */ /* 0x008fe20000010000 */
[----:B--2---:R-:W-:Y:S01]  /*2200*/  FMUL.FTZ R47, R72, R53 ;  /* 0x00000035482f7220 */ /* 0x004fe20000410000 */
[----:B------:R-:W-:Y:S01]  /*2210*/  FADD.FTZ R53, -R53, 1 ;  /* 0x3f80000035357421 */ /* 0x000fe20000010100 */
[----:B------:R-:W-:-:S03]  /*2220*/  FFMA.FTZ R29, R70, R31, R68 ;  /* 0x0000001f461d7223 */ /* 0x000fc60000010044 */
[----:B------:R-:W-:Y:S01]  /*2230*/  FFMA.FTZ R52, R52, R53, 1 ;  /* 0x3f80000034347423 */ /* 0x000fe20000010035 */
[----:B------:R-:W1:Y:S01]  /*2240*/  MUFU.RCP R44, R44 ;  /* 0x0000002c002c7308 */ /* 0x000e620000001000 */
[----:B------:R-:W-:Y:S01]  /*2250*/  FMUL.FTZ R72, R29, -1.4426950216293334961 ;  /* 0xbfb8aa3b1d487820 */ /* 0x000fe20000410000 */
[----:B----4-:R-:W-:Y:S01]  /*2260*/  FMUL.FTZ R53, R115, R42 ;  /* 0x0000002a73357220 */ /* 0x010fe20000410000 */
[----:B------:R-:W-:Y:S01]  /*2270*/  FADD.FTZ R115, -R42, 1 ;  /* 0x3f8000002a737421 */ /* 0x000fe20000010100 */
[----:B------:R-:W-:Y:S01]  /*2280*/  SHF.L.U32 R42, R84, 0x10, RZ ;  /* 0x00000010542a7819 */ /* 0x000fe200000006ff */
[----:B------:R-:W-:Y:S02]  /*2290*/  FMUL.FTZ R47, R47, R52 ;  /* 0x000000342f2f7220 */ /* 0x000fe40000410000 */
[----:B------:R-:W-:Y:S01]  /*22a0*/  FFMA.FTZ R54, R54, R115, 1 ;  /* 0x3f80000036367423 */ /* 0x000fe20000010073 */
[----:B------:R-:W2:Y:S01]  /*22b0*/  MUFU.EX2 R28, R28 ;  /* 0x0000001c001c7308 */ /* 0x000ea20000000800 */
[----:B------:R-:W-:Y:S01]  /*22c0*/  SHF.L.U32 R115, R103, 0x10, RZ ;  /* 0x0000001067737819 */ /* 0x000fe200000006ff */
[----:B0-----:R-:W-:Y:S01]  /*22d0*/  FADD.FTZ R116, -R73, 1 ;  /* 0x3f80000049747421 */ /* 0x001fe20000010100 */
[----:B------:R-:W-:-:S03]  /*22e0*/  FMUL.FTZ R42, R42, R73 ;  /* 0x000000492a2a7220 */ /* 0x000fc60000410000 */
[----:B------:R-:W-:Y:S02]  /*22f0*/  FFMA.FTZ R39, R39, R116, 1 ;  /* 0x3f80000027277423 */ /* 0x000fe40000010074 */
[----:B------:R-:W0:Y:S01]  /*2300*/  MUFU.RCP R114, R114 ;  /* 0x0000007200727308 */ /* 0x000e220000001000 */
[----:B-1----:R-:W-:Y:S01]  /*2310*/  FADD.FTZ R30, -R44, 1 ;  /* 0x3f8000002c1e7421 */ /* 0x002fe20000010100 */
[----:B------:R-:W-:Y:S01]  /*2320*/  FMUL.FTZ R44, R115, R44 ;  /* 0x0000002c732c7220 */ /* 0x000fe20000410000 */
[----:B------:R-:W-:Y:S02]  /*2330*/  FMUL.FTZ R39, R42, R39 ;  /* 0x000000272a277220 */ /* 0x000fe40000410000 */
[----:B------:R-:W-:Y:S01]  /*2340*/  FFMA.FTZ R43, R43, R30, 1 ;  /* 0x3f8000002b2b7423 */ /* 0x000fe2000001001e */
[----:B------:R-:W-:Y:S02]  /*2350*/  FMUL.FTZ R30, R117, R108 ;  /* 0x0000006c751e7220 */ /* 0x000fe40000410000 */
[----:B------:R-:W1:Y:S01]  /*2360*/  MUFU.EX2 R48, R48 ;  /* 0x0000003000307308 */ /* 0x000e620000000800 */
[----:B--2---:R-:W-:Y:S01]  /*2370*/  FADD.FTZ R115, R28, 1 ;  /* 0x3f8000001c737421 */ /* 0x004fe20000010000 */
[----:B------:R-:W-:Y:S01]  /*2380*/  FFMA.FTZ R28, R71, R30, R69 ;  /* 0x0000001e471c7223 */ /* 0x000fe20000010045 */
[----:B------:R-:W-:-:S03]  /*2390*/  FMUL.FTZ R43, R44, R43 ;  /* 0x0000002b2c2b7220 */ /* 0x000fc60000410000 */
[----:B------:R-:W-:Y:S02]  /*23a0*/  FMUL.FTZ R117, R28, -1.4426950216293334961 ;  /* 0xbfb8aa3b1c757820 */ /* 0x000fe40000410000 */
[----:B------:R-:W2:Y:S01]  /*23b0*/  MUFU.EX2 R72, R72 ;  /* 0x0000004800487308 */ /* 0x000ea20000000800 */
[----:B0-----:R-:W-:Y:S01]  /*23c0*/  FADD.FTZ R116, -R114, 1 ;  /* 0x3f80000072747421 */ /* 0x001fe20000010100 */
[----:B------:R-:W-:Y:S01]  /*23d0*/  FMUL.FTZ R114, R119, R114 ;  /* 0x0000007277727220 */ /* 0x000fe20000410000 */
[----:B------:R-:W-:Y:S02]  /*23e0*/  SHF.L.U32 R119, R94, 0x10, RZ ;  /* 0x000000105e777819 */ /* 0x000fe400000006ff */
[----:B------:R-:W-:-:S03]  /*23f0*/  FFMA.FTZ R55, R41, R116, 1 ;  /* 0x3f80000029377423 */ /* 0x000fc60000010074 */
[----:B------:R-:W0:Y:S01]  /*2400*/  MUFU.RCP R73, R115 ;  /* 0x0000007300497308 */ /* 0x000e220000001000 */
[----:B-1----:R-:W-:Y:S01]  /*2410*/  FADD.FTZ R116, R48, 1 ;  /* 0x3f80000030747421 */ /* 0x002fe20000010000 */
[----:B------:R-:W-:Y:S01]  /*2420*/  FMUL.FTZ R48, R50, R51 ;  /* 0x0000003332307220 */ /* 0x000fe20000410000 */
[C---:B------:R-:W-:Y:S01]  /*2430*/  FADD.FTZ R51, -R74.reuse, R49 ;  /* 0x000000314a337221 */ /* 0x040fe20000010100 */
[----:B------:R-:W-:Y:S01]  /*2440*/  FMUL.FTZ R49, R53, R54 ;  /* 0x0000003635317220 */ /* 0x000fe20000410000 */
[----:B------:R-:W-:Y:S01]  /*2450*/  FADD.FTZ R119, -R74, R119 ;  /* 0x000000774a777221 */ /* 0x000fe20000010100 */
[----:B------:R-:W-:Y:S01]  /*2460*/  FMUL.FTZ R55, R114, R55 ;  /* 0x0000003772377220 */ /* 0x000fe20000410000 */
[----:B------:R-:W-:Y:S01]  /*2470*/  FMUL.FTZ R51, R51, R108 ;  /* 0x0000006c33337220 */ /* 0x000fe20000410000 */
[----:B------:R-:W1:Y:S01]  /*2480*/  MUFU.RCP R115, R116 ;  /* 0x0000007400737308 */ /* 0x000e620000001000 */
[----:B--2---:R-:W-:Y:S01]  /*2490*/  FADD.FTZ R53, R72, 1 ;  /* 0x3f80000048357421 */ /* 0x004fe20000010000 */
[----:B------:R-:W-:Y:S01]  /*24a0*/  SHF.L.U32 R72, R99, 0x10, RZ ;  /* 0x0000001063487819 */ /* 0x000fe200000006ff */
[----:B------:R-:W-:-:S05]  /*24b0*/  FFMA.FTZ R52, R70, R51, R68 ;  /* 0x0000003346347223 */ /* 0x000fca0000010044 */
[----:B------:R-:W2:Y:S01]  /*24c0*/  MUFU.RCP R53, R53 ;  /* 0x0000003500357308 */ /* 0x000ea20000001000 */
[----:B0-----:R-:W-:Y:S01]  /*24d0*/  FADD.FTZ R50, -R73, 1 ;  /* 0x3f80000049327421 */ /* 0x001fe20000010100 */
[----:B------:R-:W-:-:S03]  /*24e0*/  FMUL.FTZ R73, R118, R73 ;  /* 0x0000004976497220 */ /* 0x000fc60000410000 */
[----:B------:R-:W-:Y:S01]  /*24f0*/  FFMA.FTZ R54, R45, R50, 1 ;  /* 0x3f8000002d367423 */ /* 0x000fe20000010032 */
[----:B------:R-:W-:Y:S01]  /*2500*/  FMUL.FTZ R45, R52, -1.4426950216293334961 ;  /* 0xbfb8aa3b342d7820 */ /* 0x000fe20000410000 */
[----:B------:R-:W-:Y:S01]  /*2510*/  FMUL.FTZ R50, R119, R108 ;  /* 0x0000006c77327220 */ /* 0x000fe20000410000 */
[----:B------:R0:W3:Y:S01]  /*2520*/  MUFU.EX2 R41, R117 ;  /* 0x0000007500297308 */ /* 0x0000e20000000800 */
[----:B------:R-:W-:Y:S01]  /*2530*/  FMUL.FTZ R42, R73, R54 ;  /* 0x00000036492a7220 */ /* 0x000fe20000410000 */
[----:B-1----:R-:W-:Y:S01]  /*2540*/  FADD.FTZ R73, -R115, 1 ;  /* 0x3f80000073497421 */ /* 0x002fe20000010100 */
[----:B------:R-:W-:Y:S01]  /*2550*/  SHF.L.U32 R119, R91, 0x10, RZ ;  /* 0x000000105b777819 */ /* 0x000fe200000006ff */
[----:B------:R-:W-:Y:S01]  /*2560*/  FMUL.FTZ R115, R72, R115 ;  /* 0x0000007348737220 */ /* 0x000fe20000410000 */
[----:B------:R-:W-:Y:S01]  /*2570*/  FFMA.FTZ R44, R71, R50, R69 ;  /* 0x00000032472c7223 */ /* 0x000fe20000010045 */
[----:B------:R-:W-:Y:S02]  /*2580*/  FFMA.FTZ R32, R32, R73, 1 ;  /* 0x3f80000020207423 */ /* 0x000fe40000010049 */
[----:B------:R-:W1:Y:S01]  /*2590*/  MUFU.EX2 R45, R45 ;  /* 0x0000002d002d7308 */ /* 0x000e620000000800 */
[----:B--2---:R-:W-:Y:S01]  /*25a0*/  FADD.FTZ R114, -R53, 1 ;  /* 0x3f80000035727421 */ /* 0x004fe20000010100 */
[----:B------:R-:W-:Y:S01]  /*25b0*/  FADD.FTZ R119, -R74, R119 ;  /* 0x000000774a777221 */ /* 0x000fe20000010100 */
[----:B0-----:R-:W-:-:S02]  /*25c0*/  FMUL.FTZ R117, R44, -1.4426950216293334961 ;  /* 0xbfb8aa3b2c757820 */ /* 0x001fc40000410000 */
[----:B------:R-:W-:Y:S01]  /*25d0*/  FFMA.FTZ R116, R29, R114, 1 ;  /* 0x3f8000001d747423 */ /* 0x000fe20000010072 */
[----:B------:R-:W-:Y:S01]  /*25e0*/  FMUL.FTZ R29, R115, R32 ;  /* 0x00000020731d7220 */ /* 0x000fe20000410000 */
[----:B------:R-:W-:Y:S01]  /*25f0*/  SHF.L.U32 R115, R75, 0x10, RZ ;  /* 0x000000104b737819 */ /* 0x000fe200000006ff */
[----:B------:R-:W-:Y:S01]  /*2600*/  MUFU.EX2 R54, R117 ;  /* 0x0000007500367308 */ /* 0x000fe20000000800 */
[----:B---3--:R-:W-:Y:S01]  /*2610*/  FADD.FTZ R73, R41, 1 ;  /* 0x3f80000029497421 */ /* 0x008fe20000010000 */
[-C--:B------:R-:W-:Y:S01]  /*2620*/  FMUL.FTZ R41, R119, R108.reuse ;  /* 0x0000006c77297220 */ /* 0x080fe20000410000 */
[----:B------:R-:W-:Y:S01]  /*2630*/  SHF.L.U32 R32, R88, 0x10, RZ ;  /* 0x0000001058207819 */ /* 0x000fe200000006ff */
[----:B------:R-:W-:Y:S01]  /*2640*/  FADD.FTZ R115, -R74, R115 ;  /* 0x000000734a737221 */ /* 0x000fe20000010100 */
[----:B------:R-:W-:Y:S01]  /*2650*/  SHF.L.U32 R119, R90, 0x10, RZ ;  /* 0x000000105a777819 */ /* 0x000fe200000006ff */
[----:B------:R-:W-:Y:S02]  /*2660*/  FFMA.FTZ R72, R70, R41, R68 ;  /* 0x0000002946487223 */ /* 0x000fe40000010044 */
[----:B------:R-:W0:Y:S01]  /*2670*/  MUFU.RCP R73, R73 ;  /* 0x0000004900497308 */ /* 0x000e220000001000 */
[----:B------:R-:W-:Y:S01]  /*2680*/  FMUL.FTZ R53, R32, R53 ;  /* 0x0000003520357220 */ /* 0x000fe20000410000 */
[----:B------:R-:W-:Y:S01]  /*2690*/  FMUL.FTZ R32, R115, R108 ;  /* 0x0000006c73207220 */ /* 0x000fe20000410000 */
[----:B------:R-:W-:Y:S01]  /*26a0*/  FMUL.FTZ R114, R72, -1.4426950216293334961 ;  /* 0xbfb8aa3b48727820 */ /* 0x000fe20000410000 */
[----:B-1----:R-:W-:Y:S01]  /*26b0*/  FADD.FTZ R118, R45, 1 ;  /* 0x3f8000002d767421 */ /* 0x002fe20000010000 */
[----:B------:R-:W-:Y:S01]  /*26c0*/  FMUL.FTZ R45, R53, R116 ;  /* 0x00000074352d7220 */ /* 0x000fe20000410000 */
[----:B------:R-:W-:-:S02]  /*26d0*/  FFMA.FTZ R53, R71, R32, R69 ;  /* 0x0000002047357223 */ /* 0x000fc40000010045 */
[----:B------:R-:W1:Y:S02]  /*26e0*/  MUFU.RCP R116, R118 ;  /* 0x0000007600747308 */ /* 0x000e640000001000 */
[----:B------:R-:W-:-:S06]  /*26f0*/  FMUL.FTZ R115, R53, -1.4426950216293334961 ;  /* 0xbfb8aa3b35737820 */ /* 0x000fcc0000410000 */
[----:B------:R-:W2:Y:S01]  /*2700*/  MUFU.EX2 R114, R114 ;  /* 0x0000007200727308 */ /* 0x000ea20000000800 */
[----:B0-----:R-:W-:-:S04]  /*2710*/  FADD.FTZ R117, -R73, 1 ;  /* 0x3f80000049757421 */ /* 0x001fc80000010100 */
[----:B------:R-:W-:Y:S01]  /*2720*/  FFMA.FTZ R117, R28, R117, 1 ;  /* 0x3f8000001c757423 */ /* 0x000fe20000010075 */
[----:B------:R-:W-:Y:S01]  /*2730*/  FMUL.FTZ R28, R120, R73 ;  /* 0x00000049781c7220 */ /* 0x000fe20000410000 */
[----:B------:R-:W-:Y:S01]  /*2740*/  FADD.FTZ R73, R54, 1 ;  /* 0x3f80000036497421 */ /* 0x000fe20000010000 */
[----:B------:R-:W0:Y:S02]  /*2750*/  MUFU.EX2 R115, R115 ;  /* 0x0000007300737308 */ /* 0x000e240000000800 */
[----:B------:R-:W-:Y:S01]  /*2760*/  FMUL.FTZ R28, R28, R117 ;  /* 0x000000751c1c7220 */ /* 0x000fe20000410000 */
[----:B-1----:R-:W-:-:S04]  /*2770*/  FADD.FTZ R117, -R116, 1 ;  /* 0x3f80000074757421 */ /* 0x002fc80000010100 */
[----:B------:R-:W-:Y:S01]  /*2780*/  FFMA.FTZ R117, R52, R117, 1 ;  /* 0x3f80000034757423 */ /* 0x000fe20000010075 */
[----:B------:R-:W1:Y:S01]  /*2790*/  MUFU.RCP R73, R73 ;  /* 0x0000004900497308 */ /* 0x000e620000001000 */
[----:B--2---:R-:W-:Y:S01]  /*27a0*/  FADD.FTZ R54, R114, 1 ;  /* 0x3f80000072367421 */ /* 0x004fe20000010000 */
[----:B------:R-:W-:Y:S01]  /*27b0*/  FMUL.FTZ R52, R119, R116 ;  /* 0x0000007477347220 */ /* 0x000fe20000410000 */
[----:B------:R-:W-:Y:S02]  /*27c0*/  SHF.L.U32 R116, R95, 0x10, RZ ;  /* 0x000000105f747819 */ /* 0x000fe400000006ff */
[----:B------:R-:W-:Y:S01]  /*27d0*/  SHF.L.U32 R119, R93, 0x10, RZ ;  /* 0x000000105d777819 */ /* 0x000fe200000006ff */
[----:B------:R-:W-:Y:S01]  /*27e0*/  FMUL.FTZ R52, R52, R117 ;  /* 0x0000007534347220 */ /* 0x000fe20000410000 */
[----:B------:R-:W-:Y:S01]  /*27f0*/  SHF.L.U32 R117, R92, 0x10, RZ ;  /* 0x000000105c757819 */ /* 0x000fe200000006ff */
[----:B------:R-:W2:Y:S01]  /*2800*/  MUFU.RCP R54, R54 ;  /* 0x0000003600367308 */ /* 0x000ea20000001000 */
[----:B0-----:R-:W-:-:S07]  /*2810*/  FADD.FTZ R114, R115, 1 ;  /* 0x3f80000073727421 */ /* 0x001fce0000010000 */
[----:B------:R-:W0:Y:S01]  /*2820*/  MUFU.RCP R114, R114 ;  /* 0x0000007200727308 */ /* 0x000e220000001000 */
[----:B-1----:R-:W-:Y:S01]  /*2830*/  FADD.FTZ R115, -R73, 1 ;  /* 0x3f80000049737421 */ /* 0x002fe20000010100 */
[----:B------:R-:W-:-:S03]  /*2840*/  FMUL.FTZ R73, R116, R73 ;  /* 0x0000004974497220 */ /* 0x000fc60000410000 */
[----:B------:R-:W-:Y:S01]  /*2850*/  FFMA.FTZ R44, R44, R115, 1 ;  /* 0x3f8000002c2c7423 */ /* 0x000fe20000010073 */
[----:B--2---:R-:W-:-:S04]  /*2860*/  FADD.FTZ R115, -R54, 1 ;  /* 0x3f80000036737421 */ /* 0x004fc80000010100 */
[----:B------:R-:W-:Y:S01]  /*2870*/  FFMA.FTZ R115, R72, R115, 1 ;  /* 0x3f80000048737423 */ /* 0x000fe20000010073 */
[----:B------:R-:W-:Y:S01]  /*2880*/  FMUL.FTZ R72, R117, R54 ;  /* 0x0000003675487220 */ /* 0x000fe20000410000 */
[----:B0-----:R-:W-:Y:S01]  /*2890*/  FADD.FTZ R54, -R114, 1 ;  /* 0x3f80000072367421 */ /* 0x001fe20000010100 */
[----:B------:R-:W-:Y:S01]  /*28a0*/  FMUL.FTZ R116, R119, R114 ;  /* 0x0000007277747220 */ /* 0x000fe20000410000 */
[----:B------:R-:W-:Y:S02]  /*28b0*/  FMUL.FTZ R114, R70, R26 ;  /* 0x0000001a46727220 */ /* 0x000fe40000410000 */
[----:B------:R-:W-:Y:S01]  /*28c0*/  FFMA.FTZ R117, R53, R54, 1 ;  /* 0x3f80000035757423 */ /* 0x000fe20000010036 */
[----:B------:R-:W-:Y:S01]  /*28d0*/  FMUL.FTZ R54, R73, R44 ;  /* 0x0000002c49367220 */ /* 0x000fe20000410000 */
[----:B------:R-:W-:Y:S01]  /*28e0*/  FMUL.FTZ R53, R72, R115 ;  /* 0x0000007348357220 */ /* 0x000fe20000410000 */
[----:B------:R-:W-:Y:S01]  /*28f0*/  FMUL.FTZ R73, R71, R46 ;  /* 0x0000002e47497220 */ /* 0x000fe20000410000 */
[C---:B------:R-:W-:Y:S01]  /*2900*/  FFMA.FTZ R115, R25.reuse, R114, RZ ;  /* 0x0000007219737223 */ /* 0x040fe200000100ff */
[----:B------:R-:W-:Y:S01]  /*2910*/  FMUL.FTZ R44, R116, R117 ;  /* 0x00000075742c7220 */ /* 0x000fe20000410000 */
[----:B------:R-:W-:Y:S01]  /*2920*/  FADD.FTZ R116, RZ, R114 ;  /* 0x00000072ff747221 */ /* 0x000fe20000010000 */
[----:B------:R-:W-:Y:S01]  /*2930*/  FFMA.FTZ R72, R25, R26, RZ ;  /* 0x0000001a19487223 */ /* 0x000fe200000100ff */
[----:B------:R-:W-:Y:S01]  /*2940*/  FFMA.FTZ R114, R24, R73, R115 ;  /* 0x0000004918727223 */ /* 0x000fe20000010073 */
[CC--:B------:R-:W-:Y:S01]  /*2950*/  FMUL.FTZ R115, R70.reuse, R48.reuse ;  /* 0x0000003046737220 */ /* 0x0c0fe20000410000 */
[----:B------:R-:W-:Y:S01]  /*2960*/  FADD.FTZ R116, R73, R116 ;  /* 0x0000007449747221 */ /* 0x000fe20000010000 */
[C---:B------:R-:W-:Y:S01]  /*2970*/  FFMA.FTZ R72, R27.reuse, R48, R72 ;  /* 0x000000301b487223 */ /* 0x040fe20000010048 */
[----:B------:R-:W-:Y:S01]  /*2980*/  FMUL.FTZ R73, R70, R49 ;  /* 0x0000003146497220 */ /* 0x000fe20000410000 */
[----:B------:R-:W-:Y:S01]  /*2990*/  FFMA.FTZ R114, R27, R115, R114 ;  /* 0x000000731b727223 */ /* 0x000fe20000010072 */
[----:B------:R-:W-:Y:S01]  /*29a0*/  FMUL.FTZ R27, R71, R47 ;  /* 0x0000002f471b7220 */ /* 0x000fe20000410000 */
[----:B------:R-:W-:Y:S01]  /*29b0*/  FADD.FTZ R116, R116, R115 ;  /* 0x0000007374747221 */ /* 0x000fe20000010000 */
[----:B------:R-:W-:Y:S01]  /*29c0*/  FFMA.FTZ R72, R37, R49, R72 ;  /* 0x0000003125487223 */ /* 0x000fe20000010048 */
[----:B------:R-:W-:Y:S01]  /*29d0*/  FADD.FTZ R25, RZ, R26 ;  /* 0x0000001aff197221 */ /* 0x000fe20000010000 */
[----:B------:R-:W-:Y:S01]  /*29e0*/  FFMA.FTZ R114, R40, R27, R114 ;  /* 0x0000001b28727223 */ /* 0x000fe20000010072 */
[----:B------:R-:W-:Y:S01]  /*29f0*/  FADD.FTZ R116, R27, R116 ;  /* 0x000000741b747221 */ /* 0x000fe20000010000 */
[----:B------:R-:W-:Y:S01]  /*2a00*/  FMUL.FTZ R27, R71, R43 ;  /* 0x0000002b471b7220 */ /* 0x000fe20000410000 */
[----:B------:R-:W-:Y:S01]  /*2a10*/  FFMA.FTZ R72, R35, R39, R72 ;  /* 0x0000002723487223 */ /* 0x000fe20000010048 */
[----:B------:R-:W-:Y:S01]  /*2a20*/  FFMA.FTZ R114, R37, R73, R114 ;  /* 0x0000004925727223 */ /* 0x000fe20000010072 */
[----:B------:R-:W-:Y:S01]  /*2a30*/  FADD.FTZ R116, R116, R73 ;  /* 0x0000004974747221 */ /* 0x000fe20000010000 */
[----:B------:R-:W-:Y:S01]  /*2a40*/  FMUL.FTZ R37, R70, R39 ;  /* 0x0000002746257220 */ /* 0x000fe20000410000 */
[----:B------:R-:W-:Y:S01]  /*2a50*/  FADD.FTZ R26, R25, R48 ;  /* 0x00000030191a7221 */ /* 0x000fe20000010000 */
[----:B------:R-:W-:Y:S01]  /*2a60*/  FFMA.FTZ R114, R38, R27, R114 ;  /* 0x0000001b26727223 */ /* 0x000fe20000010072 */
[----:B------:R-:W-:Y:S01]  /*2a70*/  FADD.FTZ R116, R27, R116 ;  /* 0x000000741b747221 */ /* 0x000fe20000010000 */
[----:B------:R-:W-:Y:S01]  /*2a80*/  FMUL.FTZ R27, R71, R55 ;  /* 0x00000037471b7220 */ /* 0x000fe20000410000 */
[----:B------:R-:W-:Y:S01]  /*2a90*/  FFMA.FTZ R25, R24, R46, RZ ;  /* 0x0000002e18197223 */ /* 0x000fe200000100ff */
[----:B------:R-:W-:Y:S01]  /*2aa0*/  FFMA.FTZ R114, R35, R37, R114 ;  /* 0x0000002523727223 */ /* 0x000fe20000010072 */
[----:B------:R-:W-:Y:S01]  /*2ab0*/  FADD.FTZ R116, R116, R37 ;  /* 0x0000002574747221 */ /* 0x000fe20000010000 */
[-C--:B------:R-:W-:Y:S01]  /*2ac0*/  FMUL.FTZ R35, R70, R42.reuse ;  /* 0x0000002a46237220 */ /* 0x080fe20000410000 */
[----:B------:R-:W-:Y:S01]  /*2ad0*/  FADD.FTZ R46, RZ, R46 ;  /* 0x0000002eff2e7221 */ /* 0x000fe20000010000 */
[----:B------:R-:W-:Y:S01]  /*2ae0*/  FFMA.FTZ R114, R36, R27, R114 ;  /* 0x0000001b24727223 */ /* 0x000fe20000010072 */
[----:B------:R-:W-:Y:S01]  /*2af0*/  FADD.FTZ R116, R27, R116 ;  /* 0x000000741b747221 */ /* 0x000fe20000010000 */
[----:B------:R-:W-:Y:S01]  /*2b00*/  FMUL.FTZ R27, R71, R29 ;  /* 0x0000001d471b7220 */ /* 0x000fe20000410000 */
[----:B------:R-:W-:Y:S01]  /*2b10*/  FFMA.FTZ R25, R40, R47, R25 ;  /* 0x0000002f28197223 */ /* 0x000fe20000010019 */
[C---:B------:R-:W-:Y:S01]  /*2b20*/  FFMA.FTZ R114, R33.reuse, R35, R114 ;  /* 0x0000002321727223 */ /* 0x040fe20000010072 */
[----:B------:R-:W-:Y:S01]  /*2b30*/  FADD.FTZ R116, R116, R35 ;  /* 0x0000002374747221 */ /* 0x000fe20000010000 */
[----:B------:R-:W-:Y:S01]  /*2b40*/  FFMA.FTZ R72, R33, R42, R72 ;  /* 0x0000002a21487223 */ /* 0x000fe20000010048 */
[----:B------:R-:W-:Y:S01]  /*2b50*/  FADD.FTZ R46, R46, R47 ;  /* 0x0000002f2e2e7221 */ /* 0x000fe20000010000 */
[----:B------:R-:W-:Y:S01]  /*2b60*/  FFMA.FTZ R114, R34, R27, R114 ;  /* 0x0000001b22727223 */ /* 0x000fe20000010072 */
[----:B------:R-:W-:Y:S01]  /*2b70*/  FMUL.FTZ R33, R70, R45 ;  /* 0x0000002d46217220 */ /* 0x000fe20000410000 */
[----:B------:R-:W-:Y:S01]  /*2b80*/  FADD.FTZ R116, R27, R116 ;  /* 0x000000741b747221 */ /* 0x000fe20000010000 */
[----:B------:R-:W-:Y:S01]  /*2b90*/  FFMA.FTZ R25, R38, R43, R25 ;  /* 0x0000002b26197223 */ /* 0x000fe20000010019 */
[----:B------:R-:W-:Y:S01]  /*2ba0*/  FADD.FTZ R46, R46, R43 ;  /* 0x0000002b2e2e7221 */ /* 0x000fe20000010000 */
[C---:B------:R-:W-:Y:S01]  /*2bb0*/  FFMA.FTZ R27, R31.reuse, R45, R72 ;  /* 0x0000002d1f1b7223 */ /* 0x040fe20000010048 */
[----:B------:R-:W-:Y:S01]  /*2bc0*/  FFMA.FTZ R114, R31, R33, R114 ;  /* 0x000000211f727223 */ /* 0x000fe20000010072 */
[----:B------:R-:W-:Y:S01]  /*2bd0*/  FADD.FTZ R26, R26, R49 ;  /* 0x000000311a1a7221 */ /* 0x000fe20000010000 */
[----:B------:R-:W-:Y:S01]  /*2be0*/  FMUL.FTZ R31, R71, R28 ;  /* 0x0000001c471f7220 */ /* 0x000fe20000410000 */
[----:B------:R-:W-:Y:S01]  /*2bf0*/  FADD.FTZ R116, R116, R33 ;  /* 0x0000002174747221 */ /* 0x000fe20000010000 */
[----:B------:R-:W-:Y:S01]  /*2c00*/  FFMA.FTZ R25, R36, R55, R25 ;  /* 0x0000003724197223 */ /* 0x000fe20000010019 */
[----:B------:R-:W-:Y:S01]  /*2c10*/  FADD.FTZ R46, R46, R55 ;  /* 0x000000372e2e7221 */ /* 0x000fe20000010000 */
[----:B------:R-:W-:Y:S01]  /*2c20*/  FADD.FTZ R39, R26, R39 ;  /* 0x000000271a277221 */ /* 0x000fe20000010000 */
[----:B------:R-:W-:Y:S01]  /*2c30*/  FFMA.FTZ R114, R30, R31, R114 ;  /* 0x0000001f1e727223 */ /* 0x000fe20000010072 */
[----:B------:R-:W-:Y:S01]  /*2c40*/  FMUL.FTZ R33, R70, R52 ;  /* 0x0000003446217220 */ /* 0x000fe20000410000 */
[----:B------:R-:W-:Y:S01]  /*2c50*/  FADD.FTZ R116, R31, R116 ;  /* 0x000000741f747221 */ /* 0x000fe20000010000 */
[----:B------:R-:W-:Y:S01]  /*2c60*/  FFMA.FTZ R25, R34, R29, R25 ;  /* 0x0000001d22197223 */ /* 0x000fe20000010019 */
[----:B------:R-:W-:Y:S01]  /*2c70*/  FADD.FTZ R29, R46, R29 ;  /* 0x0000001d2e1d7221 */ /* 0x000fe20000010000 */
[----:B------:R-:W-:Y:S01]  /*2c80*/  FADD.FTZ R42, R39, R42 ;  /* 0x0000002a272a7221 */ /* 0x000fe20000010000 */
[----:B------:R-:W-:Y:S01]  /*2c90*/  FMUL.FTZ R31, R71, R54 ;  /* 0x00000036471f7220 */ /* 0x000fe20000410000 */
[----:B------:R-:W-:Y:S01]  /*2ca0*/  FFMA.FTZ R35, R51, R33, R114 ;  /* 0x0000002133237223 */ /* 0x000fe20000010072 */
[----:B------:R-:W-:Y:S01]  /*2cb0*/  FADD.FTZ R116, R116, R33 ;  /* 0x0000002174747221 */ /* 0x000fe20000010000 */
[----:B------:R-:W-:Y:S01]  /*2cc0*/  FFMA.FTZ R25, R30, R28, R25 ;  /* 0x0000001c1e197223 */ /* 0x000fe20000010019 */
[----:B------:R-:W-:Y:S01]  /*2cd0*/  FADD.FTZ R29, R29, R28 ;  /* 0x0000001c1d1d7221 */ /* 0x000fe20000010000 */
[----:B------:R-:W-:Y:S01]  /*2ce0*/  FFMA.FTZ R24, R51, R52, R27 ;  /* 0x0000003433187223 */ /* 0x000fe2000001001b */
[----:B------:R-:W-:Y:S01]  /*2cf0*/  FADD.FTZ R45, R42, R45 ;  /* 0x0000002d2a2d7221 */ /* 0x000fe20000010000 */
[----:B------:R-:W-:Y:S01]  /*2d00*/  FMUL.FTZ R27, R70, R53 ;  /* 0x00000035461b7220 */ /* 0x000fe20000410000 */
        /* <DEDUP_REMOVED lines=10> */
[----:B------:R-:W-:Y:S01]  /*2db0*/  FFMA.FTZ R24, R41, R53, R24 ;  /* 0x0000003529187223 */ /* 0x000fe20000010018 */
[----:B------:R-:W-:Y:S01]  /*2dc0*/  FADD.FTZ R26, R26, R53 ;  /* 0x000000351a1a7221 */ /* 0x000fe20000010000 */
[----:B------:R-:W-:Y:S01]  /*2dd0*/  FFMA.FTZ R25, R32, R44, R25 ;  /* 0x0000002c20197223 */ /* 0x000fe20000010019 */
[----:B------:R-:W-:-:S07]  /*2de0*/  FADD.FTZ R27, R29, R44 ;  /* 0x0000002c1d1b7221 */ /* 0x000fce0000010000 */
.L_x_3:
[----:B------:R-:W-:Y:S01]  /*2df0*/  MOV R33, R34 ;  /* 0x0000002200217202 */ /* 0x000fe20000000f00 */
[----:B------:R-:W-:Y:S01]  /*2e00*/  STS.128 [R20], R24 ;  /* 0x0000001814007388 */ /* 0x000fe20000000c00 */
[----:B------:R-:W-:Y:S01]  /*2e10*/  MOV R31, R28 ;  /* 0x0000001c001f7202 */ /* 0x000fe20000000f00 */
[----:B------:R-:W-:Y:S01]  /*2e20*/  BSSY.RECONVERGENT B0, `(.L_x_4) ;  /* 0x0000049000007945 */ /* 0x000fe20003800200 */
[C---:B------:R-:W-:Y:S01]  /*2e30*/  ISETP.GE.AND P0, PT, R5.reuse, R18, PT ;  /* 0x000000120500720c */ /* 0x040fe20003f06270 */
[----:B------:R-:W0:Y:S01]  /*2e40*/  SHFL.DOWN PT, R28, R33, 0x1, R18 ;  /* 0x08200000211c7989 */ /* 0x000e2200000e0012 */
[----:B------:R-:W-:Y:S02]  /*2e50*/  ISETP.NE.AND P3, PT, R5, RZ, PT ;  /* 0x000000ff0500720c */ /* 0x000fe40003f65270 */
[C---:B------:R-:W-:Y:S01]  /*2e60*/  ISETP.NE.AND P2, PT, R2.reuse, RZ, PT ;  /* 0x000000ff0200720c */ /* 0x040fe20003f45270 */
[----:B------:R-:W1:Y:S01]  /*2e70*/  SHFL.DOWN PT, R29, R31, 0x1, R18 ;  /* 0x082000001f1d7989 */ /* 0x000e6200000e0012 */
[----:B------:R-:W-:-:S07]  /*2e80*/  ISETP.GT.U32.AND P4, PT, R2, 0x30, PT ;  /* 0x000000300200780c */ /* 0x000fce0003f84070 */
[----:B0-----:R-:W-:Y:S01]  /*2e90*/  @!P0 FADD.FTZ R33, R28, R33 ;  /* 0x000000211c218221 */ /* 0x001fe20000010000 */
[----:B-1----:R-:W-:-:S04]  /*2ea0*/  @!P0 FADD.FTZ R31, R29, R31 ;  /* 0x0000001f1d1f8221 */ /* 0x002fc80000010000 */
[----:B------:R-:W0:Y:S01]  /*2eb0*/  SHFL.DOWN PT, R28, R33, 0x2, R18 ;  /* 0x08400000211c7989 */ /* 0x000e2200000e0012 */
[----:B------:R-:W-:-:S03]  /*2ec0*/  IADD3 R29, PT, PT, R5, 0x2, RZ ;  /* 0x00000002051d7810 */ /* 0x000fc60007ffe0ff */
[----:B------:R-:W1:Y:S01]  /*2ed0*/  SHFL.DOWN PT, R30, R31, 0x2, R18 ;  /* 0x084000001f1e7989 */ /* 0x000e6200000e0012 */
[----:B------:R-:W-:Y:S02]  /*2ee0*/  ISETP.GT.AND P0, PT, R29, R18, PT ;  /* 0x000000121d00720c */ /* 0x000fe40003f04270 */
[----:B------:R-:W-:-:S11]  /*2ef0*/  IADD3 R29, PT, PT, R5, 0x4, RZ ;  /* 0x00000004051d7810 */ /* 0x000fd60007ffe0ff */
[----:B0-----:R-:W-:Y:S01]  /*2f00*/  @!P0 FADD.FTZ R33, R33, R28 ;  /* 0x0000001c21218221 */ /* 0x001fe20000010000 */
[----:B-1----:R-:W-:-:S04]  /*2f10*/  @!P0 FADD.FTZ R31, R31, R30 ;  /* 0x0000001e1f1f8221 */ /* 0x002fc80000010000 */
[----:B------:R-:W0:Y:S01]  /*2f20*/  SHFL.DOWN PT, R28, R33, 0x4, R18 ;  /* 0x08800000211c7989 */ /* 0x000e2200000e0012 */
[----:B------:R-:W-:Y:S02]  /*2f30*/  ISETP.GT.AND P0, PT, R29, R18, PT ;  /* 0x000000121d00720c */ /* 0x000fe40003f04270 */
[----:B------:R-:W-:Y:S01]  /*2f40*/  IADD3 R29, PT, PT, R5, 0x8, RZ ;  /* 0x00000008051d7810 */ /* 0x000fe20007ffe0ff */
[----:B------:R-:W1:Y:S10]  /*2f50*/  SHFL.DOWN PT, R30, R31, 0x4, R18 ;  /* 0x088000001f1e7989 */ /* 0x000e7400000e0012 */
        /* <DEDUP_REMOVED lines=9> */
[----:B------:R-:W-:-:S03]  /*2ff0*/  ISETP.GT.AND P0, PT, R29, R18, PT ;  /* 0x000000121d00720c */ /* 0x000fc60003f04270 */
[----:B------:R-:W1:Y:S10]  /*3000*/  SHFL.DOWN PT, R30, R31, 0x10, R18 ;  /* 0x0a0000001f1e7989 */ /* 0x000e7400000e0012 */
[----:B0-----:R-:W-:Y:S01]  /*3010*/  @!P0 FADD.FTZ R33, R33, R28 ;  /* 0x0000001c21218221 */ /* 0x001fe20000010000 */
[----:B-1----:R-:W-:-:S04]  /*3020*/  @!P0 FADD.FTZ R31, R31, R30 ;  /* 0x0000001e1f1f8221 */ /* 0x002fc80000010000 */
[----:B------:R-:W-:Y:S02]  /*3030*/  MOV R72, R33 ;  /* 0x0000002100487202 */ /* 0x000fe40000000f00 */
[----:B------:R-:W-:Y:S02]  /*3040*/  ISETP.GE.U32.AND P0, PT, R4, 0x2, PT ;  /* 0x000000020400780c */ /* 0x000fe40003f06070 */
[----:B------:R-:W-:-:S05]  /*3050*/  MOV R73, R31 ;  /* 0x0000001f00497202 */ /* 0x000fca0000000f00 */
[----:B------:R0:W-:Y:S01]  /*3060*/  @!P3 STS.64 [R7+UR5+0x10], R72 ;  /* 0x000010480700b988 */ /* 0x0001e20008000a05 */
[----:B------:R-:W-:Y:S06]  /*3070*/  BAR.SYNC.DEFER_BLOCKING 0x0 ;  /* 0x0000000000007b1d */ /* 0x000fec0000010000 */
[----:B------:R-:W-:Y:S05]  /*3080*/  @P2 BRA `(.L_x_5) ;  /* 0x0000000000882947 */ /* 0x000fea0003800000 */
[----:B------:R-:W1:Y:S01]  /*3090*/  S2UR UR7, SR_CgaCtaId ;  /* 0x00000000000779c3 */ /* 0x000e620000008800 */
[----:B------:R-:W-:Y:S02]  /*30a0*/  UMOV UR6, 0x400 ;  /* 0x0000040000067882 */ /* 0x000fe40000000000 */
[----:B-1----:R-:W-:-:S09]  /*30b0*/  ULEA UR6, UR7, UR6, 0x18 ;  /* 0x0000000607067291 */ /* 0x002fd2000f8ec0ff */
[----:B------:R-:W1:Y:S04]  /*30c0*/  LDS.64 R48, [UR6+0x18] ;  /* 0x00001806ff307984 */ /* 0x000e680008000a00 */
[----:B------:R-:W2:Y:S04]  /*30d0*/  LDS.128 R28, [UR6+0x20] ;  /* 0x00002006ff1c7984 */ /* 0x000ea80008000c00 */
[----:B------:R-:W3:Y:S04]  /*30e0*/  LDS.128 R32, [UR6+0x30] ;  /* 0x00003006ff207984 */ /* 0x000ee80008000c00 */
[----:B------:R-:W4:Y:S04]  /*30f0*/  LDS.128 R36, [UR6+0x40] ;  /* 0x00004006ff247984 */ /* 0x000f280008000c00 */
[----:B------:R-:W5:Y:S04]  /*3100*/  LDS.128 R40, [UR6+0x50] ;  /* 0x00005006ff287984 */ /* 0x000f680008000c00 */
[----:B------:R-:W5:Y:S01]  /*3110*/  LDS.128 R44, [UR6+0x60] ;  /* 0x00006006ff2c7984 */ /* 0x000f620008000c00 */
[----:B-1----:R-:W-:Y:S01]  /*3120*/  FADD.FTZ R51, R72, R48 ;  /* 0x0000003048337221 */ /* 0x002fe20000010000 */
[----:B------:R-:W-:-:S02]  /*3130*/  FADD.FTZ R48, R73, R49 ;  /* 0x0000003149307221 */ /* 0x000fc40000010000 */
[----:B0-----:R-:W0:Y:S01]  /*3140*/  LDS.64 R72, [UR6+0x70] ;  /* 0x00007006ff487984 */ /* 0x001e220008000a00 */
[----:B--2---:R-:W-:Y:S01]  /*3150*/  FADD.FTZ R51, R51, R28 ;  /* 0x0000001c33337221 */ /* 0x004fe20000010000 */
[----:B------:R-:W-:-:S03]  /*3160*/  FADD.FTZ R48, R48, R29 ;  /* 0x0000001d30307221 */ /* 0x000fc60000010000 */
[----:B------:R-:W-:Y:S01]  /*3170*/  FADD.FTZ R51, R51, R30 ;  /* 0x0000001e33337221 */ /* 0x000fe20000010000 */
[----:B------:R-:W-:-:S03]  /*3180*/  FADD.FTZ R48, R48, R31 ;  /* 0x0000001f30307221 */ /* 0x000fc60000010000 */
[----:B---3--:R-:W-:Y:S01]  /*3190*/  FADD.FTZ R51, R51, R32 ;  /* 0x0000002033337221 */ /* 0x008fe20000010000 */
[----:B------:R-:W-:-:S03]  /*31a0*/  FADD.FTZ R48, R48, R33 ;  /* 0x0000002130307221 */ /* 0x000fc60000010000 */
[----:B------:R-:W-:Y:S01]  /*31b0*/  FADD.FTZ R51, R51, R34 ;  /* 0x0000002233337221 */ /* 0x000fe20000010000 */
[----:B------:R-:W-:-:S03]  /*31c0*/  FADD.FTZ R48, R48, R35 ;  /* 0x0000002330307221 */ /* 0x000fc60000010000 */
[----:B----4-:R-:W-:Y:S01]  /*31d0*/  FADD.FTZ R51, R51, R36 ;  /* 0x0000002433337221 */ /* 0x010fe20000010000 */
[----:B------:R-:W-:-:S03]  /*31e0*/  FADD.FTZ R48, R48, R37 ;  /* 0x0000002530307221 */ /* 0x000fc60000010000 */
[----:B------:R-:W-:Y:S01]  /*31f0*/  FADD.FTZ R51, R51, R38 ;  /* 0x0000002633337221 */ /* 0x000fe20000010000 */
[----:B------:R-:W-:-:S03]  /*3200*/  FADD.FTZ R48, R48, R39 ;  /* 0x0000002730307221 */ /* 0x000fc60000010000 */
[----:B-----5:R-:W-:Y:S01]  /*3210*/  FADD.FTZ R51, R51, R40 ;  /* 0x0000002833337221 */ /* 0x020fe20000010000 */
[----:B------:R-:W-:-:S03]  /*3220*/  FADD.FTZ R48, R48, R41 ;  /* 0x0000002930307221 */ /* 0x000fc60000010000 */
[----:B------:R-:W-:Y:S01]  /*3230*/  FADD.FTZ R51, R51, R42 ;  /* 0x0000002a33337221 */ /* 0x000fe20000010000 */
[----:B------:R-:W-:-:S03]  /*3240*/  FADD.FTZ R48, R48, R43 ;  /* 0x0000002b30307221 */ /* 0x000fc60000010000 */
[----:B------:R-:W-:Y:S01]  /*3250*/  FADD.FTZ R51, R51, R44 ;  /* 0x0000002c33337221 */ /* 0x000fe20000010000 */
[----:B------:R-:W-:-:S03]  /*3260*/  FADD.FTZ R48, R48, R45 ;  /* 0x0000002d30307221 */ /* 0x000fc60000010000 */
[----:B------:R-:W-:Y:S01]  /*3270*/  FADD.FTZ R51, R51, R46 ;  /* 0x0000002e33337221 */ /* 0x000fe20000010000 */
[----:B------:R-:W-:-:S03]  /*3280*/  FADD.FTZ R48, R48, R47 ;  /* 0x0000002f30307221 */ /* 0x000fc60000010000 */
[----:B0-----:R-:W-:Y:S01]  /*3290*/  FADD.FTZ R72, R51, R72 ;  /* 0x0000004833487221 */ /* 0x001fe20000010000 */
[----:B------:R-:W-:-:S07]  /*32a0*/  FADD.FTZ R73, R48, R73 ;  /* 0x0000004930497221 */ /* 0x000fce0000010000 */
.L_x_5:
[----:B------:R-:W-:Y:S05]  /*32b0*/  BSYNC.RECONVERGENT B0 ;  /* 0x0000000000007941 */ /* 0x000fea0003800200 */
.L_x_4:
[----:B------:R-:W-:Y:S06]  /*32c0*/  BAR.SYNC.DEFER_BLOCKING 0x0 ;  /* 0x0000000000007b1d */ /* 0x000fec0000010000 */
[----:B------:R-:W-:Y:S04]  /*32d0*/  BSSY.RECONVERGENT B0, `(.L_x_6) ;  /* 0x0000025000007945 */ /* 0x000fe80003800200 */
[----:B------:R-:W-:Y:S05]  /*32e0*/  @P4 BRA `(.L_x_7) ;  /* 0x00000000008c4947 */ /* 0x000fea0003800000 */
[----:B------:R-:W1:Y:S04]  /*32f0*/  LDS.128 R28, [R20+0x310] ;  /* 0x00031000141c7984 */ /* 0x000e680000000c00 */
[----:B------:R-:W2:Y:S04]  /*3300*/  LDS.128 R32, [R20+0x620] ;  /* 0x0006200014207984 */ /* 0x000ea80000000c00 */
[----:B------:R-:W3:Y:S04]  /*3310*/  LDS.128 R36, [R20+0x930] ;  /* 0x0009300014247984 */ /* 0x000ee80000000c00 */
[----:B------:R-:W4:Y:S04]  /*3320*/  LDS.128 R40, [R20+0xc40] ;  /* 0x000c400014287984 */ /* 0x000f280000000c00 */
[----:B------:R-:W5:Y:S04]  /*3330*/  LDS.128 R44, [R20+0xf50] ;  /* 0x000f5000142c7984 */ /* 0x000f680000000c00 */
[----:B------:R-:W0:Y:S04]  /*3340*/  LDS.128 R48, [R20+0x1260] ;  /* 0x0012600014307984 */ /* 0x000e280000000c00 */
[----:B------:R-:W0:Y:S01]  /*3350*/  LDS.128 R52, [R20+0x1570] ;  /* 0x0015700014347984 */ /* 0x000e220000000c00 */
[----:B-1----:R-:W-:Y:S01]  /*3360*/  FADD.FTZ R115, R24, R28 ;  /* 0x0000001c18737221 */ /* 0x002fe20000010000 */
[----:B------:R-:W-:Y:S01]  /*3370*/  FADD.FTZ R24, R25, R29 ;  /* 0x0000001d19187221 */ /* 0x000fe20000010000 */
[----:B------:R-:W-:Y:S01]  /*3380*/  FADD.FTZ R25, R26, R30 ;  /* 0x0000001e1a197221 */ /* 0x000fe20000010000 */
[----:B------:R-:W-:Y:S01]  /*3390*/  FADD.FTZ R26, R27, R31 ;  /* 0x0000001f1b1a7221 */ /* 0x000fe20000010000 */
[----:B--2---:R-:W-:Y:S01]  /*33a0*/  FADD.FTZ R115, R115, R32 ;  /* 0x0000002073737221 */ /* 0x004fe20000010000 */
[----:B------:R-:W-:Y:S01]  /*33b0*/  FADD.FTZ R24, R24, R33 ;  /* 0x0000002118187221 */ /* 0x000fe20000010000 */
[----:B------:R-:W-:Y:S01]  /*33c0*/  FADD.FTZ R25, R25, R34 ;  /* 0x0000002219197221 */ /* 0x000fe20000010000 */
[----:B------:R-:W-:Y:S01]  /*33d0*/  FADD.FTZ R26, R26, R35 ;  /* 0x000000231a1a7221 */ /* 0x000fe20000010000 */
[----:B---3--:R-:W-:Y:S01]  /*33e0*/  FADD.FTZ R115, R115, R36 ;  /* 0x0000002473737221 */ /* 0x008fe20000010000 */
[----:B------:R-:W-:Y:S01]  /*33f0*/  FADD.FTZ R24, R24, R37 ;  /* 0x0000002518187221 */ /* 0x000fe20000010000 */
[----:B------:R-:W-:Y:S01]  /*3400*/  FADD.FTZ R25, R25, R38 ;  /* 0x0000002619197221 */ /* 0x000fe20000010000 */
[----:B------:R-:W-:Y:S01]  /*3410*/  FADD.FTZ R26, R26, R39 ;  /* 0x000000271a1a7221 */ /* 0x000fe20000010000 */
[----:B----4-:R-:W-:Y:S01]  /*3420*/  FADD.FTZ R115, R115, R40 ;  /* 0x0000002873737221 */ /* 0x010fe20000010000 */
[----:B------:R-:W-:Y:S01]  /*3430*/  FADD.FTZ R24, R24, R41 ;  /* 0x0000002918187221 */ /* 0x000fe20000010000 */
[----:B------:R-:W-:Y:S01]  /*3440*/  FADD.FTZ R25, R25, R42 ;  /* 0x0000002a19197221 */ /* 0x000fe20000010000 */
[----:B------:R-:W-:Y:S01]  /*3450*/  FADD.FTZ R26, R26, R43 ;  /* 0x0000002b1a1a7221 */ /* 0x000fe20000010000 */
[----:B-----5:R-:W-:Y:S01]  /*3460*/  FADD.FTZ R115, R115, R44 ;  /* 0x0000002c73737221 */ /* 0x020fe20000010000 */
[----:B------:R-:W-:Y:S01]  /*3470*/  FADD.FTZ R24, R24, R45 ;  /* 0x0000002d18187221 */ /* 0x000fe20000010000 */
[----:B------:R-:W-:Y:S01]  /*3480*/  FADD.FTZ R25, R25, R46 ;  /* 0x0000002e19197221 */ /* 0x000fe20000010000 */
[----:B------:R-:W-:Y:S01]  /*3490*/  FADD.FTZ R26, R26, R47 ;  /* 0x0000002f1a1a7221 */ /* 0x000fe20000010000 */
[----:B0-----:R-:W-:Y:S01]  /*34a0*/  FADD.FTZ R115, R115, R48 ;  /* 0x0000003073737221 */ /* 0x001fe20000010000 */
[----:B------:R-:W-:Y:S01]  /*34b0*/  FADD.FTZ R28, R24, R49 ;  /* 0x00000031181c7221 */ /* 0x000fe20000010000 */
[----:B------:R-:W-:Y:S01]  /*34c0*/  FADD.FTZ R27, R25, R50 ;  /* 0x00000032191b7221 */ /* 0x000fe20000010000 */
[----:B------:R-:W-:Y:S01]  /*34d0*/  FADD.FTZ R30, R26, R51 ;  /* 0x000000331a1e7221 */ /* 0x000fe20000010000 */
[----:B------:R-:W-:Y:S01]  /*34e0*/  FADD.FTZ R24, R115, R52 ;  /* 0x0000003473187221 */ /* 0x000fe20000010000 */
[----:B------:R-:W-:Y:S01]  /*34f0*/  FADD.FTZ R25, R28, R53 ;  /* 0x000000351c197221 */ /* 0x000fe20000010000 */
[----:B------:R-:W-:Y:S01]  /*3500*/  FADD.FTZ R26, R27, R54 ;  /* 0x000000361b1a7221 */ /* 0x000fe20000010000 */
[----:B------:R-:W-:-:S07]  /*3510*/  FADD.FTZ R27, R30, R55 ;  /* 0x000000371e1b7221 */ /* 0x000fce0000010000 */
.L_x_7:
[----:B------:R-:W-:Y:S05]  /*3520*/  BSYNC.RECONVERGENT B0 ;  /* 0x0000000000007941 */ /* 0x000fea0003800200 */
.L_x_6:
[----:B------:R-:W-:Y:S04]  /*3530*/  BSSY.RECONVERGENT B0, `(.L_x_8) ;  /* 0x000001d000007945 */ /* 0x000fe80003800200 */
[----:B------:R-:W-:Y:S05]  /*3540*/  @P4 BRA `(.L_x_9) ;  /* 0x00000000006c4947 */ /* 0x000fea0003800000 */
[----:B------:R-:W1:Y:S01]  /*3550*/  LDC.64 R28, c[0x0][0x3f8] ;  /* 0x0000fe00ff1c7b82 */ /* 0x000e620000000a00 */
[----:B------:R-:W-:-:S07]  /*3560*/  IMAD R109, R109, 0x31, R2 ;  /* 0x000000316d6d7824 */ /* 0x000fce00078e0202 */
[----:B------:R-:W2:Y:S01]  /*3570*/  LDC.64 R30, c[0x0][0x3d8] ;  /* 0x0000f600ff1e7b82 */ /* 0x000ea20000000a00 */
[----:B-1----:R-:W-:Y:S01]  /*3580*/  IMAD.WIDE.U32 R32, R28, 0x3, RZ ;  /* 0x000000031c207825 */ /* 0x002fe200078e00ff */
[C---:B------:R-:W-:Y:S02]  /*3590*/  LEA R37, R29.reuse, R29, 0x1 ;  /* 0x0000001d1d257211 */ /* 0x040fe400078e08ff */
[----:B------:R-:W-:Y:S02]  /*35a0*/  LEA.HI R39, P3, R29, R28, RZ, 0x1 ;  /* 0x0000001c1d277211 */ /* 0x000fe400078708ff */
[----:B------:R-:W-:Y:S02]  /*35b0*/  IADD3 R37, PT, PT, R33, R37, RZ ;  /* 0x0000002521257210 */ /* 0x000fe40007ffe0ff */
[----:B------:R-:W-:Y:S01]  /*35c0*/  IADD3.X R34, PT, PT, RZ, R29, RZ, P3, !PT ;  /* 0x0000001dff227210 */ /* 0x000fe20001ffe4ff */
[----:B--2---:R-:W-:Y:S01]  /*35d0*/  IMAD.WIDE R30, R109, 0x4, R30 ;  /* 0x000000046d1e7825 */ /* 0x004fe200078e021e */
[----:B------:R-:W-:-:S02]  /*35e0*/  LEA.HI R36, P3, R37, R32, RZ, 0x1 ;  /* 0x0000002025247211 */ /* 0x000fc400078708ff */
[----:B------:R-:W-:Y:S02]  /*35f0*/  SHF.L.U32 R33, R39, 0x1, RZ ;  /* 0x0000000127217819 */ /* 0x000fe400000006ff */
[----:B------:R-:W-:Y:S01]  /*3600*/  SHF.L.U32 R35, R36, 0x1, RZ ;  /* 0x0000000124237819 */ /* 0x000fe200000006ff */
[----:B------:R1:W-:Y:S01]  /*3610*/  REDG.E.ADD.F32.FTZ.RN.STRONG.GPU desc[UR8][R30.64], R24 ;  /* 0x000000181e0079a6 */ /* 0x0003e2000c12f308 */
[----:B------:R-:W-:Y:S02]  /*3620*/  LOP3.LUT R33, R33, 0xfffffffc, RZ, 0xc0, !PT ;  /* 0xfffffffc21217812 */ /* 0x000fe400078ec0ff */
[----:B------:R-:W-:Y:S02]  /*3630*/  LEA R32, P4, R28, R30, 0x2 ;  /* 0x0000001e1c207211 */ /* 0x000fe400078810ff */
[----:B------:R-:W-:Y:S02]  /*3640*/  IADD3.X R37, PT, PT, RZ, R37, RZ, P3, !PT ;  /* 0x00000025ff257210 */ /* 0x000fe40001ffe4ff */
[----:B------:R-:W-:-:S02]  /*3650*/  LOP3.LUT R35, R35, 0xfffffffc, RZ, 0xc0, !PT ;  /* 0xfffffffc23237812 */ /* 0x000fc400078ec0ff */
[----:B------:R-:W-:Y:S02]  /*3660*/  SHF.L.U64.HI R39, R39, 0x1, R34 ;  /* 0x0000000127277819 */ /* 0x000fe40000010222 */
[----:B------:R-:W-:Y:S02]  /*3670*/  IADD3 R34, P3, PT, R30, R33, RZ ;  /* 0x000000211e227210 */ /* 0x000fe40007f7e0ff */
[----:B------:R-:W-:Y:S02]  /*3680*/  LEA.HI.X R33, R28, R31, R29, 0x2, P4 ;  /* 0x0000001f1c217211 */ /* 0x000fe400020f141d */
[----:B------:R-:W-:Y:S02]  /*3690*/  SHF.L.U64.HI R29, R36, 0x1, R37 ;  /* 0x00000001241d7819 */ /* 0x000fe40000010225 */
[----:B------:R-:W-:Y:S02]  /*36a0*/  IADD3 R28, P4, PT, R30, R35, RZ ;  /* 0x000000231e1c7210 */ /* 0x000fe40007f9e0ff */
[----:B------:R-:W-:-:S02]  /*36b0*/  IADD3.X R35, PT, PT, R31, R39, RZ, P3, !PT ;  /* 0x000000271f237210 */ /* 0x000fc40001ffe4ff */
[----:B------:R-:W-:-:S03]  /*36c0*/  IADD3.X R29, PT, PT, R31, R29, RZ, P4, !PT ;  /* 0x0000001d1f1d7210 */ /* 0x000fc600027fe4ff */
[----:B------:R1:W-:Y:S04]  /*36d0*/  REDG.E.ADD.F32.FTZ.RN.STRONG.GPU desc[UR8][R34.64], R25 ;  /* 0x00000019220079a6 */ /* 0x0003e8000c12f308 */
[----:B------:R1:W-:Y:S04]  /*36e0*/  REDG.E.ADD.F32.FTZ.RN.STRONG.GPU desc[UR8][R32.64], R26 ;  /* 0x0000001a200079a6 */ /* 0x0003e8000c12f308 */
[----:B------:R1:W-:Y:S02]  /*36f0*/  REDG.E.ADD.F32.FTZ.RN.STRONG.GPU desc[UR8][R28.64], R27 ;  /* 0x0000001b1c0079a6 */ /* 0x0003e4000c12f308 */
.L_x_9:
[----:B------:R-:W-:Y:S05]  /*3700*/  BSYNC.RECONVERGENT B0 ;  /* 0x0000000000007941 */ /* 0x000fea0003800200 */
.L_x_8:
[----:B------:R-:W-:Y:S05]  /*3710*/  @!P0 BRA `(.L_x_10) ;  /* 0x00000008008c8947 */ /* 0x000fea0003800000 */
[----:B-1----:R-:W1:Y:S01]  /*3720*/  LDC.64 R34, c[0x0][0x3d0] ;  /* 0x0000f400ff227b82 */ /* 0x002e620000000a00 */
[----:B------:R-:W-:Y:S02]  /*3730*/  LOP3.LUT R24, R6, 0x1, RZ, 0xc0, !PT ;  /* 0x0000000106187812 */ /* 0x000fe400078ec0ff */
[----:B------:R-:W-:-:S03]  /*3740*/  ISETP.GE.U32.AND P3, PT, R4, 0x8, PT ;  /* 0x000000080400780c */ /* 0x000fc60003f66070 */
[----:B------:R-:W-:-:S04]  /*3750*/  IMAD R29, R24, R3, RZ ;  /* 0x00000003181d7224 */ /* 0x000fc800078e02ff */
[----:B------:R-:W-:-:S05]  /*3760*/  IMAD R24, R29, R4, RZ ;  /* 0x000000041d187224 */ /* 0x000fca00078e02ff */
[----:B------:R-:W-:-:S05]  /*3770*/  SHF.L.U32 R25, R24, 0x1, RZ ;  /* 0x0000000118197819 */ /* 0x000fca00000006ff */
[----:B-1----:R-:W-:Y:S01]  /*3780*/  IMAD.WIDE R34, R25, 0x4, R34 ;  /* 0x0000000419227825 */ /* 0x002fe200078e0222 */
[----:B------:R-:W-:Y:S06]  /*3790*/  @P2 BRA `(.L_x_11) ;  /* 0x00000000004c2947 */ /* 0x000fec0003800000 */
[----:B------:R-:W1:Y:S01]  /*37a0*/  LDC.64 R24, c[0x0][0x3c8] ;  /* 0x0000f200ff187b82 */ /* 0x000e620000000a00 */
[----:B------:R-:W-:Y:S01]  /*37b0*/  LOP3.LUT P0, R28, R6, 0x2, RZ, 0xc0, !PT ;  /* 0x00000002061c7812 */ /* 0x000fe2000780c0ff */
[----:B------:R-:W-:Y:S01]  /*37c0*/  IMAD.WIDE.U32 R26, R9, 0x8, R34 ;  /* 0x00000008091a7825 */ /* 0x000fe200078e0022 */
[----:B------:R-:W-:Y:S02]  /*37d0*/  IADD3 R29, PT, PT, R29, R0, RZ ;  /* 0x000000001d1d7210 */ /* 0x000fe40007ffe0ff */
[----:B------:R-:W-:Y:S02]  /*37e0*/  SEL R31, R4, RZ, !P0 ;  /* 0x000000ff041f7207 */ /* 0x000fe40004000000 */
[----:B------:R2:W-:Y:S02]  /*37f0*/  STG.E.64 desc[UR8][R26.64], R72 ;  /* 0x000000481a007986 */ /* 0x0005e4000c101b08 */
[----:B------:R-:W-:Y:S01]  /*3800*/  ISETP.NE.AND P0, PT, R31, -0x1, PT ;  /* 0xffffffff1f00780c */ /* 0x000fe20003f05270 */
[----:B-1----:R-:W-:Y:S01]  /*3810*/  IMAD.WIDE.U32 R24, R29, 0x4, R24 ;  /* 0x000000041d187825 */ /* 0x002fe200078e0018 */
[----:B------:R-:W-:Y:S01]  /*3820*/  IADD3 R29, PT, PT, -R28, 0x1, RZ ;  /* 0x000000011c1d7810 */ /* 0x000fe20007ffe1ff */
[----:B------:R-:W-:Y:S06]  /*3830*/  MEMBAR.ALL.GPU ;  /* 0x0000000000007992 */ /* 0x000fec000000a000 */
[----:B------:R-:W-:-:S00]  /*3840*/  ERRBAR ;  /* 0x00000000000079ab */ /* 0x000fc00000000000 */
[----:B------:R-:W-:Y:S06]  /*3850*/  CGAERRBAR ;  /* 0x00000000000075ab */ /* 0x000fec0000000000 */
[----:B------:R2:W-:Y:S01]  /*3860*/  REDG.E.ADD.S32.STRONG.GPU desc[UR8][R24.64], R29 ;  /* 0x0000001d1800798e */ /* 0x0005e2000c12e308 */
[----:B------:R-:W-:Y:S05]  /*3870*/  @!P0 BRA `(.L_x_11) ;  /* 0x0000000000148947 */ /* 0x000fea0003800000 */
.L_x_12:
[----:B--2---:R-:W2:Y:S04]  /*3880*/  LDG.E.STRONG.GPU R26, desc[UR8][R24.64] ;  /* 0x00000008181a7981 */ /* 0x004ea8000c1ef900 */
[----:B--2---:R-:W-:Y:S01]  /*3890*/  CCTL.IVALL ;  /* 0x00000000ff00798f */ /* 0x004fe20002000000 */
[----:B------:R-:W-:Y:S05]  /*38a0*/  YIELD ;  /* 0x0000000000007946 */ /* 0x000fea0003800000 */
[----:B------:R-:W-:-:S13]  /*38b0*/  ISETP.NE.AND P0, PT, R26, R31, PT ;  /* 0x0000001f1a00720c */ /* 0x000fda0003f05270 */
[----:B------:R-:W-:Y:S05]  /*38c0*/  @P0 BRA `(.L_x_12) ;  /* 0xfffffffc00ec0947 */ /* 0x000fea000383ffff */
.L_x_11:
[----:B------:R-:W-:Y:S05]  /*38d0*/  WARPSYNC.ALL ;  /* 0x0000000000007948 */ /* 0x000fea0003800000 */
[----:B------:R-:W-:Y:S01]  /*38e0*/  BAR.SYNC.DEFER_BLOCKING 0x0 ;  /* 0x0000000000007b1d */ /* 0x000fe20000010000 */
[----:B------:R-:W-:-:S05]  /*38f0*/  HFMA2 R32, -RZ, RZ, 0, 0 ;  /* 0x00000000ff207431 */ /* 0x000fca00000001ff */
[----:B------:R-:W-:Y:S05]  /*3900*/  @!P3 BRA `(.L_x_13) ;  /* 0x000000040018b947 */ /* 0x000fea0003800000 */
[----:B------:R-:W-:Y:S01]  /*3910*/  IADD3 R37, PT, PT, R0, R3, RZ ;  /* 0x0000000300257210 */ /* 0x000fe20007ffe0ff */
[----:B------:R-:W-:Y:S01]  /*3920*/  UIADD3 UR6, UPT, UPT, -UR10, URZ, URZ ;  /* 0x000000ff0a067290 */ /* 0x000fe2000fffe1ff */
[----:B------:R-:W-:Y:S02]  /*3930*/  MOV R44, RZ ;  /* 0x000000ff002c7202 */ /* 0x000fe40000000f00 */
[----:B------:R-:W-:Y:S02]  /*3940*/  MOV R43, R0 ;  /* 0x00000000002b7202 */ /* 0x000fe40000000f00 */
[----:B------:R-:W-:Y:S02]  /*3950*/  MOV R36, R16 ;  /* 0x0000001000247202 */ /* 0x000fe40000000f00 */
[----:B------:R-:W-:Y:S02]  /*3960*/  MOV R38, R15 ;  /* 0x0000000f00267202 */ /* 0x000fe40000000f00 */
[----:B------:R-:W-:-:S02]  /*3970*/  MOV R39, R14 ;  /* 0x0000000e00277202 */ /* 0x000fc40000000f00 */
[----:B------:R-:W-:Y:S02]  /*3980*/  MOV R40, R12 ;  /* 0x0000000c00287202 */ /* 0x000fe40000000f00 */
[----:B------:R-:W-:Y:S02]  /*3990*/  MOV R41, R11 ;  /* 0x0000000b00297202 */ /* 0x000fe40000000f00 */
[----:B------:R-:W-:-:S07]  /*39a0*/  MOV R42, R10 ;  /* 0x0000000a002a7202 */ /* 0x000fce0000000f00 */
.L_x_14:
[----:B------:R-:W-:Y:S02]  /*39b0*/  ISETP.EQ.OR P3, PT, RZ, UR6, P2 ;  /* 0x00000006ff007c0c */ /* 0x000fe40009762670 */
[C---:B--2---:R-:W-:Y:S02]  /*39c0*/  IADD3 R24, PT, PT, R44.reuse, 0x1, RZ ;  /* 0x000000012c187810 */ /* 0x044fe40007ffe0ff */
[----:B------:R-:W-:Y:S02]  /*39d0*/  IADD3 R25, PT, PT, R44, 0x2, RZ ;  /* 0x000000022c197810 */ /* 0x000fe40007ffe0ff */
[----:B------:R-:W-:Y:S02]  /*39e0*/  ISETP.EQ.OR P6, PT, R24, UR10, P2 ;  /* 0x0000000a18007c0c */ /* 0x000fe400097c2670 */
[----:B------:R-:W-:-:S05]  /*39f0*/  ISETP.EQ.OR P5, PT, R25, UR10, P2 ;  /* 0x0000000a19007c0c */ /* 0x000fca00097a2670 */
[----:B------:R-:W-:-:S06]  /*3a00*/  @!P3 IMAD.WIDE.U32 R24, R43, 0x8, R34 ;  /* 0x000000082b18b825 */ /* 0x000fcc00078e0022 */
[--C-:B------:R-:W-:Y:S01]  /*3a10*/  @!P6 IMAD.WIDE.U32 R26, R37, 0x8, R34.reuse ;  /* 0x00000008251ae825 */ /* 0x100fe200078e0022 */
[----:B------:R-:W0:Y:S03]  /*3a20*/  @!P3 LDG.E.64 R24, desc[UR8][R24.64] ;  /* 0x000000081818b981 */ /* 0x000e26000c1e1b00 */
[----:B------:R-:W-:Y:S02]  /*3a30*/  @!P5 IMAD.WIDE.U32 R28, R36, 0x8, R34 ;  /* 0x00000008241cd825 */ /* 0x000fe400078e0022 */
[----:B------:R-:W2:Y:S04]  /*3a40*/  @!P6 LDG.E.64 R26, desc[UR8][R26.64] ;  /* 0x000000081a1ae981 */ /* 0x000ea8000c1e1b00 */
[----:B------:R-:W3:Y:S01]  /*3a50*/  @!P5 LDG.E.64 R28, desc[UR8][R28.64] ;  /* 0x000000081c1cd981 */ /* 0x000ee2000c1e1b00 */
[----:B------:R-:W-:-:S02]  /*3a60*/  IADD3 R30, PT, PT, R44, 0x3, RZ ;  /* 0x000000032c1e7810 */ /* 0x000fc40007ffe0ff */
[----:B------:R-:W-:Y:S02]  /*3a70*/  IADD3 R31, PT, PT, R44, 0x4, RZ ;  /* 0x000000042c1f7810 */ /* 0x000fe40007ffe0ff */
[----:B------:R-:W-:Y:S02]  /*3a80*/  ISETP.EQ.OR P0, PT, R30, UR10, P2 ;  /* 0x0000000a1e007c0c */ /* 0x000fe40009702670 */
[----:B------:R-:W-:Y:S02]  /*3a90*/  ISETP.EQ.OR P4, PT, R31, UR10, P2 ;  /* 0x0000000a1f007c0c */ /* 0x000fe40009782670 */
[----:B------:R-:W-:Y:S01]  /*3aa0*/  IADD3 R30, PT, PT, R44, 0x5, RZ ;  /* 0x000000052c1e7810 */ /* 0x000fe20007ffe0ff */
[----:B0-----:R-:W-:Y:S01]  /*3ab0*/  @!P3 FADD.FTZ R72, R72, R24 ;  /* 0x000000184848b221 */ /* 0x001fe20000010000 */
[----:B------:R-:W-:Y:S01]  /*3ac0*/  @!P3 FADD.FTZ R73, R73, R25 ;  /* 0x000000194949b221 */ /* 0x000fe20000010000 */
[----:B------:R-:W-:Y:S02]  /*3ad0*/  IADD3 R24, PT, PT, R44, 0x6, RZ ;  /* 0x000000062c187810 */ /* 0x000fe40007ffe0ff */
[----:B------:R-:W-:Y:S01]  /*3ae0*/  ISETP.EQ.OR P3, PT, R30, UR10, P2 ;  /* 0x0000000a1e007c0c */ /* 0x000fe20009762670 */
[----:B--2---:R-:W-:Y:S01]  /*3af0*/  @!P6 FADD.FTZ R72, R72, R26 ;  /* 0x0000001a4848e221 */ /* 0x004fe20000010000 */
[----:B------:R-:W-:Y:S01]  /*3b00*/  @!P6 FADD.FTZ R73, R73, R27 ;  /* 0x0000001b4949e221 */ /* 0x000fe20000010000 */
[----:B------:R-:W-:Y:S01]  /*3b10*/  ISETP.EQ.OR P6, PT, R24, UR10, P2 ;  /* 0x0000000a18007c0c */ /* 0x000fe200097c2670 */
[----:B------:R-:W-:Y:S01]  /*3b20*/  @!P0 IMAD.WIDE.U32 R24, R38, 0x8, R34 ;  /* 0x0000000826188825 */ /* 0x000fe200078e0022 */
[----:B------:R-:W-:-:S03]  /*3b30*/  IADD3 R26, PT, PT, R44, 0x7, RZ ;  /* 0x000000072c1a7810 */ /* 0x000fc60007ffe0ff */
[----:B---3--:R-:W-:Y:S01]  /*3b40*/  @!P5 FADD.FTZ R72, R72, R28 ;  /* 0x0000001c4848d221 */ /* 0x008fe20000010000 */
[----:B------:R-:W-:Y:S01]  /*3b50*/  @!P5 FADD.FTZ R73, R73, R29 ;  /* 0x0000001d4949d221 */ /* 0x000fe20000010000 */
[----:B------:R-:W-:Y:S01]  /*3b60*/  ISETP.EQ.OR P5, PT, R26, UR10, P2 ;  /* 0x0000000a1a007c0c */ /* 0x000fe200097a2670 */
[--C-:B------:R-:W-:Y:S01]  /*3b70*/  @!P4 IMAD.WIDE.U32 R26, R39, 0x8, R34.reuse ;  /* 0x00000008271ac825 */ /* 0x100fe200078e0022 */
[----:B------:R-:W2:Y:S03]  /*3b80*/  @!P0 LDG.E.64 R24, desc[UR8][R24.64] ;  /* 0x0000000818188981 */ /* 0x000ea6000c1e1b00 */
[--C-:B------:R-:W-:Y:S02]  /*3b90*/  @!P3 IMAD.WIDE.U32 R28, R40, 0x8, R34.reuse ;  /* 0x00000008281cb825 */ /* 0x100fe400078e0022 */
[----:B------:R-:W3:Y:S02]  /*3ba0*/  @!P4 LDG.E.64 R26, desc[UR8][R26.64] ;  /* 0x000000081a1ac981 */ /* 0x000ee4000c1e1b00 */
[----:B------:R-:W-:-:S02]  /*3bb0*/  @!P6 IMAD.WIDE.U32 R30, R41, 0x8, R34 ;  /* 0x00000008291ee825 */ /* 0x000fc400078e0022 */
[----:B------:R-:W4:Y:S02]  /*3bc0*/  @!P3 LDG.E.64 R28, desc[UR8][R28.64] ;  /* 0x000000081c1cb981 */ /* 0x000f24000c1e1b00 */
[----:B------:R-:W-:Y:S02]  /*3bd0*/  @!P5 IMAD.WIDE.U32 R32, R42, 0x8, R34 ;  /* 0x000000082a20d825 */ /* 0x000fe400078e0022 */
[----:B------:R-:W5:Y:S04]  /*3be0*/  @!P6 LDG.E.64 R30, desc[UR8][R30.64] ;  /* 0x000000081e1ee981 */ /* 0x000f68000c1e1b00 */
[----:B------:R-:W5:Y:S01]  /*3bf0*/  @!P5 LDG.E.64 R32, desc[UR8][R32.64] ;  /* 0x000000082020d981 */ /* 0x000f62000c1e1b00 */
[----:B------:R-:W-:Y:S01]  /*3c00*/  IADD3 R44, PT, PT, R44, 0x8, RZ ;  /* 0x000000082c2c7810 */ /* 0x000fe20007ffe0ff */
[----:B------:R-:W-:Y:S01]  /*3c10*/  UIADD3 UR6, UPT, UPT, UR6, 0x8, URZ ;  /* 0x0000000806067890 */ /* 0x000fe2000fffe0ff */
[----:B------:R-:W-:-:S02]  /*3c20*/  LEA R43, R3, R43, 0x3 ;  /* 0x0000002b032b7211 */ /* 0x000fc400078e18ff */
[C---:B------:R-:W-:Y:S02]  /*3c30*/  LEA R37, R3.reuse, R37, 0x3 ;  /* 0x0000002503257211 */ /* 0x040fe400078e18ff */
[C---:B------:R-:W-:Y:S02]  /*3c40*/  LEA R36, R3.reuse, R36, 0x3 ;  /* 0x0000002403247211 */ /* 0x040fe400078e18ff */
[C---:B------:R-:W-:Y:S02]  /*3c50*/  LEA R38, R3.reuse, R38, 0x3 ;  /* 0x0000002603267211 */ /* 0x040fe400078e18ff */
[C---:B------:R-:W-:Y:S02]  /*3c60*/  LEA R39, R3.reuse, R39, 0x3 ;  /* 0x0000002703277211 */ /* 0x040fe400078e18ff */
[C---:B------:R-:W-:Y:S02]  /*3c70*/  LEA R40, R3.reuse, R40, 0x3 ;  /* 0x0000002803287211 */ /* 0x040fe400078e18ff */
[----:B------:R-:W-:-:S02]  /*3c80*/  LEA R41, R3, R41, 0x3 ;  /* 0x0000002903297211 */ /* 0x000fc400078e18ff */
[----:B------:R-:W-:Y:S01]  /*3c90*/  LEA R42, R3, R42, 0x3 ;  /* 0x0000002a032a7211 */ /* 0x000fe200078e18ff */
[----:B--2---:R-:W-:Y:S01]  /*3ca0*/  @!P0 FADD.FTZ R72, R72, R24 ;  /* 0x0000001848488221 */ /* 0x004fe20000010000 */
[----:B------:R-:W-:Y:S01]  /*3cb0*/  @!P0 FADD.FTZ R73, R73, R25 ;  /* 0x0000001949498221 */ /* 0x000fe20000010000 */
[----:B------:R-:W-:Y:S02]  /*3cc0*/  ISETP.NE.AND P0, PT, R44, R19, PT ;  /* 0x000000132c00720c */ /* 0x000fe40003f05270 */
[----:B---3--:R-:W-:Y:S01]  /*3cd0*/  @!P4 FADD.FTZ R72, R72, R26 ;  /* 0x0000001a4848c221 */ /* 0x008fe20000010000 */
[----:B------:R-:W-:-:S03]  /*3ce0*/  @!P4 FADD.FTZ R73, R73, R27 ;  /* 0x0000001b4949c221 */ /* 0x000fc60000010000 */
[----:B----4-:R-:W-:Y:S01]  /*3cf0*/  @!P3 FADD.FTZ R72, R72, R28 ;  /* 0x0000001c4848b221 */ /* 0x010fe20000010000 */
[----:B------:R-:W-:-:S03]  /*3d00*/  @!P3 FADD.FTZ R73, R73, R29 ;  /* 0x0000001d4949b221 */ /* 0x000fc60000010000 */
[----:B-----5:R-:W-:Y:S01]  /*3d10*/  @!P6 FADD.FTZ R72, R72, R30 ;  /* 0x0000001e4848e221 */ /* 0x020fe20000010000 */
[----:B------:R-:W-:-:S03]  /*3d20*/  @!P6 FADD.FTZ R73, R73, R31 ;  /* 0x0000001f4949e221 */ /* 0x000fc60000010000 */
[----:B------:R-:W-:Y:S01]  /*3d30*/  @!P5 FADD.FTZ R72, R72, R32 ;  /* 0x000000204848d221 */ /* 0x000fe20000010000 */
[----:B------:R-:W-:Y:S01]  /*3d40*/  @!P5 FADD.FTZ R73, R73, R33 ;  /* 0x000000214949d221 */ /* 0x000fe20000010000 */
[----:B------:R-:W-:Y:S06]  /*3d50*/  @P0 BRA `(.L_x_14) ;  /* 0xfffffffc00140947 */ /* 0x000fec000383ffff */
[----:B------:R-:W-:-:S07]  /*3d60*/  MOV R32, R19 ;  /* 0x0000001300207202 */ /* 0x000fce0000000f00 */
.L_x_13:
[----:B------:R-:W-:-:S13]  /*3d70*/  ISETP.NE.AND P0, PT, R17, RZ, PT ;  /* 0x000000ff1100720c */ /* 0x000fda0003f05270 */
[----:B------:R-:W-:Y:S05]  /*3d80*/  @!P0 BRA `(.L_x_10) ;  /* 0x0000000000f08947 */ /* 0x000fea0003800000 */
[----:B--2---:R-:W-:Y:S02]  /*3d90*/  IADD3 R24, PT, PT, R17, -0x1, RZ ;  /* 0xffffffff11187810 */ /* 0x004fe40007ffe0ff */
[----:B------:R-:W-:Y:S02]  /*3da0*/  LOP3.LUT P0, R33, R4, 0x3, RZ, 0xc0, !PT ;  /* 0x0000000304217812 */ /* 0x000fe4000780c0ff */
[----:B------:R-:W-:-:S13]  /*3db0*/  ISETP.GE.U32.AND P3, PT, R24, 0x3, PT ;  /* 0x000000031800780c */ /* 0x000fda0003f66070 */
[----:B------:R-:W-:Y:S05]  /*3dc0*/  @!P3 BRA `(.L_x_15) ;  /* 0x000000000070b947 */ /* 0x000fea0003800000 */
[C---:B------:R-:W-:Y:S02]  /*3dd0*/  IADD3 R27, PT, PT, R32.reuse, 0x1, RZ ;  /* 0x00000001201b7810 */ /* 0x040fe40007ffe0ff */
[C---:B------:R-:W-:Y:S02]  /*3de0*/  ISETP.EQ.OR P3, PT, R32.reuse, UR10, P2 ;  /* 0x0000000a20007c0c */ /* 0x040fe40009762670 */
[C---:B------:R-:W-:Y:S02]  /*3df0*/  IADD3 R29, PT, PT, R32.reuse, 0x2, RZ ;  /* 0x00000002201d7810 */ /* 0x040fe40007ffe0ff */
[----:B------:R-:W-:Y:S02]  /*3e00*/  ISETP.EQ.OR P4, PT, R27, UR10, P2 ;  /* 0x0000000a1b007c0c */ /* 0x000fe40009782670 */
[----:B------:R-:W-:Y:S02]  /*3e10*/  IADD3 R31, PT, PT, R32, 0x3, RZ ;  /* 0x00000003201f7810 */ /* 0x000fe40007ffe0ff */
[----:B------:R-:W-:-:S02]  /*3e20*/  ISETP.EQ.OR P5, PT, R29, UR10, P2 ;  /* 0x0000000a1d007c0c */ /* 0x000fc400097a2670 */
[----:B------:R-:W-:-:S03]  /*3e30*/  ISETP.EQ.OR P6, PT, R31, UR10, P2 ;  /* 0x0000000a1f007c0c */ /* 0x000fc600097c2670 */
[----:B------:R-:W-:-:S04]  /*3e40*/  @!P3 IMAD R25, R32, R3, R0 ;  /* 0x000000032019b224 */ /* 0x000fc800078e0200 */
[----:B------:R-:W-:Y:S02]  /*3e50*/  @!P4 IMAD R27, R27, R3, R0 ;  /* 0x000000031b1bc224 */ /* 0x000fe400078e0200 */
[----:B------:R-:W-:-:S04]  /*3e60*/  @!P3 IMAD.WIDE.U32 R24, R25, 0x8, R34 ;  /* 0x000000081918b825 */ /* 0x000fc800078e0022 */
[-C--:B------:R-:W-:Y:S02]  /*3e70*/  @!P5 IMAD R29, R29, R3.reuse, R0 ;  /* 0x000000031d1dd224 */ /* 0x080fe400078e0200 */
[----:B------:R-:W-:Y:S01]  /*3e80*/  @!P4 IMAD.WIDE.U32 R26, R27, 0x8, R34 ;  /* 0x000000081b1ac825 */ /* 0x000fe200078e0022 */
[----:B------:R-:W0:Y:S03]  /*3e90*/  @!P3 LDG.E.64 R24, desc[UR8][R24.64] ;  /* 0x000000081818b981 */ /* 0x000e26000c1e1b00 */
[----:B------:R-:W-:Y:S02]  /*3ea0*/  @!P6 IMAD R31, R31, R3, R0 ;  /* 0x000000031f1fe224 */ /* 0x000fe400078e0200 */
[--C-:B------:R-:W-:Y:S01]  /*3eb0*/  @!P5 IMAD.WIDE.U32 R28, R29, 0x8, R34.reuse ;  /* 0x000000081d1cd825 */ /* 0x100fe200078e0022 */
[----:B------:R-:W2:Y:S03]  /*3ec0*/  @!P4 LDG.E.64 R26, desc[UR8][R26.64] ;  /* 0x000000081a1ac981 */ /* 0x000ea6000c1e1b00 */
[----:B------:R-:W-:-:S02]  /*3ed0*/  @!P6 IMAD.WIDE.U32 R30, R31, 0x8, R34 ;  /* 0x000000081f1ee825 */ /* 0x000fc400078e0022 */
[----:B------:R-:W3:Y:S04]  /*3ee0*/  @!P5 LDG.E.64 R28, desc[UR8][R28.64] ;  /* 0x000000081c1cd981 */ /* 0x000ee8000c1e1b00 */
[----:B------:R-:W4:Y:S01]  /*3ef0*/  @!P6 LDG.E.64 R30, desc[UR8][R30.64] ;  /* 0x000000081e1ee981 */ /* 0x000f22000c1e1b00 */
[----:B------:R-:W-:Y:S01]  /*3f00*/  IADD3 R32, PT, PT, R32, 0x4, RZ ;  /* 0x0000000420207810 */ /* 0x000fe20007ffe0ff */
[----:B0-----:R-:W-:Y:S01]  /*3f10*/  @!P3 FADD.FTZ R72, R72, R24 ;  /* 0x000000184848b221 */ /* 0x001fe20000010000 */
[----:B------:R-:W-:-:S03]  /*3f20*/  @!P3 FADD.FTZ R73, R73, R25 ;  /* 0x000000194949b221 */ /* 0x000fc60000010000 */
[----:B--2---:R-:W-:Y:S01]  /*3f30*/  @!P4 FADD.FTZ R72, R72, R26 ;  /* 0x0000001a4848c221 */ /* 0x004fe20000010000 */
[----:B------:R-:W-:-:S03]  /*3f40*/  @!P4 FADD.FTZ R73, R73, R27 ;  /* 0x0000001b4949c221 */ /* 0x000fc60000010000 */
[----:B---3--:R-:W-:Y:S01]  /*3f50*/  @!P5 FADD.FTZ R72, R72, R28 ;  /* 0x0000001c4848d221 */ /* 0x008fe20000010000 */
[----:B------:R-:W-:-:S03]  /*3f60*/  @!P5 FADD.FTZ R73, R73, R29 ;  /* 0x0000001d4949d221 */ /* 0x000fc60000010000 */
[----:B----4-:R-:W-:Y:S01]  /*3f70*/  @!P6 FADD.FTZ R72, R72, R30 ;  /* 0x0000001e4848e221 */ /* 0x010fe20000010000 */
[----:B------:R-:W-:-:S07]  /*3f80*/  @!P6 FADD.FTZ R73, R73, R31 ;  /* 0x0000001f4949e221 */ /* 0x000fce0000010000 */
.L_x_15:
[----:B------:R-:W-:Y:S05]  /*3f90*/  @!P0 BRA `(.L_x_10) ;  /* 0x00000000006c8947 */ /* 0x000fea0003800000 */
[----:B------:R-:W-:Y:S02]  /*3fa0*/  ISETP.NE.AND P0, PT, R33, 0x1, PT ;  /* 0x000000012100780c */ /* 0x000fe40003f05270 */
[----:B------:R-:W-:-:S11]  /*3fb0*/  LOP3.LUT R28, R4, 0x1, RZ, 0xc0, !PT ;  /* 0x00000001041c7812 */ /* 0x000fd600078ec0ff */
[----:B------:R-:W-:Y:S05]  /*3fc0*/  @!P0 BRA `(.L_x_16) ;  /* 0x0000000000388947 */ /* 0x000fea0003800000 */
[C---:B------:R-:W-:Y:S02]  /*3fd0*/  IADD3 R27, PT, PT, R32.reuse, 0x1, RZ ;  /* 0x00000001201b7810 */ /* 0x040fe40007ffe0ff */
[----:B------:R-:W-:Y:S02]  /*3fe0*/  ISETP.EQ.OR P3, PT, R32, UR10, P2 ;  /* 0x0000000a20007c0c */ /* 0x000fe40009762670 */
[----:B------:R-:W-:-:S11]  /*3ff0*/  ISETP.EQ.OR P0, PT, R27, UR10, P2 ;  /* 0x0000000a1b007c0c */ /* 0x000fd60009702670 */
[-CC-:B------:R-:W-:Y:S02]  /*4000*/  @!P3 IMAD R25, R32, R3.reuse, R0.reuse ;  /* 0x000000032019b224 */ /* 0x180fe400078e0200 */
[----:B------:R-:W-:Y:S02]  /*4010*/  @!P0 IMAD R27, R27, R3, R0 ;  /* 0x000000031b1b8224 */ /* 0x000fe400078e0200 */
[----:B------:R-:W-:-:S04]  /*4020*/  @!P3 IMAD.WIDE.U32 R24, R25, 0x8, R34 ;  /* 0x000000081918b825 */ /* 0x000fc800078e0022 */
[----:B------:R-:W-:Y:S02]  /*4030*/  @!P0 IMAD.WIDE.U32 R26, R27, 0x8, R34 ;  /* 0x000000081b1a8825 */ /* 0x000fe400078e0022 */
[----:B------:R-:W0:Y:S04]  /*4040*/  @!P3 LDG.E.64 R24, desc[UR8][R24.64] ;  /* 0x000000081818b981 */ /* 0x000e28000c1e1b00 */
[----:B------:R-:W2:Y:S01]  /*4050*/  @!P0 LDG.E.64 R26, desc[UR8][R26.64] ;  /* 0x000000081a1a8981 */ /* 0x000ea2000c1e1b00 */
[----:B------:R-:W-:Y:S01]  /*4060*/  IADD3 R32, PT, PT, R32, 0x2, RZ ;  /* 0x0000000220207810 */ /* 0x000fe20007ffe0ff */
[----:B0-----:R-:W-:Y:S01]  /*4070*/  @!P3 FADD.FTZ R72, R72, R24 ;  /* 0x000000184848b221 */ /* 0x001fe20000010000 */
[----:B------:R-:W-:-:S03]  /*4080*/  @!P3 FADD.FTZ R73, R73, R25 ;  /* 0x000000194949b221 */ /* 0x000fc60000010000 */
[----:B--2---:R-:W-:Y:S01]  /*4090*/  @!P0 FADD.FTZ R72, R72, R26 ;  /* 0x0000001a48488221 */ /* 0x004fe20000010000 */
[----:B------:R-:W-:-:S07]  /*40a0*/  @!P0 FADD.FTZ R73, R73, R27 ;  /* 0x0000001b49498221 */ /* 0x000fce0000010000 */
.L_x_16:
[----:B------:R-:W-:Y:S01]  /*40b0*/  ISETP.EQ.OR P0, PT, R32, UR10, P2 ;  /* 0x0000000a20007c0c */ /* 0x000fe20009702670 */
[----:B------:R-:W-:Y:S03]  /*40c0*/  BSSY.RECONVERGENT B0, `(.L_x_10) ;  /* 0x0000008000007945 */ /* 0x000fe60003800200 */
[----:B------:R-:W-:-:S13]  /*40d0*/  ISETP.NE.U32.OR P0, PT, R28, 0x1, P0 ;  /* 0x000000011c00780c */ /* 0x000fda0000705470 */
[----:B------:R-:W-:Y:S05]  /*40e0*/  @P0 BRA `(.L_x_17) ;  /* 0x0000000000140947 */ /* 0x000fea0003800000 */
[----:B------:R-:W-:-:S04]  /*40f0*/  IMAD R25, R3, R32, R0 ;  /* 0x0000002003197224 */ /* 0x000fc800078e0200 */
[----:B------:R-:W-:-:S06]  /*4100*/  IMAD.WIDE.U32 R24, R25, 0x8, R34 ;  /* 0x0000000819187825 */ /* 0x000fcc00078e0022 */
[----:B------:R-:W0:Y:S02]  /*4110*/  LDG.E.64 R24, desc[UR8][R24.64] ;  /* 0x0000000818187981 */ /* 0x000e24000c1e1b00 */
[----:B0-----:R-:W-:Y:S01]  /*4120*/  FADD.FTZ R72, R72, R24 ;  /* 0x0000001848487221 */ /* 0x001fe20000010000 */
[----:B------:R-:W-:-:S07]  /*4130*/  FADD.FTZ R73, R73, R25 ;  /* 0x0000001949497221 */ /* 0x000fce0000010000 */
.L_x_17:
[----:B------:R-:W-:Y:S05]  /*4140*/  BSYNC.RECONVERGENT B0 ;  /* 0x0000000000007941 */ /* 0x000fea0003800200 */
.L_x_10:
[----:B------:R-:W3:Y:S01]  /*4150*/  S2UR UR7, SR_CgaCtaId ;  /* 0x00000000000779c3 */ /* 0x000ee20000008800 */
[----:B------:R-:W-:Y:S01]  /*4160*/  UMOV UR6, 0x400 ;  /* 0x0000040000067882 */ /* 0x000fe20000000000 */
[----:B------:R-:W4:Y:S01]  /*4170*/  LDCU.64 UR12, c[0x0][0x400] ;  /* 0x00008000ff0c77ac */ /* 0x000f220008000a00 */
[----:B-12---:R-:W-:Y:S02]  /*4180*/  SHF.L.U32 R27, R64, 0x10, RZ ;  /* 0x00000010401b7819 */ /* 0x006fe400000006ff */
[----:B------:R-:W-:Y:S02]  /*4190*/  SHF.L.U32 R31, R76, 0x10, RZ ;  /* 0x000000104c1f7819 */ /* 0x000fe400000006ff */
[----:B------:R-:W-:Y:S01]  /*41a0*/  SHF.L.U32 R55, R104, 0x10, RZ ;  /* 0x0000001068377819 */ /* 0x000fe200000006ff */
[----:B------:R-:W-:Y:S01]  /*41b0*/  FADD.FTZ R27, -R74, R27 ;  /* 0x0000001b4a1b7221 */ /* 0x000fe20000010100 */
[----:B------:R-:W-:Y:S02]  /*41c0*/  SHF.L.U32 R47, R80, 0x10, RZ ;  /* 0x00000010502f7819 */ /* 0x000fe400000006ff */
[----:B------:R-:W-:Y:S01]  /*41d0*/  SHF.L.U32 R53, R102, 0x10, RZ ;  /* 0x0000001066357819 */ /* 0x000fe200000006ff */
[----:B------:R-:W-:Y:S01]  /*41e0*/  FMUL.FTZ R27, R27, R108 ;  /* 0x0000006c1b1b7220 */ /* 0x000fe20000410000 */
[----:B------:R-:W-:Y:S01]  /*41f0*/  SHF.L.U32 R43, R83, 0x10, RZ ;  /* 0x00000010532b7819 */ /* 0x000fe200000006ff */
[----:B------:R-:W-:Y:S01]  /*4200*/  FADD.FTZ R55, -R74, R55 ;  /* 0x000000374a377221 */ /* 0x000fe20000010100 */
[----:B------:R-:W-:Y:S01]  /*4210*/  SHF.L.U32 R51, R100, 0x10, RZ ;  /* 0x0000001064337819 */ /* 0x000fe200000006ff */
[C---:B------:R-:W-:Y:S01]  /*4220*/  FADD.FTZ R47, -R74.reuse, R47 ;  /* 0x0000002f4a2f7221 */ /* 0x040fe20000010100 */
[----:B------:R-:W-:Y:S01]  /*4230*/  SHF.L.U32 R39, R85, 0x10, RZ ;  /* 0x0000001055277819 */ /* 0x000fe200000006ff */
[----:B------:R-:W-:Y:S01]  /*4240*/  FADD.FTZ R53, -R74, R53 ;  /* 0x000000354a357221 */ /* 0x000fe20000010100 */
[----:B------:R-:W-:Y:S01]  /*4250*/  SHF.L.U32 R49, R98, 0x10, RZ ;  /* 0x0000001062317819 */ /* 0x000fe200000006ff */
[C---:B------:R-:W-:Y:S01]  /*4260*/  FADD.FTZ R43, -R74.reuse, R43 ;  /* 0x0000002b4a2b7221 */ /* 0x040fe20000010100 */
[----:B------:R-:W-:Y:S01]  /*4270*/  SHF.L.U32 R37, R87, 0x10, RZ ;  /* 0x0000001057257819 */ /* 0x000fe200000006ff */
[----:B------:R-:W-:Y:S01]  /*4280*/  FADD.FTZ R51, -R74, R51 ;  /* 0x000000334a337221 */ /* 0x000fe20000010100 */
[----:B------:R-:W-:Y:S01]  /*4290*/  SHF.L.U32 R45, R96, 0x10, RZ ;  /* 0x00000010602d7819 */ /* 0x000fe200000006ff */
[----:B---3--:R-:W-:Y:S01]  /*42a0*/  ULEA UR6, UR7, UR6, 0x18 ;  /* 0x0000000607067291 */ /* 0x008fe2000f8ec0ff */
[----:B------:R-:W-:Y:S01]  /*42b0*/  SHF.L.U32 R33, R89, 0x10, RZ ;  /* 0x0000001059217819 */ /* 0x000fe200000006ff */
[----:B------:R-:W-:Y:S01]  /*42c0*/  FADD.FTZ R39, -R74, R39 ;  /* 0x000000274a277221 */ /* 0x000fe20000010100 */
[----:B------:R-:W-:Y:S01]  /*42d0*/  SHF.L.U32 R35, R94, 0x10, RZ ;  /* 0x000000105e237819 */ /* 0x000fe200000006ff */
[C---:B------:R-:W-:Y:S01]  /*42e0*/  FADD.FTZ R49, -R74.reuse, R49 ;  /* 0x000000314a317221 */ /* 0x040fe20000010100 */
[----:B------:R-:W-:Y:S01]  /*42f0*/  SHF.L.U32 R91, R91, 0x10, RZ ;  /* 0x000000105b5b7819 */ /* 0x000fe200000006ff */
[C---:B------:R-:W-:Y:S01]  /*4300*/  FADD.FTZ R37, -R74.reuse, R37 ;  /* 0x000000254a257221 */ /* 0x040fe20000010100 */
[----:B------:R-:W-:Y:S01]  /*4310*/  SHF.L.U32 R41, R75, 0x10, RZ ;  /* 0x000000104b297819 */ /* 0x000fe200000006ff */
[C---:B------:R-:W-:Y:S01]  /*4320*/  FADD.FTZ R45, -R74.reuse, R45 ;  /* 0x0000002d4a2d7221 */ /* 0x040fe20000010100 */
[----:B------:R0:W-:Y:S01]  /*4330*/  @!P2 STS.64 [UR6+0x80], R72 ;  /* 0x00008048ff00a988 */ /* 0x0001e20008000a06 */
[----:B------:R-:W-:Y:S01]  /*4340*/  BAR.SYNC.DEFER_BLOCKING 0x0 ;  /* 0x0000000000007b1d */ /* 0x000fe20000010000 */
[----:B----4-:R-:W-:Y:S01]  /*4350*/  ISETP.GE.U32.AND P0, PT, R13, UR12, PT ;  /* 0x0000000c0d007c0c */ /* 0x010fe2000bf06070 */
[C---:B------:R-:W-:Y:S01]  /*4360*/  FADD.FTZ R33, -R74.reuse, R33 ;  /* 0x000000214a217221 */ /* 0x040fe20000010100 */
[C---:B------:R-:W-:Y:S01]  /*4370*/  FADD.FTZ R35, -R74.reuse, R35 ;  /* 0x000000234a237221 */ /* 0x040fe20000010100 */
[C---:B------:R-:W-:Y:S01]  /*4380*/  FADD.FTZ R41, -R74.reuse, R41 ;  /* 0x000000294a297221 */ /* 0x040fe20000010100 */
[----:B------:R-:W-:Y:S01]  /*4390*/  ISETP.GE.AND.EX P0, PT, R21, UR13, PT, P0 ;  /* 0x0000000d15007c0c */ /* 0x000fe2000bf06300 */
[C---:B0-----:R-:W-:Y:S01]  /*43a0*/  FADD.FTZ R73, -R74.reuse, R31 ;  /* 0x0000001f4a497221 */ /* 0x041fe20000010100 */
[----:B------:R-:W-:Y:S01]  /*43b0*/  FADD.FTZ R31, -R74, R91 ;  /* 0x0000005b4a1f7221 */ /* 0x000fe20000010100 */
[----:B------:R-:W0:Y:S01]  /*43c0*/  LDS.64 R24, [UR6+0x80] ;  /* 0x00008006ff187984 */ /* 0x000e220008000a00 */
[----:B------:R-:W0:Y:S02]  /*43d0*/  LDCU UR6, c[0x0][0x42c] ;  /* 0x00008580ff0677ac */ /* 0x000e240008000800 */
[----:B0-----:R-:W-:Y:S01]  /*43e0*/  FMUL.FTZ R29, R25, UR6 ;  /* 0x00000006191d7c20 */ /* 0x001fe20008410000 */
[----:B------:R-:W-:Y:S01]  /*43f0*/  SHF.L.U32 R25, R106, 0x10, RZ ;  /* 0x000000106a197819 */ /* 0x000fe200000006ff */
[----:B------:R-:W-:Y:S01]  /*4400*/  FMUL.FTZ R28, R24, UR6 ;  /* 0x00000006181c7c20 */ /* 0x000fe20008410000 */
[----:B------:R-:W-:-:S03]  /*4410*/  SHF.L.U32 R24, R107, 0x10, RZ ;  /* 0x000000106b187819 */ /* 0x000fc600000006ff */
[----:B------:R-:W-:Y:S01]  /*4420*/  FADD.FTZ R25, -R74, R25 ;  /* 0x000000194a197221 */ /* 0x000fe20000010100 */
[----:B------:R-:W-:-:S03]  /*4430*/  FFMA.FTZ R85, R28, R27, R29 ;  /* 0x0000001b1c557223 */ /* 0x000fc6000001001d */
[----:B------:R-:W-:Y:S01]  /*4440*/  FMUL.FTZ R32, R25, R108 ;  /* 0x0000006c19207220 */ /* 0x000fe20000410000 */
[----:B------:R-:W-:-:S03]  /*4450*/  SHF.L.U32 R25, R66, 0x10, RZ ;  /* 0x0000001042197819 */ /* 0x000fc600000006ff */
[----:B------:R-:W-:Y:S01]  /*4460*/  FFMA.FTZ R40, R28, R32, R29 ;  /* 0x000000201c287223 */ /* 0x000fe2000001001d */
[----:B------:R-:W-:Y:S06]  /*4470*/  @!P1 BRA `(.L_x_18) ;  /* 0x0000000000489947 */ /* 0x000fec0003800000 */
[----:B------:R-:W-:Y:S01]  /*4480*/  FFMA.FTZ R26, R70, R27, R68 ;  /* 0x0000001b461a7223 */ /* 0x000fe20000010044 */
[----:B------:R-:W-:-:S03]  /*4490*/  FFMA.FTZ R27, R71, R32, R69 ;  /* 0x00000020471b7223 */ /* 0x000fc60000010045 */
[----:B------:R-:W-:Y:S01]  /*44a0*/  FMUL.FTZ R30, R26, -1.4426950216293334961 ;  /* 0xbfb8aa3b1a1e7820 */ /* 0x000fe20000410000 */
[----:B------:R-:W-:-:S05]  /*44b0*/  FMUL.FTZ R34, R27, -1.4426950216293334961 ;  /* 0xbfb8aa3b1b227820 */ /* 0x000fca0000410000 */
[----:B------:R-:W0:Y:S08]  /*44c0*/  MUFU.EX2 R30, R30 ;  /* 0x0000001e001e7308 */ /* 0x000e300000000800 */
[----:B------:R-:W1:Y:S01]  /*44d0*/  MUFU.EX2 R34, R34 ;  /* 0x0000002200227308 */ /* 0x000e620000000800 */
[----:B0-----:R-:W-:-:S07]  /*44e0*/  FADD.FTZ R32, R30, 1 ;  /* 0x3f8000001e207421 */ /* 0x001fce0000010000 */
[----:B------:R-:W0:Y:S01]  /*44f0*/  MUFU.RCP R32, R32 ;  /* 0x0000002000207308 */ /* 0x000e220000001000 */
[----:B-1----:R-:W-:-:S07]  /*4500*/  FADD.FTZ R36, R34, 1 ;  /* 0x3f80000022247421 */ /* 0x002fce0000010000 */
[----:B------:R-:W1:Y:S01]  /*4510*/  MUFU.RCP R75, R36 ;  /* 0x00000024004b7308 */ /* 0x000e620000001000 */
[----:B0-----:R-:W-:Y:S01]  /*4520*/  FADD.FTZ R83, -R32, 1 ;  /* 0x3f80000020537421 */ /* 0x001fe20000010100 */
[----:B------:R-:W-:-:S03]  /*4530*/  FMUL.FTZ R25, R25, R32 ;  /* 0x0000002019197220 */ /* 0x000fc60000410000 */
[----:B------:R-:W-:Y:S01]  /*4540*/  FFMA.FTZ R26, R26, R83, 1 ;  /* 0x3f8000001a1a7423 */ /* 0x000fe20000010053 */
[----:B-1----:R-:W-:Y:S01]  /*4550*/  FADD.FTZ R38, -R75, 1 ;  /* 0x3f8000004b267421 */ /* 0x002fe20000010100 */
[----:B------:R-:W-:Y:S02]  /*4560*/  FMUL.FTZ R24, R24, R75 ;  /* 0x0000004b18187220 */ /* 0x000fe40000410000 */
[----:B------:R-:W-:Y:S01]  /*4570*/  FMUL.FTZ R25, R25, R26 ;  /* 0x0000001a19197220 */ /* 0x000fe20000410000 */
[----:B------:R-:W-:-:S04]  /*4580*/  FFMA.FTZ R27, R27, R38, 1 ;  /* 0x3f8000001b1b7423 */ /* 0x000fc80000010026 */
[----:B------:R-:W-:-:S07]  /*4590*/  FMUL.FTZ R24, R24, R27 ;  /* 0x0000001b18187220 */ /* 0x000fce0000410000 */
.L_x_18:
[----:B------:R-:W-:Y:S01]  /*45a0*/  BSSY.RECONVERGENT B0, `(.L_x_19) ;  /* 0x0000012000007945 */ /* 0x000fe20003800200 */
[----:B------:R-:W-:Y:S01]  /*45b0*/  FFMA.FTZ R85, R70, R25, -R85 ;  /* 0x0000001946557223 */ /* 0x000fe20000010855 */
[----:B------:R-:W-:Y:S02]  /*45c0*/  FFMA.FTZ R27, R71, R24, -R40 ;  /* 0x00000018471b7223 */ /* 0x000fe40000010828 */
[----:B------:R-:W-:Y:S05]  /*45d0*/  @P0 BRA `(.L_x_20) ;  /* 0x0000000000380947 */ /* 0x000fea0003800000 */
[----:B------:R-:W0:Y:S01]  /*45e0*/  LDCU.64 UR14, c[0x0][0x3f8] ;  /* 0x00007f00ff0e77ac */ /* 0x000e220008000a00 */
[----:B------:R-:W-:Y:S01]  /*45f0*/  MOV R24, R110 ;  /* 0x0000006e00187202 */ /* 0x000fe20000000f00 */
[-C--:B------:R-:W-:Y:S01]  /*4600*/  FMUL.FTZ R85, R85, R108.reuse ;  /* 0x0000006c55557220 */ /* 0x080fe20000410000 */
[----:B------:R-:W-:Y:S01]  /*4610*/  MOV R25, R113 ;  /* 0x0000007100197202 */ /* 0x000fe20000000f00 */
[----:B------:R-:W1:Y:S01]  /*4620*/  LDCU.64 UR6, c[0x0][0x380] ;  /* 0x00007000ff0677ac */ /* 0x000e620008000a00 */
[----:B------:R-:W-:Y:S01]  /*4630*/  FMUL.FTZ R30, R27, R108 ;  /* 0x0000006c1b1e7220 */ /* 0x000fe20000410000 */
[----:B0-----:R-:W-:Y:S02]  /*4640*/  IMAD R26, R21, UR14, RZ ;  /* 0x0000000e151a7c24 */ /* 0x001fe4000f8e02ff */
[----:B------:R-:W-:-:S04]  /*4650*/  IMAD.WIDE.U32 R24, R13, UR14, R24 ;  /* 0x0000000e0d187c25 */ /* 0x000fc8000f8e0018 */
[----:B------:R-:W-:Y:S01]  /*4660*/  IMAD R75, R13, UR15, R26 ;  /* 0x0000000f0d4b7c24 */ /* 0x000fe2000f8e021a */
[----:B-1----:R-:W-:-:S04]  /*4670*/  LEA R26, P0, R24, UR6, 0x1 ;  /* 0x00000006181a7c11 */ /* 0x002fc8000f8008ff */
[----:B------:R-:W-:Y:S02]  /*4680*/  IADD3 R75, PT, PT, R25, R75, RZ ;  /* 0x0000004b194b7210 */ /* 0x000fe40007ffe0ff */
[----:B------:R-:W-:Y:S02]  /*4690*/  F2FP.BF16.F32.PACK_AB R25, R30, R85 ;  /* 0x000000551e19723e */ /* 0x000fe400000010ff */
[----:B------:R-:W-:-:S05]  /*46a0*/  LEA.HI.X R27, R24, UR7, R75, 0x1, P0 ;  /* 0x00000007181b7c11 */ /* 0x000fca00080f0c4b */
[----:B------:R0:W-:Y:S02]  /*46b0*/  STG.E desc[UR8][R26.64], R25 ;  /* 0x000000191a007986 */ /* 0x0001e4000c101908 */
.L_x_20:
[----:B------:R-:W-:Y:S05]  /*46c0*/  BSYNC.RECONVERGENT B0 ;  /* 0x0000000000007941 */ /* 0x000fea0003800200 */
.L_x_19:
[----:B------:R-:W-:Y:S01]  /*46d0*/  UISETP.NE.AND UP0, UPT, UR11, URZ, UPT ;  /* 0x000000ff0b00728c */ /* 0x000fe2000bf05270 */
[-C--:B------:R-:W-:Y:S01]  /*46e0*/  FMUL.FTZ R73, R73, R108.reuse ;  /* 0x0000006c49497220 */ /* 0x080fe20000410000 */
        /* <DEDUP_REMOVED lines=12> */
[----:B------:R-:W-:Y:S01]  /*47b0*/  ISETP.GE.U32.AND P2, PT, R22, UR12, PT ;  /* 0x0000000c16007c0c */ /* 0x000fe2000bf46070 */
[----:B------:R-:W-:Y:S01]  /*47c0*/  FMUL.FTZ R32, R41, R108 ;  /* 0x0000006c29207220 */ /* 0x000fe20000410000 */
[----:B------:R-:W-:Y:S01]  /*47d0*/  ISETP.GE.U32.AND P1, PT, R23, UR12, PT ;  /* 0x0000000c17007c0c */ /* 0x000fe2000bf26070 */
[--C-:B------:R-:W-:Y:S01]  /*47e0*/  FFMA.FTZ R83, R28, R73, R29.reuse ;  /* 0x000000491c537223 */ /* 0x100fe2000001001d */
[----:B------:R-:W-:Y:S01]  /*47f0*/  ISETP.GE.U32.AND P0, PT, R56, UR12, PT ;  /* 0x0000000c38007c0c */ /* 0x000fe2000bf06070 */
[C-C-:B------:R-:W-:Y:S01]  /*4800*/  FFMA.FTZ R72, R28.reuse, R54, R29.reuse ;  /* 0x000000361c487223 */ /* 0x140fe2000001001d */
[----:B------:R-:W-:Y:S01]  /*4810*/  ISETP.GE.U32.AND P6, PT, R57, UR12, PT ;  /* 0x0000000c39007c0c */ /* 0x000fe2000bfc6070 */
[--C-:B------:R-:W-:Y:S01]  /*4820*/  FFMA.FTZ R51, R28, R47, R29.reuse ;  /* 0x0000002f1c337223 */ /* 0x100fe2000001001d */
[----:B------:R-:W-:Y:S01]  /*4830*/  ISETP.GE.U32.AND P4, PT, R58, UR12, PT ;  /* 0x0000000c3a007c0c */ /* 0x000fe2000bf86070 */
[C-C-:B------:R-:W-:Y:S01]  /*4840*/  FFMA.FTZ R52, R28.reuse, R48, R29.reuse ;  /* 0x000000301c347223 */ /* 0x140fe2000001001d */
[----:B------:R-:W-:Y:S01]  /*4850*/  ISETP.GE.U32.AND P5, PT, R59, UR12, PT ;  /* 0x0000000c3b007c0c */ /* 0x000fe2000bfa6070 */
[C-C-:B------:R-:W-:Y:S01]  /*4860*/  FFMA.FTZ R49, R28.reuse, R43, R29.reuse ;  /* 0x0000002b1c317223 */ /* 0x140fe2000001001d */
[C-C-:B------:R-:W-:Y:S01]  /*4870*/  FFMA.FTZ R50, R28.reuse, R44, R29.reuse ;  /* 0x0000002c1c327223 */ /* 0x140fe2000001001d */
[C-C-:B------:R-:W-:Y:S01]  /*4880*/  FFMA.FTZ R45, R28.reuse, R39, R29.reuse ;  /* 0x000000271c2d7223 */ /* 0x140fe2000001001d */
[C-C-:B------:R-:W-:Y:S01]  /*4890*/  FFMA.FTZ R46, R28.reuse, R40, R29.reuse ;  /* 0x000000281c2e7223 */ /* 0x140fe2000001001d */
[C-C-:B------:R-:W-:Y:S01]  /*48a0*/  FFMA.FTZ R41, R28.reuse, R37, R29.reuse ;  /* 0x000000251c297223 */ /* 0x140fe2000001001d */
[C-C-:B------:R-:W-:Y:S01]  /*48b0*/  FFMA.FTZ R42, R28.reuse, R38, R29.reuse ;  /* 0x000000261c2a7223 */ /* 0x140fe2000001001d */
[C-C-:B------:R-:W-:Y:S01]  /*48c0*/  FFMA.FTZ R35, R28.reuse, R33, R29.reuse ;  /* 0x000000211c237223 */ /* 0x140fe2000001001d */
[C-C-:B------:R-:W-:Y:S01]  /*48d0*/  FFMA.FTZ R36, R28.reuse, R34, R29.reuse ;  /* 0x000000221c247223 */ /* 0x140fe2000001001d */
[--C-:B------:R-:W-:Y:S01]  /*48e0*/  FFMA.FTZ R31, R28, R30, R29.reuse ;  /* 0x0000001e1c1f7223 */ /* 0x100fe2000001001d */
[----:B------:R-:W-:Y:S01]  /*48f0*/  ISETP.GE.U32.AND P3, PT, R60, UR12, PT ;  /* 0x0000000c3c007c0c */ /* 0x000fe2000bf66070 */
[----:B------:R-:W-:Y:S01]  /*4900*/  FFMA.FTZ R28, R28, R32, R29 ;  /* 0x000000201c1c7223 */ /* 0x000fe2000001001d */
[----:B------:R-:W-:-:S02]  /*4910*/  ISETP.GE.AND.EX P2, PT, R61, UR13, PT, P2 ;  /* 0x0000000d3d007c0c */ /* 0x000fc4000bf46320 */
[----:B------:R-:W-:Y:S02]  /*4920*/  ISETP.GE.AND.EX P1, PT, R63, UR13, PT, P1 ;  /* 0x0000000d3f007c0c */ /* 0x000fe4000bf26310 */
[----:B------:R-:W-:Y:S02]  /*4930*/  ISETP.GE.AND.EX P0, PT, R65, UR13, PT, P0 ;  /* 0x0000000d41007c0c */ /* 0x000fe4000bf06300 */
[----:B------:R-:W-:Y:S02]  /*4940*/  ISETP.GE.AND.EX P6, PT, R67, UR13, PT, P6 ;  /* 0x0000000d43007c0c */ /* 0x000fe4000bfc6360 */
[----:B------:R-:W-:Y:S02]  /*4950*/  ISETP.GE.AND.EX P4, PT, R77, UR13, PT, P4 ;  /* 0x0000000d4d007c0c */ /* 0x000fe4000bf86340 */
[----:B------:R-:W-:Y:S02]  /*4960*/  ISETP.GE.AND.EX P5, PT, R79, UR13, PT, P5 ;  /* 0x0000000d4f007c0c */ /* 0x000fe4000bfa6350 */
[----:B0-----:R-:W-:-:S02]  /*4970*/  SHF.L.U32 R25, R78, 0x10, RZ ;  /* 0x000000104e197819 */ /* 0x001fc400000006ff */
[----:B------:R-:W-:Y:S01]  /*4980*/  SHF.L.U32 R24, R105, 0x10, RZ ;  /* 0x0000001069187819 */ /* 0x000fe200000006ff */
[----:B------:R-:W-:Y:S08]  /*4990*/  BRA.U !UP0, `(.L_x_21) ;  /* 0x0000000108487547 */ /* 0x000ff0000b800000 */
        /* <DEDUP_REMOVED lines=18> */
.L_x_21:
        /* <DEDUP_REMOVED lines=9> */
[----:B------:R-:W-:-:S05]  /*4b50*/  FMUL.FTZ R29, R29, R108 ;  /* 0x0000006c1d1d7220 */ /* 0x000fca0000410000 */
[----:B------:R-:W-:Y:S01]  /*4b60*/  F2FP.BF16.F32.PACK_AB R29, R29, R54 ;  /* 0x000000361d1d723e */ /* 0x000fe200000010ff */
[----:B0-----:R-:W-:Y:S02]  /*4b70*/  IMAD R27, R61, UR6, RZ ;  /* 0x000000063d1b7c24 */ /* 0x001fe4000f8e02ff */
[----:B------:R-:W-:-:S04]  /*4b80*/  IMAD.WIDE.U32 R24, R22, UR6, R24 ;  /* 0x0000000616187c25 */ /* 0x000fc8000f8e0018 */
[----:B------:R-:W-:Y:S01]  /*4b90*/  IMAD R27, R22, UR7, R27 ;  /* 0x00000007161b7c24 */ /* 0x000fe2000f8e021b */
[----:B-1----:R-:W-:-:S04]  /*4ba0*/  LEA R26, P2, R24, UR14, 0x1 ;  /* 0x0000000e181a7c11 */ /* 0x002fc8000f8408ff */
[----:B------:R-:W-:-:S04]  /*4bb0*/  IADD3 R27, PT, PT, R25, R27, RZ ;  /* 0x0000001b191b7210 */ /* 0x000fc80007ffe0ff */
[----:B------:R-:W-:-:S05]  /*4bc0*/  LEA.HI.X R27, R24, UR15, R27, 0x1, P2 ;  /* 0x0000000f181b7c11 */ /* 0x000fca00090f0c1b */
[----:B------:R0:W-:Y:S02]  /*4bd0*/  STG.E desc[UR8][R26.64], R29 ;  /* 0x0000001d1a007986 */ /* 0x0001e4000c101908 */
.L_x_23:
[----:B------:R-:W-:Y:S05]  /*4be0*/  BSYNC.RECONVERGENT B0 ;  /* 0x0000000000007941 */ /* 0x000fea0003800200 */
.L_x_22:
[----:B------:R-:W-:Y:S02]  /*4bf0*/  SHF.L.U32 R82, R82, 0x10, RZ ;  /* 0x0000001052527819 */ /* 0x000fe400000006ff */
[----:B------:R-:W-:Y:S01]  /*4c00*/  SHF.L.U32 R103, R103, 0x10, RZ ;  /* 0x0000001067677819 */ /* 0x000fe200000006ff */
[----:B------:R-:W-:Y:S06]  /*4c10*/  BRA.U !UP0, `(.L_x_24) ;  /* 0x0000000108487547 */ /* 0x000fec000b800000 */
[----:B------:R-:W-:Y:S01]  /*4c20*/  FFMA.FTZ R47, R70, R47, R68 ;  /* 0x0000002f462f7223 */ /* 0x000fe20000010044 */
[----:B------:R-:W-:-:S03]  /*4c30*/  FFMA.FTZ R48, R71, R48, R69 ;  /* 0x0000003047307223 */ /* 0x000fc60000010045 */
[----:B------:R-:W-:Y:S01]  /*4c40*/  FMUL.FTZ R24, R47, -1.4426950216293334961 ;  /* 0xbfb8aa3b2f187820 */ /* 0x000fe20000410000 */
[----:B0-----:R-:W-:-:S05]  /*4c50*/  FMUL.FTZ R26, R48, -1.4426950216293334961 ;  /* 0xbfb8aa3b301a7820 */ /* 0x001fca0000410000 */
        /* <DEDUP_REMOVED lines=14> */
.L_x_24:
[----:B------:R-:W-:Y:S01]  /*4d40*/  BSSY.RECONVERGENT B0, `(.L_x_25) ;  /* 0x0000012000007945 */ /* 0x000fe20003800200 */
[----:B------:R-:W-:Y:S01]  /*4d50*/  FFMA.FTZ R51, R70, R82, -R51 ;  /* 0x0000005246337223 */ /* 0x000fe20000010833 */
[----:B0-----:R-:W-:Y:S02]  /*4d60*/  FFMA.FTZ R29, R71, R103, -R52 ;  /* 0x00000067471d7223 */ /* 0x001fe40000010834 */
        /* <DEDUP_REMOVED lines=15> */
.L_x_26:
[----:B------:R-:W-:Y:S05]  /*4e60*/  BSYNC.RECONVERGENT B0 ;  /* 0x0000000000007941 */ /* 0x000fea0003800200 */
.L_x_25:
        /* <DEDUP_REMOVED lines=21> */
.L_x_27:
        /* <DEDUP_REMOVED lines=18> */
.L_x_29:
[----:B------:R-:W-:Y:S05]  /*50e0*/  BSYNC.RECONVERGENT B0 ;  /* 0x0000000000007941 */ /* 0x000fea0003800200 */
.L_x_28:
        /* <DEDUP_REMOVED lines=21> */
.L_x_30:
        /* <DEDUP_REMOVED lines=18> */
.L_x_32:
[----:B------:R-:W-:Y:S05]  /*5360*/  BSYNC.RECONVERGENT B0 ;  /* 0x0000000000007941 */ /* 0x000fea0003800200 */
.L_x_31:
        /* <DEDUP_REMOVED lines=21> */
.L_x_33:
        /* <DEDUP_REMOVED lines=18> */
.L_x_35:
[----:B------:R-:W-:Y:S05]  /*55e0*/  BSYNC.RECONVERGENT B0 ;  /* 0x0000000000007941 */ /* 0x000fea0003800200 */
.L_x_34:
[----:B------:R-:W-:Y:S02]  /*55f0*/  SHF.L.U32 R90, R90, 0x10, RZ ;  /* 0x000000105a5a7819 */ /* 0x000fe400000006ff */
[----:B------:R-:W-:Y:S01]  /*5600*/  SHF.L.U32 R95, R95, 0x10, RZ ;  /* 0x000000105f5f7819 */ /* 0x000fe200000006ff */
[----:B------:R-:W-:Y:S06]  /*5610*/  BRA.U !UP0, `(.L_x_36) ;  /* 0x0000000108487547 */ /* 0x000fec000b800000 */
[----:B------:R-:W-:Y:S01]  /*5620*/  FFMA.FTZ R33, R70, R33, R68 ;  /* 0x0000002146217223 */ /* 0x000fe20000010044 */
[----:B------:R-:W-:-:S03]  /*5630*/  FFMA.FTZ R34, R71, R34, R69 ;  /* 0x0000002247227223 */ /* 0x000fc60000010045 */
[----:B0-----:R-:W-:Y:S01]  /*5640*/  FMUL.FTZ R24, R33, -1.4426950216293334961 ;  /* 0xbfb8aa3b21187820 */ /* 0x001fe20000410000 */
        /* <DEDUP_REMOVED lines=15> */
.L_x_36:
[----:B------:R-:W-:Y:S01]  /*5740*/  BSSY.RECONVERGENT B0, `(.L_x_37) ;  /* 0x0000012000007945 */ /* 0x000fe20003800200 */
[----:B------:R-:W-:Y:S01]  /*5750*/  FFMA.FTZ R35, R70, R90, -R35 ;  /* 0x0000005a46237223 */ /* 0x000fe20000010823 */
[----:B0-----:R-:W-:Y:S02]  /*5760*/  FFMA.FTZ R29, R71, R95, -R36 ;  /* 0x0000005f471d7223 */ /* 0x001fe40000010824 */
[----:B------:R-:W-:Y:S05]  /*5770*/  @P5 BRA `(.L_x_38) ;  /* 0x0000000000385947 */ /* 0x000fea0003800000 */
[----:B------:R-:W0:Y:S01]  /*5780*/  LDCU.64 UR6, c[0x0][0x3f8] ;  /* 0x00007f00ff0677ac */ /* 0x000e220008000a00 */
[----:B------:R-:W-:Y:S01]  /*5790*/  MOV R24, R110 ;  /* 0x0000006e00187202 */ /* 0x000fe20000000f00 */
[----:B------:R-:W-:Y:S01]  /*57a0*/  FMUL.FTZ R29, R29, R108 ;  /* 0x0000006c1d1d7220 */ /* 0x000fe20000410000 */
[----:B------:R-:W-:Y:S01]  /*57b0*/  MOV R25, R113 ;  /* 0x0000007100197202 */ /* 0x000fe20000000f00 */
[----:B------:R-:W1:Y:S01]  /*57c0*/  LDCU.64 UR14, c[0x0][0x380] ;  /* 0x00007000ff0e77ac */ /* 0x000e620008000a00 */
[----:B0-----:R-:W-:Y:S02]  /*57d0*/  IMAD R34, R79, UR6, RZ ;  /* 0x000000064f227c24 */ /* 0x001fe4000f8e02ff */
[----:B------:R-:W-:-:S04]  /*57e0*/  IMAD.WIDE.U32 R26, R59, UR6, R24 ;  /* 0x000000063b1a7c25 */ /* 0x000fc8000f8e0018 */
[----:B------:R-:W-:Y:S02]  /*57f0*/  IMAD R25, R59, UR7, R34 ;  /* 0x000000073b197c24 */ /* 0x000fe4000f8e0222 */
[----:B------:R-:W-:Y:S01]  /*5800*/  FMUL.FTZ R34, R35, R108 ;  /* 0x0000006c23227220 */ /* 0x000fe20000410000 */
[C---:B-1----:R-:W-:Y:S02]  /*5810*/  LEA R24, P0, R26.reuse, UR14, 0x1 ;  /* 0x0000000e1a187c11 */ /* 0x042fe4000f8008ff */
[----:B------:R-:W-:Y:S02]  /*5820*/  IADD3 R25, PT, PT, R27, R25, RZ ;  /* 0x000000191b197210 */ /* 0x000fe40007ffe0ff */
[----:B------:R-:W-:Y:S02]  /*5830*/  F2FP.BF16.F32.PACK_AB R29, R29, R34 ;  /* 0x000000221d1d723e */ /* 0x000fe400000010ff */
[----:B------:R-:W-:-:S05]  /*5840*/  LEA.HI.X R25, R26, UR15, R25, 0x1, P0 ;  /* 0x0000000f1a197c11 */ /* 0x000fca00080f0c19 */
[----:B------:R0:W-:Y:S02]  /*5850*/  STG.E desc[UR8][R24.64], R29 ;  /* 0x0000001d18007986 */ /* 0x0001e4000c101908 */
.L_x_38:
[----:B------:R-:W-:Y:S05]  /*5860*/  BSYNC.RECONVERGENT B0 ;  /* 0x0000000000007941 */ /* 0x000fea0003800200 */
.L_x_37:
        /* <DEDUP_REMOVED lines=21> */
.L_x_39:
[----:B------:R-:W-:Y:S01]  /*59c0*/  ISETP.GE.AND.EX P3, PT, R81, UR13, PT, P3 ;  /* 0x0000000d51007c0c */ /* 0x000fe2000bf66330 */
[----:B------:R-:W-:Y:S01]  /*59d0*/  FFMA.FTZ R31, R70, R92, -R31 ;  /* 0x0000005c461f7223 */ /* 0x000fe2000001081f */
[----:B------:R-:W-:Y:S01]  /*59e0*/  FFMA.FTZ R71, R71, R93, -R28 ;  /* 0x0000005d47477223 */ /* 0x000fe2000001081c */
[----:B------:R-:W-:Y:S02]  /*59f0*/  BSSY.RECONVERGENT B0, `(.L_x_40) ;  /* 0x000000f000007945 */ /* 0x000fe40003800200 */
[-C--:B------:R-:W-:Y:S01]  /*5a00*/  FMUL.FTZ R27, R31, R108.reuse ;  /* 0x0000006c1f1b7220 */ /* 0x080fe20000410000 */
[----:B------:R-:W-:-:S07]  /*5a10*/  FMUL.FTZ R108, R71, R108 ;  /* 0x0000006c476c7220 */ /* 0x000fce0000410000 */
[----:B------:R-:W-:Y:S05]  /*5a20*/  @P3 BRA `(.L_x_41) ;  /* 0x00000000002c3947 */ /* 0x000fea0003800000 */
[----:B------:R-:W0:Y:S01]  /*5a30*/  LDCU.64 UR6, c[0x0][0x3f8] ;  /* 0x00007f00ff0677ac */ /* 0x000e220008000a00 */
[----:B------:R-:W-:Y:S02]  /*5a40*/  MOV R111, R113 ;  /* 0x00000071006f7202 */ /* 0x000fe40000000f00 */
[----:B------:R-:W-:Y:S01]  /*5a50*/  F2FP.BF16.F32.PACK_AB R27, R108, R27 ;  /* 0x0000001b6c1b723e */ /* 0x000fe200000010ff */
[----:B------:R-:W1:Y:S01]  /*5a60*/  LDCU.64 UR12, c[0x0][0x380] ;  /* 0x00007000ff0c77ac */ /* 0x000e620008000a00 */
[----:B0-----:R-:W-:Y:S02]  /*5a70*/  IMAD R25, R81, UR6, RZ ;  /* 0x0000000651197c24 */ /* 0x001fe4000f8e02ff */
[----:B------:R-:W-:-:S04]  /*5a80*/  IMAD.WIDE.U32 R110, R60, UR6, R110 ;  /* 0x000000063c6e7c25 */ /* 0x000fc8000f8e006e */
[----:B------:R-:W-:Y:S01]  /*5a90*/  IMAD R25, R60, UR7, R25 ;  /* 0x000000073c197c24 */ /* 0x000fe2000f8e0219 */
[----:B-1----:R-:W-:-:S04]  /*5aa0*/  LEA R24, P0, R110, UR12, 0x1 ;  /* 0x0000000c6e187c11 */ /* 0x002fc8000f8008ff */
[----:B------:R-:W-:-:S04]  /*5ab0*/  IADD3 R25, PT, PT, R111, R25, RZ ;  /* 0x000000196f197210 */ /* 0x000fc80007ffe0ff */
[----:B------:R-:W-:-:S05]  /*5ac0*/  LEA.HI.X R25, R110, UR13, R25, 0x1, P0 ;  /* 0x0000000d6e197c11 */ /* 0x000fca00080f0c19 */
[----:B------:R1:W-:Y:S02]  /*5ad0*/  STG.E desc[UR8][R24.64], R27 ;  /* 0x0000001b18007986 */ /* 0x0003e4000c101908 */
.L_x_41:
[----:B------:R-:W-:Y:S05]  /*5ae0*/  BSYNC.RECONVERGENT B0 ;  /* 0x0000000000007941 */ /* 0x000fea0003800200 */
.L_x_40:
[----:B------:R-:W-:Y:S02]  /*5af0*/  IADD3 R8, PT, PT, R3, R8, RZ ;  /* 0x0000000803087210 */ /* 0x000fe40007ffe0ff */
[----:B------:R-:W-:Y:S02]  /*5b00*/  IADD3 R6, PT, PT, R6, 0x1, RZ ;  /* 0x0000000106067810 */ /* 0x000fe40007ffe0ff */
[----:B------:R-:W-:-:S13]  /*5b10*/  ISETP.GE.AND P0, PT, R8, UR4, PT ;  /* 0x0000000408007c0c */ /* 0x000fda000bf06270 */
[----:B------:R-:W-:Y:S05]  /*5b20*/  @!P0 BRA `(.L_x_42) ;  /* 0xffffffa800348947 */ /* 0x000fea000383ffff */
.L_x_1:
[----:B------:R-:W2:Y:S01]  /*5b30*/  LDC R6, c[0x0][0x370] ;  /* 0x0000dc00ff067b82 */ /* 0x000ea20000000800 */
[----:B------:R-:W-:Y:S01]  /*5b40*/  ISETP.NE.AND P2, PT, R2, RZ, PT ;  /* 0x000000ff0200720c */ /* 0x000fe20003f45270 */
[----:B------:R-:W-:Y:S06]  /*5b50*/  BSSY.RECONVERGENT B0, `(.L_x_43) ;  /* 0x0000011000007945 */ /* 0x000fec0003800200 */
[----:B------:R-:W3:Y:S08]  /*5b60*/  LDC R7, c[0x0][0x374] ;  /* 0x0000dd00ff077b82 */ /* 0x000ef00000000800 */
[----:B------:R-:W4:Y:S01]  /*5b70*/  LDC.64 R4, c[0x0][0x3c8] ;  /* 0x0000f200ff047b82 */ /* 0x000f220000000a00 */
[----:B--2---:R-:W-:-:S02]  /*5b80*/  ISETP.NE.AND P1, PT, R6, 0x1, PT ;  /* 0x000000010600780c */ /* 0x004fc40003f25270 */
[----:B------:R-:W-:Y:S02]  /*5b90*/  IADD3 R8, PT, PT, R6, -0x1, RZ ;  /* 0xffffffff06087810 */ /* 0x000fe40007ffe0ff */
[----:B---3--:R-:W-:-:S04]  /*5ba0*/  IADD3 R3, PT, PT, R7, -0x1, RZ ;  /* 0xffffffff07037810 */ /* 0x008fc80007ffe0ff */
[----:B------:R-:W-:Y:S02]  /*5bb0*/  ISETP.NE.AND P0, PT, R0, R3, PT ;  /* 0x000000030000720c */ /* 0x000fe40003f05270 */
[----:B------:R-:W-:Y:S02]  /*5bc0*/  SHF.L.U32 R0, R7, 0x1, RZ ;  /* 0x0000000107007819 */ /* 0x000fe400000006ff */
[----:B------:R-:W-:Y:S02]  /*5bd0*/  ISETP.NE.OR P0, PT, R8, UR10, P0 ;  /* 0x0000000a08007c0c */ /* 0x000fe40008705670 */
[----:B------:R-:W-:-:S05]  /*5be0*/  SEL R3, R0, RZ, P1 ;  /* 0x000000ff00037207 */ /* 0x000fca0000800000 */
[----:B----4-:R-:W-:Y:S01]  /*5bf0*/  IMAD.WIDE.U32 R4, R3, 0x4, R4 ;  /* 0x0000000403047825 */ /* 0x010fe200078e0004 */
[----:B------:R-:W-:Y:S06]  /*5c00*/  @P2 BRA `(.L_x_44) ;  /* 0x0000000000142947 */ /* 0x000fec0003800000 */
[----:B------:R-:W-:Y:S01]  /*5c10*/  HFMA2 R3, -RZ, RZ, 0, 5.9604644775390625e-08 ;  /* 0x00000001ff037431 */ /* 0x000fe200000001ff */
[----:B------:R-:W-:Y:S06]  /*5c20*/  MEMBAR.ALL.GPU ;  /* 0x0000000000007992 */ /* 0x000fec000000a000 */
[----:B------:R-:W-:-:S00]  /*5c30*/  ERRBAR ;  /* 0x00000000000079ab */ /* 0x000fc00000000000 */
[----:B------:R-:W-:Y:S06]  /*5c40*/  CGAERRBAR ;  /* 0x00000000000075ab */ /* 0x000fec0000000000 */
[----:B------:R2:W-:Y:S02]  /*5c50*/  REDG.E.ADD.S32.STRONG.GPU desc[UR8][R4.64], R3 ;  /* 0x000000030400798e */ /* 0x0005e4000c12e308 */
.L_x_44:
[----:B------:R-:W-:Y:S05]  /*5c60*/  BSYNC.RECONVERGENT B0 ;  /* 0x0000000000007941 */ /* 0x000fea0003800200 */
.L_x_43:
[----:B------:R-:W-:Y:S05]  /*5c70*/  @P0 EXIT ;  /* 0x000000000000094d */ /* 0x000fea0003800000 */
[----:B------:R-:W-:Y:S05]  /*5c80*/  @P2 BRA `(.L_x_45) ;  /* 0x0000000000202947 */ /* 0x000fea0003800000 */
[----:B------:R-:W-:-:S05]  /*5c90*/  IMAD R0, R6, R7, RZ ;  /* 0x0000000706007224 */ /* 0x000fca00078e02ff */
[----:B------:R-:W-:-:S13]  /*5ca0*/  ISETP.NE.AND P0, PT, R0, -0x1, PT ;  /* 0xffffffff0000780c */ /* 0x000fda0003f05270 */
[----:B------:R-:W-:Y:S05]  /*5cb0*/  @!P0 BRA `(.L_x_45) ;  /* 0x0000000000148947 */ /* 0x000fea0003800000 */
.L_x_46:
[----:B--2---:R-:W2:Y:S04]  /*5cc0*/  LDG.E.STRONG.GPU R3, desc[UR8][R4.64] ;  /* 0x0000000804037981 */ /* 0x004ea8000c1ef900 */
[----:B--2---:R-:W-:Y:S01]  /*5cd0*/  CCTL.IVALL ;  /* 0x00000000ff00798f */ /* 0x004fe20002000000 */
[----:B------:R-:W-:Y:S05]  /*5ce0*/  YIELD ;  /* 0x0000000000007946 */ /* 0x000fea0003800000 */
[----:B------:R-:W-:-:S13]  /*5cf0*/  ISETP.NE.AND P0, PT, R3, R0, PT ;  /* 0x000000000300720c */ /* 0x000fda0003f05270 */
[----:B------:R-:W-:Y:S05]  /*5d00*/  @P0 BRA `(.L_x_46) ;  /* 0xfffffffc00ec0947 */ /* 0x000fea000383ffff */
.L_x_45:
[----:B------:R-:W-:Y:S05]  /*5d10*/  WARPSYNC.ALL ;  /* 0x0000000000007948 */ /* 0x000fea0003800000 */
[----:B--2---:R-:W2:Y:S08]  /*5d20*/  LDC.64 R4, c[0x0][0x3f8] ;  /* 0x0000fe00ff047b82 */ /* 0x004eb00000000a00 */
[----:B------:R-:W-:Y:S01]  /*5d30*/  BAR.SYNC.DEFER_BLOCKING 0x0 ;  /* 0x0000000000007b1d */ /* 0x000fe20000010000 */
[----:B--2---:R-:W-:-:S04]  /*5d40*/  LEA.HI R3, P0, R5, R4, RZ, 0x1 ;  /* 0x0000000405037211 */ /* 0x004fc800078108ff */
[----:B------:R-:W-:-:S04]  /*5d50*/  IADD3.X R0, PT, PT, RZ, R5, RZ, P0, !PT ;  /* 0x00000005ff007210 */ /* 0x000fc800007fe4ff */
[--C-:B------:R-:W-:Y:S02]  /*5d60*/  SHF.R.S64 R3, R3, 0x1, R0.reuse ;  /* 0x0000000103037819 */ /* 0x100fe40000001000 */
[----:B------:R-:W-:Y:S02]  /*5d70*/  SHF.R.S32.HI R0, RZ, 0x1, R0 ;  /* 0x00000001ff007819 */ /* 0x000fe40000011400 */
[----:B------:R-:W-:-:S04]  /*5d80*/  ISETP.GT.U32.AND P0, PT, R3, R2, PT ;  /* 0x000000020300720c */ /* 0x000fc80003f04070 */
[----:B------:R-:W-:-:S13]  /*5d90*/  ISETP.GT.AND.EX P0, PT, R0, RZ, PT, P0 ;  /* 0x000000ff0000720c */ /* 0x000fda0003f04300 */
[----:B------:R-:W-:Y:S05]  /*5da0*/  @!P0 EXIT ;  /* 0x000000000000894d */ /* 0x000fea0003800000 */
[----:B------:R-:W-:Y:S01]  /*5db0*/  IADD3 R6, P1, PT, R2, 0x188, RZ ;  /* 0x0000018802067810 */ /* 0x000fe20007f3e0ff */
[----:B------:R-:W-:Y:S01]  /*5dc0*/  BSSY.RECONVERGENT B0, `(.L_x_47) ;  /* 0x000005e000007945 */ /* 0x000fe20003800200 */
[----:B------:R-:W-:Y:S02]  /*5dd0*/  MOV R35, RZ ;  /* 0x000000ff00237202 */ /* 0x000fe40000000f00 */
[----:B------:R-:W-:Y:S02]  /*5de0*/  ISETP.GT.U32.AND P0, PT, R3, R6, PT ;  /* 0x000000060300720c */ /* 0x000fe40003f04070 */
[----:B------:R-:W-:-:S04]  /*5df0*/  IADD3.X R7, PT, PT, RZ, R35, RZ, P1, !PT ;  /* 0x00000023ff077210 */ /* 0x000fc80000ffe4ff */
[----:B------:R-:W-:-:S04]  /*5e00*/  ISETP.GT.AND.EX P0, PT, R0, R7, PT, P0 ;  /* 0x000000070000720c */ /* 0x000fc80003f04300 */
[----:B------:R-:W-:Y:S02]  /*5e10*/  SEL R11, R3, R6, P0 ;  /* 0x00000006030b7207 */ /* 0x000fe40000000000 */
[----:B------:R-:W-:Y:S02]  /*5e20*/  SEL R8, R0, R7, P0 ;  /* 0x0000000700087207 */ /* 0x000fe40000000000 */
[----:B------:R-:W-:-:S04]  /*5e30*/  IADD3 R11, P0, PT, R11, -0x188, RZ ;  /* 0xfffffe780b0b7810 */ /* 0x000fc80007f1e0ff */
[----:B------:R-:W-:Y:S02]  /*5e40*/  IADD3.X R8, PT, PT, R8, -0x1, RZ, P0, !PT ;  /* 0xffffffff08087810 */ /* 0x000fe400007fe4ff */
[----:B------:R-:W-:-:S04]  /*5e50*/  ISETP.NE.U32.AND P0, PT, R11, R2, PT ;  /* 0x000000020b00720c */ /* 0x000fc80003f05070 */
[----:B------:R-:W-:-:S04]  /*5e60*/  ISETP.NE.AND.EX P0, PT, R8, R35, PT, P0 ;  /* 0x000000230800720c */ /* 0x000fc80003f05300 */
[----:B------:R-:W-:-:S04]  /*5e70*/  SEL R15, RZ, 0x1, !P0 ;  /* 0x00000001ff0f7807 */ /* 0x000fc80004000000 */
[----:B------:R-:W-:-:S04]  /*5e80*/  IADD3 R11, P0, P1, R11, -R15, -R2 ;  /* 0x8000000f0b0b7210 */ /* 0x000fc8000791e802 */
[----:B------:R-:W-:-:S04]  /*5e90*/  IADD3.X R8, PT, PT, R8, -0x1, ~R35, P0, P1 ;  /* 0xffffffff08087810 */ /* 0x000fc800007e2c23 */
[--C-:B------:R-:W-:Y:S02]  /*5ea0*/  SHF.R.U32.HI R13, RZ, 0x3, R8.reuse ;  /* 0x00000003ff0d7819 */ /* 0x100fe40000011608 */
[----:B------:R-:W-:-:S03]  /*5eb0*/  SHF.R.U64 R11, R11, 0x3, R8 ;  /* 0x000000030b0b7819 */ /* 0x000fc60000001208 */
[----:B------:R-:W-:-:S04]  /*5ec0*/  IMAD.WIDE.U32 R6, R13, 0x5e0a72f1, RZ ;  /* 0x5e0a72f10d067825 */ /* 0x000fc800078e00ff */
[----:B------:R-:W-:-:S04]  /*5ed0*/  IMAD.WIDE.U32 R8, P0, R11, 0x29cbc14e, R6 ;  /* 0x29cbc14e0b087825 */ /* 0x000fc80007800006 */
[----:B------:R-:W-:Y:S01]  /*5ee0*/  IMAD.WIDE.U32 R6, R11, 0x5e0a72f1, RZ ;  /* 0x5e0a72f10b067825 */ /* 0x000fe200078e00ff */
[----:B------:R-:W-:Y:S02]  /*5ef0*/  IADD3.X R11, PT, PT, RZ, RZ, RZ, P0, !PT ;  /* 0x000000ffff0b7210 */ /* 0x000fe400007fe4ff */
[----:B------:R-:W-:Y:S02]  /*5f00*/  MOV R10, R9 ;  /* 0x00000009000a7202 */ /* 0x000fe40000000f00 */
[----:B------:R-:W-:Y:S01]  /*5f10*/  IADD3 RZ, P0, PT, R7, R8, RZ ;  /* 0x0000000807ff7210 */ /* 0x000fe20007f1e0ff */
[----:B------:R-:W-:-:S04]  /*5f20*/  IMAD.WIDE.U32 R8, R4, 0x3, RZ ;  /* 0x0000000304087825 */ /* 0x000fc800078e00ff */
[----:B------:R-:W-:Y:S01]  /*5f30*/  IMAD.WIDE.U32.X R6, R13, 0x29cbc14e, R10, P0 ;  /* 0x29cbc14e0d067825 */ /* 0x000fe200000e040a */
[----:B------:R-:W-:-:S04]  /*5f40*/  LEA R11, R5, R5, 0x1 ;  /* 0x00000005050b7211 */ /* 0x000fc800078e08ff */
[----:B------:R-:W-:Y:S02]  /*5f50*/  SHF.R.U64 R6, R6, 0x3, R7 ;  /* 0x0000000306067819 */ /* 0x000fe40000001207 */
[----:B------:R-:W-:Y:S02]  /*5f60*/  IADD3 R11, PT, PT, R9, R11, RZ ;  /* 0x0000000b090b7210 */ /* 0x000fe40007ffe0ff */
[----:B------:R-:W-:Y:S02]  /*5f70*/  IADD3 R6, P0, PT, R6, R15, RZ ;  /* 0x0000000f06067210 */ /* 0x000fe40007f1e0ff */
[----:B------:R-:W-:Y:S02]  /*5f80*/  LEA.HI R33, P2, R11, R8, RZ, 0x1 ;  /* 0x000000080b217211 */ /* 0x000fe400078508ff */
[----:B------:R-:W-:Y:S02]  /*5f90*/  LOP3.LUT R10, R6, 0x3, RZ, 0xc0, !PT ;  /* 0x00000003060a7812 */ /* 0x000fe400078ec0ff */
[----:B------:R-:W-:-:S02]  /*5fa0*/  LEA.HI.X R7, R7, RZ, RZ, 0x1d, P0 ;  /* 0x000000ff07077211 */ /* 0x000fc400000fecff */
[----:B------:R-:W-:Y:S02]  /*5fb0*/  ISETP.NE.U32.AND P1, PT, R10, 0x3, PT ;  /* 0x000000030a00780c */ /* 0x000fe40003f25070 */
[----:B------:R-:W-:Y:S02]  /*5fc0*/  IADD3.X R34, PT, PT, RZ, R11, RZ, P2, !PT ;  /* 0x0000000bff227210 */ /* 0x000fe400017fe4ff */
[----:B------:R-:W-:Y:S02]  /*5fd0*/  ISETP.NE.AND.EX P1, PT, RZ, RZ, PT, P1 ;  /* 0x000000ffff00720c */ /* 0x000fe40003f25310 */
[----:B------:R-:W-:Y:S02]  /*5fe0*/  ISETP.GE.U32.AND P0, PT, R6, 0x3, PT ;  /* 0x000000030600780c */ /* 0x000fe40003f06070 */
[----:B------:R-:W-:Y:S02]  /*5ff0*/  SHF.R.S64 R33, R33, 0x1, R34 ;  /* 0x0000000121217819 */ /* 0x000fe40000001022 */
[----:B------:R-:W-:-:S02]  /*6000*/  ISETP.GE.U32.AND.EX P0, PT, R7, RZ, PT, P0 ;  /* 0x000000ff0700720c */ /* 0x000fc40003f06100 */
[----:B------:R-:W-:-:S05]  /*6010*/  SHF.R.S32.HI R34, RZ, 0x1, R34 ;  /* 0x00000001ff227819 */ /* 0x000fca0000011422 */
[----:B------:R-:W-:Y:S06]  /*6020*/  @!P1 BRA `(.L_x_48) ;  /* 0x0000000000dc9947 */ /* 0x000fec0003800000 */
[----:B------:R-:W2:Y:S01]  /*6030*/  LDCU.64 UR4, c[0x0][0x3d8] ;  /* 0x00007b00ff0477ac */ /* 0x000ea20008000a00 */
[----:B------:R-:W-:Y:S02]  /*6040*/  IADD3 R9, PT, PT, R6, 0x1, RZ ;  /* 0x0000000106097810 */ /* 0x000fe40007ffe0ff */
[----:B------:R-:W-:Y:S01]  /*6050*/  MOV R6, R2 ;  /* 0x0000000200067202 */ /* 0x000fe20000000f00 */
[----:B------:R-:W0:Y:S01]  /*6060*/  LDCU.64 UR6, c[0x0][0x390] ;  /* 0x00007200ff0677ac */ /* 0x000e220008000a00 */
[----:B------:R-:W-:Y:S02]  /*6070*/  LOP3.LUT R9, R9, 0x3, RZ, 0xc0, !PT ;  /* 0x0000000309097812 */ /* 0x000fe400078ec0ff */
[----:B------:R-:W-:Y:S01]  /*6080*/  MOV R7, R35 ;  /* 0x0000002300077202 */ /* 0x000fe20000000f00 */
[----:B------:R-:W3:Y:S01]  /*6090*/  LDCU.64 UR10, c[0x0][0x388] ;  /* 0x00007100ff0a77ac */ /* 0x000ee20008000a00 */
[C---:B------:R-:W-:Y:S02]  /*60a0*/  SHF.L.U32 R22, R2.reuse, 0x3, RZ ;  /* 0x0000000302167819 */ /* 0x040fe400000006ff */
[----:B------:R-:W-:Y:S01]  /*60b0*/  SHF.L.U64.HI R23, R2, 0x3, R35 ;  /* 0x0000000302177819 */ /* 0x000fe20000010223 */
[----:B------:R-:W-:Y:S01]  /*60c0*/  IMAD.WIDE.U32 R6, R9, 0x188, R6 ;  /* 0x0000018809067825 */ /* 0x000fe200078e0006 */
[----:B------:R-:W-:-:S02]  /*60d0*/  SHF.L.U64.HI R32, R3, 0x2, R0 ;  /* 0x0000000203207819 */ /* 0x000fc40000010200 */
[----:B------:R-:W-:Y:S02]  /*60e0*/  SHF.L.U64.HI R28, R33, 0x2, R34 ;  /* 0x00000002211c7819 */ /* 0x000fe40000010222 */
[----:B--2---:R-:W-:Y:S01]  /*60f0*/  LEA R26, P1, R2, UR4, 0x2 ;  /* 0x00000004021a7c11 */ /* 0x004fe2000f8210ff */
[----:B------:R-:W-:Y:S01]  /*6100*/  UMOV UR4, URZ ;  /* 0x000000ff00047c82 */ /* 0x000fe20008000000 */
[----:B01----:R-:W-:Y:S02]  /*6110*/  IADD3 R24, P2, PT, R22, UR6, RZ ;  /* 0x0000000616187c10 */ /* 0x003fe4000ff5e0ff */
[----:B------:R-:W-:Y:S02]  /*6120*/  LEA.HI.X R27, R2, UR5, R35, 0x2, P1 ;  /* 0x00000005021b7c11 */ /* 0x000fe400088f1423 */
[----:B------:R-:W-:Y:S02]  /*6130*/  IADD3 R35, PT, PT, R7, UR4, RZ ;  /* 0x0000000407237c10 */ /* 0x000fe4000fffe0ff */
[----:B------:R-:W-:Y:S01]  /*6140*/  MOV R2, R6 ;  /* 0x0000000600027202 */ /* 0x000fe20000000f00 */
[----:B------:R-:W-:Y:S01]  /*6150*/  IMAD.WIDE.U32 R6, R4, 0x4, RZ ;  /* 0x0000000404067825 */ /* 0x000fe200078e00ff */
[----:B------:R-:W-:-:S02]  /*6160*/  IADD3.X R25, PT, PT, R23, UR7, RZ, P2, !PT ;  /* 0x0000000717197c10 */ /* 0x000fc400097fe4ff */
[----:B------:R-:W-:Y:S02]  /*6170*/  IADD3 R20, P2, PT, RZ, -R9, RZ ;  /* 0x80000009ff147210 */ /* 0x000fe40007f5e0ff */
[----:B---3--:R-:W-:Y:S02]  /*6180*/  IADD3 R22, P1, PT, R22, UR10, RZ ;  /* 0x0000000a16167c10 */ /* 0x008fe4000ff3e0ff */
[----:B------:R-:W-:Y:S02]  /*6190*/  SHF.L.U32 R9, R5, 0x2, RZ ;  /* 0x0000000205097819 */ /* 0x000fe400000006ff */
[----:B------:R-:W-:Y:S02]  /*61a0*/  IADD3.X R23, PT, PT, R23, UR11, RZ, P1, !PT ;  /* 0x0000000b17177c10 */ /* 0x000fe40008ffe4ff */
[----:B------:R-:W-:Y:S02]  /*61b0*/  IADD3 R30, PT, PT, R7, R9, RZ ;  /* 0x00000009071e7210 */ /* 0x000fe40007ffe0ff */
[----:B------:R-:W-:-:S07]  /*61c0*/  IADD3.X R21, PT, PT, RZ, -0x1, RZ, P2, !PT ;  /* 0xffffffffff157810 */ /* 0x000fce00017fe4ff */
.L_x_49:
[----:B--2---:R-:W-:Y:S02]  /*61d0*/  LEA R10, P1, R3, R26, 0x2 ;  /* 0x0000001a030a7211 */ /* 0x004fe400078210ff */
[----:B------:R-:W-:Y:S02]  /*61e0*/  IADD3 R12, P2, PT, R26, R6, RZ ;  /* 0x000000061a0c7210 */ /* 0x000fe40007f5e0ff */
[----:B------:R-:W-:Y:S02]  /*61f0*/  LEA R14, P3, R33, R26, 0x2 ;  /* 0x0000001a210e7211 */ /* 0x000fe400078610ff */
[C---:B------:R-:W-:Y:S02]  /*6200*/  IADD3.X R11, PT, PT, R27.reuse, R32, RZ, P1, !PT ;  /* 0x000000201b0b7210 */ /* 0x040fe40000ffe4ff */
[----:B------:R-:W-:Y:S02]  /*6210*/  MOV R8, R26 ;  /* 0x0000001a00087202 */ /* 0x000fe40000000f00 */
[----:B------:R-:W-:Y:S01]  /*6220*/  MOV R9, R27 ;  /* 0x0000001b00097202 */ /* 0x000fe20000000f00 */
[----:B------:R0:W2:Y:S01]  /*6230*/  LDG.E R17, desc[UR8][R10.64] ;  /* 0x000000080a117981 */ /* 0x0000a2000c1e1900 */
[----:B------:R-:W-:-:S02]  /*6240*/  IADD3.X R13, PT, PT, R27, R30, RZ, P2, !PT ;  /* 0x0000001e1b0d7210 */ /* 0x000fc400017fe4ff */
[----:B------:R-:W-:Y:S01]  /*6250*/  IADD3.X R15, PT, PT, R27, R28, RZ, P3, !PT ;  /* 0x0000001c1b0f7210 */ /* 0x000fe20001ffe4ff */
[----:B------:R1:W2:Y:S04]  /*6260*/  LDG.E R16, desc[UR8][R8.64] ;  /* 0x0000000808107981 */ /* 0x0002a8000c1e1900 */
[----:B------:R-:W3:Y:S04]  /*6270*/  LDG.E R18, desc[UR8][R12.64] ;  /* 0x000000080c127981 */ /* 0x000ee8000c1e1900 */
[----:B------:R-:W3:Y:S01]  /*6280*/  LDG.E R19, desc[UR8][R14.64] ;  /* 0x000000080e137981 */ /* 0x000ee2000c1e1900 */
[----:B0-----:R-:W-:-:S02]  /*6290*/  MOV R10, R24 ;  /* 0x00000018000a7202 */ /* 0x001fc40000000f00 */
[----:B-1----:R-:W-:Y:S02]  /*62a0*/  MOV R8, R22 ;  /* 0x0000001600087202 */ /* 0x002fe40000000f00 */
[----:B------:R-:W-:Y:S02]  /*62b0*/  MOV R9, R23 ;  /* 0x0000001700097202 */ /* 0x000fe40000000f00 */
[----:B------:R-:W-:Y:S02]  /*62c0*/  MOV R11, R25 ;  /* 0x00000019000b7202 */ /* 0x000fe40000000f00 */
[----:B------:R-:W-:-:S04]  /*62d0*/  IADD3 R20, P1, PT, R20, 0x1, RZ ;  /* 0x0000000114147810 */ /* 0x000fc80007f3e0ff */
[----:B------:R-:W-:Y:S02]  /*62e0*/  IADD3.X R21, PT, PT, RZ, R21, RZ, P1, !PT ;  /* 0x00000015ff157210 */ /* 0x000fe40000ffe4ff */
[----:B------:R-:W-:-:S04]  /*62f0*/  ISETP.NE.U32.AND P1, PT, R20, RZ, PT ;  /* 0x000000ff1400720c */ /* 0x000fc80003f25070 */
[----:B------:R-:W-:Y:S02]  /*6300*/  ISETP.NE.AND.EX P1, PT, R21, RZ, PT, P1 ;  /* 0x000000ff1500720c */ /* 0x000fe40003f25310 */
[----:B------:R-:W-:Y:S02]  /*6310*/  IADD3 R26, P2, PT, R26, 0x620, RZ ;  /* 0x000006201a1a7810 */ /* 0x000fe40007f5e0ff */
[----:B------:R-:W-:Y:S02]  /*6320*/  IADD3 R24, P3, PT, R24, 0xc40, RZ ;  /* 0x00000c4018187810 */ /* 0x000fe40007f7e0ff */
[----:B------:R-:W-:Y:S02]  /*6330*/  IADD3 R22, P4, PT, R22, 0xc40, RZ ;  /* 0x00000c4016167810 */ /* 0x000fe40007f9e0ff */
[----:B------:R-:W-:Y:S02]  /*6340*/  IADD3.X R27, PT, PT, RZ, R27, RZ, P2, !PT ;  /* 0x0000001bff1b7210 */ /* 0x000fe400017fe4ff */
[----:B------:R-:W-:-:S02]  /*6350*/  IADD3.X R25, PT, PT, RZ, R25, RZ, P3, !PT ;  /* 0x00000019ff197210 */ /* 0x000fc40001ffe4ff */
[----:B------:R-:W-:Y:S01]  /*6360*/  IADD3.X R23, PT, PT, RZ, R23, RZ, P4, !PT ;  /* 0x00000017ff177210 */ /* 0x000fe200027fe4ff */
[----:B--2---:R2:W-:Y:S04]  /*6370*/  STG.E.64 desc[UR8][R8.64], R16 ;  /* 0x0000001008007986 */ /* 0x0045e8000c101b08 */
[----:B---3--:R2:W-:Y:S01]  /*6380*/  STG.E.64 desc[UR8][R10.64], R18 ;  /* 0x000000120a007986 */ /* 0x0085e2000c101b08 */
[----:B------:R-:W-:Y:S05]  /*6390*/  @P1 BRA `(.L_x_49) ;  /* 0xfffffffc008c1947 */ /* 0x000fea000383ffff */
.L_x_48:
[----:B------:R-:W-:Y:S05]  /*63a0*/  BSYNC.RECONVERGENT B0 ;  /* 0x0000000000007941 */ /* 0x000fea0003800200 */
.L_x_47:
[----:B------:R-:W-:Y:S05]  /*63b0*/  @!P0 EXIT ;  /* 0x000000000000894d */ /* 0x000fea0003800000 */
[C---:B------:R-:W-:Y:S01]  /*63c0*/  SHF.L.U64.HI R39, R33.reuse, 0x2, R34 ;  /* 0x0000000221277819 */ /* 0x040fe20000010222 */
[----:B------:R-:W3:Y:S01]  /*63d0*/  LDCU.64 UR4, c[0x0][0x3d8] ;  /* 0x00007b00ff0477ac */ /* 0x000ee20008000a00 */
[----:B------:R-:W-:Y:S02]  /*63e0*/  SHF.L.U32 R41, R33, 0x2, RZ ;  /* 0x0000000221297819 */ /* 0x000fe400000006ff */
[C---:B------:R-:W-:Y:S01]  /*63f0*/  SHF.L.U64.HI R31, R4.reuse, 0x2, R5 ;  /* 0x00000002041f7819 */ /* 0x040fe20000010205 */
[----:B------:R-:W4:Y:S01]  /*6400*/  LDCU.64 UR6, c[0x0][0x388] ;  /* 0x00007100ff0677ac */ /* 0x000f220008000a00 */
[----:B0-----:R-:W-:Y:S02]  /*6410*/  SHF.L.U32 R29, R4, 0x2, RZ ;  /* 0x00000002041d7819 */ /* 0x001fe400000006ff */
[C---:B------:R-:W-:Y:S01]  /*6420*/  SHF.L.U64.HI R33, R3.reuse, 0x2, R0 ;  /* 0x0000000203217819 */ /* 0x040fe20000010200 */
[----:B------:R-:W0:Y:S01]  /*6430*/  LDCU.64 UR10, c[0x0][0x390] ;  /* 0x00007200ff0a77ac */ /* 0x000e220008000a00 */
[----:B------:R-:W-:-:S07]  /*6440*/  SHF.L.U32 R37, R3, 0x2, RZ ;  /* 0x0000000203257819 */ /* 0x000fce00000006ff */
.L_x_50:
[C---:B--2---:R-:W-:Y:S02]  /*6450*/  SHF.L.U32 R16, R2.reuse, 0x2, RZ ;  /* 0x0000000202107819 */ /* 0x044fe400000006ff */
[----:B-1----:R-:W-:Y:S02]  /*6460*/  SHF.L.U64.HI R13, R2, 0x2, R35 ;  /* 0x00000002020d7819 */ /* 0x002fe40000010223 */
[----:B---3--:R-:W-:-:S04]  /*6470*/  IADD3 R4, P0, PT, R16, UR4, RZ ;  /* 0x0000000410047c10 */ /* 0x008fc8000ff1e0ff */
[----:B------:R-:W-:Y:S02]  /*6480*/  IADD3.X R5, PT, PT, R13, UR5, RZ, P0, !PT ;  /* 0x000000050d057c10 */ /* 0x000fe400087fe4ff */
[C---:B------:R-:W-:Y:S02]  /*6490*/  IADD3 R6, P0, PT, R4.reuse, R37, RZ ;  /* 0x0000002504067210 */ /* 0x040fe40007f1e0ff */
[C---:B------:R-:W-:Y:S01]  /*64a0*/  IADD3 R10, P1, PT, R4.reuse, R41, RZ ;  /* 0x00000029040a7210 */ /* 0x040fe20007f3e0ff */
[----:B------:R2:W3:Y:S01]  /*64b0*/  LDG.E R18, desc[UR8][R4.64] ;  /* 0x0000000804127981 */ /* 0x0004e2000c1e1900 */
[C---:B------:R-:W-:Y:S02]  /*64c0*/  IADD3.X R7, PT, PT, R5.reuse, R33, RZ, P0, !PT ;  /* 0x0000002105077210 */ /* 0x040fe400007fe4ff */
[----:B------:R-:W-:Y:S02]  /*64d0*/  IADD3 R8, P0, PT, R4, R29, RZ ;  /* 0x0000001d04087210 */ /* 0x000fe40007f1e0ff */
[C---:B------:R-:W-:Y:S01]  /*64e0*/  IADD3.X R11, PT, PT, R5.reuse, R39, RZ, P1, !PT ;  /* 0x00000027050b7210 */ /* 0x040fe20000ffe4ff */
[----:B------:R5:W3:Y:S01]  /*64f0*/  LDG.E R19, desc[UR8][R6.64] ;  /* 0x0000000806137981 */ /* 0x000ae2000c1e1900 */
[----:B------:R-:W-:-:S03]  /*6500*/  IADD3.X R9, PT, PT, R5, R31, RZ, P0, !PT ;  /* 0x0000001f05097210 */ /* 0x000fc600007fe4ff */
[----:B------:R-:W3:Y:S04]  /*6510*/  LDG.E R21, desc[UR8][R10.64] ;  /* 0x000000080a157981 */ /* 0x000ee8000c1e1900 */
[----:B------:R5:W3:Y:S01]  /*6520*/  LDG.E R20, desc[UR8][R8.64] ;  /* 0x0000000808147981 */ /* 0x000ae2000c1e1900 */
[C---:B-1----:R-:W-:Y:S02]  /*6530*/  SHF.L.U32 R27, R2.reuse, 0x3, RZ ;  /* 0x00000003021b7819 */ /* 0x042fe400000006ff */
[----:B------:R-:W-:Y:S02]  /*6540*/  SHF.L.U64.HI R28, R2, 0x3, R35 ;  /* 0x00000003021c7819 */ /* 0x000fe40000010223 */
[----:B------:R-:W-:Y:S02]  /*6550*/  LOP3.LUT R14, R27, 0xfffffff8, RZ, 0xc0, !PT ;  /* 0xfffffff81b0e7812 */ /* 0x000fe400078ec0ff */
[----:B------:R-:W-:-:S02]  /*6560*/  LOP3.LUT R16, R16, 0xfffffffc, RZ, 0xc0, !PT ;  /* 0xfffffffc10107812 */ /* 0x000fc400078ec0ff */
[----:B--2---:R-:W-:Y:S02]  /*6570*/  LOP3.LUT R5, R28, 0x3, RZ, 0xc0, !PT ;  /* 0x000000031c057812 */ /* 0x004fe400078ec0ff */
[----:B----4-:R-:W-:Y:S02]  /*6580*/  IADD3 R12, P0, PT, R14, UR6, RZ ;  /* 0x000000060e0c7c10 */ /* 0x010fe4000ff1e0ff */
[----:B------:R-:W-:Y:S02]  /*6590*/  LOP3.LUT R4, R13, 0x3, RZ, 0xc0, !PT ;  /* 0x000000030d047812 */ /* 0x000fe400078ec0ff */
[----:B------:R-:W-:Y:S02]  /*65a0*/  IADD3 R16, P2, PT, R16, UR4, RZ ;  /* 0x0000000410107c10 */ /* 0x000fe4000ff5e0ff */
[----:B0-----:R-:W-:Y:S02]  /*65b0*/  IADD3 R14, P1, PT, R14, UR10, RZ ;  /* 0x0000000a0e0e7c10 */ /* 0x001fe4000ff3e0ff */
[----:B------:R-:W-:-:S02]  /*65c0*/  IADD3.X R13, PT, PT, R5, UR7, RZ, P0, !PT ;  /* 0x00000007050d7c10 */ /* 0x000fc400087fe4ff */
[----:B------:R-:W-:Y:S02]  /*65d0*/  IADD3.X R17, PT, PT, R4, UR5, RZ, P2, !PT ;  /* 0x0000000504117c10 */ /* 0x000fe400097fe4ff */
[----:B------:R-:W-:Y:S02]  /*65e0*/  IADD3.X R15, PT, PT, R5, UR11, RZ, P1, !PT ;  /* 0x0000000b050f7c10 */ /* 0x000fe40008ffe4ff */
[C---:B------:R-:W-:Y:S02]  /*65f0*/  IADD3 R4, P0, PT, R16.reuse, R37, RZ ;  /* 0x0000002510047210 */ /* 0x040fe40007f1e0ff */
[C---:B-----5:R-:W-:Y:S02]  /*6600*/  IADD3 R6, P1, PT, R16.reuse, R29, RZ ;  /* 0x0000001d10067210 */ /* 0x060fe40007f3e0ff */
[----:B------:R-:W-:Y:S02]  /*6610*/  IADD3 R8, P2, PT, R16, R41, RZ ;  /* 0x0000002910087210 */ /* 0x000fe40007f5e0ff */
[----:B------:R-:W-:-:S02]  /*6620*/  IADD3.X R5, PT, PT, R17, R33, RZ, P0, !PT ;  /* 0x0000002111057210 */ /* 0x000fc400007fe4ff */
[C---:B------:R-:W-:Y:S02]  /*6630*/  IADD3.X R7, PT, PT, R17.reuse, R31, RZ, P1, !PT ;  /* 0x0000001f11077210 */ /* 0x040fe40000ffe4ff */
[----:B------:R-:W-:Y:S01]  /*6640*/  IADD3.X R9, PT, PT, R17, R39, RZ, P2, !PT ;  /* 0x0000002711097210 */ /* 0x000fe200017fe4ff */
[----:B---3--:R0:W-:Y:S04]  /*6650*/  STG.E.64 desc[UR8][R12.64], R18 ;  /* 0x000000120c007986 */ /* 0x0081e8000c101b08 */
[----:B------:R1:W-:Y:S04]  /*6660*/  STG.E.64 desc[UR8][R14.64], R20 ;  /* 0x000000140e007986 */ /* 0x0003e8000c101b08 */
[----:B------:R-:W2:Y:S04]  /*6670*/  LDG.E R22, desc[UR8][R16.64+0x620] ;  /* 0x0006200810167981 */ /* 0x000ea8000c1e1900 */
[----:B------:R-:W2:Y:S04]  /*6680*/  LDG.E R23, desc[UR8][R4.64+0x620] ;  /* 0x0006200804177981 */ /* 0x000ea8000c1e1900 */
[----:B------:R-:W3:Y:S04]  /*6690*/  LDG.E R24, desc[UR8][R6.64+0x620] ;  /* 0x0006200806187981 */ /* 0x000ee8000c1e1900 */
[----:B------:R-:W3:Y:S01]  /*66a0*/  LDG.E R25, desc[UR8][R8.64+0x620] ;  /* 0x0006200808197981 */ /* 0x000ee2000c1e1900 */
[----:B0-----:R-:W-:-:S04]  /*66b0*/  IADD3 R12, P0, PT, R27, 0xc40, RZ ;  /* 0x00000c401b0c7810 */ /* 0x001fc80007f1e0ff */
[----:B------:R-:W-:Y:S02]  /*66c0*/  IADD3.X R13, PT, PT, RZ, R28, RZ, P0, !PT ;  /* 0x0000001cff0d7210 */ /* 0x000fe400007fe4ff */
[----:B------:R-:W-:Y:S02]  /*66d0*/  LOP3.LUT R12, R12, 0xfffffff8, RZ, 0xc0, !PT ;  /* 0xfffffff80c0c7812 */ /* 0x000fe400078ec0ff */
[----:B------:R-:W-:Y:S02]  /*66e0*/  LOP3.LUT R13, R13, 0x3, RZ, 0xc0, !PT ;  /* 0x000000030d0d7812 */ /* 0x000fe400078ec0ff */
[C---:B------:R-:W-:Y:S02]  /*66f0*/  IADD3 R10, P0, PT, R12.reuse, UR6, RZ ;  /* 0x000000060c0a7c10 */ /* 0x040fe4000ff1e0ff */
[----:B------:R-:W-:Y:S02]  /*6700*/  IADD3 R12, P1, PT, R12, UR10, RZ ;  /* 0x0000000a0c0c7c10 */ /* 0x000fe4000ff3e0ff */
[----:B------:R-:W-:-:S02]  /*6710*/  IADD3.X R11, PT, PT, R13, UR7, RZ, P0, !PT ;  /* 0x000000070d0b7c10 */ /* 0x000fc400087fe4ff */
[----:B------:R-:W-:-:S03]  /*6720*/  IADD3.X R13, PT, PT, R13, UR11, RZ, P1, !PT ;  /* 0x0000000b0d0d7c10 */ /* 0x000fc60008ffe4ff */
[----:B--2---:R0:W-:Y:S04]  /*6730*/  STG.E.64 desc[UR8][R10.64], R22 ;  /* 0x000000160a007986 */ /* 0x0041e8000c101b08 */
[----:B---3--:R2:W-:Y:S04]  /*6740*/  STG.E.64 desc[UR8][R12.64], R24 ;  /* 0x000000180c007986 */ /* 0x0085e8000c101b08 */
[----:B------:R-:W3:Y:S04]  /*6750*/  LDG.E R18, desc[UR8][R16.64+0xc40] ;  /* 0x000c400810127981 */ /* 0x000ee8000c1e1900 */
[----:B------:R-:W3:Y:S04]  /*6760*/  LDG.E R19, desc[UR8][R4.64+0xc40] ;  /* 0x000c400804137981 */ /* 0x000ee8000c1e1900 */
[----:B-1----:R-:W4:Y:S04]  /*6770*/  LDG.E R20, desc[UR8][R6.64+0xc40] ;  /* 0x000c400806147981 */ /* 0x002f28000c1e1900 */
[----:B------:R-:W4:Y:S01]  /*6780*/  LDG.E R21, desc[UR8][R8.64+0xc40] ;  /* 0x000c400808157981 */ /* 0x000f22000c1e1900 */
[----:B------:R-:W-:-:S04]  /*6790*/  IADD3 R15, P0, PT, R27, 0x1880, RZ ;  /* 0x000018801b0f7810 */ /* 0x000fc80007f1e0ff */
[----:B------:R-:W-:Y:S02]  /*67a0*/  IADD3.X R26, PT, PT, RZ, R28, RZ, P0, !PT ;  /* 0x0000001cff1a7210 */ /* 0x000fe400007fe4ff */
[----:B------:R-:W-:Y:S02]  /*67b0*/  LOP3.LUT R15, R15, 0xfffffff8, RZ, 0xc0, !PT ;  /* 0xfffffff80f0f7812 */ /* 0x000fe400078ec0ff */
[----:B------:R-:W-:Y:S02]  /*67c0*/  LOP3.LUT R26, R26, 0x3, RZ, 0xc0, !PT ;  /* 0x000000031a1a7812 */ /* 0x000fe400078ec0ff */
[C---:B------:R-:W-:Y:S02]  /*67d0*/  IADD3 R14, P0, PT, R15.reuse, UR6, RZ ;  /* 0x000000060f0e7c10 */ /* 0x040fe4000ff1e0ff */
[----:B0-----:R-:W-:Y:S02]  /*67e0*/  IADD3 R10, P1, PT, R15, UR10, RZ ;  /* 0x0000000a0f0a7c10 */ /* 0x001fe4000ff3e0ff */
[----:B------:R-:W-:-:S02]  /*67f0*/  IADD3.X R15, PT, PT, R26, UR7, RZ, P0, !PT ;  /* 0x000000071a0f7c10 */ /* 0x000fc400087fe4ff */
[----:B------:R-:W-:-:S03]  /*6800*/  IADD3.X R11, PT, PT, R26, UR11, RZ, P1, !PT ;  /* 0x0000000b1a0b7c10 */ /* 0x000fc60008ffe4ff */
[----:B---3--:R0:W-:Y:S04]  /*6810*/  STG.E.64 desc[UR8][R14.64], R18 ;  /* 0x000000120e007986 */ /* 0x0081e8000c101b08 */
[----:B----4-:R1:W-:Y:S04]  /*6820*/  STG.E.64 desc[UR8][R10.64], R20 ;  /* 0x000000140a007986 */ /* 0x0103e8000c101b08 */
[----:B------:R-:W3:Y:S04]  /*6830*/  LDG.E R22, desc[UR8][R16.64+0x1260] ;  /* 0x0012600810167981 */ /* 0x000ee8000c1e1900 */
[----:B------:R-:W3:Y:S04]  /*6840*/  LDG.E R23, desc[UR8][R4.64+0x1260] ;  /* 0x0012600804177981 */ /* 0x000ee8000c1e1900 */
[----:B--2---:R-:W2:Y:S04]  /*6850*/  LDG.E R24, desc[UR8][R6.64+0x1260] ;  /* 0x0012600806187981 */ /* 0x004ea8000c1e1900 */
[----:B------:R-:W2:Y:S01]  /*6860*/  LDG.E R25, desc[UR8][R8.64+0x1260] ;  /* 0x0012600808197981 */ /* 0x000ea2000c1e1900 */
[----:B------:R-:W-:-:S04]  /*6870*/  IADD3 R13, P0, PT, R27, 0x24c0, RZ ;  /* 0x000024c01b0d7810 */ /* 0x000fc80007f1e0ff */
[----:B------:R-:W-:Y:S02]  /*6880*/  IADD3.X R26, PT, PT, RZ, R28, RZ, P0, !PT ;  /* 0x0000001cff1a7210 */ /* 0x000fe400007fe4ff */
[----:B------:R-:W-:Y:S02]  /*6890*/  LOP3.LUT R13, R13, 0xfffffff8, RZ, 0xc0, !PT ;  /* 0xfffffff80d0d7812 */ /* 0x000fe400078ec0ff */
[----:B------:R-:W-:Y:S02]  /*68a0*/  LOP3.LUT R26, R26, 0x3, RZ, 0xc0, !PT ;  /* 0x000000031a1a7812 */ /* 0x000fe400078ec0ff */
[C---:B------:R-:W-:Y:S02]  /*68b0*/  IADD3 R12, P0, PT, R13.reuse, UR6, RZ ;  /* 0x000000060d0c7c10 */ /* 0x040fe4000ff1e0ff */
[----:B0-----:R-:W-:Y:S02]  /*68c0*/  IADD3 R14, P1, PT, R13, UR10, RZ ;  /* 0x0000000a0d0e7c10 */ /* 0x001fe4000ff3e0ff */
[----:B------:R-:W-:-:S02]  /*68d0*/  IADD3.X R13, PT, PT, R26, UR7, RZ, P0, !PT ;  /* 0x000000071a0d7c10 */ /* 0x000fc400087fe4ff */
[----:B------:R-:W-:Y:S02]  /*68e0*/  IADD3.X R15, PT, PT, R26, UR11, RZ, P1, !PT ;  /* 0x0000000b1a0f7c10 */ /* 0x000fe40008ffe4ff */
[----:B------:R-:W-:-:S04]  /*68f0*/  IADD3 R2, PT, PT, R2, 0x620, RZ ;  /* 0x0000062002027810 */ /* 0x000fc80007ffe0ff */
[----:B------:R-:W-:-:S04]  /*6900*/  ISETP.GT.U32.AND P0, PT, R3, R2, PT ;  /* 0x000000020300720c */ /* 0x000fc80003f04070 */
[----:B------:R-:W-:Y:S01]  /*6910*/  ISETP.GT.AND.EX P0, PT, R0, RZ, PT, P0 ;  /* 0x000000ff0000720c */ /* 0x000fe20003f04300 */
[----:B------:R-:W-:Y:S01]  /*6920*/  HFMA2 R35, -RZ, RZ, 0, 0 ;  /* 0x00000000ff237431 */ /* 0x000fe200000001ff */
[----:B---3--:R1:W-:Y:S04]  /*6930*/  STG.E.64 desc[UR8][R12.64], R22 ;  /* 0x000000160c007986 */ /* 0x0083e8000c101b08 */
[----:B--2---:R1:W-:Y:S07]  /*6940*/  STG.E.64 desc[UR8][R14.64], R24 ;  /* 0x000000180e007986 */ /* 0x0043ee000c101b08 */
[----:B------:R-:W-:Y:S05]  /*6950*/  @P0 BRA `(.L_x_50) ;  /* 0xfffffff800bc0947 */ /* 0x000fea000383ffff */
[----:B------:R-:W-:Y:S05]  /*6960*/  EXIT ;  /* 0x000000000000794d */ /* 0x000fea0003800000 */
.L_x_51:
        /* <DEDUP_REMOVED lines=9> */
.L_x_4736:


//--------------------- .text._Z35group_norm_nhwc_bwd_one_pass_kernelI11Bf16IOFp32WLi128ELi98ELi392EEv26Group_norm_nhwc_bwd_params --------------------------
	.section	.text._Z35group_norm_nhwc_bwd_one_pass_kernelI11Bf16IOFp32WLi128ELi98ELi392EEv26Group_norm_nhwc_bwd_params,"ax",@progbits
	.align	128
        .global         _Z35group_norm_nhwc_bwd_one_pass_kernelI11Bf16IOFp32WLi128ELi98ELi392EEv26Group_norm_nhwc_bwd_params
        .type           _Z35group_norm_nhwc_bwd_one_pass_kernelI11Bf16IOFp32WLi128ELi98ELi392EEv26Group_norm_nhwc_bwd_params,@function
        .size           _Z35group_norm_nhwc_bwd_one_pass_kernelI11Bf16IOFp32WLi128ELi98ELi392EEv26Group_norm_nhwc_bwd_params,(.L_x_4737 - _Z35group_norm_nhwc_bwd_one_pass_kernelI11Bf16IOFp32WLi128ELi98ELi392EEv26Group_norm_nhwc_bwd_params)
        .other          _Z35group_norm_nhwc_bwd_one_pass_kernelI11Bf16IOFp32WLi128ELi98ELi392EEv26Group_norm_nhwc_bwd_params,@"STO_CUDA_ENTRY STV_DEFAULT"
_Z35group_norm_nhwc_bwd_one_pass_kernelI11Bf16IOFp32WLi128ELi98ELi392EEv26Group_norm_nhwc_bwd_params:
.text._Z35group_norm_nhwc_bwd_one_pass_kernelI11Bf16IOFp32WLi128ELi98ELi392EEv26Group_norm_nhwc_bwd_params:
[----:B------:R-:W-:Y:S08]  /*0000*/  LDC R1, c[0x0][0x37c] ;  /* 0x0000df00ff017b82 */ /* 0x000ff00000000800 */
[----:B------:R-:W0:Y:S01]  /*0010*/  S2UR UR8, SR_CTAID.Y ;  /* 0x00000000000879c3 */ /* 0x000e220000002600 */
[----:B------:R-:W1:Y:S01]  /*0020*/  LDCU UR4, c[0x0][0x410] ;  /* 0x00008200ff0477ac */ /* 0x000e620008000800 */
[----:B------:R-:W1:Y:S01]  /*0030*/  LDCU UR5, c[0x0][0x3e0] ;  /* 0x00007c00ff0577ac */ /* 0x000e620008000800 */
[----:B------:R-:W2:Y:S01]  /*0040*/  LDCU.64 UR6, c[0x0][0x358] ;  /* 0x00006b00ff0677ac */ /* 0x000ea20008000a00 */
[----:B-1----:R-:W-:-:S04]  /*0050*/  UIMAD UR4, UR4, UR5, URZ ;  /* 0x00000005040472a4 */ /* 0x002fc8000f8e02ff */
[----:B0-----:R-:W-:-:S09]  /*0060*/  UISETP.GE.AND UP0, UPT, UR8, UR4, UPT ;  /* 0x000000040800728c */ /* 0x001fd2000bf06270 */
[----:B--2---:R-:W-:Y:S05]  /*0070*/  BRA.U UP0, `(.L_x_52) ;  /* 0x0000009d00207547 */ /* 0x004fea000b800000 */
[----:B------:R-:W0:Y:S01]  /*0080*/  S2R R4, SR_TID.X ;  /* 0x0000000000047919 */ /* 0x000e220000002100 */
[----:B------:R-:W-:Y:S01]  /*0090*/  HFMA2 R5, -RZ, RZ, 0, 0 ;  /* 0x00000000ff057431 */ /* 0x000fe200000001ff */
[----:B------:R-:W1:Y:S01]  /*00a0*/  S2R R2, SR_LANEID ;  /* 0x0000000000027919 */ /* 0x000e620000000000 */
[----:B0-----:R-:W-:-:S05]  /*00b0*/  LOP3.LUT R0, R4, 0xffff, RZ, 0xc0, !PT ;  /* 0x0000ffff04007812 */ /* 0x001fca00078ec0ff */
[----:B------:R-:W-:-:S05]  /*00c0*/  IMAD R0, R0, 0x53a, RZ ;  /* 0x0000053a00007824 */ /* 0x000fca00078e02ff */
[----:B------:R-:W-:-:S04]  /*00d0*/  SHF.R.U32.HI R0, RZ, 0x10, R0 ;  /* 0x00000010ff007819 */ /* 0x000fc80000011600 */
[----:B------:R-:W-:-:S05]  /*00e0*/  PRMT R3, R0, 0x9910, RZ ;  /* 0x0000991000037816 */ /* 0x000fca00000000ff */
[----:B------:R-:W-:-:S05]  /*00f0*/  IMAD R3, R3, 0x31, RZ ;  /* 0x0000003103037824 */ /* 0x000fca00078e02ff */
[----:B------:R-:W-:-:S04]  /*0100*/  IADD3 R3, PT, PT, RZ, -R3, RZ ;  /* 0x80000003ff037210 */ /* 0x000fc80007ffe0ff */
[----:B------:R-:W-:-:S04]  /*0110*/  PRMT R3, R3, 0x7710, RZ ;  /* 0x0000771003037816 */ /* 0x000fc800000000ff */
[----:B------:R-:W-:Y:S02]  /*0120*/  IADD3 R3, PT, PT, R3, R4, RZ ;  /* 0x0000000403037210 */ /* 0x000fe40007ffe0ff */
[----:B------:R-:W-:Y:S02]  /*0130*/  MOV R4, UR8 ;  /* 0x0000000800047c02 */ /* 0x000fe40008000f00 */
[----:B------:R-:W-:-:S04]  /*0140*/  SHF.L.U32 R3, R3, 0x1, RZ ;  /* 0x0000000103037819 */ /* 0x000fc800000006ff */
[----:B-1----:R-:W-:-:S07]  /*0150*/  LOP3.LUT R6, R3, 0xffff, RZ, 0xc0, !PT ;  /* 0x0000ffff03067812 */ /* 0x002fce00078ec0ff */
.L_x_117:
[----:B0-----:R-:W0:Y:S01]  /*0160*/  LDC R13, c[0x0][0x410] ;  /* 0x00010400ff0d7b82 */ /* 0x001e220000000800 */
[----:B------:R-:W1:Y:S01]  /*0170*/  LDCU UR4, c[0x0][0x41c] ;  /* 0x00008380ff0477ac */ /* 0x000e620008000800 */
[----:B------:R-:W-:Y:S01]  /*0180*/  ISETP.GE.AND P1, PT, R4, RZ, PT ;  /* 0x000000ff0400720c */ /* 0x000fe20003f26270 */
[----:B------:R-:W2:Y:S01]  /*0190*/  LDCU.128 UR8, c[0x0][0x400] ;  /* 0x00008000ff0877ac */ /* 0x000ea20008000c00 */
[----:B------:R-:W-:-:S04]  /*01a0*/  CS2R R74, SRZ ;  /* 0x00000000004a7805 */ /* 0x000fc8000001ff00 */
[----:B------:R-:W3:Y:S01]  /*01b0*/  LDC.64 R68, c[0x0][0x3a8] ;  /* 0x0000ea00ff447b82 */ /* 0x000ee20000000a00 */
[----:B0-----:R-:W-:-:S04]  /*01c0*/  IABS R11, R13 ;  /* 0x0000000d000b7213 */ /* 0x001fc80000000000 */
[----:B------:R-:W0:Y:S08]  /*01d0*/  I2F.RP R10, R11 ;  /* 0x0000000b000a7306 */ /* 0x000e300000209400 */
[----:B0-----:R-:W0:Y:S02]  /*01e0*/  MUFU.RCP R10, R10 ;  /* 0x0000000a000a7308 */ /* 0x001e240000001000 */
[----:B0-----:R-:W-:-:S06]  /*01f0*/  IADD3 R8, PT, PT, R10, 0xffffffe, RZ ;  /* 0x0ffffffe0a087810 */ /* 0x001fcc0007ffe0ff */
[----:B------:R0:W4:Y:S02]  /*0200*/  F2I.FTZ.U32.TRUNC.NTZ R9, R8 ;  /* 0x0000000800097305 */ /* 0x000124000021f000 */
[----:B0-----:R-:W-:Y:S02]  /*0210*/  MOV R8, RZ ;  /* 0x000000ff00087202 */ /* 0x001fe40000000f00 */
[----:B----4-:R-:W-:-:S05]  /*0220*/  IADD3 R12, PT, PT, RZ, -R9, RZ ;  /* 0x80000009ff0c7210 */ /* 0x010fca0007ffe0ff */
[----:B------:R-:W-:Y:S01]  /*0230*/  IMAD R7, R12, R11, RZ ;  /* 0x0000000b0c077224 */ /* 0x000fe200078e02ff */
[----:B------:R-:W-:-:S03]  /*0240*/  IABS R12, R4 ;  /* 0x00000004000c7213 */ /* 0x000fc60000000000 */
[----:B------:R-:W-:Y:S02]  /*0250*/  IMAD.HI.U32 R9, R9, R7, R8 ;  /* 0x0000000709097227 */ /* 0x000fe400078e0008 */
[----:B------:R-:W1:Y:S04]  /*0260*/  S2R R7, SR_CTAID.X ;  /* 0x0000000000077919 */ /* 0x000e680000002500 */
[----:B------:R-:W-:-:S05]  /*0270*/  IMAD.HI.U32 R9, R9, R12, RZ ;  /* 0x0000000c09097227 */ /* 0x000fca00078e00ff */
[----:B------:R-:W-:-:S05]  /*0280*/  IADD3 R10, PT, PT, -R9, RZ, RZ ;  /* 0x000000ff090a7210 */ /* 0x000fca0007ffe1ff */
[----:B------:R-:W-:Y:S01]  /*0290*/  IMAD R8, R11, R10, R12 ;  /* 0x0000000a0b087224 */ /* 0x000fe200078e020c */
[----:B------:R-:W-:-:S04]  /*02a0*/  LOP3.LUT R10, R4, R13, RZ, 0x3c, !PT ;  /* 0x0000000d040a7212 */ /* 0x000fc800078e3cff */
[----:B------:R-:W-:Y:S02]  /*02b0*/  ISETP.GT.U32.AND P4, PT, R11, R8, PT ;  /* 0x000000080b00720c */ /* 0x000fe40003f84070 */
[----:B------:R-:W-:-:S11]  /*02c0*/  ISETP.GE.AND P2, PT, R10, RZ, PT ;  /* 0x000000ff0a00720c */ /* 0x000fd60003f46270 */
[-C--:B------:R-:W-:Y:S01]  /*02d0*/  @!P4 IADD3 R8, PT, PT, R8, -R11.reuse, RZ ;  /* 0x8000000b0808c210 */ /* 0x080fe20007ffe0ff */
[----:B-1----:R-:W-:Y:S01]  /*02e0*/  IMAD R25, R7, UR4, R0 ;  /* 0x0000000407197c24 */ /* 0x002fe2000f8e0200 */
[----:B------:R-:W-:Y:S02]  /*02f0*/  @!P4 IADD3 R9, PT, PT, R9, 0x1, RZ ;  /* 0x000000010909c810 */ /* 0x000fe40007ffe0ff */
[----:B------:R-:W-:Y:S02]  /*0300*/  CS2R R76, SRZ ;  /* 0x00000000004c7805 */ /* 0x000fe4000001ff00 */
[----:B------:R-:W-:Y:S02]  /*0310*/  ISETP.GE.U32.AND P0, PT, R8, R11, PT ;  /* 0x0000000b0800720c */ /* 0x000fe40003f06070 */
[----:B------:R-:W-:Y:S02]  /*0320*/  CS2R R78, SRZ ;  /* 0x00000000004e7805 */ /* 0x000fe4000001ff00 */
[----:B--2---:R-:W-:Y:S01]  /*0330*/  ISETP.GE.U32.AND P3, PT, R25, UR8, PT ;  /* 0x0000000819007c0c */ /* 0x004fe2000bf66070 */
[----:B------:R-:W0:Y:S01]  /*0340*/  LDCU.U8 UR4, c[0x0][0x414] ;  /* 0x00008280ff0477ac */ /* 0x000e220008000000 */
[----:B------:R-:W-:-:S02]  /*0350*/  SHF.R.S32.HI R15, RZ, 0x1f, R25 ;  /* 0x0000001fff0f7819 */ /* 0x000fc40000011419 */
[-C--:B------:R-:W-:Y:S02]  /*0360*/  ISETP.GT.U32.AND P5, PT, R11, R8.reuse, PT ;  /* 0x000000080b00720c */ /* 0x080fe40003fa4070 */
[----:B------:R-:W-:Y:S02]  /*0370*/  IADD3 R11, PT, PT, R8, -R11, RZ ;  /* 0x8000000b080b7210 */ /* 0x000fe40007ffe0ff */
[----:B------:R-:W-:Y:S02]  /*0380*/  ISETP.GE.AND.EX P3, PT, R15, UR9, PT, P3 ;  /* 0x000000090f007c0c */ /* 0x000fe4000bf66330 */
[----:B------:R-:W-:Y:S02]  /*0390*/  SEL R8, R11, R8, !P5 ;  /* 0x000000080b087207 */ /* 0x000fe40006800000 */
[----:B------:R-:W-:Y:S02]  /*03a0*/  @P0 IADD3 R9, PT, PT, R9, 0x1, RZ ;  /* 0x0000000109090810 */ /* 0x000fe40007ffe0ff */
[----:B------:R-:W-:-:S02]  /*03b0*/  ISETP.NE.AND P4, PT, R13, RZ, PT ;  /* 0x000000ff0d00720c */ /* 0x000fc40003f85270 */
[----:B------:R-:W-:Y:S02]  /*03c0*/  LOP3.LUT R11, RZ, R13, RZ, 0x33, !PT ;  /* 0x0000000dff0b7212 */ /* 0x000fe400078e33ff */
[----:B------:R-:W-:Y:S02]  /*03d0*/  @!P1 IADD3 R8, PT, PT, -R8, RZ, RZ ;  /* 0x000000ff08089210 */ /* 0x000fe40007ffe1ff */
[----:B------:R-:W-:Y:S01]  /*03e0*/  @!P2 IADD3 R9, PT, PT, -R9, RZ, RZ ;  /* 0x000000ff0909a210 */ /* 0x000fe20007ffe1ff */
[----:B------:R-:W1:Y:S01]  /*03f0*/  @!P3 LDC.64 R22, c[0x0][0x3f8] ;  /* 0x0000fe00ff16bb82 */ /* 0x000e620000000a00 */
[----:B------:R-:W-:Y:S02]  /*0400*/  IADD3 R17, PT, PT, R25, 0x8, RZ ;  /* 0x0000000819117810 */ /* 0x000fe40007ffe0ff */
[C---:B------:R-:W-:Y:S02]  /*0410*/  SEL R51, R11.reuse, R8, !P4 ;  /* 0x000000080b337207 */ /* 0x040fe40006000000 */
[----:B------:R-:W-:-:S02]  /*0420*/  SEL R9, R11, R9, !P4 ;  /* 0x000000090b097207 */ /* 0x000fc40006000000 */
[----:B------:R-:W-:Y:S01]  /*0430*/  ISETP.GE.U32.AND P0, PT, R17, UR8, PT ;  /* 0x0000000811007c0c */ /* 0x000fe2000bf06070 */
[----:B------:R-:W-:Y:S01]  /*0440*/  IMAD R13, R51, 0x62, RZ ;  /* 0x00000062330d7824 */ /* 0x000fe200078e02ff */
[----:B------:R-:W-:Y:S01]  /*0450*/  SHF.R.S32.HI R11, RZ, 0x1f, R17 ;  /* 0x0000001fff0b7819 */ /* 0x000fe20000011411 */
[----:B------:R-:W2:Y:S01]  /*0460*/  @!P3 LDC.64 R26, c[0x0][0x3a0] ;  /* 0x0000e800ff1abb82 */ /* 0x000ea20000000a00 */
[----:B------:R-:W-:Y:S02]  /*0470*/  IADD3 R19, PT, PT, R25, 0x10, RZ ;  /* 0x0000001019137810 */ /* 0x000fe40007ffe0ff */
[----:B------:R-:W-:Y:S02]  /*0480*/  ISETP.GE.AND.EX P0, PT, R11, UR9, PT, P0 ;  /* 0x000000090b007c0c */ /* 0x000fe4000bf06300 */
[C---:B------:R-:W-:Y:S02]  /*0490*/  IADD3 R116, P1, PT, R13.reuse, R6, RZ ;  /* 0x000000060d747210 */ /* 0x040fe40007f3e0ff */
[----:B------:R-:W-:Y:S01]  /*04a0*/  SHF.R.S32.HI R6, RZ, 0x1f, R9 ;  /* 0x0000001fff067819 */ /* 0x000fe20000011409 */
[----:B------:R-:W4:Y:S01]  /*04b0*/  @!P3 LDC.64 R28, c[0x0][0x398] ;  /* 0x0000e600ff1cbb82 */ /* 0x000f220000000a00 */
[----:B------:R-:W-:-:S02]  /*04c0*/  LEA.HI.X.SX32 R117, R13, RZ, 0x1, P1 ;  /* 0x000000ff0d757211 */ /* 0x000fc400008f0eff */
[----:B------:R-:W-:Y:S01]  /*04d0*/  ISETP.GE.U32.AND P1, PT, R19, UR8, PT ;  /* 0x0000000813007c0c */ /* 0x000fe2000bf26070 */
[----:B------:R-:W-:Y:S01]  /*04e0*/  IMAD R6, R6, UR10, RZ ;  /* 0x0000000a06067c24 */ /* 0x000fe2000f8e02ff */
[----:B------:R-:W-:Y:S01]  /*04f0*/  SHF.R.S32.HI R21, RZ, 0x1f, R19 ;  /* 0x0000001fff157819 */ /* 0x000fe20000011413 */
[----:B------:R-:W-:Y:S02]  /*0500*/  IMAD.WIDE.U32 R116, R9, UR10, R116 ;  /* 0x0000000a09747c25 */ /* 0x000fe4000f8e0074 */
[----:B------:R-:W3:Y:S01]  /*0510*/  @!P0 LDC.64 R30, c[0x0][0x3f8] ;  /* 0x0000fe00ff1e8b82 */ /* 0x000ee20000000a00 */
[----:B------:R-:W-:Y:S01]  /*0520*/  ISETP.GE.AND.EX P1, PT, R21, UR9, PT, P1 ;  /* 0x0000000915007c0c */ /* 0x000fe2000bf26310 */
[----:B------:R-:W-:Y:S01]  /*0530*/  IMAD R119, R9, UR11, R6 ;  /* 0x0000000b09777c24 */ /* 0x000fe2000f8e0206 */
[----:B------:R-:W-:Y:S01]  /*0540*/  @!P3 MOV R118, R116 ;  /* 0x000000740076b202 */ /* 0x000fe20000000f00 */
[----:B-1----:R-:W-:Y:S01]  /*0550*/  @!P3 IMAD R6, R15, R22, RZ ;  /* 0x000000160f06b224 */ /* 0x002fe200078e02ff */
[----:B------:R-:W-:-:S02]  /*0560*/  @!P0 MOV R14, R116 ;  /* 0x00000074000e8202 */ /* 0x000fc40000000f00 */
[----:B------:R-:W-:Y:S01]  /*0570*/  IADD3 R119, PT, PT, R117, R119, RZ ;  /* 0x0000007775777210 */ /* 0x000fe20007ffe0ff */
[C---:B------:R-:W-:Y:S01]  /*0580*/  @!P3 IMAD R13, R25.reuse, R23, R6 ;  /* 0x00000017190db224 */ /* 0x040fe200078e0206 */
[C---:B------:R-:W-:Y:S01]  /*0590*/  IADD3 R23, PT, PT, R25.reuse, 0x18, RZ ;  /* 0x0000001819177810 */ /* 0x040fe20007ffe0ff */
[----:B------:R-:W1:Y:S01]  /*05a0*/  @!P0 LDC.64 R32, c[0x0][0x3a0] ;  /* 0x0000e800ff208b82 */ /* 0x000e620000000a00 */
[----:B------:R-:W-:Y:S01]  /*05b0*/  @!P0 MOV R15, R119 ;  /* 0x00000077000f8202 */ /* 0x000fe20000000f00 */
[----:B------:R-:W-:-:S05]  /*05c0*/  @!P3 IMAD.WIDE.U32 R8, R25, R22, R118 ;  /* 0x000000161908b225 */ /* 0x000fca00078e0076 */
[----:B------:R-:W-:Y:S01]  /*05d0*/  @!P3 IADD3 R9, PT, PT, R9, R13, RZ ;  /* 0x0000000d0909b210 */ /* 0x000fe20007ffe0ff */
[----:B------:R-:W0:Y:S01]  /*05e0*/  @!P1 LDC.64 R36, c[0x0][0x3f8] ;  /* 0x0000fe00ff249b82 */ /* 0x000e220000000a00 */
[C---:B------:R-:W-:Y:S02]  /*05f0*/  @!P3 SHF.L.U32 R13, R8.reuse, 0x1, RZ ;  /* 0x00000001080db819 */ /* 0x040fe400000006ff */
[----:B------:R-:W-:Y:S02]  /*0600*/  @!P3 SHF.L.U64.HI R8, R8, 0x1, R9 ;  /* 0x000000010808b819 */ /* 0x000fe40000010209 */
[----:B--2---:R-:W-:Y:S01]  /*0610*/  @!P3 IADD3 R10, P2, PT, R13, R26, RZ ;  /* 0x0000001a0d0ab210 */ /* 0x004fe20007f5e0ff */
[----:B---3--:R-:W-:Y:S01]  /*0620*/  @!P0 IMAD R6, R11, R30, RZ ;  /* 0x0000001e0b068224 */ /* 0x008fe200078e02ff */
[----:B----4-:R-:W-:Y:S01]  /*0630*/  @!P3 IADD3 R12, P4, PT, R13, R28, RZ ;  /* 0x0000001c0d0cb210 */ /* 0x010fe20007f9e0ff */
[----:B------:R-:W2:Y:S01]  /*0640*/  @!P0 LDC.64 R34, c[0x0][0x398] ;  /* 0x0000e600ff228b82 */ /* 0x000ea20000000a00 */
[C---:B------:R-:W-:Y:S01]  /*0650*/  @!P3 IADD3.X R11, PT, PT, R8.reuse, R27, RZ, P2, !PT ;  /* 0x0000001b080bb210 */ /* 0x040fe200017fe4ff */
[C---:B------:R-:W-:Y:S01]  /*0660*/  @!P0 IMAD R27, R17.reuse, R31, R6 ;  /* 0x0000001f111b8224 */ /* 0x040fe200078e0206 */
[----:B------:R-:W-:Y:S01]  /*0670*/  @!P3 IADD3.X R13, PT, PT, R8, R29, RZ, P4, !PT ;  /* 0x0000001d080db210 */ /* 0x000fe200027fe4ff */
[----:B------:R-:W-:Y:S01]  /*0680*/  @!P0 IMAD.WIDE.U32 R14, R17, R30, R14 ;  /* 0x0000001e110e8225 */ /* 0x000fe200078e000e */
[----:B------:R-:W-:-:S02]  /*0690*/  ISETP.GE.U32.AND P2, PT, R23, UR8, PT ;  /* 0x0000000817007c0c */ /* 0x000fc4000bf46070 */
[----:B------:R-:W-:Y:S02]  /*06a0*/  CS2R R8, SRZ ;  /* 0x0000000000087805 */ /* 0x000fe4000001ff00 */
[----:B------:R-:W-:Y:S01]  /*06b0*/  SHF.R.S32.HI R29, RZ, 0x1f, R23 ;  /* 0x0000001fff1d7819 */ /* 0x000fe20000011417 */
[----:B------:R-:W3:Y:S03]  /*06c0*/  @!P1 LDC.64 R40, c[0x0][0x398] ;  /* 0x0000e600ff289b82 */ /* 0x000ee60000000a00 */
[----:B------:R-:W-:Y:S01]  /*06d0*/  ISETP.GE.AND.EX P2, PT, R29, UR9, PT, P2 ;  /* 0x000000091d007c0c */ /* 0x000fe2000bf46320 */
[----:B------:R4:W3:Y:S01]  /*06e0*/  @!P3 LDG.E R8, desc[UR6][R10.64] ;  /* 0x000000060a08b981 */ /* 0x0008e2000c1e1900 */
[----:B------:R-:W-:Y:S02]  /*06f0*/  @!P0 IADD3 R15, PT, PT, R15, R27, RZ ;  /* 0x0000001b0f0f8210 */ /* 0x000fe40007ffe0ff */
[C---:B------:R-:W-:Y:S01]  /*0700*/  @!P0 SHF.L.U32 R17, R14.reuse, 0x1, RZ ;  /* 0x000000010e118819 */ /* 0x040fe200000006ff */
[----:B------:R-:W3:Y:S01]  /*0710*/  @!P1 LDC.64 R38, c[0x0][0x3a0] ;  /* 0x0000e800ff269b82 */ /* 0x000ee20000000a00 */
[----:B------:R4:W3:Y:S01]  /*0720*/  @!P3 LDG.E R9, desc[UR6][R12.64] ;  /* 0x000000060c09b981 */ /* 0x0008e2000c1e1900 */
[----:B------:R-:W-:Y:S01]  /*0730*/  @!P0 SHF.L.U64.HI R6, R14, 0x1, R15 ;  /* 0x000000010e068819 */ /* 0x000fe2000001020f */
[----:B0-----:R-:W-:Y:S01]  /*0740*/  @!P1 IMAD R18, R21, R36, RZ ;  /* 0x0000002415129224 */ /* 0x001fe200078e02ff */
[----:B-1----:R-:W-:-:S02]  /*0750*/  @!P0 IADD3 R14, P3, PT, R17, R32, RZ ;  /* 0x00000020110e8210 */ /* 0x002fc40007f7e0ff */
[----:B------:R-:W-:Y:S01]  /*0760*/  IADD3 R27, PT, PT, R25, 0x20, RZ ;  /* 0x00000020191b7810 */ /* 0x000fe20007ffe0ff */
[----:B------:R-:W-:Y:S01]  /*0770*/  @!P1 IMAD R21, R19, R37, R18 ;  /* 0x0000002513159224 */ /* 0x000fe200078e0212 */
[----:B------:R-:W0:Y:S01]  /*0780*/  @!P2 LDC.64 R42, c[0x0][0x3f8] ;  /* 0x0000fe00ff2aab82 */ /* 0x000e220000000a00 */
[----:B------:R-:W-:Y:S02]  /*0790*/  @!P0 IADD3.X R15, PT, PT, R6, R33, RZ, P3, !PT ;  /* 0x00000021060f8210 */ /* 0x000fe40001ffe4ff */
[----:B----4-:R-:W-:Y:S02]  /*07a0*/  CS2R R10, SRZ ;  /* 0x00000000000a7805 */ /* 0x010fe4000001ff00 */
[----:B------:R-:W-:Y:S02]  /*07b0*/  @!P1 MOV R12, R116 ;  /* 0x00000074000c9202 */ /* 0x000fe40000000f00 */
[----:B------:R-:W-:Y:S02]  /*07c0*/  @!P1 MOV R13, R119 ;  /* 0x00000077000d9202 */ /* 0x000fe40000000f00 */
[----:B------:R-:W-:Y:S01]  /*07d0*/  ISETP.GE.U32.AND P3, PT, R27, UR8, PT ;  /* 0x000000081b007c0c */ /* 0x000fe2000bf66070 */
[----:B------:R1:W4:Y:S01]  /*07e0*/  @!P0 LDG.E R10, desc[UR6][R14.64] ;  /* 0x000000060e0a8981 */ /* 0x000322000c1e1900 */
[----:B------:R-:W-:Y:S01]  /*07f0*/  SHF.R.S32.HI R31, RZ, 0x1f, R27 ;  /* 0x0000001fff1f7819 */ /* 0x000fe2000001141b */
[----:B------:R-:W-:Y:S01]  /*0800*/  @!P1 IMAD.WIDE.U32 R12, R19, R36, R12 ;  /* 0x00000024130c9225 */ /* 0x000fe200078e000c */
[----:B--2---:R-:W-:Y:S01]  /*0810*/  @!P0 IADD3 R16, P4, PT, R17, R34, RZ ;  /* 0x0000002211108210 */ /* 0x004fe20007f9e0ff */
[----:B------:R-:W2:Y:S01]  /*0820*/  @!P2 LDC.64 R36, c[0x0][0x398] ;  /* 0x0000e600ff24ab82 */ /* 0x000ea20000000a00 */
[----:B------:R-:W-:-:S02]  /*0830*/  ISETP.GE.AND.EX P3, PT, R31, UR9, PT, P3 ;  /* 0x000000091f007c0c */ /* 0x000fc4000bf66330 */
[----:B------:R-:W-:Y:S02]  /*0840*/  @!P1 IADD3 R13, PT, PT, R13, R21, RZ ;  /* 0x000000150d0d9210 */ /* 0x000fe40007ffe0ff */
[----:B------:R-:W-:Y:S02]  /*0850*/  @!P1 SHF.L.U32 R21, R12, 0x1, RZ ;  /* 0x000000010c159819 */ /* 0x000fe400000006ff */
[----:B------:R-:W-:Y:S02]  /*0860*/  @!P0 IADD3.X R17, PT, PT, R6, R35, RZ, P4, !PT ;  /* 0x0000002306118210 */ /* 0x000fe400027fe4ff */
[----:B------:R-:W-:Y:S01]  /*0870*/  @!P1 SHF.L.U64.HI R12, R12, 0x1, R13 ;  /* 0x000000010c0c9819 */ /* 0x000fe2000001020d */
[----:B------:R-:W2:Y:S01]  /*0880*/  @!P2 LDC.64 R34, c[0x0][0x3a0] ;  /* 0x0000e800ff22ab82 */ /* 0x000ea20000000a00 */
[----:B---3--:R-:W-:Y:S01]  /*0890*/  @!P1 IADD3 R20, P4, PT, R21, R40, RZ ;  /* 0x0000002815149210 */ /* 0x008fe20007f9e0ff */
[----:B0-----:R-:W-:Y:S01]  /*08a0*/  @!P2 IMAD R6, R29, R42, RZ ;  /* 0x0000002a1d06a224 */ /* 0x001fe200078e02ff */
[----:B------:R-:W-:Y:S01]  /*08b0*/  IADD3 R29, PT, PT, R25, 0x28, RZ ;  /* 0x00000028191d7810 */ /* 0x000fe20007ffe0ff */
[----:B------:R0:W3:Y:S01]  /*08c0*/  @!P0 LDG.E R11, desc[UR6][R16.64] ;  /* 0x00000006100b8981 */ /* 0x0000e2000c1e1900 */
[----:B------:R-:W-:-:S02]  /*08d0*/  @!P1 IADD3 R18, P0, PT, R21, R38, RZ ;  /* 0x0000002615129210 */ /* 0x000fc40007f1e0ff */
[----:B------:R-:W-:Y:S01]  /*08e0*/  @!P1 IADD3.X R21, PT, PT, R12, R41, RZ, P4, !PT ;  /* 0x000000290c159210 */ /* 0x000fe200027fe4ff */
[----:B------:R-:W2:Y:S01]  /*08f0*/  @!P3 LDC.64 R44, c[0x0][0x3f8] ;  /* 0x0000fe00ff2cbb82 */ /* 0x000ea20000000a00 */
[----:B------:R-:W-:Y:S02]  /*0900*/  ISETP.GE.U32.AND P4, PT, R29, UR8, PT ;  /* 0x000000081d007c0c */ /* 0x000fe4000bf86070 */
[----:B------:R-:W-:-:S04]  /*0910*/  SHF.R.S32.HI R33, RZ, 0x1f, R29 ;  /* 0x0000001fff217819 */ /* 0x000fc8000001141d */
[----:B------:R-:W-:Y:S02]  /*0920*/  ISETP.GE.AND.EX P4, PT, R33, UR9, PT, P4 ;  /* 0x0000000921007c0c */ /* 0x000fe4000bf86340 */
[----:B-1----:R-:W-:Y:S02]  /*0930*/  @!P2 MOV R14, R116 ;  /* 0x00000074000ea202 */ /* 0x002fe40000000f00 */
[----:B------:R-:W-:Y:S01]  /*0940*/  @!P2 MOV R15, R119 ;  /* 0x00000077000fa202 */ /* 0x000fe20000000f00 */
[C---:B0-----:R-:W-:Y:S01]  /*0950*/  @!P2 IMAD R17, R23.reuse, R43, R6 ;  /* 0x0000002b1711a224 */ /* 0x041fe200078e0206 */
[----:B------:R-:W-:Y:S01]  /*0960*/  @!P1 IADD3.X R19, PT, PT, R12, R39, RZ, P0, !PT ;  /* 0x000000270c139210 */ /* 0x000fe200007fe4ff */
[----:B------:R-:W0:Y:S01]  /*0970*/  @!P3 LDC.64 R40, c[0x0][0x398] ;  /* 0x0000e600ff28bb82 */ /* 0x000e220000000a00 */
[----:B------:R-:W-:Y:S01]  /*0980*/  @!P2 IMAD.WIDE.U32 R14, R23, R42, R14 ;  /* 0x0000002a170ea225 */ /* 0x000fe200078e000e */
[----:B------:R-:W-:-:S06]  /*0990*/  CS2R R12, SRZ ;  /* 0x00000000000c7805 */ /* 0x000fcc000001ff00 */
[----:B------:R-:W1:Y:S01]  /*09a0*/  @!P3 LDC.64 R38, c[0x0][0x3a0] ;  /* 0x0000e800ff26bb82 */ /* 0x000e620000000a00 */
[----:B------:R-:W-:Y:S01]  /*09b0*/  @!P2 IADD3 R15, PT, PT, R15, R17, RZ ;  /* 0x000000110f0fa210 */ /* 0x000fe20007ffe0ff */
[----:B------:R2:W3:Y:S01]  /*09c0*/  @!P1 LDG.E R12, desc[UR6][R18.64] ;  /* 0x00000006120c9981 */ /* 0x0004e2000c1e1900 */
[----:B------:R-:W-:-:S05]  /*09d0*/  @!P2 SHF.L.U32 R23, R14, 0x1, RZ ;  /* 0x000000010e17a819 */ /* 0x000fca00000006ff */
[----:B------:R-:W0:Y:S01]  /*09e0*/  @!P4 LDC.64 R42, c[0x0][0x3f8] ;  /* 0x0000fe00ff2acb82 */ /* 0x000e220000000a00 */
[----:B------:R2:W3:Y:S01]  /*09f0*/  @!P1 LDG.E R13, desc[UR6][R20.64] ;  /* 0x00000006140d9981 */ /* 0x0004e2000c1e1900 */
[----:B------:R-:W-:Y:S01]  /*0a00*/  @!P2 SHF.L.U64.HI R14, R14, 0x1, R15 ;  /* 0x000000010e0ea819 */ /* 0x000fe2000001020f */
[----:B--2---:R-:W-:Y:S01]  /*0a10*/  @!P3 IMAD R6, R31, R44, RZ ;  /* 0x0000002c1f06b224 */ /* 0x004fe200078e02ff */
[----:B------:R-:W-:Y:S02]  /*0a20*/  @!P2 IADD3 R22, P1, PT, R23, R36, RZ ;  /* 0x000000241716a210 */ /* 0x000fe40007f3e0ff */
[----:B------:R-:W-:Y:S02]  /*0a30*/  @!P3 MOV R18, R116 ;  /* 0x000000740012b202 */ /* 0x000fe40000000f00 */
[----:B------:R-:W-:Y:S01]  /*0a40*/  @!P3 MOV R19, R119 ;  /* 0x000000770013b202 */ /* 0x000fe20000000f00 */
[----:B------:R-:W2:Y:S01]  /*0a50*/  @!P4 LDC.64 R46, c[0x0][0x398] ;  /* 0x0000e600ff2ecb82 */ /* 0x000ea20000000a00 */
[----:B------:R-:W-:-:S02]  /*0a60*/  IADD3 R31, PT, PT, R25, 0x30, RZ ;  /* 0x00000030191f7810 */ /* 0x000fc40007ffe0ff */
[----:B------:R-:W-:Y:S01]  /*0a70*/  @!P2 IADD3 R16, P0, PT, R23, R34, RZ ;  /* 0x000000221710a210 */ /* 0x000fe20007f1e0ff */
[C---:B------:R-:W-:Y:S01]  /*0a80*/  @!P3 IMAD R21, R27.reuse, R45, R6 ;  /* 0x0000002d1b15b224 */ /* 0x040fe200078e0206 */
[----:B------:R-:W-:Y:S01]  /*0a90*/  @!P2 IADD3.X R23, PT, PT, R14, R37, RZ, P1, !PT ;  /* 0x000000250e17a210 */ /* 0x000fe20000ffe4ff */
[----:B------:R-:W-:Y:S01]  /*0aa0*/  @!P3 IMAD.WIDE.U32 R18, R27, R44, R18 ;  /* 0x0000002c1b12b225 */ /* 0x000fe200078e0012 */
[----:B------:R-:W-:Y:S01]  /*0ab0*/  ISETP.GE.U32.AND P1, PT, R31, UR8, PT ;  /* 0x000000081f007c0c */ /* 0x000fe2000bf26070 */
[----:B------:R-:W2:Y:S01]  /*0ac0*/  @!P4 LDC.64 R44, c[0x0][0x3a0] ;  /* 0x0000e800ff2ccb82 */ /* 0x000ea20000000a00 */
[----:B------:R-:W-:Y:S02]  /*0ad0*/  SHF.R.S32.HI R37, RZ, 0x1f, R31 ;  /* 0x0000001fff257819 */ /* 0x000fe4000001141f */
[----:B------:R-:W-:Y:S02]  /*0ae0*/  @!P3 IADD3 R19, PT, PT, R19, R21, RZ ;  /* 0x000000151313b210 */ /* 0x000fe40007ffe0ff */
[----:B------:R-:W-:-:S02]  /*0af0*/  ISETP.GE.AND.EX P1, PT, R37, UR9, PT, P1 ;  /* 0x0000000925007c0c */ /* 0x000fc4000bf26310 */
[----:B------:R-:W-:Y:S02]  /*0b00*/  @!P3 SHF.L.U32 R21, R18, 0x1, RZ ;  /* 0x000000011215b819 */ /* 0x000fe400000006ff */
[----:B------:R-:W-:Y:S02]  /*0b10*/  @!P2 IADD3.X R17, PT, PT, R14, R35, RZ, P0, !PT ;  /* 0x000000230e11a210 */ /* 0x000fe400007fe4ff */
[----:B------:R-:W-:Y:S02]  /*0b20*/  CS2R R14, SRZ ;  /* 0x00000000000e7805 */ /* 0x000fe4000001ff00 */
[----:B------:R-:W-:Y:S01]  /*0b30*/  @!P3 SHF.L.U64.HI R6, R18, 0x1, R19 ;  /* 0x000000011206b819 */ /* 0x000fe20000010213 */
[----:B0-----:R-:W-:Y:S01]  /*0b40*/  @!P4 IMAD R24, R33, R42, RZ ;  /* 0x0000002a2118c224 */ /* 0x001fe200078e02ff */
[----:B-1----:R-:W-:Y:S02]  /*0b50*/  @!P3 IADD3 R18, P0, PT, R21, R38, RZ ;  /* 0x000000261512b210 */ /* 0x002fe40007f1e0ff */
[----:B------:R-:W-:Y:S01]  /*0b60*/  IADD3 R33, PT, PT, R25, 0x38, RZ ;  /* 0x0000003819217810 */ /* 0x000fe20007ffe0ff */
[----:B------:R0:W3:Y:S01]  /*0b70*/  @!P2 LDG.E R14, desc[UR6][R16.64] ;  /* 0x00000006100ea981 */ /* 0x0000e2000c1e1900 */
[----:B------:R-:W-:Y:S01]  /*0b80*/  @!P3 IADD3.X R19, PT, PT, R6, R39, RZ, P0, !PT ;  /* 0x000000270613b210 */ /* 0x000fe200007fe4ff */
[----:B------:R-:W1:Y:S01]  /*0b90*/  @!P1 LDC.64 R48, c[0x0][0x3f8] ;  /* 0x0000fe00ff309b82 */ /* 0x000e620000000a00 */
[----:B------:R-:W-:Y:S01]  /*0ba0*/  ISETP.GE.U32.AND P0, PT, R33, UR8, PT ;  /* 0x0000000821007c0c */ /* 0x000fe2000bf06070 */
[----:B------:R0:W3:Y:S01]  /*0bb0*/  @!P2 LDG.E R15, desc[UR6][R22.64] ;  /* 0x00000006160fa981 */ /* 0x0000e2000c1e1900 */
[----:B------:R-:W-:-:S02]  /*0bc0*/  SHF.R.S32.HI R39, RZ, 0x1f, R33 ;  /* 0x0000001fff277819 */ /* 0x000fc40000011421 */
[----:B------:R-:W-:Y:S02]  /*0bd0*/  @!P3 IADD3 R20, P2, PT, R21, R40, RZ ;  /* 0x000000281514b210 */ /* 0x000fe40007f5e0ff */
[----:B------:R-:W-:Y:S02]  /*0be0*/  ISETP.GE.AND.EX P0, PT, R39, UR9, PT, P0 ;  /* 0x0000000927007c0c */ /* 0x000fe4000bf06300 */
[----:B0-----:R-:W-:Y:S02]  /*0bf0*/  CS2R R16, SRZ ;  /* 0x0000000000107805 */ /* 0x001fe4000001ff00 */
[----:B------:R-:W-:Y:S01]  /*0c00*/  @!P3 IADD3.X R21, PT, PT, R6, R41, RZ, P2, !PT ;  /* 0x000000290615b210 */ /* 0x000fe200017fe4ff */
[----:B------:R-:W0:Y:S01]  /*0c10*/  @!P1 LDC.64 R52, c[0x0][0x3a0] ;  /* 0x0000e800ff349b82 */ /* 0x000e220000000a00 */
[----:B------:R-:W-:Y:S02]  /*0c20*/  IADD3 R35, PT, PT, R25, 0x40, RZ ;  /* 0x0000004019237810 */ /* 0x000fe40007ffe0ff */
[----:B------:R-:W-:Y:S01]  /*0c30*/  @!P4 MOV R22, R116 ;  /* 0x000000740016c202 */ /* 0x000fe20000000f00 */
[----:B------:R2:W3:Y:S01]  /*0c40*/  @!P3 LDG.E R16, desc[UR6][R18.64] ;  /* 0x000000061210b981 */ /* 0x0004e2000c1e1900 */
[----:B------:R-:W-:Y:S01]  /*0c50*/  @!P4 MOV R23, R119 ;  /* 0x000000770017c202 */ /* 0x000fe20000000f00 */
[----:B------:R-:W-:Y:S01]  /*0c60*/  @!P4 IMAD R27, R29, R43, R24 ;  /* 0x0000002b1d1bc224 */ /* 0x000fe200078e0218 */
[----:B------:R-:W-:Y:S01]  /*0c70*/  SHF.R.S32.HI R41, RZ, 0x1f, R35 ;  /* 0x0000001fff297819 */ /* 0x000fe20000011423 */
[----:B------:R2:W3:Y:S01]  /*0c80*/  @!P3 LDG.E R17, desc[UR6][R20.64] ;  /* 0x000000061411b981 */ /* 0x0004e2000c1e1900 */
[----:B------:R-:W-:Y:S01]  /*0c90*/  ISETP.GE.U32.AND P3, PT, R35, UR8, PT ;  /* 0x0000000823007c0c */ /* 0x000fe2000bf66070 */
[----:B------:R-:W-:Y:S01]  /*0ca0*/  @!P4 IMAD.WIDE.U32 R22, R29, R42, R22 ;  /* 0x0000002a1d16c225 */ /* 0x000fe200078e0016 */
[----:B------:R-:W0:Y:S02]  /*0cb0*/  @!P0 LDC.64 R56, c[0x0][0x3f8] ;  /* 0x0000fe00ff388b82 */ /* 0x000e240000000a00 */
[----:B------:R-:W-:-:S02]  /*0cc0*/  ISETP.GE.AND.EX P3, PT, R41, UR9, PT, P3 ;  /* 0x0000000929007c0c */ /* 0x000fc4000bf66330 */
[----:B------:R-:W-:Y:S02]  /*0cd0*/  @!P4 IADD3 R23, PT, PT, R23, R27, RZ ;  /* 0x0000001b1717c210 */ /* 0x000fe40007ffe0ff */
[C---:B------:R-:W-:Y:S02]  /*0ce0*/  @!P4 SHF.L.U32 R27, R22.reuse, 0x1, RZ ;  /* 0x00000001161bc819 */ /* 0x040fe400000006ff */
[----:B------:R-:W-:Y:S01]  /*0cf0*/  @!P4 SHF.L.U64.HI R6, R22, 0x1, R23 ;  /* 0x000000011606c819 */ /* 0x000fe20000010217 */
[----:B------:R-:W0:Y:S01]  /*0d00*/  @!P1 LDC.64 R54, c[0x0][0x398] ;  /* 0x0000e600ff369b82 */ /* 0x000e220000000a00 */
[C---:B--2---:R-:W-:Y:S02]  /*0d10*/  @!P4 IADD3 R22, P2, PT, R27.reuse, R44, RZ ;  /* 0x0000002c1b16c210 */ /* 0x044fe40007f5e0ff */
[----:B------:R-:W-:Y:S02]  /*0d20*/  @!P4 IADD3 R26, P5, PT, R27, R46, RZ ;  /* 0x0000002e1b1ac210 */ /* 0x000fe40007fbe0ff */
[----:B------:R-:W-:-:S02]  /*0d30*/  CS2R R18, SRZ ;  /* 0x0000000000127805 */ /* 0x000fc4000001ff00 */
[----:B------:R-:W-:Y:S01]  /*0d40*/  @!P1 MOV R20, R116 ;  /* 0x0000007400149202 */ /* 0x000fe20000000f00 */
[-C--:B-1----:R-:W-:Y:S01]  /*0d50*/  @!P1 IMAD R24, R37, R48.reuse, RZ ;  /* 0x0000003025189224 */ /* 0x082fe200078e02ff */
[----:B------:R-:W-:Y:S02]  /*0d60*/  @!P1 MOV R21, R119 ;  /* 0x0000007700159202 */ /* 0x000fe40000000f00 */
[C---:B------:R-:W-:Y:S02]  /*0d70*/  @!P4 IADD3.X R23, PT, PT, R6.reuse, R45, RZ, P2, !PT ;  /* 0x0000002d0617c210 */ /* 0x040fe400017fe4ff */
[----:B------:R-:W-:Y:S01]  /*0d80*/  @!P4 IADD3.X R27, PT, PT, R6, R47, RZ, P5, !PT ;  /* 0x0000002f061bc210 */ /* 0x000fe20002ffe4ff */
[----:B------:R-:W1:Y:S01]  /*0d90*/  @!P3 LDC.64 R44, c[0x0][0x3f8] ;  /* 0x0000fe00ff2cbb82 */ /* 0x000e620000000a00 */
[----:B------:R-:W-:Y:S01]  /*0da0*/  IADD3 R37, PT, PT, R25, 0x48, RZ ;  /* 0x0000004819257810 */ /* 0x000fe20007ffe0ff */
[C---:B------:R-:W-:Y:S01]  /*0db0*/  @!P1 IMAD R29, R31.reuse, R49, R24 ;  /* 0x000000311f1d9224 */ /* 0x040fe200078e0218 */
[----:B------:R2:W3:Y:S01]  /*0dc0*/  @!P4 LDG.E R18, desc[UR6][R22.64] ;  /* 0x000000061612c981 */ /* 0x0004e2000c1e1900 */
[----:B------:R-:W-:Y:S01]  /*0dd0*/  @!P1 IMAD.WIDE.U32 R20, R31, R48, R20 ;  /* 0x000000301f149225 */ /* 0x000fe200078e0014 */
[----:B------:R-:W-:-:S02]  /*0de0*/  SHF.R.S32.HI R43, RZ, 0x1f, R37 ;  /* 0x0000001fff2b7819 */ /* 0x000fc40000011425 */
[----:B------:R2:W3:Y:S01]  /*0df0*/  @!P4 LDG.E R19, desc[UR6][R26.64] ;  /* 0x000000061a13c981 */ /* 0x0004e2000c1e1900 */
[----:B------:R-:W1:Y:S01]  /*0e00*/  @!P0 LDC.64 R46, c[0x0][0x3a0] ;  /* 0x0000e800ff2e8b82 */ /* 0x000e620000000a00 */
[----:B------:R-:W-:Y:S02]  /*0e10*/  ISETP.GE.U32.AND P4, PT, R37, UR8, PT ;  /* 0x0000000825007c0c */ /* 0x000fe4000bf86070 */
[----:B------:R-:W-:-:S05]  /*0e20*/  @!P1 IADD3 R29, PT, PT, R21, R29, RZ ;  /* 0x0000001d151d9210 */ /* 0x000fca0007ffe0ff */
[----:B------:R-:W1:Y:S01]  /*0e30*/  @!P0 LDC.64 R48, c[0x0][0x398] ;  /* 0x0000e600ff308b82 */ /* 0x000e620000000a00 */
[----:B------:R-:W-:Y:S02]  /*0e40*/  ISETP.GE.AND.EX P4, PT, R43, UR9, PT, P4 ;  /* 0x000000092b007c0c */ /* 0x000fe4000bf86340 */
[C---:B------:R-:W-:Y:S02]  /*0e50*/  @!P1 SHF.L.U64.HI R6, R20.reuse, 0x1, R29 ;  /* 0x0000000114069819 */ /* 0x040fe4000001021d */
[----:B------:R-:W-:Y:S01]  /*0e60*/  @!P1 SHF.L.U32 R21, R20, 0x1, RZ ;  /* 0x0000000114159819 */ /* 0x000fe200000006ff */
[----:B0-----:R-:W-:Y:S01]  /*0e70*/  @!P0 IMAD R20, R39, R56, RZ ;  /* 0x0000003827148224 */ /* 0x001fe200078e02ff */
[----:B------:R-:W-:Y:S02]  /*0e80*/  @!P0 MOV R28, R116 ;  /* 0x00000074001c8202 */ /* 0x000fe40000000f00 */
[----:B------:R-:W-:Y:S01]  /*0e90*/  @!P0 MOV R29, R119 ;  /* 0x00000077001d8202 */ /* 0x000fe20000000f00 */
[----:B------:R-:W-:Y:S01]  /*0ea0*/  @!P0 IMAD R31, R33, R57, R20 ;  /* 0x00000039211f8224 */ /* 0x000fe200078e0214 */
[----:B--2---:R-:W-:Y:S01]  /*0eb0*/  @!P1 IADD3 R22, P2, PT, R21, R52, RZ ;  /* 0x0000003415169210 */ /* 0x004fe20007f5e0ff */
[----:B------:R-:W-:Y:S01]  /*0ec0*/  @!P0 IMAD.WIDE.U32 R28, R33, R56, R28 ;  /* 0x00000038211c8225 */ /* 0x000fe200078e001c */
[----:B------:R-:W-:Y:S01]  /*0ed0*/  @!P1 IADD3 R26, P5, PT, R21, R54, RZ ;  /* 0x00000036151a9210 */ /* 0x000fe20007fbe0ff */
[----:B------:R-:W0:Y:S01]  /*0ee0*/  @!P4 LDC.64 R56, c[0x0][0x3f8] ;  /* 0x0000fe00ff38cb82 */ /* 0x000e220000000a00 */
[----:B------:R-:W-:-:S02]  /*0ef0*/  CS2R R20, SRZ ;  /* 0x0000000000147805 */ /* 0x000fc4000001ff00 */
[C---:B------:R-:W-:Y:S02]  /*0f00*/  @!P1 IADD3.X R23, PT, PT, R6.reuse, R53, RZ, P2, !PT ;  /* 0x0000003506179210 */ /* 0x040fe400017fe4ff */
[----:B------:R-:W-:Y:S01]  /*0f10*/  @!P0 IADD3 R29, PT, PT, R29, R31, RZ ;  /* 0x0000001f1d1d8210 */ /* 0x000fe20007ffe0ff */
[----:B-1----:R-:W-:Y:S01]  /*0f20*/  @!P3 IMAD R24, R41, R44, RZ ;  /* 0x0000002c2918b224 */ /* 0x002fe200078e02ff */
[----:B------:R-:W-:Y:S01]  /*0f30*/  @!P1 IADD3.X R27, PT, PT, R6, R55, RZ, P5, !PT ;  /* 0x00000037061b9210 */ /* 0x000fe20002ffe4ff */
[----:B------:R-:W2:Y:S01]  /*0f40*/  @!P1 LDG.E R20, desc[UR6][R22.64] ;  /* 0x0000000616149981 */ /* 0x000ea2000c1e1900 */
[C---:B------:R-:W-:Y:S01]  /*0f50*/  @!P0 SHF.L.U32 R31, R28.reuse, 0x1, RZ ;  /* 0x000000011c1f8819 */ /* 0x040fe200000006ff */
[----:B------:R-:W1:Y:S01]  /*0f60*/  @!P3 LDC.64 R52, c[0x0][0x3a0] ;  /* 0x0000e800ff34bb82 */ /* 0x000e620000000a00 */
[----:B------:R-:W-:Y:S01]  /*0f70*/  IADD3 R39, PT, PT, R25, 0x50, RZ ;  /* 0x0000005019277810 */ /* 0x000fe20007ffe0ff */
[----:B------:R0:W2:Y:S01]  /*0f80*/  @!P1 LDG.E R21, desc[UR6][R26.64] ;  /* 0x000000061a159981 */ /* 0x0000a2000c1e1900 */
[----:B------:R-:W-:-:S02]  /*0f90*/  @!P0 SHF.L.U64.HI R6, R28, 0x1, R29 ;  /* 0x000000011c068819 */ /* 0x000fc4000001021d */
[C---:B------:R-:W-:Y:S02]  /*0fa0*/  @!P0 IADD3 R28, P2, PT, R31.reuse, R46, RZ ;  /* 0x0000002e1f1c8210 */ /* 0x040fe40007f5e0ff */
[----:B------:R-:W-:Y:S01]  /*0fb0*/  @!P0 IADD3 R30, P5, PT, R31, R48, RZ ;  /* 0x000000301f1e8210 */ /* 0x000fe20007fbe0ff */
[----:B------:R-:W-:Y:S01]  /*0fc0*/  @!P3 IMAD R31, R35, R45, R24 ;  /* 0x0000002d231fb224 */ /* 0x000fe200078e0218 */
[----:B------:R-:W-:Y:S01]  /*0fd0*/  ISETP.GE.U32.AND P1, PT, R39, UR8, PT ;  /* 0x0000000827007c0c */ /* 0x000fe2000bf26070 */
[----:B------:R-:W4:Y:S01]  /*0fe0*/  @!P3 LDC.64 R54, c[0x0][0x398] ;  /* 0x0000e600ff36bb82 */ /* 0x000f220000000a00 */
[----:B------:R-:W-:-:S04]  /*0ff0*/  SHF.R.S32.HI R45, RZ, 0x1f, R39 ;  /* 0x0000001fff2d7819 */ /* 0x000fc80000011427 */
[----:B------:R-:W-:Y:S02]  /*1000*/  ISETP.GE.AND.EX P1, PT, R45, UR9, PT, P1 ;  /* 0x000000092d007c0c */ /* 0x000fe4000bf26310 */
[----:B0-----:R-:W-:Y:S01]  /*1010*/  @!P3 MOV R26, R116 ;  /* 0x00000074001ab202 */ /* 0x001fe20000000f00 */
[----:B------:R-:W0:Y:S01]  /*1020*/  @!P4 LDC.64 R58, c[0x0][0x398] ;  /* 0x0000e600ff3acb82 */ /* 0x000e220000000a00 */
[----:B------:R-:W-:Y:S02]  /*1030*/  @!P3 MOV R27, R119 ;  /* 0x00000077001bb202 */ /* 0x000fe40000000f00 */
[----:B------:R-:W-:Y:S01]  /*1040*/  IADD3 R41, PT, PT, R25, 0x58, RZ ;  /* 0x0000005819297810 */ /* 0x000fe20007ffe0ff */
[----:B------:R-:W-:Y:S01]  /*1050*/  @!P4 IMAD R24, R43, R56, RZ ;  /* 0x000000382b18c224 */ /* 0x000fe200078e02ff */
[----:B------:R-:W-:Y:S01]  /*1060*/  @!P0 IADD3.X R29, PT, PT, R6, R47, RZ, P2, !PT ;  /* 0x0000002f061d8210 */ /* 0x000fe200017fe4ff */
[----:B------:R-:W-:Y:S01]  /*1070*/  @!P3 IMAD.WIDE.U32 R26, R35, R44, R26 ;  /* 0x0000002c231ab225 */ /* 0x000fe200078e001a */
[----:B------:R-:W-:-:S02]  /*1080*/  ISETP.GE.U32.AND P2, PT, R41, UR8, PT ;  /* 0x0000000829007c0c */ /* 0x000fc4000bf46070 */
[----:B------:R-:W-:Y:S01]  /*1090*/  SHF.R.S32.HI R47, RZ, 0x1f, R41 ;  /* 0x0000001fff2f7819 */ /* 0x000fe20000011429 */
[----:B------:R-:W0:Y:S01]  /*10a0*/  @!P1 LDC.64 R42, c[0x0][0x3f8] ;  /* 0x0000fe00ff2a9b82 */ /* 0x000e220000000a00 */
[----:B------:R-:W-:Y:S02]  /*10b0*/  @!P3 IADD3 R23, PT, PT, R27, R31, RZ ;  /* 0x0000001f1b17b210 */ /* 0x000fe40007ffe0ff */
[----:B------:R-:W-:Y:S02]  /*10c0*/  @!P0 IADD3.X R31, PT, PT, R6, R49, RZ, P5, !PT ;  /* 0x00000031061f8210 */ /* 0x000fe40002ffe4ff */
[----:B------:R-:W-:-:S03]  /*10d0*/  ISETP.GE.AND.EX P2, PT, R47, UR9, PT, P2 ;  /* 0x000000092f007c0c */ /* 0x000fc6000bf46320 */
[----:B------:R-:W0:Y:S01]  /*10e0*/  @!P4 LDC.64 R48, c[0x0][0x3a0] ;  /* 0x0000e800ff30cb82 */ /* 0x000e220000000a00 */
[C---:B------:R-:W-:Y:S02]  /*10f0*/  @!P3 SHF.L.U32 R35, R26.reuse, 0x1, RZ ;  /* 0x000000011a23b819 */ /* 0x040fe400000006ff */
[----:B------:R-:W-:Y:S02]  /*1100*/  MOV R22, RZ ;  /* 0x000000ff00167202 */ /* 0x000fe40000000f00 */
[----:B------:R-:W-:Y:S02]  /*1110*/  @!P3 SHF.L.U64.HI R6, R26, 0x1, R23 ;  /* 0x000000011a06b819 */ /* 0x000fe40000010217 */
[----:B-1----:R-:W-:Y:S01]  /*1120*/  @!P3 IADD3 R26, P5, PT, R35, R52, RZ ;  /* 0x00000034231ab210 */ /* 0x002fe20007fbe0ff */
[----:B------:R-:W1:Y:S01]  /*1130*/  @!P1 LDC.64 R62, c[0x0][0x398] ;  /* 0x0000e600ff3e9b82 */ /* 0x000e620000000a00 */
[----:B------:R-:W-:Y:S01]  /*1140*/  @!P4 MOV R32, R116 ;  /* 0x000000740020c202 */ /* 0x000fe20000000f00 */
[----:B------:R4:W2:Y:S01]  /*1150*/  @!P0 LDG.E R22, desc[UR6][R28.64] ;  /* 0x000000061c168981 */ /* 0x0008a2000c1e1900 */
[----:B------:R-:W-:-:S02]  /*1160*/  @!P4 MOV R33, R119 ;  /* 0x000000770021c202 */ /* 0x000fc40000000f00 */
[----:B------:R-:W-:Y:S02]  /*1170*/  MOV R23, RZ ;  /* 0x000000ff00177202 */ /* 0x000fe40000000f00 */
[----:B------:R-:W-:Y:S01]  /*1180*/  @!P3 IADD3.X R27, PT, PT, R6, R53, RZ, P5, !PT ;  /* 0x00000035061bb210 */ /* 0x000fe20002ffe4ff */
[----:B------:R-:W1:Y:S01]  /*1190*/  @!P2 LDC.64 R60, c[0x0][0x3f8] ;  /* 0x0000fe00ff3cab82 */ /* 0x000e620000000a00 */
[C---:B------:R-:W-:Y:S02]  /*11a0*/  @!P4 IMAD.WIDE.U32 R32, R37.reuse, R56, R32 ;  /* 0x000000382520c225 */ /* 0x040fe400078e0020 */
[----:B------:R0:W2:Y:S02]  /*11b0*/  @!P0 LDG.E R23, desc[UR6][R30.64] ;  /* 0x000000061e178981 */ /* 0x0000a4000c1e1900 */
[----:B----4-:R-:W-:Y:S01]  /*11c0*/  @!P4 IMAD R29, R37, R57, R24 ;  /* 0x00000039251dc224 */ /* 0x010fe200078e0218 */
[----:B------:R-:W-:Y:S02]  /*11d0*/  CS2R R56, SRZ ;  /* 0x0000000000387805 */ /* 0x000fe4000001ff00 */
[----:B------:R-:W4:Y:S01]  /*11e0*/  @!P1 LDC.64 R52, c[0x0][0x3a0] ;  /* 0x0000e800ff349b82 */ /* 0x000f220000000a00 */
[----:B------:R-:W-:Y:S01]  /*11f0*/  @!P3 IADD3 R28, P0, PT, R35, R54, RZ ;  /* 0x00000036231cb210 */ /* 0x000fe20007f1e0ff */
[----:B0-----:R-:W-:Y:S01]  /*1200*/  @!P1 IMAD R24, R45, R42, RZ ;  /* 0x0000002a2d189224 */ /* 0x001fe200078e02ff */
[----:B------:R-:W-:Y:S01]  /*1210*/  @!P4 IADD3 R33, PT, PT, R33, R29, RZ ;  /* 0x0000001d2121c210 */ /* 0x000fe20007ffe0ff */
[----:B------:R0:W2:Y:S01]  /*1220*/  @!P3 LDG.E R56, desc[UR6][R26.64] ;  /* 0x000000061a38b981 */ /* 0x0000a2000c1e1900 */
[----:B------:R-:W-:-:S02]  /*1230*/  @!P4 SHF.L.U32 R35, R32, 0x1, RZ ;  /* 0x000000012023c819 */ /* 0x000fc400000006ff */
[----:B------:R-:W-:Y:S01]  /*1240*/  @!P3 IADD3.X R29, PT, PT, R6, R55, RZ, P0, !PT ;  /* 0x00000037061db210 */ /* 0x000fe200007fe4ff */
[----:B------:R-:W-:Y:S01]  /*1250*/  @!P1 IMAD R31, R39, R43, R24 ;  /* 0x0000002b271f9224 */ /* 0x000fe200078e0218 */
[----:B------:R-:W-:Y:S01]  /*1260*/  @!P4 SHF.L.U64.HI R6, R32, 0x1, R33 ;  /* 0x000000012006c819 */ /* 0x000fe20000010221 */
[----:B------:R-:W4:Y:S01]  /*1270*/  @!P2 LDC.64 R64, c[0x0][0x3a0] ;  /* 0x0000e800ff40ab82 */ /* 0x000f220000000a00 */
[----:B------:R-:W-:Y:S01]  /*1280*/  @!P4 IADD3 R32, P0, PT, R35, R48, RZ ;  /* 0x000000302320c210 */ /* 0x000fe20007f1e0ff */
[----:B------:R4:W2:Y:S01]  /*1290*/  @!P3 LDG.E R57, desc[UR6][R28.64] ;  /* 0x000000061c39b981 */ /* 0x0008a2000c1e1900 */
[----:B0-----:R-:W-:Y:S02]  /*12a0*/  @!P1 MOV R26, R116 ;  /* 0x00000074001a9202 */ /* 0x001fe40000000f00 */
[----:B------:R-:W-:Y:S02]  /*12b0*/  @!P1 MOV R27, R119 ;  /* 0x00000077001b9202 */ /* 0x000fe40000000f00 */
[----:B------:R-:W-:-:S02]  /*12c0*/  IADD3 R43, PT, PT, R25, 0x60, RZ ;  /* 0x00000060192b7810 */ /* 0x000fc40007ffe0ff */
[----:B------:R-:W-:Y:S01]  /*12d0*/  @!P4 IADD3.X R33, PT, PT, R6, R49, RZ, P0, !PT ;  /* 0x000000310621c210 */ /* 0x000fe200007fe4ff */
[----:B------:R-:W-:Y:S01]  /*12e0*/  @!P1 IMAD.WIDE.U32 R26, R39, R42, R26 ;  /* 0x0000002a271a9225 */ /* 0x000fe200078e001a */
[----:B------:R-:W-:Y:S02]  /*12f0*/  ISETP.GE.U32.AND P0, PT, R43, UR8, PT ;  /* 0x000000082b007c0c */ /* 0x000fe4000bf06070 */
[----:B------:R-:W-:Y:S02]  /*1300*/  SHF.R.S32.HI R49, RZ, 0x1f, R43 ;  /* 0x0000001fff317819 */ /* 0x000fe4000001142b */
[----:B------:R-:W-:Y:S02]  /*1310*/  @!P4 IADD3 R34, P5, PT, R35, R58, RZ ;  /* 0x0000003a2322c210 */ /* 0x000fe40007fbe0ff */
[----:B------:R-:W-:Y:S02]  /*1320*/  ISETP.GE.AND.EX P0, PT, R49, UR9, PT, P0 ;  /* 0x0000000931007c0c */ /* 0x000fe4000bf06300 */
[----:B------:R-:W-:-:S02]  /*1330*/  @!P1 IADD3 R27, PT, PT, R27, R31, RZ ;  /* 0x0000001f1b1b9210 */ /* 0x000fc40007ffe0ff */
[----:B------:R-:W-:Y:S02]  /*1340*/  @!P1 SHF.L.U32 R39, R26, 0x1, RZ ;  /* 0x000000011a279819 */ /* 0x000fe400000006ff */
[----:B------:R-:W-:Y:S01]  /*1350*/  @!P4 IADD3.X R35, PT, PT, R6, R59, RZ, P5, !PT ;  /* 0x0000003b0623c210 */ /* 0x000fe20002ffe4ff */
[----:B-1----:R-:W-:Y:S01]  /*1360*/  @!P2 IMAD R6, R47, R60, RZ ;  /* 0x0000003c2f06a224 */ /* 0x002fe200078e02ff */
[----:B------:R-:W-:Y:S02]  /*1370*/  @!P1 SHF.L.U64.HI R36, R26, 0x1, R27 ;  /* 0x000000011a249819 */ /* 0x000fe4000001021b */
[----:B----4-:R-:W-:Y:S01]  /*1380*/  @!P1 IADD3 R26, P3, PT, R39, R52, RZ ;  /* 0x00000034271a9210 */ /* 0x010fe20007f7e0ff */
[----:B------:R-:W-:Y:S01]  /*1390*/  @!P2 IMAD R61, R41, R61, R6 ;  /* 0x0000003d293da224 */ /* 0x000fe200078e0206 */
[C---:B------:R-:W-:Y:S01]  /*13a0*/  IADD3 R45, PT, PT, R25.reuse, 0x68, RZ ;  /* 0x00000068192d7810 */ /* 0x040fe20007ffe0ff */
[----:B------:R-:W0:Y:S01]  /*13b0*/  @!P0 LDC.64 R28, c[0x0][0x3f8] ;  /* 0x0000fe00ff1c8b82 */ /* 0x000e220000000a00 */
[----:B------:R-:W-:-:S02]  /*13c0*/  IADD3 R47, PT, PT, R25, 0x70, RZ ;  /* 0x00000070192f7810 */ /* 0x000fc40007ffe0ff */
[----:B------:R-:W-:Y:S02]  /*13d0*/  IADD3 R6, PT, PT, R25, 0x78, RZ ;  /* 0x0000007819067810 */ /* 0x000fe40007ffe0ff */
[----:B------:R-:W-:Y:S02]  /*13e0*/  CS2R R58, SRZ ;  /* 0x00000000003a7805 */ /* 0x000fe4000001ff00 */
[----:B------:R-:W-:Y:S02]  /*13f0*/  @!P1 IADD3.X R27, PT, PT, R36, R53, RZ, P3, !PT ;  /* 0x00000035241b9210 */ /* 0x000fe40001ffe4ff */
[----:B------:R-:W-:Y:S01]  /*1400*/  ISETP.GE.U32.AND P3, PT, R45, UR8, PT ;  /* 0x000000082d007c0c */ /* 0x000fe2000bf66070 */
[----:B------:R-:W1:Y:S01]  /*1410*/  LDC.64 R24, c[0x0][0x3b8] ;  /* 0x0000ee00ff187b82 */ /* 0x000e620000000a00 */
[----:B------:R-:W-:Y:S01]  /*1420*/  SHF.R.S32.HI R53, RZ, 0x1f, R45 ;  /* 0x0000001fff357819 */ /* 0x000fe2000001142d */
[----:B------:R-:W4:Y:S01]  /*1430*/  @!P4 LDG.E R58, desc[UR6][R32.64] ;  /* 0x00000006203ac981 */ /* 0x000f22000c1e1900 */
[----:B------:R-:W-:-:S02]  /*1440*/  @!P2 MOV R30, R116 ;  /* 0x00000074001ea202 */ /* 0x000fc40000000f00 */
[----:B------:R-:W-:Y:S01]  /*1450*/  @!P2 MOV R31, R119 ;  /* 0x00000077001fa202 */ /* 0x000fe20000000f00 */
[----:B------:R0:W4:Y:S01]  /*1460*/  @!P4 LDG.E R59, desc[UR6][R34.64] ;  /* 0x00000006223bc981 */ /* 0x000122000c1e1900 */
[----:B------:R-:W-:Y:S02]  /*1470*/  ISETP.GE.AND.EX P3, PT, R53, UR9, PT, P3 ;  /* 0x0000000935007c0c */ /* 0x000fe4000bf66330 */
[----:B------:R-:W-:Y:S01]  /*1480*/  ISETP.GE.U32.AND P4, PT, R47, UR8, PT ;  /* 0x000000082f007c0c */ /* 0x000fe2000bf86070 */
[----:B------:R-:W-:Y:S01]  /*1490*/  @!P2 IMAD.WIDE.U32 R30, R41, R60, R30 ;  /* 0x0000003c291ea225 */ /* 0x000fe200078e001e */
[----:B------:R-:W-:Y:S02]  /*14a0*/  SHF.R.S32.HI R55, RZ, 0x1f, R47 ;  /* 0x0000001fff377819 */ /* 0x000fe4000001142f */
[----:B------:R-:W-:Y:S02]  /*14b0*/  @!P1 IADD3 R38, P6, PT, R39, R62, RZ ;  /* 0x0000003e27269210 */ /* 0x000fe40007fde0ff */
[----:B------:R-:W-:Y:S01]  /*14c0*/  ISETP.GE.AND.EX P4, PT, R55, UR9, PT, P4 ;  /* 0x0000000937007c0c */ /* 0x000fe2000bf86340 */
[----:B0-----:R-:W0:Y:S01]  /*14d0*/  @!P2 LDC.64 R34, c[0x0][0x398] ;  /* 0x0000e600ff22ab82 */ /* 0x001e220000000a00 */
[----:B------:R-:W-:-:S02]  /*14e0*/  @!P2 IADD3 R31, PT, PT, R31, R61, RZ ;  /* 0x0000003d1f1fa210 */ /* 0x000fc40007ffe0ff */
[----:B------:R-:W-:Y:S02]  /*14f0*/  MOV R60, RZ ;  /* 0x000000ff003c7202 */ /* 0x000fe40000000f00 */
[----:B------:R-:W-:Y:S02]  /*1500*/  @!P1 IADD3.X R39, PT, PT, R36, R63, RZ, P6, !PT ;  /* 0x0000003f24279210 */ /* 0x000fe400037fe4ff */
[C---:B------:R-:W-:Y:S01]  /*1510*/  @!P2 SHF.L.U32 R41, R30.reuse, 0x1, RZ ;  /* 0x000000011e29a819 */ /* 0x040fe200000006ff */
[----:B------:R-:W0:Y:S01]  /*1520*/  @!P3 LDC.64 R32, c[0x0][0x3f8] ;  /* 0x0000fe00ff20bb82 */ /* 0x000e220000000a00 */
[----:B------:R-:W-:Y:S01]  /*1530*/  @!P2 SHF.L.U64.HI R36, R30, 0x1, R31 ;  /* 0x000000011e24a819 */ /* 0x000fe2000001021f */
[----:B------:R1:W4:Y:S01]  /*1540*/  @!P1 LDG.E R60, desc[UR6][R26.64] ;  /* 0x000000061a3c9981 */ /* 0x000322000c1e1900 */
[----:B------:R-:W-:-:S05]  /*1550*/  MOV R61, RZ ;  /* 0x000000ff003d7202 */ /* 0x000fca0000000f00 */
[----:B------:R-:W0:Y:S01]  /*1560*/  @!P0 LDC.64 R30, c[0x0][0x3a0] ;  /* 0x0000e800ff1e8b82 */ /* 0x000e220000000a00 */
[----:B-1----:R-:W-:Y:S01]  /*1570*/  IMAD.WIDE R72, R4, 0x8, R24 ;  /* 0x0000000804487825 */ /* 0x002fe200078e0218 */
[----:B------:R1:W4:Y:S03]  /*1580*/  @!P1 LDG.E R61, desc[UR6][R38.64] ;  /* 0x00000006263d9981 */ /* 0x000326000c1e1900 */
[----:B------:R-:W-:Y:S01]  /*1590*/  @!P0 IMAD R42, R49, R28, RZ ;  /* 0x0000001c312a8224 */ /* 0x000fe200078e02ff */
[----:B------:R-:W-:Y:S01]  /*15a0*/  @!P2 IADD3 R40, P6, PT, R41, R64, RZ ;  /* 0x000000402928a210 */ /* 0x000fe20007fde0ff */
[----:B------:R-:W4:Y:S01]  /*15b0*/  LDG.E.64 R72, desc[UR6][R72.64] ;  /* 0x0000000648487981 */ /* 0x000f22000c1e1b00 */
[----:B------:R-:W3:Y:S01]  /*15c0*/  @!P0 LDC.64 R26, c[0x0][0x398] ;  /* 0x0000e600ff1a8b82 */ /* 0x000ee20000000a00 */
[----:B-1----:R-:W-:-:S07]  /*15d0*/  @!P0 MOV R38, R116 ;  /* 0x0000007400268202 */ /* 0x002fce0000000f00 */
[----:B------:R-:W1:Y:S01]  /*15e0*/  @!P4 LDC.64 R24, c[0x0][0x3f8] ;  /* 0x0000fe00ff18cb82 */ /* 0x000e620000000a00 */
[----:B------:R-:W-:Y:S01]  /*15f0*/  @!P0 MOV R39, R119 ;  /* 0x0000007700278202 */ /* 0x000fe20000000f00 */
[C---:B------:R-:W-:Y:S02]  /*1600*/  @!P0 IMAD R49, R43.reuse, R29, R42 ;  /* 0x0000001d2b318224 */ /* 0x040fe400078e022a */
[----:B------:R-:W-:Y:S01]  /*1610*/  @!P0 IMAD.WIDE.U32 R28, R43, R28, R38 ;  /* 0x0000001c2b1c8225 */ /* 0x000fe200078e0026 */
[----:B0-----:R-:W-:Y:S02]  /*1620*/  @!P2 IADD3 R34, P1, PT, R41, R34, RZ ;  /* 0x000000222922a210 */ /* 0x001fe40007f3e0ff */
[----:B------:R-:W-:Y:S02]  /*1630*/  ISETP.GE.U32.AND P5, PT, R6, UR8, PT ;  /* 0x0000000806007c0c */ /* 0x000fe4000bfa6070 */
[----:B------:R-:W-:Y:S02]  /*1640*/  @!P0 IADD3 R29, PT, PT, R29, R49, RZ ;  /* 0x000000311d1d8210 */ /* 0x000fe40007ffe0ff */
[----:B------:R-:W-:-:S02]  /*1650*/  SHF.R.S32.HI R37, RZ, 0x1f, R6 ;  /* 0x0000001fff257819 */ /* 0x000fc40000011406 */
[----:B------:R-:W-:Y:S01]  /*1660*/  @!P0 SHF.L.U32 R49, R28, 0x1, RZ ;  /* 0x000000011c318819 */ /* 0x000fe200000006ff */
[----:B------:R-:W-:Y:S01]  /*1670*/  @!P3 IMAD R38, R53, R32, RZ ;  /* 0x000000203526b224 */ /* 0x000fe200078e02ff */
[C---:B------:R-:W-:Y:S02]  /*1680*/  @!P2 IADD3.X R41, PT, PT, R36.reuse, R65, RZ, P6, !PT ;  /* 0x000000412429a210 */ /* 0x040fe400037fe4ff */
[----:B------:R-:W-:Y:S02]  /*1690*/  @!P2 IADD3.X R35, PT, PT, R36, R35, RZ, P1, !PT ;  /* 0x000000232423a210 */ /* 0x000fe40000ffe4ff */
[----:B------:R-:W-:Y:S02]  /*16a0*/  ISETP.GE.AND.EX P5, PT, R37, UR9, PT, P5 ;  /* 0x0000000925007c0c */ /* 0x000fe4000bfa6350 */
[----:B------:R-:W-:Y:S02]  /*16b0*/  @!P0 SHF.L.U64.HI R36, R28, 0x1, R29 ;  /* 0x000000011c248819 */ /* 0x000fe4000001021d */
[----:B------:R-:W-:-:S02]  /*16c0*/  @!P0 IADD3 R42, P1, PT, R49, R30, RZ ;  /* 0x0000001e312a8210 */ /* 0x000fc40007f3e0ff */
[----:B------:R-:W-:Y:S01]  /*16d0*/  CS2R R62, SRZ ;  /* 0x00000000003e7805 */ /* 0x000fe2000001ff00 */
[----:B------:R-:W0:Y:S01]  /*16e0*/  @!P3 LDC.64 R28, c[0x0][0x3a0] ;  /* 0x0000e800ff1cbb82 */ /* 0x000e220000000a00 */
[----:B------:R-:W-:Y:S01]  /*16f0*/  @!P3 IMAD R53, R45, R33, R38 ;  /* 0x000000212d35b224 */ /* 0x000fe200078e0226 */
[----:B------:R-:W-:Y:S02]  /*1700*/  @!P3 MOV R38, R116 ;  /* 0x000000740026b202 */ /* 0x000fe40000000f00 */
[----:B------:R-:W-:Y:S01]  /*1710*/  @!P3 MOV R39, R119 ;  /* 0x000000770027b202 */ /* 0x000fe20000000f00 */
[----:B------:R1:W4:Y:S01]  /*1720*/  @!P2 LDG.E R63, desc[UR6][R34.64] ;  /* 0x00000006223fa981 */ /* 0x000322000c1e1900 */
[C---:B------:R-:W-:Y:S02]  /*1730*/  @!P0 IADD3.X R43, PT, PT, R36.reuse, R31, RZ, P1, !PT ;  /* 0x0000001f242b8210 */ /* 0x040fe40000ffe4ff */
[----:B---3--:R-:W-:Y:S01]  /*1740*/  @!P0 IADD3 R44, P1, PT, R49, R26, RZ ;  /* 0x0000001a312c8210 */ /* 0x008fe20007f3e0ff */
[----:B-1----:R-:W-:Y:S01]  /*1750*/  @!P4 IMAD R26, R55, R24, RZ ;  /* 0x00000018371ac224 */ /* 0x002fe200078e02ff */
[----:B------:R-:W1:Y:S01]  /*1760*/  @!P3 LDC.64 R30, c[0x0][0x398] ;  /* 0x0000e600ff1ebb82 */ /* 0x000e620000000a00 */
[----:B------:R-:W-:Y:S01]  /*1770*/  @!P3 IMAD.WIDE.U32 R32, R45, R32, R38 ;  /* 0x000000202d20b225 */ /* 0x000fe200078e0026 */
[----:B------:R-:W-:Y:S01]  /*1780*/  @!P0 IADD3.X R45, PT, PT, R36, R27, RZ, P1, !PT ;  /* 0x0000001b242d8210 */ /* 0x000fe20000ffe4ff */
[----:B------:R3:W4:Y:S01]  /*1790*/  @!P2 LDG.E R62, desc[UR6][R40.64] ;  /* 0x00000006283ea981 */ /* 0x000722000c1e1900 */
[----:B------:R-:W-:Y:S01]  /*17a0*/  @!P4 MOV R27, R119 ;  /* 0x00000077001bc202 */ /* 0x000fe20000000f00 */
[----:B------:R-:W-:Y:S01]  /*17b0*/  @!P4 IMAD R35, R47, R25, R26 ;  /* 0x000000192f23c224 */ /* 0x000fe200078e021a */
[----:B------:R-:W-:-:S02]  /*17c0*/  @!P4 MOV R26, R116 ;  /* 0x00000074001ac202 */ /* 0x000fc40000000f00 */
[----:B------:R-:W1:Y:S01]  /*17d0*/  @!P5 LDC.64 R38, c[0x0][0x3f8] ;  /* 0x0000fe00ff26db82 */ /* 0x000e620000000a00 */
[----:B------:R-:W-:Y:S02]  /*17e0*/  @!P3 IADD3 R33, PT, PT, R33, R53, RZ ;  /* 0x000000352121b210 */ /* 0x000fe40007ffe0ff */
[----:B------:R-:W-:Y:S01]  /*17f0*/  @!P4 IMAD.WIDE.U32 R24, R47, R24, R26 ;  /* 0x000000182f18c225 */ /* 0x000fe200078e001a */
[C---:B------:R-:W-:Y:S02]  /*1800*/  @!P3 SHF.L.U32 R49, R32.reuse, 0x1, RZ ;  /* 0x000000012031b819 */ /* 0x040fe400000006ff */
[----:B------:R-:W-:Y:S02]  /*1810*/  @!P3 SHF.L.U64.HI R36, R32, 0x1, R33 ;  /* 0x000000012024b819 */ /* 0x000fe40000010221 */
[----:B------:R-:W-:Y:S01]  /*1820*/  @!P4 IADD3 R25, PT, PT, R25, R35, RZ ;  /* 0x000000231919c210 */ /* 0x000fe20007ffe0ff */
[----:B------:R-:W1:Y:S01]  /*1830*/  @!P4 LDC.64 R32, c[0x0][0x3a0] ;  /* 0x0000e800ff20cb82 */ /* 0x000e620000000a00 */
[----:B------:R-:W-:-:S02]  /*1840*/  @!P4 SHF.L.U32 R35, R24, 0x1, RZ ;  /* 0x000000011823c819 */ /* 0x000fc400000006ff */
[----:B------:R-:W-:-:S05]  /*1850*/  @!P4 SHF.L.U64.HI R34, R24, 0x1, R25 ;  /* 0x000000011822c819 */ /* 0x000fca0000010219 */
[----:B---3--:R-:W3:Y:S01]  /*1860*/  @!P4 LDC.64 R40, c[0x0][0x398] ;  /* 0x0000e600ff28cb82 */ /* 0x008ee20000000a00 */
[----:B0-----:R-:W-:-:S07]  /*1870*/  @!P3 IADD3 R28, P1, PT, R49, R28, RZ ;  /* 0x0000001c311cb210 */ /* 0x001fce0007f3e0ff */
[----:B------:R-:W0:Y:S01]  /*1880*/  @!P5 LDC.64 R26, c[0x0][0x3a0] ;  /* 0x0000e800ff1adb82 */ /* 0x000e220000000a00 */
[----:B------:R-:W-:Y:S02]  /*1890*/  @!P3 IADD3.X R29, PT, PT, R36, R29, RZ, P1, !PT ;  /* 0x0000001d241db210 */ /* 0x000fe40000ffe4ff */
[----:B------:R-:W-:Y:S01]  /*18a0*/  CS2R R64, SRZ ;  /* 0x0000000000407805 */ /* 0x000fe2000001ff00 */
[----:B-1----:R-:W-:Y:S02]  /*18b0*/  @!P5 IMAD R37, R37, R38, RZ ;  /* 0x000000262525d224 */ /* 0x002fe400078e02ff */
[----:B------:R1:W4:Y:S02]  /*18c0*/  @!P3 LDG.E R74, desc[UR6][R28.64] ;  /* 0x000000061c4ab981 */ /* 0x000324000c1e1900 */
[----:B------:R-:W0:Y:S01]  /*18d0*/  @!P5 LDC.64 R24, c[0x0][0x398] ;  /* 0x0000e600ff18db82 */ /* 0x000e220000000a00 */
[----:B------:R-:W-:Y:S01]  /*18e0*/  @!P5 IMAD R37, R6, R39, R37 ;  /* 0x000000270625d224 */ /* 0x000fe200078e0225 */
[----:B------:R-:W4:Y:S01]  /*18f0*/  @!P0 LDG.E R64, desc[UR6][R42.64] ;  /* 0x000000062a408981 */ /* 0x000f22000c1e1900 */
[----:B------:R-:W-:-:S03]  /*1900*/  @!P4 IADD3 R32, P1, PT, R35, R32, RZ ;  /* 0x000000202320c210 */ /* 0x000fc60007f3e0ff */
[----:B------:R-:W4:Y:S01]  /*1910*/  @!P0 LDG.E R65, desc[UR6][R44.64] ;  /* 0x000000062c418981 */ /* 0x000f22000c1e1900 */
[----:B-1----:R-:W-:Y:S02]  /*1920*/  @!P5 MOV R28, R116 ;  /* 0x00000074001cd202 */ /* 0x002fe40000000f00 */
[----:B------:R-:W-:Y:S02]  /*1930*/  @!P5 MOV R29, R119 ;  /* 0x00000077001dd202 */ /* 0x000fe40000000f00 */
[----:B------:R-:W-:Y:S01]  /*1940*/  @!P3 IADD3 R30, P0, PT, R49, R30, RZ ;  /* 0x0000001e311eb210 */ /* 0x000fe20007f1e0ff */
[----:B------:R-:W-:Y:S01]  /*1950*/  @!P5 IMAD.WIDE.U32 R38, R6, R38, R28 ;  /* 0x000000260626d225 */ /* 0x000fe200078e001c */
[----:B---3--:R-:W-:Y:S02]  /*1960*/  @!P4 IADD3 R40, P2, PT, R35, R40, RZ ;  /* 0x000000282328c210 */ /* 0x008fe40007f5e0ff */
[----:B------:R-:W-:Y:S02]  /*1970*/  @!P3 IADD3.X R31, PT, PT, R36, R31, RZ, P0, !PT ;  /* 0x0000001f241fb210 */ /* 0x000fe400007fe4ff */
[----:B------:R-:W-:-:S02]  /*1980*/  @!P5 IADD3 R37, PT, PT, R39, R37, RZ ;  /* 0x000000252725d210 */ /* 0x000fc40007ffe0ff */
[----:B------:R-:W-:Y:S01]  /*1990*/  @!P5 SHF.L.U32 R29, R38, 0x1, RZ ;  /* 0x00000001261dd819 */ /* 0x000fe200000006ff */
[----:B------:R1:W3:Y:S01]  /*19a0*/  @!P3 LDG.E R75, desc[UR6][R30.64] ;  /* 0x000000061e4bb981 */ /* 0x0002e2000c1e1900 */
[----:B------:R-:W-:Y:S02]  /*19b0*/  LOP3.LUT R6, R3, 0xffff, RZ, 0xc0, !PT ;  /* 0x0000ffff03067812 */ /* 0x000fe400078ec0ff */
[C---:B------:R-:W-:Y:S02]  /*19c0*/  @!P4 IADD3.X R33, PT, PT, R34.reuse, R33, RZ, P1, !PT ;  /* 0x000000212221c210 */ /* 0x040fe40000ffe4ff */
[----:B------:R-:W-:Y:S02]  /*19d0*/  @!P4 IADD3.X R41, PT, PT, R34, R41, RZ, P2, !PT ;  /* 0x000000292229c210 */ /* 0x000fe400017fe4ff */
[----:B------:R-:W-:Y:S01]  /*19e0*/  @!P5 SHF.L.U64.HI R38, R38, 0x1, R37 ;  /* 0x000000012626d819 */ /* 0x000fe20000010225 */
[----:B------:R-:W3:Y:S01]  /*19f0*/  @!P4 LDG.E R76, desc[UR6][R32.64] ;  /* 0x00000006204cc981 */ /* 0x000ee2000c1e1900 */
[----:B0-----:R-:W-:-:S02]  /*1a00*/  @!P5 IADD3 R26, P1, PT, R29, R26, RZ ;  /* 0x0000001a1d1ad210 */ /* 0x001fc40007f3e0ff */
[----:B------:R-:W-:Y:S01]  /*1a10*/  @!P5 IADD3 R28, P2, PT, R29, R24, RZ ;  /* 0x000000181d1cd210 */ /* 0x000fe20007f5e0ff */
[----:B-1----:R-:W-:Y:S01]  /*1a20*/  IMAD R31, R51, 0x62, R6 ;  /* 0x00000062331f7824 */ /* 0x002fe200078e0206 */
[C---:B------:R-:W-:Y:S01]  /*1a30*/  @!P5 IADD3.X R27, PT, PT, R38.reuse, R27, RZ, P1, !PT ;  /* 0x0000001b261bd210 */ /* 0x040fe20000ffe4ff */
[----:B------:R-:W3:Y:S01]  /*1a40*/  @!P4 LDG.E R77, desc[UR6][R40.64] ;  /* 0x00000006284dc981 */ /* 0x000ee2000c1e1900 */
[----:B------:R-:W-:Y:S01]  /*1a50*/  @!P5 IADD3.X R29, PT, PT, R38, R25, RZ, P2, !PT ;  /* 0x00000019261dd210 */ /* 0x000fe200017fe4ff */
[----:B------:R-:W-:Y:S02]  /*1a60*/  IMAD.WIDE R68, R31, 0x4, R68 ;  /* 0x000000041f447825 */ /* 0x000fe400078e0244 */
[----:B------:R0:W3:Y:S04]  /*1a70*/  @!P5 LDG.E R78, desc[UR6][R26.64] ;  /* 0x000000061a4ed981 */ /* 0x0000e8000c1e1900 */
[----:B------:R-:W3:Y:S04]  /*1a80*/  @!P5 LDG.E R79, desc[UR6][R28.64] ;  /* 0x000000061c4fd981 */ /* 0x000ee8000c1e1900 */
[----:B------:R-:W5:Y:S01]  /*1a90*/  LDG.E.64 R68, desc[UR6][R68.64] ;  /* 0x0000000644447981 */ /* 0x000f62000c1e1b00 */
[----:B------:R-:W-:-:S13]  /*1aa0*/  ISETP.NE.AND P0, PT, RZ, UR4, PT ;  /* 0x00000004ff007c0c */ /* 0x000fda000bf05270 */
[----:B------:R-:W1:Y:S01]  /*1ab0*/  @P0 LDC.64 R34, c[0x0][0x3b0] ;  /* 0x0000ec00ff220b82 */ /* 0x000e620000000a00 */
[----:B------:R-:W-:Y:S01]  /*1ac0*/  CS2R R66, SRZ ;  /* 0x0000000000427805 */ /* 0x000fe2000001ff00 */
[----:B-1----:R-:W-:-:S05]  /*1ad0*/  @P0 IMAD.WIDE R24, R31, 0x4, R34 ;  /* 0x000000041f180825 */ /* 0x002fca00078e0222 */
[----:B------:R1:W5:Y:S01]  /*1ae0*/  @P0 LDG.E.64 R66, desc[UR6][R24.64] ;  /* 0x0000000618420981 */ /* 0x000362000c1e1b00 */
[----:B------:R-:W-:Y:S01]  /*1af0*/  MOV R112, 0x3f800000 ;  /* 0x3f80000000707802 */ /* 0x000fe20000000f00 */
[----:B------:R-:W-:Y:S01]  /*1b00*/  UISETP.NE.AND UP0, UPT, UR4, URZ, UPT ;  /* 0x000000ff0400728c */ /* 0x000fe2000bf05270 */
[----:B------:R-:W-:Y:S02]  /*1b10*/  PRMT R110, R8, 0x7632, R110 ;  /* 0x00007632086e7816 */ /* 0x000fe4000000006e */
[----:B------:R-:W-:Y:S02]  /*1b20*/  PRMT R111, R9, 0x7632, R111 ;  /* 0x00007632096f7816 */ /* 0x000fe4000000006f */
[----:B------:R-:W-:Y:S02]  /*1b30*/  PRMT R108, R10, 0x7632, R108 ;  /* 0x000076320a6c7816 */ /* 0x000fe4000000006c */
[----:B------:R-:W-:Y:S02]  /*1b40*/  PRMT R109, R11, 0x7632, R109 ;  /* 0x000076320b6d7816 */ /* 0x000fe4000000006d */
[----:B------:R-:W-:-:S02]  /*1b50*/  PRMT R106, R12, 0x7632, R106 ;  /* 0x000076320c6a7816 */ /* 0x000fc4000000006a */
[----:B------:R-:W-:Y:S02]  /*1b60*/  PRMT R107, R13, 0x7632, R107 ;  /* 0x000076320d6b7816 */ /* 0x000fe4000000006b */
[----:B------:R-:W-:Y:S02]  /*1b70*/  PRMT R104, R14, 0x7632, R104 ;  /* 0x000076320e687816 */ /* 0x000fe40000000068 */
[----:B------:R-:W-:Y:S02]  /*1b80*/  PRMT R105, R15, 0x7632, R105 ;  /* 0x000076320f697816 */ /* 0x000fe40000000069 */
[----:B------:R-:W-:Y:S02]  /*1b90*/  PRMT R102, R16, 0x7632, R102 ;  /* 0x0000763210667816 */ /* 0x000fe40000000066 */
[----:B------:R-:W-:Y:S02]  /*1ba0*/  PRMT R103, R17, 0x7632, R103 ;  /* 0x0000763211677816 */ /* 0x000fe40000000067 */
[----:B------:R-:W-:-:S02]  /*1bb0*/  PRMT R100, R18, 0x7632, R100 ;  /* 0x0000763212647816 */ /* 0x000fc40000000064 */
[----:B------:R-:W-:Y:S02]  /*1bc0*/  PRMT R101, R19, 0x7632, R101 ;  /* 0x0000763213657816 */ /* 0x000fe40000000065 */
[----:B--2---:R-:W-:Y:S02]  /*1bd0*/  PRMT R98, R20, 0x7632, R98 ;  /* 0x0000763214627816 */ /* 0x004fe40000000062 */
[----:B------:R-:W-:Y:S02]  /*1be0*/  PRMT R99, R21, 0x7632, R99 ;  /* 0x0000763215637816 */ /* 0x000fe40000000063 */
[----:B------:R-:W-:Y:S02]  /*1bf0*/  PRMT R96, R22, 0x7632, R96 ;  /* 0x0000763216607816 */ /* 0x000fe40000000060 */
[----:B------:R-:W-:Y:S02]  /*1c00*/  PRMT R97, R23, 0x7632, R97 ;  /* 0x0000763217617816 */ /* 0x000fe40000000061 */
[----:B------:R-:W-:-:S02]  /*1c10*/  PRMT R94, R56, 0x7632, R94 ;  /* 0x00007632385e7816 */ /* 0x000fc4000000005e */
[----:B------:R-:W-:Y:S01]  /*1c20*/  PRMT R95, R57, 0x7632, R95 ;  /* 0x00007632395f7816 */ /* 0x000fe2000000005f */
[----:B----4-:R-:W-:-:S05]  /*1c30*/  FFMA.FTZ R73, -R72, R72, R73 ;  /* 0x0000004848497223 */ /* 0x010fca0000010149 */
[----:B------:R-:W-:-:S13]  /*1c40*/  FSETP.GTU.FTZ.AND P0, PT, R73, RZ, PT ;  /* 0x000000ff4900720b */ /* 0x000fda0003f1c000 */
[----:B0-----:R-:W0:Y:S01]  /*1c50*/  @P0 LDC R26, c[0x0][0x3c0] ;  /* 0x0000f000ff1a0b82 */ /* 0x001e220000000800 */
[----:B------:R-:W-:Y:S02]  /*1c60*/  PRMT R92, R58, 0x7632, R92 ;  /* 0x000076323a5c7816 */ /* 0x000fe4000000005c */
[----:B------:R-:W-:Y:S02]  /*1c70*/  PRMT R93, R59, 0x7632, R93 ;  /* 0x000076323b5d7816 */ /* 0x000fe4000000005d */
[----:B------:R-:W-:Y:S01]  /*1c80*/  PRMT R80, R61, 0x7632, R80 ;  /* 0x000076323d507816 */ /* 0x000fe20000000050 */
[----:B0-----:R-:W-:-:S04]  /*1c90*/  @P0 FADD.FTZ R26, R73, R26 ;  /* 0x0000001a491a0221 */ /* 0x001fc80000010000 */
[----:B------:R1:W0:Y:S01]  /*1ca0*/  @P0 MUFU.RSQ R112, R26 ;  /* 0x0000001a00700308 */ /* 0x0002220000001400 */
[----:B------:R-:W-:Y:S02]  /*1cb0*/  PRMT R73, R60, 0x7632, R73 ;  /* 0x000076323c497816 */ /* 0x000fe40000000049 */
[----:B------:R-:W-:Y:S02]  /*1cc0*/  PRMT R81, R62, 0x7632, R81 ;  /* 0x000076323e517816 */ /* 0x000fe40000000051 */
[----:B------:R-:W-:Y:S02]  /*1cd0*/  PRMT R82, R63, 0x7632, R82 ;  /* 0x000076323f527816 */ /* 0x000fe40000000052 */
[----:B------:R-:W-:Y:S02]  /*1ce0*/  PRMT R85, R74, 0x7632, R85 ;  /* 0x000076324a557816 */ /* 0x000fe40000000055 */
[----:B------:R-:W-:Y:S02]  /*1cf0*/  PRMT R83, R64, 0x7632, R83 ;  /* 0x0000763240537816 */ /* 0x000fe40000000053 */
[----:B------:R-:W-:-:S02]  /*1d00*/  PRMT R84, R65, 0x7632, R84 ;  /* 0x0000763241547816 */ /* 0x000fc40000000054 */
[----:B---3--:R-:W-:Y:S02]  /*1d10*/  PRMT R86, R75, 0x7632, R86 ;  /* 0x000076324b567816 */ /* 0x008fe40000000056 */
[----:B------:R-:W-:Y:S02]  /*1d20*/  PRMT R87, R76, 0x7632, R87 ;  /* 0x000076324c577816 */ /* 0x000fe40000000057 */
[----:B------:R-:W-:Y:S02]  /*1d30*/  PRMT R88, R77, 0x7632, R88 ;  /* 0x000076324d587816 */ /* 0x000fe40000000058 */
[----:B------:R-:W-:Y:S02]  /*1d40*/  PRMT R89, R78, 0x7632, R89 ;  /* 0x000076324e597816 */ /* 0x000fe40000000059 */
[----:B------:R-:W-:Y:S01]  /*1d50*/  PRMT R90, R79, 0x7632, R90 ;  /* 0x000076324f5a7816 */ /* 0x000fe2000000005a */
[----:B01----:R-:W-:Y:S06]  /*1d60*/  BRA.U UP0, `(.L_x_53) ;  /* 0x0000001100847547 */ /* 0x003fec000b800000 */
[----:B------:R-:W-:Y:S02]  /*1d70*/  SHF.L.U32 R27, R8, 0x10, RZ ;  /* 0x00000010081b7819 */ /* 0x000fe400000006ff */
[----:B------:R-:W-:Y:S02]  /*1d80*/  SHF.L.U32 R31, R10, 0x10, RZ ;  /* 0x000000100a1f7819 */ /* 0x000fe400000006ff */
[----:B------:R-:W-:Y:S01]  /*1d90*/  SHF.L.U32 R29, R110, 0x10, RZ ;  /* 0x000000106e1d7819 */ /* 0x000fe200000006ff */
[C---:B------:R-:W-:Y:S01]  /*1da0*/  FADD.FTZ R27, -R72.reuse, R27 ;  /* 0x0000001b481b7221 */ /* 0x040fe20000010100 */
[----:B------:R-:W-:Y:S01]  /*1db0*/  SHF.L.U32 R25, R9, 0x10, RZ ;  /* 0x0000001009197819 */ /* 0x000fe200000006ff */
[C---:B------:R-:W-:Y:S01]  /*1dc0*/  FADD.FTZ R35, -R72.reuse, R31 ;  /* 0x0000001f48237221 */ /* 0x040fe20000010100 */
[----:B------:R-:W-:Y:S01]  /*1dd0*/  SHF.L.U32 R24, R111, 0x10, RZ ;  /* 0x000000106f187819 */ /* 0x000fe200000006ff */
[----:B------:R-:W-:Y:S01]  /*1de0*/  FADD.FTZ R29, -R72, R29 ;  /* 0x0000001d481d7221 */ /* 0x000fe20000010100 */
[----:B------:R-:W-:Y:S01]  /*1df0*/  FMUL.FTZ R26, R27, R112 ;  /* 0x000000701b1a7220 */ /* 0x000fe20000410000 */
[----:B-----5:R-:W-:Y:S01]  /*1e00*/  FMUL.FTZ R31, R68, R25 ;  /* 0x00000019441f7220 */ /* 0x020fe20000410000 */
[----:B------:R-:W-:Y:S01]  /*1e10*/  SHF.L.U32 R33, R11, 0x10, RZ ;  /* 0x000000100b217819 */ /* 0x000fe200000006ff */
[----:B------:R-:W-:Y:S01]  /*1e20*/  FMUL.FTZ R28, R69, R24 ;  /* 0x00000018451c7220 */ /* 0x000fe20000410000 */
[----:B------:R-:W-:Y:S01]  /*1e30*/  FMUL.FTZ R29, R29, R112 ;  /* 0x000000701d1d7220 */ /* 0x000fe20000410000 */
[----:B------:R-:W-:Y:S01]  /*1e40*/  FADD.FTZ R27, RZ, R31 ;  /* 0x0000001fff1b7221 */ /* 0x000fe20000010000 */
[----:B------:R-:W-:Y:S01]  /*1e50*/  FFMA.FTZ R30, R26, R31, RZ ;  /* 0x0000001f1a1e7223 */ /* 0x000fe200000100ff */
[----:B------:R-:W-:Y:S01]  /*1e60*/  FFMA.FTZ R26, R25, R26, RZ ;  /* 0x0000001a191a7223 */ /* 0x000fe200000100ff */
[----:B------:R-:W-:Y:S01]  /*1e70*/  FADD.FTZ R32, RZ, R25 ;  /* 0x00000019ff207221 */ /* 0x000fe20000010000 */
[----:B------:R-:W-:Y:S01]  /*1e80*/  FADD.FTZ R27, R28, R27 ;  /* 0x0000001b1c1b7221 */ /* 0x000fe20000010000 */
[----:B------:R-:W-:Y:S01]  /*1e90*/  FFMA.FTZ R30, R29, R28, R30 ;  /* 0x0000001c1d1e7223 */ /* 0x000fe2000001001e */
[----:B------:R-:W-:Y:S01]  /*1ea0*/  FMUL.FTZ R35, R35, R112 ;  /* 0x0000007023237220 */ /* 0x000fe20000410000 */
[----:B------:R-:W-:Y:S01]  /*1eb0*/  FMUL.FTZ R28, R68, R33 ;  /* 0x00000021441c7220 */ /* 0x000fe20000410000 */
[----:B------:R-:W-:Y:S01]  /*1ec0*/  SHF.L.U32 R25, R108, 0x10, RZ ;  /* 0x000000106c197819 */ /* 0x000fe200000006ff */
[C---:B------:R-:W-:Y:S01]  /*1ed0*/  FADD.FTZ R32, R33.reuse, R32 ;  /* 0x0000002021207221 */ /* 0x040fe20000010000 */
[----:B------:R-:W-:Y:S01]  /*1ee0*/  FFMA.FTZ R33, R33, R35, R26 ;  /* 0x0000002321217223 */ /* 0x000fe2000001001a */
[----:B------:R-:W-:Y:S01]  /*1ef0*/  FFMA.FTZ R30, R35, R28, R30 ;  /* 0x0000001c231e7223 */ /* 0x000fe2000001001e */
[----:B------:R-:W-:Y:S01]  /*1f00*/  SHF.L.U32 R35, R12, 0x10, RZ ;  /* 0x000000100c237819 */ /* 0x000fe200000006ff */
[----:B------:R-:W-:Y:S01]  /*1f10*/  FADD.FTZ R25, -R72, R25 ;  /* 0x0000001948197221 */ /* 0x000fe20000010100 */
[----:B------:R-:W-:Y:S01]  /*1f20*/  FADD.FTZ R31, R27, R28 ;  /* 0x0000001c1b1f7221 */ /* 0x000fe20000010000 */
[----:B------:R-:W-:Y:S01]  /*1f30*/  SHF.L.U32 R26, R109, 0x10, RZ ;  /* 0x000000106d1a7819 */ /* 0x000fe200000006ff */
[----:B------:R-:W-:Y:S01]  /*1f40*/  FFMA.FTZ R29, R24, R29, RZ ;  /* 0x0000001d181d7223 */ /* 0x000fe200000100ff */
[----:B------:R-:W-:Y:S01]  /*1f50*/  FADD.FTZ R27, RZ, R24 ;  /* 0x00000018ff1b7221 */ /* 0x000fe20000010000 */
[-C--:B------:R-:W-:Y:S01]  /*1f60*/  FMUL.FTZ R25, R25, R112.reuse ;  /* 0x0000007019197220 */ /* 0x080fe20000410000 */
[----:B------:R-:W-:Y:S01]  /*1f70*/  FADD.FTZ R37, -R72, R35 ;  /* 0x0000002348257221 */ /* 0x000fe20000010100 */
[----:B------:R-:W-:Y:S01]  /*1f80*/  SHF.L.U32 R28, R13, 0x10, RZ ;  /* 0x000000100d1c7819 */ /* 0x000fe200000006ff */
[----:B------:R-:W-:Y:S01]  /*1f90*/  FADD.FTZ R27, R26, R27 ;  /* 0x0000001b1a1b7221 */ /* 0x000fe20000010000 */
[----:B------:R-:W-:Y:S01]  /*1fa0*/  SHF.L.U32 R35, R106, 0x10, RZ ;  /* 0x000000106a237819 */ /* 0x000fe200000006ff */
[----:B------:R-:W-:Y:S01]  /*1fb0*/  FFMA.FTZ R29, R26, R25, R29 ;  /* 0x000000191a1d7223 */ /* 0x000fe2000001001d */
[----:B------:R-:W-:Y:S01]  /*1fc0*/  FMUL.FTZ R37, R37, R112 ;  /* 0x0000007025257220 */ /* 0x000fe20000410000 */
[----:B------:R-:W-:Y:S01]  /*1fd0*/  FMUL.FTZ R26, R69, R26 ;  /* 0x0000001a451a7220 */ /* 0x000fe20000410000 */
[----:B------:R-:W-:Y:S01]  /*1fe0*/  FADD.FTZ R32, R32, R28 ;  /* 0x0000001c20207221 */ /* 0x000fe20000010000 */
[----:B------:R-:W-:Y:S01]  /*1ff0*/  FADD.FTZ R35, -R72, R35 ;  /* 0x0000002348237221 */ /* 0x000fe20000010100 */
[----:B------:R-:W-:Y:S01]  /*2000*/  FFMA.FTZ R33, R28, R37, R33 ;  /* 0x000000251c217223 */ /* 0x000fe20000010021 */
[----:B------:R-:W-:Y:S01]  /*2010*/  FFMA.FTZ R30, R25, R26, R30 ;  /* 0x0000001a191e7223 */ /* 0x000fe2000001001e */
[----:B------:R-:W-:Y:S01]  /*2020*/  FMUL.FTZ R28, R68, R28 ;  /* 0x0000001c441c7220 */ /* 0x000fe20000410000 */
[----:B------:R-:W-:Y:S01]  /*2030*/  SHF.L.U32 R25, R14, 0x10, RZ ;  /* 0x000000100e197819 */ /* 0x000fe200000006ff */
[----:B------:R-:W-:Y:S01]  /*2040*/  FMUL.FTZ R35, R35, R112 ;  /* 0x0000007023237220 */ /* 0x000fe20000410000 */
[----:B------:R-:W-:Y:S01]  /*2050*/  SHF.L.U32 R24, R107, 0x10, RZ ;  /* 0x000000106b187819 */ /* 0x000fe200000006ff */
[----:B------:R-:W-:Y:S01]  /*2060*/  FADD.FTZ R31, R26, R31 ;  /* 0x0000001f1a1f7221 */ /* 0x000fe20000010000 */
[----:B------:R-:W-:Y:S01]  /*2070*/  FFMA.FTZ R30, R37, R28, R30 ;  /* 0x0000001c251e7223 */ /* 0x000fe2000001001e */
[----:B------:R-:W-:Y:S01]  /*2080*/  SHF.L.U32 R37, R104, 0x10, RZ ;  /* 0x0000001068257819 */ /* 0x000fe200000006ff */
[----:B------:R-:W-:Y:S01]  /*2090*/  FADD.FTZ R25, -R72, R25 ;  /* 0x0000001948197221 */ /* 0x000fe20000010100 */
[----:B------:R-:W-:Y:S01]  /*20a0*/  FMUL.FTZ R26, R69, R24 ;  /* 0x00000018451a7220 */ /* 0x000fe20000410000 */
[----:B------:R-:W-:Y:S01]  /*20b0*/  FADD.FTZ R27, R27, R24 ;  /* 0x000000181b1b7221 */ /* 0x000fe20000010000 */
[----:B------:R-:W-:Y:S01]  /*20c0*/  FFMA.FTZ R29, R24, R35, R29 ;  /* 0x00000023181d7223 */ /* 0x000fe2000001001d */
[----:B------:R-:W-:Y:S01]  /*20d0*/  FADD.FTZ R31, R31, R28 ;  /* 0x0000001c1f1f7221 */ /* 0x000fe20000010000 */
[----:B------:R-:W-:Y:S01]  /*20e0*/  SHF.L.U32 R24, R15, 0x10, RZ ;  /* 0x000000100f187819 */ /* 0x000fe200000006ff */
[----:B------:R-:W-:Y:S01]  /*20f0*/  FMUL.FTZ R25, R25, R112 ;  /* 0x0000007019197220 */ /* 0x000fe20000410000 */
[----:B------:R-:W-:Y:S01]  /*2100*/  FADD.FTZ R37, -R72, R37 ;  /* 0x0000002548257221 */ /* 0x000fe20000010100 */
[----:B------:R-:W-:Y:S01]  /*2110*/  FADD.FTZ R31, R26, R31 ;  /* 0x0000001f1a1f7221 */ /* 0x000fe20000010000 */
[----:B------:R-:W-:Y:S01]  /*2120*/  FFMA.FTZ R30, R35, R26, R30 ;  /* 0x0000001a231e7223 */ /* 0x000fe2000001001e */
        /* <DEDUP_REMOVED lines=12> */
[----:B------:R-:W-:Y:S01]  /*21f0*/  FADD.FTZ R31, R31, R24 ;  /* 0x000000181f1f7221 */ /* 0x000fe20000010000 */
[----:B------:R-:W-:Y:S01]  /*2200*/  SHF.L.U32 R24, R17, 0x10, RZ ;  /* 0x0000001011187819 */ /* 0x000fe200000006ff */
[----:B------:R-:W-:Y:S01]  /*2210*/  FMUL.FTZ R35, R35, R112 ;  /* 0x0000007023237220 */ /* 0x000fe20000410000 */
[----:B------:R-:W-:Y:S01]  /*2220*/  FFMA.FTZ R30, R37, R26, R30 ;  /* 0x0000001a251e7223 */ /* 0x000fe2000001001e */
[----:B------:R-:W-:Y:S01]  /*2230*/  SHF.L.U32 R37, R18, 0x10, RZ ;  /* 0x0000001012257819 */ /* 0x000fe200000006ff */
[----:B------:R-:W-:Y:S01]  /*2240*/  FADD.FTZ R25, -R72, R25 ;  /* 0x0000001948197221 */ /* 0x000fe20000010100 */
[----:B------:R-:W-:Y:S01]  /*2250*/  FADD.FTZ R31, R26, R31 ;  /* 0x0000001f1a1f7221 */ /* 0x000fe20000010000 */
[----:B------:R-:W-:Y:S01]  /*2260*/  FMUL.FTZ R26, R68, R24 ;  /* 0x00000018441a7220 */ /* 0x000fe20000410000 */
[----:B------:R-:W-:Y:S01]  /*2270*/  FADD.FTZ R32, R32, R24 ;  /* 0x0000001820207221 */ /* 0x000fe20000010000 */
[----:B------:R-:W-:Y:S01]  /*2280*/  FFMA.FTZ R33, R24, R35, R33 ;  /* 0x0000002318217223 */ /* 0x000fe20000010021 */
        /* <DEDUP_REMOVED lines=97> */
[----:B------:R-:W-:Y:S01]  /*28a0*/  FADD.FTZ R31, R31, R24 ;  /* 0x000000181f1f7221 */ /* 0x000fe20000010000 */
[----:B------:R-:W-:Y:S01]  /*28b0*/  SHF.L.U32 R25, R73, 0x10, RZ ;  /* 0x0000001049197819 */ /* 0x000fe200000006ff */
[----:B------:R-:W-:Y:S01]  /*28c0*/  FMUL.FTZ R35, R35, R112 ;  /* 0x0000007023237220 */ /* 0x000fe20000410000 */
[----:B------:R-:W-:Y:S01]  /*28d0*/  SHF.L.U32 R24, R61, 0x10, RZ ;  /* 0x000000103d187819 */ /* 0x000fe200000006ff */
[----:B------:R-:W-:Y:S01]  /*28e0*/  FFMA.FTZ R30, R37, R26, R30 ;  /* 0x0000001a251e7223 */ /* 0x000fe2000001001e */
[----:B------:R-:W-:Y:S01]  /*28f0*/  FADD.FTZ R31, R26, R31 ;  /* 0x0000001f1a1f7221 */ /* 0x000fe20000010000 */
[----:B------:R-:W-:Y:S01]  /*2900*/  SHF.L.U32 R37, R62, 0x10, RZ ;  /* 0x000000103e257819 */ /* 0x000fe200000006ff */
[----:B------:R-:W-:Y:S01]  /*2910*/  FADD.FTZ R25, -R72, R25 ;  /* 0x0000001948197221 */ /* 0x000fe20000010100 */
[----:B------:R-:W-:Y:S01]  /*2920*/  FMUL.FTZ R26, R68, R24 ;  /* 0x00000018441a7220 */ /* 0x000fe20000410000 */
        /* <DEDUP_REMOVED lines=8> */
[----:B------:R-:W-:Y:S01]  /*29b0*/  SHF.L.U32 R26, R63, 0x10, RZ ;  /* 0x000000103f1a7819 */ /* 0x000fe200000006ff */
[----:B------:R-:W-:Y:S01]  /*29c0*/  FADD.FTZ R27, R27, R24 ;  /* 0x000000181b1b7221 */ /* 0x000fe20000010000 */
[----:B------:R-:W-:Y:S01]  /*29d0*/  FFMA.FTZ R29, R24, R25, R29 ;  /* 0x00000019181d7223 */ /* 0x000fe2000001001d */
[----:B------:R-:W-:Y:S01]  /*29e0*/  FMUL.FTZ R37, R37, R112 ;  /* 0x0000007025257220 */ /* 0x000fe20000410000 */
[----:B------:R-:W-:Y:S01]  /*29f0*/  FMUL.FTZ R24, R69, R24 ;  /* 0x0000001845187220 */ /* 0x000fe20000410000 */
[----:B------:R-:W-:Y:S01]  /*2a00*/  FADD.FTZ R35, -R72, R35 ;  /* 0x0000002348237221 */ /* 0x000fe20000010100 */
[----:B------:R-:W-:Y:S01]  /*2a10*/  FADD.FTZ R32, R32, R26 ;  /* 0x0000001a20207221 */ /* 0x000fe20000010000 */
[----:B------:R-:W-:Y:S01]  /*2a20*/  FFMA.FTZ R33, R26, R37, R33 ;  /* 0x000000251a217223 */ /* 0x000fe20000010021 */
[----:B------:R-:W-:Y:S01]  /*2a30*/  FADD.FTZ R31, R24, R31 ;  /* 0x0000001f181f7221 */ /* 0x000fe20000010000 */
[----:B------:R-:W-:Y:S01]  /*2a40*/  FFMA.FTZ R30, R25, R24, R30 ;  /* 0x00000018191e7223 */ /* 0x000fe2000001001e */
[----:B------:R-:W-:Y:S01]  /*2a50*/  FMUL.FTZ R26, R68, R26 ;  /* 0x0000001a441a7220 */ /* 0x000fe20000410000 */
[----:B------:R-:W-:Y:S01]  /*2a60*/  SHF.L.U32 R24, R82, 0x10, RZ ;  /* 0x0000001052187819 */ /* 0x000fe200000006ff */
[----:B------:R-:W-:Y:S01]  /*2a70*/  FMUL.FTZ R35, R35, R112 ;  /* 0x0000007023237220 */ /* 0x000fe20000410000 */
[----:B------:R-:W-:Y:S01]  /*2a80*/  SHF.L.U32 R38, R79, 0x10, RZ ;  /* 0x000000104f267819 */ /* 0x000fe200000006ff */
[----:B------:R-:W-:Y:S01]  /*2a90*/  FFMA.FTZ R30, R37, R26, R30 ;  /* 0x0000001a251e7223 */ /* 0x000fe2000001001e */
[----:B------:R-:W-:Y:S01]  /*2aa0*/  SHF.L.U32 R37, R64, 0x10, RZ ;  /* 0x0000001040257819 */ /* 0x000fe200000006ff */
[----:B------:R-:W-:Y:S01]  /*2ab0*/  FFMA.FTZ R25, R24, R35, R29 ;  /* 0x0000002318197223 */ /* 0x000fe2000001001d */
[----:B------:R-:W-:Y:S01]  /*2ac0*/  SHF.L.U32 R29, R83, 0x10, RZ ;  /* 0x00000010531d7819 */ /* 0x000fe200000006ff */
[----:B------:R-:W-:Y:S01]  /*2ad0*/  FADD.FTZ R31, R31, R26 ;  /* 0x0000001a1f1f7221 */ /* 0x000fe20000010000 */
[----:B------:R-:W-:Y:S01]  /*2ae0*/  FMUL.FTZ R26, R69, R24 ;  /* 0x00000018451a7220 */ /* 0x000fe20000410000 */
[----:B------:R-:W-:Y:S01]  /*2af0*/  FADD.FTZ R27, R27, R24 ;  /* 0x000000181b1b7221 */ /* 0x000fe20000010000 */
[----:B------:R-:W-:Y:S01]  /*2b00*/  SHF.L.U32 R24, R65, 0x10, RZ ;  /* 0x0000001041187819 */ /* 0x000fe200000006ff */
[C---:B------:R-:W-:Y:S01]  /*2b10*/  FADD.FTZ R37, -R72.reuse, R37 ;  /* 0x0000002548257221 */ /* 0x040fe20000010100 */
[----:B------:R-:W-:Y:S01]  /*2b20*/  FADD.FTZ R29, -R72, R29 ;  /* 0x0000001d481d7221 */ /* 0x000fe20000010100 */
[----:B------:R-:W-:Y:S01]  /*2b30*/  FADD.FTZ R31, R26, R31 ;  /* 0x0000001f1a1f7221 */ /* 0x000fe20000010000 */
[----:B------:R-:W-:Y:S01]  /*2b40*/  FFMA.FTZ R30, R35, R26, R30 ;  /* 0x0000001a231e7223 */ /* 0x000fe2000001001e */
[----:B------:R-:W-:Y:S01]  /*2b50*/  SHF.L.U32 R26, R84, 0x10, RZ ;  /* 0x00000010541a7819 */ /* 0x000fe200000006ff */
[----:B------:R-:W-:Y:S01]  /*2b60*/  FMUL.FTZ R37, R37, R112 ;  /* 0x0000007025257220 */ /* 0x000fe20000410000 */
[----:B------:R-:W-:Y:S01]  /*2b70*/  FMUL.FTZ R28, R68, R24 ;  /* 0x00000018441c7220 */ /* 0x000fe20000410000 */
[----:B------:R-:W-:Y:S01]  /*2b80*/  SHF.L.U32 R35, R74, 0x10, RZ ;  /* 0x000000104a237819 */ /* 0x000fe200000006ff */
[----:B------:R-:W-:Y:S01]  /*2b90*/  FMUL.FTZ R29, R29, R112 ;  /* 0x000000701d1d7220 */ /* 0x000fe20000410000 */
[----:B------:R-:W-:Y:S01]  /*2ba0*/  FADD.FTZ R32, R32, R24 ;  /* 0x0000001820207221 */ /* 0x000fe20000010000 */
[----:B------:R-:W-:Y:S01]  /*2bb0*/  FFMA.FTZ R33, R24, R37, R33 ;  /* 0x0000002518217223 */ /* 0x000fe20000010021 */
[----:B------:R-:W-:Y:S01]  /*2bc0*/  FADD.FTZ R31, R31, R28 ;  /* 0x0000001c1f1f7221 */ /* 0x000fe20000010000 */
[----:B------:R-:W-:Y:S01]  /*2bd0*/  FFMA.FTZ R30, R37, R28, R30 ;  /* 0x0000001c251e7223 */ /* 0x000fe2000001001e */
[----:B------:R-:W-:Y:S01]  /*2be0*/  FADD.FTZ R24, R27, R26 ;  /* 0x0000001a1b187221 */ /* 0x000fe20000010000 */
[----:B------:R-:W-:Y:S01]  /*2bf0*/  FFMA.FTZ R25, R26, R29, R25 ;  /* 0x0000001d1a197223 */ /* 0x000fe20000010019 */
[----:B------:R-:W-:Y:S01]  /*2c00*/  SHF.L.U32 R28, R75, 0x10, RZ ;  /* 0x000000104b1c7819 */ /* 0x000fe200000006ff */
[----:B------:R-:W-:Y:S01]  /*2c10*/  FMUL.FTZ R26, R69, R26 ;  /* 0x0000001a451a7220 */ /* 0x000fe20000410000 */
[----:B------:R-:W-:Y:S01]  /*2c20*/  FADD.FTZ R35, -R72, R35 ;  /* 0x0000002348237221 */ /* 0x000fe20000010100 */
[----:B------:R-:W-:-:S02]  /*2c30*/  SHF.L.U32 R27, R85, 0x10, RZ ;  /* 0x00000010551b7819 */ /* 0x000fc400000006ff */
[----:B------:R-:W-:Y:S01]  /*2c40*/  FADD.FTZ R31, R26, R31 ;  /* 0x0000001f1a1f7221 */ /* 0x000fe20000010000 */
[----:B------:R-:W-:Y:S01]  /*2c50*/  FFMA.FTZ R30, R29, R26, R30 ;  /* 0x0000001a1d1e7223 */ /* 0x000fe2000001001e */
[----:B------:R-:W-:Y:S01]  /*2c60*/  FMUL.FTZ R35, R35, R112 ;  /* 0x0000007023237220 */ /* 0x000fe20000410000 */
[----:B------:R-:W-:Y:S01]  /*2c70*/  FMUL.FTZ R34, R68, R28 ;  /* 0x0000001c44227220 */ /* 0x000fe20000410000 */
[----:B------:R-:W-:Y:S01]  /*2c80*/  SHF.L.U32 R26, R86, 0x10, RZ ;  /* 0x00000010561a7819 */ /* 0x000fe200000006ff */
[----:B------:R-:W-:Y:S01]  /*2c90*/  FADD.FTZ R27, -R72, R27 ;  /* 0x0000001b481b7221 */ /* 0x000fe20000010100 */
[----:B------:R-:W-:Y:S01]  /*2ca0*/  SHF.L.U32 R29, R76, 0x10, RZ ;  /* 0x000000104c1d7819 */ /* 0x000fe200000006ff */
[----:B------:R-:W-:Y:S01]  /*2cb0*/  FADD.FTZ R31, R31, R34 ;  /* 0x000000221f1f7221 */ /* 0x000fe20000010000 */
[----:B------:R-:W-:Y:S01]  /*2cc0*/  FFMA.FTZ R30, R35, R34, R30 ;  /* 0x00000022231e7223 */ /* 0x000fe2000001001e */
[----:B------:R-:W-:Y:S01]  /*2cd0*/  FADD.FTZ R32, R32, R28 ;  /* 0x0000001c20207221 */ /* 0x000fe20000010000 */
[----:B------:R-:W-:Y:S01]  /*2ce0*/  FFMA.FTZ R33, R28, R35, R33 ;  /* 0x000000231c217223 */ /* 0x000fe20000010021 */
        /* <DEDUP_REMOVED lines=14> */
[----:B------:R-:W-:Y:S01]  /*2dd0*/  FMUL.FTZ R30, R69, R28 ;  /* 0x0000001c451e7220 */ /* 0x000fe20000410000 */
[----:B------:R-:W-:Y:S01]  /*2de0*/  FMUL.FTZ R35, R35, R112 ;  /* 0x0000007023237220 */ /* 0x000fe20000410000 */
[----:B------:R-:W-:Y:S01]  /*2df0*/  FFMA.FTZ R25, R26, R27, R25 ;  /* 0x0000001b1a197223 */ /* 0x000fe20000010019 */
[----:B------:R-:W-:Y:S01]  /*2e00*/  FADD.FTZ R37, -R72, R37 ;  /* 0x0000002548257221 */ /* 0x000fe20000010100 */
[----:B------:R-:W-:Y:S01]  /*2e10*/  SHF.L.U32 R27, R89, 0x10, RZ ;  /* 0x00000010591b7819 */ /* 0x000fe200000006ff */
[----:B------:R-:W-:Y:S01]  /*2e20*/  FADD.FTZ R24, R24, R26 ;  /* 0x0000001a18187221 */ /* 0x000fe20000010000 */
[----:B------:R-:W-:Y:S01]  /*2e30*/  FADD.FTZ R31, R30, R31 ;  /* 0x0000001f1e1f7221 */ /* 0x000fe20000010000 */
[----:B------:R-:W-:Y:S01]  /*2e40*/  FFMA.FTZ R36, R35, R30, R36 ;  /* 0x0000001e23247223 */ /* 0x000fe20000010024 */
[----:B------:R-:W-:Y:S01]  /*2e50*/  SHF.L.U32 R30, R90, 0x10, RZ ;  /* 0x000000105a1e7819 */ /* 0x000fe200000006ff */
[----:B------:R-:W-:Y:S01]  /*2e60*/  FMUL.FTZ R26, R68, R38 ;  /* 0x00000026441a7220 */ /* 0x000fe20000410000 */
[----:B------:R-:W-:Y:S01]  /*2e70*/  FMUL.FTZ R37, R37, R112 ;  /* 0x0000007025257220 */ /* 0x000fe20000410000 */
[----:B------:R-:W-:Y:S01]  /*2e80*/  FADD.FTZ R27, -R72, R27 ;  /* 0x0000001b481b7221 */ /* 0x000fe20000010100 */
[----:B------:R-:W-:Y:S01]  /*2e90*/  FFMA.FTZ R33, R34, R29, R33 ;  /* 0x0000001d22217223 */ /* 0x000fe20000010021 */
[----:B------:R-:W-:Y:S01]  /*2ea0*/  FADD.FTZ R31, R31, R26 ;  /* 0x0000001a1f1f7221 */ /* 0x000fe20000010000 */
[----:B------:R-:W-:Y:S01]  /*2eb0*/  FFMA.FTZ R36, R37, R26, R36 ;  /* 0x0000001a25247223 */ /* 0x000fe20000010024 */
[----:B------:R-:W-:Y:S01]  /*2ec0*/  FMUL.FTZ R26, R69, R30 ;  /* 0x0000001e451a7220 */ /* 0x000fe20000410000 */
[----:B------:R-:W-:Y:S01]  /*2ed0*/  FMUL.FTZ R29, R27, R112 ;  /* 0x000000701b1d7220 */ /* 0x000fe20000410000 */
[----:B------:R-:W-:Y:S01]  /*2ee0*/  FADD.FTZ R32, R32, R34 ;  /* 0x0000002220207221 */ /* 0x000fe20000010000 */
        /* <DEDUP_REMOVED lines=8> */
[----:B------:R-:W-:Y:S06]  /*2f70*/  BRA `(.L_x_54) ;  /* 0x0000002400007947 */ /* 0x000fec0003800000 */
.L_x_53:
        /* <DEDUP_REMOVED lines=9> */
[-C--:B------:R-:W-:Y:S01]  /*3010*/  FMUL.FTZ R24, R27, R112.reuse ;  /* 0x000000701b187220 */ /* 0x080fe20000410000 */
[----:B------:R-:W-:Y:S01]  /*3020*/  SHF.L.U32 R29, R108, 0x10, RZ ;  /* 0x000000106c1d7819 */ /* 0x000fe200000006ff */
[--C-:B-----5:R-:W-:Y:S01]  /*3030*/  FFMA.FTZ R31, R68, R25, R66.reuse ;  /* 0x00000019441f7223 */ /* 0x120fe20000010042 */
[----:B------:R-:W-:Y:S01]  /*3040*/  FMUL.FTZ R113, R113, R112 ;  /* 0x0000007071717220 */ /* 0x000fe20000410000 */
[----:B------:R-:W-:Y:S01]  /*3050*/  FFMA.FTZ R40, R69, R24, R67 ;  /* 0x0000001845287223 */ /* 0x000fe20000010043 */
[C---:B------:R-:W-:Y:S01]  /*3060*/  FADD.FTZ R115, -R72.reuse, R33 ;  /* 0x0000002148737221 */ /* 0x040fe20000010100 */
[----:B------:R-:W-:Y:S01]  /*3070*/  FMUL.FTZ R26, R31, -1.4426950216293334961 ;  /* 0xbfb8aa3b1f1a7820 */ /* 0x000fe20000410000 */
[----:B------:R-:W-:Y:S01]  /*3080*/  FADD.FTZ R29, -R72, R29 ;  /* 0x0000001d481d7221 */ /* 0x000fe20000010100 */
[----:B------:R-:W-:Y:S01]  /*3090*/  FMUL.FTZ R27, R40, -1.4426950216293334961 ;  /* 0xbfb8aa3b281b7820 */ /* 0x000fe20000410000 */
[--C-:B------:R-:W-:Y:S01]  /*30a0*/  FFMA.FTZ R45, R68, R113, R66.reuse ;  /* 0x00000071442d7223 */ /* 0x100fe20000010042 */
[----:B------:R0:W1:Y:S01]  /*30b0*/  MUFU.EX2 R28, R26 ;  /* 0x0000001a001c7308 */ /* 0x0000620000000800 */
[-C--:B------:R-:W-:Y:S01]  /*30c0*/  FMUL.FTZ R50, R29, R112.reuse ;  /* 0x000000701d327220 */ /* 0x080fe20000410000 */
[----:B------:R-:W-:Y:S01]  /*30d0*/  FMUL.FTZ R115, R115, R112 ;  /* 0x0000007073737220 */ /* 0x000fe20000410000 */
[----:B------:R-:W-:Y:S01]  /*30e0*/  FMUL.FTZ R29, R45, -1.4426950216293334961 ;  /* 0xbfb8aa3b2d1d7820 */ /* 0x000fe20000410000 */
[----:B------:R-:W-:Y:S01]  /*30f0*/  SHF.L.U32 R37, R14, 0x10, RZ ;  /* 0x000000100e257819 */ /* 0x000fe200000006ff */
[----:B------:R-:W-:Y:S01]  /*3100*/  FFMA.FTZ R38, R69, R50, R67 ;  /* 0x0000003245267223 */ /* 0x000fe20000010043 */
[----:B------:R-:W-:Y:S01]  /*3110*/  FADD.FTZ R35, -R72, R35 ;  /* 0x0000002348237221 */ /* 0x000fe20000010100 */
[--C-:B------:R-:W-:Y:S01]  /*3120*/  FFMA.FTZ R39, R68, R115, R66.reuse ;  /* 0x0000007344277223 */ /* 0x100fe20000010042 */
[----:B------:R2:W3:Y:S01]  /*3130*/  MUFU.EX2 R32, R27 ;  /* 0x0000001b00207308 */ /* 0x0004e20000000800 */
[----:B0-----:R-:W-:Y:S01]  /*3140*/  FMUL.FTZ R26, R38, -1.4426950216293334961 ;  /* 0xbfb8aa3b261a7820 */ /* 0x001fe20000410000 */
[----:B------:R-:W-:Y:S01]  /*3150*/  FMUL.FTZ R48, R35, R112 ;  /* 0x0000007023307220 */ /* 0x000fe20000410000 */
[----:B------:R-:W-:Y:S01]  /*3160*/  FMUL.FTZ R35, R39, -1.4426950216293334961 ;  /* 0xbfb8aa3b27237820 */ /* 0x000fe20000410000 */
[----:B------:R-:W-:Y:S01]  /*3170*/  FADD.FTZ R37, -R72, R37 ;  /* 0x0000002548257221 */ /* 0x000fe20000010100 */
[----:B------:R-:W-:Y:S01]  /*3180*/  SHF.L.U32 R49, R111, 0x10, RZ ;  /* 0x000000106f317819 */ /* 0x000fe200000006ff */
[----:B------:R-:W-:Y:S01]  /*3190*/  FFMA.FTZ R52, R69, R48, R67 ;  /* 0x0000003045347223 */ /* 0x000fe20000010043 */
[----:B------:R-:W-:Y:S01]  /*31a0*/  SHF.L.U32 R70, R11, 0x10, RZ ;  /* 0x000000100b467819 */ /* 0x000fe200000006ff */
[----:B------:R-:W-:Y:S01]  /*31b0*/  MUFU.EX2 R34, R26 ;  /* 0x0000001a00227308 */ /* 0x000fe20000000800 */
[----:B-1----:R-:W-:Y:S01]  /*31c0*/  FADD.FTZ R30, R28, 1 ;  /* 0x3f8000001c1e7421 */ /* 0x002fe20000010000 */
[----:B------:R-:W-:Y:S01]  /*31d0*/  FMUL.FTZ R53, R37, R112 ;  /* 0x0000007025357220 */ /* 0x000fe20000410000 */
[----:B------:R-:W-:Y:S01]  /*31e0*/  SHF.L.U32 R37, R104, 0x10, RZ ;  /* 0x0000001068257819 */ /* 0x000fe200000006ff */
[----:B--2---:R-:W-:Y:S01]  /*31f0*/  FMUL.FTZ R27, R52, -1.4426950216293334961 ;  /* 0xbfb8aa3b341b7820 */ /* 0x004fe20000410000 */
[----:B------:R-:W-:Y:S01]  /*3200*/  SHF.L.U32 R47, R18, 0x10, RZ ;  /* 0x00000010122f7819 */ /* 0x000fe200000006ff */
[----:B------:R-:W-:Y:S01]  /*3210*/  FFMA.FTZ R114, R68, R53, R66 ;  /* 0x0000003544727223 */ /* 0x000fe20000010042 */
[----:B------:R-:W-:Y:S01]  /*3220*/  SHF.L.U32 R44, R15, 0x10, RZ ;  /* 0x000000100f2c7819 */ /* 0x000fe200000006ff */
[----:B------:R-:W0:Y:S01]  /*3230*/  MUFU.EX2 R33, R29 ;  /* 0x0000001d00217308 */ /* 0x000e220000000800 */
[----:B---3--:R-:W-:Y:S01]  /*3240*/  FADD.FTZ R32, R32, 1 ;  /* 0x3f80000020207421 */ /* 0x008fe20000010000 */
[----:B------:R-:W-:Y:S01]  /*3250*/  FADD.FTZ R37, -R72, R37 ;  /* 0x0000002548257221 */ /* 0x000fe20000010100 */
[----:B------:R-:W-:Y:S01]  /*3260*/  FMUL.FTZ R36, R114, -1.4426950216293334961 ;  /* 0xbfb8aa3b72247820 */ /* 0x000fe20000410000 */
[----:B------:R-:W-:-:S02]  /*3270*/  SHF.L.U32 R55, R100, 0x10, RZ ;  /* 0x0000001064377819 */ /* 0x000fc400000006ff */
[----:B------:R-:W-:Y:S01]  /*3280*/  FMUL.FTZ R120, R37, R112 ;  /* 0x0000007025787220 */ /* 0x000fe20000410000 */
[----:B------:R-:W-:Y:S01]  /*3290*/  SHF.L.U32 R37, R9, 0x10, RZ ;  /* 0x0000001009257819 */ /* 0x000fe200000006ff */
[----:B------:R-:W1:Y:S01]  /*32a0*/  MUFU.RCP R30, R30 ;  /* 0x0000001e001e7308 */ /* 0x000e620000001000 */
[----:B------:R-:W-:Y:S01]  /*32b0*/  FADD.FTZ R55, -R72, R55 ;  /* 0x0000003748377221 */ /* 0x000fe20000010100 */
[----:B------:R-:W-:Y:S01]  /*32c0*/  FFMA.FTZ R28, R69, R120, R67 ;  /* 0x00000078451c7223 */ /* 0x000fe20000010043 */
[----:B------:R-:W-:-:S05]  /*32d0*/  SHF.L.U32 R124, R97, 0x10, RZ ;  /* 0x00000010617c7819 */ /* 0x000fca00000006ff */
[----:B------:R2:W3:Y:S01]  /*32e0*/  MUFU.EX2 R29, R35 ;  /* 0x00000023001d7308 */ /* 0x0004e20000000800 */
[----:B0-----:R-:W-:-:S07]  /*32f0*/  FADD.FTZ R33, R33, 1 ;  /* 0x3f80000021217421 */ /* 0x001fce0000010000 */
[----:B------:R-:W0:Y:S01]  /*3300*/  MUFU.RCP R32, R32 ;  /* 0x0000002000207308 */ /* 0x000e220000001000 */
[----:B--2---:R-:W-:Y:S01]  /*3310*/  FADD.FTZ R35, R34, 1 ;  /* 0x3f80000022237421 */ /* 0x004fe20000010000 */
[----:B-1----:R-:W-:Y:S01]  /*3320*/  FADD.FTZ R34, -R30, 1 ;  /* 0x3f8000001e227421 */ /* 0x002fe20000010100 */
[----:B------:R-:W-:Y:S01]  /*3330*/  FMUL.FTZ R122, R37, R30 ;  /* 0x0000001e257a7220 */ /* 0x000fe20000410000 */
[----:B------:R-:W-:Y:S02]  /*3340*/  SHF.L.U32 R37, R13, 0x10, RZ ;  /* 0x000000100d257819 */ /* 0x000fe400000006ff */
[----:B------:R-:W-:Y:S01]  /*3350*/  FFMA.FTZ R31, R31, R34, 1 ;  /* 0x3f8000001f1f7423 */ /* 0x000fe20000010022 */
[----:B------:R-:W-:Y:S01]  /*3360*/  SHF.L.U32 R34, R109, 0x10, RZ ;  /* 0x000000106d227819 */ /* 0x000fe200000006ff */
[----:B------:R-:W1:Y:S01]  /*3370*/  MUFU.RCP R35, R35 ;  /* 0x0000002300237308 */ /* 0x000e620000001000 */
[----:B---3--:R-:W-:Y:S01]  /*3380*/  FADD.FTZ R30, R29, 1 ;  /* 0x3f8000001d1e7421 */ /* 0x008fe20000010000 */
[----:B------:R-:W-:-:S04]  /*3390*/  FMUL.FTZ R122, R122, R31 ;  /* 0x0000001f7a7a7220 */ /* 0x000fc80000410000 */
[----:B------:R-:W-:Y:S02]  /*33a0*/  FADD.FTZ R125, RZ, R122 ;  /* 0x0000007aff7d7221 */ /* 0x000fe40000010000 */
[----:B------:R-:W2:Y:S01]  /*33b0*/  MUFU.RCP R33, R33 ;  /* 0x0000002100217308 */ /* 0x000ea20000001000 */
[----:B0-----:R-:W-:Y:S01]  /*33c0*/  FADD.FTZ R29, -R32, 1 ;  /* 0x3f800000201d7421 */ /* 0x001fe20000010100 */
[----:B------:R-:W-:-:S03]  /*33d0*/  FMUL.FTZ R49, R49, R32 ;  /* 0x0000002031317220 */ /* 0x000fc60000410000 */
[----:B------:R-:W-:Y:S01]  /*33e0*/  FFMA.FTZ R40, R40, R29, 1 ;  /* 0x3f80000028287423 */ /* 0x000fe2000001001d */
[----:B------:R-:W-:Y:S02]  /*33f0*/  SHF.L.U32 R29, R16, 0x10, RZ ;  /* 0x00000010101d7819 */ /* 0x000fe400000006ff */
[----:B------:R0:W3:Y:S01]  /*3400*/  MUFU.EX2 R26, R36 ;  /* 0x00000024001a7308 */ /* 0x0000e20000000800 */
[----:B-1----:R-:W-:Y:S01]  /*3410*/  FMUL.FTZ R91, R34, R35 ;  /* 0x00000023225b7220 */ /* 0x002fe20000410000 */
[----:B------:R-:W-:Y:S01]  /*3420*/  FADD.FTZ R35, -R35, 1 ;  /* 0x3f80000023237421 */ /* 0x000fe20000010100 */
[----:B------:R-:W-:Y:S01]  /*3430*/  FADD.FTZ R41, -R72, R29 ;  /* 0x0000001d48297221 */ /* 0x000fe20000010100 */
[----:B------:R-:W-:Y:S01]  /*3440*/  SHF.L.U32 R29, R102, 0x10, RZ ;  /* 0x00000010661d7819 */ /* 0x000fe200000006ff */
[----:B------:R-:W-:Y:S01]  /*3450*/  FMUL.FTZ R49, R49, R40 ;  /* 0x0000002831317220 */ /* 0x000fe20000410000 */
[----:B------:R-:W-:Y:S01]  /*3460*/  FFMA.FTZ R38, R38, R35, 1 ;  /* 0x3f80000026267423 */ /* 0x000fe20000010023 */
[----:B------:R-:W-:Y:S01]  /*3470*/  FMUL.FTZ R41, R41, R112 ;  /* 0x0000007029297220 */ /* 0x000fe20000410000 */
[----:B------:R-:W1:Y:S01]  /*3480*/  MUFU.EX2 R27, R27 ;  /* 0x0000001b001b7308 */ /* 0x000e620000000800 */
[----:B0-----:R-:W-:Y:S01]  /*3490*/  FMUL.FTZ R36, R28, -1.4426950216293334961 ;  /* 0xbfb8aa3b1c247820 */ /* 0x001fe20000410000 */
[----:B--2---:R-:W-:Y:S01]  /*34a0*/  FMUL.FTZ R70, R70, R33 ;  /* 0x0000002146467220 */ /* 0x004fe20000410000 */
[----:B------:R-:W-:Y:S01]  /*34b0*/  FADD.FTZ R32, -R33, 1 ;  /* 0x3f80000021207421 */ /* 0x000fe20000010100 */
[----:B------:R-:W-:Y:S01]  /*34c0*/  FADD.FTZ R35, -R72, R29 ;  /* 0x0000001d48237221 */ /* 0x000fe20000010100 */
[----:B------:R-:W-:Y:S01]  /*34d0*/  FFMA.FTZ R29, R68, R41, R66 ;  /* 0x00000029441d7223 */ /* 0x000fe20000010042 */
[----:B------:R-:W-:Y:S01]  /*34e0*/  FMUL.FTZ R91, R91, R38 ;  /* 0x000000265b5b7220 */ /* 0x000fe20000410000 */
[----:B------:R-:W-:Y:S01]  /*34f0*/  FFMA.FTZ R45, R45, R32, 1 ;  /* 0x3f8000002d2d7423 */ /* 0x000fe20000010020 */
[----:B------:R-:W0:Y:S01]  /*3500*/  MUFU.RCP R30, R30 ;  /* 0x0000001e001e7308 */ /* 0x000e220000001000 */
[----:B---3--:R-:W-:Y:S01]  /*3510*/  FADD.FTZ R33, R26, 1 ;  /* 0x3f8000001a217421 */ /* 0x008fe20000010000 */
[----:B------:R-:W-:Y:S01]  /*3520*/  FMUL.FTZ R32, R35, R112 ;  /* 0x0000007023207220 */ /* 0x000fe20000410000 */
[----:B------:R-:W-:Y:S01]  /*3530*/  FMUL.FTZ R35, R29, -1.4426950216293334961 ;  /* 0xbfb8aa3b1d237820 */ /* 0x000fe20000410000 */
[----:B------:R-:W-:Y:S01]  /*3540*/  FMUL.FTZ R70, R70, R45 ;  /* 0x0000002d46467220 */ /* 0x000fe20000410000 */
[----:B------:R-:W-:Y:S01]  /*3550*/  SHF.L.U32 R45, R20, 0x10, RZ ;  /* 0x00000010142d7819 */ /* 0x000fe200000006ff */
[----:B------:R-:W-:-:S02]  /*3560*/  FFMA.FTZ R26, R69, R32, R67 ;  /* 0x00000020451a7223 */ /* 0x000fc40000010043 */
[----:B------:R-:W2:Y:S01]  /*3570*/  MUFU.EX2 R36, R36 ;  /* 0x0000002400247308 */ /* 0x000ea20000000800 */
[----:B-1----:R-:W-:Y:S01]  /*3580*/  FADD.FTZ R27, R27, 1 ;  /* 0x3f8000001b1b7421 */ /* 0x002fe20000010000 */
[----:B------:R-:W-:Y:S01]  /*3590*/  FMUL.FTZ R34, R26, -1.4426950216293334961 ;  /* 0xbfb8aa3b1a227820 */ /* 0x000fe20000410000 */
[----:B------:R-:W-:-:S05]  /*35a0*/  FADD.FTZ R125, R125, R70 ;  /* 0x000000467d7d7221 */ /* 0x000fca0000010000 */
[----:B------:R-:W1:Y:S01]  /*35b0*/  MUFU.RCP R33, R33 ;  /* 0x0000002100217308 */ /* 0x000e620000001000 */
[----:B0-----:R-:W-:Y:S01]  /*35c0*/  FMUL.FTZ R54, R37, R30 ;  /* 0x0000001e25367220 */ /* 0x001fe20000410000 */
[----:B------:R-:W-:Y:S01]  /*35d0*/  FADD.FTZ R37, -R72, R47 ;  /* 0x0000002f48257221 */ /* 0x000fe20000010100 */
[----:B------:R-:W-:-:S03]  /*35e0*/  FADD.FTZ R30, -R30, 1 ;  /* 0x3f8000001e1e7421 */ /* 0x000fc60000010100 */
[----:B------:R-:W-:Y:S01]  /*35f0*/  FMUL.FTZ R37, R37, R112 ;  /* 0x0000007025257220 */ /* 0x000fe20000410000 */
[----:B------:R-:W-:Y:S01]  /*3600*/  FFMA.FTZ R39, R39, R30, 1 ;  /* 0x3f80000027277423 */ /* 0x000fe2000001001e */
[----:B------:R-:W0:Y:S01]  /*3610*/  MUFU.RCP R43, R27 ;  /* 0x0000001b002b7308 */ /* 0x000e220000001000 */
[----:B--2---:R-:W-:Y:S01]  /*3620*/  FADD.FTZ R42, R36, 1 ;  /* 0x3f800000242a7421 */ /* 0x004fe20000010000 */
[----:B------:R-:W-:Y:S01]  /*3630*/  SHF.L.U32 R30, R107, 0x10, RZ ;  /* 0x000000106b1e7819 */ /* 0x000fe200000006ff */
[----:B------:R-:W-:-:S04]  /*3640*/  FMUL.FTZ R54, R54, R39 ;  /* 0x0000002736367220 */ /* 0x000fc80000410000 */
[----:B------:R-:W-:Y:S01]  /*3650*/  FADD.FTZ R125, R125, R54 ;  /* 0x000000367d7d7221 */ /* 0x000fe20000010000 */
[----:B------:R-:W2:Y:S01]  /*3660*/  MUFU.EX2 R35, R35 ;  /* 0x0000002300237308 */ /* 0x000ea20000000800 */
[----:B-1----:R-:W-:-:S04]  /*3670*/  FADD.FTZ R47, -R33, 1 ;  /* 0x3f800000212f7421 */ /* 0x002fc80000010100 */
[----:B------:R-:W-:Y:S01]  /*3680*/  FFMA.FTZ R114, R114, R47, 1 ;  /* 0x3f80000072727423 */ /* 0x000fe2000001002f */
[----:B------:R-:W-:Y:S01]  /*3690*/  FADD.FTZ R47, -R72, R45 ;  /* 0x0000002d482f7221 */ /* 0x000fe20000010100 */
[----:B------:R-:W-:Y:S01]  /*36a0*/  FMUL.FTZ R45, R44, R33 ;  /* 0x000000212c2d7220 */ /* 0x000fe20000410000 */
[----:B------:R-:W1:Y:S01]  /*36b0*/  MUFU.RCP R40, R42 ;  /* 0x0000002a00287308 */ /* 0x000e620000001000 */
[----:B0-----:R-:W-:Y:S01]  /*36c0*/  FADD.FTZ R27, -R43, 1 ;  /* 0x3f8000002b1b7421 */ /* 0x001fe20000010100 */
[----:B------:R-:W-:Y:S01]  /*36d0*/  FMUL.FTZ R43, R30, R43 ;  /* 0x0000002b1e2b7220 */ /* 0x000fe20000410000 */
[-C--:B------:R-:W-:Y:S01]  /*36e0*/  FMUL.FTZ R30, R55, R112.reuse ;  /* 0x00000070371e7220 */ /* 0x080fe20000410000 */
[----:B------:R-:W-:Y:S01]  /*36f0*/  FMUL.FTZ R33, R47, R112 ;  /* 0x000000702f217220 */ /* 0x000fe20000410000 */
[----:B------:R-:W-:Y:S01]  /*3700*/  FFMA.FTZ R52, R52, R27, 1 ;  /* 0x3f80000034347423 */ /* 0x000fe2000001001b */
[--C-:B------:R-:W-:Y:S01]  /*3710*/  FFMA.FTZ R27, R68, R37, R66.reuse ;  /* 0x00000025441b7223 */ /* 0x100fe20000010042 */
[----:B------:R-:W-:Y:S01]  /*3720*/  FFMA.FTZ R36, R69, R30, R67 ;  /* 0x0000001e45247223 */ /* 0x000fe20000010043 */
[----:B------:R-:W0:Y:S01]  /*3730*/  MUFU.EX2 R34, R34 ;  /* 0x0000002200227308 */ /* 0x000e220000000800 */
[----:B--2---:R-:W-:Y:S01]  /*3740*/  FADD.FTZ R44, R35, 1 ;  /* 0x3f800000232c7421 */ /* 0x004fe20000010000 */
[----:B------:R-:W-:Y:S01]  /*3750*/  FMUL.FTZ R52, R43, R52 ;  /* 0x000000342b347220 */ /* 0x000fe20000410000 */
[----:B------:R-:W-:Y:S01]  /*3760*/  SHF.L.U32 R43, R98, 0x10, RZ ;  /* 0x00000010622b7819 */ /* 0x000fe200000006ff */
[----:B------:R-:W-:Y:S01]  /*3770*/  FMUL.FTZ R31, R27, -1.4426950216293334961 ;  /* 0xbfb8aa3b1b1f7820 */ /* 0x000fe20000410000 */
[----:B------:R-:W-:Y:S01]  /*3780*/  FMUL.FTZ R38, R36, -1.4426950216293334961 ;  /* 0xbfb8aa3b24267820 */ /* 0x000fe20000410000 */
[----:B------:R-:W-:Y:S01]  /*3790*/  FFMA.FTZ R35, R68, R33, R66 ;  /* 0x0000002144237223 */ /* 0x000fe20000010042 */
[----:B------:R-:W-:Y:S01]  /*37a0*/  FMUL.FTZ R114, R45, R114 ;  /* 0x000000722d727220 */ /* 0x000fe20000410000 */
[----:B------:R2:W3:Y:S01]  /*37b0*/  MUFU.RCP R42, R44 ;  /* 0x0000002c002a7308 */ /* 0x0004e20000001000 */
[----:B-1----:R-:W-:Y:S01]  /*37c0*/  FADD.FTZ R121, -R40, 1 ;  /* 0x3f80000028797421 */ /* 0x002fe20000010100 */
[----:B------:R-:W-:Y:S01]  /*37d0*/  FADD.FTZ R47, -R72, R43 ;  /* 0x0000002b482f7221 */ /* 0x000fe20000010100 */
[----:B------:R-:W-:Y:S01]  /*37e0*/  FMUL.FTZ R39, R35, -1.4426950216293334961 ;  /* 0xbfb8aa3b23277820 */ /* 0x000fe20000410000 */
[----:B------:R-:W-:Y:S01]  /*37f0*/  SHF.L.U32 R45, R105, 0x10, RZ ;  /* 0x00000010692d7819 */ /* 0x000fe200000006ff */
[----:B------:R-:W-:Y:S01]  /*3800*/  FFMA.FTZ R121, R28, R121, 1 ;  /* 0x3f8000001c797423 */ /* 0x000fe20000010079 */
[----:B------:R-:W-:Y:S01]  /*3810*/  FMUL.FTZ R28, R47, R112 ;  /* 0x000000702f1c7220 */ /* 0x000fe20000410000 */
[----:B------:R-:W-:Y:S01]  /*3820*/  SHF.L.U32 R47, R17, 0x10, RZ ;  /* 0x00000010112f7819 */ /* 0x000fe200000006ff */
[----:B------:R-:W1:Y:S01]  /*3830*/  MUFU.EX2 R31, R31 ;  /* 0x0000001f001f7308 */ /* 0x000e620000000800 */
[----:B0-----:R-:W-:Y:S01]  /*3840*/  FADD.FTZ R43, R34, 1 ;  /* 0x3f800000222b7421 */ /* 0x001fe20000010000 */
[----:B------:R-:W-:Y:S01]  /*3850*/  FFMA.FTZ R34, R69, R28, R67 ;  /* 0x0000001c45227223 */ /* 0x000fe20000010043 */
[----:B--2---:R-:W-:Y:S01]  /*3860*/  FMUL.FTZ R44, R45, R40 ;  /* 0x000000282d2c7220 */ /* 0x004fe20000410000 */
[----:B------:R-:W-:-:S03]  /*3870*/  SHF.L.U32 R55, R96, 0x10, RZ ;  /* 0x0000001060377819 */ /* 0x000fc600000006ff */
[----:B------:R-:W-:Y:S01]  /*3880*/  FMUL.FTZ R121, R44, R121 ;  /* 0x000000792c797220 */ /* 0x000fe20000410000 */
[----:B------:R-:W0:Y:S01]  /*3890*/  MUFU.EX2 R38, R38 ;  /* 0x0000002600267308 */ /* 0x000e220000000800 */
[----:B---3--:R-:W-:Y:S01]  /*38a0*/  FADD.FTZ R46, -R42, 1 ;  /* 0x3f8000002a2e7421 */ /* 0x008fe20000010100 */
[----:B------:R-:W-:-:S03]  /*38b0*/  FADD.FTZ R55, -R72, R55 ;  /* 0x0000003748377221 */ /* 0x000fc60000010100 */
[----:B------:R-:W-:Y:S01]  /*38c0*/  FFMA.FTZ R46, R29, R46, 1 ;  /* 0x3f8000001d2e7423 */ /* 0x000fe2000001002e */
[----:B------:R-:W-:Y:S01]  /*38d0*/  FMUL.FTZ R29, R34, -1.4426950216293334961 ;  /* 0xbfb8aa3b221d7820 */ /* 0x000fe20000410000 */
[----:B------:R-:W-:Y:S01]  /*38e0*/  FMUL.FTZ R44, R55, R112 ;  /* 0x00000070372c7220 */ /* 0x000fe20000410000 */
[----:B------:R-:W2:Y:S01]  /*38f0*/  MUFU.EX2 R39, R39 ;  /* 0x0000002700277308 */ /* 0x000ea20000000800 */
[----:B-1----:R-:W-:Y:S01]  /*3900*/  FADD.FTZ R45, R31, 1 ;  /* 0x3f8000001f2d7421 */ /* 0x002fe20000010000 */
[----:B------:R-:W-:Y:S01]  /*3910*/  FMUL.FTZ R31, R47, R42 ;  /* 0x0000002a2f1f7220 */ /* 0x000fe20000410000 */
[----:B------:R-:W-:-:S03]  /*3920*/  SHF.L.U32 R47, R103, 0x10, RZ ;  /* 0x00000010672f7819 */ /* 0x000fc600000006ff */
[----:B------:R-:W-:Y:S02]  /*3930*/  FMUL.FTZ R31, R31, R46 ;  /* 0x0000002e1f1f7220 */ /* 0x000fe40000410000 */
[----:B------:R-:W1:Y:S01]  /*3940*/  MUFU.RCP R40, R43 ;  /* 0x0000002b00287308 */ /* 0x000e620000001000 */
[----:B0-----:R-:W-:-:S07]  /*3950*/  FADD.FTZ R38, R38, 1 ;  /* 0x3f80000026267421 */ /* 0x001fce0000010000 */
[----:B------:R-:W0:Y:S01]  /*3960*/  MUFU.EX2 R29, R29 ;  /* 0x0000001d001d7308 */ /* 0x000e220000000800 */
[----:B--2---:R-:W-:-:S07]  /*3970*/  FADD.FTZ R39, R39, 1 ;  /* 0x3f80000027277421 */ /* 0x004fce0000010000 */
[----:B------:R2:W3:Y:S01]  /*3980*/  MUFU.RCP R42, R45 ;  /* 0x0000002d002a7308 */ /* 0x0004e20000001000 */
[----:B-1----:R-:W-:-:S04]  /*3990*/  FADD.FTZ R43, -R40, 1 ;  /* 0x3f800000282b7421 */ /* 0x002fc80000010100 */
[----:B------:R-:W-:Y:S01]  /*39a0*/  FFMA.FTZ R43, R26, R43, 1 ;  /* 0x3f8000001a2b7423 */ /* 0x000fe2000001002b */
[----:B------:R-:W-:Y:S02]  /*39b0*/  FMUL.FTZ R26, R47, R40 ;  /* 0x000000282f1a7220 */ /* 0x000fe40000410000 */
[----:B------:R-:W1:Y:S01]  /*39c0*/  MUFU.RCP R38, R38 ;  /* 0x0000002600267308 */ /* 0x000e620000001000 */
[----:B0-----:R-:W-:Y:S01]  /*39d0*/  FADD.FTZ R29, R29, 1 ;  /* 0x3f8000001d1d7421 */ /* 0x001fe20000010000 */
[----:B--2---:R-:W-:Y:S01]  /*39e0*/  SHF.L.U32 R45, R19, 0x10, RZ ;  /* 0x00000010132d7819 */ /* 0x004fe200000006ff */
[----:B------:R-:W-:-:S05]  /*39f0*/  FMUL.FTZ R26, R26, R43 ;  /* 0x0000002b1a1a7220 */ /* 0x000fca0000410000 */
[----:B------:R-:W0:Y:S01]  /*3a00*/  MUFU.RCP R39, R39 ;  /* 0x0000002700277308 */ /* 0x000e220000001000 */
[----:B---3--:R-:W-:Y:S01]  /*3a10*/  FADD.FTZ R40, -R42, 1 ;  /* 0x3f8000002a287421 */ /* 0x008fe20000010100 */
[----:B------:R-:W-:Y:S01]  /*3a20*/  FMUL.FTZ R42, R45, R42 ;  /* 0x0000002a2d2a7220 */ /* 0x000fe20000410000 */
[----:B------:R-:W-:Y:S02]  /*3a30*/  SHF.L.U32 R45, R101, 0x10, RZ ;  /* 0x00000010652d7819 */ /* 0x000fe400000006ff */
[----:B------:R-:W-:-:S03]  /*3a40*/  FFMA.FTZ R27, R27, R40, 1 ;  /* 0x3f8000001b1b7423 */ /* 0x000fc60000010028 */
[----:B------:R-:W2:Y:S01]  /*3a50*/  MUFU.RCP R29, R29 ;  /* 0x0000001d001d7308 */ /* 0x000ea20000001000 */
[----:B-1----:R-:W-:Y:S01]  /*3a60*/  FADD.FTZ R43, -R38, 1 ;  /* 0x3f800000262b7421 */ /* 0x002fe20000010100 */
[----:B------:R-:W-:-:S03]  /*3a70*/  FMUL.FTZ R27, R42, R27 ;  /* 0x0000001b2a1b7220 */ /* 0x000fc60000410000 */
[----:B------:R-:W-:Y:S01]  /*3a80*/  FFMA.FTZ R40, R36, R43, 1 ;  /* 0x3f80000024287423 */ /* 0x000fe2000001002b */
[----:B------:R-:W-:Y:S01]  /*3a90*/  FMUL.FTZ R43, R45, R38 ;  /* 0x000000262d2b7220 */ /* 0x000fe20000410000 */
[----:B------:R-:W-:Y:S01]  /*3aa0*/  SHF.L.U32 R45, R22, 0x10, RZ ;  /* 0x00000010162d7819 */ /* 0x000fe200000006ff */
[----:B0-----:R-:W-:Y:S01]  /*3ab0*/  FADD.FTZ R36, -R39, 1 ;  /* 0x3f80000027247421 */ /* 0x001fe20000010100 */
[----:B------:R-:W-:Y:S01]  /*3ac0*/  SHF.L.U32 R38, R21, 0x10, RZ ;  /* 0x0000001015267819 */ /* 0x000fe200000006ff */
[----:B------:R-:W-:Y:S02]  /*3ad0*/  FMUL.FTZ R40, R43, R40 ;  /* 0x000000282b287220 */ /* 0x000fe40000410000 */
[----:B------:R-:W-:Y:S01]  /*3ae0*/  FADD.FTZ R47, -R72, R45 ;  /* 0x0000002d482f7221 */ /* 0x000fe20000010100 */
[----:B------:R-:W-:Y:S01]  /*3af0*/  FFMA.FTZ R35, R35, R36, 1 ;  /* 0x3f80000023237423 */ /* 0x000fe20000010024 */
[----:B------:R-:W-:Y:S01]  /*3b00*/  SHF.L.U32 R43, R94, 0x10, RZ ;  /* 0x000000105e2b7819 */ /* 0x000fe200000006ff */
[----:B------:R-:W-:Y:S01]  /*3b10*/  FMUL.FTZ R36, R38, R39 ;  /* 0x0000002726247220 */ /* 0x000fe20000410000 */
[----:B------:R-:W-:Y:S01]  /*3b20*/  FMUL.FTZ R47, R47, R112 ;  /* 0x000000702f2f7220 */ /* 0x000fe20000410000 */
[----:B--2---:R-:W-:Y:S01]  /*3b30*/  FADD.FTZ R39, -R29, 1 ;  /* 0x3f8000001d277421 */ /* 0x004fe20000010100 */
[----:B------:R-:W-:Y:S01]  /*3b40*/  SHF.L.U32 R38, R99, 0x10, RZ ;  /* 0x0000001063267819 */ /* 0x000fe200000006ff */
[----:B------:R-:W-:-:S02]  /*3b50*/  FADD.FTZ R71, -R72, R43 ;  /* 0x0000002b48477221 */ /* 0x000fc40000010100 */
[----:B------:R-:W-:Y:S01]  /*3b60*/  FFMA.FTZ R45, R34, R39, 1 ;  /* 0x3f800000222d7423 */ /* 0x000fe20000010027 */
[----:B------:R-:W-:Y:S01]  /*3b70*/  FFMA.FTZ R39, R68, R47, R66 ;  /* 0x0000002f44277223 */ /* 0x000fe20000010042 */
[----:B------:R-:W-:Y:S01]  /*3b80*/  FMUL.FTZ R38, R38, R29 ;  /* 0x0000001d26267220 */ /* 0x000fe20000410000 */
[----:B------:R-:W-:Y:S01]  /*3b90*/  FMUL.FTZ R29, R36, R35 ;  /* 0x00000023241d7220 */ /* 0x000fe20000410000 */
[----:B------:R-:W-:Y:S01]  /*3ba0*/  SHF.L.U32 R35, R56, 0x10, RZ ;  /* 0x0000001038237819 */ /* 0x000fe200000006ff */
[----:B------:R-:W-:Y:S01]  /*3bb0*/  FMUL.FTZ R34, R39, -1.4426950216293334961 ;  /* 0xbfb8aa3b27227820 */ /* 0x000fe20000410000 */
[----:B------:R-:W-:Y:S01]  /*3bc0*/  FFMA.FTZ R36, R69, R44, R67 ;  /* 0x0000002c45247223 */ /* 0x000fe20000010043 */
[----:B------:R-:W-:Y:S01]  /*3bd0*/  FMUL.FTZ R38, R38, R45 ;  /* 0x0000002d26267220 */ /* 0x000fe20000410000 */
[-C--:B------:R-:W-:Y:S01]  /*3be0*/  FMUL.FTZ R42, R71, R112.reuse ;  /* 0x00000070472a7220 */ /* 0x080fe20000410000 */
[----:B------:R-:W-:Y:S01]  /*3bf0*/  FADD.FTZ R35, -R72, R35 ;  /* 0x0000002348237221 */ /* 0x000fe20000010100 */
[----:B------:R-:W-:Y:S01]  /*3c00*/  FMUL.FTZ R55, R36, -1.4426950216293334961 ;  /* 0xbfb8aa3b24377820 */ /* 0x000fe20000410000 */
[----:B------:R-:W0:Y:S02]  /*3c10*/  MUFU.EX2 R34, R34 ;  /* 0x0000002200227308 */ /* 0x000e240000000800 */
[----:B------:R-:W-:-:S04]  /*3c20*/  FMUL.FTZ R45, R35, R112 ;  /* 0x00000070232d7220 */ /* 0x000fc80000410000 */
[----:B------:R-:W-:Y:S02]  /*3c30*/  FFMA.FTZ R35, R68, R45, R66 ;  /* 0x0000002d44237223 */ /* 0x000fe40000010042 */
[----:B------:R-:W1:Y:S02]  /*3c40*/  MUFU.EX2 R55, R55 ;  /* 0x0000003700377308 */ /* 0x000e640000000800 */
[----:B------:R-:W-:-:S06]  /*3c50*/  FMUL.FTZ R46, R35, -1.4426950216293334961 ;  /* 0xbfb8aa3b232e7820 */ /* 0x000fcc0000410000 */
[----:B------:R-:W2:Y:S01]  /*3c60*/  MUFU.EX2 R46, R46 ;  /* 0x0000002e002e7308 */ /* 0x000ea20000000800 */
[----:B0-----:R-:W-:Y:S01]  /*3c70*/  FADD.FTZ R123, R34, 1 ;  /* 0x3f800000227b7421 */ /* 0x001fe20000010000 */
[----:B------:R-:W-:-:S06]  /*3c80*/  FFMA.FTZ R34, R69, R42, R67 ;  /* 0x0000002a45227223 */ /* 0x000fcc0000010043 */
[----:B------:R-:W0:Y:S01]  /*3c90*/  MUFU.RCP R123, R123 ;  /* 0x0000007b007b7308 */ /* 0x000e220000001000 */
[----:B-1----:R-:W-:Y:S01]  /*3ca0*/  FADD.FTZ R43, R55, 1 ;  /* 0x3f800000372b7421 */ /* 0x002fe20000010000 */
[----:B------:R-:W-:-:S06]  /*3cb0*/  FMUL.FTZ R55, R34, -1.4426950216293334961 ;  /* 0xbfb8aa3b22377820 */ /* 0x000fcc0000410000 */
[----:B------:R-:W1:Y:S01]  /*3cc0*/  MUFU.RCP R43, R43 ;  /* 0x0000002b002b7308 */ /* 0x000e620000001000 */
[----:B--2---:R-:W-:-:S07]  /*3cd0*/  FADD.FTZ R71, R46, 1 ;  /* 0x3f8000002e477421 */ /* 0x004fce0000010000 */
[----:B------:R-:W2:Y:S01]  /*3ce0*/  MUFU.EX2 R55, R55 ;  /* 0x0000003700377308 */ /* 0x000ea20000000800 */
[----:B0-----:R-:W-:-:S04]  /*3cf0*/  FADD.FTZ R46, -R123, 1 ;  /* 0x3f8000007b2e7421 */ /* 0x001fc80000010100 */
[----:B------:R-:W-:Y:S01]  /*3d00*/  FFMA.FTZ R39, R39, R46, 1 ;  /* 0x3f80000027277423 */ /* 0x000fe2000001002e */
[----:B------:R-:W-:Y:S02]  /*3d10*/  SHF.L.U32 R46, R23, 0x10, RZ ;  /* 0x00000010172e7819 */ /* 0x000fe400000006ff */
[----:B------:R-:W0:Y:S03]  /*3d20*/  MUFU.RCP R71, R71 ;  /* 0x0000004700477308 */ /* 0x000e260000001000 */
[----:B------:R-:W-:Y:S01]  /*3d30*/  FMUL.FTZ R46, R46, R123 ;  /* 0x0000007b2e2e7220 */ /* 0x000fe20000410000 */
[----:B-1----:R-:W-:Y:S01]  /*3d40*/  FADD.FTZ R123, -R43, 1 ;  /* 0x3f8000002b7b7421 */ /* 0x002fe20000010100 */
[----:B------:R-:W-:Y:S02]  /*3d50*/  FMUL.FTZ R43, R124, R43 ;  /* 0x0000002b7c2b7220 */ /* 0x000fe40000410000 */
[----:B------:R-:W-:Y:S01]  /*3d60*/  FMUL.FTZ R39, R46, R39 ;  /* 0x000000272e277220 */ /* 0x000fe20000410000 */
[----:B------:R-:W-:Y:S01]  /*3d70*/  FFMA.FTZ R36, R36, R123, 1 ;  /* 0x3f80000024247423 */ /* 0x000fe2000001007b */
[----:B--2---:R-:W-:Y:S01]  /*3d80*/  FADD.FTZ R123, R55, 1 ;  /* 0x3f800000377b7421 */ /* 0x004fe20000010000 */
[----:B------:R-:W-:Y:S01]  /*3d90*/  SHF.L.U32 R55, R95, 0x10, RZ ;  /* 0x000000105f377819 */ /* 0x000fe200000006ff */
[----:B------:R-:W-:Y:S01]  /*3da0*/  FMUL.FTZ R46, R68, R122 ;  /* 0x0000007a442e7220 */ /* 0x000fe20000410000 */
[----:B------:R-:W-:Y:S01]  /*3db0*/  FMUL.FTZ R36, R43, R36 ;  /* 0x000000242b247220 */ /* 0x000fe20000410000 */
[----:B------:R-:W-:-:S02]  /*3dc0*/  SHF.L.U32 R43, R58, 0x10, RZ ;  /* 0x000000103a2b7819 */ /* 0x000fc400000006ff */
[----:B------:R-:W1:Y:S01]  /*3dd0*/  MUFU.RCP R123, R123 ;  /* 0x0000007b007b7308 */ /* 0x000e620000001000 */
[----:B0-----:R-:W-:Y:S02]  /*3de0*/  FADD.FTZ R124, -R71, 1 ;  /* 0x3f800000477c7421 */ /* 0x001fe40000010100 */
[----:B------:R-:W-:Y:S02]  /*3df0*/  FADD.FTZ R43, -R72, R43 ;  /* 0x0000002b482b7221 */ /* 0x000fe40000010100 */
[----:B------:R-:W-:Y:S01]  /*3e00*/  FFMA.FTZ R35, R35, R124, 1 ;  /* 0x3f80000023237423 */ /* 0x000fe2000001007c */
[----:B------:R-:W-:Y:S01]  /*3e10*/  SHF.L.U32 R124, R57, 0x10, RZ ;  /* 0x00000010397c7819 */ /* 0x000fe200000006ff */
[----:B------:R-:W-:-:S04]  /*3e20*/  FMUL.FTZ R43, R43, R112 ;  /* 0x000000702b2b7220 */ /* 0x000fc80000410000 */
[----:B------:R-:W-:-:S04]  /*3e30*/  FMUL.FTZ R124, R124, R71 ;  /* 0x000000477c7c7220 */ /* 0x000fc80000410000 */
[----:B------:R-:W-:Y:S01]  /*3e40*/  FMUL.FTZ R35, R124, R35 ;  /* 0x000000237c237220 */ /* 0x000fe20000410000 */
[----:B-1----:R-:W-:Y:S01]  /*3e50*/  FADD.FTZ R71, -R123, 1 ;  /* 0x3f8000007b477421 */ /* 0x002fe20000010100 */
[----:B------:R-:W-:Y:S01]  /*3e60*/  FMUL.FTZ R55, R55, R123 ;  /* 0x0000007b37377220 */ /* 0x000fe20000410000 */
[----:B------:R-:W-:Y:S01]  /*3e70*/  FMUL.FTZ R123, R69, R49 ;  /* 0x00000031457b7220 */ /* 0x000fe20000410000 */
[C---:B------:R-:W-:Y:S01]  /*3e80*/  FFMA.FTZ R124, R25.reuse, R122, RZ ;  /* 0x0000007a197c7223 */ /* 0x040fe200000100ff */
[----:B------:R-:W-:Y:S01]  /*3e90*/  FFMA.FTZ R34, R34, R71, 1 ;  /* 0x3f80000022227423 */ /* 0x000fe20000010047 */
[----:B------:R-:W-:Y:S01]  /*3ea0*/  FFMA.FTZ R71, R25, R46, RZ ;  /* 0x0000002e19477223 */ /* 0x000fe200000100ff */
[----:B------:R-:W-:Y:S01]  /*3eb0*/  FADD.FTZ R46, RZ, R46 ;  /* 0x0000002eff2e7221 */ /* 0x000fe20000010000 */
[----:B------:R-:W-:Y:S01]  /*3ec0*/  FFMA.FTZ R122, R113, R70, R124 ;  /* 0x00000046717a7223 */ /* 0x000fe2000001007c */
[----:B------:R-:W-:Y:S01]  /*3ed0*/  FMUL.FTZ R34, R55, R34 ;  /* 0x0000002237227220 */ /* 0x000fe20000410000 */
[----:B------:R-:W-:Y:S01]  /*3ee0*/  FFMA.FTZ R71, R24, R123, R71 ;  /* 0x0000007b18477223 */ /* 0x000fe20000010047 */
[----:B------:R-:W-:Y:S01]  /*3ef0*/  FADD.FTZ R123, R123, R46 ;  /* 0x0000002e7b7b7221 */ /* 0x000fe20000010000 */
[C---:B------:R-:W-:Y:S01]  /*3f00*/  FFMA.FTZ R46, R68.reuse, R43, R66 ;  /* 0x0000002b442e7223 */ /* 0x040fe20000010042 */
[----:B------:R-:W-:Y:S01]  /*3f10*/  FMUL.FTZ R70, R68, R70 ;  /* 0x0000004644467220 */ /* 0x000fe20000410000 */
[----:B------:R-:W-:-:S02]  /*3f20*/  SHF.L.U32 R124, R59, 0x10, RZ ;  /* 0x000000103b7c7819 */ /* 0x000fc400000006ff */
[----:B------:R-:W-:Y:S01]  /*3f30*/  FMUL.FTZ R55, R46, -1.4426950216293334961 ;  /* 0xbfb8aa3b2e377820 */ /* 0x000fe20000410000 */
[----:B------:R-:W-:Y:S01]  /*3f40*/  FFMA.FTZ R113, R113, R70, R71 ;  /* 0x0000004671717223 */ /* 0x000fe20000010047 */
[----:B------:R-:W-:-:S04]  /*3f50*/  FADD.FTZ R123, R123, R70 ;  /* 0x000000467b7b7221 */ /* 0x000fc80000010000 */
[----:B------:R-:W0:Y:S02]  /*3f60*/  MUFU.EX2 R55, R55 ;  /* 0x0000003700377308 */ /* 0x000e240000000800 */
[----:B0-----:R-:W-:-:S06]  /*3f70*/  FADD.FTZ R55, R55, 1 ;  /* 0x3f80000037377421 */ /* 0x001fcc0000010000 */
[----:B------:R-:W0:Y:S02]  /*3f80*/  MUFU.RCP R55, R55 ;  /* 0x0000003700377308 */ /* 0x000e240000001000 */
[----:B0-----:R-:W-:Y:S01]  /*3f90*/  FMUL.FTZ R25, R124, R55 ;  /* 0x000000377c197220 */ /* 0x001fe20000410000 */
[----:B------:R-:W-:Y:S01]  /*3fa0*/  FADD.FTZ R71, -R55, 1 ;  /* 0x3f80000037477421 */ /* 0x000fe20000010100 */
[----:B------:R-:W-:Y:S01]  /*3fb0*/  SHF.L.U32 R55, R92, 0x10, RZ ;  /* 0x000000105c377819 */ /* 0x000fe200000006ff */
[----:B------:R-:W-:Y:S01]  /*3fc0*/  FFMA.FTZ R124, R24, R49, RZ ;  /* 0x00000031187c7223 */ /* 0x000fe200000100ff */
[----:B------:R-:W-:Y:S01]  /*3fd0*/  FADD.FTZ R24, RZ, R49 ;  /* 0x00000031ff187221 */ /* 0x000fe20000010000 */
[----:B------:R-:W-:Y:S02]  /*3fe0*/  FFMA.FTZ R46, R46, R71, 1 ;  /* 0x3f8000002e2e7423 */ /* 0x000fe40000010047 */
[----:B------:R-:W-:Y:S01]  /*3ff0*/  FADD.FTZ R55, -R72, R55 ;  /* 0x0000003748377221 */ /* 0x000fe20000010100 */
[----:B------:R-:W-:Y:S01]  /*4000*/  FADD.FTZ R71, R24, R91 ;  /* 0x0000005b18477221 */ /* 0x000fe20000010000 */
[----:B------:R-:W-:Y:S01]  /*4010*/  FMUL.FTZ R25, R25, R46 ;  /* 0x0000002e19197220 */ /* 0x000fe20000410000 */
[-C--:B------:R-:W-:Y:S01]  /*4020*/  FMUL.FTZ R24, R69, R91.reuse ;  /* 0x0000005b45187220 */ /* 0x080fe20000410000 */
[----:B------:R-:W-:Y:S01]  /*4030*/  FMUL.FTZ R46, R55, R112 ;  /* 0x00000070372e7220 */ /* 0x000fe20000410000 */
[----:B------:R-:W-:-:S02]  /*4040*/  FFMA.FTZ R49, R50, R91, R124 ;  /* 0x0000005b32317223 */ /* 0x000fc4000001007c */
[----:B------:R-:W-:Y:S01]  /*4050*/  FFMA.FTZ R91, R50, R24, R113 ;  /* 0x00000018325b7223 */ /* 0x000fe20000010071 */
[----:B------:R-:W-:Y:S01]  /*4060*/  FFMA.FTZ R55, R69, R46, R67 ;  /* 0x0000002e45377223 */ /* 0x000fe20000010043 */
[----:B------:R-:W-:Y:S01]  /*4070*/  SHF.L.U32 R113, R93, 0x10, RZ ;  /* 0x000000105d717819 */ /* 0x000fe200000006ff */
[----:B------:R-:W-:Y:S01]  /*4080*/  FADD.FTZ R123, R24, R123 ;  /* 0x0000007b187b7221 */ /* 0x000fe20000010000 */
[-C--:B------:R-:W-:Y:S01]  /*4090*/  FFMA.FTZ R24, R115, R54.reuse, R122 ;  /* 0x0000003673187223 */ /* 0x080fe2000001007a */
[----:B------:R-:W-:Y:S01]  /*40a0*/  FMUL.FTZ R70, R55, -1.4426950216293334961 ;  /* 0xbfb8aa3b37467820 */ /* 0x000fe20000410000 */
[----:B------:R-:W-:Y:S01]  /*40b0*/  FMUL.FTZ R54, R68, R54 ;  /* 0x0000003644367220 */ /* 0x000fe20000410000 */
[----:B------:R-:W-:Y:S01]  /*40c0*/  FFMA.FTZ R49, R48, R52, R49 ;  /* 0x0000003430317223 */ /* 0x000fe20000010031 */
[----:B------:R-:W-:Y:S02]  /*40d0*/  FFMA.FTZ R24, R53, R114, R24 ;  /* 0x0000007235187223 */ /* 0x000fe40000010018 */
[----:B------:R-:W-:Y:S01]  /*40e0*/  FFMA.FTZ R115, R115, R54, R91 ;  /* 0x0000003673737223 */ /* 0x000fe2000001005b */
[----:B------:R-:W0:Y:S01]  /*40f0*/  MUFU.EX2 R70, R70 ;  /* 0x0000004600467308 */ /* 0x000e220000000800 */
[----:B------:R-:W-:Y:S01]  /*4100*/  SHF.L.U32 R91, R61, 0x10, RZ ;  /* 0x000000103d5b7819 */ /* 0x000fe200000006ff */
[----:B------:R-:W-:Y:S01]  /*4110*/  FADD.FTZ R123, R123, R54 ;  /* 0x000000367b7b7221 */ /* 0x000fe20000010000 */
[----:B------:R-:W-:Y:S01]  /*4120*/  FFMA.FTZ R49, R120, R121, R49 ;  /* 0x0000007978317223 */ /* 0x000fe20000010031 */
[----:B------:R-:W-:-:S03]  /*4130*/  FFMA.FTZ R24, R41, R31, R24 ;  /* 0x0000001f29187223 */ /* 0x000fc60000010018 */
[----:B------:R-:W-:Y:S01]  /*4140*/  FFMA.FTZ R49, R32, R26, R49 ;  /* 0x0000001a20317223 */ /* 0x000fe20000010031 */
[----:B------:R-:W-:-:S03]  /*4150*/  FFMA.FTZ R24, R37, R27, R24 ;  /* 0x0000001b25187223 */ /* 0x000fc60000010018 */
[----:B------:R-:W-:Y:S01]  /*4160*/  FFMA.FTZ R49, R30, R40, R49 ;  /* 0x000000281e317223 */ /* 0x000fe20000010031 */
[----:B------:R-:W-:-:S03]  /*4170*/  FFMA.FTZ R24, R33, R29, R24 ;  /* 0x0000001d21187223 */ /* 0x000fc60000010018 */
[----:B------:R-:W-:Y:S01]  /*4180*/  FFMA.FTZ R49, R28, R38, R49 ;  /* 0x000000261c317223 */ /* 0x000fe20000010031 */
[----:B------:R-:W-:Y:S01]  /*4190*/  FFMA.FTZ R24, R47, R39, R24 ;  /* 0x000000272f187223 */ /* 0x000fe20000010018 */
[----:B0-----:R-:W-:Y:S02]  /*41a0*/  FADD.FTZ R70, R70, 1 ;  /* 0x3f80000046467421 */ /* 0x001fe40000010000 */
[----:B------:R-:W-:Y:S01]  /*41b0*/  FFMA.FTZ R49, R44, R36, R49 ;  /* 0x000000242c317223 */ /* 0x000fe20000010031 */
[----:B------:R-:W-:-:S03]  /*41c0*/  FFMA.FTZ R24, R45, R35, R24 ;  /* 0x000000232d187223 */ /* 0x000fc60000010018 */
[----:B------:R-:W0:Y:S01]  /*41d0*/  MUFU.RCP R70, R70 ;  /* 0x0000004600467308 */ /* 0x000e220000001000 */
[----:B------:R-:W-:Y:S01]  /*41e0*/  FFMA.FTZ R24, R43, R25, R24 ;  /* 0x000000192b187223 */ /* 0x000fe20000010018 */
[----:B------:R-:W-:Y:S01]  /*41f0*/  FFMA.FTZ R49, R42, R34, R49 ;  /* 0x000000222a317223 */ /* 0x000fe20000010031 */
[----:B0-----:R-:W-:Y:S01]  /*4200*/  FMUL.FTZ R50, R113, R70 ;  /* 0x0000004671327220 */ /* 0x001fe20000410000 */
[----:B------:R-:W-:Y:S01]  /*4210*/  SHF.L.U32 R113, R60, 0x10, RZ ;  /* 0x000000103c717819 */ /* 0x000fe200000006ff */
[----:B------:R-:W-:-:S04]  /*4220*/  FADD.FTZ R124, -R70, 1 ;  /* 0x3f800000467c7421 */ /* 0x000fc80000010100 */
[----:B------:R-:W-:Y:S01]  /*4230*/  FADD.FTZ R113, -R72, R113 ;  /* 0x0000007148717221 */ /* 0x000fe20000010100 */
[----:B------:R-:W-:-:S03]  /*4240*/  FFMA.FTZ R55, R55, R124, 1 ;  /* 0x3f80000037377423 */ /* 0x000fc6000001007c */
[----:B------:R-:W-:Y:S01]  /*4250*/  FMUL.FTZ R113, R113, R112 ;  /* 0x0000007071717220 */ /* 0x000fe20000410000 */
[----:B------:R-:W-:-:S03]  /*4260*/  FMUL.FTZ R50, R50, R55 ;  /* 0x0000003732327220 */ /* 0x000fc60000410000 */
[----:B------:R-:W-:Y:S01]  /*4270*/  FFMA.FTZ R55, R68, R113, R66 ;  /* 0x0000007144377223 */ /* 0x000fe20000010042 */
[----:B------:R-:W-:-:S03]  /*4280*/  FFMA.FTZ R49, R46, R50, R49 ;  /* 0x000000322e317223 */ /* 0x000fc60000010031 */
[----:B------:R-:W-:-:S06]  /*4290*/  FMUL.FTZ R124, R55, -1.4426950216293334961 ;  /* 0xbfb8aa3b377c7820 */ /* 0x000fcc0000410000 */
[----:B------:R-:W0:Y:S02]  /*42a0*/  MUFU.EX2 R124, R124 ;  /* 0x0000007c007c7308 */ /* 0x000e240000000800 */
[----:B0-----:R-:W-:Y:S01]  /*42b0*/  FADD.FTZ R70, R124, 1 ;  /* 0x3f8000007c467421 */ /* 0x001fe20000010000 */
[----:B------:R-:W-:Y:S01]  /*42c0*/  FADD.FTZ R124, R71, R52 ;  /* 0x00000034477c7221 */ /* 0x000fe20000010000 */
[----:B------:R-:W-:-:S04]  /*42d0*/  FMUL.FTZ R52, R69, R52 ;  /* 0x0000003445347220 */ /* 0x000fc80000410000 */
[----:B------:R-:W0:Y:S01]  /*42e0*/  MUFU.RCP R70, R70 ;  /* 0x0000004600467308 */ /* 0x000e220000001000 */
[----:B------:R-:W-:Y:S01]  /*42f0*/  FFMA.FTZ R115, R48, R52, R115 ;  /* 0x0000003430737223 */ /* 0x000fe20000010073 */
[----:B------:R-:W-:Y:S01]  /*4300*/  SHF.L.U32 R48, R80, 0x10, RZ ;  /* 0x0000001050307819 */ /* 0x000fe200000006ff */
[----:B------:R-:W-:Y:S01]  /*4310*/  FADD.FTZ R123, R52, R123 ;  /* 0x0000007b347b7221 */ /* 0x000fe20000010000 */
[----:B0-----:R-:W-:Y:S01]  /*4320*/  FADD.FTZ R122, -R70, 1 ;  /* 0x3f800000467a7421 */ /* 0x001fe20000010100 */
[----:B------:R-:W-:-:S03]  /*4330*/  FMUL.FTZ R91, R91, R70 ;  /* 0x000000465b5b7220 */ /* 0x000fc60000410000 */
[----:B------:R-:W-:Y:S01]  /*4340*/  FFMA.FTZ R122, R55, R122, 1 ;  /* 0x3f800000377a7423 */ /* 0x000fe2000001007a */
[----:B------:R-:W-:-:S03]  /*4350*/  SHF.L.U32 R55, R73, 0x10, RZ ;  /* 0x0000001049377819 */ /* 0x000fc600000006ff */
[----:B------:R-:W-:Y:S02]  /*4360*/  FMUL.FTZ R91, R91, R122 ;  /* 0x0000007a5b5b7220 */ /* 0x000fe40000410000 */
[----:B------:R-:W-:Y:S02]  /*4370*/  FADD.FTZ R55, -R72, R55 ;  /* 0x0000003748377221 */ /* 0x000fe40000010100 */
[----:B------:R-:W-:Y:S02]  /*4380*/  FFMA.FTZ R24, R113, R91, R24 ;  /* 0x0000005b71187223 */ /* 0x000fe40000010018 */
[----:B------:R-:W-:-:S04]  /*4390*/  FMUL.FTZ R70, R55, R112 ;  /* 0x0000007037467220 */ /* 0x000fc80000410000 */
[----:B------:R-:W-:-:S04]  /*43a0*/  FFMA.FTZ R54, R69, R70, R67 ;  /* 0x0000004645367223 */ /* 0x000fc80000010043 */
[----:B------:R-:W-:-:S06]  /*43b0*/  FMUL.FTZ R122, R54, -1.4426950216293334961 ;  /* 0xbfb8aa3b367a7820 */ /* 0x000fcc0000410000 */
[----:B------:R-:W0:Y:S02]  /*43c0*/  MUFU.EX2 R122, R122 ;  /* 0x0000007a007a7308 */ /* 0x000e240000000800 */
[----:B0-----:R-:W-:-:S06]  /*43d0*/  FADD.FTZ R55, R122, 1 ;  /* 0x3f8000007a377421 */ /* 0x001fcc0000010000 */
[----:B------:R-:W0:Y:S02]  /*43e0*/  MUFU.RCP R55, R55 ;  /* 0x0000003700377308 */ /* 0x000e240000001000 */
        /* <DEDUP_REMOVED lines=11> */
[----:B0-----:R-:W-:Y:S01]  /*44a0*/  FADD.FTZ R55, R52, 1 ;  /* 0x3f80000034377421 */ /* 0x001fe20000010000 */
[----:B------:R-:W-:Y:S01]  /*44b0*/  FADD.FTZ R52, R125, R114 ;  /* 0x000000727d347221 */ /* 0x000fe20000010000 */
[----:B------:R-:W-:-:S03]  /*44c0*/  FMUL.FTZ R114, R68, R114 ;  /* 0x0000007244727220 */ /* 0x000fc60000410000 */
[----:B------:R-:W-:Y:S01]  /*44d0*/  FADD.FTZ R52, R52, R31 ;  /* 0x0000001f34347221 */ /* 0x000fe20000010000 */
[----:B------:R-:W0:Y:S01]  /*44e0*/  MUFU.RCP R55, R55 ;  /* 0x0000003700377308 */ /* 0x000e220000001000 */
[----:B------:R-:W-:Y:S01]  /*44f0*/  FFMA.FTZ R122, R53, R114, R115 ;  /* 0x00000072357a7223 */ /* 0x000fe20000010073 */
[----:B------:R-:W-:Y:S01]  /*4500*/  SHF.L.U32 R53, R63, 0x10, RZ ;  /* 0x000000103f357819 */ /* 0x000fe200000006ff */
[----:B------:R-:W-:Y:S01]  /*4510*/  FADD.FTZ R123, R123, R114 ;  /* 0x000000727b7b7221 */ /* 0x000fe20000010000 */
[----:B------:R-:W-:Y:S01]  /*4520*/  FMUL.FTZ R31, R68, R31 ;  /* 0x0000001f441f7220 */ /* 0x000fe20000410000 */
[----:B------:R-:W-:Y:S01]  /*4530*/  FADD.FTZ R52, R52, R27 ;  /* 0x0000001b34347221 */ /* 0x000fe20000010000 */
[----:B------:R-:W-:-:S03]  /*4540*/  FMUL.FTZ R27, R68, R27 ;  /* 0x0000001b441b7220 */ /* 0x000fc60000410000 */
[----:B------:R-:W-:Y:S01]  /*4550*/  FADD.FTZ R52, R52, R29 ;  /* 0x0000001d34347221 */ /* 0x000fe20000010000 */
[----:B------:R-:W-:-:S03]  /*4560*/  FMUL.FTZ R29, R68, R29 ;  /* 0x0000001d441d7220 */ /* 0x000fc60000410000 */
[----:B------:R-:W-:Y:S01]  /*4570*/  FADD.FTZ R52, R52, R39 ;  /* 0x0000002734347221 */ /* 0x000fe20000010000 */
[----:B------:R-:W-:Y:S01]  /*4580*/  FMUL.FTZ R39, R68, R39 ;  /* 0x0000002744277220 */ /* 0x000fe20000410000 */
[----:B0-----:R-:W-:Y:S01]  /*4590*/  FADD.FTZ R115, -R55, 1 ;  /* 0x3f80000037737421 */ /* 0x001fe20000010100 */
[----:B------:R-:W-:Y:S01]  /*45a0*/  FMUL.FTZ R53, R53, R55 ;  /* 0x0000003735357220 */ /* 0x000fe20000410000 */
[----:B------:R-:W-:Y:S01]  /*45b0*/  FADD.FTZ R52, R52, R35 ;  /* 0x0000002334347221 */ /* 0x000fe20000010000 */
[----:B------:R-:W-:Y:S01]  /*45c0*/  FMUL.FTZ R35, R68, R35 ;  /* 0x0000002344237220 */ /* 0x000fe20000410000 */
[----:B------:R-:W-:Y:S01]  /*45d0*/  FFMA.FTZ R54, R54, R115, 1 ;  /* 0x3f80000036367423 */ /* 0x000fe20000010073 */
[----:B------:R-:W-:Y:S01]  /*45e0*/  SHF.L.U32 R115, R81, 0x10, RZ ;  /* 0x0000001051737819 */ /* 0x000fe200000006ff */
[----:B------:R-:W-:Y:S01]  /*45f0*/  FADD.FTZ R52, R52, R25 ;  /* 0x0000001934347221 */ /* 0x000fe20000010000 */
[----:B------:R-:W-:Y:S01]  /*4600*/  FMUL.FTZ R25, R68, R25 ;  /* 0x0000001944197220 */ /* 0x000fe20000410000 */
[----:B------:R-:W-:Y:S01]  /*4610*/  FMUL.FTZ R55, R53, R54 ;  /* 0x0000003635377220 */ /* 0x000fe20000410000 */
[----:B------:R-:W-:Y:S01]  /*4620*/  FADD.FTZ R53, R124, R121 ;  /* 0x000000797c357221 */ /* 0x000fe20000010000 */
[----:B------:R-:W-:Y:S01]  /*4630*/  FADD.FTZ R115, -R72, R115 ;  /* 0x0000007348737221 */ /* 0x000fe20000010100 */
[----:B------:R-:W-:Y:S01]  /*4640*/  FMUL.FTZ R121, R69, R121 ;  /* 0x0000007945797220 */ /* 0x000fe20000410000 */
[----:B------:R-:W-:Y:S01]  /*4650*/  FADD.FTZ R52, R52, R91 ;  /* 0x0000005b34347221 */ /* 0x000fe20000010000 */
[----:B------:R-:W-:Y:S01]  /*4660*/  FADD.FTZ R53, R53, R26 ;  /* 0x0000001a35357221 */ /* 0x000fe20000010000 */
[----:B------:R-:W-:Y:S01]  /*4670*/  FMUL.FTZ R54, R115, R112 ;  /* 0x0000007073367220 */ /* 0x000fe20000410000 */
[----:B------:R-:W-:Y:S01]  /*4680*/  FFMA.FTZ R120, R120, R121, R122 ;  /* 0x0000007978787223 */ /* 0x000fe2000001007a */
[----:B------:R-:W-:Y:S01]  /*4690*/  SHF.L.U32 R122, R82, 0x10, RZ ;  /* 0x00000010527a7819 */ /* 0x000fe200000006ff */
[----:B------:R-:W-:Y:S01]  /*46a0*/  FADD.FTZ R123, R121, R123 ;  /* 0x0000007b797b7221 */ /* 0x000fe20000010000 */
[----:B------:R-:W-:Y:S01]  /*46b0*/  FFMA.FTZ R114, R69, R54, R67 ;  /* 0x0000003645727223 */ /* 0x000fe20000010043 */
[----:B------:R-:W-:Y:S01]  /*46c0*/  FFMA.FTZ R41, R41, R31, R120 ;  /* 0x0000001f29297223 */ /* 0x000fe20000010078 */
[----:B------:R-:W-:Y:S01]  /*46d0*/  FMUL.FTZ R26, R69, R26 ;  /* 0x0000001a451a7220 */ /* 0x000fe20000410000 */
[----:B------:R-:W-:Y:S01]  /*46e0*/  FADD.FTZ R123, R123, R31 ;  /* 0x0000001f7b7b7221 */ /* 0x000fe20000010000 */
[----:B------:R-:W-:Y:S01]  /*46f0*/  FMUL.FTZ R125, R114, -1.4426950216293334961 ;  /* 0xbfb8aa3b727d7820 */ /* 0x000fe20000410000 */
[----:B------:R-:W-:Y:S01]  /*4700*/  FADD.FTZ R53, R53, R40 ;  /* 0x0000002835357221 */ /* 0x000fe20000010000 */
[----:B------:R-:W-:Y:S01]  /*4710*/  FFMA.FTZ R32, R32, R26, R41 ;  /* 0x0000001a20207223 */ /* 0x000fe20000010029 */
[----:B------:R-:W-:Y:S01]  /*4720*/  SHF.L.U32 R41, R84, 0x10, RZ ;  /* 0x0000001054297819 */ /* 0x000fe200000006ff */
[----:B------:R-:W-:Y:S01]  /*4730*/  FADD.FTZ R123, R26, R123 ;  /* 0x0000007b1a7b7221 */ /* 0x000fe20000010000 */
[----:B------:R-:W-:Y:S01]  /*4740*/  FMUL.FTZ R40, R69, R40 ;  /* 0x0000002845287220 */ /* 0x000fe20000410000 */
[----:B------:R-:W0:Y:S01]  /*4750*/  MUFU.EX2 R125, R125 ;  /* 0x0000007d007d7308 */ /* 0x000e220000000800 */
[----:B------:R-:W-:Y:S01]  /*4760*/  FFMA.FTZ R37, R37, R27, R32 ;  /* 0x0000001b25257223 */ /* 0x000fe20000010020 */
[----:B------:R-:W-:Y:S01]  /*4770*/  FADD.FTZ R123, R123, R27 ;  /* 0x0000001b7b7b7221 */ /* 0x000fe20000010000 */
[----:B------:R-:W-:Y:S01]  /*4780*/  FADD.FTZ R53, R53, R38 ;  /* 0x0000002635357221 */ /* 0x000fe20000010000 */
[----:B------:R-:W-:Y:S01]  /*4790*/  FMUL.FTZ R38, R69, R38 ;  /* 0x0000002645267220 */ /* 0x000fe20000410000 */
[----:B------:R-:W-:Y:S01]  /*47a0*/  FFMA.FTZ R30, R30, R40, R37 ;  /* 0x000000281e1e7223 */ /* 0x000fe20000010025 */
[----:B------:R-:W-:Y:S01]  /*47b0*/  SHF.L.U32 R37, R86, 0x10, RZ ;  /* 0x0000001056257819 */ /* 0x000fe200000006ff */
[----:B------:R-:W-:Y:S01]  /*47c0*/  FADD.FTZ R123, R40, R123 ;  /* 0x0000007b287b7221 */ /* 0x000fe20000010000 */
[----:B------:R-:W-:Y:S01]  /*47d0*/  FADD.FTZ R53, R53, R36 ;  /* 0x0000002435357221 */ /* 0x000fe20000010000 */
[----:B------:R-:W-:Y:S01]  /*47e0*/  FFMA.FTZ R33, R33, R29, R30 ;  /* 0x0000001d21217223 */ /* 0x000fe2000001001e */
[----:B------:R-:W-:Y:S01]  /*47f0*/  FMUL.FTZ R36, R69, R36 ;  /* 0x0000002445247220 */ /* 0x000fe20000410000 */
[----:B------:R-:W-:Y:S01]  /*4800*/  FADD.FTZ R123, R123, R29 ;  /* 0x0000001d7b7b7221 */ /* 0x000fe20000010000 */
[----:B------:R-:W-:Y:S01]  /*4810*/  FADD.FTZ R53, R53, R34 ;  /* 0x0000002235357221 */ /* 0x000fe20000010000 */
[----:B------:R-:W-:Y:S01]  /*4820*/  FFMA.FTZ R28, R28, R38, R33 ;  /* 0x000000261c1c7223 */ /* 0x000fe20000010021 */
[----:B------:R-:W-:Y:S01]  /*4830*/  SHF.L.U32 R33, R88, 0x10, RZ ;  /* 0x0000001058217819 */ /* 0x000fe200000006ff */
[----:B------:R-:W-:Y:S01]  /*4840*/  FADD.FTZ R123, R38, R123 ;  /* 0x0000007b267b7221 */ /* 0x000fe20000010000 */
[----:B------:R-:W-:Y:S01]  /*4850*/  FADD.FTZ R53, R53, R50 ;  /* 0x0000003235357221 */ /* 0x000fe20000010000 */
[----:B0-----:R-:W-:Y:S01]  /*4860*/  FADD.FTZ R115, R125, 1 ;  /* 0x3f8000007d737421 */ /* 0x001fe20000010000 */
[----:B------:R-:W-:Y:S01]  /*4870*/  SHF.L.U32 R125, R64, 0x10, RZ ;  /* 0x00000010407d7819 */ /* 0x000fe200000006ff */
[----:B------:R-:W-:Y:S01]  /*4880*/  FFMA.FTZ R47, R47, R39, R28 ;  /* 0x000000272f2f7223 */ /* 0x000fe2000001001c */
[----:B------:R-:W-:Y:S01]  /*4890*/  FADD.FTZ R123, R123, R39 ;  /* 0x000000277b7b7221 */ /* 0x000fe20000010000 */
[----:B------:R-:W-:Y:S01]  /*48a0*/  FADD.FTZ R53, R53, R48 ;  /* 0x0000003035357221 */ /* 0x000fe20000010000 */
[----:B------:R-:W-:Y:S01]  /*48b0*/  FFMA.FTZ R24, R71, R55, R24 ;  /* 0x0000003747187223 */ /* 0x000fe20000010018 */
[----:B------:R-:W0:Y:S01]  /*48c0*/  MUFU.RCP R115, R115 ;  /* 0x0000007300737308 */ /* 0x000e220000001000 */
[----:B------:R-:W-:Y:S01]  /*48d0*/  FADD.FTZ R125, -R72, R125 ;  /* 0x0000007d487d7221 */ /* 0x000fe20000010100 */
[----:B------:R-:W-:Y:S01]  /*48e0*/  FFMA.FTZ R44, R44, R36, R47 ;  /* 0x000000242c2c7223 */ /* 0x000fe2000001002f */
[----:B------:R-:W-:Y:S01]  /*48f0*/  FADD.FTZ R36, R36, R123 ;  /* 0x0000007b24247221 */ /* 0x000fe20000010000 */
[----:B------:R-:W-:-:S02]  /*4900*/  SHF.L.U32 R47, R90, 0x10, RZ ;  /* 0x000000105a2f7819 */ /* 0x000fc400000006ff */
[----:B------:R-:W-:Y:S01]  /*4910*/  FFMA.FTZ R44, R45, R35, R44 ;  /* 0x000000232d2c7223 */ /* 0x000fe2000001002c */
[C---:B------:R-:W-:Y:S01]  /*4920*/  FMUL.FTZ R45, R69.reuse, R34 ;  /* 0x00000022452d7220 */ /* 0x040fe20000410000 */
[----:B------:R-:W-:Y:S01]  /*4930*/  FADD.FTZ R36, R36, R35 ;  /* 0x0000002324247221 */ /* 0x000fe20000010000 */
[----:B------:R-:W-:Y:S02]  /*4940*/  FMUL.FTZ R35, R69, R50 ;  /* 0x0000003245237220 */ /* 0x000fe40000410000 */
[----:B------:R-:W-:Y:S01]  /*4950*/  FFMA.FTZ R44, R42, R45, R44 ;  /* 0x0000002d2a2c7223 */ /* 0x000fe2000001002c */
[----:B------:R-:W-:-:S03]  /*4960*/  FADD.FTZ R36, R45, R36 ;  /* 0x000000242d247221 */ /* 0x000fc60000010000 */
[----:B------:R-:W-:Y:S01]  /*4970*/  FFMA.FTZ R44, R43, R25, R44 ;  /* 0x000000192b2c7223 */ /* 0x000fe2000001002c */
[----:B------:R-:W-:Y:S01]  /*4980*/  FADD.FTZ R36, R36, R25 ;  /* 0x0000001924247221 */ /* 0x000fe20000010000 */
[----:B0-----:R-:W-:Y:S01]  /*4990*/  FMUL.FTZ R122, R122, R115 ;  /* 0x000000737a7a7220 */ /* 0x001fe20000410000 */
[----:B------:R-:W-:Y:S01]  /*49a0*/  FADD.FTZ R124, -R115, 1 ;  /* 0x3f800000737c7421 */ /* 0x000fe20000010100 */
[----:B------:R-:W-:Y:S01]  /*49b0*/  FMUL.FTZ R115, R125, R112 ;  /* 0x000000707d737220 */ /* 0x000fe20000410000 */
[----:B------:R-:W-:Y:S01]  /*49c0*/  SHF.L.U32 R125, R65, 0x10, RZ ;  /* 0x00000010417d7819 */ /* 0x000fe200000006ff */
[----:B------:R-:W-:Y:S01]  /*49d0*/  FFMA.FTZ R44, R46, R35, R44 ;  /* 0x000000232e2c7223 */ /* 0x000fe2000001002c */
[----:B------:R-:W-:Y:S01]  /*49e0*/  FFMA.FTZ R114, R114, R124, 1 ;  /* 0x3f80000072727423 */ /* 0x000fe2000001007c */
[C---:B------:R-:W-:Y:S01]  /*49f0*/  FFMA.FTZ R121, R68.reuse, R115, R66 ;  /* 0x0000007344797223 */ /* 0x040fe20000010042 */
[----:B------:R-:W-:Y:S01]  /*4a00*/  FMUL.FTZ R25, R68, R91 ;  /* 0x0000005b44197220 */ /* 0x000fe20000410000 */
[----:B------:R-:W-:Y:S01]  /*4a10*/  FADD.FTZ R36, R35, R36 ;  /* 0x0000002423247221 */ /* 0x000fe20000010000 */
[----:B------:R-:W-:Y:S01]  /*4a20*/  FMUL.FTZ R114, R122, R114 ;  /* 0x000000727a727220 */ /* 0x000fe20000410000 */
[----:B------:R-:W-:Y:S01]  /*4a30*/  FMUL.FTZ R124, R121, -1.4426950216293334961 ;  /* 0xbfb8aa3b797c7820 */ /* 0x000fe20000410000 */
[----:B------:R-:W-:Y:S01]  /*4a40*/  FFMA.FTZ R44, R113, R25, R44 ;  /* 0x00000019712c7223 */ /* 0x000fe2000001002c */
[----:B------:R-:W-:Y:S01]  /*4a50*/  FMUL.FTZ R35, R69, R48 ;  /* 0x0000003045237220 */ /* 0x000fe20000410000 */
[----:B------:R-:W-:Y:S01]  /*4a60*/  FADD.FTZ R36, R36, R25 ;  /* 0x0000001924247221 */ /* 0x000fe20000010000 */
[----:B------:R-:W-:Y:S01]  /*4a70*/  FMUL.FTZ R25, R68, R55 ;  /* 0x0000003744197220 */ /* 0x000fe20000410000 */
[-C--:B------:R-:W-:Y:S01]  /*4a80*/  FFMA.FTZ R49, R54, R114.reuse, R49 ;  /* 0x0000007236317223 */ /* 0x080fe20000010031 */
[----:B------:R-:W0:Y:S01]  /*4a90*/  MUFU.EX2 R124, R124 ;  /* 0x0000007c007c7308 */ /* 0x000e220000000800 */
[----:B------:R-:W-:Y:S01]  /*4aa0*/  FFMA.FTZ R44, R70, R35, R44 ;  /* 0x00000023462c7223 */ /* 0x000fe2000001002c */
[----:B------:R-:W-:Y:S01]  /*4ab0*/  FADD.FTZ R36, R35, R36 ;  /* 0x0000002423247221 */ /* 0x000fe20000010000 */
[----:B------:R-:W-:Y:S01]  /*4ac0*/  FMUL.FTZ R35, R69, R114 ;  /* 0x0000007245237220 */ /* 0x000fe20000410000 */
[----:B------:R-:W-:Y:S01]  /*4ad0*/  FADD.FTZ R114, R53, R114 ;  /* 0x0000007235727221 */ /* 0x000fe20000010000 */
[----:B------:R-:W-:Y:S01]  /*4ae0*/  FFMA.FTZ R44, R71, R25, R44 ;  /* 0x00000019472c7223 */ /* 0x000fe2000001002c */
[----:B------:R-:W-:Y:S01]  /*4af0*/  FADD.FTZ R36, R36, R25 ;  /* 0x0000001924247221 */ /* 0x000fe20000010000 */
[----:B------:R-:W-:-:S02]  /*4b00*/  FADD.FTZ R55, R52, R55 ;  /* 0x0000003734377221 */ /* 0x000fc40000010000 */
[----:B------:R-:W-:Y:S01]  /*4b10*/  FFMA.FTZ R44, R54, R35, R44 ;  /* 0x00000023362c7223 */ /* 0x000fe2000001002c */
[----:B------:R-:W-:Y:S01]  /*4b20*/  FADD.FTZ R36, R35, R36 ;  /* 0x0000002423247221 */ /* 0x000fe20000010000 */
[----:B0-----:R-:W-:-:S06]  /*4b30*/  FADD.FTZ R122, R124, 1 ;  /* 0x3f8000007c7a7421 */ /* 0x001fcc0000010000 */
[----:B------:R-:W0:Y:S02]  /*4b40*/  MUFU.RCP R122, R122 ;  /* 0x0000007a007a7308 */ /* 0x000e240000001000 */
[----:B0-----:R-:W-:Y:S01]  /*4b50*/  FMUL.FTZ R120, R125, R122 ;  /* 0x0000007a7d787220 */ /* 0x001fe20000410000 */
[----:B------:R-:W-:-:S04]  /*4b60*/  FADD.FTZ R125, -R122, 1 ;  /* 0x3f8000007a7d7421 */ /* 0x000fc80000010100 */
[----:B------:R-:W-:Y:S01]  /*4b70*/  FFMA.FTZ R125, R121, R125, 1 ;  /* 0x3f800000797d7423 */ /* 0x000fe2000001007d */
[----:B------:R-:W-:-:S03]  /*4b80*/  SHF.L.U32 R121, R83, 0x10, RZ ;  /* 0x0000001053797819 */ /* 0x000fc600000006ff */
[----:B------:R-:W-:Y:S02]  /*4b90*/  FMUL.FTZ R120, R120, R125 ;  /* 0x0000007d78787220 */ /* 0x000fe40000410000 */
[----:B------:R-:W-:Y:S02]  /*4ba0*/  FADD.FTZ R121, -R72, R121 ;  /* 0x0000007948797221 */ /* 0x000fe40000010100 */
[-C--:B------:R-:W-:Y:S01]  /*4bb0*/  FMUL.FTZ R25, R68, R120.reuse ;  /* 0x0000007844197220 */ /* 0x080fe20000410000 */
[----:B------:R-:W-:Y:S01]  /*4bc0*/  FFMA.FTZ R24, R115, R120, R24 ;  /* 0x0000007873187223 */ /* 0x000fe20000010018 */
[----:B------:R-:W-:Y:S01]  /*4bd0*/  FMUL.FTZ R122, R121, R112 ;  /* 0x00000070797a7220 */ /* 0x000fe20000410000 */
[----:B------:R-:W-:Y:S01]  /*4be0*/  FADD.FTZ R55, R55, R120 ;  /* 0x0000007837377221 */ /* 0x000fe20000010000 */
[----:B------:R-:W-:Y:S01]  /*4bf0*/  FFMA.FTZ R44, R115, R25, R44 ;  /* 0x00000019732c7223 */ /* 0x000fe2000001002c */
[----:B------:R-:W-:Y:S01]  /*4c00*/  FADD.FTZ R36, R36, R25 ;  /* 0x0000001924247221 */ /* 0x000fe20000010000 */
        /* <DEDUP_REMOVED lines=9> */
[----:B------:R-:W-:Y:S01]  /*4ca0*/  FMUL.FTZ R31, R41, R125 ;  /* 0x0000007d291f7220 */ /* 0x000fe20000410000 */
[----:B------:R-:W-:Y:S01]  /*4cb0*/  SHF.L.U32 R125, R75, 0x10, RZ ;  /* 0x000000104b7d7819 */ /* 0x000fe200000006ff */
        /* <DEDUP_REMOVED lines=90> */
[----:B------:R-:W-:Y:S02]  /*5260*/  FMUL.FTZ R28, R121, R112 ;  /* 0x00000070791c7220 */ /* 0x000fe40000410000 */
        /* <DEDUP_REMOVED lines=9> */
[----:B------:R-:W-:-:S04]  /*5300*/  FFMA.FTZ R39, R39, R125, 1 ;  /* 0x3f80000027277423 */ /* 0x000fc8000001007d */
[----:B------:R-:W-:-:S04]  /*5310*/  FMUL.FTZ R39, R47, R39 ;  /* 0x000000272f277220 */ /* 0x000fc80000410000 */
[-C--:B------:R-:W-:Y:S01]  /*5320*/  FMUL.FTZ R31, R69, R39.reuse ;  /* 0x00000027451f7220 */ /* 0x080fe20000410000 */
[----:B------:R-:W-:-:S03]  /*5330*/  FFMA.FTZ R25, R28, R39, R49 ;  /* 0x000000271c197223 */ /* 0x000fc60000010031 */
[----:B------:R-:W-:Y:S01]  /*5340*/  FFMA.FTZ R36, R28, R31, R27 ;  /* 0x0000001f1c247223 */ /* 0x000fe2000001001b */
[----:B------:R-:W-:Y:S01]  /*5350*/  FADD.FTZ R31, R31, R26 ;  /* 0x0000001a1f1f7221 */ /* 0x000fe20000010000 */
[----:B------:R-:W-:Y:S01]  /*5360*/  FADD.FTZ R26, R55, R38 ;  /* 0x00000026371a7221 */ /* 0x000fe20000010000 */
[----:B------:R-:W-:-:S07]  /*5370*/  FADD.FTZ R27, R114, R39 ;  /* 0x00000027721b7221 */ /* 0x000fce0000010000 */
.L_x_54:
[----:B------:R-:W0:Y:S01]  /*5380*/  S2R R50, SR_TID.X ;  /* 0x0000000000327919 */ /* 0x000e220000002100 */
[----:B------:R-:W-:Y:S01]  /*5390*/  MOV R32, R31 ;  /* 0x0000001f00207202 */ /* 0x000fe20000000f00 */
[----:B------:R-:W1:Y:S01]  /*53a0*/  S2UR UR9, SR_CgaCtaId ;  /* 0x00000000000979c3 */ /* 0x000e620000008800 */
[----:B------:R-:W-:Y:S01]  /*53b0*/  ISETP.NE.AND P2, PT, R2, RZ, PT ;  /* 0x000000ff0200720c */ /* 0x000fe20003f45270 */
[----:B------:R-:W-:Y:S01]  /*53c0*/  UMOV UR5, 0x400 ;  /* 0x0000040000057882 */ /* 0x000fe20000000000 */
[----:B------:R-:W-:Y:S01]  /*53d0*/  BSSY.RECONVERGENT B0, `(.L_x_55) ;  /* 0x0000054000007945 */ /* 0x000fe20003800200 */
[----:B------:R-:W-:-:S04]  /*53e0*/  UIADD3 UR4, UPT, UPT, UR5, 0x90, URZ ;  /* 0x0000009005047890 */ /* 0x000fc8000fffe0ff */
[----:B------:R-:W2:Y:S06]  /*53f0*/  LDC R91, c[0x0][0x374] ;  /* 0x0000dd00ff5b7b82 */ /* 0x000eac0000000800 */
[----:B------:R-:W-:Y:S02]  /*5400*/  VOTEU.ALL UP0, P2 ;  /* 0x0000000000ff7886 */ /* 0x000fe40001000000 */
[----:B------:R-:W3:Y:S01]  /*5410*/  LDC R113, c[0x0][0x370] ;  /* 0x0000dc00ff717b82 */ /* 0x000ee20000000800 */
[----:B-1----:R-:W-:Y:S02]  /*5420*/  ULEA UR4, UR9, UR4, 0x18 ;  /* 0x0000000409047291 */ /* 0x002fe4000f8ec0ff */
[----:B------:R-:W-:Y:S01]  /*5430*/  @!UP0 ULEA UR8, UR9, UR5, 0x18 ;  /* 0x0000000509088291 */ /* 0x000fe2000f8ec0ff */
[----:B0-----:R-:W-:-:S02]  /*5440*/  LOP3.LUT R28, R50, 0x3e0, RZ, 0xc0, !PT ;  /* 0x000003e0321c7812 */ /* 0x001fc400078ec0ff */
[----:B------:R-:W-:Y:S02]  /*5450*/  ISETP.NE.AND P1, PT, R50, RZ, PT ;  /* 0x000000ff3200720c */ /* 0x000fe40003f25270 */
[C---:B------:R-:W-:Y:S02]  /*5460*/  ISETP.GT.U32.AND P0, PT, R28.reuse, 0x168, PT ;  /* 0x000001681c00780c */ /* 0x040fe40003f04070 */
[----:B------:R-:W-:Y:S02]  /*5470*/  IADD3 R28, PT, PT, -R28, 0x187, RZ ;  /* 0x000001871c1c7810 */ /* 0x000fe40007ffe1ff */
[----:B------:R-:W-:Y:S02]  /*5480*/  LEA R114, R50, UR4, 0x4 ;  /* 0x0000000432727c11 */ /* 0x000fe4000f8e20ff */
[----:B------:R-:W-:Y:S02]  /*5490*/  SEL R29, R28, 0x1f, P0 ;  /* 0x0000001f1c1d7807 */ /* 0x000fe40000000000 */
[----:B------:R-:W-:Y:S01]  /*54a0*/  ISETP.GT.U32.AND P3, PT, R50, 0x30, PT ;  /* 0x000000303200780c */ /* 0x000fe20003f64070 */
[----:B------:R-:W-:Y:S01]  /*54b0*/  STS.128 [R114], R24 ;  /* 0x0000001872007388 */ /* 0x000fe20000000c00 */
[----:B------:R-:W-:-:S03]  /*54c0*/  ISETP.GE.AND P0, PT, R2, R29, PT ;  /* 0x0000001d0200720c */ /* 0x000fc60003f06270 */
[----:B------:R-:W0:Y:S04]  /*54d0*/  SHFL.DOWN PT, R28, R36, 0x1, R29 ;  /* 0x08200000241c7989 */ /* 0x000e2800000e001d */
[----:B------:R-:W1:Y:S06]  /*54e0*/  SHFL.DOWN PT, R30, R32, 0x1, R29 ;  /* 0x08200000201e7989 */ /* 0x000e6c00000e001d */
[----:B0-----:R-:W-:Y:S01]  /*54f0*/  @!P0 FADD.FTZ R36, R28, R36 ;  /* 0x000000241c248221 */ /* 0x001fe20000010000 */
[----:B------:R-:W-:Y:S01]  /*5500*/  IADD3 R28, PT, PT, R2, 0x2, RZ ;  /* 0x00000002021c7810 */ /* 0x000fe20007ffe0ff */
[----:B-1----:R-:W-:-:S03]  /*5510*/  @!P0 FADD.FTZ R32, R30, R32 ;  /* 0x000000201e208221 */ /* 0x002fc60000010000 */
[----:B------:R-:W-:Y:S01]  /*5520*/  ISETP.GT.AND P0, PT, R28, R29, PT ;  /* 0x0000001d1c00720c */ /* 0x000fe20003f04270 */
[----:B------:R-:W0:Y:S01]  /*5530*/  SHFL.DOWN PT, R30, R36, 0x2, R29 ;  /* 0x08400000241e7989 */ /* 0x000e2200000e001d */
[----:B------:R-:W-:-:S03]  /*5540*/  IADD3 R28, PT, PT, R2, 0x4, RZ ;  /* 0x00000004021c7810 */ /* 0x000fc60007ffe0ff */
[----:B------:R-:W1:Y:S08]  /*5550*/  SHFL.DOWN PT, R31, R32, 0x2, R29 ;  /* 0x08400000201f7989 */ /* 0x000e7000000e001d */
        /* <DEDUP_REMOVED lines=16> */
[----:B------:R-:W-:Y:S01]  /*5660*/  @!P2 SHF.R.U32.HI R28, RZ, 0x2, R50 ;  /* 0x00000002ff1ca819 */ /* 0x000fe20000011632 */
[----:B------:R-:W1:Y:S03]  /*5670*/  SHFL.DOWN PT, R31, R32, 0x10, R29 ;  /* 0x0a000000201f7989 */ /* 0x000e6600000e001d */
[----:B------:R-:W-:-:S07]  /*5680*/  @!P2 LOP3.LUT R28, R28, 0xf8, RZ, 0xc0, !PT ;  /* 0x000000f81c1ca812 */ /* 0x000fce00078ec0ff */
[----:B0-----:R-:W-:Y:S01]  /*5690*/  @!P0 FADD.FTZ R36, R36, R30 ;  /* 0x0000001e24248221 */ /* 0x001fe20000010000 */
[----:B-1----:R-:W-:-:S04]  /*56a0*/  @!P0 FADD.FTZ R32, R32, R31 ;  /* 0x0000001f20208221 */ /* 0x002fc80000010000 */
[----:B------:R-:W-:Y:S02]  /*56b0*/  MOV R70, R36 ;  /* 0x0000002400467202 */ /* 0x000fe40000000f00 */
[----:B---3--:R-:W-:Y:S02]  /*56c0*/  ISETP.GE.U32.AND P0, PT, R113, 0x2, PT ;  /* 0x000000027100780c */ /* 0x008fe40003f06070 */
[----:B------:R-:W-:-:S05]  /*56d0*/  MOV R71, R32 ;  /* 0x0000002000477202 */ /* 0x000fca0000000f00 */
[----:B------:R0:W-:Y:S01]  /*56e0*/  @!P2 STS.64 [R28+UR8+0x10], R70 ;  /* 0x000010461c00a988 */ /* 0x0001e20008000a08 */
[----:B------:R-:W-:Y:S06]  /*56f0*/  BAR.SYNC.DEFER_BLOCKING 0x0 ;  /* 0x0000000000007b1d */ /* 0x000fec0000010000 */
[----:B--2---:R-:W-:Y:S05]  /*5700*/  @P1 BRA `(.L_x_56) ;  /* 0x0000000000801947 */ /* 0x004fea0003800000 */
[----:B------:R-:W-:-:S09]  /*5710*/  ULEA UR4, UR9, UR5, 0x18 ;  /* 0x0000000509047291 */ /* 0x000fd2000f8ec0ff */
[----:B------:R-:W1:Y:S04]  /*5720*/  LDS.64 R48, [UR4+0x18] ;  /* 0x00001804ff307984 */ /* 0x000e680008000a00 */
[----:B0-----:R-:W0:Y:S04]  /*5730*/  LDS.128 R28, [UR4+0x20] ;  /* 0x00002004ff1c7984 */ /* 0x001e280008000c00 */
[----:B------:R-:W2:Y:S04]  /*5740*/  LDS.128 R32, [UR4+0x30] ;  /* 0x00003004ff207984 */ /* 0x000ea80008000c00 */
[----:B------:R-:W3:Y:S04]  /*5750*/  LDS.128 R36, [UR4+0x40] ;  /* 0x00004004ff247984 */ /* 0x000ee80008000c00 */
[----:B------:R-:W4:Y:S04]  /*5760*/  LDS.128 R40, [UR4+0x50] ;  /* 0x00005004ff287984 */ /* 0x000f280008000c00 */
[----:B------:R-:W5:Y:S01]  /*5770*/  LDS.128 R44, [UR4+0x60] ;  /* 0x00006004ff2c7984 */ /* 0x000f620008000c00 */
[----:B-1----:R-:W-:Y:S01]  /*5780*/  FADD.FTZ R53, R70, R48 ;  /* 0x0000003046357221 */ /* 0x002fe20000010000 */
[----:B------:R-:W-:-:S02]  /*5790*/  FADD.FTZ R48, R71, R49 ;  /* 0x0000003147307221 */ /* 0x000fc40000010000 */
[----:B------:R-:W1:Y:S01]  /*57a0*/  LDS.64 R70, [UR4+0x70] ;  /* 0x00007004ff467984 */ /* 0x000e620008000a00 */
[----:B0-----:R-:W-:Y:S01]  /*57b0*/  FADD.FTZ R53, R53, R28 ;  /* 0x0000001c35357221 */ /* 0x001fe20000010000 */
[----:B------:R-:W-:-:S03]  /*57c0*/  FADD.FTZ R48, R48, R29 ;  /* 0x0000001d30307221 */ /* 0x000fc60000010000 */
[----:B------:R-:W-:Y:S01]  /*57d0*/  FADD.FTZ R53, R53, R30 ;  /* 0x0000001e35357221 */ /* 0x000fe20000010000 */
[----:B------:R-:W-:-:S03]  /*57e0*/  FADD.FTZ R48, R48, R31 ;  /* 0x0000001f30307221 */ /* 0x000fc60000010000 */
        /* <DEDUP_REMOVED lines=16> */
[----:B-1----:R-:W-:Y:S01]  /*58f0*/  FADD.FTZ R70, R53, R70 ;  /* 0x0000004635467221 */ /* 0x002fe20000010000 */
[----:B------:R-:W-:-:S07]  /*5900*/  FADD.FTZ R71, R48, R71 ;  /* 0x0000004730477221 */ /* 0x000fce0000010000 */
.L_x_56:
[----:B------:R-:W-:Y:S05]  /*5910*/  BSYNC.RECONVERGENT B0 ;  /* 0x0000000000007941 */ /* 0x000fea0003800200 */
.L_x_55:
[----:B------:R-:W-:Y:S01]  /*5920*/  BAR.SYNC.DEFER_BLOCKING 0x0 ;  /* 0x0000000000007b1d */ /* 0x000fe20000010000 */
[----:B------:R-:W-:-:S05]  /*5930*/  IMAD R115, R51, 0x31, R50 ;  /* 0x0000003133737824 */ /* 0x000fca00078e0232 */
[----:B------:R-:W-:Y:S04]  /*5940*/  BSSY.RECONVERGENT B0, `(.L_x_57) ;  /* 0x0000025000007945 */ /* 0x000fe80003800200 */
[----:B------:R-:W-:Y:S05]  /*5950*/  @P3 BRA `(.L_x_58) ;  /* 0x00000000008c3947 */ /* 0x000fea0003800000 */
[----:B0-----:R-:W0:Y:S04]  /*5960*/  LDS.128 R28, [R114+0x310] ;  /* 0x00031000721c7984 */ /* 0x001e280000000c00 */
[----:B------:R-:W1:Y:S04]  /*5970*/  LDS.128 R32, [R114+0x620] ;  /* 0x0006200072207984 */ /* 0x000e680000000c00 */
[----:B------:R-:W2:Y:S04]  /*5980*/  LDS.128 R36, [R114+0x930] ;  /* 0x0009300072247984 */ /* 0x000ea80000000c00 */
[----:B------:R-:W3:Y:S04]  /*5990*/  LDS.128 R40, [R114+0xc40] ;  /* 0x000c400072287984 */ /* 0x000ee80000000c00 */
[----:B------:R-:W4:Y:S04]  /*59a0*/  LDS.128 R44, [R114+0xf50] ;  /* 0x000f5000722c7984 */ /* 0x000f280000000c00 */
[----:B------:R-:W5:Y:S04]  /*59b0*/  LDS.128 R48, [R114+0x1260] ;  /* 0x0012600072307984 */ /* 0x000f680000000c00 */
[----:B------:R-:W5:Y:S01]  /*59c0*/  LDS.128 R52, [R114+0x1570] ;  /* 0x0015700072347984 */ /* 0x000f620000000c00 */
[----:B0-----:R-:W-:Y:S01]  /*59d0*/  FADD.FTZ R121, R24, R28 ;  /* 0x0000001c18797221 */ /* 0x001fe20000010000 */
[----:B------:R-:W-:Y:S01]  /*59e0*/  FADD.FTZ R24, R25, R29 ;  /* 0x0000001d19187221 */ /* 0x000fe20000010000 */
[----:B------:R-:W-:Y:S01]  /*59f0*/  FADD.FTZ R25, R26, R30 ;  /* 0x0000001e1a197221 */ /* 0x000fe20000010000 */
[----:B------:R-:W-:Y:S01]  /*5a00*/  FADD.FTZ R26, R27, R31 ;  /* 0x0000001f1b1a7221 */ /* 0x000fe20000010000 */
        /* <DEDUP_REMOVED lines=20> */
[----:B------:R-:W-:Y:S01]  /*5b50*/  FADD.FTZ R24, R121, R52 ;  /* 0x0000003479187221 */ /* 0x000fe20000010000 */
[----:B------:R-:W-:Y:S01]  /*5b60*/  FADD.FTZ R25, R28, R53 ;  /* 0x000000351c197221 */ /* 0x000fe20000010000 */
[----:B------:R-:W-:Y:S01]  /*5b70*/  FADD.FTZ R26, R27, R54 ;  /* 0x000000361b1a7221 */ /* 0x000fe20000010000 */
[----:B------:R-:W-:-:S07]  /*5b80*/  FADD.FTZ R27, R30, R55 ;  /* 0x000000371e1b7221 */ /* 0x000fce0000010000 */
.L_x_58:
[----:B------:R-:W-:Y:S05]  /*5b90*/  BSYNC.RECONVERGENT B0 ;  /* 0x0000000000007941 */ /* 0x000fea0003800200 */
.L_x_57:
[----:B------:R-:W-:Y:S04]  /*5ba0*/  BSSY.RECONVERGENT B0, `(.L_x_59) ;  /* 0x000001c000007945 */ /* 0x000fe80003800200 */
[----:B------:R-:W-:Y:S05]  /*5bb0*/  @P3 BRA `(.L_x_60) ;  /* 0x0000000000683947 */ /* 0x000fea0003800000 */
[----:B0-----:R-:W0:Y:S08]  /*5bc0*/  LDC.64 R28, c[0x0][0x3f8] ;  /* 0x0000fe00ff1c7b82 */ /* 0x001e300000000a00 */
[----:B------:R-:W1:Y:S01]  /*5bd0*/  LDC.64 R34, c[0x0][0x3d8] ;  /* 0x0000f600ff227b82 */ /* 0x000e620000000a00 */
[----:B0-----:R-:W-:Y:S01]  /*5be0*/  IMAD.WIDE.U32 R30, R28, 0x3, RZ ;  /* 0x000000031c1e7825 */ /* 0x001fe200078e00ff */
[----:B------:R-:W-:-:S02]  /*5bf0*/  LEA R37, R29, R29, 0x1 ;  /* 0x0000001d1d257211 */ /* 0x000fc400078e08ff */
[----:B------:R-:W-:Y:S02]  /*5c00*/  LEA.HI R39, P2, R29, R28, RZ, 0x1 ;  /* 0x0000001c1d277211 */ /* 0x000fe400078508ff */
[----:B------:R-:W-:Y:S02]  /*5c10*/  IADD3 R37, PT, PT, R31, R37, RZ ;  /* 0x000000251f257210 */ /* 0x000fe40007ffe0ff */
[----:B------:R-:W-:Y:S01]  /*5c20*/  IADD3.X R32, PT, PT, RZ, R29, RZ, P2, !PT ;  /* 0x0000001dff207210 */ /* 0x000fe200017fe4ff */
[----:B-1----:R-:W-:Y:S01]  /*5c30*/  IMAD.WIDE R34, R115, 0x4, R34 ;  /* 0x0000000473227825 */ /* 0x002fe200078e0222 */
[----:B------:R-:W-:Y:S02]  /*5c40*/  LEA.HI R36, P2, R37, R30, RZ, 0x1 ;  /* 0x0000001e25247211 */ /* 0x000fe400078508ff */
[----:B------:R-:W-:Y:S02]  /*5c50*/  SHF.L.U32 R31, R39, 0x1, RZ ;  /* 0x00000001271f7819 */ /* 0x000fe400000006ff */
[----:B------:R-:W-:Y:S01]  /*5c60*/  SHF.L.U32 R33, R36, 0x1, RZ ;  /* 0x0000000124217819 */ /* 0x000fe200000006ff */
[----:B------:R1:W-:Y:S01]  /*5c70*/  REDG.E.ADD.F32.FTZ.RN.STRONG.GPU desc[UR6][R34.64], R24 ;  /* 0x00000018220079a6 */ /* 0x0003e2000c12f306 */
[----:B------:R-:W-:-:S02]  /*5c80*/  LOP3.LUT R31, R31, 0xfffffffc, RZ, 0xc0, !PT ;  /* 0xfffffffc1f1f7812 */ /* 0x000fc400078ec0ff */
[----:B------:R-:W-:Y:S02]  /*5c90*/  LEA R30, P3, R28, R34, 0x2 ;  /* 0x000000221c1e7211 */ /* 0x000fe400078610ff */
[----:B------:R-:W-:Y:S02]  /*5ca0*/  IADD3.X R37, PT, PT, RZ, R37, RZ, P2, !PT ;  /* 0x00000025ff257210 */ /* 0x000fe400017fe4ff */
[----:B------:R-:W-:Y:S02]  /*5cb0*/  LOP3.LUT R33, R33, 0xfffffffc, RZ, 0xc0, !PT ;  /* 0xfffffffc21217812 */ /* 0x000fe400078ec0ff */
[----:B------:R-:W-:Y:S02]  /*5cc0*/  SHF.L.U64.HI R39, R39, 0x1, R32 ;  /* 0x0000000127277819 */ /* 0x000fe40000010220 */
[----:B------:R-:W-:Y:S02]  /*5cd0*/  IADD3 R32, P2, PT, R34, R31, RZ ;  /* 0x0000001f22207210 */ /* 0x000fe40007f5e0ff */
[----:B------:R-:W-:-:S02]  /*5ce0*/  LEA.HI.X R31, R28, R35, R29, 0x2, P3 ;  /* 0x000000231c1f7211 */ /* 0x000fc400018f141d */
[----:B------:R-:W-:Y:S02]  /*5cf0*/  SHF.L.U64.HI R29, R36, 0x1, R37 ;  /* 0x00000001241d7819 */ /* 0x000fe40000010225 */
[----:B------:R-:W-:Y:S02]  /*5d00*/  IADD3 R28, P3, PT, R34, R33, RZ ;  /* 0x00000021221c7210 */ /* 0x000fe40007f7e0ff */
[C---:B------:R-:W-:Y:S02]  /*5d10*/  IADD3.X R33, PT, PT, R35.reuse, R39, RZ, P2, !PT ;  /* 0x0000002723217210 */ /* 0x040fe400017fe4ff */
[----:B------:R-:W-:-:S03]  /*5d20*/  IADD3.X R29, PT, PT, R35, R29, RZ, P3, !PT ;  /* 0x0000001d231d7210 */ /* 0x000fc60001ffe4ff */
[----:B------:R1:W-:Y:S04]  /*5d30*/  REDG.E.ADD.F32.FTZ.RN.STRONG.GPU desc[UR6][R32.64], R25 ;  /* 0x00000019200079a6 */ /* 0x0003e8000c12f306 */
[----:B------:R1:W-:Y:S04]  /*5d40*/  REDG.E.ADD.F32.FTZ.RN.STRONG.GPU desc[UR6][R30.64], R26 ;  /* 0x0000001a1e0079a6 */ /* 0x0003e8000c12f306 */
[----:B------:R1:W-:Y:S02]  /*5d50*/  REDG.E.ADD.F32.FTZ.RN.STRONG.GPU desc[UR6][R28.64], R27 ;  /* 0x0000001b1c0079a6 */ /* 0x0003e4000c12f306 */
.L_x_60:
[----:B------:R-:W-:Y:S05]  /*5d60*/  BSYNC.RECONVERGENT B0 ;  /* 0x0000000000007941 */ /* 0x000fea0003800200 */
.L_x_59:
[----:B------:R-:W-:Y:S05]  /*5d70*/  @!P0 BRA `(.L_x_61) ;  /* 0x0000000800948947 */ /* 0x000fea0003800000 */
[----:B------:R-:W2:Y:S01]  /*5d80*/  LDC.64 R36, c[0x0][0x3d0] ;  /* 0x0000f400ff247b82 */ /* 0x000ea20000000a00 */
[----:B------:R-:W3:Y:S01]  /*5d90*/  S2R R38, SR_CTAID.Y ;  /* 0x0000000000267919 */ /* 0x000ee20000002600 */
[----:B-1----:R-:W-:Y:S02]  /*5da0*/  LOP3.LUT R24, R5, 0x1, RZ, 0xc0, !PT ;  /* 0x0000000105187812 */ /* 0x002fe400078ec0ff */
[----:B------:R-:W-:-:S03]  /*5db0*/  ISETP.GE.U32.AND P2, PT, R113, 0x8, PT ;  /* 0x000000087100780c */ /* 0x000fc60003f46070 */
[----:B------:R-:W-:-:S04]  /*5dc0*/  IMAD R27, R24, R91, RZ ;  /* 0x0000005b181b7224 */ /* 0x000fc800078e02ff */
[----:B------:R-:W-:-:S05]  /*5dd0*/  IMAD R24, R27, R113, RZ ;  /* 0x000000711b187224 */ /* 0x000fca00078e02ff */
[----:B------:R-:W-:-:S05]  /*5de0*/  SHF.L.U32 R25, R24, 0x1, RZ ;  /* 0x0000000118197819 */ /* 0x000fca00000006ff */
[----:B--2---:R-:W-:Y:S01]  /*5df0*/  IMAD.WIDE R36, R25, 0x4, R36 ;  /* 0x0000000419247825 */ /* 0x004fe200078e0224 */
[----:B---3--:R-:W-:Y:S06]  /*5e00*/  @P1 BRA `(.L_x_62) ;  /* 0x0000000000501947 */ /* 0x008fec0003800000 */
[----:B------:R-:W1:Y:S01]  /*5e10*/  LDC.64 R24, c[0x0][0x3c8] ;  /* 0x0000f200ff187b82 */ /* 0x000e620000000a00 */
[----:B0-----:R-:W-:Y:S01]  /*5e20*/  LOP3.LUT P0, R28, R5, 0x2, RZ, 0xc0, !PT ;  /* 0x00000002051c7812 */ /* 0x001fe2000780c0ff */
[----:B------:R-:W-:Y:S01]  /*5e30*/  IMAD R29, R7, R91, R38 ;  /* 0x0000005b071d7224 */ /* 0x000fe200078e0226 */
[----:B------:R-:W-:Y:S02]  /*5e40*/  IADD3 R27, PT, PT, R27, R38, RZ ;  /* 0x000000261b1b7210 */ /* 0x000fe40007ffe0ff */
[----:B------:R-:W-:-:S04]  /*5e50*/  SEL R31, R113, RZ, !P0 ;  /* 0x000000ff711f7207 */ /* 0x000fc80004000000 */
[----:B------:R-:W-:Y:S01]  /*5e60*/  ISETP.NE.AND P0, PT, R31, -0x1, PT ;  /* 0xffffffff1f00780c */ /* 0x000fe20003f05270 */
[----:B-1----:R-:W-:-:S04]  /*5e70*/  IMAD.WIDE.U32 R24, R27, 0x4, R24 ;  /* 0x000000041b187825 */ /* 0x002fc800078e0018 */
[----:B------:R-:W-:Y:S01]  /*5e80*/  IMAD.WIDE.U32 R26, R29, 0x8, R36 ;  /* 0x000000081d1a7825 */ /* 0x000fe200078e0024 */
[----:B------:R-:W-:-:S04]  /*5e90*/  IADD3 R29, PT, PT, -R28, 0x1, RZ ;  /* 0x000000011c1d7810 */ /* 0x000fc80007ffe1ff */
[----:B------:R1:W-:Y:S01]  /*5ea0*/  STG.E.64 desc[UR6][R26.64], R70 ;  /* 0x000000461a007986 */ /* 0x0003e2000c101b06 */
[----:B------:R-:W-:Y:S06]  /*5eb0*/  MEMBAR.ALL.GPU ;  /* 0x0000000000007992 */ /* 0x000fec000000a000 */
[----:B------:R-:W-:-:S00]  /*5ec0*/  ERRBAR ;  /* 0x00000000000079ab */ /* 0x000fc00000000000 */
[----:B------:R-:W-:Y:S06]  /*5ed0*/  CGAERRBAR ;  /* 0x00000000000075ab */ /* 0x000fec0000000000 */
[----:B------:R1:W-:Y:S01]  /*5ee0*/  REDG.E.ADD.S32.STRONG.GPU desc[UR6][R24.64], R29 ;  /* 0x0000001d1800798e */ /* 0x0003e2000c12e306 */
[----:B------:R-:W-:Y:S05]  /*5ef0*/  @!P0 BRA `(.L_x_62) ;  /* 0x0000000000148947 */ /* 0x000fea0003800000 */
.L_x_63:
[----:B-1----:R-:W2:Y:S04]  /*5f00*/  LDG.E.STRONG.GPU R26, desc[UR6][R24.64] ;  /* 0x00000006181a7981 */ /* 0x002ea8000c1ef900 */
[----:B--2---:R-:W-:Y:S01]  /*5f10*/  CCTL.IVALL ;  /* 0x00000000ff00798f */ /* 0x004fe20002000000 */
[----:B------:R-:W-:Y:S05]  /*5f20*/  YIELD ;  /* 0x0000000000007946 */ /* 0x000fea0003800000 */
[----:B------:R-:W-:-:S13]  /*5f30*/  ISETP.NE.AND P0, PT, R26, R31, PT ;  /* 0x0000001f1a00720c */ /* 0x000fda0003f05270 */
[----:B------:R-:W-:Y:S05]  /*5f40*/  @P0 BRA `(.L_x_63) ;  /* 0xfffffffc00ec0947 */ /* 0x000fea000383ffff */
.L_x_62:
[----:B------:R-:W-:Y:S05]  /*5f50*/  WARPSYNC.ALL ;  /* 0x0000000000007948 */ /* 0x000fea0003800000 */
[----:B------:R-:W-:Y:S01]  /*5f60*/  BAR.SYNC.DEFER_BLOCKING 0x0 ;  /* 0x0000000000007b1d */ /* 0x000fe20000010000 */
[----:B------:R-:W-:-:S05]  /*5f70*/  HFMA2 R46, -RZ, RZ, 0, 0 ;  /* 0x00000000ff2e7431 */ /* 0x000fca00000001ff */
[----:B------:R-:W-:Y:S05]  /*5f80*/  @!P2 BRA `(.L_x_64) ;  /* 0x000000040018a947 */ /* 0x000fea0003800000 */
[CC--:B------:R-:W-:Y:S01]  /*5f90*/  LEA R47, R91.reuse, R38.reuse, 0x1 ;  /* 0x000000265b2f7211 */ /* 0x0c0fe200078e08ff */
[C-C-:B------:R-:W-:Y:S01]  /*5fa0*/  IMAD R39, R91.reuse, 0x3, R38.reuse ;  /* 0x000000035b277824 */ /* 0x140fe200078e0226 */
[CC--:B------:R-:W-:Y:S01]  /*5fb0*/  LEA R43, R91.reuse, R38.reuse, 0x2 ;  /* 0x000000265b2b7211 */ /* 0x0c0fe200078e10ff */
[C-C-:B------:R-:W-:Y:S01]  /*5fc0*/  IMAD R42, R91.reuse, 0x5, R38.reuse ;  /* 0x000000055b2a7824 */ /* 0x140fe200078e0226 */
[----:B------:R-:W-:Y:S01]  /*5fd0*/  IADD3 R49, PT, PT, R38, R91, RZ ;  /* 0x0000005b26317210 */ /* 0x000fe20007ffe0ff */
[--C-:B------:R-:W-:Y:S01]  /*5fe0*/  IMAD R44, R91, 0x6, R38.reuse ;  /* 0x000000065b2c7824 */ /* 0x100fe200078e0226 */
[----:B------:R-:W-:Y:S01]  /*5ff0*/  IADD3 R50, PT, PT, -R7, RZ, RZ ;  /* 0x000000ff07327210 */ /* 0x000fe20007ffe1ff */
[----:B------:R-:W-:Y:S01]  /*6000*/  IMAD R45, R91, 0x7, R38 ;  /* 0x000000075b2d7824 */ /* 0x000fe200078e0226 */
[----:B------:R-:W-:Y:S01]  /*6010*/  MOV R48, R38 ;  /* 0x0000002600307202 */ /* 0x000fe20000000f00 */
[----:B------:R-:W-:Y:S01]  /*6020*/  UMOV UR4, URZ ;  /* 0x000000ff00047c82 */ /* 0x000fe20008000000 */
[----:B------:R-:W-:-:S07]  /*6030*/  LOP3.LUT R46, R113, 0x7ffffff8, RZ, 0xc0, !PT ;  /* 0x7ffffff8712e7812 */ /* 0x000fce00078ec0ff */
.L_x_65:
[----:B------:R-:W-:Y:S01]  /*6040*/  ISETP.EQ.OR P5, PT, R50, RZ, P1 ;  /* 0x000000ff3200720c */ /* 0x000fe20000fa2670 */
[----:B------:R-:W-:-:S06]  /*6050*/  UIADD3 UR5, UPT, UPT, UR4, 0x1, URZ ;  /* 0x0000000104057890 */ /* 0x000fcc000fffe0ff */
[----:B------:R-:W-:-:S06]  /*6060*/  ISETP.EQ.OR P0, PT, R7, UR5, P1 ;  /* 0x0000000507007c0c */ /* 0x000fcc0008f02670 */
[----:B-1----:R-:W-:-:S06]  /*6070*/  @!P5 IMAD.WIDE.U32 R24, R48, 0x8, R36 ;  /* 0x000000083018d825 */ /* 0x002fcc00078e0024 */
[----:B------:R-:W2:Y:S01]  /*6080*/  @!P5 LDG.E.64 R24, desc[UR6][R24.64] ;  /* 0x000000061818d981 */ /* 0x000ea2000c1e1b00 */
[----:B------:R-:W-:-:S06]  /*6090*/  @!P0 IMAD.WIDE.U32 R26, R49, 0x8, R36 ;  /* 0x00000008311a8825 */ /* 0x000fcc00078e0024 */
[----:B------:R-:W3:Y:S01]  /*60a0*/  @!P0 LDG.E.64 R26, desc[UR6][R26.64] ;  /* 0x000000061a1a8981 */ /* 0x000ee2000c1e1b00 */
[----:B------:R-:W-:Y:S02]  /*60b0*/  UIADD3 UR5, UPT, UPT, UR4, 0x2, URZ ;  /* 0x0000000204057890 */ /* 0x000fe4000fffe0ff */
[----:B------:R-:W-:-:S04]  /*60c0*/  UIADD3 UR8, UPT, UPT, UR4, 0x3, URZ ;  /* 0x0000000304087890 */ /* 0x000fc8000fffe0ff */
[C---:B------:R-:W-:Y:S01]  /*60d0*/  ISETP.EQ.OR P2, PT, R7.reuse, UR5, P1 ;  /* 0x0000000507007c0c */ /* 0x040fe20008f42670 */
[----:B------:R-:W-:Y:S01]  /*60e0*/  UIADD3 UR5, UPT, UPT, UR4, 0x4, URZ ;  /* 0x0000000404057890 */ /* 0x000fe2000fffe0ff */
[----:B------:R-:W-:Y:S01]  /*60f0*/  ISETP.EQ.OR P3, PT, R7, UR8, P1 ;  /* 0x0000000807007c0c */ /* 0x000fe20008f62670 */
[----:B------:R-:W-:-:S04]  /*6100*/  UIADD3 UR8, UPT, UPT, UR4, 0x5, URZ ;  /* 0x0000000504087890 */ /* 0x000fc8000fffe0ff */
[C---:B------:R-:W-:Y:S01]  /*6110*/  ISETP.EQ.OR P4, PT, R7.reuse, UR5, P1 ;  /* 0x0000000507007c0c */ /* 0x040fe20008f82670 */
[----:B------:R-:W-:Y:S01]  /*6120*/  UIADD3 UR5, UPT, UPT, UR4, 0x6, URZ ;  /* 0x0000000604057890 */ /* 0x000fe2000fffe0ff */
[----:B------:R-:W-:Y:S01]  /*6130*/  ISETP.EQ.OR P6, PT, R7, UR8, P1 ;  /* 0x0000000807007c0c */ /* 0x000fe20008fc2670 */
[----:B------:R-:W-:-:S05]  /*6140*/  UIADD3 UR8, UPT, UPT, UR4, 0x7, URZ ;  /* 0x0000000704087890 */ /* 0x000fca000fffe0ff */
[----:B------:R-:W-:-:S05]  /*6150*/  @!P3 IMAD.WIDE.U32 R40, R39, 0x8, R36 ;  /* 0x000000082728b825 */ /* 0x000fca00078e0024 */
[----:B0-----:R-:W-:-:S04]  /*6160*/  @!P4 IMAD.WIDE.U32 R28, R43, 0x8, R36 ;  /* 0x000000082b1cc825 */ /* 0x001fc800078e0024 */
[----:B------:R-:W-:Y:S02]  /*6170*/  @!P6 IMAD.WIDE.U32 R30, R42, 0x8, R36 ;  /* 0x000000082a1ee825 */ /* 0x000fe400078e0024 */
[----:B------:R-:W4:Y:S04]  /*6180*/  @!P4 LDG.E.64 R28, desc[UR6][R28.64] ;  /* 0x000000061c1cc981 */ /* 0x000f28000c1e1b00 */
[----:B------:R-:W5:Y:S01]  /*6190*/  @!P6 LDG.E.64 R30, desc[UR6][R30.64] ;  /* 0x000000061e1ee981 */ /* 0x000f62000c1e1b00 */
[----:B--2---:R-:W-:Y:S01]  /*61a0*/  @!P5 FADD.FTZ R70, R70, R24 ;  /* 0x000000184646d221 */ /* 0x004fe20000010000 */
[----:B------:R-:W-:Y:S01]  /*61b0*/  @!P5 FADD.FTZ R71, R71, R25 ;  /* 0x000000194747d221 */ /* 0x000fe20000010000 */
[----:B------:R-:W-:Y:S01]  /*61c0*/  @!P2 IMAD.WIDE.U32 R24, R47, 0x8, R36 ;  /* 0x000000082f18a825 */ /* 0x000fe200078e0024 */
[----:B------:R-:W-:-:S03]  /*61d0*/  ISETP.EQ.OR P5, PT, R7, UR5, P1 ;  /* 0x0000000507007c0c */ /* 0x000fc60008fa2670 */
[----:B---3--:R-:W-:Y:S02]  /*61e0*/  @!P0 FADD.FTZ R70, R70, R26 ;  /* 0x0000001a46468221 */ /* 0x008fe40000010000 */
[----:B------:R-:W2:Y:S01]  /*61f0*/  @!P2 LDG.E.64 R24, desc[UR6][R24.64] ;  /* 0x000000061818a981 */ /* 0x000ea2000c1e1b00 */
[----:B------:R-:W-:Y:S01]  /*6200*/  @!P0 FADD.FTZ R71, R71, R27 ;  /* 0x0000001b47478221 */ /* 0x000fe20000010000 */
[----:B------:R-:W-:Y:S02]  /*6210*/  ISETP.EQ.OR P0, PT, R7, UR8, P1 ;  /* 0x0000000807007c0c */ /* 0x000fe40008f02670 */
[----:B------:R-:W3:Y:S04]  /*6220*/  @!P3 LDG.E.64 R26, desc[UR6][R40.64] ;  /* 0x00000006281ab981 */ /* 0x000ee8000c1e1b00 */
[----:B------:R-:W-:-:S06]  /*6230*/  @!P5 IMAD.WIDE.U32 R32, R44, 0x8, R36 ;  /* 0x000000082c20d825 */ /* 0x000fcc00078e0024 */
[----:B------:R-:W5:Y:S01]  /*6240*/  @!P5 LDG.E.64 R32, desc[UR6][R32.64] ;  /* 0x000000062020d981 */ /* 0x000f62000c1e1b00 */
[----:B------:R-:W-:-:S06]  /*6250*/  @!P0 IMAD.WIDE.U32 R34, R45, 0x8, R36 ;  /* 0x000000082d228825 */ /* 0x000fcc00078e0024 */
[----:B------:R-:W5:Y:S01]  /*6260*/  @!P0 LDG.E.64 R34, desc[UR6][R34.64] ;  /* 0x0000000622228981 */ /* 0x000f62000c1e1b00 */
[----:B------:R-:W-:Y:S01]  /*6270*/  UIADD3 UR4, UPT, UPT, UR4, 0x8, URZ ;  /* 0x0000000804047890 */ /* 0x000fe2000fffe0ff */
[----:B------:R-:W-:Y:S02]  /*6280*/  IADD3 R50, PT, PT, R50, 0x8, RZ ;  /* 0x0000000832327810 */ /* 0x000fe40007ffe0ff */
[C---:B------:R-:W-:Y:S02]  /*6290*/  LEA R48, R91.reuse, R48, 0x3 ;  /* 0x000000305b307211 */ /* 0x040fe400078e18ff */
[C---:B------:R-:W-:Y:S02]  /*62a0*/  LEA R49, R91.reuse, R49, 0x3 ;  /* 0x000000315b317211 */ /* 0x040fe400078e18ff */
[C---:B------:R-:W-:Y:S02]  /*62b0*/  LEA R47, R91.reuse, R47, 0x3 ;  /* 0x0000002f5b2f7211 */ /* 0x040fe400078e18ff */
[----:B------:R-:W-:-:S02]  /*62c0*/  LEA R39, R91, R39, 0x3 ;  /* 0x000000275b277211 */ /* 0x000fc400078e18ff */
[C---:B------:R-:W-:Y:S02]  /*62d0*/  LEA R43, R91.reuse, R43, 0x3 ;  /* 0x0000002b5b2b7211 */ /* 0x040fe400078e18ff */
[C---:B------:R-:W-:Y:S02]  /*62e0*/  LEA R42, R91.reuse, R42, 0x3 ;  /* 0x0000002a5b2a7211 */ /* 0x040fe400078e18ff */
[C---:B------:R-:W-:Y:S02]  /*62f0*/  LEA R44, R91.reuse, R44, 0x3 ;  /* 0x0000002c5b2c7211 */ /* 0x040fe400078e18ff */
[----:B------:R-:W-:Y:S01]  /*6300*/  LEA R45, R91, R45, 0x3 ;  /* 0x0000002d5b2d7211 */ /* 0x000fe200078e18ff */
[----:B--2---:R-:W-:Y:S01]  /*6310*/  @!P2 FADD.FTZ R70, R70, R24 ;  /* 0x000000184646a221 */ /* 0x004fe20000010000 */
[----:B------:R-:W-:-:S03]  /*6320*/  @!P2 FADD.FTZ R71, R71, R25 ;  /* 0x000000194747a221 */ /* 0x000fc60000010000 */
[----:B---3--:R-:W-:Y:S01]  /*6330*/  @!P3 FADD.FTZ R70, R70, R26 ;  /* 0x0000001a4646b221 */ /* 0x008fe20000010000 */
[----:B------:R-:W-:-:S03]  /*6340*/  @!P3 FADD.FTZ R71, R71, R27 ;  /* 0x0000001b4747b221 */ /* 0x000fc60000010000 */
[----:B----4-:R-:W-:Y:S01]  /*6350*/  @!P4 FADD.FTZ R70, R70, R28 ;  /* 0x0000001c4646c221 */ /* 0x010fe20000010000 */
[----:B------:R-:W-:-:S03]  /*6360*/  @!P4 FADD.FTZ R71, R71, R29 ;  /* 0x0000001d4747c221 */ /* 0x000fc60000010000 */
[----:B-----5:R-:W-:Y:S01]  /*6370*/  @!P6 FADD.FTZ R70, R70, R30 ;  /* 0x0000001e4646e221 */ /* 0x020fe20000010000 */
[----:B------:R-:W-:-:S03]  /*6380*/  @!P6 FADD.FTZ R71, R71, R31 ;  /* 0x0000001f4747e221 */ /* 0x000fc60000010000 */
[----:B------:R-:W-:Y:S01]  /*6390*/  @!P5 FADD.FTZ R70, R70, R32 ;  /* 0x000000204646d221 */ /* 0x000fe20000010000 */
[----:B------:R-:W-:-:S03]  /*63a0*/  @!P5 FADD.FTZ R71, R71, R33 ;  /* 0x000000214747d221 */ /* 0x000fc60000010000 */
[----:B------:R-:W-:Y:S01]  /*63b0*/  @!P0 FADD.FTZ R70, R70, R34 ;  /* 0x0000002246468221 */ /* 0x000fe20000010000 */
[----:B------:R-:W-:Y:S01]  /*63c0*/  @!P0 FADD.FTZ R71, R71, R35 ;  /* 0x0000002347478221 */ /* 0x000fe20000010000 */
[----:B------:R-:W-:-:S13]  /*63d0*/  ISETP.NE.AND P0, PT, R46, UR4, PT ;  /* 0x000000042e007c0c */ /* 0x000fda000bf05270 */
[----:B------:R-:W-:Y:S05]  /*63e0*/  @P0 BRA `(.L_x_65) ;  /* 0xfffffffc00140947 */ /* 0x000fea000383ffff */
.L_x_64:
[----:B-1----:R-:W-:-:S13]  /*63f0*/  LOP3.LUT P0, R24, R113, 0x7, RZ, 0xc0, !PT ;  /* 0x0000000771187812 */ /* 0x002fda000780c0ff */
[----:B------:R-:W-:Y:S05]  /*6400*/  @!P0 BRA `(.L_x_61) ;  /* 0x0000000000f08947 */ /* 0x000fea0003800000 */
[----:B------:R-:W-:Y:S02]  /*6410*/  IADD3 R24, PT, PT, R24, -0x1, RZ ;  /* 0xffffffff18187810 */ /* 0x000fe40007ffe0ff */
[----:B------:R-:W-:Y:S02]  /*6420*/  LOP3.LUT P5, R32, R113, 0x3, RZ, 0xc0, !PT ;  /* 0x0000000371207812 */ /* 0x000fe400078ac0ff */
[----:B------:R-:W-:-:S13]  /*6430*/  ISETP.GE.U32.AND P0, PT, R24, 0x3, PT ;  /* 0x000000031800780c */ /* 0x000fda0003f06070 */
[----:B------:R-:W-:Y:S05]  /*6440*/  @!P0 BRA `(.L_x_66) ;  /* 0x0000000000708947 */ /* 0x000fea0003800000 */
[C---:B------:R-:W-:Y:S02]  /*6450*/  IADD3 R24, PT, PT, R46.reuse, 0x1, RZ ;  /* 0x000000012e187810 */ /* 0x040fe40007ffe0ff */
[CC--:B------:R-:W-:Y:S02]  /*6460*/  ISETP.EQ.OR P0, PT, R46.reuse, R7.reuse, P1 ;  /* 0x000000072e00720c */ /* 0x0c0fe40000f02670 */
[----:B------:R-:W-:Y:S02]  /*6470*/  IADD3 R26, PT, PT, R46, 0x2, RZ ;  /* 0x000000022e1a7810 */ /* 0x000fe40007ffe0ff */
[-C--:B------:R-:W-:Y:S02]  /*6480*/  ISETP.EQ.OR P2, PT, R24, R7.reuse, P1 ;  /* 0x000000071800720c */ /* 0x080fe40000f42670 */
[----:B0-----:R-:W-:Y:S02]  /*6490*/  IADD3 R28, PT, PT, R46, 0x3, RZ ;  /* 0x000000032e1c7810 */ /* 0x001fe40007ffe0ff */
[----:B------:R-:W-:-:S02]  /*64a0*/  ISETP.EQ.OR P3, PT, R26, R7, P1 ;  /* 0x000000071a00720c */ /* 0x000fc40000f62670 */
[----:B------:R-:W-:-:S03]  /*64b0*/  ISETP.EQ.OR P4, PT, R28, R7, P1 ;  /* 0x000000071c00720c */ /* 0x000fc60000f82670 */
[----:B------:R-:W-:-:S04]  /*64c0*/  @!P0 IMAD R25, R46, R91, R38 ;  /* 0x0000005b2e198224 */ /* 0x000fc800078e0226 */
[----:B------:R-:W-:Y:S02]  /*64d0*/  @!P2 IMAD R27, R24, R91, R38 ;  /* 0x0000005b181ba224 */ /* 0x000fe400078e0226 */
[----:B------:R-:W-:-:S04]  /*64e0*/  @!P0 IMAD.WIDE.U32 R24, R25, 0x8, R36 ;  /* 0x0000000819188825 */ /* 0x000fc800078e0024 */
[-C--:B------:R-:W-:Y:S02]  /*64f0*/  @!P3 IMAD R29, R26, R91.reuse, R38 ;  /* 0x0000005b1a1db224 */ /* 0x080fe400078e0226 */
[----:B------:R-:W-:Y:S01]  /*6500*/  @!P2 IMAD.WIDE.U32 R26, R27, 0x8, R36 ;  /* 0x000000081b1aa825 */ /* 0x000fe200078e0024 */
[----:B------:R-:W2:Y:S03]  /*6510*/  @!P0 LDG.E.64 R24, desc[UR6][R24.64] ;  /* 0x0000000618188981 */ /* 0x000ea6000c1e1b00 */
[----:B------:R-:W-:Y:S02]  /*6520*/  @!P4 IMAD R31, R28, R91, R38 ;  /* 0x0000005b1c1fc224 */ /* 0x000fe400078e0226 */
[--C-:B------:R-:W-:Y:S01]  /*6530*/  @!P3 IMAD.WIDE.U32 R28, R29, 0x8, R36.reuse ;  /* 0x000000081d1cb825 */ /* 0x100fe200078e0024 */
[----:B------:R-:W3:Y:S03]  /*6540*/  @!P2 LDG.E.64 R26, desc[UR6][R26.64] ;  /* 0x000000061a1aa981 */ /* 0x000ee6000c1e1b00 */
[----:B------:R-:W-:-:S02]  /*6550*/  @!P4 IMAD.WIDE.U32 R30, R31, 0x8, R36 ;  /* 0x000000081f1ec825 */ /* 0x000fc400078e0024 */
[----:B------:R-:W4:Y:S04]  /*6560*/  @!P3 LDG.E.64 R28, desc[UR6][R28.64] ;  /* 0x000000061c1cb981 */ /* 0x000f28000c1e1b00 */
[----:B------:R-:W5:Y:S01]  /*6570*/  @!P4 LDG.E.64 R30, desc[UR6][R30.64] ;  /* 0x000000061e1ec981 */ /* 0x000f62000c1e1b00 */
[----:B------:R-:W-:Y:S01]  /*6580*/  IADD3 R46, PT, PT, R46, 0x4, RZ ;  /* 0x000000042e2e7810 */ /* 0x000fe20007ffe0ff */
[----:B--2---:R-:W-:Y:S01]  /*6590*/  @!P0 FADD.FTZ R70, R70, R24 ;  /* 0x0000001846468221 */ /* 0x004fe20000010000 */
[----:B------:R-:W-:-:S03]  /*65a0*/  @!P0 FADD.FTZ R71, R71, R25 ;  /* 0x0000001947478221 */ /* 0x000fc60000010000 */
[----:B---3--:R-:W-:Y:S01]  /*65b0*/  @!P2 FADD.FTZ R70, R70, R26 ;  /* 0x0000001a4646a221 */ /* 0x008fe20000010000 */
[----:B------:R-:W-:-:S03]  /*65c0*/  @!P2 FADD.FTZ R71, R71, R27 ;  /* 0x0000001b4747a221 */ /* 0x000fc60000010000 */
[----:B----4-:R-:W-:Y:S01]  /*65d0*/  @!P3 FADD.FTZ R70, R70, R28 ;  /* 0x0000001c4646b221 */ /* 0x010fe20000010000 */
[----:B------:R-:W-:-:S03]  /*65e0*/  @!P3 FADD.FTZ R71, R71, R29 ;  /* 0x0000001d4747b221 */ /* 0x000fc60000010000 */
[----:B-----5:R-:W-:Y:S01]  /*65f0*/  @!P4 FADD.FTZ R70, R70, R30 ;  /* 0x0000001e4646c221 */ /* 0x020fe20000010000 */
[----:B------:R-:W-:-:S07]  /*6600*/  @!P4 FADD.FTZ R71, R71, R31 ;  /* 0x0000001f4747c221 */ /* 0x000fce0000010000 */
.L_x_66:
[----:B------:R-:W-:Y:S05]  /*6610*/  @!P5 BRA `(.L_x_61) ;  /* 0x00000000006cd947 */ /* 0x000fea0003800000 */
[----:B------:R-:W-:Y:S02]  /*6620*/  ISETP.NE.AND P0, PT, R32, 0x1, PT ;  /* 0x000000012000780c */ /* 0x000fe40003f05270 */
[----:B------:R-:W-:-:S11]  /*6630*/  LOP3.LUT R113, R113, 0x1, RZ, 0xc0, !PT ;  /* 0x0000000171717812 */ /* 0x000fd600078ec0ff */
[----:B------:R-:W-:Y:S05]  /*6640*/  @!P0 BRA `(.L_x_67) ;  /* 0x0000000000388947 */ /* 0x000fea0003800000 */
[C---:B------:R-:W-:Y:S02]  /*6650*/  IADD3 R24, PT, PT, R46.reuse, 0x1, RZ ;  /* 0x000000012e187810 */ /* 0x040fe40007ffe0ff */
[-C--:B------:R-:W-:Y:S02]  /*6660*/  ISETP.EQ.OR P2, PT, R46, R7.reuse, P1 ;  /* 0x000000072e00720c */ /* 0x080fe40000f42670 */
[----:B------:R-:W-:-:S11]  /*6670*/  ISETP.EQ.OR P0, PT, R24, R7, P1 ;  /* 0x000000071800720c */ /* 0x000fd60000f02670 */
        /* <DEDUP_REMOVED lines=11> */
.L_x_67:
[----:B------:R-:W-:Y:S01]  /*6730*/  ISETP.EQ.OR P0, PT, R46, R7, P1 ;  /* 0x000000072e00720c */ /* 0x000fe20000f02670 */
        /* <DEDUP_REMOVED lines=8> */
.L_x_68:
[----:B------:R-:W-:Y:S05]  /*67c0*/  BSYNC.RECONVERGENT B0 ;  /* 0x0000000000007941 */ /* 0x000fea0003800200 */
.L_x_61:
[----:B------:R-:W2:Y:S01]  /*67d0*/  S2UR UR5, SR_CgaCtaId ;  /* 0x00000000000579c3 */ /* 0x000ea20000008800 */
[----:B------:R-:W-:Y:S01]  /*67e0*/  UMOV UR4, 0x400 ;  /* 0x0000040000047882 */ /* 0x000fe20000000000 */
[----:B-1----:R-:W-:Y:S02]  /*67f0*/  SHF.L.U32 R29, R8, 0x10, RZ ;  /* 0x00000010081d7819 */ /* 0x002fe400000006ff */
[----:B------:R-:W-:Y:S02]  /*6800*/  SHF.L.U32 R31, R110, 0x10, RZ ;  /* 0x000000106e1f7819 */ /* 0x000fe400000006ff */
[----:B------:R-:W-:Y:S01]  /*6810*/  SHF.L.U32 R9, R9, 0x10, RZ ;  /* 0x0000001009097819 */ /* 0x000fe200000006ff */
[C---:B------:R-:W-:Y:S01]  /*6820*/  FADD.FTZ R29, -R72.reuse, R29 ;  /* 0x0000001d481d7221 */ /* 0x040fe20000010100 */
[----:B------:R-:W-:Y:S01]  /*6830*/  SHF.L.U32 R8, R111, 0x10, RZ ;  /* 0x000000106f087819 */ /* 0x000fe200000006ff */
[----:B------:R-:W-:Y:S02]  /*6840*/  FADD.FTZ R31, -R72, R31 ;  /* 0x0000001f481f7221 */ /* 0x000fe40000010100 */
[----:B------:R-:W-:-:S02]  /*6850*/  FMUL.FTZ R37, R29, R112 ;  /* 0x000000701d257220 */ /* 0x000fc40000410000 */
[----:B------:R-:W-:Y:S01]  /*6860*/  FMUL.FTZ R36, R31, R112 ;  /* 0x000000701f247220 */ /* 0x000fe20000410000 */
[----:B--2---:R-:W-:Y:S01]  /*6870*/  ULEA UR4, UR5, UR4, 0x18 ;  /* 0x0000000405047291 */ /* 0x004fe2000f8ec0ff */
[----:B------:R-:W1:Y:S08]  /*6880*/  LDCU.U8 UR5, c[0x0][0x414] ;  /* 0x00008280ff0577ac */ /* 0x000e700008000000 */
[----:B------:R-:W-:Y:S01]  /*6890*/  @!P1 STS.64 [UR4+0x80], R70 ;  /* 0x00008046ff009988 */ /* 0x000fe20008000a04 */
[----:B------:R-:W-:Y:S01]  /*68a0*/  BAR.SYNC.DEFER_BLOCKING 0x0 ;  /* 0x0000000000007b1d */ /* 0x000fe20000010000 */
[----:B-1----:R-:W-:-:S05]  /*68b0*/  UISETP.NE.AND UP0, UPT, UR5, URZ, UPT ;  /* 0x000000ff0500728c */ /* 0x002fca000bf05270 */
[----:B------:R-:W1:Y:S01]  /*68c0*/  LDS.64 R24, [UR4+0x80] ;  /* 0x00008004ff187984 */ /* 0x000e620008000a00 */
[----:B------:R-:W1:Y:S02]  /*68d0*/  LDCU UR4, c[0x0][0x42c] ;  /* 0x00008580ff0477ac */ /* 0x000e640008000800 */
[----:B-1----:R-:W-:Y:S01]  /*68e0*/  FMUL.FTZ R26, R24, UR4 ;  /* 0x00000004181a7c20 */ /* 0x002fe20008410000 */
[----:B------:R-:W-:Y:S01]  /*68f0*/  FMUL.FTZ R27, R25, UR4 ;  /* 0x00000004191b7c20 */ /* 0x000fe20008410000 */
        /* <DEDUP_REMOVED lines=19> */
.L_x_69:
[----:B------:R-:W1:Y:S01]  /*6a30*/  LDCU UR4, c[0x0][0x41c] ;  /* 0x00008380ff0477ac */ /* 0x000e620008000800 */
[----:B------:R-:W-:Y:S01]  /*6a40*/  SHF.L.U32 R31, R10, 0x10, RZ ;  /* 0x000000100a1f7819 */ /* 0x000fe200000006ff */
[C-C-:B------:R-:W-:Y:S01]  /*6a50*/  FFMA.FTZ R25, R26.reuse, R37, R27.reuse ;  /* 0x000000251a197223 */ /* 0x140fe2000001001b */
[----:B------:R-:W-:Y:S01]  /*6a60*/  FFMA.FTZ R10, R26, R36, R27 ;  /* 0x000000241a0a7223 */ /* 0x000fe2000001001b */
[----:B------:R-:W2:Y:S01]  /*6a70*/  LDCU.64 UR8, c[0x0][0x400] ;  /* 0x00008000ff0877ac */ /* 0x000ea20008000a00 */
[----:B------:R-:W-:Y:S01]  /*6a80*/  BSSY.RECONVERGENT B0, `(.L_x_70) ;  /* 0x000001c000007945 */ /* 0x000fe20003800200 */
[----:B------:R-:W-:Y:S01]  /*6a90*/  FFMA.FTZ R25, R68, R9, -R25 ;  /* 0x0000000944197223 */ /* 0x000fe20000010819 */
[----:B------:R-:W-:Y:S01]  /*6aa0*/  SHF.L.U32 R37, R108, 0x10, RZ ;  /* 0x000000106c257819 */ /* 0x000fe200000006ff */
[----:B------:R-:W-:Y:S01]  /*6ab0*/  FADD.FTZ R39, -R72, R31 ;  /* 0x0000001f48277221 */ /* 0x000fe20000010100 */
[----:B------:R-:W-:Y:S01]  /*6ac0*/  FFMA.FTZ R33, R69, R8, -R10 ;  /* 0x0000000845217223 */ /* 0x000fe2000001080a */
[----:B-1----:R-:W-:-:S05]  /*6ad0*/  IMAD R7, R7, UR4, R0 ;  /* 0x0000000407077c24 */ /* 0x002fca000f8e0200 */
[C---:B--2---:R-:W-:Y:S02]  /*6ae0*/  ISETP.GE.U32.AND P0, PT, R7.reuse, UR8, PT ;  /* 0x0000000807007c0c */ /* 0x044fe4000bf06070 */
[----:B------:R-:W-:Y:S02]  /*6af0*/  SHF.R.S32.HI R24, RZ, 0x1f, R7 ;  /* 0x0000001fff187819 */ /* 0x000fe40000011407 */
[----:B------:R-:W-:Y:S02]  /*6b00*/  IADD3 R29, PT, PT, R7, 0x8, RZ ;  /* 0x00000008071d7810 */ /* 0x000fe40007ffe0ff */
[----:B------:R-:W-:Y:S02]  /*6b10*/  ISETP.GE.AND.EX P0, PT, R24, UR9, PT, P0 ;  /* 0x0000000918007c0c */ /* 0x000fe4000bf06300 */
[----:B------:R-:W-:Y:S02]  /*6b20*/  ISETP.GE.U32.AND P1, PT, R29, UR8, PT ;  /* 0x000000081d007c0c */ /* 0x000fe4000bf26070 */
[----:B0-----:R-:W-:-:S04]  /*6b30*/  SHF.R.S32.HI R28, RZ, 0x1f, R29 ;  /* 0x0000001fff1c7819 */ /* 0x001fc8000001141d */
[----:B------:R-:W-:-:S05]  /*6b40*/  ISETP.GE.AND.EX P1, PT, R28, UR9, PT, P1 ;  /* 0x000000091c007c0c */ /* 0x000fca000bf26310 */
[----:B------:R-:W-:Y:S08]  /*6b50*/  @P0 BRA `(.L_x_71) ;  /* 0x0000000000380947 */ /* 0x000ff00003800000 */
        /* <DEDUP_REMOVED lines=14> */
.L_x_71:
[----:B------:R-:W-:Y:S05]  /*6c40*/  BSYNC.RECONVERGENT B0 ;  /* 0x0000000000007941 */ /* 0x000fea0003800200 */
.L_x_70:
[-C--:B------:R-:W-:Y:S01]  /*6c50*/  FMUL.FTZ R39, R39, R112.reuse ;  /* 0x0000007027277220 */ /* 0x080fe20000410000 */
[----:B0-----:R-:W-:Y:S01]  /*6c60*/  FADD.FTZ R9, -R72, R37 ;  /* 0x0000002548097221 */ /* 0x001fe20000010100 */
[----:B------:R-:W-:Y:S02]  /*6c70*/  SHF.L.U32 R11, R11, 0x10, RZ ;  /* 0x000000100b0b7819 */ /* 0x000fe400000006ff */
[----:B------:R-:W-:Y:S01]  /*6c80*/  SHF.L.U32 R8, R109, 0x10, RZ ;  /* 0x000000106d087819 */ /* 0x000fe200000006ff */
[----:B------:R-:W-:Y:S01]  /*6c90*/  FFMA.FTZ R37, R26, R39, R27 ;  /* 0x000000271a257223 */ /* 0x000fe2000001001b */
[----:B------:R-:W-:Y:S01]  /*6ca0*/  FMUL.FTZ R36, R9, R112 ;  /* 0x0000007009247220 */ /* 0x000fe20000410000 */
[----:B------:R-:W-:Y:S06]  /*6cb0*/  BRA.U !UP0, `(.L_x_72) ;  /* 0x0000000108487547 */ /* 0x000fec000b800000 */
        /* <DEDUP_REMOVED lines=18> */
.L_x_72:
[----:B------:R-:W-:Y:S01]  /*6de0*/  FFMA.FTZ R10, R26, R36, R27 ;  /* 0x000000241a0a7223 */ /* 0x000fe2000001001b */
[----:B------:R-:W-:Y:S01]  /*6df0*/  BSSY.RECONVERGENT B0, `(.L_x_73) ;  /* 0x0000014000007945 */ /* 0x000fe20003800200 */
[----:B------:R-:W-:Y:S01]  /*6e00*/  FFMA.FTZ R37, R68, R11, -R37 ;  /* 0x0000000b44257223 */ /* 0x000fe20000010825 */
[----:B------:R-:W-:Y:S01]  /*6e10*/  SHF.L.U32 R25, R12, 0x10, RZ ;  /* 0x000000100c197819 */ /* 0x000fe200000006ff */
[----:B------:R-:W-:Y:S01]  /*6e20*/  FFMA.FTZ R11, R69, R8, -R10 ;  /* 0x00000008450b7223 */ /* 0x000fe2000001080a */
[----:B------:R-:W-:Y:S01]  /*6e30*/  SHF.L.U32 R31, R106, 0x10, RZ ;  /* 0x000000106a1f7819 */ /* 0x000fe200000006ff */
[----:B------:R-:W-:Y:S06]  /*6e40*/  @P1 BRA `(.L_x_74) ;  /* 0x0000000000381947 */ /* 0x000fec0003800000 */
        /* <DEDUP_REMOVED lines=14> */
.L_x_74:
[----:B------:R-:W-:Y:S05]  /*6f30*/  BSYNC.RECONVERGENT B0 ;  /* 0x0000000000007941 */ /* 0x000fea0003800200 */
.L_x_73:
[----:B------:R-:W-:Y:S01]  /*6f40*/  SHF.L.U32 R39, R22, 0x10, RZ ;  /* 0x0000001016277819 */ /* 0x000fe200000006ff */
[----:B0-----:R-:W-:Y:S01]  /*6f50*/  FADD.FTZ R11, -R72, R25 ;  /* 0x00000019480b7221 */ /* 0x001fe20000010100 */
[----:B------:R-:W-:Y:S01]  /*6f60*/  SHF.L.U32 R111, R64, 0x10, RZ ;  /* 0x00000010406f7819 */ /* 0x000fe200000006ff */
[C---:B------:R-:W-:Y:S01]  /*6f70*/  FADD.FTZ R29, -R72.reuse, R31 ;  /* 0x0000001f481d7221 */ /* 0x040fe20000010100 */
[----:B------:R-:W-:Y:S01]  /*6f80*/  SHF.L.U32 R53, R81, 0x10, RZ ;  /* 0x0000001051357819 */ /* 0x000fe200000006ff */
[----:B------:R-:W-:Y:S01]  /*6f90*/  FADD.FTZ R81, -R72, R39 ;  /* 0x0000002748517221 */ /* 0x000fe20000010100 */
[----:B------:R-:W-:Y:S01]  /*6fa0*/  SHF.L.U32 R113, R16, 0x10, RZ ;  /* 0x0000001010717819 */ /* 0x000fe200000006ff */
[----:B------:R-:W-:Y:S01]  /*6fb0*/  FADD.FTZ R39, -R72, R111 ;  /* 0x0000006f48277221 */ /* 0x000fe20000010100 */
[----:B------:R-:W-:Y:S01]  /*6fc0*/  SHF.L.U32 R35, R20, 0x10, RZ ;  /* 0x0000001014237819 */ /* 0x000fe200000006ff */
[-C--:B------:R-:W-:Y:S01]  /*6fd0*/  FMUL.FTZ R11, R11, R112.reuse ;  /* 0x000000700b0b7220 */ /* 0x080fe20000410000 */
[----:B------:R-:W-:Y:S01]  /*6fe0*/  SHF.L.U32 R34, R89, 0x10, RZ ;  /* 0x0000001059227819 */ /* 0x000fe200000006ff */
[----:B------:R-:W-:Y:S01]  /*6ff0*/  FMUL.FTZ R36, R29, R112 ;  /* 0x000000701d247220 */ /* 0x000fe20000410000 */
[C---:B------:R-:W-:Y:S01]  /*7000*/  IADD3 R46, PT, PT, R7.reuse, 0x10, RZ ;  /* 0x00000010072e7810 */ /* 0x040fe20007ffe0ff */
[C---:B------:R-:W-:Y:S01]  /*7010*/  FADD.FTZ R113, -R72.reuse, R113 ;  /* 0x0000007148717221 */ /* 0x040fe20000010100 */
[C---:B------:R-:W-:Y:S01]  /*7020*/  IADD3 R111, PT, PT, R7.reuse, 0x18, RZ ;  /* 0x00000018076f7810 */ /* 0x040fe20007ffe0ff */
[C---:B------:R-:W-:Y:S01]  /*7030*/  FADD.FTZ R53, -R72.reuse, R53 ;  /* 0x0000003548357221 */ /* 0x040fe20000010100 */
[C---:B------:R-:W-:Y:S01]  /*7040*/  IADD3 R89, PT, PT, R7.reuse, 0x20, RZ ;  /* 0x0000002007597810 */ /* 0x040fe20007ffe0ff */
[----:B------:R-:W-:Y:S01]  /*7050*/  FADD.FTZ R29, -R72, R34 ;  /* 0x00000022481d7221 */ /* 0x000fe20000010100 */
[C---:B------:R-:W-:Y:S01]  /*7060*/  IADD3 R24, PT, PT, R7.reuse, 0x28, RZ ;  /* 0x0000002807187810 */ /* 0x040fe20007ffe0ff */
[----:B------:R-:W-:Y:S01]  /*7070*/  FFMA.FTZ R44, R26, R36, R27 ;  /* 0x000000241a2c7223 */ /* 0x000fe2000001001b */
[----:B------:R-:W-:-:S02]  /*7080*/  IADD3 R20, PT, PT, R7, 0x30, RZ ;  /* 0x0000003007147810 */ /* 0x000fc40007ffe0ff */
[C---:B------:R-:W-:Y:S02]  /*7090*/  IADD3 R16, PT, PT, R7.reuse, 0x38, RZ ;  /* 0x0000003807107810 */ /* 0x040fe40007ffe0ff */
[----:B------:R-:W-:Y:S02]  /*70a0*/  IADD3 R12, PT, PT, R7, 0x40, RZ ;  /* 0x00000040070c7810 */ /* 0x000fe40007ffe0ff */
[----:B------:R-:W-:Y:S02]  /*70b0*/  SHF.L.U32 R37, R98, 0x10, RZ ;  /* 0x0000001062257819 */ /* 0x000fe400000006ff */
[----:B------:R-:W-:Y:S02]  /*70c0*/  SHF.L.U32 R33, R100, 0x10, RZ ;  /* 0x0000001064217819 */ /* 0x000fe400000006ff */
[----:B------:R-:W-:Y:S02]  /*70d0*/  SHF.L.U32 R41, R94, 0x10, RZ ;  /* 0x000000105e297819 */ /* 0x000fe400000006ff */
[----:B------:R-:W-:-:S02]  /*70e0*/  SHF.L.U32 R125, R74, 0x10, RZ ;  /* 0x000000104a7d7819 */ /* 0x000fc400000006ff */
[----:B------:R-:W-:Y:S01]  /*70f0*/  SHF.L.U32 R8, R85, 0x10, RZ ;  /* 0x0000001055087819 */ /* 0x000fe200000006ff */
[----:B------:R-:W-:Y:S01]  /*7100*/  FADD.FTZ R85, -R72, R35 ;  /* 0x0000002348557221 */ /* 0x000fe20000010100 */
[----:B------:R-:W-:Y:S01]  /*7110*/  SHF.L.U32 R9, R14, 0x10, RZ ;  /* 0x000000100e097819 */ /* 0x000fe200000006ff */
[----:B------:R-:W-:Y:S01]  /*7120*/  FADD.FTZ R35, -R72, R125 ;  /* 0x0000007d48237221 */ /* 0x000fe20000010100 */
[----:B------:R-:W-:Y:S01]  /*7130*/  SHF.L.U32 R121, R104, 0x10, RZ ;  /* 0x0000001068797819 */ /* 0x000fe200000006ff */
[----:B------:R-:W-:Y:S01]  /*7140*/  FFMA.FTZ R125, R26, R11, R27 ;  /* 0x0000000b1a7d7223 */ /* 0x000fe2000001001b */
[----:B------:R-:W-:Y:S01]  /*7150*/  SHF.L.U32 R115, R102, 0x10, RZ ;  /* 0x0000001066737819 */ /* 0x000fe200000006ff */
[----:B------:R-:W-:Y:S01]  /*7160*/  FADD.FTZ R9, -R72, R9 ;  /* 0x0000000948097221 */ /* 0x000fe20000010100 */
        /* <DEDUP_REMOVED lines=23> */
[----:B------:R-:W-:Y:S01]  /*72e0*/  FADD.FTZ R37, -R72, R8 ;  /* 0x0000000848257221 */ /* 0x000fe20000010100 */
[----:B------:R-:W-:Y:S01]  /*72f0*/  ISETP.GE.U32.AND P2, PT, R46, UR8, PT ;  /* 0x000000082e007c0c */ /* 0x000fe2000bf46070 */
[C---:B------:R-:W-:Y:S01]  /*7300*/  FADD.FTZ R49, -R72.reuse, R49 ;  /* 0x0000003148317221 */ /* 0x040fe20000010100 */
[----:B------:R-:W-:Y:S01]  /*7310*/  ISETP.GE.U32.AND P1, PT, R111, UR8, PT ;  /* 0x000000086f007c0c */ /* 0x000fe2000bf26070 */
[C---:B------:R-:W-:Y:S01]  /*7320*/  FADD.FTZ R51, -R72.reuse, R51 ;  /* 0x0000003348337221 */ /* 0x040fe20000010100 */
[----:B------:R-:W-:Y:S01]  /*7330*/  ISETP.GE.U32.AND P0, PT, R89, UR8, PT ;  /* 0x0000000859007c0c */ /* 0x000fe2000bf06070 */
[----:B------:R-:W-:Y:S01]  /*7340*/  FADD.FTZ R41, -R72, R123 ;  /* 0x0000007b48297221 */ /* 0x000fe20000010100 */
[----:B------:R-:W-:Y:S01]  /*7350*/  ISETP.GE.U32.AND P6, PT, R24, UR8, PT ;  /* 0x0000000818007c0c */ /* 0x000fe2000bfc6070 */
[----:B------:R-:W-:Y:S01]  /*7360*/  FADD.FTZ R31, -R72, R76 ;  /* 0x0000004c481f7221 */ /* 0x000fe20000010100 */
[----:B------:R-:W-:Y:S01]  /*7370*/  ISETP.GE.U32.AND P3, PT, R20, UR8, PT ;  /* 0x0000000814007c0c */ /* 0x000fe2000bf66070 */
[----:B------:R-:W-:Y:S01]  /*7380*/  FADD.FTZ R33, -R72, R10 ;  /* 0x0000000a48217221 */ /* 0x000fe20000010100 */
[----:B------:R-:W-:Y:S01]  /*7390*/  ISETP.GE.U32.AND P4, PT, R16, UR8, PT ;  /* 0x0000000810007c0c */ /* 0x000fe2000bf86070 */
[----:B------:R-:W-:Y:S01]  /*73a0*/  FADD.FTZ R25, -R72, R78 ;  /* 0x0000004e48197221 */ /* 0x000fe20000010100 */
[----:B------:R-:W-:-:S02]  /*73b0*/  ISETP.GE.U32.AND P5, PT, R12, UR8, PT ;  /* 0x000000080c007c0c */ /* 0x000fc4000bfa6070 */
[----:B------:R-:W-:Y:S02]  /*73c0*/  SHF.R.S32.HI R48, RZ, 0x1f, R46 ;  /* 0x0000001fff307819 */ /* 0x000fe4000001142e */
[----:B------:R-:W-:Y:S02]  /*73d0*/  SHF.R.S32.HI R32, RZ, 0x1f, R111 ;  /* 0x0000001fff207819 */ /* 0x000fe4000001146f */
[----:B------:R-:W-:Y:S02]  /*73e0*/  SHF.R.S32.HI R30, RZ, 0x1f, R89 ;  /* 0x0000001fff1e7819 */ /* 0x000fe40000011459 */
[----:B------:R-:W-:Y:S02]  /*73f0*/  SHF.R.S32.HI R28, RZ, 0x1f, R24 ;  /* 0x0000001fff1c7819 */ /* 0x000fe40000011418 */
[----:B------:R-:W-:Y:S02]  /*7400*/  SHF.R.S32.HI R22, RZ, 0x1f, R20 ;  /* 0x0000001fff167819 */ /* 0x000fe40000011414 */
[----:B------:R-:W-:-:S02]  /*7410*/  SHF.R.S32.HI R18, RZ, 0x1f, R16 ;  /* 0x0000001fff127819 */ /* 0x000fc40000011410 */
[----:B------:R-:W-:Y:S02]  /*7420*/  SHF.R.S32.HI R14, RZ, 0x1f, R12 ;  /* 0x0000001fff0e7819 */ /* 0x000fe4000001140c */
[----:B------:R-:W-:Y:S02]  /*7430*/  ISETP.GE.AND.EX P2, PT, R48, UR9, PT, P2 ;  /* 0x0000000930007c0c */ /* 0x000fe4000bf46320 */
[----:B------:R-:W-:Y:S02]  /*7440*/  ISETP.GE.AND.EX P1, PT, R32, UR9, PT, P1 ;  /* 0x0000000920007c0c */ /* 0x000fe4000bf26310 */
[----:B------:R-:W-:Y:S02]  /*7450*/  ISETP.GE.AND.EX P0, PT, R30, UR9, PT, P0 ;  /* 0x000000091e007c0c */ /* 0x000fe4000bf06300 */
[----:B------:R-:W-:Y:S02]  /*7460*/  ISETP.GE.AND.EX P6, PT, R28, UR9, PT, P6 ;  /* 0x000000091c007c0c */ /* 0x000fe4000bfc6360 */
[----:B------:R-:W-:-:S02]  /*7470*/  ISETP.GE.AND.EX P3, PT, R22, UR9, PT, P3 ;  /* 0x0000000916007c0c */ /* 0x000fc4000bf66330 */
[----:B------:R-:W-:Y:S02]  /*7480*/  ISETP.GE.AND.EX P4, PT, R18, UR9, PT, P4 ;  /* 0x0000000912007c0c */ /* 0x000fe4000bf86340 */
[----:B------:R-:W-:Y:S02]  /*7490*/  ISETP.GE.AND.EX P5, PT, R14, UR9, PT, P5 ;  /* 0x000000090e007c0c */ /* 0x000fe4000bfa6350 */
[----:B------:R-:W-:Y:S02]  /*74a0*/  SHF.L.U32 R13, R13, 0x10, RZ ;  /* 0x000000100d0d7819 */ /* 0x000fe400000006ff */
        /* <DEDUP_REMOVED lines=20> */
.L_x_75:
[----:B------:R-:W-:Y:S01]  /*75f0*/  BSSY.RECONVERGENT B0, `(.L_x_76) ;  /* 0x0000013000007945 */ /* 0x000fe20003800200 */
[----:B------:R-:W-:Y:S01]  /*7600*/  FFMA.FTZ R125, R68, R13, -R125 ;  /* 0x0000000d447d7223 */ /* 0x000fe2000001087d */
[----:B------:R-:W-:Y:S01]  /*7610*/  FMUL.FTZ R107, R9, R112 ;  /* 0x00000070096b7220 */ /* 0x000fe20000410000 */
[----:B------:R-:W-:Y:S01]  /*7620*/  FFMA.FTZ R13, R69, R8, -R44 ;  /* 0x00000008450d7223 */ /* 0x000fe2000001082c */
[----:B------:R-:W-:Y:S06]  /*7630*/  @P2 BRA `(.L_x_77) ;  /* 0x0000000000382947 */ /* 0x000fec0003800000 */
        /* <DEDUP_REMOVED lines=14> */
.L_x_77:
[----:B------:R-:W-:Y:S05]  /*7720*/  BSYNC.RECONVERGENT B0 ;  /* 0x0000000000007941 */ /* 0x000fea0003800200 */
.L_x_76:
[----:B------:R-:W-:Y:S01]  /*7730*/  SHF.L.U32 R15, R15, 0x10, RZ ;  /* 0x000000100f0f7819 */ /* 0x000fe200000006ff */
[----:B------:R-:W-:Y:S01]  /*7740*/  FFMA.FTZ R123, R26, R107, R27 ;  /* 0x0000006b1a7b7223 */ /* 0x000fe2000001001b */
[----:B------:R-:W-:Y:S01]  /*7750*/  SHF.L.U32 R8, R105, 0x10, RZ ;  /* 0x0000001069087819 */ /* 0x000fe200000006ff */
[----:B------:R-:W-:Y:S01]  /*7760*/  FMUL.FTZ R42, R121, R112 ;  /* 0x00000070792a7220 */ /* 0x000fe20000410000 */
[----:B------:R-:W-:Y:S06]  /*7770*/  BRA.U !UP0, `(.L_x_78) ;  /* 0x0000000108487547 */ /* 0x000fec000b800000 */
[----:B------:R-:W-:Y:S01]  /*7780*/  FFMA.FTZ R9, R68, R107, R66 ;  /* 0x0000006b44097223 */ /* 0x000fe20000010042 */
[----:B0-----:R-:W-:-:S03]  /*7790*/  FFMA.FTZ R10, R69, R42, R67 ;  /* 0x0000002a450a7223 */ /* 0x001fc60000010043 */
        /* <DEDUP_REMOVED lines=16> */
.L_x_78:
[----:B0-----:R-:W-:Y:S01]  /*78a0*/  FFMA.FTZ R10, R26, R42, R27 ;  /* 0x0000002a1a0a7223 */ /* 0x001fe2000001001b */
[----:B------:R-:W-:Y:S01]  /*78b0*/  BSSY.RECONVERGENT B0, `(.L_x_79) ;  /* 0x0000014000007945 */ /* 0x000fe20003800200 */
[----:B------:R-:W-:Y:S01]  /*78c0*/  FFMA.FTZ R123, R68, R15, -R123 ;  /* 0x0000000f447b7223 */ /* 0x000fe2000001087b */
[-C--:B------:R-:W-:Y:S01]  /*78d0*/  FMUL.FTZ R113, R113, R112.reuse ;  /* 0x0000007071717220 */ /* 0x080fe20000410000 */
[----:B------:R-:W-:Y:S01]  /*78e0*/  FMUL.FTZ R34, R115, R112 ;  /* 0x0000007073227220 */ /* 0x000fe20000410000 */
[----:B------:R-:W-:Y:S01]  /*78f0*/  FFMA.FTZ R13, R69, R8, -R10 ;  /* 0x00000008450d7223 */ /* 0x000fe2000001080a */
[----:B------:R-:W-:Y:S06]  /*7900*/  @P1 BRA `(.L_x_80) ;  /* 0x0000000000381947 */ /* 0x000fec0003800000 */
        /* <DEDUP_REMOVED lines=14> */
.L_x_80:
[----:B------:R-:W-:Y:S05]  /*79f0*/  BSYNC.RECONVERGENT B0 ;  /* 0x0000000000007941 */ /* 0x000fea0003800200 */
.L_x_79:
[----:B------:R-:W-:Y:S01]  /*7a00*/  SHF.L.U32 R17, R17, 0x10, RZ ;  /* 0x0000001011117819 */ /* 0x000fe200000006ff */
[C-C-:B------:R-:W-:Y:S01]  /*7a10*/  FFMA.FTZ R107, R26.reuse, R113, R27.reuse ;  /* 0x000000711a6b7223 */ /* 0x140fe2000001001b */
[----:B------:R-:W-:Y:S01]  /*7a20*/  FFMA.FTZ R38, R26, R34, R27 ;  /* 0x000000221a267223 */ /* 0x000fe2000001001b */
[----:B------:R-:W-:Y:S01]  /*7a30*/  SHF.L.U32 R8, R103, 0x10, RZ ;  /* 0x0000001067087819 */ /* 0x000fe200000006ff */
        /* <DEDUP_REMOVED lines=19> */
.L_x_81:
[----:B------:R-:W-:Y:S01]  /*7b70*/  BSSY.RECONVERGENT B0, `(.L_x_82) ;  /* 0x0000013000007945 */ /* 0x000fe20003800200 */
[----:B------:R-:W-:Y:S01]  /*7b80*/  FFMA.FTZ R107, R68, R17, -R107 ;  /* 0x00000011446b7223 */ /* 0x000fe2000001086b */
[----:B------:R-:W-:Y:S01]  /*7b90*/  FMUL.FTZ R109, R109, R112 ;  /* 0x000000706d6d7220 */ /* 0x000fe20000410000 */
[----:B0-----:R-:W-:Y:S01]  /*7ba0*/  FFMA.FTZ R13, R69, R8, -R38 ;  /* 0x00000008450d7223 */ /* 0x001fe20000010826 */
        /* <DEDUP_REMOVED lines=15> */
.L_x_83:
[----:B------:R-:W-:Y:S05]  /*7ca0*/  BSYNC.RECONVERGENT B0 ;  /* 0x0000000000007941 */ /* 0x000fea0003800200 */
.L_x_82:
[----:B------:R-:W-:Y:S01]  /*7cb0*/  SHF.L.U32 R19, R19, 0x10, RZ ;  /* 0x0000001013137819 */ /* 0x000fe200000006ff */
[----:B------:R-:W-:Y:S01]  /*7cc0*/  FFMA.FTZ R89, R26, R109, R27 ;  /* 0x0000006d1a597223 */ /* 0x000fe2000001001b */
[----:B------:R-:W-:Y:S01]  /*7cd0*/  SHF.L.U32 R8, R101, 0x10, RZ ;  /* 0x0000001065087819 */ /* 0x000fe200000006ff */
[----:B------:R-:W-:Y:S01]  /*7ce0*/  FMUL.FTZ R34, R83, R112 ;  /* 0x0000007053227220 */ /* 0x000fe20000410000 */
[----:B------:R-:W-:Y:S06]  /*7cf0*/  BRA.U !UP0, `(.L_x_84) ;  /* 0x0000000108487547 */ /* 0x000fec000b800000 */
[----:B0-----:R-:W-:Y:S01]  /*7d00*/  FFMA.FTZ R10, R69, R34, R67 ;  /* 0x00000022450a7223 */ /* 0x001fe20000010043 */
        /* <DEDUP_REMOVED lines=17> */
.L_x_84:
        /* <DEDUP_REMOVED lines=21> */
.L_x_86:
[----:B------:R-:W-:Y:S05]  /*7f70*/  BSYNC.RECONVERGENT B0 ;  /* 0x0000000000007941 */ /* 0x000fea0003800200 */
.L_x_85:
[----:B------:R-:W-:Y:S01]  /*7f80*/  SHF.L.U32 R21, R21, 0x10, RZ ;  /* 0x0000001015157819 */ /* 0x000fe200000006ff */
[C-C-:B------:R-:W-:Y:S01]  /*7f90*/  FFMA.FTZ R83, R26.reuse, R85, R27.reuse ;  /* 0x000000551a537223 */ /* 0x140fe2000001001b */
[----:B------:R-:W-:Y:S01]  /*7fa0*/  FFMA.FTZ R30, R26, R32, R27 ;  /* 0x000000201a1e7223 */ /* 0x000fe2000001001b */
[----:B------:R-:W-:Y:S01]  /*7fb0*/  SHF.L.U32 R8, R99, 0x10, RZ ;  /* 0x0000001063087819 */ /* 0x000fe200000006ff */
        /* <DEDUP_REMOVED lines=19> */
.L_x_87:
        /* <DEDUP_REMOVED lines=19> */
.L_x_89:
[----:B------:R-:W-:Y:S05]  /*8220*/  BSYNC.RECONVERGENT B0 ;  /* 0x0000000000007941 */ /* 0x000fea0003800200 */
.L_x_88:
        /* <DEDUP_REMOVED lines=23> */
.L_x_90:
        /* <DEDUP_REMOVED lines=21> */
.L_x_92:
[----:B------:R-:W-:Y:S05]  /*84f0*/  BSYNC.RECONVERGENT B0 ;  /* 0x0000000000007941 */ /* 0x000fea0003800200 */
.L_x_91:
[----:B------:R-:W-:Y:S01]  /*8500*/  SHF.L.U32 R57, R57, 0x10, RZ ;  /* 0x0000001039397819 */ /* 0x000fe200000006ff */
[C-C-:B------:R-:W-:Y:S01]  /*8510*/  FFMA.FTZ R21, R26.reuse, R71, R27.reuse ;  /* 0x000000471a157223 */ /* 0x140fe2000001001b */
[----:B------:R-:W-:Y:S01]  /*8520*/  FFMA.FTZ R20, R26, R22, R27 ;  /* 0x000000161a147223 */ /* 0x000fe2000001001b */
[----:B0-----:R-:W-:Y:S01]  /*8530*/  SHF.L.U32 R8, R95, 0x10, RZ ;  /* 0x000000105f087819 */ /* 0x001fe200000006ff */
        /* <DEDUP_REMOVED lines=19> */
.L_x_93:
[----:B------:R-:W-:Y:S01]  /*8670*/  BSSY.RECONVERGENT B0, `(.L_x_94) ;  /* 0x0000012000007945 */ /* 0x000fe20003800200 */
[----:B------:R-:W-:Y:S01]  /*8680*/  FFMA.FTZ R21, R68, R57, -R21 ;  /* 0x0000003944157223 */ /* 0x000fe20000010815 */
[----:B------:R-:W-:Y:S02]  /*8690*/  FFMA.FTZ R13, R69, R8, -R20 ;  /* 0x00000008450d7223 */ /* 0x000fe40000010814 */
        /* <DEDUP_REMOVED lines=10> */
[----:B-1----:R-:W-:Y:S02]  /*8740*/  LEA R8, P0, R10, UR10, 0x1 ;  /* 0x0000000a0a087c11 */ /* 0x002fe4000f8008ff */
[----:B------:R-:W-:Y:S02]  /*8750*/  IADD3 R15, PT, PT, R11, R15, RZ ;  /* 0x0000000f0b0f7210 */ /* 0x000fe40007ffe0ff */
[----:B------:R-:W-:Y:S02]  /*8760*/  F2FP.BF16.F32.PACK_AB R11, R12, R21 ;  /* 0x000000150c0b723e */ /* 0x000fe400000010ff */
[----:B------:R-:W-:-:S05]  /*8770*/  LEA.HI.X R9, R10, UR11, R15, 0x1, P0 ;  /* 0x0000000b0a097c11 */ /* 0x000fca00080f0c0f */
[----:B------:R0:W-:Y:S02]  /*8780*/  STG.E desc[UR6][R8.64], R11 ;  /* 0x0000000b08007986 */ /* 0x0001e4000c101906 */
.L_x_95:
[----:B------:R-:W-:Y:S05]  /*8790*/  BSYNC.RECONVERGENT B0 ;  /* 0x0000000000007941 */ /* 0x000fea0003800200 */
.L_x_94:
[-C--:B------:R-:W-:Y:S01]  /*87a0*/  FMUL.FTZ R56, R49, R112.reuse ;  /* 0x0000007031387220 */ /* 0x080fe20000410000 */
[-C--:B0-----:R-:W-:Y:S01]  /*87b0*/  FMUL.FTZ R8, R29, R112.reuse ;  /* 0x000000701d087220 */ /* 0x081fe20000410000 */
[----:B------:R-:W-:Y:S01]  /*87c0*/  IADD3 R49, PT, PT, R7, 0x48, RZ ;  /* 0x0000004807317810 */ /* 0x000fe20007ffe0ff */
[-C--:B------:R-:W-:Y:S01]  /*87d0*/  FMUL.FTZ R43, R43, R112.reuse ;  /* 0x000000702b2b7220 */ /* 0x080fe20000410000 */
        /* <DEDUP_REMOVED lines=10> */
[-C--:B------:R-:W-:Y:S01]  /*8880*/  FMUL.FTZ R18, R41, R112.reuse ;  /* 0x0000007029127220 */ /* 0x080fe20000410000 */
[-C--:B------:R-:W-:Y:S01]  /*8890*/  FMUL.FTZ R35, R35, R112.reuse ;  /* 0x0000007023237220 */ /* 0x080fe20000410000 */
[-C--:B------:R-:W-:Y:S01]  /*88a0*/  FMUL.FTZ R16, R37, R112.reuse ;  /* 0x0000007025107220 */ /* 0x080fe20000410000 */
[-C--:B------:R-:W-:Y:S01]  /*88b0*/  FMUL.FTZ R31, R31, R112.reuse ;  /* 0x000000701f1f7220 */ /* 0x080fe20000410000 */
[-C--:B------:R-:W-:Y:S01]  /*88c0*/  FMUL.FTZ R12, R33, R112.reuse ;  /* 0x00000070210c7220 */ /* 0x080fe20000410000 */
[----:B------:R-:W-:Y:S01]  /*88d0*/  FMUL.FTZ R25, R25, R112 ;  /* 0x0000007019197220 */ /* 0x000fe20000410000 */
[----:B------:R-:W-:Y:S01]  /*88e0*/  IADD3 R7, PT, PT, R7, 0x78, RZ ;  /* 0x0000007807077810 */ /* 0x000fe20007ffe0ff */
[C-C-:B------:R-:W-:Y:S01]  /*88f0*/  FFMA.FTZ R45, R26.reuse, R43, R27.reuse ;  /* 0x0000002b1a2d7223 */ /* 0x140fe2000001001b */
[----:B------:R-:W-:Y:S01]  /*8900*/  ISETP.GE.U32.AND P2, PT, R49, UR8, PT ;  /* 0x0000000831007c0c */ /* 0x000fe2000bf46070 */
[--C-:B------:R-:W-:Y:S01]  /*8910*/  FFMA.FTZ R48, R26, R40, R27.reuse ;  /* 0x000000281a307223 */ /* 0x100fe2000001001b */
[----:B------:R-:W-:Y:S01]  /*8920*/  ISETP.GE.U32.AND P1, PT, R34, UR8, PT ;  /* 0x0000000822007c0c */ /* 0x000fe2000bf26070 */
[C-C-:B------:R-:W-:Y:S01]  /*8930*/  FFMA.FTZ R47, R26.reuse, R54, R27.reuse ;  /* 0x000000361a2f7223 */ /* 0x140fe2000001001b */
[----:B------:R-:W-:Y:S01]  /*8940*/  ISETP.GE.U32.AND P0, PT, R29, UR8, PT ;  /* 0x000000081d007c0c */ /* 0x000fe2000bf06070 */
[C-C-:B------:R-:W-:Y:S01]  /*8950*/  FFMA.FTZ R50, R26.reuse, R56, R27.reuse ;  /* 0x000000381a327223 */ /* 0x140fe2000001001b */
[----:B------:R-:W-:Y:S01]  /*8960*/  ISETP.GE.U32.AND P6, PT, R21, UR8, PT ;  /* 0x0000000815007c0c */ /* 0x000fe2000bfc6070 */
[C-C-:B------:R-:W-:Y:S01]  /*8970*/  FFMA.FTZ R33, R26.reuse, R51, R27.reuse ;  /* 0x000000331a217223 */ /* 0x140fe2000001001b */
[----:B------:R-:W-:Y:S01]  /*8980*/  ISETP.GE.U32.AND P4, PT, R15, UR8, PT ;  /* 0x000000080f007c0c */ /* 0x000fe2000bf86070 */
[--C-:B------:R-:W-:Y:S01]  /*8990*/  FFMA.FTZ R30, R26, R22, R27.reuse ;  /* 0x000000161a1e7223 */ /* 0x100fe2000001001b */
[----:B------:R-:W-:Y:S01]  /*89a0*/  ISETP.GE.U32.AND P5, PT, R10, UR8, PT ;  /* 0x000000080a007c0c */ /* 0x000fe2000bfa6070 */
[C---:B------:R-:W-:Y:S01]  /*89b0*/  FFMA.FTZ R23, R26.reuse, R39, R27 ;  /* 0x000000271a177223 */ /* 0x040fe2000001001b */
[----:B------:R-:W-:Y:S01]  /*89c0*/  SHF.R.S32.HI R52, RZ, 0x1f, R49 ;  /* 0x0000001fff347819 */ /* 0x000fe20000011431 */
[C-C-:B------:R-:W-:Y:S01]  /*89d0*/  FFMA.FTZ R24, R26.reuse, R18, R27.reuse ;  /* 0x000000121a187223 */ /* 0x140fe2000001001b */
[----:B------:R-:W-:Y:S01]  /*89e0*/  SHF.R.S32.HI R53, RZ, 0x1f, R34 ;  /* 0x0000001fff357819 */ /* 0x000fe20000011422 */
[C---:B------:R-:W-:Y:S01]  /*89f0*/  FFMA.FTZ R17, R26.reuse, R35, R27 ;  /* 0x000000231a117223 */ /* 0x040fe2000001001b */
[----:B------:R-:W-:Y:S01]  /*8a00*/  SHF.R.S32.HI R32, RZ, 0x1f, R29 ;  /* 0x0000001fff207819 */ /* 0x000fe2000001141d */
[C---:B------:R-:W-:Y:S01]  /*8a10*/  FFMA.FTZ R20, R26.reuse, R16, R27 ;  /* 0x000000101a147223 */ /* 0x040fe2000001001b */
[----:B------:R-:W-:Y:S01]  /*8a20*/  SHF.R.S32.HI R28, RZ, 0x1f, R21 ;  /* 0x0000001fff1c7819 */ /* 0x000fe20000011415 */
[C---:B------:R-:W-:Y:S01]  /*8a30*/  FFMA.FTZ R13, R26.reuse, R31, R27 ;  /* 0x0000001f1a0d7223 */ /* 0x040fe2000001001b */
[----:B------:R-:W-:Y:S01]  /*8a40*/  SHF.R.S32.HI R19, RZ, 0x1f, R15 ;  /* 0x0000001fff137819 */ /* 0x000fe2000001140f */
[C-C-:B------:R-:W-:Y:S01]  /*8a50*/  FFMA.FTZ R14, R26.reuse, R12, R27.reuse ;  /* 0x0000000c1a0e7223 */ /* 0x140fe2000001001b */
[----:B------:R-:W-:Y:S01]  /*8a60*/  SHF.R.S32.HI R11, RZ, 0x1f, R10 ;  /* 0x0000001fff0b7819 */ /* 0x000fe2000001140a */
[C-C-:B------:R-:W-:Y:S01]  /*8a70*/  FFMA.FTZ R9, R26.reuse, R25, R27.reuse ;  /* 0x000000191a097223 */ /* 0x140fe2000001001b */
        /* <DEDUP_REMOVED lines=8> */
[----:B------:R-:W-:-:S02]  /*8b00*/  SHF.L.U32 R59, R59, 0x10, RZ ;  /* 0x000000103b3b7819 */ /* 0x000fc400000006ff */
        /* <DEDUP_REMOVED lines=20> */
.L_x_96:
        /* <DEDUP_REMOVED lines=18> */
.L_x_98:
[----:B------:R-:W-:Y:S05]  /*8d70*/  BSYNC.RECONVERGENT B0 ;  /* 0x0000000000007941 */ /* 0x000fea0003800200 */
.L_x_97:
[----:B------:R-:W-:Y:S02]  /*8d80*/  SHF.L.U32 R61, R61, 0x10, RZ ;  /* 0x000000103d3d7819 */ /* 0x000fe400000006ff */
        /* <DEDUP_REMOVED lines=20> */
.L_x_99:
        /* <DEDUP_REMOVED lines=18> */
.L_x_101:
[----:B------:R-:W-:Y:S05]  /*8ff0*/  BSYNC.RECONVERGENT B0 ;  /* 0x0000000000007941 */ /* 0x000fea0003800200 */
.L_x_100:
        /* <DEDUP_REMOVED lines=21> */
.L_x_102:
[----:B------:R-:W-:Y:S01]  /*9150*/  BSSY.RECONVERGENT B0, `(.L_x_103) ;  /* 0x0000012000007945 */ /* 0x000fe20003800200 */
[----:B------:R-:W-:Y:S01]  /*9160*/  FFMA.FTZ R63, R68, R63, -R33 ;  /* 0x0000003f443f7223 */ /* 0x000fe20000010821 */
[----:B------:R-:W-:Y:S02]  /*9170*/  FFMA.FTZ R41, R69, R82, -R30 ;  /* 0x0000005245297223 */ /* 0x000fe4000001081e */
[----:B------:R-:W-:Y:S05]  /*9180*/  @P0 BRA `(.L_x_104) ;  /* 0x0000000000380947 */ /* 0x000fea0003800000 */
[----:B------:R-:W1:Y:S01]  /*9190*/  LDCU.64 UR4, c[0x0][0x3f8] ;  /* 0x00007f00ff0477ac */ /* 0x000e620008000a00 */
[----:B------:R-:W-:Y:S01]  /*91a0*/  MOV R33, R119 ;  /* 0x0000007700217202 */ /* 0x000fe20000000f00 */
[----:B0-----:R-:W-:Y:S01]  /*91b0*/  FMUL.FTZ R27, R63, R112 ;  /* 0x000000703f1b7220 */ /* 0x001fe20000410000 */
[----:B------:R-:W0:Y:S01]  /*91c0*/  LDCU.64 UR10, c[0x0][0x380] ;  /* 0x00007000ff0a77ac */ /* 0x000e220008000a00 */
[----:B-1----:R-:W-:Y:S01]  /*91d0*/  IMAD R22, R32, UR4, RZ ;  /* 0x0000000420167c24 */ /* 0x002fe2000f8e02ff */
[----:B------:R-:W-:-:S05]  /*91e0*/  MOV R32, R116 ;  /* 0x0000007400207202 */ /* 0x000fca0000000f00 */
[----:B------:R-:W-:-:S04]  /*91f0*/  IMAD.WIDE.U32 R36, R29, UR4, R32 ;  /* 0x000000041d247c25 */ /* 0x000fc8000f8e0020 */
[----:B------:R-:W-:Y:S02]  /*9200*/  IMAD R29, R29, UR5, R22 ;  /* 0x000000051d1d7c24 */ /* 0x000fe4000f8e0216 */
[----:B------:R-:W-:Y:S01]  /*9210*/  FMUL.FTZ R22, R41, R112 ;  /* 0x0000007029167220 */ /* 0x000fe20000410000 */
[----:B0-----:R-:W-:Y:S02]  /*9220*/  LEA R32, P0, R36, UR10, 0x1 ;  /* 0x0000000a24207c11 */ /* 0x001fe4000f8008ff */
[----:B------:R-:W-:Y:S02]  /*9230*/  IADD3 R29, PT, PT, R37, R29, RZ ;  /* 0x0000001d251d7210 */ /* 0x000fe40007ffe0ff */
[----:B------:R-:W-:Y:S02]  /*9240*/  F2FP.BF16.F32.PACK_AB R27, R22, R27 ;  /* 0x0000001b161b723e */ /* 0x000fe400000010ff */
[----:B------:R-:W-:-:S05]  /*9250*/  LEA.HI.X R33, R36, UR11, R29, 0x1, P0 ;  /* 0x0000000b24217c11 */ /* 0x000fca00080f0c1d */
[----:B------:R1:W-:Y:S02]  /*9260*/  STG.E desc[UR6][R32.64], R27 ;  /* 0x0000001b20007986 */ /* 0x0003e4000c101906 */
.L_x_104:
[----:B------:R-:W-:Y:S05]  /*9270*/  BSYNC.RECONVERGENT B0 ;  /* 0x0000000000007941 */ /* 0x000fea0003800200 */
.L_x_103:
[----:B------:R-:W-:Y:S02]  /*9280*/  SHF.L.U32 R65, R65, 0x10, RZ ;  /* 0x0000001041417819 */ /* 0x000fe400000006ff */
[----:B------:R-:W-:Y:S01]  /*9290*/  SHF.L.U32 R84, R84, 0x10, RZ ;  /* 0x0000001054547819 */ /* 0x000fe200000006ff */
[----:B------:R-:W-:Y:S06]  /*92a0*/  BRA.U !UP0, `(.L_x_105) ;  /* 0x0000000108487547 */ /* 0x000fec000b800000 */
[----:B------:R-:W-:Y:S01]  /*92b0*/  FFMA.FTZ R39, R68, R39, R66 ;  /* 0x0000002744277223 */ /* 0x000fe20000010042 */
[----:B------:R-:W-:-:S03]  /*92c0*/  FFMA.FTZ R18, R69, R18, R67 ;  /* 0x0000001245127223 */ /* 0x000fc60000010043 */
[----:B------:R-:W-:Y:S01]  /*92d0*/  FMUL.FTZ R22, R39, -1.4426950216293334961 ;  /* 0xbfb8aa3b27167820 */ /* 0x000fe20000410000 */
[----:B------:R-:W-:-:S05]  /*92e0*/  FMUL.FTZ R29, R18, -1.4426950216293334961 ;  /* 0xbfb8aa3b121d7820 */ /* 0x000fca0000410000 */
[----:B------:R-:W0:Y:S08]  /*92f0*/  MUFU.EX2 R22, R22 ;  /* 0x0000001600167308 */ /* 0x000e300000000800 */
[----:B------:R-:W2:Y:S01]  /*9300*/  MUFU.EX2 R29, R29 ;  /* 0x0000001d001d7308 */ /* 0x000ea20000000800 */
[----:B01----:R-:W-:-:S07]  /*9310*/  FADD.FTZ R27, R22, 1 ;  /* 0x3f800000161b7421 */ /* 0x003fce0000010000 */
[----:B------:R-:W0:Y:S01]  /*9320*/  MUFU.RCP R30, R27 ;  /* 0x0000001b001e7308 */ /* 0x000e220000001000 */
[----:B--2---:R-:W-:-:S07]  /*9330*/  FADD.FTZ R32, R29, 1 ;  /* 0x3f8000001d207421 */ /* 0x004fce0000010000 */
        /* <DEDUP_REMOVED lines=9> */
.L_x_105:
[----:B------:R-:W-:Y:S01]  /*93d0*/  BSSY.RECONVERGENT B0, `(.L_x_106) ;  /* 0x0000012000007945 */ /* 0x000fe20003800200 */
[----:B------:R-:W-:Y:S01]  /*93e0*/  FFMA.FTZ R65, R68, R65, -R23 ;  /* 0x0000004144417223 */ /* 0x000fe20000010817 */
[----:B01----:R-:W-:Y:S02]  /*93f0*/  FFMA.FTZ R27, R69, R84, -R24 ;  /* 0x00000054451b7223 */ /* 0x003fe40000010818 */
[----:B------:R-:W-:Y:S05]  /*9400*/  @P6 BRA `(.L_x_107) ;  /* 0x0000000000386947 */ /* 0x000fea0003800000 */
[----:B------:R-:W0:Y:S01]  /*9410*/  LDCU.64 UR4, c[0x0][0x3f8] ;  /* 0x00007f00ff0477ac */ /* 0x000e220008000a00 */
[----:B------:R-:W-:Y:S02]  /*9420*/  MOV R22, R116 ;  /* 0x0000007400167202 */ /* 0x000fe40000000f00 */
[----:B------:R-:W-:Y:S01]  /*9430*/  MOV R23, R119 ;  /* 0x0000007700177202 */ /* 0x000fe20000000f00 */
[----:B------:R-:W1:Y:S01]  /*9440*/  LDCU.64 UR10, c[0x0][0x380] ;  /* 0x00007000ff0a77ac */ /* 0x000e620008000a00 */
[----:B0-----:R-:W-:Y:S02]  /*9450*/  IMAD R18, R28, UR4, RZ ;  /* 0x000000041c127c24 */ /* 0x001fe4000f8e02ff */
[----:B------:R-:W-:-:S04]  /*9460*/  IMAD.WIDE.U32 R28, R21, UR4, R22 ;  /* 0x00000004151c7c25 */ /* 0x000fc8000f8e0016 */
[----:B------:R-:W-:Y:S02]  /*9470*/  IMAD R23, R21, UR5, R18 ;  /* 0x0000000515177c24 */ /* 0x000fe4000f8e0212 */
[-C--:B------:R-:W-:Y:S01]  /*9480*/  FMUL.FTZ R21, R65, R112.reuse ;  /* 0x0000007041157220 */ /* 0x080fe20000410000 */
[----:B------:R-:W-:Y:S01]  /*9490*/  FMUL.FTZ R18, R27, R112 ;  /* 0x000000701b127220 */ /* 0x000fe20000410000 */
[----:B-1----:R-:W-:Y:S02]  /*94a0*/  LEA R22, P0, R28, UR10, 0x1 ;  /* 0x0000000a1c167c11 */ /* 0x002fe4000f8008ff */
[----:B------:R-:W-:Y:S02]  /*94b0*/  IADD3 R23, PT, PT, R29, R23, RZ ;  /* 0x000000171d177210 */ /* 0x000fe40007ffe0ff */
[----:B------:R-:W-:Y:S02]  /*94c0*/  F2FP.BF16.F32.PACK_AB R21, R18, R21 ;  /* 0x000000151215723e */ /* 0x000fe400000010ff */
[----:B------:R-:W-:-:S05]  /*94d0*/  LEA.HI.X R23, R28, UR11, R23, 0x1, P0 ;  /* 0x0000000b1c177c11 */ /* 0x000fca00080f0c17 */
[----:B------:R0:W-:Y:S02]  /*94e0*/  STG.E desc[UR6][R22.64], R21 ;  /* 0x0000001516007986 */ /* 0x0001e4000c101906 */
.L_x_107:
[----:B------:R-:W-:Y:S05]  /*94f0*/  BSYNC.RECONVERGENT B0 ;  /* 0x0000000000007941 */ /* 0x000fea0003800200 */
.L_x_106:
        /* <DEDUP_REMOVED lines=21> */
.L_x_108:
[----:B------:R-:W-:Y:S01]  /*9650*/  BSSY.RECONVERGENT B0, `(.L_x_109) ;  /* 0x0000012000007945 */ /* 0x000fe20003800200 */
[----:B------:R-:W-:Y:S01]  /*9660*/  FFMA.FTZ R75, R68, R75, -R17 ;  /* 0x0000004b444b7223 */ /* 0x000fe20000010811 */
[----:B0-----:R-:W-:Y:S02]  /*9670*/  FFMA.FTZ R21, R69, R86, -R20 ;  /* 0x0000005645157223 */ /* 0x001fe40000010814 */
        /* <DEDUP_REMOVED lines=10> */
[C---:B-1----:R-:W-:Y:S02]  /*9720*/  LEA R16, P0, R18.reuse, UR10, 0x1 ;  /* 0x0000000a12107c11 */ /* 0x042fe4000f8008ff */
[----:B------:R-:W-:Y:S02]  /*9730*/  IADD3 R17, PT, PT, R19, R17, RZ ;  /* 0x0000001113117210 */ /* 0x000fe40007ffe0ff */
[----:B------:R-:W-:Y:S02]  /*9740*/  F2FP.BF16.F32.PACK_AB R15, R15, R20 ;  /* 0x000000140f0f723e */ /* 0x000fe400000010ff */
[----:B------:R-:W-:-:S05]  /*9750*/  LEA.HI.X R17, R18, UR11, R17, 0x1, P0 ;  /* 0x0000000b12117c11 */ /* 0x000fca00080f0c11 */
[----:B------:R0:W-:Y:S02]  /*9760*/  STG.E desc[UR6][R16.64], R15 ;  /* 0x0000000f10007986 */ /* 0x0001e4000c101906 */
.L_x_110:
[----:B------:R-:W-:Y:S05]  /*9770*/  BSYNC.RECONVERGENT B0 ;  /* 0x0000000000007941 */ /* 0x000fea0003800200 */
.L_x_109:
        /* <DEDUP_REMOVED lines=21> */
.L_x_111:
        /* <DEDUP_REMOVED lines=18> */
.L_x_113:
[----:B------:R-:W-:Y:S05]  /*99f0*/  BSYNC.RECONVERGENT B0 ;  /* 0x0000000000007941 */ /* 0x000fea0003800200 */
.L_x_112:
[----:B------:R-:W-:Y:S02]  /*9a00*/  SHF.L.U32 R79, R79, 0x10, RZ ;  /* 0x000000104f4f7819 */ /* 0x000fe400000006ff */
[----:B------:R-:W-:Y:S02]  /*9a10*/  SHF.R.S32.HI R18, RZ, 0x1f, R7 ;  /* 0x0000001fff127819 */ /* 0x000fe40000011407 */
        /* <DEDUP_REMOVED lines=20> */
.L_x_114:
[----:B------:R-:W-:Y:S01]  /*9b60*/  ISETP.GE.AND.EX P3, PT, R18, UR9, PT, P3 ;  /* 0x0000000912007c0c */ /* 0x000fe2000bf66330 */
[----:B------:R-:W-:Y:S01]  /*9b70*/  FFMA.FTZ R9, R68, R79, -R9 ;  /* 0x0000004f44097223 */ /* 0x000fe20000010809 */
[----:B------:R-:W-:Y:S01]  /*9b80*/  FFMA.FTZ R69, R69, R90, -R26 ;  /* 0x0000005a45457223 */ /* 0x000fe2000001081a */
[----:B------:R-:W-:Y:S02]  /*9b90*/  BSSY.RECONVERGENT B0, `(.L_x_115) ;  /* 0x000000f000007945 */ /* 0x000fe40003800200 */
[-C--:B0-----:R-:W-:Y:S01]  /*9ba0*/  FMUL.FTZ R10, R9, R112.reuse ;  /* 0x00000070090a7220 */ /* 0x081fe20000410000 */
[----:B------:R-:W-:-:S07]  /*9bb0*/  FMUL.FTZ R69, R69, R112 ;  /* 0x0000007045457220 */ /* 0x000fce0000410000 */
[----:B------:R-:W-:Y:S05]  /*9bc0*/  @P3 BRA `(.L_x_116) ;  /* 0x00000000002c3947 */ /* 0x000fea0003800000 */
[----:B------:R-:W0:Y:S01]  /*9bd0*/  LDCU.64 UR4, c[0x0][0x3f8] ;  /* 0x00007f00ff0477ac */ /* 0x000e220008000a00 */
[----:B------:R-:W-:Y:S01]  /*9be0*/  MOV R117, R119 ;  /* 0x0000007700757202 */ /* 0x000fe20000000f00 */
[----:B------:R-:W1:Y:S01]  /*9bf0*/  LDCU.64 UR8, c[0x0][0x380] ;  /* 0x00007000ff0877ac */ /* 0x000e620008000a00 */
[----:B0-----:R-:W-:Y:S02]  /*9c00*/  IMAD R18, R18, UR4, RZ ;  /* 0x0000000412127c24 */ /* 0x001fe4000f8e02ff */
[----:B------:R-:W-:-:S04]  /*9c10*/  IMAD.WIDE.U32 R116, R7, UR4, R116 ;  /* 0x0000000407747c25 */ /* 0x000fc8000f8e0074 */
[----:B------:R-:W-:Y:S01]  /*9c20*/  IMAD R7, R7, UR5, R18 ;  /* 0x0000000507077c24 */ /* 0x000fe2000f8e0212 */
[----:B-1----:R-:W-:-:S04]  /*9c30*/  LEA R8, P0, R116, UR8, 0x1 ;  /* 0x0000000874087c11 */ /* 0x002fc8000f8008ff */
[----:B------:R-:W-:-:S04]  /*9c40*/  IADD3 R7, PT, PT, R117, R7, RZ ;  /* 0x0000000775077210 */ /* 0x000fc80007ffe0ff */
[----:B------:R-:W-:Y:S02]  /*9c50*/  LEA.HI.X R9, R116, UR9, R7, 0x1, P0 ;  /* 0x0000000974097c11 */ /* 0x000fe400080f0c07 */
[----:B------:R-:W-:-:S05]  /*9c60*/  F2FP.BF16.F32.PACK_AB R7, R69, R10 ;  /* 0x0000000a4507723e */ /* 0x000fca00000010ff */
[----:B------:R0:W-:Y:S02]  /*9c70*/  STG.E desc[UR6][R8.64], R7 ;  /* 0x0000000708007986 */ /* 0x0001e4000c101906 */
.L_x_116:
[----:B------:R-:W-:Y:S05]  /*9c80*/  BSYNC.RECONVERGENT B0 ;  /* 0x0000000000007941 */ /* 0x000fea0003800200 */
.L_x_115:
[----:B------:R-:W1:Y:S01]  /*9c90*/  LDCU UR4, c[0x0][0x410] ;  /* 0x00008200ff0477ac */ /* 0x000e620008000800 */
[----:B------:R-:W-:Y:S02]  /*9ca0*/  IADD3 R4, PT, PT, R91, R4, RZ ;  /* 0x000000045b047210 */ /* 0x000fe40007ffe0ff */
[----:B------:R-:W-:Y:S01]  /*9cb0*/  IADD3 R5, PT, PT, R5, 0x1, RZ ;  /* 0x0000000105057810 */ /* 0x000fe20007ffe0ff */
[----:B------:R-:W1:Y:S02]  /*9cc0*/  LDCU UR5, c[0x0][0x3e0] ;  /* 0x00007c00ff0577ac */ /* 0x000e640008000800 */
[----:B-1----:R-:W-:-:S06]  /*9cd0*/  UIMAD UR4, UR4, UR5, URZ ;  /* 0x00000005040472a4 */ /* 0x002fcc000f8e02ff */
[----:B------:R-:W-:-:S13]  /*9ce0*/  ISETP.GE.AND P0, PT, R4, UR4, PT ;  /* 0x0000000404007c0c */ /* 0x000fda000bf06270 */
[----:B------:R-:W-:Y:S05]  /*9cf0*/  @!P0 BRA `(.L_x_117) ;  /* 0xffffff6400188947 */ /* 0x000fea000383ffff */
.L_x_52:
[----:B0-----:R-:W0:Y:S01]  /*9d00*/  S2R R9, SR_TID.X ;  /* 0x0000000000097919 */ /* 0x001e220000002100 */
[----:B------:R-:W1:Y:S01]  /*9d10*/  LDC R4, c[0x0][0x370] ;  /* 0x0000dc00ff047b82 */ /* 0x000e620000000800 */
[----:B------:R-:W-:Y:S07]  /*9d20*/  BSSY.RECONVERGENT B0, `(.L_x_118) ;  /* 0x000000e000007945 */ /* 0x000fee0003800200 */
[----:B------:R-:W2:Y:S08]  /*9d30*/  LDC R7, c[0x0][0x374] ;  /* 0x0000dd00ff077b82 */ /* 0x000eb00000000800 */
[----:B------:R-:W3:Y:S01]  /*9d40*/  LDC.64 R2, c[0x0][0x3c8] ;  /* 0x0000f200ff027b82 */ /* 0x000ee20000000a00 */
[----:B-1----:R-:W-:-:S02]  /*9d50*/  ISETP.NE.AND P0, PT, R4, 0x1, PT ;  /* 0x000000010400780c */ /* 0x002fc40003f05270 */
[----:B0-----:R-:W-:Y:S02]  /*9d60*/  ISETP.NE.AND P1, PT, R9, RZ, PT ;  /* 0x000000ff0900720c */ /* 0x001fe40003f25270 */
[----:B--2---:R-:W-:-:S04]  /*9d70*/  SHF.L.U32 R0, R7, 0x1, RZ ;  /* 0x0000000107007819 */ /* 0x004fc800000006ff */
[----:B------:R-:W-:-:S05]  /*9d80*/  SEL R5, R0, RZ, P0 ;  /* 0x000000ff00057207 */ /* 0x000fca0000000000 */
[----:B---3--:R-:W-:Y:S02]  /*9d90*/  IMAD.WIDE.U32 R2, R5, 0x4, R2 ;  /* 0x0000000405027825 */ /* 0x008fe400078e0002 */
[----:B------:R-:W-:Y:S05]  /*9da0*/  @P1 BRA `(.L_x_119) ;  /* 0x0000000000141947 */ /* 0x000fea0003800000 */
[----:B------:R-:W-:Y:S01]  /*9db0*/  HFMA2 R5, -RZ, RZ, 0, 5.9604644775390625e-08 ;  /* 0x00000001ff057431 */ /* 0x000fe200000001ff */
[----:B------:R-:W-:Y:S06]  /*9dc0*/  MEMBAR.ALL.GPU ;  /* 0x0000000000007992 */ /* 0x000fec000000a000 */
[----:B------:R-:W-:-:S00]  /*9dd0*/  ERRBAR ;  /* 0x00000000000079ab */ /* 0x000fc00000000000 */
[----:B------:R-:W-:Y:S06]  /*9de0*/  CGAERRBAR ;  /* 0x00000000000075ab */ /* 0x000fec0000000000 */
[----:B------:R0:W-:Y:S02]  /*9df0*/  REDG.E.ADD.S32.STRONG.GPU desc[UR6][R2.64], R5 ;  /* 0x000000050200798e */ /* 0x0001e4000c12e306 */
.L_x_119:
[----:B------:R-:W-:Y:S05]  /*9e00*/  BSYNC.RECONVERGENT B0 ;  /* 0x0000000000007941 */ /* 0x000fea0003800200 */
.L_x_118:
[----:B------:R-:W1:Y:S01]  /*9e10*/  S2UR UR5, SR_CTAID.Y ;  /* 0x00000000000579c3 */ /* 0x000e620000002600 */
[----:B0-----:R-:W-:Y:S02]  /*9e20*/  IADD3 R5, PT, PT, R7, -0x1, RZ ;  /* 0xffffffff07057810 */ /* 0x001fe40007ffe0ff */
[----:B------:R-:W-:-:S05]  /*9e30*/  IADD3 R0, PT, PT, R4, -0x1, RZ ;  /* 0xffffffff04007810 */ /* 0x000fca0007ffe0ff */
[----:B------:R-:W0:Y:S01]  /*9e40*/  S2UR UR4, SR_CTAID.X ;  /* 0x00000000000479c3 */ /* 0x000e220000002500 */
[----:B-1----:R-:W-:-:S04]  /*9e50*/  ISETP.NE.AND P0, PT, R5, UR5, PT ;  /* 0x0000000505007c0c */ /* 0x002fc8000bf05270 */
[----:B0-----:R-:W-:-:S13]  /*9e60*/  ISETP.NE.OR P0, PT, R0, UR4, P0 ;  /* 0x0000000400007c0c */ /* 0x001fda0008705670 */
[----:B------:R-:W-:Y:S05]  /*9e70*/  @P0 EXIT ;  /* 0x000000000000094d */ /* 0x000fea0003800000 */
[----:B------:R-:W-:Y:S05]  /*9e80*/  @P1 BRA `(.L_x_120) ;  /* 0x0000000000201947 */ /* 0x000fea0003800000 */
[----:B------:R-:W-:-:S05]  /*9e90*/  IMAD R0, R4, R7, RZ ;  /* 0x0000000704007224 */ /* 0x000fca00078e02ff */
[----:B------:R-:W-:-:S13]  /*9ea0*/  ISETP.NE.AND P0, PT, R0, -0x1, PT ;  /* 0xffffffff0000780c */ /* 0x000fda0003f05270 */
[----:B------:R-:W-:Y:S05]  /*9eb0*/  @!P0 BRA `(.L_x_120) ;  /* 0x0000000000148947 */ /* 0x000fea0003800000 */
.L_x_121:
[----:B------:R-:W2:Y:S04]  /*9ec0*/  LDG.E.STRONG.GPU R5, desc[UR6][R2.64] ;  /* 0x0000000602057981 */ /* 0x000ea8000c1ef900 */
[----:B--2---:R-:W-:Y:S01]  /*9ed0*/  CCTL.IVALL ;  /* 0x00000000ff00798f */ /* 0x004fe20002000000 */
[----:B------:R-:W-:Y:S05]  /*9ee0*/  YIELD ;  /* 0x0000000000007946 */ /* 0x000fea0003800000 */
[----:B------:R-:W-:-:S13]  /*9ef0*/  ISETP.NE.AND P0, PT, R5, R0, PT ;  /* 0x000000000500720c */ /* 0x000fda0003f05270 */
[----:B------:R-:W-:Y:S05]  /*9f00*/  @P0 BRA `(.L_x_121) ;  /* 0xfffffffc00ec0947 */ /* 0x000fea000383ffff */
.L_x_120:
[----:B------:R-:W-:Y:S05]  /*9f10*/  WARPSYNC.ALL ;  /* 0x0000000000007948 */ /* 0x000fea0003800000 */
[----:B------:R-:W0:Y:S08]  /*9f20*/  LDC.64 R4, c[0x0][0x3f8] ;  /* 0x0000fe00ff047b82 */ /* 0x000e300000000a00 */
[----:B------:R-:W-:Y:S01]  /*9f30*/  BAR.SYNC.DEFER_BLOCKING 0x0 ;  /* 0x0000000000007b1d */ /* 0x000fe20000010000 */
[----:B0-----:R-:W-:-:S04]  /*9f40*/  LEA.HI R0, P0, R5, R4, RZ, 0x1 ;  /* 0x0000000405007211 */ /* 0x001fc800078108ff */
[----:B------:R-:W-:-:S04]  /*9f50*/  IADD3.X R3, PT, PT, RZ, R5, RZ, P0, !PT ;  /* 0x00000005ff037210 */ /* 0x000fc800007fe4ff */
[--C-:B------:R-:W-:Y:S02]  /*9f60*/  SHF.R.S64 R0, R0, 0x1, R3.reuse ;  /* 0x0000000100007819 */ /* 0x100fe40000001003 */
[----:B------:R-:W-:Y:S02]  /*9f70*/  SHF.R.S32.HI R3, RZ, 0x1, R3 ;  /* 0x00000001ff037819 */ /* 0x000fe40000011403 */
[----:B------:R-:W-:-:S04]  /*9f80*/  ISETP.GT.U32.AND P0, PT, R0, R9, PT ;  /* 0x000000090000720c */ /* 0x000fc80003f04070 */
[----:B------:R-:W-:-:S13]  /*9f90*/  ISETP.GT.AND.EX P0, PT, R3, RZ, PT, P0 ;  /* 0x000000ff0300720c */ /* 0x000fda0003f04300 */
[----:B------:R-:W-:Y:S05]  /*9fa0*/  @!P0 EXIT ;  /* 0x000000000000894d */ /* 0x000fea0003800000 */
[----:B------:R-:W-:Y:S01]  /*9fb0*/  HFMA2 R37, -RZ, RZ, 0, 0 ;  /* 0x00000000ff257431 */ /* 0x000fe200000001ff */
[----:B------:R-:W-:Y:S01]  /*9fc0*/  MOV R2, R9 ;  /* 0x0000000900027202 */ /* 0x000fe20000000f00 */
[----:B------:R-:W-:Y:S03]  /*9fd0*/  BSSY.RECONVERGENT B0, `(.L_x_122) ;  /* 0x000005e000007945 */ /* 0x000fe60003800200 */
[----:B------:R-:W-:-:S04]  /*9fe0*/  IADD3 R11, P1, PT, R2, 0x188, RZ ;  /* 0x00000188020b7810 */ /* 0x000fc80007f3e0ff */
        /* <DEDUP_REMOVED lines=30> */
[----:B------:R-:W-:Y:S02]  /*a1d0*/  ISETP.GE.U32.AND P0, PT, R6, 0x3, PT ;  /* 0x000000030600780c */ /* 0x000fe40003f06070 */
[----:B------:R-:W-:Y:S02]  /*a1e0*/  ISETP.NE.AND.EX P1, PT, RZ, RZ, PT, P1 ;  /* 0x000000ffff00720c */ /* 0x000fe40003f25310 */
[----:B------:R-:W-:Y:S02]  /*a1f0*/  IADD3.X R11, PT, PT, RZ, R11, RZ, P2, !PT ;  /* 0x0000000bff0b7210 */ /* 0x000fe400017fe4ff */
[----:B------:R-:W-:Y:S02]  /*a200*/  ISETP.GE.U32.AND.EX P0, PT, R7, RZ, PT, P0 ;  /* 0x000000ff0700720c */ /* 0x000fe40003f06100 */
[----:B------:R-:W-:-:S02]  /*a210*/  SHF.R.S64 R28, R28, 0x1, R11 ;  /* 0x000000011c1c7819 */ /* 0x000fc4000000100b */
[----:B------:R-:W-:-:S05]  /*a220*/  SHF.R.S32.HI R35, RZ, 0x1, R11 ;  /* 0x00000001ff237819 */ /* 0x000fca000001140b */
[----:B------:R-:W-:Y:S05]  /*a230*/  @!P1 BRA `(.L_x_123) ;  /* 0x0000000000dc9947 */ /* 0x000fea0003800000 */
[----:B------:R-:W0:Y:S01]  /*a240*/  LDCU.64 UR4, c[0x0][0x3d8] ;  /* 0x00007b00ff0477ac */ /* 0x000e220008000a00 */
[----:B------:R-:W-:Y:S02]  /*a250*/  IADD3 R9, PT, PT, R6, 0x1, RZ ;  /* 0x0000000106097810 */ /* 0x000fe40007ffe0ff */
[----:B------:R-:W-:Y:S01]  /*a260*/  MOV R6, R2 ;  /* 0x0000000200067202 */ /* 0x000fe20000000f00 */
[----:B------:R-:W1:Y:S01]  /*a270*/  LDCU.64 UR8, c[0x0][0x390] ;  /* 0x00007200ff0877ac */ /* 0x000e620008000a00 */
[----:B------:R-:W-:Y:S02]  /*a280*/  LOP3.LUT R9, R9, 0x3, RZ, 0xc0, !PT ;  /* 0x0000000309097812 */ /* 0x000fe400078ec0ff */
[----:B------:R-:W-:Y:S01]  /*a290*/  MOV R7, R37 ;  /* 0x0000002500077202 */ /* 0x000fe20000000f00 */
[----:B------:R-:W2:Y:S01]  /*a2a0*/  LDCU.64 UR10, c[0x0][0x388] ;  /* 0x00007100ff0a77ac */ /* 0x000ea20008000a00 */
[C---:B------:R-:W-:Y:S02]  /*a2b0*/  SHF.L.U32 R22, R2.reuse, 0x3, RZ ;  /* 0x0000000302167819 */ /* 0x040fe400000006ff */
[----:B------:R-:W-:Y:S01]  /*a2c0*/  SHF.L.U64.HI R23, R2, 0x3, R37 ;  /* 0x0000000302177819 */ /* 0x000fe20000010225 */
[----:B------:R-:W-:Y:S01]  /*a2d0*/  IMAD.WIDE.U32 R6, R9, 0x188, R6 ;  /* 0x0000018809067825 */ /* 0x000fe200078e0006 */
[----:B------:R-:W-:-:S02]  /*a2e0*/  SHF.L.U32 R31, R5, 0x2, RZ ;  /* 0x00000002051f7819 */ /* 0x000fc400000006ff */
[----:B------:R-:W-:Y:S02]  /*a2f0*/  SHF.L.U64.HI R33, R0, 0x2, R3 ;  /* 0x0000000200217819 */ /* 0x000fe40000010203 */
[----:B------:R-:W-:Y:S02]  /*a300*/  SHF.L.U64.HI R29, R28, 0x2, R35 ;  /* 0x000000021c1d7819 */ /* 0x000fe40000010223 */
[----:B0-----:R-:W-:Y:S01]  /*a310*/  LEA R27, P1, R2, UR4, 0x2 ;  /* 0x00000004021b7c11 */ /* 0x001fe2000f8210ff */
[----:B------:R-:W-:Y:S01]  /*a320*/  UMOV UR4, URZ ;  /* 0x000000ff00047c82 */ /* 0x000fe20008000000 */
[----:B-1----:R-:W-:Y:S02]  /*a330*/  IADD3 R24, P2, PT, R22, UR8, RZ ;  /* 0x0000000816187c10 */ /* 0x002fe4000ff5e0ff */
[----:B------:R-:W-:Y:S02]  /*a340*/  LEA.HI.X R26, R2, UR5, R37, 0x2, P1 ;  /* 0x00000005021a7c11 */ /* 0x000fe400088f1425 */
[----:B------:R-:W-:-:S02]  /*a350*/  IADD3 R37, PT, PT, R7, UR4, RZ ;  /* 0x0000000407257c10 */ /* 0x000fc4000fffe0ff */
[----:B------:R-:W-:Y:S01]  /*a360*/  MOV R2, R6 ;  /* 0x0000000600027202 */ /* 0x000fe20000000f00 */
[----:B------:R-:W-:Y:S01]  /*a370*/  IMAD.WIDE.U32 R6, R4, 0x4, RZ ;  /* 0x0000000404067825 */ /* 0x000fe200078e00ff */
[C---:B------:R-:W-:Y:S02]  /*a380*/  IADD3.X R25, PT, PT, R23.reuse, UR9, RZ, P2, !PT ;  /* 0x0000000917197c10 */ /* 0x040fe400097fe4ff */
[----:B--2---:R-:W-:Y:S02]  /*a390*/  IADD3 R22, P1, PT, R22, UR10, RZ ;  /* 0x0000000a16167c10 */ /* 0x004fe4000ff3e0ff */
[----:B------:R-:W-:Y:S02]  /*a3a0*/  IADD3 R20, P2, PT, RZ, -R9, RZ ;  /* 0x80000009ff147210 */ /* 0x000fe40007f5e0ff */
[----:B------:R-:W-:Y:S02]  /*a3b0*/  IADD3.X R23, PT, PT, R23, UR11, RZ, P1, !PT ;  /* 0x0000000b17177c10 */ /* 0x000fe40008ffe4ff */
[----:B------:R-:W-:-:S02]  /*a3c0*/  IADD3 R31, PT, PT, R7, R31, RZ ;  /* 0x0000001f071f7210 */ /* 0x000fc40007ffe0ff */
[----:B------:R-:W-:-:S07]  /*a3d0*/  IADD3.X R21, PT, PT, RZ, -0x1, RZ, P2, !PT ;  /* 0xffffffffff157810 */ /* 0x000fce00017fe4ff */
.L_x_124:
[-C--:B0-----:R-:W-:Y:S02]  /*a3e0*/  LEA R10, P1, R0, R27.reuse, 0x2 ;  /* 0x0000001b000a7211 */ /* 0x081fe400078210ff */
        /* <DEDUP_REMOVED lines=28> */
.L_x_123:
[----:B------:R-:W-:Y:S05]  /*a5b0*/  BSYNC.RECONVERGENT B0 ;  /* 0x0000000000007941 */ /* 0x000fea0003800200 */
.L_x_122:
[----:B------:R-:W-:Y:S05]  /*a5c0*/  @!P0 EXIT ;  /* 0x000000000000894d */ /* 0x000fea0003800000 */
[----:B------:R-:W-:Y:S01]  /*a5d0*/  SHF.L.U64.HI R39, R28, 0x2, R35 ;  /* 0x000000021c277819 */ /* 0x000fe20000010223 */
[----:B------:R-:W1:Y:S01]  /*a5e0*/  LDCU.64 UR4, c[0x0][0x3d8] ;  /* 0x00007b00ff0477ac */ /* 0x000e620008000a00 */
[C---:B------:R-:W-:Y:S02]  /*a5f0*/  SHF.L.U64.HI R31, R4.reuse, 0x2, R5 ;  /* 0x00000002041f7819 */ /* 0x040fe40000010205 */
[----:B------:R-:W-:Y:S01]  /*a600*/  SHF.L.U32 R29, R4, 0x2, RZ ;  /* 0x00000002041d7819 */ /* 0x000fe200000006ff */
[----:B------:R-:W2:Y:S01]  /*a610*/  LDCU.64 UR8, c[0x0][0x388] ;  /* 0x00007100ff0877ac */ /* 0x000ea20008000a00 */
[----:B------:R-:W-:Y:S02]  /*a620*/  SHF.L.U32 R41, R28, 0x2, RZ ;  /* 0x000000021c297819 */ /* 0x000fe400000006ff */
[C---:B------:R-:W-:Y:S01]  /*a630*/  SHF.L.U64.HI R33, R0.reuse, 0x2, R3 ;  /* 0x0000000200217819 */ /* 0x040fe20000010203 */
[----:B------:R-:W3:Y:S01]  /*a640*/  LDCU.64 UR10, c[0x0][0x390] ;  /* 0x00007200ff0a77ac */ /* 0x000ee20008000a00 */
[----:B------:R-:W-:-:S07]  /*a650*/  SHF.L.U32 R35, R0, 0x2, RZ ;  /* 0x0000000200237819 */ /* 0x000fce00000006ff */
.L_x_125:
[C---:B0-----:R-:W-:Y:S02]  /*a660*/  SHF.L.U32 R16, R2.reuse, 0x2, RZ ;  /* 0x0000000202107819 */ /* 0x041fe400000006ff */
[----:B----4-:R-:W-:Y:S02]  /*a670*/  SHF.L.U64.HI R13, R2, 0x2, R37 ;  /* 0x00000002020d7819 */ /* 0x010fe40000010225 */
[----:B-1----:R-:W-:-:S04]  /*a680*/  IADD3 R4, P0, PT, R16, UR4, RZ ;  /* 0x0000000410047c10 */ /* 0x002fc8000ff1e0ff */
[----:B------:R-:W-:Y:S02]  /*a690*/  IADD3.X R5, PT, PT, R13, UR5, RZ, P0, !PT ;  /* 0x000000050d057c10 */ /* 0x000fe400087fe4ff */
[C---:B------:R-:W-:Y:S02]  /*a6a0*/  IADD3 R6, P0, PT, R4.reuse, R35, RZ ;  /* 0x0000002304067210 */ /* 0x040fe40007f1e0ff */
[C---:B------:R-:W-:Y:S01]  /*a6b0*/  IADD3 R10, P1, PT, R4.reuse, R41, RZ ;  /* 0x00000029040a7210 */ /* 0x040fe20007f3e0ff */
[----:B------:R0:W4:Y:S01]  /*a6c0*/  LDG.E R18, desc[UR6][R4.64] ;  /* 0x0000000604127981 */ /* 0x000122000c1e1900 */
[C---:B------:R-:W-:Y:S02]  /*a6d0*/  IADD3.X R7, PT, PT, R5.reuse, R33, RZ, P0, !PT ;  /* 0x0000002105077210 */ /* 0x040fe400007fe4ff */
[----:B------:R-:W-:Y:S02]  /*a6e0*/  IADD3 R8, P0, PT, R4, R29, RZ ;  /* 0x0000001d04087210 */ /* 0x000fe40007f1e0ff */
[C---:B------:R-:W-:Y:S01]  /*a6f0*/  IADD3.X R11, PT, PT, R5.reuse, R39, RZ, P1, !PT ;  /* 0x00000027050b7210 */ /* 0x040fe20000ffe4ff */
[----:B------:R1:W4:Y:S01]  /*a700*/  LDG.E R19, desc[UR6][R6.64] ;  /* 0x0000000606137981 */ /* 0x000322000c1e1900 */
[----:B------:R-:W-:-:S03]  /*a710*/  IADD3.X R9, PT, PT, R5, R31, RZ, P0, !PT ;  /* 0x0000001f05097210 */ /* 0x000fc600007fe4ff */
[----:B------:R-:W5:Y:S04]  /*a720*/  LDG.E R21, desc[UR6][R10.64] ;  /* 0x000000060a157981 */ /* 0x000f68000c1e1900 */
[----:B------:R1:W5:Y:S01]  /*a730*/  LDG.E R20, desc[UR6][R8.64] ;  /* 0x0000000608147981 */ /* 0x000362000c1e1900 */
[C---:B------:R-:W-:Y:S02]  /*a740*/  SHF.L.U32 R27, R2.reuse, 0x3, RZ ;  /* 0x00000003021b7819 */ /* 0x040fe400000006ff */
[----:B------:R-:W-:Y:S02]  /*a750*/  SHF.L.U64.HI R28, R2, 0x3, R37 ;  /* 0x00000003021c7819 */ /* 0x000fe40000010225 */
[----:B------:R-:W-:Y:S02]  /*a760*/  LOP3.LUT R14, R27, 0xfffffff8, RZ, 0xc0, !PT ;  /* 0xfffffff81b0e7812 */ /* 0x000fe400078ec0ff */
[----:B------:R-:W-:-:S02]  /*a770*/  LOP3.LUT R16, R16, 0xfffffffc, RZ, 0xc0, !PT ;  /* 0xfffffffc10107812 */ /* 0x000fc400078ec0ff */
[----:B0-----:R-:W-:Y:S02]  /*a780*/  LOP3.LUT R5, R28, 0x3, RZ, 0xc0, !PT ;  /* 0x000000031c057812 */ /* 0x001fe400078ec0ff */
[----:B--2---:R-:W-:Y:S02]  /*a790*/  IADD3 R12, P0, PT, R14, UR8, RZ ;  /* 0x000000080e0c7c10 */ /* 0x004fe4000ff1e0ff */
[----:B------:R-:W-:Y:S02]  /*a7a0*/  LOP3.LUT R4, R13, 0x3, RZ, 0xc0, !PT ;  /* 0x000000030d047812 */ /* 0x000fe400078ec0ff */
[----:B------:R-:W-:Y:S02]  /*a7b0*/  IADD3 R16, P2, PT, R16, UR4, RZ ;  /* 0x0000000410107c10 */ /* 0x000fe4000ff5e0ff */
[----:B---3--:R-:W-:Y:S02]  /*a7c0*/  IADD3 R14, P1, PT, R14, UR10, RZ ;  /* 0x0000000a0e0e7c10 */ /* 0x008fe4000ff3e0ff */
[----:B------:R-:W-:-:S02]  /*a7d0*/  IADD3.X R13, PT, PT, R5, UR9, RZ, P0, !PT ;  /* 0x00000009050d7c10 */ /* 0x000fc400087fe4ff */
[----:B------:R-:W-:Y:S02]  /*a7e0*/  IADD3.X R17, PT, PT, R4, UR5, RZ, P2, !PT ;  /* 0x0000000504117c10 */ /* 0x000fe400097fe4ff */
[----:B------:R-:W-:Y:S02]  /*a7f0*/  IADD3.X R15, PT, PT, R5, UR11, RZ, P1, !PT ;  /* 0x0000000b050f7c10 */ /* 0x000fe40008ffe4ff */
[C---:B------:R-:W-:Y:S02]  /*a800*/  IADD3 R4, P0, PT, R16.reuse, R35, RZ ;  /* 0x0000002310047210 */ /* 0x040fe40007f1e0ff */
[C---:B-1----:R-:W-:Y:S02]  /*a810*/  IADD3 R6, P1, PT, R16.reuse, R29, RZ ;  /* 0x0000001d10067210 */ /* 0x042fe40007f3e0ff */
[----:B------:R-:W-:Y:S02]  /*a820*/  IADD3 R8, P2, PT, R16, R41, RZ ;  /* 0x0000002910087210 */ /* 0x000fe40007f5e0ff */
[----:B------:R-:W-:-:S02]  /*a830*/  IADD3.X R5, PT, PT, R17, R33, RZ, P0, !PT ;  /* 0x0000002111057210 */ /* 0x000fc400007fe4ff */
[C---:B------:R-:W-:Y:S02]  /*a840*/  IADD3.X R7, PT, PT, R17.reuse, R31, RZ, P1, !PT ;  /* 0x0000001f11077210 */ /* 0x040fe40000ffe4ff */
[----:B------:R-:W-:Y:S01]  /*a850*/  IADD3.X R9, PT, PT, R17, R39, RZ, P2, !PT ;  /* 0x0000002711097210 */ /* 0x000fe200017fe4ff */
[----:B----4-:R0:W-:Y:S04]  /*a860*/  STG.E.64 desc[UR6][R12.64], R18 ;  /* 0x000000120c007986 */ /* 0x0101e8000c101b06 */
[----:B-----5:R1:W-:Y:S04]  /*a870*/  STG.E.64 desc[UR6][R14.64], R20 ;  /* 0x000000140e007986 */ /* 0x0203e8000c101b06 */
        /* <DEDUP_REMOVED lines=48> */
.L_x_126:
        /* <DEDUP_REMOVED lines=16> */
.L_x_4737:


//--------------------- .text._Z35group_norm_nhwc_bwd_one_pass_kernelI11Bf16IOFp32WLi256ELi98ELi392EEv26Group_norm_nhwc_bwd_params --------------------------
	.section	.text._Z35group_norm_nhwc_bwd_one_pass_kernelI11Bf16IOFp32WLi256ELi98ELi392EEv26Group_norm_nhwc_bwd_params,"ax",@progbits
	.align	128
        .global         _Z35group_norm_nhwc_bwd_one_pass_kernelI11Bf16IOFp32WLi256ELi98ELi392EEv26Group_norm_nhwc_bwd_params
        .type           _Z35group_norm_nhwc_bwd_one_pass_kernelI11Bf16IOFp32WLi256ELi98ELi392EEv26Group_norm_nhwc_bwd_params,@function
        .size           _Z35group_norm_nhwc_bwd_one_pass_kernelI11Bf16IOFp32WLi256ELi98ELi392EEv26Group_norm_nhwc_bwd_params,(.L_x_4738 - _Z35group_norm_nhwc_bwd_one_pass_kernelI11Bf16IOFp32WLi256ELi98ELi392EEv26Group_norm_nhwc_bwd_params)
        .other          _Z35group_norm_nhwc_bwd_one_pass_kernelI11Bf16IOFp32WLi256ELi98ELi392EEv26Group_norm_nhwc_bwd_params,@"STO_CUDA_ENTRY STV_DEFAULT"
_Z35group_norm_nhwc_bwd_one_pass_kernelI11Bf16IOFp32WLi256ELi98ELi392EEv26Group_norm_nhwc_bwd_params:
.text._Z35group_norm_nhwc_bwd_one_pass_kernelI11Bf16IOFp32WLi256ELi98ELi392EEv26Group_norm_nhwc_bwd_params:
[----:B------:R-:W0:Y:S01]  /*0000*/  LDC R1, c[0x0][0x37c] ;  /* 0x0000df00ff017b82 */ /* 0x000e220000000800 */
[----:B------:R-:W1:Y:S07]  /*0010*/  S2R R3, SR_TID.X ;  /* 0x0000000000037919 */ /* 0x000e6e0000002100 */
[----:B------:R-:W2:Y:S01]  /*0020*/  S2UR UR8, SR_CTAID.Y ;  /* 0x00000000000879c3 */ /* 0x000ea20000002600 */
[----:B------:R-:W3:Y:S01]  /*0030*/  LDCU UR4, c[0x0][0x410] ;  /* 0x00008200ff0477ac */ /* 0x000ee20008000800 */
[----:B0-----:R-:W-:Y:S01]  /*0040*/  IADD3 R1, PT, PT, R1, -0x230, RZ ;  /* 0xfffffdd001017810 */ /* 0x001fe20007ffe0ff */
[----:B------:R-:W3:Y:S03]  /*0050*/  LDCU UR5, c[0x0][0x3e0] ;  /* 0x00007c00ff0577ac */ /* 0x000ee60008000800 */
[----:B------:R-:W-:-:S02]  /*0060*/  R2UR UR15, R1 ;  /* 0x00000000010f72ca */ /* 0x000fc400000e0000 */
[----:B------:R-:W0:Y:S01]  /*0070*/  S2UR UR6, SR_CTAID.X ;  /* 0x00000000000679c3 */ /* 0x000e220000002500 */
[----:B------:R-:W4:Y:S07]  /*0080*/  LDCU.64 UR10, c[0x0][0x358] ;  /* 0x00006b00ff0a77ac */ /* 0x000f2e0008000a00 */
[----:B------:R-:W0:Y:S01]  /*0090*/  LDC R2, c[0x0][0x41c] ;  /* 0x00010700ff027b82 */ /* 0x000e220000000800 */
[----:B---3--:R-:W-:-:S04]  /*00a0*/  UIMAD UR4, UR4, UR5, URZ ;  /* 0x00000005040472a4 */ /* 0x008fc8000f8e02ff */
[----:B--2---:R-:W-:Y:S01]  /*00b0*/  UISETP.GE.AND UP0, UPT, UR8, UR4, UPT ;  /* 0x000000040800728c */ /* 0x004fe2000bf06270 */
[----:B-1----:R-:W-:-:S05]  /*00c0*/  LOP3.LUT R0, R3, 0xffff, RZ, 0xc0, !PT ;  /* 0x0000ffff03007812 */ /* 0x002fca00078ec0ff */
[----:B------:R-:W-:-:S05]  /*00d0*/  IMAD R0, R0, 0x53a, RZ ;  /* 0x0000053a00007824 */ /* 0x000fca00078e02ff */
[----:B------:R-:W-:-:S04]  /*00e0*/  SHF.R.U32.HI R99, RZ, 0x10, R0 ;  /* 0x00000010ff637819 */ /* 0x000fc80000011600 */
[----:B------:R-:W-:Y:S01]  /*00f0*/  PRMT R0, R99, 0x9910, RZ ;  /* 0x0000991063007816 */ /* 0x000fe200000000ff */
[----:B0-----:R-:W-:-:S04]  /*0100*/  IMAD R99, R2, UR6, R99 ;  /* 0x0000000602637c24 */ /* 0x001fc8000f8e0263 */
[----:B------:R-:W-:-:S05]  /*0110*/  IMAD R0, R0, 0x31, RZ ;  /* 0x0000003100007824 */ /* 0x000fca00078e02ff */
[----:B------:R-:W-:-:S04]  /*0120*/  IADD3 R0, PT, PT, RZ, -R0, RZ ;  /* 0x80000000ff007210 */ /* 0x000fc80007ffe0ff */
[----:B------:R-:W-:-:S04]  /*0130*/  PRMT R0, R0, 0x7710, RZ ;  /* 0x0000771000007816 */ /* 0x000fc800000000ff */
[----:B------:R-:W-:Y:S01]  /*0140*/  IADD3 R0, PT, PT, R0, R3, RZ ;  /* 0x0000000300007210 */ /* 0x000fe20007ffe0ff */
[----:B----4-:R-:W-:Y:S06]  /*0150*/  BRA.U UP0, `(.L_x_127) ;  /* 0x000000e500647547 */ /* 0x010fec000b800000 */
[----:B------:R-:W-:Y:S01]  /*0160*/  SHF.L.U32 R0, R0, 0x1, RZ ;  /* 0x0000000100007819 */ /* 0x000fe200000006ff */
[----:B------:R-:W-:-:S03]  /*0170*/  UMOV UR4, URZ ;  /* 0x000000ff00047c82 */ /* 0x000fc60008000000 */
[----:B------:R-:W-:-:S05]  /*0180*/  LOP3.LUT R0, R0, 0xffff, RZ, 0xc0, !PT ;  /* 0x0000ffff00007812 */ /* 0x000fca00078ec0ff */
[----:B------:R0:W-:Y:S02]  /*0190*/  STL [R1+0x140], R0 ;  /* 0x0001400001007387 */ /* 0x0001e40000100800 */
.L_x_151:
[----:B------:R-:W2:Y:S01]  /*01a0*/  LDL.LU R4, [R1+0x140] ;  /* 0x0001400001047983 */ /* 0x000ea20000300800 */
[----:B------:R-:W1:Y:S01]  /*01b0*/  LDCU UR14, c[0x0][0x410] ;  /* 0x00008200ff0e77ac */ /* 0x000e620008000800 */
[----:B------:R-:W-:Y:S02]  /*01c0*/  IABS R3, UR8 ;  /* 0x0000000800037c13 */ /* 0x000fe40008000000 */
[----:B------:R-:W-:Y:S01]  /*01d0*/  IADD3 R5, PT, PT, R99, 0x8, RZ ;  /* 0x0000000863057810 */ /* 0x000fe20007ffe0ff */
[----:B------:R-:W-:Y:S01]  /*01e0*/  UMOV UR6, URZ ;  /* 0x000000ff00067c82 */ /* 0x000fe20008000000 */
[----:B------:R-:W-:Y:S01]  /*01f0*/  R2UR UR9, R3 ;  /* 0x00000000030972ca */ /* 0x000fe200000e0000 */
[----:B------:R-:W3:Y:S01]  /*0200*/  LDCU.128 UR16, c[0x0][0x400] ;  /* 0x00008000ff1077ac */ /* 0x000ee20008000c00 */
[----:B------:R-:W-:Y:S02]  /*0210*/  SHF.R.S32.HI R3, RZ, 0x1f, R99 ;  /* 0x0000001fff037819 */ /* 0x000fe40000011463 */
[----:B------:R-:W-:Y:S01]  /*0220*/  SHF.R.S32.HI R11, RZ, 0x1f, R5 ;  /* 0x0000001fff0b7819 */ /* 0x000fe20000011405 */
[----:B------:R-:W-:Y:S01]  /*0230*/  UISETP.GE.AND UP4, UPT, UR8, URZ, UPT ;  /* 0x000000ff0800728c */ /* 0x000fe2000bf86270 */
[----:B0-----:R-:W-:-:S02]  /*0240*/  IADD3 R7, PT, PT, R99, 0x10, RZ ;  /* 0x0000001063077810 */ /* 0x001fc40007ffe0ff */
[----:B------:R-:W-:Y:S02]  /*0250*/  LOP3.LUT R106, R106, 0xfeffffff, RZ, 0xc0, !PT ;  /* 0xfeffffff6a6a7812 */ /* 0x000fe400078ec0ff */
[----:B------:R-:W-:Y:S02]  /*0260*/  SHF.R.S32.HI R13, RZ, 0x1f, R7 ;  /* 0x0000001fff0d7819 */ /* 0x000fe40000011407 */
[----:B------:R-:W-:Y:S01]  /*0270*/  IADD3 R79, PT, PT, R99, 0xd0, RZ ;  /* 0x000000d0634f7810 */ /* 0x000fe20007ffe0ff */
[----:B-1----:R-:W-:Y:S02]  /*0280*/  ULOP3.LUT UR12, UR8, UR14, URZ, 0x3c, !UPT ;  /* 0x0000000e080c7292 */ /* 0x002fe4000f8e3cff */
[----:B0-----:R-:W-:Y:S01]  /*0290*/  MOV R0, UR14 ;  /* 0x0000000e00007c02 */ /* 0x001fe20008000f00 */
[----:B------:R-:W-:Y:S01]  /*02a0*/  UISETP.NE.AND UP0, UPT, UR14, URZ, UPT ;  /* 0x000000ff0e00728c */ /* 0x000fe2000bf05270 */
[----:B------:R-:W-:Y:S02]  /*02b0*/  LOP3.LUT R98, R98, 0xfffffffe, RZ, 0xc0, !PT ;  /* 0xfffffffe62627812 */ /* 0x000fe400078ec0ff */
[----:B------:R-:W-:-:S02]  /*02c0*/  IABS R0, R0 ;  /* 0x0000000000007213 */ /* 0x000fc40000000000 */
[----:B---3--:R-:W-:Y:S02]  /*02d0*/  ISETP.GE.U32.AND P0, PT, R99, UR16, PT ;  /* 0x0000001063007c0c */ /* 0x008fe4000bf06070 */
[----:B------:R-:W-:Y:S02]  /*02e0*/  R2UR UR13, R0 ;  /* 0x00000000000d72ca */ /* 0x000fe400000e0000 */
[----:B------:R-:W-:Y:S02]  /*02f0*/  ISETP.GE.AND.EX P3, PT, R3, UR17, PT, P0 ;  /* 0x0000001103007c0c */ /* 0x000fe4000bf66300 */
[----:B------:R-:W-:Y:S02]  /*0300*/  ISETP.GE.U32.AND P0, PT, R5, UR16, PT ;  /* 0x0000001005007c0c */ /* 0x000fe4000bf06070 */
[----:B------:R-:W-:Y:S02]  /*0310*/  MOV R9, UR18 ;  /* 0x0000001200097c02 */ /* 0x000fe40008000f00 */
[----:B------:R-:W-:-:S02]  /*0320*/  ISETP.GE.AND.EX P4, PT, R11, UR17, PT, P0 ;  /* 0x000000110b007c0c */ /* 0x000fc4000bf86300 */
[----:B------:R-:W-:-:S03]  /*0330*/  ISETP.GE.U32.AND P0, PT, R7, UR16, PT ;  /* 0x0000001007007c0c */ /* 0x000fc6000bf06070 */
[----:B------:R-:W0:Y:S01]  /*0340*/  I2F.RP R0, UR13 ;  /* 0x0000000d00007d06 */ /* 0x000e220008209400 */
[----:B------:R-:W-:Y:S01]  /*0350*/  ISETP.GE.AND.EX P6, PT, R13, UR17, PT, P0 ;  /* 0x000000110d007c0c */ /* 0x000fe2000bfc6300 */
[----:B------:R-:W1:Y:S01]  /*0360*/  @!P3 LDC.64 R14, c[0x0][0x3f8] ;  /* 0x0000fe00ff0ebb82 */ /* 0x000e620000000a00 */
[----:B------:R-:W-:-:S04]  /*0370*/  @P3 LOP3.LUT R106, R106, 0x1000000, RZ, 0xfc, !PT ;  /* 0x010000006a6a3812 */ /* 0x000fc800078efcff */
[----:B------:R-:W-:-:S03]  /*0380*/  LOP3.LUT R106, R106, 0xff7fffff, RZ, 0xc0, !PT ;  /* 0xff7fffff6a6a7812 */ /* 0x000fc600078ec0ff */
[----:B------:R-:W3:Y:S01]  /*0390*/  @!P3 LDC.64 R20, c[0x0][0x398] ;  /* 0x0000e600ff14bb82 */ /* 0x000ee20000000a00 */
[----:B------:R-:W-:Y:S01]  /*03a0*/  @P4 LOP3.LUT R106, R106, 0x800000, RZ, 0xfc, !PT ;  /* 0x008000006a6a4812 */ /* 0x000fe200078efcff */
[----:B0-----:R-:W0:Y:S03]  /*03b0*/  MUFU.RCP R0, R0 ;  /* 0x0000000000007308 */ /* 0x001e260000001000 */
[----:B------:R-:W-:-:S03]  /*03c0*/  LOP3.LUT R106, R106, 0xffbfffff, RZ, 0xc0, !PT ;  /* 0xffbfffff6a6a7812 */ /* 0x000fc600078ec0ff */
[----:B------:R-:W4:Y:S01]  /*03d0*/  @!P3 LDC.64 R120, c[0x0][0x3a0] ;  /* 0x0000e800ff78bb82 */ /* 0x000f220000000a00 */
[----:B------:R-:W-:-:S07]  /*03e0*/  @P6 LOP3.LUT R106, R106, 0x400000, RZ, 0xfc, !PT ;  /* 0x004000006a6a6812 */ /* 0x000fce00078efcff */
[----:B------:R-:W3:Y:S01]  /*03f0*/  @!P4 LDC.64 R22, c[0x0][0x3f8] ;  /* 0x0000fe00ff16cb82 */ /* 0x000ee20000000a00 */
[----:B0-----:R-:W-:-:S07]  /*0400*/  IADD3 R2, PT, PT, R0, 0xffffffe, RZ ;  /* 0x0ffffffe00027810 */ /* 0x001fce0007ffe0ff */
[----:B------:R-:W0:Y:S01]  /*0410*/  @!P6 LDC.64 R28, c[0x0][0x3f8] ;  /* 0x0000fe00ff1ceb82 */ /* 0x000e220000000a00 */
[----:B------:R-:W1:Y:S07]  /*0420*/  F2I.FTZ.U32.TRUNC.NTZ R2, R2 ;  /* 0x0000000200027305 */ /* 0x000e6e000021f000 */
[----:B------:R-:W4:Y:S08]  /*0430*/  @!P4 LDC.64 R24, c[0x0][0x3a0] ;  /* 0x0000e800ff18cb82 */ /* 0x000f300000000a00 */
[----:B------:R-:W4:Y:S01]  /*0440*/  @!P6 LDC.64 R30, c[0x0][0x3a0] ;  /* 0x0000e800ff1eeb82 */ /* 0x000f220000000a00 */
[----:B-1----:R-:W-:-:S07]  /*0450*/  R2UR UR7, R2 ;  /* 0x00000000020772ca */ /* 0x002fce00000e0000 */
[----:B------:R-:W1:Y:S06]  /*0460*/  @!P6 LDC.64 R32, c[0x0][0x398] ;  /* 0x0000e600ff20eb82 */ /* 0x000e6c0000000a00 */
[----:B------:R-:W-:-:S04]  /*0470*/  UIADD3 UR5, UPT, UPT, URZ, -UR7, URZ ;  /* 0x80000007ff057290 */ /* 0x000fc8000fffe0ff */
[----:B------:R-:W-:-:S04]  /*0480*/  UIMAD UR5, UR5, UR13, URZ ;  /* 0x0000000d050572a4 */ /* 0x000fc8000f8e02ff */
[----:B------:R-:W-:-:S04]  /*0490*/  UIMAD.WIDE.U32 UR6, UR7, UR5, UR6 ;  /* 0x00000005070672a5 */ /* 0x000fc8000f8e0006 */
[----:B------:R-:W-:-:S04]  /*04a0*/  UIMAD.WIDE.U32 UR6, UR7, UR9, URZ ;  /* 0x00000009070672a5 */ /* 0x000fc8000f8e00ff */
[----:B------:R-:W-:-:S04]  /*04b0*/  UIADD3 UR5, UPT, UPT, -UR7, URZ, URZ ;  /* 0x000000ff07057290 */ /* 0x000fc8000fffe1ff */
[----:B------:R-:W-:Y:S02]  /*04c0*/  UIMAD UR5, UR13, UR5, UR9 ;  /* 0x000000050d0572a4 */ /* 0x000fe4000f8e0209 */
[----:B------:R-:W-:Y:S02]  /*04d0*/  ULOP3.LUT UR9, URZ, UR14, URZ, 0x33, !UPT ;  /* 0x0000000eff097292 */ /* 0x000fe4000f8e33ff */
[----:B------:R-:W-:-:S11]  /*04e0*/  UISETP.GT.U32.AND UP2, UPT, UR13, UR5, UPT ;  /* 0x000000050d00728c */ /* 0x000fd6000bf44070 */
[----:B------:R-:W-:Y:S02]  /*04f0*/  @!UP2 UIADD3 UR5, UPT, UPT, UR5, -UR13, URZ ;  /* 0x8000000d0505a290 */ /* 0x000fe4000fffe0ff */
[----:B------:R-:W-:Y:S02]  /*0500*/  @!UP2 UIADD3 UR7, UPT, UPT, UR7, 0x1, URZ ;  /* 0x000000010707a890 */ /* 0x000fe4000fffe0ff */
[----:B------:R-:W-:Y:S02]  /*0510*/  UIADD3 UR6, UPT, UPT, UR5, -UR13, URZ ;  /* 0x8000000d05067290 */ /* 0x000fe4000fffe0ff */
[----:B------:R-:W-:Y:S02]  /*0520*/  UISETP.GT.U32.AND UP3, UPT, UR13, UR5, UPT ;  /* 0x000000050d00728c */ /* 0x000fe4000bf64070 */
[----:B------:R-:W-:Y:S02]  /*0530*/  UISETP.GE.U32.AND UP1, UPT, UR5, UR13, UPT ;  /* 0x0000000d0500728c */ /* 0x000fe4000bf26070 */
[----:B------:R-:W-:-:S02]  /*0540*/  USEL UR5, UR6, UR5, !UP3 ;  /* 0x0000000506057287 */ /* 0x000fc4000d800000 */
[----:B------:R-:W-:Y:S02]  /*0550*/  UISETP.GE.AND UP2, UPT, UR12, URZ, UPT ;  /* 0x000000ff0c00728c */ /* 0x000fe4000bf46270 */
[----:B------:R-:W-:-:S04]  /*0560*/  @!UP4 UIADD3 UR5, UPT, UPT, -UR5, URZ, URZ ;  /* 0x000000ff0505c290 */ /* 0x000fc8000fffe1ff */
[----:B------:R-:W-:Y:S02]  /*0570*/  USEL UR13, UR9, UR5, !UP0 ;  /* 0x00000005090d7287 */ /* 0x000fe4000c000000 */
[----:B------:R-:W-:Y:S02]  /*0580*/  @UP1 UIADD3 UR7, UPT, UPT, UR7, 0x1, URZ ;  /* 0x0000000107071890 */ /* 0x000fe4000fffe0ff */
[----:B------:R-:W-:Y:S02]  /*0590*/  UIMAD UR5, UR13, 0x62, URZ ;  /* 0x000000620d0578a4 */ /* 0x000fe4000f8e02ff */
[----:B------:R-:W-:-:S04]  /*05a0*/  @!UP2 UIADD3 UR7, UPT, UPT, -UR7, URZ, URZ ;  /* 0x000000ff0707a290 */ /* 0x000fc8000fffe1ff */
[----:B------:R-:W-:Y:S01]  /*05b0*/  USEL UR7, UR9, UR7, !UP0 ;  /* 0x0000000709077287 */ /* 0x000fe2000c000000 */
[----:B------:R-:W-:Y:S01]  /*05c0*/  MOV R0, UR5 ;  /* 0x0000000500007c02 */ /* 0x000fe20008000f00 */
[----:B------:R-:W1:Y:S01]  /*05d0*/  LDCU.U8 UR9, c[0x0][0x414] ;  /* 0x00008280ff0977ac */ /* 0x000e620008000000 */
[----:B--2---:R-:W-:Y:S01]  /*05e0*/  IADD3 R42, P1, PT, R4, UR5, RZ ;  /* 0x00000005042a7c10 */ /* 0x004fe2000ff3e0ff */
[----:B------:R-:W-:Y:S01]  /*05f0*/  USHF.R.S32.HI UR5, URZ, 0x1f, UR7 ;  /* 0x0000001fff057899 */ /* 0x000fe20008011407 */
[----:B0-----:R-:W-:Y:S02]  /*0600*/  @!P6 IMAD R4, R13, R28, RZ ;  /* 0x0000001c0d04e224 */ /* 0x001fe400078e02ff */
[----:B------:R-:W-:Y:S01]  /*0610*/  LEA.HI.X.SX32 R43, R0, RZ, 0x1, P1 ;  /* 0x000000ff002b7211 */ /* 0x000fe200008f0eff */
[----:B------:R-:W-:Y:S01]  /*0620*/  UIMAD UR5, UR5, UR18, URZ ;  /* 0x00000012050572a4 */ /* 0x000fe2000f8e02ff */
[----:B------:R-:W-:-:S03]  /*0630*/  @!P3 IMAD R0, R3, R14, RZ ;  /* 0x0000000e0300b224 */ /* 0x000fc600078e02ff */
[----:B------:R-:W-:Y:S02]  /*0640*/  UIMAD UR5, UR7, UR19, UR5 ;  /* 0x00000013070572a4 */ /* 0x000fe4000f8e0205 */
[----:B------:R-:W-:Y:S01]  /*0650*/  IMAD.WIDE.U32 R42, R9, UR7, R42 ;  /* 0x00000007092a7c25 */ /* 0x000fe2000f8e002a */
[C---:B------:R-:W-:Y:S01]  /*0660*/  IADD3 R9, PT, PT, R99.reuse, 0x18, RZ ;  /* 0x0000001863097810 */ /* 0x040fe20007ffe0ff */
[----:B------:R-:W0:Y:S02]  /*0670*/  LDCU.64 UR6, c[0x0][0x3b8] ;  /* 0x00007700ff0677ac */ /* 0x000e240008000a00 */
[----:B------:R-:W-:Y:S01]  /*0680*/  @!P3 IMAD R15, R99, R15, R0 ;  /* 0x0000000f630fb224 */ /* 0x000fe200078e0200 */
[----:B------:R-:W-:Y:S01]  /*0690*/  IADD3 R45, PT, PT, R43, UR5, RZ ;  /* 0x000000052b2d7c10 */ /* 0x000fe2000fffe0ff */
[----:B---3--:R-:W-:Y:S01]  /*06a0*/  @!P4 IMAD R0, R11, R22, RZ ;  /* 0x000000160b00c224 */ /* 0x008fe200078e02ff */
[----:B------:R-:W-:Y:S01]  /*06b0*/  @!P3 MOV R44, R42 ;  /* 0x0000002a002cb202 */ /* 0x000fe20000000f00 */
[----:B------:R-:W-:Y:S01]  /*06c0*/  STL.64 [R1+0x1b0], R42 ;  /* 0x0001b02a01007387 */ /* 0x000fe20000100a00 */
[----:B------:R-:W-:-:S02]  /*06d0*/  ISETP.GE.U32.AND P0, PT, R9, UR16, PT ;  /* 0x0000001009007c0c */ /* 0x000fc4000bf06070 */
[----:B------:R-:W-:Y:S01]  /*06e0*/  SHF.R.S32.HI R17, RZ, 0x1f, R9 ;  /* 0x0000001fff117819 */ /* 0x000fe20000011409 */
[C---:B------:R-:W-:Y:S01]  /*06f0*/  @!P3 IMAD.WIDE.U32 R2, R99.reuse, R14, R44 ;  /* 0x0000000e6302b225 */ /* 0x040fe200078e002c */
[----:B------:R-:W-:Y:S01]  /*0700*/  IADD3 R11, PT, PT, R99, 0x20, RZ ;  /* 0x00000020630b7810 */ /* 0x000fe20007ffe0ff */
[----:B------:R-:W-:Y:S01]  /*0710*/  STL.64 [R1+0x1a8], R44 ;  /* 0x0001a82c01007387 */ /* 0x000fe20000100a00 */
[----:B------:R-:W-:Y:S02]  /*0720*/  ISETP.GE.AND.EX P5, PT, R17, UR17, PT, P0 ;  /* 0x0000001111007c0c */ /* 0x000fe4000bfa6300 */
[----:B------:R-:W-:Y:S02]  /*0730*/  @!P3 IADD3 R3, PT, PT, R3, R15, RZ ;  /* 0x0000000f0303b210 */ /* 0x000fe40007ffe0ff */
[C---:B------:R-:W-:Y:S02]  /*0740*/  @!P3 SHF.L.U32 R19, R2.reuse, 0x1, RZ ;  /* 0x000000010213b819 */ /* 0x040fe400000006ff */
[----:B------:R-:W-:-:S02]  /*0750*/  @!P3 SHF.L.U64.HI R2, R2, 0x1, R3 ;  /* 0x000000010202b819 */ /* 0x000fc40000010203 */
[C---:B------:R-:W-:Y:S02]  /*0760*/  @!P3 IADD3 R18, P2, PT, R19.reuse, R20, RZ ;  /* 0x000000141312b210 */ /* 0x040fe40007f5e0ff */
[----:B----4-:R-:W-:Y:S02]  /*0770*/  @!P3 IADD3 R120, P1, PT, R19, R120, RZ ;  /* 0x000000781378b210 */ /* 0x010fe40007f3e0ff */
[----:B------:R-:W-:Y:S01]  /*0780*/  @!P3 IADD3.X R19, PT, PT, R2, R21, RZ, P2, !PT ;  /* 0x000000150213b210 */ /* 0x000fe200017fe4ff */
[----:B------:R-:W2:Y:S01]  /*0790*/  @!P5 LDC.64 R34, c[0x0][0x3f8] ;  /* 0x0000fe00ff22db82 */ /* 0x000ea20000000a00 */
[----:B------:R-:W-:Y:S02]  /*07a0*/  LOP3.LUT P2, RZ, R106, 0x800000, RZ, 0xc0, !PT ;  /* 0x008000006aff7812 */ /* 0x000fe4000784c0ff */
[----:B------:R-:W-:Y:S01]  /*07b0*/  @!P3 IADD3.X R121, PT, PT, R2, R121, RZ, P1, !PT ;  /* 0x000000790279b210 */ /* 0x000fe20000ffe4ff */
[----:B------:R-:W-:Y:S01]  /*07c0*/  STL.64 [R1+0x220], R18 ;  /* 0x0002201201007387 */ /* 0x000fe20000100a00 */
[----:B------:R-:W-:-:S02]  /*07d0*/  ISETP.GE.U32.AND P0, PT, R11, UR16, PT ;  /* 0x000000100b007c0c */ /* 0x000fc4000bf06070 */
[----:B------:R-:W-:Y:S02]  /*07e0*/  SHF.R.S32.HI R21, RZ, 0x1f, R11 ;  /* 0x0000001fff157819 */ /* 0x000fe4000001140b */
[----:B------:R-:W-:Y:S02]  /*07f0*/  IADD3 R15, PT, PT, R99, 0x28, RZ ;  /* 0x00000028630f7810 */ /* 0x000fe40007ffe0ff */
[----:B------:R-:W-:Y:S02]  /*0800*/  ISETP.GE.AND.EX P4, PT, R21, UR17, PT, P0 ;  /* 0x0000001115007c0c */ /* 0x000fe4000bf86300 */
[----:B------:R-:W-:Y:S01]  /*0810*/  ISETP.GE.U32.AND P1, PT, R15, UR16, PT ;  /* 0x000000100f007c0c */ /* 0x000fe2000bf26070 */
[----:B------:R-:W3:Y:S01]  /*0820*/  @!P2 LDC.64 R26, c[0x0][0x398] ;  /* 0x0000e600ff1aab82 */ /* 0x000ee20000000a00 */
[----:B------:R-:W-:Y:S01]  /*0830*/  @!P2 MOV R2, R42 ;  /* 0x0000002a0002a202 */ /* 0x000fe20000000f00 */
[----:B------:R-:W-:Y:S01]  /*0840*/  @!P2 IMAD R23, R5, R23, R0 ;  /* 0x000000170517a224 */ /* 0x000fe200078e0200 */
[----:B------:R-:W-:-:S02]  /*0850*/  @!P2 MOV R3, R45 ;  /* 0x0000002d0003a202 */ /* 0x000fc40000000f00 */
[----:B------:R-:W-:Y:S01]  /*0860*/  LOP3.LUT R106, R106, 0xffdfffff, RZ, 0xc0, !PT ;  /* 0xffdfffff6a6a7812 */ /* 0x000fe200078ec0ff */
[----:B------:R-:W-:-:S03]  /*0870*/  @!P2 IMAD.WIDE.U32 R2, R5, R22, R2 ;  /* 0x000000160502a225 */ /* 0x000fc600078e0002 */
[----:B------:R-:W-:Y:S01]  /*0880*/  @P5 LOP3.LUT R106, R106, 0x200000, RZ, 0xfc, !PT ;  /* 0x002000006a6a5812 */ /* 0x000fe200078efcff */
[----:B------:R-:W-:Y:S01]  /*0890*/  @!P6 IMAD R5, R7, R29, R4 ;  /* 0x0000001d0705e224 */ /* 0x000fe200078e0204 */
[----:B------:R-:W-:Y:S01]  /*08a0*/  @!P2 IADD3 R3, PT, PT, R3, R23, RZ ;  /* 0x000000170303a210 */ /* 0x000fe20007ffe0ff */
[----:B--2---:R-:W-:Y:S01]  /*08b0*/  @!P5 IMAD R4, R17, R34, RZ ;  /* 0x000000221104d224 */ /* 0x004fe200078e02ff */
[C---:B------:R-:W-:Y:S01]  /*08c0*/  @!P2 SHF.L.U32 R119, R2.reuse, 0x1, RZ ;  /* 0x000000010277a819 */ /* 0x040fe200000006ff */
[----:B------:R-:W2:Y:S01]  /*08d0*/  @!P4 LDC.64 R16, c[0x0][0x3a0] ;  /* 0x0000e800ff10cb82 */ /* 0x000ea20000000a00 */
[----:B------:R-:W-:Y:S02]  /*08e0*/  @!P2 SHF.L.U64.HI R0, R2, 0x1, R3 ;  /* 0x000000010200a819 */ /* 0x000fe40000010203 */
[----:B------:R-:W-:Y:S02]  /*08f0*/  @!P6 MOV R2, R42 ;  /* 0x0000002a0002e202 */ /* 0x000fe40000000f00 */
[----:B------:R-:W-:-:S02]  /*0900*/  @!P6 MOV R3, R45 ;  /* 0x0000002d0003e202 */ /* 0x000fc40000000f00 */
[----:B------:R-:W-:Y:S02]  /*0910*/  SHF.R.S32.HI R23, RZ, 0x1f, R15 ;  /* 0x0000001fff177819 */ /* 0x000fe4000001140f */
[----:B------:R-:W-:Y:S01]  /*0920*/  @!P2 IADD3 R12, P0, PT, R119, R24, RZ ;  /* 0x00000018770ca210 */ /* 0x000fe20007f1e0ff */
[----:B------:R-:W-:Y:S01]  /*0930*/  @!P6 IMAD.WIDE.U32 R2, R7, R28, R2 ;  /* 0x0000001c0702e225 */ /* 0x000fe200078e0002 */
[----:B------:R-:W-:Y:S01]  /*0940*/  ISETP.GE.AND.EX P3, PT, R23, UR17, PT, P1 ;  /* 0x0000001117007c0c */ /* 0x000fe2000bf66310 */
[----:B------:R-:W4:Y:S01]  /*0950*/  @!P4 LDC.64 R28, c[0x0][0x3f8] ;  /* 0x0000fe00ff1ccb82 */ /* 0x000f220000000a00 */
[----:B------:R-:W-:Y:S01]  /*0960*/  @!P2 IADD3.X R13, PT, PT, R0, R25, RZ, P0, !PT ;  /* 0x00000019000da210 */ /* 0x000fe200007fe4ff */
[----:B------:R-:W-:Y:S01]  /*0970*/  @!P5 IMAD R7, R9, R35, R4 ;  /* 0x000000230907d224 */ /* 0x000fe200078e0204 */
[----:B---3--:R-:W-:Y:S01]  /*0980*/  @!P2 IADD3 R118, P0, PT, R119, R26, RZ ;  /* 0x0000001a7776a210 */ /* 0x008fe20007f1e0ff */
[----:B------:R3:W-:Y:S01]  /*0990*/  STL [R1+0x210], R12 ;  /* 0x0002100c01007387 */ /* 0x0007e20000100800 */
[----:B------:R-:W-:-:S02]  /*09a0*/  @!P6 IADD3 R3, PT, PT, R3, R5, RZ ;  /* 0x000000050303e210 */ /* 0x000fc40007ffe0ff */
[----:B------:R-:W-:Y:S01]  /*09b0*/  @!P6 SHF.L.U32 R117, R2, 0x1, RZ ;  /* 0x000000010275e819 */ /* 0x000fe200000006ff */
[----:B------:R-:W0:Y:S01]  /*09c0*/  @!P5 LDC.64 R24, c[0x0][0x3a0] ;  /* 0x0000e800ff18db82 */ /* 0x000e220000000a00 */
[----:B------:R-:W-:Y:S01]  /*09d0*/  @!P2 IADD3.X R119, PT, PT, R0, R27, RZ, P0, !PT ;  /* 0x0000001b0077a210 */ /* 0x000fe200007fe4ff */
[----:B------:R3:W-:Y:S01]  /*09e0*/  STL [R1+0x20c], R13 ;  /* 0x00020c0d01007387 */ /* 0x0007e20000100800 */
[----:B------:R-:W-:Y:S02]  /*09f0*/  @!P6 SHF.L.U64.HI R0, R2, 0x1, R3 ;  /* 0x000000010200e819 */ /* 0x000fe40000010203 */
[----:B------:R-:W-:Y:S01]  /*0a00*/  @!P6 IADD3 R2, P0, PT, R117, R30, RZ ;  /* 0x0000001e7502e210 */ /* 0x000fe20007f1e0ff */
[----:B------:R-:W-:Y:S01]  /*0a10*/  STL.64 [R1+0x218], R118 ;  /* 0x0002187601007387 */ /* 0x000fe20000100a00 */
[----:B------:R-:W-:Y:S01]  /*0a20*/  @!P5 MOV R4, R42 ;  /* 0x0000002a0004d202 */ /* 0x000fe20000000f00 */
[----:B------:R-:W3:Y:S01]  /*0a30*/  @!P5 LDC.64 R26, c[0x0][0x398] ;  /* 0x0000e600ff1adb82 */ /* 0x000ee20000000a00 */
[----:B------:R-:W-:Y:S01]  /*0a40*/  @!P6 IADD3.X R3, PT, PT, R0, R31, RZ, P0, !PT ;  /* 0x0000001f0003e210 */ /* 0x000fe200007fe4ff */
[----:B------:R-:W-:Y:S01]  /*0a50*/  STL.64 [R1+0x1c0], R120 ;  /* 0x0001c07801007387 */ /* 0x000fe20000100a00 */
[----:B------:R-:W-:-:S02]  /*0a60*/  @!P5 MOV R5, R45 ;  /* 0x0000002d0005d202 */ /* 0x000fc40000000f00 */
[----:B-1----:R-:W-:Y:S01]  /*0a70*/  @!P6 IADD3 R116, P0, PT, R117, R32, RZ ;  /* 0x000000207574e210 */ /* 0x002fe20007f1e0ff */
[----:B------:R1:W-:Y:S01]  /*0a80*/  STL [R1+0x204], R2 ;  /* 0x0002040201007387 */ /* 0x0003e20000100800 */
[----:B------:R-:W-:Y:S01]  /*0a90*/  LOP3.LUT R106, R106, 0xffefffff, RZ, 0xc0, !PT ;  /* 0xffefffff6a6a7812 */ /* 0x000fe200078ec0ff */
[----:B------:R-:W1:Y:S01]  /*0aa0*/  @!P3 LDC.64 R30, c[0x0][0x3f8] ;  /* 0x0000fe00ff1ebb82 */ /* 0x000e620000000a00 */
[----:B------:R-:W-:Y:S01]  /*0ab0*/  @!P5 IMAD.WIDE.U32 R4, R9, R34, R4 ;  /* 0x000000220904d225 */ /* 0x000fe200078e0004 */
[----:B------:R-:W-:Y:S01]  /*0ac0*/  @!P6 IADD3.X R117, PT, PT, R0, R33, RZ, P0, !PT ;  /* 0x000000210075e210 */ /* 0x000fe200007fe4ff */
[----:B------:R2:W-:Y:S01]  /*0ad0*/  STL [R1+0x200], R3 ;  /* 0x0002000301007387 */ /* 0x0005e20000100800 */
[----:B------:R-:W-:Y:S01]  /*0ae0*/  @P4 LOP3.LUT R106, R106, 0x100000, RZ, 0xfc, !PT ;  /* 0x001000006a6a4812 */ /* 0x000fe200078efcff */
[----:B----4-:R-:W-:Y:S01]  /*0af0*/  @!P4 IMAD R6, R21, R28, RZ ;  /* 0x0000001c1506c224 */ /* 0x010fe200078e02ff */
[----:B------:R-:W-:Y:S01]  /*0b00*/  @!P5 IADD3 R5, PT, PT, R5, R7, RZ ;  /* 0x000000070505d210 */ /* 0x000fe20007ffe0ff */
[----:B------:R-:W-:Y:S01]  /*0b10*/  STL [R1+0x208], R117 ;  /* 0x0002087501007387 */ /* 0x000fe20000100800 */
[----:B------:R-:W4:Y:S01]  /*0b20*/  @!P4 LDC.64 R20, c[0x0][0x398] ;  /* 0x0000e600ff14cb82 */ /* 0x000f220000000a00 */
[----:B------:R-:W-:Y:S01]  /*0b30*/  @!P5 SHF.L.U32 R115, R4, 0x1, RZ ;  /* 0x000000010473d819 */ /* 0x000fe200000006ff */
[----:B------:R-:W-:Y:S01]  /*0b40*/  @!P4 IMAD R9, R11, R29, R6 ;  /* 0x0000001d0b09c224 */ /* 0x000fe200078e0206 */
[----:B------:R-:W-:-:S02]  /*0b50*/  @!P4 MOV R6, R42 ;  /* 0x0000002a0006c202 */ /* 0x000fc40000000f00 */
[----:B------:R-:W-:Y:S02]  /*0b60*/  @!P4 MOV R7, R45 ;  /* 0x0000002d0007c202 */ /* 0x000fe40000000f00 */
[----:B------:R-:W-:Y:S01]  /*0b70*/  @!P5 SHF.L.U64.HI R0, R4, 0x1, R5 ;  /* 0x000000010400d819 */ /* 0x000fe20000010205 */
[----:B------:R-:W4:Y:S01]  /*0b80*/  @!P3 LDC.64 R32, c[0x0][0x3a0] ;  /* 0x0000e800ff20bb82 */ /* 0x000f220000000a00 */
[----:B0-----:R-:W-:Y:S01]  /*0b90*/  @!P5 IADD3 R4, P0, PT, R115, R24, RZ ;  /* 0x000000187304d210 */ /* 0x001fe20007f1e0ff */
[----:B------:R-:W-:Y:S01]  /*0ba0*/  @!P4 IMAD.WIDE.U32 R6, R11, R28, R6 ;  /* 0x0000001c0b06c225 */ /* 0x000fe200078e0006 */
[----:B------:R-:W-:Y:S02]  /*0bb0*/  LOP3.LUT R106, R106, 0xfff7ffff, RZ, 0xc0, !PT ;  /* 0xfff7ffff6a6a7812 */ /* 0x000fe400078ec0ff */
[----:B------:R-:W-:Y:S01]  /*0bc0*/  @!P5 IADD3.X R5, PT, PT, R0, R25, RZ, P0, !PT ;  /* 0x000000190005d210 */ /* 0x000fe200007fe4ff */
[----:B------:R-:W-:Y:S01]  /*0bd0*/  STL [R1+0x1f8], R4 ;  /* 0x0001f80401007387 */ /* 0x000fe20000100800 */
[----:B---3--:R-:W-:Y:S01]  /*0be0*/  @!P5 IADD3 R114, P0, PT, R115, R26, RZ ;  /* 0x0000001a7372d210 */ /* 0x008fe20007f1e0ff */
[----:B-1----:R-:W-:Y:S01]  /*0bf0*/  @!P3 IMAD R8, R23, R30, RZ ;  /* 0x0000001e1708b224 */ /* 0x002fe200078e02ff */
[----:B------:R-:W0:Y:S01]  /*0c00*/  @!P3 LDC.64 R24, c[0x0][0x398] ;  /* 0x0000e600ff18bb82 */ /* 0x000e220000000a00 */
[----:B------:R-:W-:Y:S01]  /*0c10*/  @!P4 IADD3 R7, PT, PT, R7, R9, RZ ;  /* 0x000000090707c210 */ /* 0x000fe20007ffe0ff */
[----:B------:R-:W-:Y:S01]  /*0c20*/  STL [R1+0x1f4], R5 ;  /* 0x0001f40501007387 */ /* 0x000fe20000100800 */
[----:B------:R-:W-:Y:S01]  /*0c30*/  @!P3 IMAD R11, R15, R31, R8 ;  /* 0x0000001f0f0bb224 */ /* 0x000fe200078e0208 */
[----:B------:R-:W-:-:S02]  /*0c40*/  @!P4 SHF.L.U32 R113, R6, 0x1, RZ ;  /* 0x000000010671c819 */ /* 0x000fc400000006ff */
[----:B------:R-:W-:Y:S01]  /*0c50*/  @!P3 MOV R8, R42 ;  /* 0x0000002a0008b202 */ /* 0x000fe20000000f00 */
[----:B------:R-:W-:Y:S01]  /*0c60*/  STL [R1+0x1fc], R5 ;  /* 0x0001fc0501007387 */ /* 0x000fe20000100800 */
[----:B------:R-:W-:Y:S02]  /*0c70*/  @!P3 MOV R9, R45 ;  /* 0x0000002d0009b202 */ /* 0x000fe40000000f00 */
[----:B------:R-:W-:Y:S02]  /*0c80*/  @!P5 IADD3.X R115, PT, PT, R0, R27, RZ, P0, !PT ;  /* 0x0000001b0073d210 */ /* 0x000fe400007fe4ff */
[----:B------:R-:W-:Y:S01]  /*0c90*/  @!P4 SHF.L.U64.HI R0, R6, 0x1, R7 ;  /* 0x000000010600c819 */ /* 0x000fe20000010207 */
[----:B------:R-:W-:Y:S01]  /*0ca0*/  @!P3 IMAD.WIDE.U32 R8, R15, R30, R8 ;  /* 0x0000001e0f08b225 */ /* 0x000fe200078e0008 */
[----:B--2---:R-:W-:Y:S02]  /*0cb0*/  @!P4 IADD3 R6, P0, PT, R113, R16, RZ ;  /* 0x000000107106c210 */ /* 0x004fe40007f1e0ff */
[----:B------:R-:W-:-:S02]  /*0cc0*/  IADD3 R15, PT, PT, R99, 0x30, RZ ;  /* 0x00000030630f7810 */ /* 0x000fc40007ffe0ff */
[----:B------:R-:W-:Y:S01]  /*0cd0*/  @!P4 IADD3.X R7, PT, PT, R0, R17, RZ, P0, !PT ;  /* 0x000000110007c210 */ /* 0x000fe200007fe4ff */
[----:B------:R-:W-:Y:S01]  /*0ce0*/  STL [R1+0x1ec], R6 ;  /* 0x0001ec0601007387 */ /* 0x000fe20000100800 */
[----:B----4-:R-:W-:Y:S02]  /*0cf0*/  @!P4 IADD3 R112, P0, PT, R113, R20, RZ ;  /* 0x000000147170c210 */ /* 0x010fe40007f1e0ff */
[----:B------:R-:W-:Y:S01]  /*0d00*/  @!P3 IADD3 R9, PT, PT, R9, R11, RZ ;  /* 0x0000000b0909b210 */ /* 0x000fe20007ffe0ff */
[----:B------:R-:W-:Y:S01]  /*0d10*/  STL [R1+0x1f0], R6 ;  /* 0x0001f00601007387 */ /* 0x000fe20000100800 */
[----:B------:R-:W-:Y:S02]  /*0d20*/  @!P3 SHF.L.U32 R111, R8, 0x1, RZ ;  /* 0x00000001086fb819 */ /* 0x000fe400000006ff */
[----:B------:R-:W-:Y:S01]  /*0d30*/  @!P4 IADD3.X R113, PT, PT, R0, R21, RZ, P0, !PT ;  /* 0x000000150071c210 */ /* 0x000fe200007fe4ff */
[----:B------:R-:W-:Y:S01]  /*0d40*/  STL [R1+0x1e8], R7 ;  /* 0x0001e80701007387 */ /* 0x000fe20000100800 */
[----:B------:R-:W-:-:S02]  /*0d50*/  @!P3 SHF.L.U64.HI R0, R8, 0x1, R9 ;  /* 0x000000010800b819 */ /* 0x000fc40000010209 */
[C---:B------:R-:W-:Y:S02]  /*0d60*/  @!P3 IADD3 R8, P0, PT, R111.reuse, R32, RZ ;  /* 0x000000206f08b210 */ /* 0x040fe40007f1e0ff */
[----:B------:R-:W-:Y:S02]  /*0d70*/  SHF.R.S32.HI R11, RZ, 0x1f, R15 ;  /* 0x0000001fff0b7819 */ /* 0x000fe4000001140f */
[----:B------:R-:W-:Y:S01]  /*0d80*/  @!P3 IADD3.X R9, PT, PT, R0, R33, RZ, P0, !PT ;  /* 0x000000210009b210 */ /* 0x000fe200007fe4ff */
[----:B------:R-:W-:Y:S01]  /*0d90*/  STL [R1+0x1e4], R8 ;  /* 0x0001e40801007387 */ /* 0x000fe20000100800 */
[----:B0-----:R-:W-:Y:S02]  /*0da0*/  @!P3 IADD3 R110, P0, PT, R111, R24, RZ ;  /* 0x000000186f6eb210 */ /* 0x001fe40007f1e0ff */
[----:B------:R-:W-:Y:S01]  /*0db0*/  @P3 LOP3.LUT R106, R106, 0x80000, RZ, 0xfc, !PT ;  /* 0x000800006a6a3812 */ /* 0x000fe200078efcff */
[----:B------:R-:W-:Y:S01]  /*0dc0*/  STL [R1+0x1e0], R9 ;  /* 0x0001e00901007387 */ /* 0x000fe20000100800 */
[----:B------:R-:W-:-:S02]  /*0dd0*/  @!P3 IADD3.X R111, PT, PT, R0, R25, RZ, P0, !PT ;  /* 0x00000019006fb210 */ /* 0x000fc400007fe4ff */
[----:B------:R-:W-:Y:S02]  /*0de0*/  ISETP.GE.U32.AND P0, PT, R15, UR16, PT ;  /* 0x000000100f007c0c */ /* 0x000fe4000bf06070 */
[----:B------:R-:W-:Y:S02]  /*0df0*/  LOP3.LUT R106, R106, 0xfffbffff, RZ, 0xc0, !PT ;  /* 0xfffbffff6a6a7812 */ /* 0x000fe400078ec0ff */
[----:B------:R-:W-:-:S13]  /*0e00*/  ISETP.GE.AND.EX P1, PT, R11, UR17, PT, P0 ;  /* 0x000000110b007c0c */ /* 0x000fda000bf26300 */
[----:B------:R-:W0:Y:S01]  /*0e10*/  @!P1 LDC.64 R16, c[0x0][0x3f8] ;  /* 0x0000fe00ff109b82 */ /* 0x000e220000000a00 */
[----:B------:R-:W-:Y:S02]  /*0e20*/  @!P1 MOV R10, R42 ;  /* 0x0000002a000a9202 */ /* 0x000fe40000000f00 */
[----:B------:R-:W-:-:S04]  /*0e30*/  @P1 LOP3.LUT R106, R106, 0x40000, RZ, 0xfc, !PT ;  /* 0x000400006a6a1812 */ /* 0x000fc800078efcff */
[----:B------:R-:W-:Y:S01]  /*0e40*/  LOP3.LUT R106, R106, 0xfffdffff, RZ, 0xc0, !PT ;  /* 0xfffdffff6a6a7812 */ /* 0x000fe200078ec0ff */
[----:B------:R-:W1:Y:S01]  /*0e50*/  @!P1 LDC.64 R20, c[0x0][0x3a0] ;  /* 0x0000e800ff149b82 */ /* 0x000e620000000a00 */
[----:B0-----:R-:W-:Y:S01]  /*0e60*/  @!P1 IMAD R0, R11, R16, RZ ;  /* 0x000000100b009224 */ /* 0x001fe200078e02ff */
[----:B------:R-:W-:-:S03]  /*0e70*/  @!P1 MOV R11, R45 ;  /* 0x0000002d000b9202 */ /* 0x000fc60000000f00 */
[C---:B------:R-:W-:Y:S02]  /*0e80*/  @!P1 IMAD R17, R15.reuse, R17, R0 ;  /* 0x000000110f119224 */ /* 0x040fe400078e0200 */
[----:B------:R-:W-:Y:S02]  /*0e90*/  @!P1 IMAD.WIDE.U32 R10, R15, R16, R10 ;  /* 0x000000100f0a9225 */ /* 0x000fe400078e000a */
[----:B------:R-:W0:Y:S03]  /*0ea0*/  @!P1 LDC.64 R14, c[0x0][0x398] ;  /* 0x0000e600ff0e9b82 */ /* 0x000e260000000a00 */
[----:B------:R-:W-:Y:S02]  /*0eb0*/  @!P1 IADD3 R11, PT, PT, R11, R17, RZ ;  /* 0x000000110b0b9210 */ /* 0x000fe40007ffe0ff */
[C---:B------:R-:W-:Y:S02]  /*0ec0*/  @!P1 SHF.L.U32 R101, R10.reuse, 0x1, RZ ;  /* 0x000000010a659819 */ /* 0x040fe400000006ff */
[----:B------:R-:W-:-:S02]  /*0ed0*/  @!P1 SHF.L.U64.HI R0, R10, 0x1, R11 ;  /* 0x000000010a009819 */ /* 0x000fc4000001020b */
[----:B-1----:R-:W-:Y:S02]  /*0ee0*/  @!P1 IADD3 R10, P0, PT, R101, R20, RZ ;  /* 0x00000014650a9210 */ /* 0x002fe40007f1e0ff */
[----:B------:R-:W-:Y:S02]  /*0ef0*/  IADD3 R17, PT, PT, R99, 0x38, RZ ;  /* 0x0000003863117810 */ /* 0x000fe40007ffe0ff */
[----:B------:R-:W-:Y:S02]  /*0f00*/  @!P1 IADD3.X R11, PT, PT, R0, R21, RZ, P0, !PT ;  /* 0x00000015000b9210 */ /* 0x000fe400007fe4ff */
[----:B0-----:R-:W-:-:S04]  /*0f10*/  @!P1 IADD3 R100, P0, PT, R101, R14, RZ ;  /* 0x0000000e65649210 */ /* 0x001fc80007f1e0ff */
[----:B------:R-:W-:Y:S02]  /*0f20*/  @!P1 IADD3.X R101, PT, PT, R0, R15, RZ, P0, !PT ;  /* 0x0000000f00659210 */ /* 0x000fe400007fe4ff */
[----:B------:R-:W-:Y:S02]  /*0f30*/  SHF.R.S32.HI R15, RZ, 0x1f, R17 ;  /* 0x0000001fff0f7819 */ /* 0x000fe40000011411 */
[----:B------:R-:W-:-:S04]  /*0f40*/  ISETP.GE.U32.AND P0, PT, R17, UR16, PT ;  /* 0x0000001011007c0c */ /* 0x000fc8000bf06070 */
        /* <DEDUP_REMOVED lines=56> */
[----:B-1----:R-:W-:-:S04]  /*12d0*/  @!P1 IADD3 R102, P0, PT, R97, R102, RZ ;  /* 0x0000006661669210 */ /* 0x002fc80007f1e0ff */
[----:B------:R-:W-:Y:S02]  /*12e0*/  @!P1 IADD3.X R103, PT, PT, R20, R103, RZ, P0, !PT ;  /* 0x0000006714679210 */ /* 0x000fe400007fe4ff */
[----:B0-----:R-:W-:-:S04]  /*12f0*/  @!P1 IADD3 R96, P0, PT, R97, R22, RZ ;  /* 0x0000001661609210 */ /* 0x001fc80007f1e0ff */
[----:B------:R-:W-:Y:S02]  /*1300*/  @!P1 IADD3.X R97, PT, PT, R20, R23, RZ, P0, !PT ;  /* 0x0000001714619210 */ /* 0x000fe400007fe4ff */
[----:B------:R-:W-:-:S04]  /*1310*/  IADD3 R23, PT, PT, R99, 0x50, RZ ;  /* 0x0000005063177810 */ /* 0x000fc80007ffe0ff */
        /* <DEDUP_REMOVED lines=11> */
[----:B------:R-:W-:-:S05]  /*13d0*/  @!P1 IMAD.WIDE.U32 R20, R23, R24, R20 ;  /* 0x0000001817149225 */ /* 0x000fca00078e0014 */
[----:B------:R-:W-:Y:S02]  /*13e0*/  @!P1 IADD3 R21, PT, PT, R21, R25, RZ ;  /* 0x0000001915159210 */ /* 0x000fe40007ffe0ff */
[----:B------:R-:W0:Y:S01]  /*13f0*/  @!P1 LDC.64 R24, c[0x0][0x398] ;  /* 0x0000e600ff189b82 */ /* 0x000e220000000a00 */
[C---:B------:R-:W-:Y:S02]  /*1400*/  @!P1 SHF.L.U32 R23, R20.reuse, 0x1, RZ ;  /* 0x0000000114179819 */ /* 0x040fe400000006ff */
[----:B------:R-:W-:Y:S02]  /*1410*/  @!P1 SHF.L.U64.HI R20, R20, 0x1, R21 ;  /* 0x0000000114149819 */ /* 0x000fe40000010215 */
        /* <DEDUP_REMOVED lines=235> */
[----:B------:R-:W-:-:S03]  /*22d0*/  IADD3 R25, PT, PT, R99, 0xb0, RZ ;  /* 0x000000b063197810 */ /* 0x000fc60007ffe0ff */
[----:B------:R-:W-:Y:S01]  /*22e0*/  STL.64 [R1+0x1d8], R58 ;  /* 0x0001d83a01007387 */ /* 0x000fe20000100a00 */
        /* <DEDUP_REMOVED lines=49> */
[----:B------:R-:W-:-:S05]  /*2600*/  @P1 LOP3.LUT R106, R106, 0x1, RZ, 0xfc, !PT ;  /* 0x000000016a6a1812 */ /* 0x000fca00078efcff */
        /* <DEDUP_REMOVED lines=33> */
[----:B------:R-:W-:Y:S02]  /*2820*/  SHF.R.S32.HI R25, RZ, 0x1f, R79 ;  /* 0x0000001fff197819 */ /* 0x000fe4000001144f */
[----:B------:R-:W-:Y:S02]  /*2830*/  ISETP.GE.U32.AND P1, PT, R79, UR16, PT ;  /* 0x000000104f007c0c */ /* 0x000fe4000bf26070 */
[C---:B------:R-:W-:Y:S02]  /*2840*/  LOP3.LUT P0, RZ, R106.reuse, 0x1000000, RZ, 0xc0, !PT ;  /* 0x010000006aff7812 */ /* 0x040fe4000780c0ff */
[----:B------:R-:W-:Y:S02]  /*2850*/  ISETP.GE.AND.EX P1, PT, R25, UR17, PT, P1 ;  /* 0x0000001119007c0c */ /* 0x000fe4000bf26310 */
[----:B------:R-:W-:-:S11]  /*2860*/  LOP3.LUT R106, R106, 0x7fffffff, RZ, 0xc0, !PT ;  /* 0x7fffffff6a6a7812 */ /* 0x000fd600078ec0ff */
        /* <DEDUP_REMOVED lines=24> */
[----:B------:R-:W-:Y:S02]  /*29f0*/  @P2 LOP3.LUT R106, R106, 0x40000000, RZ, 0xfc, !PT ;  /* 0x400000006a6a2812 */ /* 0x000fe400078efcff */
[----:B------:R-:W-:Y:S02]  /*2a00*/  PRMT R12, RZ, 0x7610, R12 ;  /* 0x00007610ff0c7816 */ /* 0x000fe4000000000c */
[----:B------:R-:W-:Y:S01]  /*2a10*/  PRMT R13, RZ, 0x7610, R13 ;  /* 0x00007610ff0d7816 */ /* 0x000fe2000000000d */
[----:B------:R-:W1:Y:S01]  /*2a20*/  @!P2 LDC.64 R124, c[0x0][0x3a0] ;  /* 0x0000e800ff7cab82 */ /* 0x000e620000000a00 */
[----:B------:R-:W-:Y:S02]  /*2a30*/  PRMT R2, RZ, 0x7610, R2 ;  /* 0x00007610ff027816 */ /* 0x000fe40000000002 */
[----:B------:R-:W-:-:S02]  /*2a40*/  PRMT R3, RZ, 0x7610, R3 ;  /* 0x00007610ff037816 */ /* 0x000fc40000000003 */
[----:B------:R-:W-:Y:S01]  /*2a50*/  LOP3.LUT R106, R106, 0xdfffffff, RZ, 0xc0, !PT ;  /* 0xdfffffff6a6a7812 */ /* 0x000fe200078ec0ff */
[----:B0-----:R-:W-:Y:S01]  /*2a60*/  @!P2 IMAD R0, R25, R20, RZ ;  /* 0x000000141900a224 */ /* 0x001fe200078e02ff */
[----:B------:R-:W-:-:S03]  /*2a70*/  @!P2 MOV R25, R45 ;  /* 0x0000002d0019a202 */ /* 0x000fc60000000f00 */
[----:B------:R-:W-:Y:S01]  /*2a80*/  @!P2 IMAD R21, R107, R21, R0 ;  /* 0x000000156b15a224 */ /* 0x000fe200078e0200 */
[----:B------:R-:W-:Y:S01]  /*2a90*/  IADD3 R0, PT, PT, R99, 0xe0, RZ ;  /* 0x000000e063007810 */ /* 0x000fe20007ffe0ff */
[----:B------:R-:W-:-:S03]  /*2aa0*/  @!P2 IMAD.WIDE.U32 R24, R107, R20, R24 ;  /* 0x000000146b18a225 */ /* 0x000fc600078e0018 */
[----:B------:R-:W-:Y:S02]  /*2ab0*/  SHF.R.S32.HI R107, RZ, 0x1f, R0 ;  /* 0x0000001fff6b7819 */ /* 0x000fe40000011400 */
[----:B------:R-:W-:Y:S02]  /*2ac0*/  @!P2 IADD3 R21, PT, PT, R25, R21, RZ ;  /* 0x000000151915a210 */ /* 0x000fe40007ffe0ff */
[C---:B------:R-:W-:Y:S02]  /*2ad0*/  @!P2 SHF.L.U32 R25, R24.reuse, 0x1, RZ ;  /* 0x000000011819a819 */ /* 0x040fe400000006ff */
[----:B------:R-:W-:Y:S02]  /*2ae0*/  @!P2 SHF.L.U64.HI R24, R24, 0x1, R21 ;  /* 0x000000011818a819 */ /* 0x000fe40000010215 */
[----:B------:R-:W0:Y:S01]  /*2af0*/  @!P2 LDC.64 R20, c[0x0][0x398] ;  /* 0x0000e600ff14ab82 */ /* 0x000e220000000a00 */
[----:B-1----:R-:W-:-:S04]  /*2b00*/  @!P2 IADD3 R124, P3, PT, R25, R124, RZ ;  /* 0x0000007c197ca210 */ /* 0x002fc80007f7e0ff */
[----:B------:R-:W-:Y:S02]  /*2b10*/  @!P2 IADD3.X R125, PT, PT, R24, R125, RZ, P3, !PT ;  /* 0x0000007d187da210 */ /* 0x000fe40001ffe4ff */
[----:B0-----:R-:W-:-:S04]  /*2b20*/  @!P2 IADD3 R118, P3, PT, R25, R20, RZ ;  /* 0x000000141976a210 */ /* 0x001fc80007f7e0ff */
[----:B------:R-:W-:Y:S02]  /*2b30*/  @!P2 IADD3.X R119, PT, PT, R24, R21, RZ, P3, !PT ;  /* 0x000000151877a210 */ /* 0x000fe40001ffe4ff */
[----:B------:R-:W-:-:S04]  /*2b40*/  ISETP.GE.U32.AND P3, PT, R0, UR16, PT ;  /* 0x0000001000007c0c */ /* 0x000fc8000bf66070 */
[----:B------:R-:W-:-:S13]  /*2b50*/  ISETP.GE.AND.EX P3, PT, R107, UR17, PT, P3 ;  /* 0x000000116b007c0c */ /* 0x000fda000bf66330 */
[----:B------:R-:W0:Y:S01]  /*2b60*/  @!P3 LDC.64 R20, c[0x0][0x3f8] ;  /* 0x0000fe00ff14bb82 */ /* 0x000e220000000a00 */
[----:B------:R-:W-:Y:S02]  /*2b70*/  @!P3 MOV R122, R42 ;  /* 0x0000002a007ab202 */ /* 0x000fe40000000f00 */
[----:B------:R-:W-:Y:S02]  /*2b80*/  @!P3 MOV R123, R45 ;  /* 0x0000002d007bb202 */ /* 0x000fe40000000f00 */
[----:B------:R-:W-:-:S03]  /*2b90*/  @P3 LOP3.LUT R106, R106, 0x20000000, RZ, 0xfc, !PT ;  /* 0x200000006a6a3812 */ /* 0x000fc600078efcff */
[----:B------:R-:W1:Y:S01]  /*2ba0*/  @!P3 LDC.64 R24, c[0x0][0x3a0] ;  /* 0x0000e800ff18bb82 */ /* 0x000e620000000a00 */
[----:B------:R-:W-:Y:S01]  /*2bb0*/  LOP3.LUT R106, R106, 0xefffffff, RZ, 0xc0, !PT ;  /* 0xefffffff6a6a7812 */ /* 0x000fe200078ec0ff */
[-C--:B0-----:R-:W-:Y:S02]  /*2bc0*/  @!P3 IMAD R107, R107, R20.reuse, RZ ;  /* 0x000000146b6bb224 */ /* 0x081fe400078e02ff */
[----:B------:R-:W-:-:S04]  /*2bd0*/  @!P3 IMAD.WIDE.U32 R122, R0, R20, R122 ;  /* 0x00000014007ab225 */ /* 0x000fc800078e007a */
[----:B------:R-:W-:Y:S01]  /*2be0*/  @!P3 IMAD R21, R0, R21, R107 ;  /* 0x000000150015b224 */ /* 0x000fe200078e026b */
[----:B------:R-:W-:-:S04]  /*2bf0*/  @!P3 SHF.L.U32 R0, R122, 0x1, RZ ;  /* 0x000000017a00b819 */ /* 0x000fc800000006ff */
[----:B------:R-:W-:Y:S02]  /*2c00*/  @!P3 IADD3 R21, PT, PT, R123, R21, RZ ;  /* 0x000000157b15b210 */ /* 0x000fe40007ffe0ff */
[----:B-1----:R-:W-:Y:S02]  /*2c10*/  @!P3 IADD3 R18, P4, PT, R0, R24, RZ ;  /* 0x000000180012b210 */ /* 0x002fe40007f9e0ff */
[----:B------:R-:W-:Y:S02]  /*2c20*/  @!P3 SHF.L.U64.HI R122, R122, 0x1, R21 ;  /* 0x000000017a7ab819 */ /* 0x000fe40000010215 */
[----:B------:R-:W0:Y:S02]  /*2c30*/  @!P3 LDC.64 R20, c[0x0][0x398] ;  /* 0x0000e600ff14bb82 */ /* 0x000e240000000a00 */
[----:B------:R-:W-:-:S05]  /*2c40*/  @!P3 IADD3.X R19, PT, PT, R122, R25, RZ, P4, !PT ;  /* 0x000000197a13b210 */ /* 0x000fca00027fe4ff */
[----:B------:R0:W-:Y:S02]  /*2c50*/  @!P3 STL.64 [R1+0x150], R18 ;  /* 0x000150120100b387 */ /* 0x0001e40000100a00 */
[----:B0-----:R-:W-:Y:S02]  /*2c60*/  @!P3 IADD3 R18, P4, PT, R0, R20, RZ ;  /* 0x000000140012b210 */ /* 0x001fe40007f9e0ff */
[----:B------:R-:W-:Y:S02]  /*2c70*/  IADD3 R0, PT, PT, R99, 0xe8, RZ ;  /* 0x000000e863007810 */ /* 0x000fe40007ffe0ff */
[----:B------:R-:W-:Y:S02]  /*2c80*/  @!P3 IADD3.X R19, PT, PT, R122, R21, RZ, P4, !PT ;  /* 0x000000157a13b210 */ /* 0x000fe400027fe4ff */
[----:B------:R-:W-:Y:S02]  /*2c90*/  SHF.R.S32.HI R107, RZ, 0x1f, R0 ;  /* 0x0000001fff6b7819 */ /* 0x000fe40000011400 */
        /* <DEDUP_REMOVED lines=16> */
[----:B------:R-:W-:-:S04]  /*2da0*/  @!P4 IADD3.X R63, PT, PT, R122, R25, RZ, P5, !PT ;  /* 0x000000197a3fc210 */ /* 0x000fc80002ffe4ff */
[----:B------:R-:W-:Y:S02]  /*2db0*/  MOV R43, R63 ;  /* 0x0000003f002b7202 */ /* 0x000fe40000000f00 */
[----:B0-----:R-:W-:Y:S02]  /*2dc0*/  @!P4 IADD3 R58, P5, PT, R0, R20, RZ ;  /* 0x00000014003ac210 */ /* 0x001fe40007fbe0ff */
[----:B------:R-:W-:Y:S02]  /*2dd0*/  IADD3 R0, PT, PT, R99, 0xf0, RZ ;  /* 0x000000f063007810 */ /* 0x000fe40007ffe0ff */
[----:B------:R-:W-:Y:S02]  /*2de0*/  @!P4 IADD3.X R59, PT, PT, R122, R21, RZ, P5, !PT ;  /* 0x000000157a3bc210 */ /* 0x000fe40002ffe4ff */
[----:B------:R-:W-:Y:S02]  /*2df0*/  SHF.R.S32.HI R107, RZ, 0x1f, R0 ;  /* 0x0000001fff6b7819 */ /* 0x000fe40000011400 */
[----:B------:R-:W-:-:S02]  /*2e00*/  ISETP.GE.U32.AND P5, PT, R0, UR16, PT ;  /* 0x0000001000007c0c */ /* 0x000fc4000bfa6070 */
[----:B------:R-:W-:Y:S02]  /*2e10*/  MOV R44, R58 ;  /* 0x0000003a002c7202 */ /* 0x000fe40000000f00 */
[----:B------:R-:W-:-:S13]  /*2e20*/  ISETP.GE.AND.EX P5, PT, R107, UR17, PT, P5 ;  /* 0x000000116b007c0c */ /* 0x000fda000bfa6350 */
[----:B------:R-:W0:Y:S01]  /*2e30*/  @!P5 LDC.64 R20, c[0x0][0x3f8] ;  /* 0x0000fe00ff14db82 */ /* 0x000e220000000a00 */
[----:B------:R-:W-:Y:S02]  /*2e40*/  @!P5 MOV R122, R42 ;  /* 0x0000002a007ad202 */ /* 0x000fe40000000f00 */
[----:B------:R-:W-:Y:S02]  /*2e50*/  @!P5 MOV R123, R45 ;  /* 0x0000002d007bd202 */ /* 0x000fe40000000f00 */
[----:B------:R-:W-:-:S03]  /*2e60*/  @P5 LOP3.LUT R106, R106, 0x8000000, RZ, 0xfc, !PT ;  /* 0x080000006a6a5812 */ /* 0x000fc600078efcff */
[----:B------:R-:W1:Y:S01]  /*2e70*/  @!P5 LDC.64 R24, c[0x0][0x3a0] ;  /* 0x0000e800ff18db82 */ /* 0x000e620000000a00 */
[-C--:B0-----:R-:W-:Y:S02]  /*2e80*/  @!P5 IMAD R107, R107, R20.reuse, RZ ;  /* 0x000000146b6bd224 */ /* 0x081fe400078e02ff */
[----:B------:R-:W-:-:S04]  /*2e90*/  @!P5 IMAD.WIDE.U32 R122, R0, R20, R122 ;  /* 0x00000014007ad225 */ /* 0x000fc800078e007a */
[----:B------:R-:W-:Y:S01]  /*2ea0*/  @!P5 IMAD R21, R0, R21, R107 ;  /* 0x000000150015d224 */ /* 0x000fe200078e026b */
[----:B------:R-:W-:Y:S02]  /*2eb0*/  @!P5 SHF.L.U32 R0, R122, 0x1, RZ ;  /* 0x000000017a00d819 */ /* 0x000fe400000006ff */
[----:B------:R-:W-:Y:S02]  /*2ec0*/  IADD3 R107, PT, PT, R99, 0xf8, RZ ;  /* 0x000000f8636b7810 */ /* 0x000fe40007ffe0ff */
[----:B------:R-:W-:Y:S02]  /*2ed0*/  @!P5 IADD3 R21, PT, PT, R123, R21, RZ ;  /* 0x000000157b15d210 */ /* 0x000fe40007ffe0ff */
[----:B-1----:R-:W-:Y:S02]  /*2ee0*/  @!P5 IADD3 R66, P6, PT, R0, R24, RZ ;  /* 0x000000180042d210 */ /* 0x002fe40007fde0ff */
[----:B------:R-:W-:Y:S02]  /*2ef0*/  @!P5 SHF.L.U64.HI R122, R122, 0x1, R21 ;  /* 0x000000017a7ad819 */ /* 0x000fe40000010215 */
[----:B------:R-:W0:Y:S02]  /*2f00*/  @!P5 LDC.64 R20, c[0x0][0x398] ;  /* 0x0000e600ff14db82 */ /* 0x000e240000000a00 */
[----:B------:R-:W-:-:S05]  /*2f10*/  @!P5 IADD3.X R67, PT, PT, R122, R25, RZ, P6, !PT ;  /* 0x000000197a43d210 */ /* 0x000fca00037fe4ff */
[----:B------:R0:W-:Y:S02]  /*2f20*/  @!P5 STL.64 [R1+0x138], R66 ;  /* 0x000138420100d387 */ /* 0x0001e40000100a00 */
[----:B0-----:R-:W-:Y:S02]  /*2f30*/  @!P5 IADD3 R66, P6, PT, R0, R20, RZ ;  /* 0x000000140042d210 */ /* 0x001fe40007fde0ff */
[----:B------:R-:W-:Y:S02]  /*2f40*/  SHF.R.S32.HI R0, RZ, 0x1f, R107 ;  /* 0x0000001fff007819 */ /* 0x000fe4000001146b */
[----:B------:R-:W-:Y:S02]  /*2f50*/  @!P5 IADD3.X R67, PT, PT, R122, R21, RZ, P6, !PT ;  /* 0x000000157a43d210 */ /* 0x000fe400037fe4ff */
[----:B------:R-:W-:-:S04]  /*2f60*/  ISETP.GE.U32.AND P6, PT, R107, UR16, PT ;  /* 0x000000106b007c0c */ /* 0x000fc8000bfc6070 */
[----:B------:R-:W-:-:S13]  /*2f70*/  ISETP.GE.AND.EX P6, PT, R0, UR17, PT, P6 ;  /* 0x0000001100007c0c */ /* 0x000fda000bfc6360 */
[----:B------:R-:W0:Y:S01]  /*2f80*/  @!P6 LDC.64 R20, c[0x0][0x3f8] ;  /* 0x0000fe00ff14eb82 */ /* 0x000e220000000a00 */
[----:B------:R-:W-:Y:S02]  /*2f90*/  @!P6 MOV R122, R42 ;  /* 0x0000002a007ae202 */ /* 0x000fe40000000f00 */
[----:B------:R-:W-:Y:S02]  /*2fa0*/  @!P6 MOV R123, R45 ;  /* 0x0000002d007be202 */ /* 0x000fe40000000f00 */
[----:B------:R-:W-:Y:S02]  /*2fb0*/  MOV R45, R59 ;  /* 0x0000003b002d7202 */ /* 0x000fe40000000f00 */
[----:B------:R-:W-:Y:S01]  /*2fc0*/  MOV R42, R62 ;  /* 0x0000003e002a7202 */ /* 0x000fe20000000f00 */
[----:B------:R-:W1:Y:S01]  /*2fd0*/  @!P6 LDC.64 R24, c[0x0][0x3a0] ;  /* 0x0000e800ff18eb82 */ /* 0x000e620000000a00 */
[-C--:B0-----:R-:W-:Y:S02]  /*2fe0*/  @!P6 IMAD R0, R0, R20.reuse, RZ ;  /* 0x000000140000e224 */ /* 0x081fe400078e02ff */
[----:B------:R-:W-:-:S04]  /*2ff0*/  @!P6 IMAD.WIDE.U32 R122, R107, R20, R122 ;  /* 0x000000146b7ae225 */ /* 0x000fc800078e007a */
[----:B------:R-:W-:Y:S01]  /*3000*/  @!P6 IMAD R21, R107, R21, R0 ;  /* 0x000000156b15e224 */ /* 0x000fe200078e0200 */
[----:B------:R-:W-:-:S04]  /*3010*/  @!P6 SHF.L.U32 R0, R122, 0x1, RZ ;  /* 0x000000017a00e819 */ /* 0x000fc800000006ff */
[----:B------:R-:W-:Y:S02]  /*3020*/  @!P6 IADD3 R21, PT, PT, R123, R21, RZ ;  /* 0x000000157b15e210 */ /* 0x000fe40007ffe0ff */
[----:B-1----:R-:W-:Y:S02]  /*3030*/  @!P6 IADD3 R58, P2, PT, R0, R24, RZ ;  /* 0x00000018003ae210 */ /* 0x002fe40007f5e0ff */
[----:B------:R-:W-:Y:S02]  /*3040*/  @!P6 SHF.L.U64.HI R122, R122, 0x1, R21 ;  /* 0x000000017a7ae819 */ /* 0x000fe40000010215 */
[----:B------:R-:W0:Y:S01]  /*3050*/  @!P6 LDC.64 R20, c[0x0][0x398] ;  /* 0x0000e600ff14eb82 */ /* 0x000e220000000a00 */
[----:B------:R-:W-:Y:S02]  /*3060*/  MOV R123, R19 ;  /* 0x00000013007b7202 */ /* 0x000fe40000000f00 */
[----:B------:R-:W-:Y:S01]  /*3070*/  @!P6 IADD3.X R59, PT, PT, R122, R25, RZ, P2, !PT ;  /* 0x000000197a3be210 */ /* 0x000fe200017fe4ff */
[----:B------:R1:W-:Y:S01]  /*3080*/  STL [R1+0x1b8], R122 ;  /* 0x0001b87a01007387 */ /* 0x0003e20000100800 */
[----:B------:R-:W-:-:S06]  /*3090*/  HFMA2 R25, -RZ, RZ, 0, 0 ;  /* 0x00000000ff197431 */ /* 0x000fcc00000001ff */
[----:B------:R2:W3:Y:S01]  /*30a0*/  @!P0 LDG.E R25, desc[UR10][R120.64] ;  /* 0x0000000a78198981 */ /* 0x0004e2000c1e1900 */
[----:B0-----:R-:W-:-:S04]  /*30b0*/  @!P6 IADD3 R62, P2, PT, R0, R20, RZ ;  /* 0x00000014003ee210 */ /* 0x001fc80007f5e0ff */
[----:B------:R-:W-:Y:S02]  /*30c0*/  @!P6 IADD3.X R63, PT, PT, R122, R21, RZ, P2, !PT ;  /* 0x000000157a3fe210 */ /* 0x000fe400017fe4ff */
[----:B-1----:R-:W-:Y:S02]  /*30d0*/  MOV R122, R18 ;  /* 0x00000012007a7202 */ /* 0x002fe40000000f00 */
[----:B------:R-:W4:Y:S01]  /*30e0*/  LDL.LU.64 R18, [R1+0x220] ;  /* 0x0002200001127983 */ /* 0x000f220000300a00 */
[----:B------:R-:W-:Y:S02]  /*30f0*/  MOV R21, RZ ;  /* 0x000000ff00157202 */ /* 0x000fe40000000f00 */
[----:B--2---:R-:W-:Y:S02]  /*3100*/  MOV R120, R118 ;  /* 0x0000007600787202 */ /* 0x004fe40000000f00 */
[----:B------:R-:W-:Y:S02]  /*3110*/  MOV R121, R119 ;  /* 0x0000007700797202 */ /* 0x000fe40000000f00 */
[----:B------:R-:W2:Y:S01]  /*3120*/  LDL.LU.64 R118, [R1+0x218] ;  /* 0x0002180001767983 */ /* 0x000ea20000300a00 */
[----:B------:R-:W-:-:S02]  /*3130*/  LOP3.LUT P3, RZ, R106, 0x400000, RZ, 0xc0, !PT ;  /* 0x004000006aff7812 */ /* 0x000fc4000786c0ff */
[C---:B---3--:R-:W-:Y:S02]  /*3140*/  @!P0 PRMT R12, R25.reuse, 0x7610, R12 ;  /* 0x00007610190c8816 */ /* 0x048fe4000000000c */
[----:B------:R-:W-:Y:S02]  /*3150*/  @!P0 PRMT R13, R25, 0x7632, R13 ;  /* 0x00007632190d8816 */ /* 0x000fe4000000000d */
[----:B------:R-:W-:Y:S02]  /*3160*/  PRMT R0, RZ, 0x7610, R0 ;  /* 0x00007610ff007816 */ /* 0x000fe40000000000 */
[----:B------:R-:W-:Y:S02]  /*3170*/  PRMT R117, RZ, 0x7610, R117 ;  /* 0x00007610ff757816 */ /* 0x000fe40000000075 */
[----:B------:R-:W-:Y:S02]  /*3180*/  PRMT R5, RZ, 0x7610, R5 ;  /* 0x00007610ff057816 */ /* 0x000fe40000000005 */
[----:B------:R-:W-:-:S02]  /*3190*/  PRMT R4, RZ, 0x7610, R4 ;  /* 0x00007610ff047816 */ /* 0x000fc40000000004 */
[C---:B------:R-:W-:Y:S01]  /*31a0*/  LOP3.LUT P2, RZ, R106.reuse, 0x200000, RZ, 0xc0, !PT ;  /* 0x002000006aff7812 */ /* 0x040fe2000784c0ff */
[----:B----4-:R0:W3:Y:S01]  /*31b0*/  @!P0 LDG.E R21, desc[UR10][R18.64] ;  /* 0x0000000a12158981 */ /* 0x0100e2000c1e1900 */
[----:B------:R-:W-:Y:S02]  /*31c0*/  PRMT R6, RZ, 0x7610, R6 ;  /* 0x00007610ff067816 */ /* 0x000fe40000000006 */
[----:B------:R-:W-:Y:S01]  /*31d0*/  PRMT R7, RZ, 0x7610, R7 ;  /* 0x00007610ff077816 */ /* 0x000fe20000000007 */
[----:B------:R1:W-:Y:S01]  /*31e0*/  STL.S16 [R1+0x158], R12 ;  /* 0x0001580c01007387 */ /* 0x0003e20000100600 */
[----:B------:R-:W-:-:S03]  /*31f0*/  LOP3.LUT R106, R106, 0xfbffffff, RZ, 0xc0, !PT ;  /* 0xfbffffff6a6a7812 */ /* 0x000fc600078ec0ff */
[----:B------:R4:W-:Y:S01]  /*3200*/  STL.S16 [R1+0x15c], R13 ;  /* 0x00015c0d01007387 */ /* 0x0009e20000100600 */
[----:B------:R-:W-:-:S03]  /*3210*/  @P6 LOP3.LUT R106, R106, 0x4000000, RZ, 0xfc, !PT ;  /* 0x040000006a6a6812 */ /* 0x000fc600078efcff */
[----:B-1----:R-:W2:Y:S04]  /*3220*/  LDL.LU R12, [R1+0x210] ;  /* 0x00021000010c7983 */ /* 0x002ea80000300800 */
[----:B----4-:R-:W2:Y:S01]  /*3230*/  LDL.LU R13, [R1+0x20c] ;  /* 0x00020c00010d7983 */ /* 0x010ea20000300800 */
[----:B0-----:R-:W-:-:S04]  /*3240*/  PRMT R18, RZ, 0x7610, R18 ;  /* 0x00007610ff127816 */ /* 0x001fc80000000012 */
[C---:B---3--:R-:W-:Y:S02]  /*3250*/  @!P0 PRMT R18, R21.reuse, 0x7610, R18 ;  /* 0x0000761015128816 */ /* 0x048fe40000000012 */
[----:B------:R-:W-:-:S03]  /*3260*/  @!P0 PRMT R0, R21, 0x7632, R0 ;  /* 0x0000763215008816 */ /* 0x000fc60000000000 */
[----:B------:R0:W-:Y:S04]  /*3270*/  STL.S16 [R1+0x160], R18 ;  /* 0x0001601201007387 */ /* 0x0001e80000100600 */
[----:B------:R1:W-:Y:S01]  /*3280*/  STL.S16 [R1+0x164], R0 ;  /* 0x0001640001007387 */ /* 0x0003e20000100600 */
[----:B0-----:R-:W-:Y:S01]  /*3290*/  HFMA2 R18, -RZ, RZ, 0, 0 ;  /* 0x00000000ff127431 */ /* 0x001fe200000001ff */
[----:B-1----:R-:W-:-:S05]  /*32a0*/  MOV R0, RZ ;  /* 0x000000ff00007202 */ /* 0x002fca0000000f00 */
[----:B--2---:R0:W2:Y:S04]  /*32b0*/  @!P1 LDG.E R18, desc[UR10][R12.64] ;  /* 0x0000000a0c129981 */ /* 0x0040a8000c1e1900 */
[----:B------:R-:W3:Y:S01]  /*32c0*/  @!P1 LDG.E R0, desc[UR10][R118.64] ;  /* 0x0000000a76009981 */ /* 0x000ee2000c1e1900 */
[----:B0-----:R-:W-:Y:S02]  /*32d0*/  PRMT R12, RZ, 0x7610, R12 ;  /* 0x00007610ff0c7816 */ /* 0x001fe4000000000c */
[----:B--2---:R-:W-:Y:S02]  /*32e0*/  @!P1 PRMT R2, R18, 0x7632, R2 ;  /* 0x0000763212029816 */ /* 0x004fe40000000002 */
[----:B---3--:R-:W-:-:S03]  /*32f0*/  @!P1 PRMT R3, R0, 0x7610, R3 ;  /* 0x0000761000039816 */ /* 0x008fc60000000003 */
[----:B------:R0:W-:Y:S04]  /*3300*/  STL.S16 [R1+0x170], R2 ;  /* 0x0001700201007387 */ /* 0x0001e80000100600 */
[----:B------:R1:W-:Y:S04]  /*3310*/  STL.S16 [R1+0x16c], R3 ;  /* 0x00016c0301007387 */ /* 0x0003e80000100600 */
[----:B0-----:R-:W2:Y:S04]  /*3320*/  LDL.LU R2, [R1+0x204] ;  /* 0x0002040001027983 */ /* 0x001ea80000300800 */
[----:B-1----:R-:W2:Y:S01]  /*3330*/  LDL.LU R3, [R1+0x200] ;  /* 0x0002000001037983 */ /* 0x002ea20000300800 */
[----:B------:R-:W-:-:S05]  /*3340*/  @!P1 PRMT R12, R0, 0x7632, R12 ;  /* 0x00007632000c9816 */ /* 0x000fca000000000c */
[----:B------:R0:W-:Y:S02]  /*3350*/  STL.S16 [R1+0x174], R12 ;  /* 0x0001740c01007387 */ /* 0x0001e40000100600 */
[----:B0-----:R-:W-:Y:S01]  /*3360*/  HFMA2 R12, -RZ, RZ, 0, 0 ;  /* 0x00000000ff0c7431 */ /* 0x001fe200000001ff */
[----:B------:R-:W-:-:S05]  /*3370*/  @!P1 PRMT R117, R18, 0x7610, R117 ;  /* 0x0000761012759816 */ /* 0x000fca0000000075 */
[----:B------:R0:W-:Y:S04]  /*3380*/  STL.S16 [R1+0x124], R117 ;  /* 0x0001247501007387 */ /* 0x0001e80000100600 */
[----:B0-----:R-:W3:Y:S04]  /*3390*/  LDL.LU R117, [R1+0x208] ;  /* 0x0002080001757983 */ /* 0x001ee80000300800 */
[----:B--2---:R0:W2:Y:S02]  /*33a0*/  @!P3 LDG.E R12, desc[UR10][R2.64] ;  /* 0x0000000a020cb981 */ /* 0x0040a4000c1e1900 */
[----:B0-----:R-:W-:-:S06]  /*33b0*/  MOV R3, RZ ;  /* 0x000000ff00037202 */ /* 0x001fcc0000000f00 */
[----:B---3--:R-:W3:Y:S01]  /*33c0*/  @!P3 LDG.E R3, desc[UR10][R116.64] ;  /* 0x0000000a7403b981 */ /* 0x008ee2000c1e1900 */
[----:B--2---:R-:W-:-:S05]  /*33d0*/  @!P3 PRMT R5, R12, 0x7610, R5 ;  /* 0x000076100c05b816 */ /* 0x004fca0000000005 */
[----:B------:R0:W-:Y:S04]  /*33e0*/  STL.S16 [R1+0x168], R5 ;  /* 0x0001680501007387 */ /* 0x0001e80000100600 */
[----:B0-----:R-:W2:Y:S01]  /*33f0*/  LDL.LU R5, [R1+0x1fc] ;  /* 0x0001fc0001057983 */ /* 0x001ea20000300800 */
[----:B------:R-:W-:-:S05]  /*3400*/  @!P3 PRMT R4, R12, 0x7632, R4 ;  /* 0x000076320c04b816 */ /* 0x000fca0000000004 */
[----:B------:R0:W-:Y:S04]  /*3410*/  STL.S16 [R1+0x178], R4 ;  /* 0x0001780401007387 */ /* 0x0001e80000100600 */
[----:B0-----:R-:W4:Y:S01]  /*3420*/  LDL.LU R4, [R1+0x1f8] ;  /* 0x0001f80001047983 */ /* 0x001f220000300800 */
[----:B--2---:R-:W-:-:S04]  /*3430*/  PRMT R5, RZ, 0x7610, R5 ;  /* 0x00007610ff057816 */ /* 0x004fc80000000005 */
[----:B---3--:R-:W-:-:S05]  /*3440*/  @!P3 PRMT R5, R3, 0x7610, R5 ;  /* 0x000076100305b816 */ /* 0x008fca0000000005 */
[----:B------:R0:W-:Y:S04]  /*3450*/  STL.S16 [R1+0x17c], R5 ;  /* 0x00017c0501007387 */ /* 0x0001e80000100600 */
[----:B0-----:R-:W4:Y:S01]  /*3460*/  LDL.LU R5, [R1+0x1f4] ;  /* 0x0001f40001057983 */ /* 0x001f220000300800 */
[----:B------:R-:W-:-:S04]  /*3470*/  PRMT R2, RZ, 0x7610, R2 ;  /* 0x00007610ff027816 */ /* 0x000fc80000000002 */
[----:B------:R-:W-:-:S05]  /*3480*/  @!P3 PRMT R2, R3, 0x7632, R2 ;  /* 0x000076320302b816 */ /* 0x000fca0000000002 */
[----:B------:R0:W-:Y:S02]  /*3490*/  STL.S16 [R1+0x184], R2 ;  /* 0x0001840201007387 */ /* 0x0001e40000100600 */
[----:B0-----:R-:W-:-:S06]  /*34a0*/  HFMA2 R2, -RZ, RZ, 0, 0 ;  /* 0x00000000ff027431 */ /* 0x001fcc00000001ff */
[----:B----4-:R0:W2:Y:S02]  /*34b0*/  @!P2 LDG.E R2, desc[UR10][R4.64] ;  /* 0x0000000a0402a981 */ /* 0x0100a4000c1e1900 */
[----:B0-----:R-:W-:-:S06]  /*34c0*/  MOV R5, RZ ;  /* 0x000000ff00057202 */ /* 0x001fcc0000000f00 */
[----:B------:R-:W3:Y:S01]  /*34d0*/  @!P2 LDG.E R5, desc[UR10][R114.64] ;  /* 0x0000000a7205a981 */ /* 0x000ee2000c1e1900 */
[----:B--2---:R-:W-:-:S05]  /*34e0*/  @!P2 PRMT R6, R2, 0x7610, R6 ;  /* 0x000076100206a816 */ /* 0x004fca0000000006 */
[----:B------:R0:W-:Y:S04]  /*34f0*/  STL.S16 [R1+0x180], R6 ;  /* 0x0001800601007387 */ /* 0x0001e80000100600 */
[----:B0-----:R-:W2:Y:S01]  /*3500*/  LDL.LU R6, [R1+0x1f0] ;  /* 0x0001f00001067983 */ /* 0x001ea20000300800 */
[----:B---3--:R-:W-:-:S05]  /*3510*/  @!P2 PRMT R7, R5, 0x7610, R7 ;  /* 0x000076100507a816 */ /* 0x008fca0000000007 */
[----:B------:R0:W-:Y:S04]  /*3520*/  STL.S16 [R1+0x18c], R7 ;  /* 0x00018c0701007387 */ /* 0x0001e80000100600 */
[----:B0-----:R-:W3:Y:S01]  /*3530*/  LDL.LU R7, [R1+0x1e8] ;  /* 0x0001e80001077983 */ /* 0x001ee20000300800 */
[----:B--2---:R-:W-:-:S04]  /*3540*/  PRMT R6, RZ, 0x7610, R6 ;  /* 0x00007610ff067816 */ /* 0x004fc80000000006 */
[----:B------:R-:W-:-:S05]  /*3550*/  @!P2 PRMT R6, R2, 0x7632, R6 ;  /* 0x000076320206a816 */ /* 0x000fca0000000006 */
[----:B------:R0:W-:Y:S04]  /*3560*/  STL.S16 [R1+0x188], R6 ;  /* 0x0001880601007387 */ /* 0x0001e80000100600 */
[----:B0-----:R-:W3:Y:S01]  /*3570*/  LDL.LU R6, [R1+0x1ec] ;  /* 0x0001ec0001067983 */ /* 0x001ee20000300800 */
[----:B------:R-:W-:-:S04]  /*3580*/  PRMT R4, RZ, 0x7610, R4 ;  /* 0x00007610ff047816 */ /* 0x000fc80000000004 */
[----:B------:R-:W-:Y:S02]  /*3590*/  @!P2 PRMT R4, R5, 0x7632, R4 ;  /* 0x000076320504a816 */ /* 0x000fe40000000004 */
[----:B------:R-:W-:-:S03]  /*35a0*/  LOP3.LUT P0, RZ, R106, 0x100000, RZ, 0xc0, !PT ;  /* 0x001000006aff7812 */ /* 0x000fc6000780c0ff */
[----:B------:R0:W-:Y:S02]  /*35b0*/  STL.S16 [R1+0x194], R4 ;  /* 0x0001940401007387 */ /* 0x0001e40000100600 */
[----:B0-----:R-:W-:-:S08]  /*35c0*/  HFMA2 R4, -RZ, RZ, 0, 0 ;  /* 0x00000000ff047431 */ /* 0x001fd000000001ff */
[----:B---3--:R0:W2:Y:S02]  /*35d0*/  @!P0 LDG.E R4, desc[UR10][R6.64] ;  /* 0x0000000a06048981 */ /* 0x0080a4000c1e1900 */
[----:B0-----:R-:W-:-:S06]  /*35e0*/  MOV R7, RZ ;  /* 0x000000ff00077202 */ /* 0x001fcc0000000f00 */
[----:B------:R-:W3:Y:S01]  /*35f0*/  @!P0 LDG.E R7, desc[UR10][R112.64] ;  /* 0x0000000a70078981 */ /* 0x000ee2000c1e1900 */
[----:B------:R-:W-:Y:S02]  /*3600*/  PRMT R8, RZ, 0x7610, R8 ;  /* 0x00007610ff087816 */ /* 0x000fe40000000008 */
[----:B------:R-:W-:Y:S02]  /*3610*/  PRMT R9, RZ, 0x7610, R9 ;  /* 0x00007610ff097816 */ /* 0x000fe40000000009 */
[C---:B--2---:R-:W-:Y:S02]  /*3620*/  @!P0 PRMT R8, R4.reuse, 0x7610, R8 ;  /* 0x0000761004088816 */ /* 0x044fe40000000008 */
[----:B------:R-:W-:-:S03]  /*3630*/  @!P0 PRMT R9, R4, 0x7632, R9 ;  /* 0x0000763204098816 */ /* 0x000fc60000000009 */
[----:B------:R0:W-:Y:S04]  /*3640*/  STL.S16 [R1+0x190], R8 ;  /* 0x0001900801007387 */ /* 0x0001e80000100600 */
[----:B------:R1:W-:Y:S04]  /*3650*/  STL.S16 [R1+0x198], R9 ;  /* 0x0001980901007387 */ /* 0x0003e80000100600 */
[----:B0-----:R-:W2:Y:S04]  /*3660*/  LDL.LU R8, [R1+0x1e4] ;  /* 0x0001e40001087983 */ /* 0x001ea80000300800 */
[----:B-1----:R-:W2:Y:S01]  /*3670*/  LDL.LU R9, [R1+0x1e0] ;  /* 0x0001e00001097983 */ /* 0x002ea20000300800 */
[----:B------:R-:W-:-:S04]  /*3680*/  PRMT R6, RZ, 0x7610, R6 ;  /* 0x00007610ff067816 */ /* 0x000fc80000000006 */
[----:B---3--:R-:W-:Y:S02]  /*3690*/  @!P0 PRMT R6, R7, 0x7632, R6 ;  /* 0x0000763207068816 */ /* 0x008fe40000000006 */
[----:B------:R-:W-:-:S03]  /*36a0*/  LOP3.LUT P1, RZ, R106, 0x80000, RZ, 0xc0, !PT ;  /* 0x000800006aff7812 */ /* 0x000fc6000782c0ff */
[----:B------:R0:W-:Y:S02]  /*36b0*/  STL.S16 [R1+0x1a0], R6 ;  /* 0x0001a00601007387 */ /* 0x0001e40000100600 */
[----:B0-----:R-:W-:-:S08]  /*36c0*/  HFMA2 R6, -RZ, RZ, 0, 0 ;  /* 0x00000000ff067431 */ /* 0x001fd000000001ff */
[----:B--2---:R0:W2:Y:S02]  /*36d0*/  @!P1 LDG.E R6, desc[UR10][R8.64] ;  /* 0x0000000a08069981 */ /* 0x0040a4000c1e1900 */
[----:B0-----:R-:W-:-:S06]  /*36e0*/  MOV R9, RZ ;  /* 0x000000ff00097202 */ /* 0x001fcc0000000f00 */
[----:B------:R-:W3:Y:S01]  /*36f0*/  @!P1 LDG.E R9, desc[UR10][R110.64] ;  /* 0x0000000a6e099981 */ /* 0x000ee2000c1e1900 */
[----:B------:R-:W-:Y:S02]  /*3700*/  PRMT R8, RZ, 0x7610, R8 ;  /* 0x00007610ff087816 */ /* 0x000fe40000000008 */
[----:B------:R-:W-:Y:S02]  /*3710*/  LOP3.LUT P3, RZ, R106, 0x40000, RZ, 0xc0, !PT ;  /* 0x000400006aff7812 */ /* 0x000fe4000786c0ff */
[----:B---3--:R-:W-:-:S05]  /*3720*/  @!P1 PRMT R8, R9, 0x7632, R8 ;  /* 0x0000763209089816 */ /* 0x008fca0000000008 */
[----:B------:R0:W-:Y:S02]  /*3730*/  STL.S16 [R1+0x1a4], R8 ;  /* 0x0001a40801007387 */ /* 0x0001e40000100600 */
[----:B0-----:R-:W-:-:S06]  /*3740*/  HFMA2 R8, -RZ, RZ, 0, 0 ;  /* 0x00000000ff087431 */ /* 0x001fcc00000001ff */
[----:B------:R0:W3:Y:S02]  /*3750*/  @!P3 LDG.E R8, desc[UR10][R10.64] ;  /* 0x0000000a0a08b981 */ /* 0x0000e4000c1e1900 */
[----:B0-----:R-:W-:-:S06]  /*3760*/  CS2R R10, SRZ ;  /* 0x00000000000a7805 */ /* 0x001fcc000001ff00 */
[----:B------:R0:W4:Y:S01]  /*3770*/  @!P3 LDG.E R11, desc[UR10][R100.64] ;  /* 0x0000000a640bb981 */ /* 0x000122000c1e1900 */
[----:B------:R-:W-:Y:S02]  /*3780*/  PRMT R19, RZ, 0x7610, R19 ;  /* 0x00007610ff137816 */ /* 0x000fe40000000013 */
[----:B------:R-:W-:Y:S02]  /*3790*/  PRMT R13, RZ, 0x7610, R13 ;  /* 0x00007610ff0d7816 */ /* 0x000fe4000000000d */
[----:B0-----:R-:W-:Y:S02]  /*37a0*/  PRMT R100, RZ, 0x7610, R100 ;  /* 0x00007610ff647816 */ /* 0x001fe40000000064 */
[----:B------:R-:W-:Y:S02]  /*37b0*/  PRMT R101, RZ, 0x7610, R101 ;  /* 0x00007610ff657816 */ /* 0x000fe40000000065 */
[----:B------:R-:W-:Y:S02]  /*37c0*/  LOP3.LUT R98, R98, 0xffffffdf, RZ, 0xc0, !PT ;  /* 0xffffffdf62627812 */ /* 0x000fe400078ec0ff */
[----:B------:R-:W-:-:S13]  /*37d0*/  LOP3.LUT P5, RZ, R106, 0x20000, RZ, 0xc0, !PT ;  /* 0x000200006aff7812 */ /* 0x000fda00078ac0ff */
[----:B------:R0:W4:Y:S02]  /*37e0*/  @!P5 LDG.E R10, desc[UR10][R14.64] ;  /* 0x0000000a0e0ad981 */ /* 0x000124000c1e1900 */
[----:B0-----:R-:W-:-:S06]  /*37f0*/  CS2R R14, SRZ ;  /* 0x00000000000e7805 */ /* 0x001fcc000001ff00 */
[----:B------:R-:W4:Y:S01]  /*3800*/  @!P5 LDG.E R14, desc[UR10][R108.64] ;  /* 0x0000000a6c0ed981 */ /* 0x000f22000c1e1900 */
[----:B------:R-:W-:-:S04]  /*3810*/  PRMT R119, RZ, 0x7610, R119 ;  /* 0x00007610ff777816 */ /* 0x000fc80000000077 */
[----:B------:R-:W-:Y:S02]  /*3820*/  @!P0 PRMT R119, R7, 0x7610, R119 ;  /* 0x0000761007778816 */ /* 0x000fe40000000077 */
[----:B------:R-:W-:Y:S02]  /*3830*/  LOP3.LUT P0, RZ, R106, 0x8000, RZ, 0xc0, !PT ;  /* 0x000080006aff7812 */ /* 0x000fe4000780c0ff */
[----:B------:R-:W-:Y:S02]  /*3840*/  PRMT R115, RZ, 0x7610, R115 ;  /* 0x00007610ff737816 */ /* 0x000fe40000000073 */
[----:B------:R-:W-:Y:S02]  /*3850*/  PRMT R24, RZ, 0x7610, R24 ;  /* 0x00007610ff187816 */ /* 0x000fe40000000018 */
[----:B------:R-:W-:Y:S02]  /*3860*/  PRMT R20, RZ, 0x7610, R20 ;  /* 0x00007610ff147816 */ /* 0x000fe40000000014 */
[----:B--2---:R-:W-:-:S05]  /*3870*/  @!P1 PRMT R115, R6, 0x7610, R115 ;  /* 0x0000761006739816 */ /* 0x004fca0000000073 */
[----:B------:R-:W2:Y:S01]  /*3880*/  @!P0 LDG.E R15, desc[UR10][R102.64] ;  /* 0x0000000a660f8981 */ /* 0x000ea2000c1e1900 */
[----:B------:R-:W-:Y:S02]  /*3890*/  @!P1 PRMT R24, R6, 0x7632, R24 ;  /* 0x0000763206189816 */ /* 0x000fe40000000018 */
[----:B------:R-:W-:Y:S02]  /*38a0*/  @!P1 PRMT R20, R9, 0x7610, R20 ;  /* 0x0000761009149816 */ /* 0x000fe40000000014 */
[----:B------:R-:W-:Y:S02]  /*38b0*/  LOP3.LUT P1, RZ, R106, 0x4000, RZ, 0xc0, !PT ;  /* 0x000040006aff7812 */ /* 0x000fe4000782c0ff */
[C---:B---3--:R-:W-:Y:S02]  /*38c0*/  @!P3 PRMT R100, R8.reuse, 0x7610, R100 ;  /* 0x000076100864b816 */ /* 0x048fe40000000064 */
[----:B------:R-:W-:Y:S02]  /*38d0*/  @!P3 PRMT R101, R8, 0x7632, R101 ;  /* 0x000076320865b816 */ /* 0x000fe40000000065 */
[----:B----4-:R-:W-:-:S02]  /*38e0*/  @!P3 PRMT R19, R11, 0x7610, R19 ;  /* 0x000076100b13b816 */ /* 0x010fc40000000013 */
[----:B------:R-:W-:Y:S02]  /*38f0*/  @!P3 PRMT R13, R11, 0x7632, R13 ;  /* 0x000076320b0db816 */ /* 0x000fe4000000000d */
[----:B------:R-:W-:-:S03]  /*3900*/  LOP3.LUT P3, RZ, R106, 0x1000, RZ, 0xc0, !PT ;  /* 0x000010006aff7812 */ /* 0x000fc6000786c0ff */
[----:B------:R0:W-:Y:S10]  /*3910*/  STL.S16 [R1+0x114], R13 ;  /* 0x0001140d01007387 */ /* 0x0001f40000100600 */
[----:B------:R-:W-:-:S02]  /*3920*/  @P3 LOP3.LUT R98, R98, 0x20, RZ, 0xfc, !PT ;  /* 0x0000002062623812 */ /* 0x000fc400078efcff */
[----:B------:R-:W-:Y:S02]  /*3930*/  LOP3.LUT P3, RZ, R106, 0x10000, RZ, 0xc0, !PT ;  /* 0x000100006aff7812 */ /* 0x000fe4000786c0ff */
[----:B0-----:R-:W-:-:S11]  /*3940*/  MOV R13, RZ ;  /* 0x000000ff000d7202 */ /* 0x001fd60000000f00 */
[----:B------:R0:W3:Y:S02]  /*3950*/  @!P3 LDG.E R13, desc[UR10][R16.64] ;  /* 0x0000000a100db981 */ /* 0x0000e4000c1e1900 */
[----:B0-----:R-:W-:-:S06]  /*3960*/  CS2R R16, SRZ ;  /* 0x0000000000107805 */ /* 0x001fcc000001ff00 */
[----:B------:R-:W4:Y:S04]  /*3970*/  @!P3 LDG.E R16, desc[UR10][R104.64] ;  /* 0x0000000a6810b981 */ /* 0x000f28000c1e1900 */
[----:B------:R-:W2:Y:S04]  /*3980*/  @!P0 LDG.E R17, desc[UR10][R96.64] ;  /* 0x0000000a60118981 */ /* 0x000ea8000c1e1900 */
[----:B------:R0:W-:Y:S04]  /*3990*/  STL.S16 [R1+0x110], R19 ;  /* 0x0001101301007387 */ /* 0x0001e80000100600 */
[----:B------:R1:W-:Y:S01]  /*39a0*/  STL.S16 [R1+0x120], R20 ;  /* 0x0001201401007387 */ /* 0x0003e20000100600 */
[----:B0-----:R-:W-:Y:S01]  /*39b0*/  HFMA2 R19, -RZ, RZ, 0, 0 ;  /* 0x00000000ff137431 */ /* 0x001fe200000001ff */
[----:B-1----:R-:W-:-:S02]  /*39c0*/  MOV R20, RZ ;  /* 0x000000ff00147202 */ /* 0x002fc40000000f00 */
[----:B------:R-:W-:-:S03]  /*39d0*/  LOP3.LUT P2, RZ, R106, 0x2000, RZ, 0xc0, !PT ;  /* 0x000020006aff7812 */ /* 0x000fc6000784c0ff */
[----:B------:R-:W2:Y:S04]  /*39e0*/  @!P1 LDG.E R19, desc[UR10][R94.64] ;  /* 0x0000000a5e139981 */ /* 0x000ea8000c1e1900 */
[----:B------:R0:W2:Y:S02]  /*39f0*/  @!P1 LDG.E R20, desc[UR10][R22.64] ;  /* 0x0000000a16149981 */ /* 0x0000a4000c1e1900 */
[----:B0-----:R-:W-:-:S06]  /*3a00*/  CS2R R22, SRZ ;  /* 0x0000000000167805 */ /* 0x001fcc000001ff00 */
[----:B------:R0:W2:Y:S04]  /*3a10*/  @!P2 LDG.E R22, desc[UR10][R92.64] ;  /* 0x0000000a5c16a981 */ /* 0x0000a8000c1e1900 */
[----:B------:R-:W2:Y:S01]  /*3a20*/  @!P2 LDG.E R23, desc[UR10][R90.64] ;  /* 0x0000000a5a17a981 */ /* 0x000ea2000c1e1900 */
[----:B------:R-:W-:Y:S02]  /*3a30*/  PRMT R94, RZ, 0x7610, R94 ;  /* 0x00007610ff5e7816 */ /* 0x000fe4000000005e */
[----:B------:R-:W-:Y:S02]  /*3a40*/  PRMT R95, RZ, 0x7610, R95 ;  /* 0x00007610ff5f7816 */ /* 0x000fe4000000005f */
[----:B0-----:R-:W-:Y:S02]  /*3a50*/  PRMT R92, RZ, 0x7610, R92 ;  /* 0x00007610ff5c7816 */ /* 0x001fe4000000005c */
[----:B------:R-:W-:Y:S01]  /*3a60*/  PRMT R93, RZ, 0x7610, R93 ;  /* 0x00007610ff5d7816 */ /* 0x000fe2000000005d */
[----:B------:R0:W-:Y:S02]  /*3a70*/  STL.S16 [R1+0x11c], R24 ;  /* 0x00011c1801007387 */ /* 0x0001e40000100600 */
[----:B0-----:R-:W-:-:S02]  /*3a80*/  HFMA2 R24, -RZ, RZ, 0, 0 ;  /* 0x00000000ff187431 */ /* 0x001fc400000001ff */
[----:B------:R0:W-:Y:S04]  /*3a90*/  STL [R1+0x98], R3 ;  /* 0x0000980301007387 */ /* 0x0001e80000100800 */
[----:B------:R1:W-:Y:S01]  /*3aa0*/  STL [R1+0x1c], R2 ;  /* 0x00001c0201007387 */ /* 0x0003e20000100800 */
[----:B0-----:R-:W-:Y:S02]  /*3ab0*/  MOV R3, R59 ;  /* 0x0000003b00037202 */ /* 0x001fe40000000f00 */
[----:B-1----:R-:W-:Y:S02]  /*3ac0*/  MOV R2, R58 ;  /* 0x0000003a00027202 */ /* 0x002fe40000000f00 */
[----:B------:R-:W2:Y:S01]  /*3ad0*/  LDL.LU.64 R58, [R1+0x1d8] ;  /* 0x0001d800013a7983 */ /* 0x000ea20000300a00 */
[----:B------:R-:W-:-:S02]  /*3ae0*/  LOP3.LUT P4, RZ, R106, 0x800, RZ, 0xc0, !PT ;  /* 0x000008006aff7812 */ /* 0x000fc4000788c0ff */
[----:B------:R-:W-:Y:S02]  /*3af0*/  PRMT R102, RZ, 0x7610, R102 ;  /* 0x00007610ff667816 */ /* 0x000fe40000000066 */
[----:B------:R-:W-:Y:S02]  /*3b00*/  PRMT R103, RZ, 0x7610, R103 ;  /* 0x00007610ff677816 */ /* 0x000fe40000000067 */
[----:B------:R-:W-:Y:S02]  /*3b10*/  PRMT R104, RZ, 0x7610, R104 ;  /* 0x00007610ff687816 */ /* 0x000fe40000000068 */
[----:B------:R-:W-:Y:S02]  /*3b20*/  PRMT R105, RZ, 0x7610, R105 ;  /* 0x00007610ff697816 */ /* 0x000fe40000000069 */
[C---:B------:R-:W-:Y:S02]  /*3b30*/  @!P5 PRMT R102, R10.reuse, 0x7610, R102 ;  /* 0x000076100a66d816 */ /* 0x040fe40000000066 */
[----:B------:R-:W-:-:S02]  /*3b40*/  @!P5 PRMT R103, R10, 0x7632, R103 ;  /* 0x000076320a67d816 */ /* 0x000fc40000000067 */
[C---:B------:R-:W-:Y:S02]  /*3b50*/  @!P5 PRMT R104, R14.reuse, 0x7610, R104 ;  /* 0x000076100e68d816 */ /* 0x040fe40000000068 */
[----:B------:R-:W-:Y:S02]  /*3b60*/  @!P5 PRMT R105, R14, 0x7632, R105 ;  /* 0x000076320e69d816 */ /* 0x000fe40000000069 */
[C---:B------:R-:W-:Y:S02]  /*3b70*/  LOP3.LUT P5, RZ, R106.reuse, 0x400, RZ, 0xc0, !PT ;  /* 0x000004006aff7812 */ /* 0x040fe400078ac0ff */
[----:B------:R-:W-:Y:S01]  /*3b80*/  LOP3.LUT P6, RZ, R106, 0x200, RZ, 0xc0, !PT ;  /* 0x000002006aff7812 */ /* 0x000fe200078cc0ff */
[----:B------:R0:W-:Y:S04]  /*3b90*/  STL [R1+0x9c], R5 ;  /* 0x00009c0501007387 */ /* 0x0001e80000100800 */
[----:B------:R1:W-:Y:S01]  /*3ba0*/  STL [R1+0x20], R4 ;  /* 0x0000200401007387 */ /* 0x0003e20000100800 */
[----:B0-----:R-:W-:-:S02]  /*3bb0*/  MOV R5, R63 ;  /* 0x0000003f00057202 */ /* 0x001fc40000000f00 */
[----:B-1----:R-:W-:Y:S02]  /*3bc0*/  MOV R4, R62 ;  /* 0x0000003e00047202 */ /* 0x002fe40000000f00 */
[----:B------:R-:W2:Y:S01]  /*3bd0*/  LDL.LU.64 R62, [R1+0x1d0] ;  /* 0x0001d000013e7983 */ /* 0x000ea20000300a00 */
[C---:B---3--:R-:W-:Y:S02]  /*3be0*/  @!P3 PRMT R92, R13.reuse, 0x7610, R92 ;  /* 0x000076100d5cb816 */ /* 0x048fe4000000005c */
[----:B------:R-:W-:Y:S02]  /*3bf0*/  @!P3 PRMT R93, R13, 0x7632, R93 ;  /* 0x000076320d5db816 */ /* 0x000fe4000000005d */
[C---:B----4-:R-:W-:Y:S02]  /*3c00*/  @!P3 PRMT R94, R16.reuse, 0x7610, R94 ;  /* 0x00007610105eb816 */ /* 0x050fe4000000005e */
[----:B------:R-:W-:Y:S02]  /*3c10*/  @!P3 PRMT R95, R16, 0x7632, R95 ;  /* 0x00007632105fb816 */ /* 0x000fe4000000005f */
[----:B------:R-:W-:-:S13]  /*3c20*/  LOP3.LUT P3, RZ, R98, 0x20, RZ, 0xc0, !PT ;  /* 0x0000002062ff7812 */ /* 0x000fda000786c0ff */
[----:B------:R0:W3:Y:S02]  /*3c30*/  @!P3 LDG.E R24, desc[UR10][R26.64] ;  /* 0x0000000a1a18b981 */ /* 0x0000e4000c1e1900 */
[----:B0-----:R-:W-:-:S06]  /*3c40*/  CS2R R26, SRZ ;  /* 0x00000000001a7805 */ /* 0x001fcc000001ff00 */
[----:B------:R-:W4:Y:S01]  /*3c50*/  @!P3 LDG.E R26, desc[UR10][R88.64] ;  /* 0x0000000a581ab981 */ /* 0x000f22000c1e1900 */
[----:B------:R-:W-:-:S03]  /*3c60*/  LOP3.LUT R98, R98, 0xffffffef, RZ, 0xc0, !PT ;  /* 0xffffffef62627812 */ /* 0x000fc600078ec0ff */
[----:B------:R0:W4:Y:S01]  /*3c70*/  @!P4 LDG.E R27, desc[UR10][R28.64] ;  /* 0x0000000a1c1bc981 */ /* 0x000122000c1e1900 */
[----:B------:R-:W-:Y:S02]  /*3c80*/  @P2 LOP3.LUT R98, R98, 0x10, RZ, 0xfc, !PT ;  /* 0x0000001062622812 */ /* 0x000fe400078efcff */
[----:B0-----:R-:W-:Y:S02]  /*3c90*/  CS2R R28, SRZ ;  /* 0x00000000001c7805 */ /* 0x001fe4000001ff00 */
[----:B------:R-:W-:-:S04]  /*3ca0*/  LOP3.LUT R98, R98, 0xfffffff7, RZ, 0xc0, !PT ;  /* 0xfffffff762627812 */ /* 0x000fc800078ec0ff */
[----:B------:R0:W4:Y:S04]  /*3cb0*/  @!P5 LDG.E R29, desc[UR10][R30.64] ;  /* 0x0000000a1e1dd981 */ /* 0x000128000c1e1900 */
[----:B------:R-:W4:Y:S01]  /*3cc0*/  @!P4 LDG.E R28, desc[UR10][R86.64] ;  /* 0x0000000a561cc981 */ /* 0x000f22000c1e1900 */
[----:B0-----:R-:W-:Y:S02]  /*3cd0*/  CS2R R30, SRZ ;  /* 0x00000000001e7805 */ /* 0x001fe4000001ff00 */
[----:B------:R-:W-:Y:S02]  /*3ce0*/  @P3 LOP3.LUT R98, R98, 0x8, RZ, 0xfc, !PT ;  /* 0x0000000862623812 */ /* 0x000fe400078efcff */
[----:B------:R-:W-:Y:S02]  /*3cf0*/  LOP3.LUT P3, RZ, R106, 0x80, RZ, 0xc0, !PT ;  /* 0x000000806aff7812 */ /* 0x000fe4000786c0ff */
[----:B------:R0:W4:Y:S04]  /*3d00*/  @!P6 LDG.E R31, desc[UR10][R32.64] ;  /* 0x0000000a201fe981 */ /* 0x000128000c1e1900 */
[----:B------:R-:W4:Y:S01]  /*3d10*/  @!P5 LDG.E R30, desc[UR10][R84.64] ;  /* 0x0000000a541ed981 */ /* 0x000f22000c1e1900 */
[----:B0-----:R-:W-:-:S06]  /*3d20*/  CS2R R32, SRZ ;  /* 0x0000000000207805 */ /* 0x001fcc000001ff00 */
[----:B------:R0:W4:Y:S01]  /*3d30*/  @!P6 LDG.E R32, desc[UR10][R34.64] ;  /* 0x0000000a2220e981 */ /* 0x000122000c1e1900 */
[----:B------:R-:W-:Y:S02]  /*3d40*/  PRMT R91, RZ, 0x7610, R91 ;  /* 0x00007610ff5b7816 */ /* 0x000fe4000000005b */
[----:B0-----:R-:W-:Y:S02]  /*3d50*/  CS2R R34, SRZ ;  /* 0x0000000000227805 */ /* 0x001fe4000001ff00 */
[----:B------:R-:W-:Y:S02]  /*3d60*/  PRMT R90, RZ, 0x7610, R90 ;  /* 0x00007610ff5a7816 */ /* 0x000fe4000000005a */
[----:B------:R-:W-:Y:S02]  /*3d70*/  PRMT R89, RZ, 0x7610, R89 ;  /* 0x00007610ff597816 */ /* 0x000fe40000000059 */
[----:B------:R0:W4:Y:S01]  /*3d80*/  @!P3 LDG.E R35, desc[UR10][R36.64] ;  /* 0x0000000a2423b981 */ /* 0x000122000c1e1900 */
[----:B------:R-:W-:-:S02]  /*3d90*/  PRMT R88, RZ, 0x7610, R88 ;  /* 0x00007610ff587816 */ /* 0x000fc40000000058 */
[C---:B--2---:R-:W-:Y:S01]  /*3da0*/  @!P0 PRMT R91, R15.reuse, 0x7610, R91 ;  /* 0x000076100f5b8816 */ /* 0x044fe2000000005b */
[----:B------:R1:W-:Y:S01]  /*3db0*/  STL [R1+0xa0], R7 ;  /* 0x0000a00701007387 */ /* 0x0003e20000100800 */
[----:B0-----:R-:W-:Y:S02]  /*3dc0*/  CS2R R36, SRZ ;  /* 0x0000000000247805 */ /* 0x001fe4000001ff00 */
[----:B------:R-:W-:Y:S01]  /*3dd0*/  @!P0 PRMT R90, R15, 0x7632, R90 ;  /* 0x000076320f5a8816 */ /* 0x000fe2000000005a */
[----:B------:R0:W-:Y:S01]  /*3de0*/  STL [R1+0x24], R6 ;  /* 0x0000240601007387 */ /* 0x0001e20000100800 */
[C---:B------:R-:W-:Y:S02]  /*3df0*/  @!P0 PRMT R89, R17.reuse, 0x7610, R89 ;  /* 0x0000761011598816 */ /* 0x040fe40000000059 */
[----:B------:R-:W-:Y:S01]  /*3e00*/  @!P0 PRMT R88, R17, 0x7632, R88 ;  /* 0x0000763211588816 */ /* 0x000fe20000000058 */
[----:B------:R2:W4:Y:S01]  /*3e10*/  @!P3 LDG.E R36, desc[UR10][R40.64] ;  /* 0x0000000a2824b981 */ /* 0x000522000c1e1900 */
[----:B------:R-:W-:-:S02]  /*3e20*/  LOP3.LUT P0, RZ, R106, 0x40, RZ, 0xc0, !PT ;  /* 0x000000406aff7812 */ /* 0x000fc4000780c0ff */
[----:B-1----:R-:W-:Y:S02]  /*3e30*/  MOV R7, R67 ;  /* 0x0000004300077202 */ /* 0x002fe40000000f00 */
[----:B0-----:R-:W-:Y:S02]  /*3e40*/  MOV R6, R66 ;  /* 0x0000004200067202 */ /* 0x001fe40000000f00 */
[----:B------:R-:W4:Y:S01]  /*3e50*/  LDL.LU.64 R66, [R1+0x1c8] ;  /* 0x0001c80001427983 */ /* 0x000f220000300a00 */
[----:B------:R-:W-:-:S03]  /*3e60*/  LOP3.LUT P2, RZ, R106, 0x100, RZ, 0xc0, !PT ;  /* 0x000001006aff7812 */ /* 0x000fc6000784c0ff */
[----:B------:R0:W-:Y:S01]  /*3e70*/  STL [R1+0x90], R21 ;  /* 0x0000901501007387 */ /* 0x0001e20000100800 */
[----:B------:R-:W-:Y:S02]  /*3e80*/  PRMT R84, RZ, 0x7610, R84 ;  /* 0x00007610ff547816 */ /* 0x000fe40000000054 */
[----:B------:R-:W-:Y:S01]  /*3e90*/  PRMT R85, RZ, 0x7610, R85 ;  /* 0x00007610ff557816 */ /* 0x000fe20000000055 */
[----:B------:R-:W4:Y:S01]  /*3ea0*/  @!P0 LDG.E R37, desc[UR10][R38.64] ;  /* 0x0000000a26258981 */ /* 0x000f22000c1e1900 */
[----:B0-----:R-:W-:-:S05]  /*3eb0*/  MOV R21, RZ ;  /* 0x000000ff00157202 */ /* 0x001fca0000000f00 */
[----:B------:R-:W4:Y:S01]  /*3ec0*/  @!P2 LDG.E R34, desc[UR10][R82.64] ;  /* 0x0000000a5222a981 */ /* 0x000f22000c1e1900 */
[----:B------:R-:W-:Y:S02]  /*3ed0*/  PRMT R86, RZ, 0x7610, R86 ;  /* 0x00007610ff567816 */ /* 0x000fe40000000056 */
[----:B------:R-:W-:Y:S01]  /*3ee0*/  PRMT R87, RZ, 0x7610, R87 ;  /* 0x00007610ff577816 */ /* 0x000fe20000000057 */
[----:B------:R0:W4:Y:S04]  /*3ef0*/  @!P2 LDG.E R33, desc[UR10][R80.64] ;  /* 0x0000000a5021a981 */ /* 0x000128000c1e1900 */
[----:B------:R-:W4:Y:S01]  /*3f00*/  @!P0 LDG.E R21, desc[UR10][R46.64] ;  /* 0x0000000a2e158981 */ /* 0x000f22000c1e1900 */
[----:B------:R-:W-:Y:S02]  /*3f10*/  LOP3.LUT P2, RZ, R98, 0x10, RZ, 0xc0, !PT ;  /* 0x0000001062ff7812 */ /* 0x000fe4000784c0ff */
[----:B------:R-:W-:-:S02]  /*3f20*/  @!P1 PRMT R84, R19, 0x7610, R84 ;  /* 0x0000761013549816 */ /* 0x000fc40000000054 */
[----:B------:R-:W-:Y:S02]  /*3f30*/  @!P1 PRMT R85, R19, 0x7632, R85 ;  /* 0x0000763213559816 */ /* 0x000fe40000000055 */
[C---:B------:R-:W-:Y:S02]  /*3f40*/  @!P1 PRMT R86, R20.reuse, 0x7610, R86 ;  /* 0x0000761014569816 */ /* 0x040fe40000000056 */
[----:B------:R-:W-:Y:S02]  /*3f50*/  @!P1 PRMT R87, R20, 0x7632, R87 ;  /* 0x0000763214579816 */ /* 0x000fe40000000057 */
[----:B------:R-:W-:Y:S01]  /*3f60*/  LOP3.LUT P1, RZ, R106, 0x20, RZ, 0xc0, !PT ;  /* 0x000000206aff7812 */ /* 0x000fe2000782c0ff */
[----:B--2---:R-:W-:Y:S01]  /*3f70*/  HFMA2 R41, -RZ, RZ, 0, 0 ;  /* 0x00000000ff297431 */ /* 0x004fe200000001ff */
[----:B------:R1:W-:Y:S01]  /*3f80*/  STL [R1+0x94], R0 ;  /* 0x0000940001007387 */ /* 0x0003e20000100800 */
[----:B0-----:R-:W-:Y:S02]  /*3f90*/  PRMT R80, RZ, 0x7610, R80 ;  /* 0x00007610ff507816 */ /* 0x001fe40000000050 */
[----:B------:R-:W-:-:S02]  /*3fa0*/  PRMT R81, RZ, 0x7610, R81 ;  /* 0x00007610ff517816 */ /* 0x000fc40000000051 */
[----:B------:R-:W-:Y:S02]  /*3fb0*/  PRMT R82, RZ, 0x7610, R82 ;  /* 0x00007610ff527816 */ /* 0x000fe40000000052 */
[----:B------:R-:W-:Y:S02]  /*3fc0*/  PRMT R83, RZ, 0x7610, R83 ;  /* 0x00007610ff537816 */ /* 0x000fe40000000053 */
[----:B-1----:R-:W-:Y:S02]  /*3fd0*/  MOV R0, RZ ;  /* 0x000000ff00007202 */ /* 0x002fe40000000f00 */
[----:B------:R0:W2:Y:S01]  /*3fe0*/  @!P1 LDG.E R41, desc[UR10][R48.64] ;  /* 0x0000000a30299981 */ /* 0x0000a2000c1e1900 */
[C---:B------:R-:W-:Y:S02]  /*3ff0*/  @!P2 PRMT R80, R22.reuse, 0x7610, R80 ;  /* 0x000076101650a816 */ /* 0x040fe40000000050 */
[----:B------:R-:W-:Y:S02]  /*4000*/  @!P2 PRMT R81, R22, 0x7632, R81 ;  /* 0x000076321651a816 */ /* 0x000fe40000000051 */
[C---:B------:R-:W-:Y:S01]  /*4010*/  @!P2 PRMT R82, R23.reuse, 0x7610, R82 ;  /* 0x000076101752a816 */ /* 0x040fe20000000052 */
[----:B------:R-:W2:Y:S01]  /*4020*/  @!P1 LDG.E R0, desc[UR10][R50.64] ;  /* 0x0000000a32009981 */ /* 0x000ea2000c1e1900 */
[----:B------:R-:W-:-:S02]  /*4030*/  @!P2 PRMT R83, R23, 0x7632, R83 ;  /* 0x000076321753a816 */ /* 0x000fc40000000053 */
[----:B------:R-:W-:Y:S01]  /*4040*/  LOP3.LUT P2, RZ, R106, 0x10, RZ, 0xc0, !PT ;  /* 0x000000106aff7812 */ /* 0x000fe2000784c0ff */
[----:B0-----:R-:W-:-:S12]  /*4050*/  HFMA2 R49, -RZ, RZ, 0, 0 ;  /* 0x00000000ff317431 */ /* 0x001fd800000001ff */
[----:B------:R0:W2:Y:S02]  /*4060*/  @!P2 LDG.E R49, desc[UR10][R52.64] ;  /* 0x0000000a3431a981 */ /* 0x0000a4000c1e1900 */
[----:B0-----:R-:W-:-:S06]  /*4070*/  MOV R53, RZ ;  /* 0x000000ff00357202 */ /* 0x001fcc0000000f00 */
[----:B------:R0:W2:Y:S01]  /*4080*/  @!P2 LDG.E R53, desc[UR10][R54.64] ;  /* 0x0000000a3635a981 */ /* 0x0000a2000c1e1900 */
[----:B------:R-:W-:Y:S02]  /*4090*/  LOP3.LUT P3, RZ, R98, 0x8, RZ, 0xc0, !PT ;  /* 0x0000000862ff7812 */ /* 0x000fe4000786c0ff */
[----:B------:R-:W-:Y:S01]  /*40a0*/  PRMT R38, RZ, 0x7610, R38 ;  /* 0x00007610ff267816 */ /* 0x000fe20000000026 */
[----:B------:R1:W-:Y:S01]  /*40b0*/  STL [R1+0x10], R25 ;  /* 0x0000101901007387 */ /* 0x0003e20000100800 */
[----:B------:R-:W-:Y:S02]  /*40c0*/  PRMT R39, RZ, 0x7610, R39 ;  /* 0x00007610ff277816 */ /* 0x000fe40000000027 */
[----:B------:R-:W-:Y:S02]  /*40d0*/  PRMT R40, RZ, 0x7610, R40 ;  /* 0x00007610ff287816 */ /* 0x000fe40000000028 */
[----:B-1----:R-:W-:Y:S01]  /*40e0*/  PRMT R25, RZ, 0x7610, R25 ;  /* 0x00007610ff197816 */ /* 0x002fe20000000019 */
[----:B0-----:R-:W-:-:S02]  /*40f0*/  HFMA2 R54, -RZ, RZ, 0, 0 ;  /* 0x00000000ff367431 */ /* 0x001fc400000001ff */
[----:B------:R-:W-:Y:S02]  /*4100*/  HFMA2 R97, -RZ, RZ, 0, 0 ;  /* 0x00000000ff617431 */ /* 0x000fe400000001ff */
[C---:B---3--:R-:W-:Y:S02]  /*4110*/  @!P3 PRMT R25, R24.reuse, 0x7610, R25 ;  /* 0x000076101819b816 */ /* 0x048fe40000000019 */
[----:B------:R-:W-:Y:S02]  /*4120*/  @!P3 PRMT R38, R24, 0x7632, R38 ;  /* 0x000076321826b816 */ /* 0x000fe40000000026 */
[C---:B----4-:R-:W-:Y:S02]  /*4130*/  @!P3 PRMT R39, R26.reuse, 0x7610, R39 ;  /* 0x000076101a27b816 */ /* 0x050fe40000000027 */
[----:B------:R-:W-:Y:S02]  /*4140*/  @!P3 PRMT R40, R26, 0x7632, R40 ;  /* 0x000076321a28b816 */ /* 0x000fe40000000028 */
[----:B------:R-:W-:-:S13]  /*4150*/  LOP3.LUT P3, RZ, R106, 0x8, RZ, 0xc0, !PT ;  /* 0x000000086aff7812 */ /* 0x000fda000786c0ff */
[----:B------:R-:W3:Y:S04]  /*4160*/  @!P3 LDG.E R54, desc[UR10][R56.64] ;  /* 0x0000000a3836b981 */ /* 0x000ee8000c1e1900 */
[----:B------:R-:W4:Y:S01]  /*4170*/  @!P3 LDG.E R97, desc[UR10][R58.64] ;  /* 0x0000000a3a61b981 */ /* 0x000f22000c1e1900 */
[----:B------:R-:W-:Y:S02]  /*4180*/  PRMT R46, RZ, 0x7610, R46 ;  /* 0x00007610ff2e7816 */ /* 0x000fe4000000002e */
[----:B------:R-:W-:Y:S01]  /*4190*/  PRMT R47, RZ, 0x7610, R47 ;  /* 0x00007610ff2f7816 */ /* 0x000fe2000000002f */
[----:B------:R0:W-:Y:S01]  /*41a0*/  STL [R1+0x14], R18 ;  /* 0x0000141201007387 */ /* 0x0001e20000100800 */
[----:B------:R-:W-:Y:S02]  /*41b0*/  PRMT R48, RZ, 0x7610, R48 ;  /* 0x00007610ff307816 */ /* 0x000fe40000000030 */
[----:B------:R-:W-:-:S02]  /*41c0*/  @!P4 PRMT R46, R27, 0x7632, R46 ;  /* 0x000076321b2ec816 */ /* 0x000fc4000000002e */
[C---:B------:R-:W-:Y:S02]  /*41d0*/  @!P4 PRMT R47, R28.reuse, 0x7610, R47 ;  /* 0x000076101c2fc816 */ /* 0x040fe4000000002f */
[----:B0-----:R-:W-:Y:S02]  /*41e0*/  PRMT R18, RZ, 0x7610, R18 ;  /* 0x00007610ff127816 */ /* 0x001fe40000000012 */
[----:B------:R-:W-:Y:S02]  /*41f0*/  @!P4 PRMT R48, R28, 0x7632, R48 ;  /* 0x000076321c30c816 */ /* 0x000fe40000000030 */
[----:B------:R-:W-:Y:S01]  /*4200*/  @!P4 PRMT R18, R27, 0x7610, R18 ;  /* 0x000076101b12c816 */ /* 0x000fe20000000012 */
[----:B------:R0:W-:Y:S01]  /*4210*/  STL [R1+0x18], R12 ;  /* 0x0000180c01007387 */ /* 0x0001e20000100800 */
[----:B------:R-:W-:Y:S01]  /*4220*/  LOP3.LUT P4, RZ, R106, 0x4, RZ, 0xc0, !PT ;  /* 0x000000046aff7812 */ /* 0x000fe2000788c0ff */
[----:B------:R-:W-:Y:S01]  /*4230*/  HFMA2 R108, -RZ, RZ, 0, 0 ;  /* 0x00000000ff6c7431 */ /* 0x000fe200000001ff */
[----:B------:R-:W-:-:S02]  /*4240*/  PRMT R50, RZ, 0x7610, R50 ;  /* 0x00007610ff327816 */ /* 0x000fc40000000032 */
[----:B------:R-:W-:Y:S02]  /*4250*/  PRMT R51, RZ, 0x7610, R51 ;  /* 0x00007610ff337816 */ /* 0x000fe40000000033 */
[----:B------:R-:W-:Y:S02]  /*4260*/  PRMT R52, RZ, 0x7610, R52 ;  /* 0x00007610ff347816 */ /* 0x000fe40000000034 */
[----:B0-----:R-:W-:Y:S02]  /*4270*/  PRMT R12, RZ, 0x7610, R12 ;  /* 0x00007610ff0c7816 */ /* 0x001fe4000000000c */
[C---:B------:R-:W-:Y:S02]  /*4280*/  @!P5 PRMT R50, R29.reuse, 0x7632, R50 ;  /* 0x000076321d32d816 */ /* 0x040fe40000000032 */
[----:B------:R-:W-:Y:S01]  /*4290*/  @!P5 PRMT R12, R29, 0x7610, R12 ;  /* 0x000076101d0cd816 */ /* 0x000fe2000000000c */
[----:B------:R0:W4:Y:S01]  /*42a0*/  @!P4 LDG.E R108, desc[UR10][R62.64] ;  /* 0x0000000a3e6cc981 */ /* 0x000122000c1e1900 */
[----:B------:R-:W-:-:S02]  /*42b0*/  @!P5 PRMT R51, R30, 0x7610, R51 ;  /* 0x000076101e33d816 */ /* 0x000fc40000000033 */
[----:B------:R-:W-:Y:S02]  /*42c0*/  @!P5 PRMT R52, R30, 0x7632, R52 ;  /* 0x000076321e34d816 */ /* 0x000fe40000000034 */
[----:B------:R-:W-:Y:S02]  /*42d0*/  LOP3.LUT R98, R98, 0xfffffffd, RZ, 0xc0, !PT ;  /* 0xfffffffd62627812 */ /* 0x000fe400078ec0ff */
[----:B------:R-:W-:Y:S02]  /*42e0*/  LOP3.LUT P5, RZ, R106, 0x2, RZ, 0xc0, !PT ;  /* 0x000000026aff7812 */ /* 0x000fe400078ac0ff */
[----:B------:R-:W-:Y:S02]  /*42f0*/  @P0 LOP3.LUT R98, R98, 0x2, RZ, 0xfc, !PT ;  /* 0x0000000262620812 */ /* 0x000fe400078efcff */
[----:B------:R-:W-:Y:S02]  /*4300*/  LOP3.LUT P0, RZ, R106, 0x80, RZ, 0xc0, !PT ;  /* 0x000000806aff7812 */ /* 0x000fe4000780c0ff */
[----:B0-----:R-:W-:Y:S01]  /*4310*/  MOV R62, RZ ;  /* 0x000000ff003e7202 */ /* 0x001fe20000000f00 */
[----:B------:R0:W-:Y:S01]  /*4320*/  STL [R1+0xa4], R9 ;  /* 0x0000a40901007387 */ /* 0x0001e20000100800 */
[----:B------:R-:W-:-:S02]  /*4330*/  PRMT R55, RZ, 0x7610, R55 ;  /* 0x00007610ff377816 */ /* 0x000fc40000000037 */
[----:B------:R-:W-:Y:S02]  /*4340*/  PRMT R56, RZ, 0x7610, R56 ;  /* 0x00007610ff387816 */ /* 0x000fe40000000038 */
[----:B------:R-:W-:Y:S01]  /*4350*/  PRMT R57, RZ, 0x7610, R57 ;  /* 0x00007610ff397816 */ /* 0x000fe20000000039 */
[----:B------:R1:W4:Y:S01]  /*4360*/  @!P5 LDG.E R62, desc[UR10][R64.64] ;  /* 0x0000000a403ed981 */ /* 0x000322000c1e1900 */
[----:B------:R-:W-:Y:S02]  /*4370*/  PRMT R96, RZ, 0x7610, R96 ;  /* 0x00007610ff607816 */ /* 0x000fe40000000060 */
[----:B------:R-:W-:Y:S01]  /*4380*/  LOP3.LUT R98, R98, 0xfffffffb, RZ, 0xc0, !PT ;  /* 0xfffffffb62627812 */ /* 0x000fe200078ec0ff */
[----:B0-----:R-:W-:Y:S01]  /*4390*/  HFMA2 R9, -RZ, RZ, 0, 0 ;  /* 0x00000000ff097431 */ /* 0x001fe200000001ff */
[C---:B------:R-:W-:Y:S02]  /*43a0*/  @!P6 PRMT R55, R31.reuse, 0x7610, R55 ;  /* 0x000076101f37e816 */ /* 0x040fe40000000037 */
[----:B------:R-:W-:-:S02]  /*43b0*/  @!P6 PRMT R56, R31, 0x7632, R56 ;  /* 0x000076321f38e816 */ /* 0x000fc40000000038 */
[C---:B------:R-:W-:Y:S02]  /*43c0*/  @!P6 PRMT R57, R32.reuse, 0x7610, R57 ;  /* 0x000076102039e816 */ /* 0x040fe40000000039 */
[----:B------:R-:W-:Y:S02]  /*43d0*/  @!P6 PRMT R96, R32, 0x7632, R96 ;  /* 0x000076322060e816 */ /* 0x000fe40000000060 */
[----:B------:R-:W-:Y:S02]  /*43e0*/  LOP3.LUT P6, RZ, R106, 0x1, RZ, 0xc0, !PT ;  /* 0x000000016aff7812 */ /* 0x000fe400078cc0ff */
[----:B------:R-:W-:Y:S02]  /*43f0*/  PRMT R63, RZ, 0x7610, R63 ;  /* 0x00007610ff3f7816 */ /* 0x000fe4000000003f */
[----:B-1----:R-:W-:Y:S01]  /*4400*/  PRMT R64, RZ, 0x7610, R64 ;  /* 0x00007610ff407816 */ /* 0x002fe20000000040 */
[----:B------:R0:W4:Y:S01]  /*4410*/  @!P5 LDG.E R9, desc[UR10][R66.64] ;  /* 0x0000000a4209d981 */ /* 0x000122000c1e1900 */
[----:B------:R-:W-:-:S02]  /*4420*/  PRMT R65, RZ, 0x7610, R65 ;  /* 0x00007610ff417816 */ /* 0x000fc40000000041 */
[----:B------:R-:W-:Y:S02]  /*4430*/  PRMT R109, RZ, 0x7610, R109 ;  /* 0x00007610ff6d7816 */ /* 0x000fe4000000006d */
[----:B------:R-:W-:Y:S02]  /*4440*/  @P1 LOP3.LUT R98, R98, 0x4, RZ, 0xfc, !PT ;  /* 0x0000000462621812 */ /* 0x000fe400078efcff */
[C---:B------:R-:W-:Y:S02]  /*4450*/  @!P0 PRMT R63, R35.reuse, 0x7610, R63 ;  /* 0x00007610233f8816 */ /* 0x040fe4000000003f */
[----:B------:R-:W-:Y:S02]  /*4460*/  @!P0 PRMT R64, R35, 0x7632, R64 ;  /* 0x0000763223408816 */ /* 0x000fe40000000040 */
[C---:B------:R-:W-:Y:S02]  /*4470*/  @!P0 PRMT R65, R36.reuse, 0x7610, R65 ;  /* 0x0000761024418816 */ /* 0x040fe40000000041 */
[----:B------:R-:W-:-:S02]  /*4480*/  @!P0 PRMT R109, R36, 0x7632, R109 ;  /* 0x00007632246d8816 */ /* 0x000fc4000000006d */
[----:B------:R-:W-:Y:S02]  /*4490*/  LOP3.LUT P0, RZ, R98, 0x2, RZ, 0xc0, !PT ;  /* 0x0000000262ff7812 */ /* 0x000fe4000780c0ff */
[----:B0-----:R-:W-:Y:S02]  /*44a0*/  MOV R66, RZ ;  /* 0x000000ff00427202 */ /* 0x001fe40000000f00 */
[----:B------:R-:W-:Y:S01]  /*44b0*/  LOP3.LUT P1, RZ, R106, 0x100, RZ, 0xc0, !PT ;  /* 0x000001006aff7812 */ /* 0x000fe2000782c0ff */
[----:B------:R0:W-:Y:S01]  /*44c0*/  STL [R1+0x28], R8 ;  /* 0x0000280801007387 */ /* 0x0001e20000100800 */
[----:B------:R-:W-:Y:S02]  /*44d0*/  MOV R58, RZ ;  /* 0x000000ff003a7202 */ /* 0x000fe40000000f00 */
[----:B------:R-:W-:Y:S01]  /*44e0*/  PRMT R67, RZ, 0x7610, R67 ;  /* 0x00007610ff437816 */ /* 0x000fe20000000043 */
[----:B------:R1:W4:Y:S04]  /*44f0*/  @!P6 LDG.E R66, desc[UR10][R68.64] ;  /* 0x0000000a4442e981 */ /* 0x000328000c1e1900 */
[----:B------:R1:W-:Y:S01]  /*4500*/  STL [R1+0xa8], R11 ;  /* 0x0000a80b01007387 */ /* 0x0003e20000100800 */
[----:B0-----:R-:W-:-:S03]  /*4510*/  PRMT R8, RZ, 0x7610, R8 ;  /* 0x00007610ff087816 */ /* 0x001fc60000000008 */
[----:B------:R0:W4:Y:S01]  /*4520*/  @!P4 LDG.E R58, desc[UR10][R60.64] ;  /* 0x0000000a3c3ac981 */ /* 0x000122000c1e1900 */
[----:B-1----:R-:W-:Y:S02]  /*4530*/  PRMT R68, RZ, 0x7610, R68 ;  /* 0x00007610ff447816 */ /* 0x002fe40000000044 */
[----:B------:R-:W-:Y:S01]  /*4540*/  PRMT R69, RZ, 0x7610, R69 ;  /* 0x00007610ff457816 */ /* 0x000fe20000000045 */
[----:B------:R-:W-:Y:S01]  /*4550*/  HFMA2 R11, -RZ, RZ, 0, 0 ;  /* 0x00000000ff0b7431 */ /* 0x000fe200000001ff */
[C---:B------:R-:W-:Y:S02]  /*4560*/  @!P0 PRMT R8, R37.reuse, 0x7610, R8 ;  /* 0x0000761025088816 */ /* 0x040fe40000000008 */
[----:B------:R-:W-:Y:S02]  /*4570*/  @!P0 PRMT R67, R37, 0x7632, R67 ;  /* 0x0000763225438816 */ /* 0x000fe40000000043 */
[C---:B------:R-:W-:Y:S02]  /*4580*/  @!P0 PRMT R68, R21.reuse, 0x7610, R68 ;  /* 0x0000761015448816 */ /* 0x040fe40000000044 */
[----:B------:R-:W-:-:S02]  /*4590*/  @!P0 PRMT R69, R21, 0x7632, R69 ;  /* 0x0000763215458816 */ /* 0x000fc40000000045 */
[----:B------:R-:W-:Y:S01]  /*45a0*/  PRMT R59, RZ, 0x7610, R59 ;  /* 0x00007610ff3b7816 */ /* 0x000fe2000000003b */
[----:B------:R1:W4:Y:S01]  /*45b0*/  @!P6 LDG.E R11, desc[UR10][R70.64] ;  /* 0x0000000a460be981 */ /* 0x000322000c1e1900 */
[----:B0-----:R-:W-:Y:S02]  /*45c0*/  PRMT R60, RZ, 0x7610, R60 ;  /* 0x00007610ff3c7816 */ /* 0x001fe4000000003c */
[----:B------:R-:W-:Y:S02]  /*45d0*/  PRMT R61, RZ, 0x7610, R61 ;  /* 0x00007610ff3d7816 */ /* 0x000fe4000000003d */
[----:B------:R-:W-:Y:S02]  /*45e0*/  PRMT R107, RZ, 0x7610, R107 ;  /* 0x00007610ff6b7816 */ /* 0x000fe4000000006b */
[----:B------:R-:W-:Y:S02]  /*45f0*/  LOP3.LUT P0, RZ, R98, 0x1, RZ, 0xc0, !PT ;  /* 0x0000000162ff7812 */ /* 0x000fe4000780c0ff */
[----:B------:R-:W-:-:S02]  /*4600*/  @!P1 PRMT R59, R34, 0x7610, R59 ;  /* 0x00007610223b9816 */ /* 0x000fc4000000003b */
[----:B------:R-:W-:Y:S02]  /*4610*/  @!P1 PRMT R60, R34, 0x7632, R60 ;  /* 0x00007632223c9816 */ /* 0x000fe4000000003c */
[C---:B------:R-:W-:Y:S02]  /*4620*/  @!P1 PRMT R61, R33.reuse, 0x7610, R61 ;  /* 0x00007610213d9816 */ /* 0x040fe4000000003d */
[----:B------:R-:W-:Y:S02]  /*4630*/  @!P1 PRMT R107, R33, 0x7632, R107 ;  /* 0x00007632216b9816 */ /* 0x000fe4000000006b */
[----:B------:R-:W-:Y:S02]  /*4640*/  LOP3.LUT P1, RZ, R98, 0x4, RZ, 0xc0, !PT ;  /* 0x0000000462ff7812 */ /* 0x000fe4000782c0ff */
[----:B-1----:R-:W-:Y:S01]  /*4650*/  MOV R70, RZ ;  /* 0x000000ff00467202 */ /* 0x002fe20000000f00 */
[----:B------:R0:W-:Y:S01]  /*4660*/  STL [R1+0x2c], R10 ;  /* 0x00002c0a01007387 */ /* 0x0001e20000100800 */
[----:B------:R-:W-:-:S03]  /*4670*/  PRMT R71, RZ, 0x7610, R71 ;  /* 0x00007610ff477816 */ /* 0x000fc60000000047 */
[----:B------:R1:W-:Y:S04]  /*4680*/  STL [R1+0xac], R14 ;  /* 0x0000ac0e01007387 */ /* 0x0003e80000100800 */
[----:B------:R2:W4:Y:S01]  /*4690*/  @!P0 LDG.E R70, desc[UR10][R72.64] ;  /* 0x0000000a48468981 */ /* 0x000522000c1e1900 */
[----:B0-----:R-:W-:Y:S01]  /*46a0*/  PRMT R10, RZ, 0x7610, R10 ;  /* 0x00007610ff0a7816 */ /* 0x001fe2000000000a */
[----:B-1----:R-:W-:Y:S01]  /*46b0*/  HFMA2 R14, -RZ, RZ, 0, 0 ;  /* 0x00000000ff0e7431 */ /* 0x002fe200000001ff */
[----:B--2---:R-:W-:Y:S02]  /*46c0*/  PRMT R72, RZ, 0x7610, R72 ;  /* 0x00007610ff487816 */ /* 0x004fe40000000048 */
[----:B------:R-:W-:Y:S02]  /*46d0*/  PRMT R73, RZ, 0x7610, R73 ;  /* 0x00007610ff497816 */ /* 0x000fe40000000049 */
[----:B------:R-:W-:-:S02]  /*46e0*/  @!P1 PRMT R10, R41, 0x7610, R10 ;  /* 0x00007610290a9816 */ /* 0x000fc4000000000a */
[----:B------:R-:W-:Y:S01]  /*46f0*/  @!P1 PRMT R71, R41, 0x7632, R71 ;  /* 0x0000763229479816 */ /* 0x000fe20000000047 */
[----:B------:R0:W2:Y:S01]  /*4700*/  @!P0 LDG.E R14, desc[UR10][R74.64] ;  /* 0x0000000a4a0e8981 */ /* 0x0000a2000c1e1900 */
[C---:B------:R-:W-:Y:S02]  /*4710*/  @!P1 PRMT R72, R0.reuse, 0x7610, R72 ;  /* 0x0000761000489816 */ /* 0x040fe40000000048 */
[----:B------:R-:W-:Y:S02]  /*4720*/  @!P1 PRMT R73, R0, 0x7632, R73 ;  /* 0x0000763200499816 */ /* 0x000fe40000000049 */
[----:B------:R-:W-:Y:S02]  /*4730*/  LOP3.LUT P1, RZ, R106, 0x80000000, RZ, 0xc0, !PT ;  /* 0x800000006aff7812 */ /* 0x000fe4000782c0ff */
[----:B0-----:R-:W-:Y:S01]  /*4740*/  MOV R74, RZ ;  /* 0x000000ff004a7202 */ /* 0x001fe20000000f00 */
[----:B------:R0:W-:Y:S01]  /*4750*/  STL [R1+0x30], R13 ;  /* 0x0000300d01007387 */ /* 0x0001e20000100800 */
[----:B------:R-:W-:-:S03]  /*4760*/  PRMT R75, RZ, 0x7610, R75 ;  /* 0x00007610ff4b7816 */ /* 0x000fc6000000004b */
[----:B------:R1:W-:Y:S06]  /*4770*/  STL [R1+0xb0], R16 ;  /* 0x0000b01001007387 */ /* 0x0003ec0000100800 */
[----:B------:R1:W2:Y:S01]  /*4780*/  @!P1 LDG.E R74, desc[UR10][R76.64] ;  /* 0x0000000a4c4a9981 */ /* 0x0002a2000c1e1900 */
[----:B0-----:R-:W-:Y:S01]  /*4790*/  PRMT R13, RZ, 0x7610, R13 ;  /* 0x00007610ff0d7816 */ /* 0x001fe2000000000d */
[----:B-1----:R-:W-:Y:S01]  /*47a0*/  HFMA2 R16, -RZ, RZ, 0, 0 ;  /* 0x00000000ff107431 */ /* 0x002fe200000001ff */
[----:B------:R-:W-:Y:S02]  /*47b0*/  PRMT R76, RZ, 0x7610, R76 ;  /* 0x00007610ff4c7816 */ /* 0x000fe4000000004c */
[----:B------:R-:W-:-:S02]  /*47c0*/  PRMT R77, RZ, 0x7610, R77 ;  /* 0x00007610ff4d7816 */ /* 0x000fc4000000004d */
[C---:B------:R-:W-:Y:S02]  /*47d0*/  @!P2 PRMT R13, R49.reuse, 0x7610, R13 ;  /* 0x00007610310da816 */ /* 0x040fe4000000000d */
[----:B------:R-:W-:Y:S01]  /*47e0*/  @!P2 PRMT R75, R49, 0x7632, R75 ;  /* 0x00007632314ba816 */ /* 0x000fe2000000004b */
[----:B------:R0:W2:Y:S01]  /*47f0*/  @!P1 LDG.E R16, desc[UR10][R78.64] ;  /* 0x0000000a4e109981 */ /* 0x0000a2000c1e1900 */
[C---:B------:R-:W-:Y:S02]  /*4800*/  @!P2 PRMT R76, R53.reuse, 0x7610, R76 ;  /* 0x00007610354ca816 */ /* 0x040fe4000000004c */
[----:B------:R-:W-:Y:S02]  /*4810*/  @!P2 PRMT R77, R53, 0x7632, R77 ;  /* 0x00007632354da816 */ /* 0x000fe4000000004d */
[----:B------:R-:W-:Y:S02]  /*4820*/  LOP3.LUT P2, RZ, R106, 0x40000000, RZ, 0xc0, !PT ;  /* 0x400000006aff7812 */ /* 0x000fe4000784c0ff */
[----:B0-----:R-:W-:-:S11]  /*4830*/  MOV R78, RZ ;  /* 0x000000ff004e7202 */ /* 0x001fd60000000f00 */
[----:B------:R-:W2:Y:S04]  /*4840*/  @!P2 LDG.E R78, desc[UR10][R124.64] ;  /* 0x0000000a7c4ea981 */ /* 0x000ea8000c1e1900 */
[----:B------:R-:W2:Y:S01]  /*4850*/  LDL.LU.64 R124, [R1+0x150] ;  /* 0x00015000017c7983 */ /* 0x000ea20000300a00 */
[----:B------:R-:W-:Y:S02]  /*4860*/  PRMT R79, RZ, 0x7610, R79 ;  /* 0x00007610ff4f7816 */ /* 0x000fe4000000004f */
[----:B------:R-:W-:Y:S01]  /*4870*/  PRMT R98, RZ, 0x7610, R98 ;  /* 0x00007610ff627816 */ /* 0x000fe20000000062 */
[----:B------:R0:W-:Y:S01]  /*4880*/  STL [R1+0x34], R15 ;  /* 0x0000340f01007387 */ /* 0x0001e20000100800 */
[----:B------:R-:W-:Y:S02]  /*4890*/  PRMT R110, RZ, 0x7610, R110 ;  /* 0x00007610ff6e7816 */ /* 0x000fe4000000006e */
[----:B0-----:R-:W-:Y:S01]  /*48a0*/  PRMT R15, RZ, 0x7610, R15 ;  /* 0x00007610ff0f7816 */ /* 0x001fe2000000000f */
[----:B------:R0:W-:Y:S04]  /*48b0*/  STL [R1+0xb4], R17 ;  /* 0x0000b41101007387 */ /* 0x0001e80000100800 */
[----:B------:R1:W-:Y:S01]  /*48c0*/  STL [R1+0xb8], R20 ;  /* 0x0000b81401007387 */ /* 0x0003e20000100800 */
[----:B0-----:R-:W-:-:S02]  /*48d0*/  HFMA2 R17, -RZ, RZ, 0, 0 ;  /* 0x00000000ff117431 */ /* 0x001fc400000001ff */
[----:B-1----:R-:W-:-:S04]  /*48e0*/  HFMA2 R20, -RZ, RZ, 0, 0 ;  /* 0x00000000ff147431 */ /* 0x002fc800000001ff */
[----:B------:R-:W2:Y:S04]  /*48f0*/  @!P2 LDG.E R17, desc[UR10][R120.64] ;  /* 0x0000000a7811a981 */ /* 0x000ea8000c1e1900 */
[----:B------:R-:W2:Y:S01]  /*4900*/  LDL.LU.64 R120, [R1+0x1c0] ;  /* 0x0001c00001787983 */ /* 0x000ea20000300a00 */
[C---:B---3--:R-:W-:Y:S02]  /*4910*/  @!P3 PRMT R15, R54.reuse, 0x7610, R15 ;  /* 0x00007610360fb816 */ /* 0x048fe4000000000f */
[----:B------:R-:W-:Y:S02]  /*4920*/  @!P3 PRMT R79, R54, 0x7632, R79 ;  /* 0x00007632364fb816 */ /* 0x000fe4000000004f */
[C---:B----4-:R-:W-:Y:S02]  /*4930*/  @!P3 PRMT R98, R97.reuse, 0x7610, R98 ;  /* 0x000076106162b816 */ /* 0x050fe40000000062 */
[----:B------:R-:W-:-:S02]  /*4940*/  @!P3 PRMT R110, R97, 0x7632, R110 ;  /* 0x00007632616eb816 */ /* 0x000fc4000000006e */
[----:B------:R-:W-:-:S13]  /*4950*/  LOP3.LUT P3, RZ, R106, 0x20000000, RZ, 0xc0, !PT ;  /* 0x200000006aff7812 */ /* 0x000fda000786c0ff */
[----:B------:R0:W3:Y:S04]  /*4960*/  @!P3 LDG.E R20, desc[UR10][R122.64] ;  /* 0x0000000a7a14b981 */ /* 0x0000e8000c1e1900 */
[----:B------:R-:W4:Y:S01]  /*4970*/  LDL.LU R122, [R1+0x1b8] ;  /* 0x0001b800017a7983 */ /* 0x000f220000300800 */
[----:B------:R-:W-:-:S03]  /*4980*/  MOV R111, RZ ;  /* 0x000000ff006f7202 */ /* 0x000fc60000000f00 */
[----:B------:R1:W-:Y:S01]  /*4990*/  STL [R1+0x40], R24 ;  /* 0x0000401801007387 */ /* 0x0003e20000100800 */
[----:B0-----:R-:W-:Y:S01]  /*49a0*/  HFMA2 R123, -RZ, RZ, 0, 0 ;  /* 0x00000000ff7b7431 */ /* 0x001fe200000001ff */
[----:B-1----:R-:W-:-:S04]  /*49b0*/  PRMT R24, RZ, 0x7610, R24 ;  /* 0x00007610ff187816 */ /* 0x002fc80000000018 */
[C---:B------:R-:W-:Y:S01]  /*49c0*/  @!P6 PRMT R24, R66.reuse, 0x7610, R24 ;  /* 0x000076104218e816 */ /* 0x040fe20000000018 */
[----:B--2---:R-:W2:Y:S04]  /*49d0*/  @!P3 LDG.E R111, desc[UR10][R124.64] ;  /* 0x0000000a7c6fb981 */ /* 0x004ea8000c1e1900 */
[----:B------:R-:W3:Y:S01]  /*49e0*/  LDL.LU.64 R124, [R1+0x138] ;  /* 0x00013800017c7983 */ /* 0x000ee20000300a00 */
[----:B------:R-:W-:Y:S02]  /*49f0*/  PRMT R120, RZ, 0x7610, R120 ;  /* 0x00007610ff787816 */ /* 0x000fe40000000078 */
[----:B------:R-:W-:Y:S02]  /*4a00*/  PRMT R121, RZ, 0x7610, R121 ;  /* 0x00007610ff797816 */ /* 0x000fe40000000079 */
[----:B------:R-:W-:-:S02]  /*4a10*/  @!P6 PRMT R120, R66, 0x7632, R120 ;  /* 0x000076324278e816 */ /* 0x000fc40000000078 */
[----:B------:R-:W-:Y:S02]  /*4a20*/  @!P6 PRMT R121, R11, 0x7610, R121 ;  /* 0x000076100b79e816 */ /* 0x000fe40000000079 */
[----:B----4-:R-:W-:-:S04]  /*4a30*/  PRMT R122, RZ, 0x7610, R122 ;  /* 0x00007610ff7a7816 */ /* 0x010fc8000000007a */
[----:B------:R-:W-:Y:S02]  /*4a40*/  @!P6 PRMT R122, R11, 0x7632, R122 ;  /* 0x000076320b7ae816 */ /* 0x000fe4000000007a */
[----:B------:R-:W-:-:S13]  /*4a50*/  LOP3.LUT P6, RZ, R106, 0x4000000, RZ, 0xc0, !PT ;  /* 0x040000006aff7812 */ /* 0x000fda00078cc0ff */
[----:B------:R-:W4:Y:S01]  /*4a60*/  @!P6 LDG.E R123, desc[UR10][R4.64] ;  /* 0x0000000a047be981 */ /* 0x000f22000c1e1900 */
[----:B------:R-:W-:Y:S02]  /*4a70*/  PRMT R112, RZ, 0x7610, R112 ;  /* 0x00007610ff707816 */ /* 0x000fe40000000070 */
[----:B------:R-:W-:Y:S01]  /*4a80*/  PRMT R113, RZ, 0x7610, R113 ;  /* 0x00007610ff717816 */ /* 0x000fe20000000071 */
[----:B------:R0:W-:Y:S01]  /*4a90*/  STL [R1+0x38], R19 ;  /* 0x0000381301007387 */ /* 0x0001e20000100800 */
[----:B------:R-:W-:Y:S02]  /*4aa0*/  PRMT R114, RZ, 0x7610, R114 ;  /* 0x00007610ff727816 */ /* 0x000fe40000000072 */
[----:B------:R-:W-:Y:S01]  /*4ab0*/  PRMT R116, RZ, 0x7610, R116 ;  /* 0x00007610ff747816 */ /* 0x000fe20000000074 */
[----:B------:R1:W-:Y:S01]  /*4ac0*/  STL [R1+0x3c], R22 ;  /* 0x00003c1601007387 */ /* 0x0003e20000100800 */
[----:B------:R-:W-:Y:S02]  /*4ad0*/  PRMT R117, RZ, 0x7610, R117 ;  /* 0x00007610ff757816 */ /* 0x000fe40000000075 */
[----:B------:R-:W-:-:S02]  /*4ae0*/  PRMT R118, RZ, 0x7610, R118 ;  /* 0x00007610ff767816 */ /* 0x000fc40000000076 */
[----:B0-----:R-:W-:Y:S02]  /*4af0*/  PRMT R19, RZ, 0x7610, R19 ;  /* 0x00007610ff137816 */ /* 0x001fe40000000013 */
[----:B-1----:R-:W-:Y:S02]  /*4b00*/  PRMT R22, RZ, 0x7610, R22 ;  /* 0x00007610ff167816 */ /* 0x002fe40000000016 */
[C---:B------:R-:W-:Y:S02]  /*4b10*/  @!P4 PRMT R19, R58.reuse, 0x7610, R19 ;  /* 0x000076103a13c816 */ /* 0x040fe40000000013 */
[----:B------:R-:W-:Y:S02]  /*4b20*/  @!P4 PRMT R112, R58, 0x7632, R112 ;  /* 0x000076323a70c816 */ /* 0x000fe40000000070 */
[C---:B------:R-:W-:Y:S02]  /*4b30*/  @!P4 PRMT R113, R108.reuse, 0x7610, R113 ;  /* 0x000076106c71c816 */ /* 0x040fe40000000071 */
[----:B------:R-:W-:-:S02]  /*4b40*/  @!P4 PRMT R114, R108, 0x7632, R114 ;  /* 0x000076326c72c816 */ /* 0x000fc40000000072 */
[C---:B------:R-:W-:Y:S02]  /*4b50*/  @!P5 PRMT R22, R62.reuse, 0x7610, R22 ;  /* 0x000076103e16d816 */ /* 0x040fe40000000016 */
[----:B------:R-:W-:Y:S02]  /*4b60*/  @!P5 PRMT R116, R62, 0x7632, R116 ;  /* 0x000076323e74d816 */ /* 0x000fe40000000074 */
[C---:B------:R-:W-:Y:S02]  /*4b70*/  @!P5 PRMT R117, R9.reuse, 0x7610, R117 ;  /* 0x000076100975d816 */ /* 0x040fe40000000075 */
[----:B------:R-:W-:Y:S02]  /*4b80*/  @!P5 PRMT R118, R9, 0x7632, R118 ;  /* 0x000076320976d816 */ /* 0x000fe40000000076 */
[C---:B------:R-:W-:Y:S02]  /*4b90*/  LOP3.LUT P4, RZ, R106.reuse, 0x10000000, RZ, 0xc0, !PT ;  /* 0x100000006aff7812 */ /* 0x040fe4000788c0ff */
[----:B------:R-:W-:-:S02]  /*4ba0*/  LOP3.LUT P5, RZ, R106, 0x8000000, RZ, 0xc0, !PT ;  /* 0x080000006aff7812 */ /* 0x000fc400078ac0ff */
[----:B------:R-:W-:-:S06]  /*4bb0*/  MOV R106, RZ ;  /* 0x000000ff006a7202 */ /* 0x000fcc0000000f00 */
[----:B------:R0:W2:Y:S02]  /*4bc0*/  @!P6 LDG.E R106, desc[UR10][R2.64] ;  /* 0x0000000a026ae981 */ /* 0x0000a4000c1e1900 */
[----:B0-----:R-:W0:Y:S02]  /*4bd0*/  S2R R3, SR_TID.X ;  /* 0x0000000000037919 */ /* 0x001e240000002100 */
[----:B------:R1:W-:Y:S04]  /*4be0*/  STL [R1+0x44], R27 ;  /* 0x0000441b01007387 */ /* 0x0003e80000100800 */
[----:B------:R1:W-:Y:S04]  /*4bf0*/  STL [R1+0xc4], R28 ;  /* 0x0000c41c01007387 */ /* 0x0003e80000100800 */
[----:B------:R1:W-:Y:S02]  /*4c00*/  STL [R1+0x48], R29 ;  /* 0x0000481d01007387 */ /* 0x0003e40000100800 */
[----:B-1----:R-:W-:-:S02]  /*4c10*/  PRMT R27, RZ, 0x7610, R27 ;  /* 0x00007610ff1b7816 */ /* 0x002fc4000000001b */
[----:B------:R1:W-:Y:S01]  /*4c20*/  STL [R1+0xc8], R30 ;  /* 0x0000c81e01007387 */ /* 0x0003e20000100800 */
[----:B------:R-:W-:Y:S02]  /*4c30*/  PRMT R28, RZ, 0x7610, R28 ;  /* 0x00007610ff1c7816 */ /* 0x000fe4000000001c */
[----:B------:R-:W-:Y:S02]  /*4c40*/  PRMT R29, RZ, 0x7610, R29 ;  /* 0x00007610ff1d7816 */ /* 0x000fe4000000001d */
[----:B0-----:R-:W-:Y:S02]  /*4c50*/  LOP3.LUT R2, R3, 0xffff, RZ, 0xc0, !PT ;  /* 0x0000ffff03027812 */ /* 0x001fe400078ec0ff */
[----:B-1----:R-:W-:-:S03]  /*4c60*/  PRMT R30, RZ, 0x7610, R30 ;  /* 0x00007610ff1e7816 */ /* 0x002fc6000000001e */
[----:B------:R-:W-:Y:S01]  /*4c70*/  IMAD R2, R2, 0x53a, RZ ;  /* 0x0000053a02027824 */ /* 0x000fe200078e02ff */
[C---:B------:R-:W-:Y:S02]  /*4c80*/  @!P0 PRMT R27, R70.reuse, 0x7610, R27 ;  /* 0x00007610461b8816 */ /* 0x040fe4000000001b */
[----:B------:R-:W-:Y:S02]  /*4c90*/  @!P0 PRMT R28, R70, 0x7632, R28 ;  /* 0x00007632461c8816 */ /* 0x000fe4000000001c */
[----:B------:R-:W-:Y:S02]  /*4ca0*/  SHF.R.U32.HI R2, RZ, 0x10, R2 ;  /* 0x00000010ff027819 */ /* 0x000fe40000011602 */
[C---:B------:R-:W-:Y:S02]  /*4cb0*/  @!P0 PRMT R29, R14.reuse, 0x7610, R29 ;  /* 0x000076100e1d8816 */ /* 0x040fe4000000001d */
[----:B------:R-:W-:Y:S01]  /*4cc0*/  @!P0 PRMT R30, R14, 0x7632, R30 ;  /* 0x000076320e1e8816 */ /* 0x000fe2000000001e */
[----:B------:R0:W-:Y:S01]  /*4cd0*/  STL [R1+0xc0], R26 ;  /* 0x0000c01a01007387 */ /* 0x0001e20000100800 */
[----:B------:R-:W-:-:S02]  /*4ce0*/  ISETP.NE.AND P0, PT, RZ, UR9, PT ;  /* 0x00000009ff007c0c */ /* 0x000fc4000bf05270 */
[----:B------:R-:W-:Y:S01]  /*4cf0*/  PRMT R2, R2, 0x9910, RZ ;  /* 0x0000991002027816 */ /* 0x000fe200000000ff */
[----:B------:R1:W-:Y:S01]  /*4d00*/  STL [R1+0xbc], R23 ;  /* 0x0000bc1701007387 */ /* 0x0003e20000100800 */
[----:B0-----:R-:W-:-:S03]  /*4d10*/  HFMA2 R26, -RZ, RZ, 0, 0 ;  /* 0x00000000ff1a7431 */ /* 0x001fc600000001ff */
[----:B------:R-:W-:Y:S01]  /*4d20*/  IMAD R2, R2, 0x31, RZ ;  /* 0x0000003102027824 */ /* 0x000fe200078e02ff */
[----:B-1----:R-:W-:-:S04]  /*4d30*/  MOV R23, RZ ;  /* 0x000000ff00177202 */ /* 0x002fc80000000f00 */
[----:B------:R-:W-:Y:S01]  /*4d40*/  IADD3 R2, PT, PT, RZ, -R2, RZ ;  /* 0x80000002ff027210 */ /* 0x000fe20007ffe0ff */
[----:B------:R0:W2:Y:S03]  /*4d50*/  @!P5 LDG.E R26, desc[UR10][R6.64] ;  /* 0x0000000a061ad981 */ /* 0x0000a6000c1e1900 */
[----:B------:R-:W-:Y:S01]  /*4d60*/  PRMT R2, R2, 0x7710, RZ ;  /* 0x0000771002027816 */ /* 0x000fe200000000ff */
[----:B0-----:R-:W0:Y:S03]  /*4d70*/  @P0 LDC.64 R6, c[0x0][0x3b0] ;  /* 0x0000ec00ff060b82 */ /* 0x001e260000000a00 */
[----:B------:R-:W-:-:S04]  /*4d80*/  IADD3 R2, PT, PT, R2, R3, RZ ;  /* 0x0000000302027210 */ /* 0x000fc80007ffe0ff */
[----:B------:R-:W-:Y:S02]  /*4d90*/  SHF.L.U32 R2, R2, 0x1, RZ ;  /* 0x0000000102027819 */ /* 0x000fe400000006ff */
[----:B------:R-:W-:Y:S02]  /*4da0*/  MOV R4, UR13 ;  /* 0x0000000d00047c02 */ /* 0x000fe40008000f00 */
[----:B------:R-:W-:Y:S01]  /*4db0*/  LOP3.LUT R5, R2, 0xffff, RZ, 0xc0, !PT ;  /* 0x0000ffff02057812 */ /* 0x000fe200078ec0ff */
[----:B------:R-:W-:-:S04]  /*4dc0*/  UIMAD.WIDE UR6, UR8, 0x8, UR6 ;  /* 0x00000008080678a5 */ /* 0x000fc8000f8e0206 */
[----:B------:R-:W-:Y:S01]  /*4dd0*/  IMAD R4, R4, 0x62, R5 ;  /* 0x0000006204047824 */ /* 0x000fe200078e0205 */
[----:B------:R0:W-:Y:S04]  /*4de0*/  STL [R1+0x140], R5 ;  /* 0x0001400501007387 */ /* 0x0001e80000100800 */
[----:B---3--:R1:W3:Y:S02]  /*4df0*/  @!P5 LDG.E R23, desc[UR10][R124.64] ;  /* 0x0000000a7c17d981 */ /* 0x0082e4000c1e1900 */
[----:B-1----:R-:W1:Y:S02]  /*4e00*/  LDC.64 R124, c[0x0][0x3a8] ;  /* 0x0000ea00ff7c7b82 */ /* 0x002e640000000a00 */
[----:B-1----:R-:W-:-:S04]  /*4e10*/  IMAD.WIDE R124, R4, 0x4, R124 ;  /* 0x00000004047c7825 */ /* 0x002fc800078e027c */
[----:B0-----:R-:W-:Y:S01]  /*4e20*/  @P0 IMAD.WIDE R4, R4, 0x4, R6 ;  /* 0x0000000404040825 */ /* 0x001fe200078e0206 */
[----:B------:R-:W-:Y:S02]  /*4e30*/  MOV R6, UR6 ;  /* 0x0000000600067c02 */ /* 0x000fe40008000f00 */
[----:B------:R-:W-:-:S06]  /*4e40*/  MOV R7, UR7 ;  /* 0x0000000700077c02 */ /* 0x000fcc0008000f00 */
[----:B------:R-:W3:Y:S04]  /*4e50*/  LDG.E.64 R6, desc[UR10][R6.64] ;  /* 0x0000000a06067981 */ /* 0x000ee8000c1e1b00 */
[----:B------:R0:W-:Y:S04]  /*4e60*/  STL.S16 [R1+0x19c], R119 ;  /* 0x00019c7701007387 */ /* 0x0001e80000100600 */
[----:B------:R1:W-:Y:S01]  /*4e70*/  STL.S16 [R1+0x118], R115 ;  /* 0x0001187301007387 */ /* 0x0003e20000100600 */
[----:B0-----:R-:W-:Y:S01]  /*4e80*/  HFMA2 R119, -RZ, RZ, 0, 0 ;  /* 0x00000000ff777431 */ /* 0x001fe200000001ff */
[----:B-1----:R-:W-:-:S06]  /*4e90*/  MOV R115, RZ ;  /* 0x000000ff00737202 */ /* 0x002fcc0000000f00 */
[----:B------:R-:W3:Y:S04]  /*4ea0*/  @!P4 LDG.E R115, desc[UR10][R42.64] ;  /* 0x0000000a2a73c981 */ /* 0x000ee8000c1e1900 */
[----:B------:R-:W3:Y:S01]  /*4eb0*/  @!P4 LDG.E R119, desc[UR10][R44.64] ;  /* 0x0000000a2c77c981 */ /* 0x000ee2000c1e1900 */
[----:B------:R-:W-:-:S03]  /*4ec0*/  CS2R R2, SRZ ;  /* 0x0000000000027805 */ /* 0x000fc6000001ff00 */
[----:B------:R0:W-:Y:S04]  /*4ed0*/  STL [R1+0x64], R54 ;  /* 0x0000643601007387 */ /* 0x0001e80000100800 */
[----:B------:R-:W5:Y:S04]  /*4ee0*/  @P0 LDG.E.64 R2, desc[UR10][R4.64] ;  /* 0x0000000a04020981 */ /* 0x000f68000c1e1b00 */
[----:B------:R-:W5:Y:S01]  /*4ef0*/  LDL.LU.64 R42, [R1+0x1b0] ;  /* 0x0001b000012a7983 */ /* 0x000f620000300a00 */
[----:B0-----:R-:W-:-:S03]  /*4f00*/  PRMT R54, RZ, 0x7610, R54 ;  /* 0x00007610ff367816 */ /* 0x001fc60000000036 */
[----:B------:R-:W5:Y:S04]  /*4f10*/  LDL.LU.64 R44, [R1+0x1a8] ;  /* 0x0001a800012c7983 */ /* 0x000f680000300a00 */
[----:B------:R0:W5:Y:S02]  /*4f20*/  LDG.E.64 R4, desc[UR10][R124.64] ;  /* 0x0000000a7c047981 */ /* 0x000164000c1e1b00 */
[----:B0-----:R-:W-:Y:S02]  /*4f30*/  PRMT R124, RZ, 0x7610, R124 ;  /* 0x00007610ff7c7816 */ /* 0x001fe4000000007c */
[----:B------:R0:W5:Y:S01]  /*4f40*/  LDL R125, [R1+0x170] ;  /* 0x00017000017d7983 */ /* 0x0001620000100800 */
[C---:B----4-:R-:W-:Y:S02]  /*4f50*/  @!P6 PRMT R54, R123.reuse, 0x7610, R54 ;  /* 0x000076107b36e816 */ /* 0x050fe40000000036 */
[----:B------:R-:W-:Y:S01]  /*4f60*/  @!P6 PRMT R124, R123, 0x7632, R124 ;  /* 0x000076327b7ce816 */ /* 0x000fe2000000007c */
[----:B------:R1:W-:Y:S04]  /*4f70*/  STL [R1+0x10c], R123 ;  /* 0x00010c7b01007387 */ /* 0x0003e80000100800 */
[----:B-1----:R0:W5:Y:S04]  /*4f80*/  LDL R123, [R1+0x168] ;  /* 0x00016800017b7983 */ /* 0x0021680000100800 */
[----:B------:R-:W-:Y:S04]  /*4f90*/  STL [R1+0x4c], R31 ;  /* 0x00004c1f01007387 */ /* 0x000fe80000100800 */
        /* <DEDUP_REMOVED lines=9> */
[----:B--2---:R-:W-:Y:S04]  /*5030*/  STL [R1+0x80], R111 ;  /* 0x0000806f01007387 */ /* 0x004fe80000100800 */
[----:B------:R-:W-:Y:S04]  /*5040*/  STL [R1+0x8c], R106 ;  /* 0x00008c6a01007387 */ /* 0x000fe80000100800 */
[----:B------:R1:W-:Y:S04]  /*5050*/  STL [R1+0xd0], R33 ;  /* 0x0000d02101007387 */ /* 0x0003e80000100800 */
[----:B------:R2:W-:Y:S04]  /*5060*/  STL [R1+0x5c], R41 ;  /* 0x00005c2901007387 */ /* 0x0005e80000100800 */
[----:B------:R4:W-:Y:S01]  /*5070*/  STL [R1+0xf4], R14 ;  /* 0x0000f40e01007387 */ /* 0x0009e20000100800 */
[----:B-1----:R-:W-:Y:S01]  /*5080*/  PRMT R33, RZ, 0x7610, R33 ;  /* 0x00007610ff217816 */ /* 0x002fe20000000021 */
[----:B------:R-:W-:Y:S01]  /*5090*/  UISETP.NE.AND UP1, UPT, UR9, URZ, UPT ;  /* 0x000000ff0900728c */ /* 0x000fe2000bf25270 */
[----:B--2---:R-:W-:-:S02]  /*50a0*/  PRMT R41, RZ, 0x7610, R41 ;  /* 0x00007610ff297816 */ /* 0x004fc40000000029 */
[----:B----4-:R-:W-:Y:S01]  /*50b0*/  PRMT R14, RZ, 0x7610, R14 ;  /* 0x00007610ff0e7816 */ /* 0x010fe2000000000e */
[----:B------:R1:W-:Y:S01]  /*50c0*/  STL [R1+0xd4], R36 ;  /* 0x0000d42401007387 */ /* 0x0003e20000100800 */
[C---:B------:R-:W-:Y:S02]  /*50d0*/  @!P2 PRMT R33, R17.reuse, 0x7632, R33 ;  /* 0x000076321121a816 */ /* 0x040fe40000000021 */
[----:B------:R-:W-:Y:S01]  /*50e0*/  @!P2 PRMT R14, R17, 0x7610, R14 ;  /* 0x00007610110ea816 */ /* 0x000fe2000000000e */
[----:B------:R2:W-:Y:S04]  /*50f0*/  STL [R1+0xd8], R21 ;  /* 0x0000d81501007387 */ /* 0x0005e80000100800 */
[----:B------:R4:W-:Y:S01]  /*5100*/  STL [R1+0x60], R49 ;  /* 0x0000603101007387 */ /* 0x0009e20000100800 */
[----:B-1----:R-:W-:-:S03]  /*5110*/  PRMT R36, RZ, 0x7610, R36 ;  /* 0x00007610ff247816 */ /* 0x002fc60000000024 */
[----:B------:R1:W-:Y:S01]  /*5120*/  STL [R1+0xfc], R17 ;  /* 0x0000fc1101007387 */ /* 0x0003e20000100800 */
[----:B--2---:R-:W-:Y:S02]  /*5130*/  PRMT R21, RZ, 0x7610, R21 ;  /* 0x00007610ff157816 */ /* 0x004fe40000000015 */
[----:B----4-:R-:W-:Y:S02]  /*5140*/  PRMT R49, RZ, 0x7610, R49 ;  /* 0x00007610ff317816 */ /* 0x010fe40000000031 */
[----:B-1----:R-:W-:Y:S01]  /*5150*/  PRMT R17, RZ, 0x7610, R17 ;  /* 0x00007610ff117816 */ /* 0x002fe20000000011 */
[----:B------:R1:W-:Y:S01]  /*5160*/  STL [R1+0xcc], R32 ;  /* 0x0000cc2001007387 */ /* 0x0003e20000100800 */
[----:B------:R-:W-:Y:S02]  /*5170*/  @!P1 PRMT R21, R16, 0x7632, R21 ;  /* 0x0000763210159816 */ /* 0x000fe40000000015 */
[C---:B------:R-:W-:Y:S01]  /*5180*/  @!P3 PRMT R17, R20.reuse, 0x7610, R17 ;  /* 0x000076101411b816 */ /* 0x040fe20000000011 */
[----:B------:R2:W-:Y:S01]  /*5190*/  STL [R1+0x50], R34 ;  /* 0x0000502201007387 */ /* 0x0005e20000100800 */
[----:B------:R-:W-:-:S03]  /*51a0*/  @!P3 PRMT R36, R20, 0x7632, R36 ;  /* 0x000076321424b816 */ /* 0x000fc60000000024 */
[----:B------:R4:W-:Y:S01]  /*51b0*/  STL [R1+0x54], R35 ;  /* 0x0000542301007387 */ /* 0x0009e20000100800 */
[----:B-1----:R-:W-:-:S03]  /*51c0*/  PRMT R32, RZ, 0x7610, R32 ;  /* 0x00007610ff207816 */ /* 0x002fc60000000020 */
[----:B------:R1:W-:Y:S01]  /*51d0*/  STL [R1+0x58], R37 ;  /* 0x0000582501007387 */ /* 0x0003e20000100800 */
[----:B--2---:R-:W-:-:S03]  /*51e0*/  PRMT R34, RZ, 0x7610, R34 ;  /* 0x00007610ff227816 */ /* 0x004fc60000000022 */
[----:B------:R2:W-:Y:S01]  /*51f0*/  STL [R1+0xdc], R0 ;  /* 0x0000dc0001007387 */ /* 0x0005e20000100800 */
[----:B------:R-:W-:Y:S02]  /*5200*/  @!P5 PRMT R49, R26, 0x7610, R49 ;  /* 0x000076101a31d816 */ /* 0x000fe40000000031 */
[----:B----4-:R-:W-:Y:S01]  /*5210*/  PRMT R35, RZ, 0x7610, R35 ;  /* 0x00007610ff237816 */ /* 0x010fe20000000023 */
[----:B------:R4:W-:Y:S01]  /*5220*/  STL [R1+0xec], R9 ;  /* 0x0000ec0901007387 */ /* 0x0009e20000100800 */
[----:B-1----:R-:W-:-:S03]  /*5230*/  PRMT R37, RZ, 0x7610, R37 ;  /* 0x00007610ff257816 */ /* 0x002fc60000000025 */
[----:B------:R1:W-:Y:S01]  /*5240*/  STL [R1+0xf0], R11 ;  /* 0x0000f00b01007387 */ /* 0x0003e20000100800 */
[----:B--2---:R-:W-:-:S03]  /*5250*/  PRMT R0, RZ, 0x7610, R0 ;  /* 0x00007610ff007816 */ /* 0x004fc60000000000 */
[----:B------:R-:W-:Y:S01]  /*5260*/  STL [R1+0xf8], R16 ;  /* 0x0000f81001007387 */ /* 0x000fe20000100800 */
[----:B----4-:R-:W-:-:S03]  /*5270*/  PRMT R9, RZ, 0x7610, R9 ;  /* 0x00007610ff097816 */ /* 0x010fc60000000009 */
[----:B------:R2:W-:Y:S01]  /*5280*/  STL [R1+0x100], R20 ;  /* 0x0001001401007387 */ /* 0x0005e20000100800 */
[----:B-1----:R-:W-:-:S03]  /*5290*/  PRMT R11, RZ, 0x7610, R11 ;  /* 0x00007610ff0b7816 */ /* 0x002fc6000000000b */
[----:B------:R-:W-:Y:S01]  /*52a0*/  STL [R1+0x108], R26 ;  /* 0x0001081a01007387 */ /* 0x000fe20000100800 */
[----:B------:R-:W-:Y:S02]  /*52b0*/  @!P1 PRMT R0, R74, 0x7610, R0 ;  /* 0x000076104a009816 */ /* 0x000fe40000000000 */
[----:B--2---:R-:W-:Y:S02]  /*52c0*/  PRMT R20, RZ, 0x7610, R20 ;  /* 0x00007610ff147816 */ /* 0x004fe40000000014 */
[----:B---3--:R-:W-:-:S13]  /*52d0*/  R2UR UR28, R6 ;  /* 0x00000000061c72ca */ /* 0x008fda00000e0000 */
[----:B------:R-:W-:-:S05]  /*52e0*/  MOV R31, UR28 ;  /* 0x0000001c001f7c02 */ /* 0x000fca0008000f00 */
[----:B------:R-:W-:-:S05]  /*52f0*/  FFMA.FTZ R31, -R31, UR28, R7 ;  /* 0x0000001c1f1f7c23 */ /* 0x000fca0008010107 */
[----:B------:R-:W-:-:S13]  /*5300*/  FSETP.GTU.FTZ.AND P0, PT, R31, RZ, PT ;  /* 0x000000ff1f00720b */ /* 0x000fda0003f1c000 */
[----:B------:R-:W-:-:S05]  /*5310*/  VOTEU.ANY UP0, P0 ;  /* 0x0000000000ff7886 */ /* 0x000fca0000000100 */
[----:B------:R-:W1:Y:S01]  /*5320*/  @UP0 LDCU UR5, c[0x0][0x3c0] ;  /* 0x00007800ff0507ac */ /* 0x000e620008000800 */
[----:B------:R-:W-:Y:S01]  /*5330*/  PLOP3.LUT P0, PT, PT, PT, UP0, 0x80, 0x8 ;  /* 0x000000000008781c */ /* 0x000fe20003f0f008 */
[----:B------:R-:W-:-:S12]  /*5340*/  STL [R1+0x84], R115 ;  /* 0x0000847301007387 */ /* 0x000fd80000100800 */
[----:B-1----:R-:W-:-:S06]  /*5350*/  @P0 FADD.FTZ R53, R31, UR5 ;  /* 0x000000051f350e21 */ /* 0x002fcc0008010000 */
[----:B------:R-:W1:Y:S01]  /*5360*/  @P0 MUFU.RSQ R53, R53 ;  /* 0x0000003500350308 */ /* 0x000e620000001400 */
[----:B------:R-:W-:Y:S01]  /*5370*/  STL [R1+0x104], R119 ;  /* 0x0001047701007387 */ /* 0x000fe20000100800 */
[----:B------:R-:W-:Y:S02]  /*5380*/  PRMT R31, RZ, 0x7610, R31 ;  /* 0x00007610ff1f7816 */ /* 0x000fe4000000001f */
[C---:B------:R-:W-:Y:S01]  /*5390*/  @!P5 PRMT R41, R23.reuse, 0x7610, R41 ;  /* 0x000076101729d816 */ /* 0x040fe20000000029 */
[----:B------:R2:W-:Y:S01]  /*53a0*/  STL [R1+0x88], R23 ;  /* 0x0000881701007387 */ /* 0x0005e20000100800 */
[----:B------:R-:W-:Y:S02]  /*53b0*/  @!P5 PRMT R31, R23, 0x7632, R31 ;  /* 0x00007632171fd816 */ /* 0x000fe4000000001f */
[----:B------:R-:W-:Y:S02]  /*53c0*/  PRMT R7, RZ, 0x7610, R7 ;  /* 0x00007610ff077816 */ /* 0x000fe40000000007 */
[----:B------:R-:W-:-:S02]  /*53d0*/  PRMT R6, RZ, 0x7610, R6 ;  /* 0x00007610ff067816 */ /* 0x000fc40000000006 */
[----:B--2---:R-:W-:Y:S02]  /*53e0*/  PRMT R23, RZ, 0x7610, R23 ;  /* 0x00007610ff177816 */ /* 0x004fe40000000017 */
[----:B-1----:R-:W-:Y:S02]  /*53f0*/  @P0 R2UR UR5, R53 ;  /* 0x00000000350502ca */ /* 0x002fe400000e0000 */
[----:B------:R-:W-:Y:S02]  /*5400*/  @!P1 PRMT R7, R16, 0x7610, R7 ;  /* 0x0000761010079816 */ /* 0x000fe40000000007 */
[----:B------:R-:W-:Y:S02]  /*5410*/  @!P5 PRMT R23, R26, 0x7632, R23 ;  /* 0x000076321a17d816 */ /* 0x000fe40000000017 */
[----:B------:R-:W-:Y:S02]  /*5420*/  PRMT R16, RZ, 0x7610, R16 ;  /* 0x00007610ff107816 */ /* 0x000fe40000000010 */
[----:B------:R-:W-:-:S02]  /*5430*/  PRMT R53, RZ, 0x7610, R53 ;  /* 0x00007610ff357816 */ /* 0x000fc40000000035 */
[----:B------:R-:W-:Y:S02]  /*5440*/  PRMT R26, RZ, 0x7610, R26 ;  /* 0x00007610ff1a7816 */ /* 0x000fe4000000001a */
[----:B------:R-:W-:Y:S02]  /*5450*/  @!P1 PRMT R6, R74, 0x7632, R6 ;  /* 0x000076324a069816 */ /* 0x000fe40000000006 */
        /* <DEDUP_REMOVED lines=8> */
[C---:B------:R-:W-:Y:S02]  /*54e0*/  @!P6 PRMT R53, R106.reuse, 0x7610, R53 ;  /* 0x000076106a35e816 */ /* 0x040fe40000000035 */
[----:B------:R-:W-:Y:S01]  /*54f0*/  @!P6 PRMT R26, R106, 0x7632, R26 ;  /* 0x000076326a1ae816 */ /* 0x000fe2000000001a */
[----:B------:R-:W-:Y:S01]  /*5500*/  UMOV UR16, 0x3f800000 ;  /* 0x3f80000000107882 */ /* 0x000fe20000000000 */
[----:B------:R-:W-:Y:S01]  /*5510*/  @UP0 UMOV UR16, UR5 ;  /* 0x0000000500100c82 */ /* 0x000fe20008000000 */
[----:B0-----:R-:W-:Y:S05]  /*5520*/  BRA.U UP1, `(.L_x_128) ;  /* 0x0000002501647547 */ /* 0x001fea000b800000 */
[----:B------:R-:W2:Y:S04]  /*5530*/  LDL.LU R62, [R1+0x158] ;  /* 0x00015800013e7983 */ /* 0x000ea80000300800 */
[----:B------:R-:W3:Y:S04]  /*5540*/  LDL.LU R58, [R1+0x160] ;  /* 0x00016000013a7983 */ /* 0x000ee80000300800 */
[----:B------:R-:W4:Y:S04]  /*5550*/  LDL.LU R70, [R1+0x15c] ;  /* 0x00015c0001467983 */ /* 0x000f280000300800 */
[----:B------:R-:W4:Y:S04]  /*5560*/  LDL.LU R66, [R1+0x164] ;  /* 0x0001640001427983 */ /* 0x000f280000300800 */
[----:B------:R-:W4:Y:S04]  /*5570*/  LDL.LU R97, [R1+0x124] ;  /* 0x0001240001617983 */ /* 0x000f280000300800 */
[----:B------:R-:W4:Y:S04]  /*5580*/  LDL.LU R108, [R1+0x16c] ;  /* 0x00016c00016c7983 */ /* 0x000f280000300800 */
[----:B------:R-:W4:Y:S04]  /*5590*/  LDL.LU R111, [R1+0x17c] ;  /* 0x00017c00016f7983 */ /* 0x000f280000300800 */
[----:B------:R-:W4:Y:S04]  /*55a0*/  LDL.LU R119, [R1+0x184] ;  /* 0x0001840001777983 */ /* 0x000f280000300800 */
[----:B------:R-:W4:Y:S01]  /*55b0*/  LDL.LU R115, [R1+0x180] ;  /* 0x0001800001737983 */ /* 0x000f220000300800 */
[----:B--2---:R-:W-:-:S02]  /*55c0*/  SHF.L.U32 R62, R62, 0x10, RZ ;  /* 0x000000103e3e7819 */ /* 0x004fc400000006ff */
[----:B---3--:R-:W-:-:S03]  /*55d0*/  SHF.L.U32 R58, R58, 0x10, RZ ;  /* 0x000000103a3a7819 */ /* 0x008fc600000006ff */
[----:B------:R-:W-:Y:S01]  /*55e0*/  FADD.FTZ R62, R62, -UR28 ;  /* 0x8000001c3e3e7e21 */ /* 0x000fe20008010000 */
[----:B----4-:R-:W-:-:S03]  /*55f0*/  SHF.L.U32 R74, R70, 0x10, RZ ;  /* 0x00000010464a7819 */ /* 0x010fc600000006ff */
[----:B------:R-:W-:Y:S01]  /*5600*/  FMUL.FTZ R62, R62, UR16 ;  /* 0x000000103e3e7c20 */ /* 0x000fe20008410000 */
[----:B-----5:R-:W-:Y:S01]  /*5610*/  FMUL.FTZ R70, R4, R58 ;  /* 0x0000003a04467220 */ /* 0x020fe20000410000 */
[----:B------:R-:W-:Y:S01]  /*5620*/  SHF.L.U32 R66, R66, 0x10, RZ ;  /* 0x0000001042427819 */ /* 0x000fe200000006ff */
[----:B------:R-:W-:Y:S02]  /*5630*/  FADD.FTZ R74, R74, -UR28 ;  /* 0x8000001c4a4a7e21 */ /* 0x000fe40008010000 */
[----:B------:R-:W-:Y:S01]  /*5640*/  FADD.FTZ R78, RZ, R70 ;  /* 0x00000046ff4e7221 */ /* 0x000fe20000010000 */
[----:B------:R-:W-:Y:S01]  /*5650*/  SHF.L.U32 R97, R97, 0x10, RZ ;  /* 0x0000001061617819 */ /* 0x000fe200000006ff */
[----:B------:R-:W-:Y:S01]  /*5660*/  FFMA.FTZ R106, R62, R70, RZ ;  /* 0x000000463e6a7223 */ /* 0x000fe200000100ff */
[----:B------:R-:W-:Y:S01]  /*5670*/  FMUL.FTZ R74, R74, UR16 ;  /* 0x000000104a4a7c20 */ /* 0x000fe20008410000 */
[----:B------:R-:W-:Y:S02]  /*5680*/  FMUL.FTZ R70, R5, R66 ;  /* 0x0000004205467220 */ /* 0x000fe40000410000 */
[----:B------:R-:W-:Y:S01]  /*5690*/  FADD.FTZ R97, R97, -UR28 ;  /* 0x8000001c61617e21 */ /* 0x000fe20008010000 */
[----:B------:R-:W-:Y:S01]  /*56a0*/  FFMA.FTZ R62, R58, R62, RZ ;  /* 0x0000003e3a3e7223 */ /* 0x000fe200000100ff */
[----:B------:R-:W-:Y:S01]  /*56b0*/  FFMA.FTZ R106, R74, R70, R106 ;  /* 0x000000464a6a7223 */ /* 0x000fe2000001006a */
[----:B------:R-:W-:Y:S01]  /*56c0*/  FADD.FTZ R78, R70, R78 ;  /* 0x0000004e464e7221 */ /* 0x000fe20000010000 */
[----:B------:R-:W-:Y:S01]  /*56d0*/  SHF.L.U32 R70, R108, 0x10, RZ ;  /* 0x000000106c467819 */ /* 0x000fe200000006ff */
[----:B------:R-:W-:Y:S01]  /*56e0*/  FADD.FTZ R58, RZ, R58 ;  /* 0x0000003aff3a7221 */ /* 0x000fe20000010000 */
[----:B------:R-:W-:-:S03]  /*56f0*/  FMUL.FTZ R97, R97, UR16 ;  /* 0x0000001061617c20 */ /* 0x000fc60008410000 */
[C---:B------:R-:W-:Y:S01]  /*5700*/  FADD.FTZ R58, R70.reuse, R58 ;  /* 0x0000003a463a7221 */ /* 0x040fe20000010000 */
[----:B------:R-:W-:Y:S01]  /*5710*/  FFMA.FTZ R62, R70, R97, R62 ;  /* 0x00000061463e7223 */ /* 0x000fe2000001003e */
[----:B------:R-:W-:-:S04]  /*5720*/  FMUL.FTZ R70, R4, R70 ;  /* 0x0000004604467220 */ /* 0x000fc80000410000 */
[----:B------:R-:W-:Y:S02]  /*5730*/  FFMA.FTZ R106, R97, R70, R106 ;  /* 0x00000046616a7223 */ /* 0x000fe4000001006a */
[----:B------:R-:W2:Y:S01]  /*5740*/  LDL.LU R97, [R1+0x174] ;  /* 0x0001740001617983 */ /* 0x000ea20000300800 */
[----:B------:R-:W-:-:S03]  /*5750*/  SHF.L.U32 R108, R125, 0x10, RZ ;  /* 0x000000107d6c7819 */ /* 0x000fc600000006ff */
[----:B------:R-:W3:Y:S02]  /*5760*/  LDL.LU R125, [R1+0x178] ;  /* 0x00017800017d7983 */ /* 0x000ee40000300800 */
[----:B------:R-:W-:Y:S01]  /*5770*/  FADD.FTZ R108, R108, -UR28 ;  /* 0x8000001c6c6c7e21 */ /* 0x000fe20008010000 */
[----:B------:R-:W-:Y:S01]  /*5780*/  FFMA.FTZ R74, R66, R74, RZ ;  /* 0x0000004a424a7223 */ /* 0x000fe200000100ff */
[----:B------:R-:W-:Y:S02]  /*5790*/  FADD.FTZ R66, RZ, R66 ;  /* 0x00000042ff427221 */ /* 0x000fe40000010000 */
[----:B------:R-:W-:Y:S01]  /*57a0*/  FMUL.FTZ R108, R108, UR16 ;  /* 0x000000106c6c7c20 */ /* 0x000fe20008410000 */
[----:B------:R-:W-:Y:S01]  /*57b0*/  FADD.FTZ R78, R78, R70 ;  /* 0x000000464e4e7221 */ /* 0x000fe20000010000 */
[----:B------:R-:W-:Y:S02]  /*57c0*/  SHF.L.U32 R70, R123, 0x10, RZ ;  /* 0x000000107b467819 */ /* 0x000fe400000006ff */
[----:B------:R-:W4:Y:S01]  /*57d0*/  LDL.LU R123, [R1+0x198] ;  /* 0x00019800017b7983 */ /* 0x000f220000300800 */
[----:B--2---:R-:W-:-:S05]  /*57e0*/  SHF.L.U32 R97, R97, 0x10, RZ ;  /* 0x0000001061617819 */ /* 0x004fca00000006ff */
[C---:B------:R-:W-:Y:S01]  /*57f0*/  FADD.FTZ R66, R97.reuse, R66 ;  /* 0x0000004261427221 */ /* 0x040fe20000010000 */
[----:B------:R-:W-:Y:S01]  /*5800*/  FFMA.FTZ R74, R97, R108, R74 ;  /* 0x0000006c614a7223 */ /* 0x000fe2000001004a */
[----:B------:R-:W-:-:S04]  /*5810*/  FMUL.FTZ R97, R5, R97 ;  /* 0x0000006105617220 */ /* 0x000fc80000410000 */
[----:B------:R-:W-:Y:S01]  /*5820*/  FFMA.FTZ R106, R108, R97, R106 ;  /* 0x000000616c6a7223 */ /* 0x000fe2000001006a */
[----:B------:R-:W-:Y:S01]  /*5830*/  FADD.FTZ R78, R97, R78 ;  /* 0x0000004e614e7221 */ /* 0x000fe20000010000 */
[----:B------:R-:W-:Y:S01]  /*5840*/  SHF.L.U32 R97, R111, 0x10, RZ ;  /* 0x000000106f617819 */ /* 0x000fe200000006ff */
[----:B------:R-:W-:Y:S01]  /*5850*/  FADD.FTZ R111, R70, -UR28 ;  /* 0x8000001c466f7e21 */ /* 0x000fe20008010000 */
[----:B---3--:R-:W-:Y:S02]  /*5860*/  SHF.L.U32 R70, R125, 0x10, RZ ;  /* 0x000000107d467819 */ /* 0x008fe400000006ff */
[----:B------:R-:W2:Y:S01]  /*5870*/  LDL.LU R125, [R1+0x1a0] ;  /* 0x0001a000017d7983 */ /* 0x000ea20000300800 */
[----:B------:R-:W-:Y:S02]  /*5880*/  FMUL.FTZ R111, R111, UR16 ;  /* 0x000000106f6f7c20 */ /* 0x000fe40008410000 */
[----:B------:R-:W-:Y:S01]  /*5890*/  FADD.FTZ R70, R70, -UR28 ;  /* 0x8000001c46467e21 */ /* 0x000fe20008010000 */
[----:B------:R-:W-:Y:S01]  /*58a0*/  FMUL.FTZ R108, R4, R97 ;  /* 0x00000061046c7220 */ /* 0x000fe20000410000 */
[----:B------:R-:W-:Y:S01]  /*58b0*/  FADD.FTZ R58, R58, R97 ;  /* 0x000000613a3a7221 */ /* 0x000fe20000010000 */
[----:B------:R-:W-:Y:S01]  /*58c0*/  FFMA.FTZ R62, R97, R111, R62 ;  /* 0x0000006f613e7223 */ /* 0x000fe2000001003e */
[----:B------:R-:W-:Y:S01]  /*58d0*/  SHF.L.U32 R97, R119, 0x10, RZ ;  /* 0x0000001077617819 */ /* 0x000fe200000006ff */
[----:B------:R-:W-:Y:S01]  /*58e0*/  FMUL.FTZ R70, R70, UR16 ;  /* 0x0000001046467c20 */ /* 0x000fe20008410000 */
[----:B------:R-:W-:Y:S01]  /*58f0*/  FFMA.FTZ R106, R111, R108, R106 ;  /* 0x0000006c6f6a7223 */ /* 0x000fe2000001006a */
[----:B------:R-:W-:Y:S01]  /*5900*/  FADD.FTZ R78, R78, R108 ;  /* 0x0000006c4e4e7221 */ /* 0x000fe20000010000 */
[----:B------:R-:W3:Y:S01]  /*5910*/  LDL.LU R119, [R1+0x19c] ;  /* 0x00019c0001777983 */ /* 0x000ee20000300800 */
[----:B------:R-:W-:Y:S01]  /*5920*/  FADD.FTZ R66, R66, R97 ;  /* 0x0000006142427221 */ /* 0x000fe20000010000 */
[----:B------:R-:W-:Y:S01]  /*5930*/  FFMA.FTZ R74, R97, R70, R74 ;  /* 0x00000046614a7223 */ /* 0x000fe2000001004a */
[----:B------:R-:W-:Y:S01]  /*5940*/  FMUL.FTZ R97, R5, R97 ;  /* 0x0000006105617220 */ /* 0x000fe20000410000 */
[----:B------:R-:W-:Y:S01]  /*5950*/  SHF.L.U32 R111, R115, 0x10, RZ ;  /* 0x00000010736f7819 */ /* 0x000fe200000006ff */
[----:B------:R-:W4:Y:S02]  /*5960*/  LDL.LU R108, [R1+0x188] ;  /* 0x00018800016c7983 */ /* 0x000f240000300800 */
[----:B------:R-:W-:-:S02]  /*5970*/  FFMA.FTZ R106, R70, R97, R106 ;  /* 0x00000061466a7223 */ /* 0x000fc4000001006a */
[----:B------:R-:W2:Y:S01]  /*5980*/  LDL.LU R70, [R1+0x18c] ;  /* 0x00018c0001467983 */ /* 0x000ea20000300800 */
[----:B------:R-:W-:Y:S01]  /*5990*/  FADD.FTZ R111, R111, -UR28 ;  /* 0x8000001c6f6f7e21 */ /* 0x000fe20008010000 */
[----:B------:R-:W-:Y:S02]  /*59a0*/  FADD.FTZ R78, R97, R78 ;  /* 0x0000004e614e7221 */ /* 0x000fe40000010000 */
[----:B------:R-:W3:Y:S01]  /*59b0*/  LDL.LU R97, [R1+0x194] ;  /* 0x0001940001617983 */ /* 0x000ee20000300800 */
[----:B------:R-:W-:-:S03]  /*59c0*/  FMUL.FTZ R111, R111, UR16 ;  /* 0x000000106f6f7c20 */ /* 0x000fc60008410000 */
[----:B------:R-:W3:Y:S01]  /*59d0*/  LDL.LU R115, [R1+0x118] ;  /* 0x0001180001737983 */ /* 0x000ee20000300800 */
[----:B--2---:R-:W-:-:S05]  /*59e0*/  SHF.L.U32 R70, R70, 0x10, RZ ;  /* 0x0000001046467819 */ /* 0x004fca00000006ff */
[----:B------:R-:W-:Y:S01]  /*59f0*/  FADD.FTZ R58, R58, R70 ;  /* 0x000000463a3a7221 */ /* 0x000fe20000010000 */
[----:B------:R-:W-:Y:S01]  /*5a00*/  FFMA.FTZ R62, R70, R111, R62 ;  /* 0x0000006f463e7223 */ /* 0x000fe2000001003e */
[----:B------:R-:W-:-:S04]  /*5a10*/  FMUL.FTZ R70, R4, R70 ;  /* 0x0000004604467220 */ /* 0x000fc80000410000 */
[----:B------:R-:W-:Y:S02]  /*5a20*/  FFMA.FTZ R106, R111, R70, R106 ;  /* 0x000000466f6a7223 */ /* 0x000fe4000001006a */
[----:B------:R-:W2:Y:S01]  /*5a30*/  LDL.LU R111, [R1+0x190] ;  /* 0x00019000016f7983 */ /* 0x000ea20000300800 */
[----:B----4-:R-:W-:Y:S02]  /*5a40*/  SHF.L.U32 R108, R108, 0x10, RZ ;  /* 0x000000106c6c7819 */ /* 0x010fe400000006ff */
[----:B---3--:R-:W-:-:S03]  /*5a50*/  SHF.L.U32 R97, R97, 0x10, RZ ;  /* 0x0000001061617819 */ /* 0x008fc600000006ff */
[----:B------:R-:W-:Y:S01]  /*5a60*/  FADD.FTZ R108, R108, -UR28 ;  /* 0x8000001c6c6c7e21 */ /* 0x000fe20008010000 */
[----:B------:R-:W-:-:S03]  /*5a70*/  FADD.FTZ R78, R78, R70 ;  /* 0x000000464e4e7221 */ /* 0x000fc60000010000 */
[----:B------:R-:W-:Y:S01]  /*5a80*/  FMUL.FTZ R108, R108, UR16 ;  /* 0x000000106c6c7c20 */ /* 0x000fe20008410000 */
[----:B------:R-:W-:-:S03]  /*5a90*/  FADD.FTZ R66, R66, R97 ;  /* 0x0000006142427221 */ /* 0x000fc60000010000 */
[----:B------:R-:W-:Y:S01]  /*5aa0*/  FFMA.FTZ R74, R97, R108, R74 ;  /* 0x0000006c614a7223 */ /* 0x000fe2000001004a */
[----:B------:R-:W-:-:S04]  /*5ab0*/  FMUL.FTZ R97, R5, R97 ;  /* 0x0000006105617220 */ /* 0x000fc80000410000 */
[----:B------:R-:W-:Y:S01]  /*5ac0*/  FFMA.FTZ R106, R108, R97, R106 ;  /* 0x000000616c6a7223 */ /* 0x000fe2000001006a */
[----:B------:R-:W-:Y:S01]  /*5ad0*/  FADD.FTZ R78, R97, R78 ;  /* 0x0000004e614e7221 */ /* 0x000fe20000010000 */
[----:B------:R-:W-:Y:S02]  /*5ae0*/  SHF.L.U32 R97, R119, 0x10, RZ ;  /* 0x0000001077617819 */ /* 0x000fe400000006ff */
[----:B------:R-:W-:Y:S01]  /*5af0*/  SHF.L.U32 R108, R123, 0x10, RZ ;  /* 0x000000107b6c7819 */ /* 0x000fe200000006ff */
[----:B------:R-:W3:Y:S02]  /*5b00*/  LDL.LU R119, [R1+0x110] ;  /* 0x0001100001777983 */ /* 0x000ee40000300800 */
[----:B------:R-:W-:Y:S02]  /*5b10*/  FADD.FTZ R58, R58, R97 ;  /* 0x000000613a3a7221 */ /* 0x000fe40000010000 */
[----:B------:R-:W4:Y:S01]  /*5b20*/  LDL.LU R123, [R1+0x1a4] ;  /* 0x0001a400017b7983 */ /* 0x000f220000300800 */
[----:B--2---:R-:W-:-:S05]  /*5b30*/  SHF.L.U32 R70, R111, 0x10, RZ ;  /* 0x000000106f467819 */ /* 0x004fca00000006ff */
[----:B------:R-:W-:-:S04]  /*5b40*/  FADD.FTZ R70, R70, -UR28 ;  /* 0x8000001c46467e21 */ /* 0x000fc80008010000 */
[----:B------:R-:W-:-:S04]  /*5b50*/  FMUL.FTZ R70, R70, UR16 ;  /* 0x0000001046467c20 */ /* 0x000fc80008410000 */
[----:B------:R-:W-:Y:S01]  /*5b60*/  FFMA.FTZ R62, R97, R70, R62 ;  /* 0x00000046613e7223 */ /* 0x000fe2000001003e */
[----:B------:R-:W-:-:S04]  /*5b70*/  FMUL.FTZ R97, R4, R97 ;  /* 0x0000006104617220 */ /* 0x000fc80000410000 */
[----:B------:R-:W-:Y:S02]  /*5b80*/  FFMA.FTZ R106, R70, R97, R106 ;  /* 0x00000061466a7223 */ /* 0x000fe4000001006a */
[----:B------:R-:W2:Y:S01]  /*5b90*/  LDL.LU R70, [R1+0x120] ;  /* 0x0001200001467983 */ /* 0x000ea20000300800 */
[----:B------:R-:W-:-:S03]  /*5ba0*/  FADD.FTZ R78, R78, R97 ;  /* 0x000000614e4e7221 */ /* 0x000fc60000010000 */
[----:B------:R-:W4:Y:S01]  /*5bb0*/  LDL.LU R97, [R1+0x11c] ;  /* 0x00011c0001617983 */ /* 0x000f220000300800 */
[----:B------:R-:W-:-:S03]  /*5bc0*/  SHF.L.U32 R111, R125, 0x10, RZ ;  /* 0x000000107d6f7819 */ /* 0x000fc600000006ff */
[----:B------:R-:W4:Y:S01]  /*5bd0*/  LDL.LU R125, [R1+0x114] ;  /* 0x00011400017d7983 */ /* 0x000f220000300800 */
[----:B------:R-:W-:Y:S01]  /*5be0*/  FADD.FTZ R108, R108, -UR28 ;  /* 0x8000001c6c6c7e21 */ /* 0x000fe20008010000 */
[----:B------:R-:W-:-:S03]  /*5bf0*/  SHF.L.U32 R115, R115, 0x10, RZ ;  /* 0x0000001073737819 */ /* 0x000fc600000006ff */
[----:B------:R-:W-:Y:S01]  /*5c00*/  FMUL.FTZ R108, R108, UR16 ;  /* 0x000000106c6c7c20 */ /* 0x000fe20008410000 */
[----:B------:R-:W-:Y:S01]  /*5c10*/  FADD.FTZ R66, R66, R111 ;  /* 0x0000006f42427221 */ /* 0x000fe20000010000 */
[----:B------:R-:W-:Y:S02]  /*5c20*/  FADD.FTZ R115, R115, -UR28 ;  /* 0x8000001c73737e21 */ /* 0x000fe40008010000 */
[----:B------:R-:W-:Y:S01]  /*5c30*/  FFMA.FTZ R74, R111, R108, R74 ;  /* 0x0000006c6f4a7223 */ /* 0x000fe2000001004a */
[----:B------:R-:W-:Y:S01]  /*5c40*/  FMUL.FTZ R111, R5, R111 ;  /* 0x0000006f056f7220 */ /* 0x000fe20000410000 */
[----:B------:R-:W-:-:S03]  /*5c50*/  FMUL.FTZ R115, R115, UR16 ;  /* 0x0000001073737c20 */ /* 0x000fc60008410000 */
[----:B------:R-:W-:Y:S01]  /*5c60*/  FADD.FTZ R78, R111, R78 ;  /* 0x0000004e6f4e7221 */ /* 0x000fe20000010000 */
[----:B------:R-:W-:Y:S01]  /*5c70*/  FFMA.FTZ R106, R108, R111, R106 ;  /* 0x0000006f6c6a7223 */ /* 0x000fe2000001006a */
[----:B------:R-:W-:Y:S02]  /*5c80*/  SHF.L.U32 R100, R100, 0x10, RZ ;  /* 0x0000001064647819 */ /* 0x000fe400000006ff */
[----:B---3--:R-:W-:-:S03]  /*5c90*/  SHF.L.U32 R119, R119, 0x10, RZ ;  /* 0x0000001077777819 */ /* 0x008fc600000006ff */
[----:B------:R-:W-:Y:S01]  /*5ca0*/  FADD.FTZ R100, R100, -UR28 ;  /* 0x8000001c64647e21 */ /* 0x000fe20008010000 */
[----:B------:R-:W-:Y:S02]  /*5cb0*/  SHF.L.U32 R101, R101, 0x10, RZ ;  /* 0x0000001065657819 */ /* 0x000fe400000006ff */
[----:B------:R-:W-:-:S03]  /*5cc0*/  SHF.L.U32 R102, R102, 0x10, RZ ;  /* 0x0000001066667819 */ /* 0x000fc600000006ff */
[----:B------:R-:W-:Y:S01]  /*5cd0*/  FADD.FTZ R101, R101, -UR28 ;  /* 0x8000001c65657e21 */ /* 0x000fe20008010000 */
[----:B------:R-:W-:Y:S01]  /*5ce0*/  SHF.L.U32 R103, R103, 0x10, RZ ;  /* 0x0000001067677819 */ /* 0x000fe200000006ff */
[----:B------:R-:W-:Y:S02]  /*5cf0*/  FADD.FTZ R102, R102, -UR28 ;  /* 0x8000001c66667e21 */ /* 0x000fe40008010000 */
[----:B------:R-:W-:Y:S01]  /*5d00*/  FMUL.FTZ R101, R101, UR16 ;  /* 0x0000001065657c20 */ /* 0x000fe20008410000 */
[----:B------:R-:W-:Y:S02]  /*5d10*/  SHF.L.U32 R105, R105, 0x10, RZ ;  /* 0x0000001069697819 */ /* 0x000fe400000006ff */
[----:B------:R-:W-:Y:S02]  /*5d20*/  SHF.L.U32 R93, R93, 0x10, RZ ;  /* 0x000000105d5d7819 */ /* 0x000fe400000006ff */
[----:B------:R-:W-:-:S03]  /*5d30*/  SHF.L.U32 R91, R91, 0x10, RZ ;  /* 0x000000105b5b7819 */ /* 0x000fc600000006ff */
[----:B------:R-:W-:Y:S01]  /*5d40*/  FADD.FTZ R93, R93, -UR28 ;  /* 0x8000001c5d5d7e21 */ /* 0x000fe20008010000 */
[----:B------:R-:W-:Y:S01]  /*5d50*/  SHF.L.U32 R95, R95, 0x10, RZ ;  /* 0x000000105f5f7819 */ /* 0x000fe200000006ff */
[----:B------:R-:W-:Y:S02]  /*5d60*/  FADD.FTZ R91, R91, -UR28 ;  /* 0x8000001c5b5b7e21 */ /* 0x000fe40008010000 */
[----:B------:R-:W-:Y:S01]  /*5d70*/  FMUL.FTZ R93, R93, UR16 ;  /* 0x000000105d5d7c20 */ /* 0x000fe20008410000 */
[----:B------:R-:W-:Y:S01]  /*5d80*/  SHF.L.U32 R90, R90, 0x10, RZ ;  /* 0x000000105a5a7819 */ /* 0x000fe200000006ff */
[----:B------:R-:W-:Y:S01]  /*5d90*/  FMUL.FTZ R91, R91, UR16 ;  /* 0x000000105b5b7c20 */ /* 0x000fe20008410000 */
[----:B------:R-:W-:Y:S02]  /*5da0*/  SHF.L.U32 R89, R89, 0x10, RZ ;  /* 0x0000001059597819 */ /* 0x000fe400000006ff */
[----:B------:R-:W-:Y:S01]  /*5db0*/  SHF.L.U32 R84, R84, 0x10, RZ ;  /* 0x0000001054547819 */ /* 0x000fe200000006ff */
[----:B------:R-:W-:Y:S01]  /*5dc0*/  FADD.FTZ R90, R90, -UR28 ;  /* 0x8000001c5a5a7e21 */ /* 0x000fe20008010000 */
[----:B------:R-:W-:-:S03]  /*5dd0*/  SHF.L.U32 R85, R85, 0x10, RZ ;  /* 0x0000001055557819 */ /* 0x000fc600000006ff */
[----:B------:R-:W-:Y:S01]  /*5de0*/  FMUL.FTZ R90, R90, UR16 ;  /* 0x000000105a5a7c20 */ /* 0x000fe20008410000 */
[----:B------:R-:W-:Y:S01]  /*5df0*/  FADD.FTZ R84, R84, -UR28 ;  /* 0x8000001c54547e21 */ /* 0x000fe20008010000 */
[----:B------:R-:W-:Y:S01]  /*5e00*/  FADD.FTZ R85, R85, -UR28 ;  /* 0x8000001c55557e21 */ /* 0x000fe20008010000 */
[----:B------:R-:W-:Y:S02]  /*5e10*/  SHF.L.U32 R87, R87, 0x10, RZ ;  /* 0x0000001057577819 */ /* 0x000fe400000006ff */
[----:B------:R-:W-:Y:S01]  /*5e20*/  FMUL.FTZ R84, R84, UR16 ;  /* 0x0000001054547c20 */ /* 0x000fe20008410000 */
[----:B------:R-:W-:Y:S01]  /*5e30*/  FMUL.FTZ R85, R85, UR16 ;  /* 0x0000001055557c20 */ /* 0x000fe20008410000 */
[----:B------:R-:W-:Y:S02]  /*5e40*/  SHF.L.U32 R81, R81, 0x10, RZ ;  /* 0x0000001051517819 */ /* 0x000fe400000006ff */
[----:B------:R-:W-:Y:S02]  /*5e50*/  SHF.L.U32 R25, R25, 0x10, RZ ;  /* 0x0000001019197819 */ /* 0x000fe400000006ff */
[----:B------:R-:W-:Y:S01]  /*5e60*/  SHF.L.U32 R83, R83, 0x10, RZ ;  /* 0x0000001053537819 */ /* 0x000fe200000006ff */
[----:B------:R-:W-:Y:S01]  /*5e70*/  FADD.FTZ R81, R81, -UR28 ;  /* 0x8000001c51517e21 */ /* 0x000fe20008010000 */
[----:B------:R-:W-:-:S03]  /*5e80*/  SHF.L.U32 R18, R18, 0x10, RZ ;  /* 0x0000001012127819 */ /* 0x000fc600000006ff */
[----:B------:R-:W-:Y:S01]  /*5e90*/  FMUL.FTZ R81, R81, UR16 ;  /* 0x0000001051517c20 */ /* 0x000fe20008410000 */
[----:B------:R-:W-:Y:S01]  /*5ea0*/  SHF.L.U32 R39, R39, 0x10, RZ ;  /* 0x0000001027277819 */ /* 0x000fe200000006ff */
[----:B------:R-:W-:Y:S01]  /*5eb0*/  FADD.FTZ R18, R18, -UR28 ;  /* 0x8000001c12127e21 */ /* 0x000fe20008010000 */
[----:B------:R-:W-:Y:S02]  /*5ec0*/  SHF.L.U32 R46, R46, 0x10, RZ ;  /* 0x000000102e2e7819 */ /* 0x000fe400000006ff */
[----:B------:R-:W-:Y:S01]  /*5ed0*/  SHF.L.U32 R47, R47, 0x10, RZ ;  /* 0x000000102f2f7819 */ /* 0x000fe200000006ff */
[----:B------:R-:W-:Y:S02]  /*5ee0*/  FMUL.FTZ R18, R18, UR16 ;  /* 0x0000001012127c20 */ /* 0x000fe40008410000 */
        /* <DEDUP_REMOVED lines=8> */
[----:B------:R-:W-:Y:S02]  /*5f70*/  FADD.FTZ R50, R50, -UR28 ;  /* 0x8000001c32327e21 */ /* 0x000fe40008010000 */
[----:B------:R-:W-:-:S02]  /*5f80*/  FADD.FTZ R55, R55, -UR28 ;  /* 0x8000001c37377e21 */ /* 0x000fc40008010000 */
[----:B------:R-:W-:Y:S01]  /*5f90*/  FMUL.FTZ R50, R50, UR16 ;  /* 0x0000001032327c20 */ /* 0x000fe20008410000 */
[----:B------:R-:W-:Y:S02]  /*5fa0*/  SHF.L.U32 R57, R57, 0x10, RZ ;  /* 0x0000001039397819 */ /* 0x000fe400000006ff */
[----:B------:R-:W-:Y:S02]  /*5fb0*/  SHF.L.U32 R56, R56, 0x10, RZ ;  /* 0x0000001038387819 */ /* 0x000fe400000006ff */
[----:B------:R-:W-:Y:S02]  /*5fc0*/  SHF.L.U32 R59, R59, 0x10, RZ ;  /* 0x000000103b3b7819 */ /* 0x000fe400000006ff */
[----:B------:R-:W-:Y:S01]  /*5fd0*/  SHF.L.U32 R60, R60, 0x10, RZ ;  /* 0x000000103c3c7819 */ /* 0x000fe200000006ff */
[----:B------:R-:W-:Y:S02]  /*5fe0*/  FADD.FTZ R56, R56, -UR28 ;  /* 0x8000001c38387e21 */ /* 0x000fe40008010000 */
[----:B------:R-:W-:Y:S01]  /*5ff0*/  FADD.FTZ R59, R59, -UR28 ;  /* 0x8000001c3b3b7e21 */ /* 0x000fe20008010000 */
[----:B------:R-:W-:Y:S01]  /*6000*/  SHF.L.U32 R61, R61, 0x10, RZ ;  /* 0x000000103d3d7819 */ /* 0x000fe200000006ff */
[----:B------:R-:W-:Y:S01]  /*6010*/  FMUL.FTZ R56, R56, UR16 ;  /* 0x0000001038387c20 */ /* 0x000fe20008410000 */
[----:B------:R-:W-:Y:S01]  /*6020*/  FADD.FTZ R60, R60, -UR28 ;  /* 0x8000001c3c3c7e21 */ /* 0x000fe20008010000 */
[----:B------:R-:W-:-:S02]  /*6030*/  SHF.L.U32 R107, R107, 0x10, RZ ;  /* 0x000000106b6b7819 */ /* 0x000fc400000006ff */
[----:B------:R-:W-:Y:S01]  /*6040*/  SHF.L.U32 R63, R63, 0x10, RZ ;  /* 0x000000103f3f7819 */ /* 0x000fe200000006ff */
[----:B------:R-:W-:Y:S01]  /*6050*/  FMUL.FTZ R60, R60, UR16 ;  /* 0x000000103c3c7c20 */ /* 0x000fe20008410000 */
[----:B------:R-:W-:Y:S02]  /*6060*/  SHF.L.U32 R64, R64, 0x10, RZ ;  /* 0x0000001040407819 */ /* 0x000fe400000006ff */
[----:B------:R-:W-:Y:S01]  /*6070*/  SHF.L.U32 R65, R65, 0x10, RZ ;  /* 0x0000001041417819 */ /* 0x000fe200000006ff */
[----:B------:R-:W-:Y:S01]  /*6080*/  FADD.FTZ R63, R63, -UR28 ;  /* 0x8000001c3f3f7e21 */ /* 0x000fe20008010000 */
[----:B------:R-:W-:Y:S01]  /*6090*/  SHF.L.U32 R8, R8, 0x10, RZ ;  /* 0x0000001008087819 */ /* 0x000fe200000006ff */
[----:B------:R-:W-:Y:S01]  /*60a0*/  FADD.FTZ R64, R64, -UR28 ;  /* 0x8000001c40407e21 */ /* 0x000fe20008010000 */
[----:B------:R-:W-:-:S03]  /*60b0*/  SHF.L.U32 R109, R109, 0x10, RZ ;  /* 0x000000106d6d7819 */ /* 0x000fc600000006ff */
[----:B------:R-:W-:Y:S01]  /*60c0*/  FADD.FTZ R8, R8, -UR28 ;  /* 0x8000001c08087e21 */ /* 0x000fe20008010000 */
[----:B------:R-:W-:Y:S01]  /*60d0*/  FMUL.FTZ R64, R64, UR16 ;  /* 0x0000001040407c20 */ /* 0x000fe20008410000 */
[----:B------:R-:W-:Y:S02]  /*60e0*/  SHF.L.U32 R67, R67, 0x10, RZ ;  /* 0x0000001043437819 */ /* 0x000fe400000006ff */
[----:B------:R-:W-:Y:S01]  /*60f0*/  FMUL.FTZ R8, R8, UR16 ;  /* 0x0000001008087c20 */ /* 0x000fe20008410000 */
[----:B------:R-:W-:Y:S02]  /*6100*/  SHF.L.U32 R69, R69, 0x10, RZ ;  /* 0x0000001045457819 */ /* 0x000fe400000006ff */
[----:B------:R-:W-:Y:S01]  /*6110*/  FADD.FTZ R67, R67, -UR28 ;  /* 0x8000001c43437e21 */ /* 0x000fe20008010000 */
[----:B------:R-:W-:Y:S02]  /*6120*/  SHF.L.U32 R10, R10, 0x10, RZ ;  /* 0x000000100a0a7819 */ /* 0x000fe400000006ff */
[----:B--2---:R-:W-:-:S02]  /*6130*/  SHF.L.U32 R70, R70, 0x10, RZ ;  /* 0x0000001046467819 */ /* 0x004fc400000006ff */
[----:B----4-:R-:W-:-:S03]  /*6140*/  SHF.L.U32 R97, R97, 0x10, RZ ;  /* 0x0000001061617819 */ /* 0x010fc600000006ff */
[----:B------:R-:W-:-:S04]  /*6150*/  FMUL.FTZ R111, R4, R70 ;  /* 0x00000046046f7220 */ /* 0x000fc80000410000 */
[----:B------:R-:W-:Y:S01]  /*6160*/  FADD.FTZ R78, R78, R111 ;  /* 0x0000006f4e4e7221 */ /* 0x000fe20000010000 */
[----:B------:R-:W-:Y:S01]  /*6170*/  FFMA.FTZ R106, R115, R111, R106 ;  /* 0x0000006f736a7223 */ /* 0x000fe2000001006a */
[----:B------:R-:W-:Y:S01]  /*6180*/  FADD.FTZ R111, R97, -UR28 ;  /* 0x8000001c616f7e21 */ /* 0x000fe20008010000 */
[----:B------:R-:W-:-:S03]  /*6190*/  SHF.L.U32 R97, R123, 0x10, RZ ;  /* 0x000000107b617819 */ /* 0x000fc600000006ff */
[----:B------:R-:W-:Y:S01]  /*61a0*/  FMUL.FTZ R111, R111, UR16 ;  /* 0x000000106f6f7c20 */ /* 0x000fe20008410000 */
[----:B------:R-:W-:Y:S01]  /*61b0*/  FFMA.FTZ R62, R70, R115, R62 ;  /* 0x00000073463e7223 */ /* 0x000fe2000001003e */
[----:B------:R-:W-:Y:S01]  /*61c0*/  FADD.FTZ R58, R58, R70 ;  /* 0x000000463a3a7221 */ /* 0x000fe20000010000 */
[----:B------:R-:W-:Y:S01]  /*61d0*/  FMUL.FTZ R115, R100, UR16 ;  /* 0x0000001064737c20 */ /* 0x000fe20008410000 */
[----:B------:R-:W-:Y:S01]  /*61e0*/  FADD.FTZ R66, R66, R97 ;  /* 0x0000006142427221 */ /* 0x000fe20000010000 */
[----:B------:R-:W-:Y:S01]  /*61f0*/  FFMA.FTZ R74, R97, R111, R74 ;  /* 0x0000006f614a7223 */ /* 0x000fe2000001004a */
[----:B------:R-:W-:Y:S01]  /*6200*/  FMUL.FTZ R97, R5, R97 ;  /* 0x0000006105617220 */ /* 0x000fe20000410000 */
[----:B------:R-:W-:Y:S01]  /*6210*/  FADD.FTZ R58, R58, R119 ;  /* 0x000000773a3a7221 */ /* 0x000fe20000010000 */
[----:B------:R-:W-:Y:S01]  /*6220*/  FFMA.FTZ R62, R119, R115, R62 ;  /* 0x00000073773e7223 */ /* 0x000fe2000001003e */
[----:B------:R-:W-:Y:S01]  /*6230*/  FMUL.FTZ R70, R4, R119 ;  /* 0x0000007704467220 */ /* 0x000fe20000410000 */
[----:B------:R-:W-:Y:S01]  /*6240*/  FADD.FTZ R119, R97, R78 ;  /* 0x0000004e61777221 */ /* 0x000fe20000010000 */
[----:B------:R-:W-:Y:S01]  /*6250*/  FFMA.FTZ R106, R111, R97, R106 ;  /* 0x000000616f6a7223 */ /* 0x000fe2000001006a */
[----:B------:R-:W-:-:S02]  /*6260*/  SHF.L.U32 R97, R125, 0x10, RZ ;  /* 0x000000107d617819 */ /* 0x000fc400000006ff */
[----:B------:R-:W-:Y:S01]  /*6270*/  FADD.FTZ R78, R119, R70 ;  /* 0x00000046774e7221 */ /* 0x000fe20000010000 */
[----:B------:R-:W-:Y:S02]  /*6280*/  FFMA.FTZ R106, R115, R70, R106 ;  /* 0x00000046736a7223 */ /* 0x000fe4000001006a */
[----:B------:R-:W-:Y:S01]  /*6290*/  FMUL.FTZ R70, R5, R97 ;  /* 0x0000006105467220 */ /* 0x000fe20000410000 */
[----:B------:R-:W-:Y:S01]  /*62a0*/  FADD.FTZ R66, R66, R97 ;  /* 0x0000006142427221 */ /* 0x000fe20000010000 */
[----:B------:R-:W-:Y:S02]  /*62b0*/  FFMA.FTZ R74, R97, R101, R74 ;  /* 0x00000065614a7223 */ /* 0x000fe4000001004a */
[----:B------:R-:W-:Y:S01]  /*62c0*/  FADD.FTZ R78, R70, R78 ;  /* 0x0000004e464e7221 */ /* 0x000fe20000010000 */
[----:B------:R-:W-:Y:S01]  /*62d0*/  FFMA.FTZ R70, R101, R70, R106 ;  /* 0x0000004665467223 */ /* 0x000fe2000001006a */
[----:B------:R-:W-:Y:S01]  /*62e0*/  SHF.L.U32 R101, R104, 0x10, RZ ;  /* 0x0000001068657819 */ /* 0x000fe200000006ff */
[----:B------:R-:W-:Y:S01]  /*62f0*/  FADD.FTZ R97, R103, -UR28 ;  /* 0x8000001c67617e21 */ /* 0x000fe20008010000 */
[----:B------:R-:W-:Y:S01]  /*6300*/  FMUL.FTZ R103, R102, UR16 ;  /* 0x0000001066677c20 */ /* 0x000fe20008410000 */
[----:B------:R-:W-:-:S02]  /*6310*/  SHF.L.U32 R100, R92, 0x10, RZ ;  /* 0x000000105c647819 */ /* 0x000fc400000006ff */
        /* <DEDUP_REMOVED lines=9> */
[----:B------:R-:W-:Y:S01]  /*63b0*/  SHF.L.U32 R101, R94, 0x10, RZ ;  /* 0x000000105e657819 */ /* 0x000fe200000006ff */
[----:B------:R-:W-:Y:S01]  /*63c0*/  FADD.FTZ R100, R100, -UR28 ;  /* 0x8000001c64647e21 */ /* 0x000fe20008010000 */
[----:B------:R-:W-:Y:S01]  /*63d0*/  FADD.FTZ R105, R92, R105 ;  /* 0x000000695c697221 */ /* 0x000fe20000010000 */
[----:B------:R-:W-:-:S02]  /*63e0*/  FFMA.FTZ R92, R97, R92, R70 ;  /* 0x0000005c615c7223 */ /* 0x000fc40000010046 */
[----:B------:R-:W-:Y:S01]  /*63f0*/  FMUL.FTZ R97, R100, UR16 ;  /* 0x0000001064617c20 */ /* 0x000fe20008410000 */
[----:B------:R-:W-:Y:S01]  /*6400*/  FMUL.FTZ R78, R4, R101 ;  /* 0x00000065044e7220 */ /* 0x000fe20000410000 */
        /* <DEDUP_REMOVED lines=17> */
[----:B------:R-:W-:Y:S01]  /*6520*/  FFMA.FTZ R74, R89, R90, R74 ;  /* 0x0000005a594a7223 */ /* 0x000fe2000001004a */
[----:B------:R-:W-:Y:S02]  /*6530*/  SHF.L.U32 R89, R86, 0x10, RZ ;  /* 0x0000001056597819 */ /* 0x000fe400000006ff */
[----:B------:R-:W-:Y:S01]  /*6540*/  SHF.L.U32 R86, R80, 0x10, RZ ;  /* 0x0000001050567819 */ /* 0x000fe200000006ff */
[----:B------:R-:W-:Y:S01]  /*6550*/  FADD.FTZ R70, R91, R70 ;  /* 0x000000465b467221 */ /* 0x000fe20000010000 */
[----:B------:R-:W-:Y:S01]  /*6560*/  FFMA.FTZ R97, R90, R91, R97 ;  /* 0x0000005b5a617223 */ /* 0x000fe20000010061 */
        /* <DEDUP_REMOVED lines=13> */
[----:B------:R-:W-:-:S04]  /*6640*/  FMUL.FTZ R66, R4, R89 ;  /* 0x0000005904427220 */ /* 0x000fc80000410000 */
[----:B------:R-:W-:Y:S01]  /*6650*/  FADD.FTZ R87, R87, R66 ;  /* 0x0000004257577221 */ /* 0x000fe20000010000 */
[----:B------:R-:W-:Y:S01]  /*6660*/  FFMA.FTZ R84, R85, R66, R84 ;  /* 0x0000004255547223 */ /* 0x000fe20000010054 */
[----:B------:R-:W-:Y:S01]  /*6670*/  FADD.FTZ R66, R25, -UR28 ;  /* 0x8000001c19427e21 */ /* 0x000fe20008010000 */
[----:B------:R-:W-:Y:S01]  /*6680*/  SHF.L.U32 R25, R38, 0x10, RZ ;  /* 0x0000001026197819 */ /* 0x000fe200000006ff */
[----:B------:R-:W-:Y:S01]  /*6690*/  FMUL.FTZ R38, R5, R83 ;  /* 0x0000005305267220 */ /* 0x000fe20000410000 */
[----:B------:R-:W-:-:S03]  /*66a0*/  FFMA.FTZ R80, R89, R85, R80 ;  /* 0x0000005559507223 */ /* 0x000fc60000010050 */
[----:B------:R-:W-:Y:S01]  /*66b0*/  FADD.FTZ R87, R38, R87 ;  /* 0x0000005726577221 */ /* 0x000fe20000010000 */
[----:B------:R-:W-:Y:S01]  /*66c0*/  FFMA.FTZ R84, R81, R38, R84 ;  /* 0x0000002651547223 */ /* 0x000fe20000010054 */
[----:B------:R-:W-:Y:S01]  /*66d0*/  FADD.FTZ R38, R25, -UR28 ;  /* 0x8000001c19267e21 */ /* 0x000fe20008010000 */
[----:B------:R-:W-:Y:S01]  /*66e0*/  FADD.FTZ R78, R78, R89 ;  /* 0x000000594e4e7221 */ /* 0x000fe20000010000 */
[----:B------:R-:W-:Y:S01]  /*66f0*/  FMUL.FTZ R85, R66, UR16 ;  /* 0x0000001042557c20 */ /* 0x000fe20008410000 */
[----:B------:R-:W-:Y:S01]  /*6700*/  SHF.L.U32 R25, R40, 0x10, RZ ;  /* 0x0000001028197819 */ /* 0x000fe200000006ff */
[----:B------:R-:W-:Y:S01]  /*6710*/  FMUL.FTZ R66, R4, R39 ;  /* 0x0000002704427220 */ /* 0x000fe20000410000 */
[----:B------:R-:W-:Y:S01]  /*6720*/  FADD.FTZ R62, R62, R83 ;  /* 0x000000533e3e7221 */ /* 0x000fe20000010000 */
[----:B------:R-:W-:Y:S01]  /*6730*/  FFMA.FTZ R58, R83, R81, R58 ;  /* 0x00000051533a7223 */ /* 0x000fe2000001003a */
[----:B------:R-:W-:Y:S01]  /*6740*/  FMUL.FTZ R38, R38, UR16 ;  /* 0x0000001026267c20 */ /* 0x000fe20008410000 */
[----:B------:R-:W-:Y:S01]  /*6750*/  FADD.FTZ R78, R78, R39 ;  /* 0x000000274e4e7221 */ /* 0x000fe20000010000 */
[----:B------:R-:W-:Y:S01]  /*6760*/  FFMA.FTZ R80, R39, R85, R80 ;  /* 0x0000005527507223 */ /* 0x000fe20000010050 */
[----:B------:R-:W-:Y:S01]  /*6770*/  FADD.FTZ R40, R87, R66 ;  /* 0x0000004257287221 */ /* 0x000fe20000010000 */
[----:B------:R-:W-:Y:S01]  /*6780*/  FFMA.FTZ R85, R85, R66, R84 ;  /* 0x0000004255557223 */ /* 0x000fe20000010054 */
[----:B------:R-:W-:Y:S01]  /*6790*/  FMUL.FTZ R39, R5, R25 ;  /* 0x0000001905277220 */ /* 0x000fe20000410000 */
[----:B------:R-:W-:Y:S01]  /*67a0*/  FADD.FTZ R62, R62, R25 ;  /* 0x000000193e3e7221 */ /* 0x000fe20000010000 */
[----:B------:R-:W-:Y:S01]  /*67b0*/  FFMA.FTZ R58, R25, R38, R58 ;  /* 0x00000026193a7223 */ /* 0x000fe2000001003a */
        /* <DEDUP_REMOVED lines=10> */
[----:B------:R-:W-:-:S03]  /*6860*/  FFMA.FTZ R85, R18, R47, R85 ;  /* 0x0000002f12557223 */ /* 0x000fc60000010055 */
[----:B------:R-:W-:Y:S01]  /*6870*/  FADD.FTZ R40, R25, R40 ;  /* 0x0000002819287221 */ /* 0x000fe20000010000 */
[----:B------:R-:W-:Y:S01]  /*6880*/  FFMA.FTZ R85, R46, R25, R85 ;  /* 0x000000192e557223 */ /* 0x000fe20000010055 */
[----:B------:R-:W-:-:S04]  /*6890*/  FMUL.FTZ R25, R4, R51 ;  /* 0x0000003304197220 */ /* 0x000fc80000410000 */
[----:B------:R-:W-:Y:S01]  /*68a0*/  FADD.FTZ R40, R40, R25 ;  /* 0x0000001928287221 */ /* 0x000fe20000010000 */
[----:B------:R-:W-:Y:S01]  /*68b0*/  FFMA.FTZ R85, R12, R25, R85 ;  /* 0x000000190c557223 */ /* 0x000fe20000010055 */
[----:B------:R-:W-:Y:S01]  /*68c0*/  SHF.L.U32 R25, R52, 0x10, RZ ;  /* 0x0000001034197819 */ /* 0x000fe200000006ff */
[----:B------:R-:W-:Y:S01]  /*68d0*/  FFMA.FTZ R80, R51, R12, R80 ;  /* 0x0000000c33507223 */ /* 0x000fe20000010050 */
[----:B------:R-:W-:Y:S01]  /*68e0*/  FADD.FTZ R78, R78, R51 ;  /* 0x000000334e4e7221 */ /* 0x000fe20000010000 */
[----:B------:R-:W-:Y:S02]  /*68f0*/  FMUL.FTZ R12, R55, UR16 ;  /* 0x00000010370c7c20 */ /* 0x000fe40008410000 */
        /* <DEDUP_REMOVED lines=8> */
[----:B------:R-:W-:-:S03]  /*6980*/  SHF.L.U32 R25, R96, 0x10, RZ ;  /* 0x0000001060197819 */ /* 0x000fc600000006ff */
[----:B------:R-:W-:Y:S01]  /*6990*/  FFMA.FTZ R85, R12, R57, R85 ;  /* 0x000000390c557223 */ /* 0x000fe20000010055 */
[----:B------:R-:W-:Y:S01]  /*69a0*/  FMUL.FTZ R12, R59, UR16 ;  /* 0x000000103b0c7c20 */ /* 0x000fe20008410000 */
[----:B------:R-:W-:Y:S01]  /*69b0*/  FADD.FTZ R40, R40, R57 ;  /* 0x0000003928287221 */ /* 0x000fe20000010000 */
[----:B------:R-:W-:Y:S01]  /*69c0*/  FMUL.FTZ R39, R5, R25 ;  /* 0x0000001905277220 */ /* 0x000fe20000410000 */
[----:B------:R-:W-:Y:S01]  /*69d0*/  FADD.FTZ R62, R62, R25 ;  /* 0x000000193e3e7221 */ /* 0x000fe20000010000 */
[----:B------:R-:W-:Y:S01]  /*69e0*/  FFMA.FTZ R58, R25, R56, R58 ;  /* 0x00000038193a7223 */ /* 0x000fe2000001003a */
        /* <DEDUP_REMOVED lines=10> */
[----:B------:R-:W-:Y:S01]  /*6a90*/  FMUL.FTZ R12, R63, UR16 ;  /* 0x000000103f0c7c20 */ /* 0x000fe20008410000 */
[----:B------:R-:W-:Y:S01]  /*6aa0*/  FMUL.FTZ R25, R4, R65 ;  /* 0x0000004104197220 */ /* 0x000fe20000410000 */
[----:B------:R-:W-:Y:S01]  /*6ab0*/  FADD.FTZ R40, R107, R40 ;  /* 0x000000286b287221 */ /* 0x000fe20000010000 */
[----:B------:R-:W-:Y:S01]  /*6ac0*/  FFMA.FTZ R85, R60, R107, R85 ;  /* 0x0000006b3c557223 */ /* 0x000fe20000010055 */
[----:B------:R-:W-:-:S02]  /*6ad0*/  FADD.FTZ R78, R78, R65 ;  /* 0x000000414e4e7221 */ /* 0x000fc40000010000 */
[----:B------:R-:W-:Y:S01]  /*6ae0*/  FADD.FTZ R40, R40, R25 ;  /* 0x0000001928287221 */ /* 0x000fe20000010000 */
[----:B------:R-:W-:Y:S01]  /*6af0*/  FFMA.FTZ R85, R12, R25, R85 ;  /* 0x000000190c557223 */ /* 0x000fe20000010055 */
[----:B------:R-:W-:Y:S01]  /*6b00*/  SHF.L.U32 R25, R68, 0x10, RZ ;  /* 0x0000001044197819 */ /* 0x000fe200000006ff */
        /* <DEDUP_REMOVED lines=9> */
[----:B------:R-:W-:-:S02]  /*6ba0*/  FMUL.FTZ R67, R67, UR16 ;  /* 0x0000001043437c20 */ /* 0x000fc40008410000 */
[----:B------:R-:W-:Y:S01]  /*6bb0*/  FADD.FTZ R39, R40, R25 ;  /* 0x0000001928277221 */ /* 0x000fe20000010000 */
[----:B------:R-:W-:Y:S01]  /*6bc0*/  FFMA.FTZ R12, R8, R25, R85 ;  /* 0x00000019080c7223 */ /* 0x000fe20000010055 */
[----:B------:R-:W-:Y:S01]  /*6bd0*/  FMUL.FTZ R8, R5, R69 ;  /* 0x0000004505087220 */ /* 0x000fe20000410000 */
[----:B------:R-:W-:Y:S01]  /*6be0*/  SHF.L.U32 R25, R72, 0x10, RZ ;  /* 0x0000001048197819 */ /* 0x000fe200000006ff */
[----:B------:R-:W-:Y:S01]  /*6bf0*/  FADD.FTZ R10, R10, -UR28 ;  /* 0x8000001c0a0a7e21 */ /* 0x000fe20008010000 */
[----:B------:R-:W-:Y:S01]  /*6c00*/  SHF.L.U32 R71, R71, 0x10, RZ ;  /* 0x0000001047477819 */ /* 0x000fe200000006ff */
[----:B------:R-:W-:Y:S01]  /*6c10*/  FADD.FTZ R39, R8, R39 ;  /* 0x0000002708277221 */ /* 0x000fe20000010000 */
[----:B------:R-:W-:Y:S01]  /*6c20*/  FFMA.FTZ R12, R67, R8, R12 ;  /* 0x00000008430c7223 */ /* 0x000fe2000001000c */
[----:B------:R-:W-:Y:S01]  /*6c30*/  FMUL.FTZ R47, R10, UR16 ;  /* 0x000000100a2f7c20 */ /* 0x000fe20008410000 */
[----:B------:R-:W-:Y:S01]  /*6c40*/  SHF.L.U32 R13, R13, 0x10, RZ ;  /* 0x000000100d0d7819 */ /* 0x000fe200000006ff */
[----:B------:R-:W-:Y:S01]  /*6c50*/  FMUL.FTZ R8, R4, R25 ;  /* 0x0000001904087220 */ /* 0x000fe20000410000 */
[----:B------:R-:W-:Y:S01]  /*6c60*/  SHF.L.U32 R73, R73, 0x10, RZ ;  /* 0x0000001049497819 */ /* 0x000fe200000006ff */
[----:B------:R-:W-:-:S02]  /*6c70*/  FADD.FTZ R71, R71, -UR28 ;  /* 0x8000001c47477e21 */ /* 0x000fc40008010000 */
[----:B------:R-:W-:Y:S01]  /*6c80*/  FADD.FTZ R39, R39, R8 ;  /* 0x0000000827277221 */ /* 0x000fe20000010000 */
[----:B------:R-:W-:Y:S01]  /*6c90*/  FFMA.FTZ R12, R47, R8, R12 ;  /* 0x000000082f0c7223 */ /* 0x000fe2000001000c */
[----:B------:R-:W-:Y:S01]  /*6ca0*/  FADD.FTZ R8, R13, -UR28 ;  /* 0x8000001c0d087e21 */ /* 0x000fe20008010000 */
[----:B------:R-:W-:Y:S01]  /*6cb0*/  SHF.L.U32 R15, R15, 0x10, RZ ;  /* 0x000000100f0f7819 */ /* 0x000fe200000006ff */
[----:B------:R-:W-:Y:S01]  /*6cc0*/  FMUL.FTZ R71, R71, UR16 ;  /* 0x0000001047477c20 */ /* 0x000fe20008410000 */
[----:B------:R-:W-:Y:S01]  /*6cd0*/  SHF.L.U32 R13, R76, 0x10, RZ ;  /* 0x000000104c0d7819 */ /* 0x000fe200000006ff */
[----:B------:R-:W-:Y:S01]  /*6ce0*/  FADD.FTZ R78, R78, R25 ;  /* 0x000000194e4e7221 */ /* 0x000fe20000010000 */
[----:B------:R-:W-:Y:S01]  /*6cf0*/  FFMA.FTZ R80, R25, R47, R80 ;  /* 0x0000002f19507223 */ /* 0x000fe20000010050 */
[----:B------:R-:W-:Y:S01]  /*6d00*/  FMUL.FTZ R10, R5, R73 ;  /* 0x00000049050a7220 */ /* 0x000fe20000410000 */
[----:B------:R-:W-:Y:S01]  /*6d10*/  SHF.L.U32 R75, R75, 0x10, RZ ;  /* 0x000000104b4b7819 */ /* 0x000fe200000006ff */
[----:B------:R-:W-:Y:S01]  /*6d20*/  FMUL.FTZ R25, R8, UR16 ;  /* 0x0000001008197c20 */ /* 0x000fe20008410000 */
[----:B------:R-:W-:Y:S01]  /*6d30*/  FADD.FTZ R15, R15, -UR28 ;  /* 0x8000001c0f0f7e21 */ /* 0x000fe20008010000 */
[----:B------:R-:W-:Y:S01]  /*6d40*/  FADD.FTZ R39, R10, R39 ;  /* 0x000000270a277221 */ /* 0x000fe20000010000 */
[----:B------:R-:W-:Y:S01]  /*6d50*/  FFMA.FTZ R12, R71, R10, R12 ;  /* 0x0000000a470c7223 */ /* 0x000fe2000001000c */
[----:B------:R-:W-:Y:S01]  /*6d60*/  FMUL.FTZ R8, R4, R13 ;  /* 0x0000000d04087220 */ /* 0x000fe20000410000 */
[----:B------:R-:W-:Y:S01]  /*6d70*/  SHF.L.U32 R77, R77, 0x10, RZ ;  /* 0x000000104d4d7819 */ /* 0x000fe200000006ff */
[----:B------:R-:W-:Y:S01]  /*6d80*/  FADD.FTZ R78, R78, R13 ;  /* 0x0000000d4e4e7221 */ /* 0x000fe20000010000 */
[----:B------:R-:W-:Y:S01]  /*6d90*/  FFMA.FTZ R80, R13, R25, R80 ;  /* 0x000000190d507223 */ /* 0x000fe20000010050 */
[----:B------:R-:W-:Y:S01]  /*6da0*/  FADD.FTZ R75, R75, -UR28 ;  /* 0x8000001c4b4b7e21 */ /* 0x000fe20008010000 */
[----:B------:R-:W-:Y:S01]  /*6db0*/  SHF.L.U32 R79, R79, 0x10, RZ ;  /* 0x000000104f4f7819 */ /* 0x000fe200000006ff */
[----:B------:R-:W-:Y:S01]  /*6dc0*/  FADD.FTZ R62, R62, R69 ;  /* 0x000000453e3e7221 */ /* 0x000fe20000010000 */
[----:B------:R-:W-:Y:S01]  /*6dd0*/  SHF.L.U32 R13, R98, 0x10, RZ ;  /* 0x00000010620d7819 */ /* 0x000fe200000006ff */
[----:B------:R-:W-:Y:S01]  /*6de0*/  FFMA.FTZ R58, R69, R67, R58 ;  /* 0x00000043453a7223 */ /* 0x000fe2000001003a */
[----:B------:R-:W-:Y:S01]  /*6df0*/  FMUL.FTZ R15, R15, UR16 ;  /* 0x000000100f0f7c20 */ /* 0x000fe20008410000 */
[----:B------:R-:W-:Y:S01]  /*6e00*/  FADD.FTZ R39, R39, R8 ;  /* 0x0000000827277221 */ /* 0x000fe20000010000 */
[----:B------:R-:W-:Y:S01]  /*6e10*/  FFMA.FTZ R12, R25, R8, R12 ;  /* 0x00000008190c7223 */ /* 0x000fe2000001000c */
[----:B------:R-:W-:Y:S01]  /*6e20*/  FMUL.FTZ R75, R75, UR16 ;  /* 0x000000104b4b7c20 */ /* 0x000fe20008410000 */
[----:B------:R-:W-:Y:S01]  /*6e30*/  FMUL.FTZ R8, R5, R77 ;  /* 0x0000004d05087220 */ /* 0x000fe20000410000 */
[----:B------:R-:W-:Y:S01]  /*6e40*/  FADD.FTZ R62, R62, R73 ;  /* 0x000000493e3e7221 */ /* 0x000fe20000010000 */
[----:B------:R-:W-:Y:S01]  /*6e50*/  FFMA.FTZ R58, R73, R71, R58 ;  /* 0x00000047493a7223 */ /* 0x000fe2000001003a */
[----:B------:R-:W-:Y:S01]  /*6e60*/  FADD.FTZ R78, R78, R13 ;  /* 0x0000000d4e4e7221 */ /* 0x000fe20000010000 */
[----:B------:R-:W-:Y:S01]  /*6e70*/  FFMA.FTZ R80, R13, R15, R80 ;  /* 0x0000000f0d507223 */ /* 0x000fe20000010050 */
[----:B------:R-:W-:Y:S01]  /*6e80*/  FMUL.FTZ R10, R4, R13 ;  /* 0x0000000d040a7220 */ /* 0x000fe20000410000 */
[----:B------:R-:W-:Y:S01]  /*6e90*/  FADD.FTZ R79, R79, -UR28 ;  /* 0x8000001c4f4f7e21 */ /* 0x000fe20008010000 */
[----:B------:R-:W-:Y:S01]  /*6ea0*/  SHF.L.U32 R13, R110, 0x10, RZ ;  /* 0x000000106e0d7819 */ /* 0x000fe200000006ff */
[----:B------:R-:W-:Y:S01]  /*6eb0*/  FADD.FTZ R39, R8, R39 ;  /* 0x0000002708277221 */ /* 0x000fe20000010000 */
[----:B------:R-:W-:Y:S01]  /*6ec0*/  SHF.L.U32 R19, R19, 0x10, RZ ;  /* 0x0000001013137819 */ /* 0x000fe200000006ff */
[----:B------:R-:W-:Y:S01]  /*6ed0*/  FFMA.FTZ R12, R75, R8, R12 ;  /* 0x000000084b0c7223 */ /* 0x000fe2000001000c */
[----:B------:R-:W-:Y:S01]  /*6ee0*/  SHF.L.U32 R112, R112, 0x10, RZ ;  /* 0x0000001070707819 */ /* 0x000fe200000006ff */
[----:B------:R-:W-:Y:S01]  /*6ef0*/  FADD.FTZ R62, R62, R77 ;  /* 0x0000004d3e3e7221 */ /* 0x000fe20000010000 */
[----:B------:R-:W-:Y:S01]  /*6f00*/  FFMA.FTZ R58, R77, R75, R58 ;  /* 0x0000004b4d3a7223 */ /* 0x000fe2000001003a */
[----:B------:R-:W-:Y:S01]  /*6f10*/  FMUL.FTZ R79, R79, UR16 ;  /* 0x000000104f4f7c20 */ /* 0x000fe20008410000 */
[----:B------:R-:W-:Y:S01]  /*6f20*/  FADD.FTZ R39, R39, R10 ;  /* 0x0000000a27277221 */ /* 0x000fe20000010000 */
[----:B------:R-:W-:Y:S01]  /*6f30*/  FFMA.FTZ R12, R15, R10, R12 ;  /* 0x0000000a0f0c7223 */ /* 0x000fe2000001000c */
[----:B------:R-:W-:Y:S01]  /*6f40*/  FMUL.FTZ R8, R5, R13 ;  /* 0x0000000d05087220 */ /* 0x000fe20000410000 */
[----:B------:R-:W-:Y:S01]  /*6f50*/  FADD.FTZ R19, R19, -UR28 ;  /* 0x8000001c13137e21 */ /* 0x000fe20008010000 */
[----:B------:R-:W-:Y:S01]  /*6f60*/  SHF.L.U32 R113, R113, 0x10, RZ ;  /* 0x0000001071717819 */ /* 0x000fe200000006ff */
[----:B------:R-:W-:Y:S01]  /*6f70*/  FADD.FTZ R112, R112, -UR28 ;  /* 0x8000001c70707e21 */ /* 0x000fe20008010000 */
[----:B------:R-:W-:Y:S01]  /*6f80*/  FADD.FTZ R62, R62, R13 ;  /* 0x0000000d3e3e7221 */ /* 0x000fe20000010000 */
[----:B------:R-:W-:Y:S01]  /*6f90*/  FFMA.FTZ R58, R13, R79, R58 ;  /* 0x0000004f0d3a7223 */ /* 0x000fe2000001003a */
[----:B------:R-:W-:Y:S01]  /*6fa0*/  SHF.L.U32 R13, R114, 0x10, RZ ;  /* 0x00000010720d7819 */ /* 0x000fe200000006ff */
[----:B------:R-:W-:Y:S01]  /*6fb0*/  FADD.FTZ R39, R8, R39 ;  /* 0x0000002708277221 */ /* 0x000fe20000010000 */
[----:B------:R-:W-:Y:S01]  /*6fc0*/  FFMA.FTZ R12, R79, R8, R12 ;  /* 0x000000084f0c7223 */ /* 0x000fe2000001000c */
[----:B------:R-:W-:Y:S01]  /*6fd0*/  FMUL.FTZ R19, R19, UR16 ;  /* 0x0000001013137c20 */ /* 0x000fe20008410000 */
[----:B------:R-:W-:Y:S01]  /*6fe0*/  FMUL.FTZ R112, R112, UR16 ;  /* 0x0000001070707c20 */ /* 0x000fe20008410000 */
[----:B------:R-:W-:Y:S01]  /*6ff0*/  SHF.L.U32 R22, R22, 0x10, RZ ;  /* 0x0000001016167819 */ /* 0x000fe200000006ff */
[----:B------:R-:W-:Y:S01]  /*7000*/  FMUL.FTZ R8, R4, R113 ;  /* 0x0000007104087220 */ /* 0x000fe20000410000 */
[----:B------:R-:W-:Y:S01]  /*7010*/  FFMA.FTZ R80, R113, R19, R80 ;  /* 0x0000001371507223 */ /* 0x000fe20000010050 */
[----:B------:R-:W-:Y:S01]  /*7020*/  FADD.FTZ R62, R62, R13 ;  /* 0x0000000d3e3e7221 */ /* 0x000fe20000010000 */
[----:B------:R-:W-:Y:S01]  /*7030*/  FFMA.FTZ R58, R13, R112, R58 ;  /* 0x000000700d3a7223 */ /* 0x000fe2000001003a */
[----:B------:R-:W-:Y:S01]  /*7040*/  FMUL.FTZ R13, R5, R13 ;  /* 0x0000000d050d7220 */ /* 0x000fe20000410000 */
[----:B------:R-:W-:Y:S01]  /*7050*/  FADD.FTZ R10, R39, R8 ;  /* 0x00000008270a7221 */ /* 0x000fe20000010000 */
[----:B------:R-:W-:Y:S01]  /*7060*/  FFMA.FTZ R19, R19, R8, R12 ;  /* 0x0000000813137223 */ /* 0x000fe2000001000c */
[----:B------:R-:W-:Y:S01]  /*7070*/  SHF.L.U32 R117, R117, 0x10, RZ ;  /* 0x0000001075757819 */ /* 0x000fe200000006ff */
[----:B------:R-:W-:Y:S01]  /*7080*/  FADD.FTZ R22, R22, -UR28 ;  /* 0x8000001c16167e21 */ /* 0x000fe20008010000 */
[----:B------:R-:W-:Y:S01]  /*7090*/  SHF.L.U32 R116, R116, 0x10, RZ ;  /* 0x0000001074747819 */ /* 0x000fe200000006ff */
[----:B------:R-:W-:Y:S01]  /*70a0*/  FADD.FTZ R10, R13, R10 ;  /* 0x0000000a0d0a7221 */ /* 0x000fe20000010000 */
[----:B------:R-:W-:Y:S01]  /*70b0*/  FFMA.FTZ R19, R112, R13, R19 ;  /* 0x0000000d70137223 */ /* 0x000fe20000010013 */
[----:B------:R-:W-:Y:S01]  /*70c0*/  FMUL.FTZ R22, R22, UR16 ;  /* 0x0000001016167c20 */ /* 0x000fe20008410000 */
[----:B------:R-:W-:Y:S01]  /*70d0*/  FMUL.FTZ R13, R4, R117 ;  /* 0x00000075040d7220 */ /* 0x000fe20000410000 */
[----:B------:R-:W-:Y:S01]  /*70e0*/  FADD.FTZ R116, R116, -UR28 ;  /* 0x8000001c74747e21 */ /* 0x000fe20008010000 */
[----:B------:R-:W-:-:S02]  /*70f0*/  SHF.L.U32 R24, R24, 0x10, RZ ;  /* 0x0000001018187819 */ /* 0x000fc400000006ff */
[----:B------:R-:W-:Y:S01]  /*7100*/  FADD.FTZ R10, R10, R13 ;  /* 0x0000000d0a0a7221 */ /* 0x000fe20000010000 */
[----:B------:R-:W-:Y:S01]  /*7110*/  FFMA.FTZ R19, R22, R13, R19 ;  /* 0x0000000d16137223 */ /* 0x000fe20000010013 */
[----:B------:R-:W-:Y:S01]  /*7120*/  SHF.L.U32 R13, R118, 0x10, RZ ;  /* 0x00000010760d7819 */ /* 0x000fe200000006ff */
[----:B------:R-:W-:Y:S01]  /*7130*/  FMUL.FTZ R116, R116, UR16 ;  /* 0x0000001074747c20 */ /* 0x000fe20008410000 */
[----:B------:R-:W-:Y:S01]  /*7140*/  FADD.FTZ R78, R78, R113 ;  /* 0x000000714e4e7221 */ /* 0x000fe20000010000 */
[----:B------:R-:W-:Y:S01]  /*7150*/  FADD.FTZ R24, R24, -UR28 ;  /* 0x8000001c18187e21 */ /* 0x000fe20008010000 */
[----:B------:R-:W-:Y:S01]  /*7160*/  SHF.L.U32 R120, R120, 0x10, RZ ;  /* 0x0000001078787819 */ /* 0x000fe200000006ff */
[----:B------:R-:W-:Y:S01]  /*7170*/  FADD.FTZ R62, R62, R13 ;  /* 0x0000000d3e3e7221 */ /* 0x000fe20000010000 */
[----:B------:R-:W-:Y:S01]  /*7180*/  FFMA.FTZ R58, R13, R116, R58 ;  /* 0x000000740d3a7223 */ /* 0x000fe2000001003a */
[----:B------:R-:W-:Y:S01]  /*7190*/  SHF.L.U32 R121, R121, 0x10, RZ ;  /* 0x0000001079797819 */ /* 0x000fe200000006ff */
[----:B------:R-:W-:Y:S01]  /*71a0*/  FMUL.FTZ R13, R5, R13 ;  /* 0x0000000d050d7220 */ /* 0x000fe20000410000 */
[----:B------:R-:W-:Y:S01]  /*71b0*/  SHF.L.U32 R27, R27, 0x10, RZ ;  /* 0x000000101b1b7819 */ /* 0x000fe200000006ff */
[----:B------:R-:W-:Y:S01]  /*71c0*/  FADD.FTZ R78, R78, R117 ;  /* 0x000000754e4e7221 */ /* 0x000fe20000010000 */
[----:B------:R-:W-:Y:S01]  /*71d0*/  FFMA.FTZ R80, R117, R22, R80 ;  /* 0x0000001675507223 */ /* 0x000fe20000010050 */
[----:B------:R-:W-:Y:S01]  /*71e0*/  FMUL.FTZ R24, R24, UR16 ;  /* 0x0000001018187c20 */ /* 0x000fe20008410000 */
[----:B------:R-:W-:Y:S01]  /*71f0*/  FADD.FTZ R120, R120, -UR28 ;  /* 0x8000001c78787e21 */ /* 0x000fe20008010000 */
[----:B------:R-:W-:Y:S01]  /*7200*/  FADD.FTZ R10, R13, R10 ;  /* 0x0000000a0d0a7221 */ /* 0x000fe20000010000 */
[----:B------:R-:W-:Y:S01]  /*7210*/  FFMA.FTZ R19, R116, R13, R19 ;  /* 0x0000000d74137223 */ /* 0x000fe20000010013 */
[----:B------:R-:W-:Y:S01]  /*7220*/  SHF.L.U32 R28, R28, 0x10, RZ ;  /* 0x000000101c1c7819 */ /* 0x000fe200000006ff */
[----:B------:R-:W-:Y:S01]  /*7230*/  FADD.FTZ R78, R78, R121 ;  /* 0x000000794e4e7221 */ /* 0x000fe20000010000 */
[----:B------:R-:W-:Y:S01]  /*7240*/  FFMA.FTZ R80, R121, R24, R80 ;  /* 0x0000001879507223 */ /* 0x000fe20000010050 */
[----:B------:R-:W-:Y:S01]  /*7250*/  SHF.L.U32 R13, R122, 0x10, RZ ;  /* 0x000000107a0d7819 */ /* 0x000fe200000006ff */
[----:B------:R-:W-:Y:S01]  /*7260*/  FADD.FTZ R27, R27, -UR28 ;  /* 0x8000001c1b1b7e21 */ /* 0x000fe20008010000 */
[----:B------:R-:W-:Y:S01]  /*7270*/  FMUL.FTZ R121, R4, R121 ;  /* 0x0000007904797220 */ /* 0x000fe20000410000 */
[----:B------:R-:W-:Y:S01]  /*7280*/  FMUL.FTZ R120, R120, UR16 ;  /* 0x0000001078787c20 */ /* 0x000fe20008410000 */
[----:B------:R-:W-:Y:S01]  /*7290*/  SHF.L.U32 R29, R29, 0x10, RZ ;  /* 0x000000101d1d7819 */ /* 0x000fe200000006ff */
[----:B------:R-:W-:Y:S01]  /*72a0*/  FADD.FTZ R28, R28, -UR28 ;  /* 0x8000001c1c1c7e21 */ /* 0x000fe20008010000 */
[----:B------:R-:W-:Y:S01]  /*72b0*/  FMUL.FTZ R8, R27, UR16 ;  /* 0x000000101b087c20 */ /* 0x000fe20008410000 */
[----:B------:R-:W-:Y:S01]  /*72c0*/  FADD.FTZ R10, R10, R121 ;  /* 0x000000790a0a7221 */ /* 0x000fe20000010000 */
[----:B------:R-:W-:Y:S01]  /*72d0*/  FFMA.FTZ R19, R24, R121, R19 ;  /* 0x0000007918137223 */ /* 0x000fe20000010013 */
[----:B------:R-:W-:Y:S01]  /*72e0*/  FMUL.FTZ R15, R5, R13 ;  /* 0x0000000d050f7220 */ /* 0x000fe20000410000 */
[----:B------:R-:W-:Y:S01]  /*72f0*/  FADD.FTZ R62, R62, R13 ;  /* 0x0000000d3e3e7221 */ /* 0x000fe20000010000 */
[----:B------:R-:W-:Y:S01]  /*7300*/  FFMA.FTZ R58, R13, R120, R58 ;  /* 0x000000780d3a7223 */ /* 0x000fe2000001003a */
[----:B------:R-:W-:Y:S01]  /*7310*/  SHF.L.U32 R13, R30, 0x10, RZ ;  /* 0x000000101e0d7819 */ /* 0x000fe200000006ff */
[----:B------:R-:W-:Y:S01]  /*7320*/  FMUL.FTZ R28, R28, UR16 ;  /* 0x000000101c1c7c20 */ /* 0x000fe20008410000 */
[----:B------:R-:W-:Y:S01]  /*7330*/  SHF.L.U32 R0, R0, 0x10, RZ ;  /* 0x0000001000007819 */ /* 0x000fe200000006ff */
[----:B------:R-:W-:Y:S01]  /*7340*/  FADD.FTZ R78, R78, R29 ;  /* 0x0000001d4e4e7221 */ /* 0x000fe20000010000 */
[----:B------:R-:W-:Y:S01]  /*7350*/  FFMA.FTZ R80, R29, R8, R80 ;  /* 0x000000081d507223 */ /* 0x000fe20000010050 */
[----:B------:R-:W-:Y:S01]  /*7360*/  FADD.FTZ R10, R15, R10 ;  /* 0x0000000a0f0a7221 */ /* 0x000fe20000010000 */
[----:B------:R-:W-:Y:S01]  /*7370*/  FFMA.FTZ R19, R120, R15, R19 ;  /* 0x0000000f78137223 */ /* 0x000fe20000010013 */
[----:B------:R-:W-:Y:S01]  /*7380*/  FMUL.FTZ R29, R4, R29 ;  /* 0x0000001d041d7220 */ /* 0x000fe20000410000 */
[----:B------:R-:W-:Y:S01]  /*7390*/  SHF.L.U32 R6, R6, 0x10, RZ ;  /* 0x0000001006067819 */ /* 0x000fe200000006ff */
[----:B------:R-:W-:Y:S01]  /*73a0*/  FADD.FTZ R62, R62, R13 ;  /* 0x0000000d3e3e7221 */ /* 0x000fe20000010000 */
[----:B------:R-:W-:Y:S01]  /*73b0*/  FFMA.FTZ R58, R13, R28, R58 ;  /* 0x0000001c0d3a7223 */ /* 0x000fe2000001003a */
[----:B------:R-:W-:Y:S01]  /*73c0*/  FMUL.FTZ R13, R5, R13 ;  /* 0x0000000d050d7220 */ /* 0x000fe20000410000 */
[----:B------:R-:W-:Y:S01]  /*73d0*/  FADD.FTZ R10, R10, R29 ;  /* 0x0000001d0a0a7221 */ /* 0x000fe20000010000 */
[----:B------:R-:W-:Y:S01]  /*73e0*/  FFMA.FTZ R19, R8, R29, R19 ;  /* 0x0000001d08137223 */ /* 0x000fe20000010013 */
[----:B------:R-:W-:Y:S01]  /*73f0*/  FADD.FTZ R0, R0, -UR28 ;  /* 0x8000001c00007e21 */ /* 0x000fe20008010000 */
[----:B------:R-:W-:Y:S01]  /*7400*/  SHF.L.U32 R7, R7, 0x10, RZ ;  /* 0x0000001007077819 */ /* 0x000fe200000006ff */
[----:B------:R-:W-:Y:S01]  /*7410*/  FADD.FTZ R6, R6, -UR28 ;  /* 0x8000001c06067e21 */ /* 0x000fe20008010000 */
[----:B------:R-:W-:Y:S01]  /*7420*/  SHF.L.U32 R9, R9, 0x10, RZ ;  /* 0x0000001009097819 */ /* 0x000fe200000006ff */
[----:B------:R-:W-:Y:S01]  /*7430*/  FADD.FTZ R10, R13, R10 ;  /* 0x0000000a0d0a7221 */ /* 0x000fe20000010000 */
[----:B------:R-:W-:Y:S01]  /*7440*/  FFMA.FTZ R19, R28, R13, R19 ;  /* 0x0000000d1c137223 */ /* 0x000fe20000010013 */
[----:B------:R-:W-:Y:S01]  /*7450*/  FMUL.FTZ R0, R0, UR16 ;  /* 0x0000001000007c20 */ /* 0x000fe20008410000 */
[----:B------:R-:W-:Y:S01]  /*7460*/  FMUL.FTZ R13, R4, R7 ;  /* 0x00000007040d7220 */ /* 0x000fe20000410000 */
[----:B------:R-:W-:Y:S01]  /*7470*/  SHF.L.U32 R21, R21, 0x10, RZ ;  /* 0x0000001015157819 */ /* 0x000fe200000006ff */
[----:B------:R-:W-:Y:S01]  /*7480*/  FADD.FTZ R9, R9, -UR28 ;  /* 0x8000001c09097e21 */ /* 0x000fe20008010000 */
[----:B------:R-:W-:Y:S01]  /*7490*/  FMUL.FTZ R6, R6, UR16 ;  /* 0x0000001006067c20 */ /* 0x000fe20008410000 */
[----:B------:R-:W-:Y:S01]  /*74a0*/  FADD.FTZ R78, R78, R7 ;  /* 0x000000074e4e7221 */ /* 0x000fe20000010000 */
[----:B------:R-:W-:Y:S01]  /*74b0*/  FFMA.FTZ R80, R7, R0, R80 ;  /* 0x0000000007507223 */ /* 0x000fe20000010050 */
[----:B------:R-:W-:Y:S01]  /*74c0*/  FFMA.FTZ R19, R0, R13, R19 ;  /* 0x0000000d00137223 */ /* 0x000fe20000010013 */
[----:B------:R-:W-:Y:S01]  /*74d0*/  SHF.L.U32 R7, R14, 0x10, RZ ;  /* 0x000000100e077819 */ /* 0x000fe200000006ff */
[----:B------:R-:W-:Y:S01]  /*74e0*/  FMUL.FTZ R0, R9, UR16 ;  /* 0x0000001009007c20 */ /* 0x000fe20008410000 */
[----:B------:R-:W-:Y:S01]  /*74f0*/  FADD.FTZ R62, R62, R21 ;  /* 0x000000153e3e7221 */ /* 0x000fe20000010000 */
[----:B------:R-:W-:Y:S01]  /*7500*/  FFMA.FTZ R58, R21, R6, R58 ;  /* 0x00000006153a7223 */ /* 0x000fe2000001003a */
[----:B------:R-:W-:Y:S01]  /*7510*/  SHF.L.U32 R11, R11, 0x10, RZ ;  /* 0x000000100b0b7819 */ /* 0x000fe200000006ff */
[----:B------:R-:W-:Y:S01]  /*7520*/  FMUL.FTZ R21, R5, R21 ;  /* 0x0000001505157220 */ /* 0x000fe20000410000 */
[----:B------:R-:W-:Y:S01]  /*7530*/  FADD.FTZ R10, R10, R13 ;  /* 0x0000000d0a0a7221 */ /* 0x000fe20000010000 */
[----:B------:R-:W-:Y:S01]  /*7540*/  FADD.FTZ R78, R78, R7 ;  /* 0x000000074e4e7221 */ /* 0x000fe20000010000 */
[----:B------:R-:W-:Y:S01]  /*7550*/  FFMA.FTZ R80, R7, R0, R80 ;  /* 0x0000000007507223 */ /* 0x000fe20000010050 */
[----:B------:R-:W-:Y:S01]  /*7560*/  FMUL.FTZ R7, R4, R7 ;  /* 0x0000000704077220 */ /* 0x000fe20000410000 */
[----:B------:R-:W-:Y:S01]  /*7570*/  FFMA.FTZ R19, R6, R21, R19 ;  /* 0x0000001506137223 */ /* 0x000fe20000010013 */
[----:B------:R-:W-:Y:S01]  /*7580*/  SHF.L.U32 R33, R33, 0x10, RZ ;  /* 0x0000001021217819 */ /* 0x000fe200000006ff */
[----:B------:R-:W-:Y:S01]  /*7590*/  FADD.FTZ R11, R11, -UR28 ;  /* 0x8000001c0b0b7e21 */ /* 0x000fe20008010000 */
[----:B------:R-:W-:Y:S01]  /*75a0*/  SHF.L.U32 R32, R32, 0x10, RZ ;  /* 0x0000001020207819 */ /* 0x000fe200000006ff */
[----:B------:R-:W-:Y:S01]  /*75b0*/  FADD.FTZ R10, R21, R10 ;  /* 0x0000000a150a7221 */ /* 0x000fe20000010000 */
[----:B------:R-:W-:Y:S01]  /*75c0*/  SHF.L.U32 R16, R16, 0x10, RZ ;  /* 0x0000001010107819 */ /* 0x000fe200000006ff */
[----:B------:R-:W-:Y:S01]  /*75d0*/  FFMA.FTZ R6, R0, R7, R19 ;  /* 0x0000000700067223 */ /* 0x000fe20000010013 */
[----:B------:R-:W-:Y:S01]  /*75e0*/  FMUL.FTZ R11, R11, UR16 ;  /* 0x000000100b0b7c20 */ /* 0x000fe20008410000 */
[----:B------:R-:W-:Y:S01]  /*75f0*/  FMUL.FTZ R0, R5, R33 ;  /* 0x0000002105007220 */ /* 0x000fe20000410000 */
[----:B------:R-:W-:Y:S01]  /*7600*/  FADD.FTZ R9, R10, R7 ;  /* 0x000000070a097221 */ /* 0x000fe20000010000 */
[----:B------:R-:W-:Y:S01]  /*7610*/  FADD.FTZ R32, R32, -UR28 ;  /* 0x8000001c20207e21 */ /* 0x000fe20008010000 */
[----:B------:R-:W-:Y:S01]  /*7620*/  SHF.L.U32 R17, R17, 0x10, RZ ;  /* 0x0000001011117819 */ /* 0x000fe200000006ff */
[----:B------:R-:W-:Y:S01]  /*7630*/  FADD.FTZ R16, R16, -UR28 ;  /* 0x8000001c10107e21 */ /* 0x000fe20008010000 */
[----:B------:R-:W-:Y:S01]  /*7640*/  FFMA.FTZ R58, R33, R11, R58 ;  /* 0x0000000b213a7223 */ /* 0x000fe2000001003a */
[----:B------:R-:W-:Y:S01]  /*7650*/  FFMA.FTZ R6, R11, R0, R6 ;  /* 0x000000000b067223 */ /* 0x000fe20000010006 */
[----:B------:R-:W-:Y:S01]  /*7660*/  SHF.L.U32 R7, R36, 0x10, RZ ;  /* 0x0000001024077819 */ /* 0x000fe200000006ff */
[----:B------:R-:W-:Y:S01]  /*7670*/  FADD.FTZ R62, R62, R33 ;  /* 0x000000213e3e7221 */ /* 0x000fe20000010000 */
[----:B------:R-:W-:Y:S01]  /*7680*/  FADD.FTZ R9, R0, R9 ;  /* 0x0000000900097221 */ /* 0x000fe20000010000 */
        /* <DEDUP_REMOVED lines=19> */
[----:B------:R-:W-:Y:S01]  /*77c0*/  SHF.L.U32 R41, R41, 0x10, RZ ;  /* 0x0000001029297819 */ /* 0x000fe200000006ff */
[----:B------:R-:W-:Y:S01]  /*77d0*/  FADD.FTZ R8, R8, R9 ;  /* 0x0000000908087221 */ /* 0x000fe20000010000 */
[----:B------:R-:W-:Y:S01]  /*77e0*/  FFMA.FTZ R11, R0, R9, R11 ;  /* 0x00000009000b7223 */ /* 0x000fe2000001000b */
[----:B------:R-:W-:Y:S01]  /*77f0*/  SHF.L.U32 R49, R49, 0x10, RZ ;  /* 0x0000001031317819 */ /* 0x000fe200000006ff */
[----:B------:R-:W-:Y:S01]  /*7800*/  FMUL.FTZ R9, R5, R7 ;  /* 0x0000000705097220 */ /* 0x000fe20000410000 */
[----:B------:R-:W-:Y:S01]  /*7810*/  FMUL.FTZ R34, R34, UR16 ;  /* 0x0000001022227c20 */ /* 0x000fe20008410000 */
[----:B------:R-:W-:Y:S01]  /*7820*/  SHF.L.U32 R31, R31, 0x10, RZ ;  /* 0x000000101f1f7819 */ /* 0x000fe200000006ff */
[----:B------:R-:W-:Y:S01]  /*7830*/  FADD.FTZ R41, R41, -UR28 ;  /* 0x8000001c29297e21 */ /* 0x000fe20008010000 */
[----:B------:R-:W-:Y:S01]  /*7840*/  FADD.FTZ R8, R9, R8 ;  /* 0x0000000809087221 */ /* 0x000fe20000010000 */
[----:B------:R-:W-:Y:S01]  /*7850*/  FFMA.FTZ R11, R34, R9, R11 ;  /* 0x00000009220b7223 */ /* 0x000fe2000001000b */
[----:B------:R-:W-:Y:S01]  /*7860*/  FFMA.FTZ R80, R37, R0, R80 ;  /* 0x0000000025507223 */ /* 0x000fe20000010050 */
[----:B------:R-:W-:Y:S01]  /*7870*/  FMUL.FTZ R9, R4, R49 ;  /* 0x0000003104097220 */ /* 0x000fe20000410000 */
[----:B------:R-:W-:Y:S01]  /*7880*/  SHF.L.U32 R23, R23, 0x10, RZ ;  /* 0x0000001017177819 */ /* 0x000fe200000006ff */
[----:B------:R-:W-:Y:S01]  /*7890*/  FMUL.FTZ R0, R41, UR16 ;  /* 0x0000001029007c20 */ /* 0x000fe20008410000 */
[----:B------:R-:W-:Y:S01]  /*78a0*/  FADD.FTZ R31, R31, -UR28 ;  /* 0x8000001c1f1f7e21 */ /* 0x000fe20008010000 */
[----:B------:R-:W-:Y:S01]  /*78b0*/  SHF.L.U32 R53, R53, 0x10, RZ ;  /* 0x0000001035357819 */ /* 0x000fe200000006ff */
[----:B------:R-:W-:Y:S01]  /*78c0*/  FADD.FTZ R13, R8, R9 ;  /* 0x00000009080d7221 */ /* 0x000fe20000010000 */
[----:B------:R-:W-:Y:S01]  /*78d0*/  FADD.FTZ R62, R62, R7 ;  /* 0x000000073e3e7221 */ /* 0x000fe20000010000 */
[----:B------:R-:W-:Y:S01]  /*78e0*/  FFMA.FTZ R58, R7, R34, R58 ;  /* 0x00000022073a7223 */ /* 0x000fe2000001003a */
[----:B------:R-:W-:Y:S01]  /*78f0*/  FFMA.FTZ R8, R0, R9, R11 ;  /* 0x0000000900087223 */ /* 0x000fe2000001000b */
[----:B------:R-:W-:Y:S01]  /*7900*/  FMUL.FTZ R6, R5, R23 ;  /* 0x0000001705067220 */ /* 0x000fe20000410000 */
[----:B------:R-:W-:Y:S01]  /*7910*/  FMUL.FTZ R31, R31, UR16 ;  /* 0x000000101f1f7c20 */ /* 0x000fe20008410000 */
[----:B------:R-:W-:Y:S01]  /*7920*/  SHF.L.U32 R7, R54, 0x10, RZ ;  /* 0x0000001036077819 */ /* 0x000fe200000006ff */
[----:B------:R-:W-:Y:S01]  /*7930*/  FADD.FTZ R78, R78, R17 ;  /* 0x000000114e4e7221 */ /* 0x000fe20000010000 */
[----:B------:R-:W-:Y:S01]  /*7940*/  SHF.L.U32 R26, R26, 0x10, RZ ;  /* 0x000000101a1a7819 */ /* 0x000fe200000006ff */
[----:B------:R-:W-:Y:S01]  /*7950*/  FADD.FTZ R53, R53, -UR28 ;  /* 0x8000001c35357e21 */ /* 0x000fe20008010000 */
[----:B------:R-:W-:Y:S01]  /*7960*/  FADD.FTZ R13, R6, R13 ;  /* 0x0000000d060d7221 */ /* 0x000fe20000010000 */
[----:B------:R-:W-:Y:S01]  /*7970*/  FFMA.FTZ R8, R31, R6, R8 ;  /* 0x000000061f087223 */ /* 0x000fe20000010008 */
[----:B------:R-:W-:Y:S01]  /*7980*/  SHF.L.U32 R25, R124, 0x10, RZ ;  /* 0x000000107c197819 */ /* 0x000fe200000006ff */
[----:B------:R-:W-:Y:S01]  /*7990*/  FMUL.FTZ R6, R4, R7 ;  /* 0x0000000704067220 */ /* 0x000fe20000410000 */
[----:B------:R-:W-:Y:S01]  /*79a0*/  FADD.FTZ R78, R78, R37 ;  /* 0x000000254e4e7221 */ /* 0x000fe20000010000 */
[----:B------:R-:W-:Y:S01]  /*79b0*/  FMUL.FTZ R53, R53, UR16 ;  /* 0x0000001035357c20 */ /* 0x000fe20008410000 */
[----:B------:R-:W-:Y:S01]  /*79c0*/  FADD.FTZ R26, R26, -UR28 ;  /* 0x8000001c1a1a7e21 */ /* 0x000fe20008010000 */
[----:B------:R-:W-:Y:S01]  /*79d0*/  FFMA.FTZ R80, R49, R0, R80 ;  /* 0x0000000031507223 */ /* 0x000fe20000010050 */
[----:B------:R-:W-:Y:S01]  /*79e0*/  FADD.FTZ R10, R13, R6 ;  /* 0x000000060d0a7221 */ /* 0x000fe20000010000 */
[----:B------:R-:W-:Y:S01]  /*79f0*/  FMUL.FTZ R9, R5, R25 ;  /* 0x0000001905097220 */ /* 0x000fe20000410000 */
[----:B------:R-:W-:Y:S01]  /*7a00*/  FADD.FTZ R62, R62, R23 ;  /* 0x000000173e3e7221 */ /* 0x000fe20000010000 */
[----:B------:R-:W-:Y:S01]  /*7a10*/  FADD.FTZ R78, R78, R49 ;  /* 0x000000314e4e7221 */ /* 0x000fe20000010000 */
[----:B------:R-:W-:Y:S01]  /*7a20*/  FFMA.FTZ R11, R53, R6, R8 ;  /* 0x00000006350b7223 */ /* 0x000fe20000010008 */
[----:B------:R-:W-:Y:S01]  /*7a30*/  FMUL.FTZ R0, R26, UR16 ;  /* 0x000000101a007c20 */ /* 0x000fe20008410000 */
[----:B------:R-:W-:Y:S01]  /*7a40*/  FFMA.FTZ R58, R23, R31, R58 ;  /* 0x0000001f173a7223 */ /* 0x000fe2000001003a */
[----:B------:R-:W-:Y:S01]  /*7a50*/  FADD.FTZ R10, R9, R10 ;  /* 0x0000000a090a7221 */ /* 0x000fe20000010000 */
[----:B------:R-:W-:Y:S01]  /*7a60*/  FADD.FTZ R27, R62, R25 ;  /* 0x000000193e1b7221 */ /* 0x000fe20000010000 */
[----:B------:R-:W-:Y:S01]  /*7a70*/  FFMA.FTZ R9, R0, R9, R11 ;  /* 0x0000000900097223 */ /* 0x000fe2000001000b */
[----:B------:R-:W-:Y:S01]  /*7a80*/  FADD.FTZ R26, R78, R7 ;  /* 0x000000074e1a7221 */ /* 0x000fe20000010000 */
[----:B------:R-:W-:Y:S01]  /*7a90*/  FFMA.FTZ R24, R7, R53, R80 ;  /* 0x0000003507187223 */ /* 0x000fe20000010050 */
[----:B------:R-:W-:Y:S01]  /*7aa0*/  FFMA.FTZ R25, R25, R0, R58 ;  /* 0x0000000019197223 */ /* 0x000fe2000001003a */
[----:B------:R-:W-:Y:S06]  /*7ab0*/  BRA `(.L_x_129) ;  /* 0x0000004800f87947 */ /* 0x000fec0003800000 */
.L_x_128:
        /* <DEDUP_REMOVED lines=8> */
[----:B-----5:R-:W-:Y:S04]  /*7b40*/  STL [R1+0x1a8], R42 ;  /* 0x0001a82a01007387 */ /* 0x020fe80000100800 */
[----:B------:R0:W-:Y:S04]  /*7b50*/  STL [R1+0x1ac], R43 ;  /* 0x0001ac2b01007387 */ /* 0x0001e80000100800 */
[----:B------:R1:W-:Y:S04]  /*7b60*/  STL [R1+0x1b0], R44 ;  /* 0x0001b02c01007387 */ /* 0x0003e80000100800 */
[----:B------:R1:W-:Y:S04]  /*7b70*/  STL [R1+0x1b8], R99 ;  /* 0x0001b86301007387 */ /* 0x0003e80000100800 */
[----:B0-----:R-:W4:Y:S04]  /*7b80*/  LDL.LU R43, [R1+0x17c] ;  /* 0x00017c00012b7983 */ /* 0x001f280000300800 */
[----:B-1----:R-:W4:Y:S04]  /*7b90*/  LDL.LU R44, [R1+0x180] ;  /* 0x00018000012c7983 */ /* 0x002f280000300800 */
[----:B------:R-:W4:Y:S04]  /*7ba0*/  LDL.LU R99, [R1+0x188] ;  /* 0x0001880001637983 */ /* 0x000f280000300800 */
[----:B------:R-:W-:Y:S01]  /*7bb0*/  STL [R1+0x1b4], R45 ;  /* 0x0001b42d01007387 */ /* 0x000fe20000100800 */
[----:B--2---:R-:W-:-:S02]  /*7bc0*/  SHF.L.U32 R58, R58, 0x10, RZ ;  /* 0x000000103a3a7819 */ /* 0x004fc400000006ff */
[----:B---3--:R-:W-:-:S03]  /*7bd0*/  SHF.L.U32 R70, R70, 0x10, RZ ;  /* 0x0000001046467819 */ /* 0x008fc600000006ff */
[----:B------:R-:W-:Y:S01]  /*7be0*/  FADD.FTZ R58, R58, -UR28 ;  /* 0x8000001c3a3a7e21 */ /* 0x000fe20008010000 */
[----:B----4-:R-:W-:-:S03]  /*7bf0*/  SHF.L.U32 R74, R74, 0x10, RZ ;  /* 0x000000104a4a7819 */ /* 0x010fc600000006ff */
[----:B------:R-:W-:-:S04]  /*7c00*/  FMUL.FTZ R58, R58, UR16 ;  /* 0x000000103a3a7c20 */ /* 0x000fc80008410000 */
[----:B------:R-:W-:-:S04]  /*7c10*/  FFMA.FTZ R66, R4, R58, R2 ;  /* 0x0000003a04427223 */ /* 0x000fc80000010002 */
[----:B------:R-:W-:-:S06]  /*7c20*/  FMUL.FTZ R62, R66, -1.4426950216293334961 ;  /* 0xbfb8aa3b423e7820 */ /* 0x000fcc0000410000 */
[----:B------:R-:W0:Y:S02]  /*7c30*/  MUFU.EX2 R62, R62 ;  /* 0x0000003e003e7308 */ /* 0x000e240000000800 */
[----:B0-----:R-:W-:-:S06]  /*7c40*/  FADD.FTZ R62, R62, 1 ;  /* 0x3f8000003e3e7421 */ /* 0x001fcc0000010000 */
[----:B------:R-:W0:Y:S01]  /*7c50*/  MUFU.RCP R62, R62 ;  /* 0x0000003e003e7308 */ /* 0x000e220000001000 */
[----:B------:R-:W-:Y:S01]  /*7c60*/  FADD.FTZ R74, R74, -UR28 ;  /* 0x8000001c4a4a7e21 */ /* 0x000fe20008010000 */
[----:B0-----:R-:W-:Y:S01]  /*7c70*/  FMUL.FTZ R70, R70, R62 ;  /* 0x0000003e46467220 */ /* 0x001fe20000410000 */
[----:B------:R-:W-:-:S04]  /*7c80*/  FADD.FTZ R62, -R62, 1 ;  /* 0x3f8000003e3e7421 */ /* 0x000fc80000010100 */
[----:B------:R-:W-:Y:S01]  /*7c90*/  FFMA.FTZ R66, R66, R62, 1 ;  /* 0x3f80000042427423 */ /* 0x000fe2000001003e */
[----:B------:R-:W-:-:S03]  /*7ca0*/  FMUL.FTZ R62, R74, UR16 ;  /* 0x000000104a3e7c20 */ /* 0x000fc60008410000 */
[----:B------:R-:W-:Y:S01]  /*7cb0*/  FMUL.FTZ R66, R70, R66 ;  /* 0x0000004246427220 */ /* 0x000fe20000410000 */
[----:B------:R-:W-:-:S04]  /*7cc0*/  FFMA.FTZ R70, R5, R62, R3 ;  /* 0x0000003e05467223 */ /* 0x000fc80000010003 */
[----:B------:R-:W-:-:S06]  /*7cd0*/  FMUL.FTZ R74, R70, -1.4426950216293334961 ;  /* 0xbfb8aa3b464a7820 */ /* 0x000fcc0000410000 */
[----:B------:R-:W0:Y:S02]  /*7ce0*/  MUFU.EX2 R74, R74 ;  /* 0x0000004a004a7308 */ /* 0x000e240000000800 */
[----:B0-----:R-:W-:-:S06]  /*7cf0*/  FADD.FTZ R74, R74, 1 ;  /* 0x3f8000004a4a7421 */ /* 0x001fcc0000010000 */
[----:B------:R-:W0:Y:S01]  /*7d00*/  MUFU.RCP R74, R74 ;  /* 0x0000004a004a7308 */ /* 0x000e220000001000 */
[----:B------:R-:W-:Y:S02]  /*7d10*/  SHF.L.U32 R78, R78, 0x10, RZ ;  /* 0x000000104e4e7819 */ /* 0x000fe400000006ff */
[----:B------:R-:W-:-:S05]  /*7d20*/  SHF.L.U32 R97, R97, 0x10, RZ ;  /* 0x0000001061617819 */ /* 0x000fca00000006ff */
[----:B------:R-:W-:Y:S01]  /*7d30*/  FADD.FTZ R97, R97, -UR28 ;  /* 0x8000001c61617e21 */ /* 0x000fe20008010000 */
[----:B0-----:R-:W-:Y:S01]  /*7d40*/  FMUL.FTZ R78, R78, R74 ;  /* 0x0000004a4e4e7220 */ /* 0x001fe20000410000 */
[----:B------:R-:W-:-:S04]  /*7d50*/  FADD.FTZ R74, -R74, 1 ;  /* 0x3f8000004a4a7421 */ /* 0x000fc80000010100 */
[----:B------:R-:W-:Y:S01]  /*7d60*/  FFMA.FTZ R70, R70, R74, 1 ;  /* 0x3f80000046467423 */ /* 0x000fe2000001004a */
[----:B------:R-:W-:-:S03]  /*7d70*/  FMUL.FTZ R97, R97, UR16 ;  /* 0x0000001061617c20 */ /* 0x000fc60008410000 */
[----:B------:R-:W-:Y:S01]  /*7d80*/  FMUL.FTZ R70, R78, R70 ;  /* 0x000000464e467220 */ /* 0x000fe20000410000 */
[C---:B------:R-:W-:Y:S01]  /*7d90*/  FMUL.FTZ R78, R4.reuse, R66 ;  /* 0x00000042044e7220 */ /* 0x040fe20000410000 */
[----:B------:R-:W-:Y:S02]  /*7da0*/  FFMA.FTZ R108, R4, R97, R2 ;  /* 0x00000061046c7223 */ /* 0x000fe40000010002 */
[----:B------:R-:W-:Y:S01]  /*7db0*/  FMUL.FTZ R106, R5, R70 ;  /* 0x00000046056a7220 */ /* 0x000fe20000410000 */
[----:B------:R-:W-:Y:S01]  /*7dc0*/  FFMA.FTZ R74, R58, R78, RZ ;  /* 0x0000004e3a4a7223 */ /* 0x000fe200000100ff */
[----:B------:R-:W-:-:S03]  /*7dd0*/  FADD.FTZ R78, RZ, R78 ;  /* 0x0000004eff4e7221 */ /* 0x000fc60000010000 */
[----:B------:R-:W-:Y:S01]  /*7de0*/  FFMA.FTZ R74, R62, R106, R74 ;  /* 0x0000006a3e4a7223 */ /* 0x000fe2000001004a */
[----:B------:R-:W-:Y:S01]  /*7df0*/  FADD.FTZ R78, R106, R78 ;  /* 0x0000004e6a4e7221 */ /* 0x000fe20000010000 */
[----:B------:R-:W-:-:S06]  /*7e00*/  FMUL.FTZ R106, R108, -1.4426950216293334961 ;  /* 0xbfb8aa3b6c6a7820 */ /* 0x000fcc0000410000 */
[----:B------:R-:W0:Y:S02]  /*7e10*/  MUFU.EX2 R106, R106 ;  /* 0x0000006a006a7308 */ /* 0x000e240000000800 */
[----:B0-----:R-:W-:-:S06]  /*7e20*/  FADD.FTZ R106, R106, 1 ;  /* 0x3f8000006a6a7421 */ /* 0x001fcc0000010000 */
[----:B------:R-:W0:Y:S01]  /*7e30*/  MUFU.RCP R106, R106 ;  /* 0x0000006a006a7308 */ /* 0x000e220000001000 */
[----:B------:R-:W-:Y:S01]  /*7e40*/  SHF.L.U32 R111, R111, 0x10, RZ ;  /* 0x000000106f6f7819 */ /* 0x000fe200000006ff */
[----:B------:R-:W-:Y:S01]  /*7e50*/  FFMA.FTZ R58, R58, R66, RZ ;  /* 0x000000423a3a7223 */ /* 0x000fe200000100ff */
[----:B------:R-:W-:-:S03]  /*7e60*/  FADD.FTZ R66, RZ, R66 ;  /* 0x00000042ff427221 */ /* 0x000fc60000010000 */
[----:B0-----:R-:W-:Y:S01]  /*7e70*/  FMUL.FTZ R111, R111, R106 ;  /* 0x0000006a6f6f7220 */ /* 0x001fe20000410000 */
[----:B------:R-:W-:-:S04]  /*7e80*/  FADD.FTZ R106, -R106, 1 ;  /* 0x3f8000006a6a7421 */ /* 0x000fc80000010100 */
[----:B------:R-:W-:Y:S01]  /*7e90*/  FFMA.FTZ R106, R108, R106, 1 ;  /* 0x3f8000006c6a7423 */ /* 0x000fe2000001006a */
[----:B------:R-:W-:-:S03]  /*7ea0*/  SHF.L.U32 R108, R125, 0x10, RZ ;  /* 0x000000107d6c7819 */ /* 0x000fc600000006ff */
[----:B------:R-:W-:-:S04]  /*7eb0*/  FMUL.FTZ R106, R111, R106 ;  /* 0x0000006a6f6a7220 */ /* 0x000fc80000410000 */
[----:B------:R-:W-:Y:S01]  /*7ec0*/  FADD.FTZ R42, R66, R106 ;  /* 0x0000006a422a7221 */ /* 0x000fe20000010000 */
[-C--:B------:R-:W-:Y:S01]  /*7ed0*/  FFMA.FTZ R125, R97, R106.reuse, R58 ;  /* 0x0000006a617d7223 */ /* 0x080fe2000001003a */
[----:B------:R-:W-:-:S04]  /*7ee0*/  FMUL.FTZ R106, R4, R106 ;  /* 0x0000006a046a7220 */ /* 0x000fc80000410000 */
[----:B------:R-:W-:Y:S01]  /*7ef0*/  FFMA.FTZ R74, R97, R106, R74 ;  /* 0x0000006a614a7223 */ /* 0x000fe2000001004a */
[----:B------:R-:W-:Y:S02]  /*7f00*/  SHF.L.U32 R97, R115, 0x10, RZ ;  /* 0x0000001073617819 */ /* 0x000fe400000006ff */
[----:B------:R-:W2:Y:S01]  /*7f10*/  LDL.LU R115, [R1+0x184] ;  /* 0x0001840001737983 */ /* 0x000ea20000300800 */
[----:B------:R-:W-:-:S04]  /*7f20*/  FADD.FTZ R108, R108, -UR28 ;  /* 0x8000001c6c6c7e21 */ /* 0x000fc80008010000 */
[----:B------:R-:W-:-:S04]  /*7f30*/  FMUL.FTZ R108, R108, UR16 ;  /* 0x000000106c6c7c20 */ /* 0x000fc80008410000 */
[----:B------:R-:W-:-:S04]  /*7f40*/  FFMA.FTZ R58, R5, R108, R3 ;  /* 0x0000006c053a7223 */ /* 0x000fc80000010003 */
[----:B------:R-:W-:-:S06]  /*7f50*/  FMUL.FTZ R66, R58, -1.4426950216293334961 ;  /* 0xbfb8aa3b3a427820 */ /* 0x000fcc0000410000 */
[----:B------:R-:W0:Y:S02]  /*7f60*/  MUFU.EX2 R66, R66 ;  /* 0x0000004200427308 */ /* 0x000e240000000800 */
[----:B0-----:R-:W-:-:S06]  /*7f70*/  FADD.FTZ R66, R66, 1 ;  /* 0x3f80000042427421 */ /* 0x001fcc0000010000 */
[----:B------:R-:W0:Y:S01]  /*7f80*/  MUFU.RCP R66, R66 ;  /* 0x0000004200427308 */ /* 0x000e220000001000 */
[----:B------:R-:W-:Y:S01]  /*7f90*/  FFMA.FTZ R62, R62, R70, RZ ;  /* 0x000000463e3e7223 */ /* 0x000fe200000100ff */
[----:B------:R-:W-:Y:S01]  /*7fa0*/  FADD.FTZ R70, RZ, R70 ;  /* 0x00000046ff467221 */ /* 0x000fe20000010000 */
[----:B0-----:R-:W-:Y:S01]  /*7fb0*/  FMUL.FTZ R97, R97, R66 ;  /* 0x0000004261617220 */ /* 0x001fe20000410000 */
[----:B------:R-:W-:-:S04]  /*7fc0*/  FADD.FTZ R66, -R66, 1 ;  /* 0x3f80000042427421 */ /* 0x000fc80000010100 */
[----:B------:R-:W-:-:S04]  /*7fd0*/  FFMA.FTZ R66, R58, R66, 1 ;  /* 0x3f8000003a427423 */ /* 0x000fc80000010042 */
[----:B------:R-:W-:-:S04]  /*7fe0*/  FMUL.FTZ R66, R97, R66 ;  /* 0x0000004261427220 */ /* 0x000fc80000410000 */
[----:B------:R-:W-:-:S05]  /*7ff0*/  FADD.FTZ R70, R70, R66 ;  /* 0x0000004246467221 */ /* 0x000fca0000010000 */
[----:B------:R0:W-:Y:S02]  /*8000*/  STL [R1+0x14c], R70 ;  /* 0x00014c4601007387 */ /* 0x0001e40000100800 */
[----:B0-----:R-:W-:Y:S02]  /*8010*/  SHF.L.U32 R70, R119, 0x10, RZ ;  /* 0x0000001077467819 */ /* 0x001fe400000006ff */
[----:B------:R-:W3:Y:S04]  /*8020*/  LDL.LU R119, [R1+0x194] ;  /* 0x0001940001777983 */ /* 0x000ee80000300800 */
[----:B------:R0:W-:Y:S02]  /*8030*/  STL [R1+0x154], R42 ;  /* 0x0001542a01007387 */ /* 0x0001e40000100800 */
[----:B0-----:R-:W-:-:S05]  /*8040*/  FADD.FTZ R42, R78, R106 ;  /* 0x0000006a4e2a7221 */ /* 0x001fca0000010000 */
[----:B------:R0:W-:Y:S01]  /*8050*/  STL [R1+0x150], R42 ;  /* 0x0001502a01007387 */ /* 0x0001e20000100800 */
[----:B------:R-:W-:Y:S01]  /*8060*/  FADD.FTZ R70, R70, -UR28 ;  /* 0x8000001c46467e21 */ /* 0x000fe20008010000 */
[----:B0-----:R-:W-:-:S05]  /*8070*/  FMUL.FTZ R42, R5, R66 ;  /* 0x00000042052a7220 */ /* 0x001fca0000410000 */
[----:B------:R0:W-:Y:S02]  /*8080*/  STL [R1+0x13c], R42 ;  /* 0x00013c2a01007387 */ /* 0x0001e40000100800 */
[----:B0-----:R-:W-:-:S05]  /*8090*/  FFMA.FTZ R42, R108, R42, R74 ;  /* 0x0000002a6c2a7223 */ /* 0x001fca000001004a */
[----:B------:R0:W-:Y:S02]  /*80a0*/  STL [R1+0x144], R42 ;  /* 0x0001442a01007387 */ /* 0x0001e40000100800 */
[----:B0-----:R-:W-:Y:S01]  /*80b0*/  FMUL.FTZ R42, R70, UR16 ;  /* 0x00000010462a7c20 */ /* 0x001fe20008410000 */
[----:B------:R-:W-:-:S05]  /*80c0*/  FFMA.FTZ R45, R108, R66, R62 ;  /* 0x000000426c2d7223 */ /* 0x000fca000001003e */
[----:B------:R0:W-:Y:S04]  /*80d0*/  STL [R1+0x148], R45 ;  /* 0x0001482d01007387 */ /* 0x0001e80000100800 */
[----:B0-----:R-:W4:Y:S01]  /*80e0*/  LDL.LU R45, [R1+0x18c] ;  /* 0x00018c00012d7983 */ /* 0x001f220000300800 */
[----:B------:R-:W-:-:S05]  /*80f0*/  SHF.L.U32 R58, R123, 0x10, RZ ;  /* 0x000000107b3a7819 */ /* 0x000fca00000006ff */
[----:B------:R-:W-:-:S04]  /*8100*/  FADD.FTZ R58, R58, -UR28 ;  /* 0x8000001c3a3a7e21 */ /* 0x000fc80008010000 */
[----:B------:R-:W-:Y:S01]  /*8110*/  FMUL.FTZ R123, R58, UR16 ;  /* 0x000000103a7b7c20 */ /* 0x000fe20008410000 */
[----:B--2---:R-:W-:Y:S02]  /*8120*/  SHF.L.U32 R70, R115, 0x10, RZ ;  /* 0x0000001073467819 */ /* 0x004fe400000006ff */
[----:B------:R-:W2:Y:S01]  /*8130*/  LDL.LU R115, [R1+0x190] ;  /* 0x0001900001737983 */ /* 0x000ea20000300800 */
[----:B------:R-:W-:-:S04]  /*8140*/  FFMA.FTZ R62, R4, R123, R2 ;  /* 0x0000007b043e7223 */ /* 0x000fc80000010002 */
[----:B------:R-:W-:-:S06]  /*8150*/  FMUL.FTZ R58, R62, -1.4426950216293334961 ;  /* 0xbfb8aa3b3e3a7820 */ /* 0x000fcc0000410000 */
[----:B------:R-:W0:Y:S02]  /*8160*/  MUFU.EX2 R58, R58 ;  /* 0x0000003a003a7308 */ /* 0x000e240000000800 */
[----:B0-----:R-:W-:-:S06]  /*8170*/  FADD.FTZ R58, R58, 1 ;  /* 0x3f8000003a3a7421 */ /* 0x001fcc0000010000 */
[----:B------:R-:W0:Y:S01]  /*8180*/  MUFU.RCP R58, R58 ;  /* 0x0000003a003a7308 */ /* 0x000e220000001000 */
[----:B------:R-:W-:Y:S02]  /*8190*/  SHF.L.U32 R66, R43, 0x10, RZ ;  /* 0x000000102b427819 */ /* 0x000fe400000006ff */
[----:B------:R-:W2:Y:S03]  /*81a0*/  LDL.LU R43, [R1+0x19c] ;  /* 0x00019c00012b7983 */ /* 0x000ea60000300800 */
[----:B0-----:R-:W-:Y:S01]  /*81b0*/  FMUL.FTZ R66, R66, R58 ;  /* 0x0000003a42427220 */ /* 0x001fe20000410000 */
[----:B------:R-:W-:-:S04]  /*81c0*/  FADD.FTZ R58, -R58, 1 ;  /* 0x3f8000003a3a7421 */ /* 0x000fc80000010100 */
[----:B------:R-:W-:-:S04]  /*81d0*/  FFMA.FTZ R58, R62, R58, 1 ;  /* 0x3f8000003e3a7423 */ /* 0x000fc8000001003a */
[----:B------:R-:W-:Y:S01]  /*81e0*/  FMUL.FTZ R58, R66, R58 ;  /* 0x0000003a423a7220 */ /* 0x000fe20000410000 */
[----:B------:R-:W-:-:S04]  /*81f0*/  FFMA.FTZ R66, R5, R42, R3 ;  /* 0x0000002a05427223 */ /* 0x000fc80000010003 */
[----:B------:R-:W-:-:S06]  /*8200*/  FMUL.FTZ R62, R66, -1.4426950216293334961 ;  /* 0xbfb8aa3b423e7820 */ /* 0x000fcc0000410000 */
[----:B------:R-:W0:Y:S02]  /*8210*/  MUFU.EX2 R62, R62 ;  /* 0x0000003e003e7308 */ /* 0x000e240000000800 */
[----:B0-----:R-:W-:-:S06]  /*8220*/  FADD.FTZ R62, R62, 1 ;  /* 0x3f8000003e3e7421 */ /* 0x001fcc0000010000 */
[----:B------:R-:W0:Y:S01]  /*8230*/  MUFU.RCP R62, R62 ;  /* 0x0000003e003e7308 */ /* 0x000e220000001000 */
[----:B------:R-:W-:Y:S02]  /*8240*/  SHF.L.U32 R74, R44, 0x10, RZ ;  /* 0x000000102c4a7819 */ /* 0x000fe400000006ff */
[----:B------:R-:W-:Y:S01]  /*8250*/  SHF.L.U32 R78, R99, 0x10, RZ ;  /* 0x00000010634e7819 */ /* 0x000fe200000006ff */
[----:B------:R1:W-:Y:S02]  /*8260*/  STL [R1+0x138], R42 ;  /* 0x0001382a01007387 */ /* 0x0003e40000100800 */
[----:B------:R-:W-:Y:S02]  /*8270*/  FADD.FTZ R74, R74, -UR28 ;  /* 0x8000001c4a4a7e21 */ /* 0x000fe40008010000 */
[----:B------:R-:W-:Y:S01]  /*8280*/  FADD.FTZ R78, R78, -UR28 ;  /* 0x8000001c4e4e7e21 */ /* 0x000fe20008010000 */
[----:B------:R-:W2:Y:S04]  /*8290*/  LDL.LU R99, [R1+0x198] ;  /* 0x0001980001637983 */ /* 0x000ea80000300800 */
[----:B------:R-:W2:Y:S01]  /*82a0*/  LDL.LU R44, [R1+0x120] ;  /* 0x00012000012c7983 */ /* 0x000ea20000300800 */
[----:B0-----:R-:W-:Y:S01]  /*82b0*/  FMUL.FTZ R70, R70, R62 ;  /* 0x0000003e46467220 */ /* 0x001fe20000410000 */
[----:B------:R-:W-:Y:S01]  /*82c0*/  FADD.FTZ R62, -R62, 1 ;  /* 0x3f8000003e3e7421 */ /* 0x000fe20000010100 */
[----:B-1----:R-:W-:-:S03]  /*82d0*/  FMUL.FTZ R42, R74, UR16 ;  /* 0x000000104a2a7c20 */ /* 0x002fc60008410000 */
[----:B------:R-:W-:Y:S02]  /*82e0*/  FFMA.FTZ R66, R66, R62, 1 ;  /* 0x3f80000042427423 */ /* 0x000fe4000001003e */
[----:B------:R0:W-:Y:S02]  /*82f0*/  STL [R1+0x130], R42 ;  /* 0x0001302a01007387 */ /* 0x0001e40000100800 */
[----:B------:R-:W-:Y:S01]  /*8300*/  FMUL.FTZ R66, R70, R66 ;  /* 0x0000004246427220 */ /* 0x000fe20000410000 */
[----:B------:R-:W-:Y:S01]  /*8310*/  FFMA.FTZ R70, R4, R42, R2 ;  /* 0x0000002a04467223 */ /* 0x000fe20000010002 */
[----:B0-----:R-:W-:Y:S01]  /*8320*/  FMUL.FTZ R42, R78, UR16 ;  /* 0x000000104e2a7c20 */ /* 0x001fe20008410000 */
[----:B---3--:R-:W-:Y:S02]  /*8330*/  SHF.L.U32 R78, R119, 0x10, RZ ;  /* 0x00000010774e7819 */ /* 0x008fe400000006ff */
[----:B------:R-:W3:Y:S01]  /*8340*/  LDL.LU R119, [R1+0x118] ;  /* 0x0001180001777983 */ /* 0x000ee20000300800 */
[----:B----4-:R-:W-:-:S03]  /*8350*/  SHF.L.U32 R74, R45, 0x10, RZ ;  /* 0x000000102d4a7819 */ /* 0x010fc600000006ff */
[----:B------:R-:W4:Y:S01]  /*8360*/  LDL.LU R45, [R1+0x1a0] ;  /* 0x0001a000012d7983 */ /* 0x000f220000300800 */
[----:B------:R-:W-:Y:S01]  /*8370*/  FMUL.FTZ R62, R70, -1.4426950216293334961 ;  /* 0xbfb8aa3b463e7820 */ /* 0x000fe20000410000 */
[----:B--2---:R-:W-:Y:S02]  /*8380*/  SHF.L.U32 R97, R115, 0x10, RZ ;  /* 0x0000001073617819 */ /* 0x004fe400000006ff */
[----:B------:R-:W2:Y:S03]  /*8390*/  LDL.LU R115, [R1+0x11c] ;  /* 0x00011c0001737983 */ /* 0x000ea60000300800 */
[----:B------:R-:W0:Y:S02]  /*83a0*/  MUFU.EX2 R62, R62 ;  /* 0x0000003e003e7308 */ /* 0x000e240000000800 */
[----:B0-----:R-:W-:-:S06]  /*83b0*/  FADD.FTZ R62, R62, 1 ;  /* 0x3f8000003e3e7421 */ /* 0x001fcc0000010000 */
[----:B------:R-:W0:Y:S01]  /*83c0*/  MUFU.RCP R62, R62 ;  /* 0x0000003e003e7308 */ /* 0x000e220000001000 */
[----:B------:R-:W-:Y:S01]  /*83d0*/  FADD.FTZ R97, R97, -UR28 ;  /* 0x8000001c61617e21 */ /* 0x000fe20008010000 */
[----:B------:R1:W-:Y:S01]  /*83e0*/  STL [R1+0x12c], R42 ;  /* 0x00012c2a01007387 */ /* 0x0003e20000100800 */
[----:B0-----:R-:W-:Y:S01]  /*83f0*/  FMUL.FTZ R74, R74, R62 ;  /* 0x0000003e4a4a7220 */ /* 0x001fe20000410000 */
[----:B------:R-:W-:-:S04]  /*8400*/  FADD.FTZ R62, -R62, 1 ;  /* 0x3f8000003e3e7421 */ /* 0x000fc80000010100 */
[----:B------:R-:W-:Y:S01]  /*8410*/  FFMA.FTZ R62, R70, R62, 1 ;  /* 0x3f800000463e7423 */ /* 0x000fe2000001003e */
[----:B------:R-:W-:Y:S01]  /*8420*/  FFMA.FTZ R70, R5, R42, R3 ;  /* 0x0000002a05467223 */ /* 0x000fe20000010003 */
[----:B-1----:R-:W-:Y:S01]  /*8430*/  FMUL.FTZ R42, R97, UR16 ;  /* 0x00000010612a7c20 */ /* 0x002fe20008410000 */
[----:B------:R-:W-:Y:S02]  /*8440*/  SHF.L.U32 R97, R43, 0x10, RZ ;  /* 0x000000102b617819 */ /* 0x000fe400000006ff */
[----:B------:R-:W2:Y:S01]  /*8450*/  LDL.LU R43, [R1+0x1a4] ;  /* 0x0001a400012b7983 */ /* 0x000ea20000300800 */
[----:B------:R-:W-:Y:S01]  /*8460*/  FMUL.FTZ R74, R74, R62 ;  /* 0x0000003e4a4a7220 */ /* 0x000fe20000410000 */
[----:B------:R-:W-:-:S06]  /*8470*/  FMUL.FTZ R62, R70, -1.4426950216293334961 ;  /* 0xbfb8aa3b463e7820 */ /* 0x000fcc0000410000 */
[----:B------:R-:W0:Y:S02]  /*8480*/  MUFU.EX2 R62, R62 ;  /* 0x0000003e003e7308 */ /* 0x000e240000000800 */
[----:B0-----:R-:W-:-:S06]  /*8490*/  FADD.FTZ R62, R62, 1 ;  /* 0x3f8000003e3e7421 */ /* 0x001fcc0000010000 */
[----:B------:R-:W0:Y:S02]  /*84a0*/  MUFU.RCP R62, R62 ;  /* 0x0000003e003e7308 */ /* 0x000e240000001000 */
[----:B0-----:R-:W-:Y:S01]  /*84b0*/  FMUL.FTZ R78, R78, R62 ;  /* 0x0000003e4e4e7220 */ /* 0x001fe20000410000 */
[----:B------:R-:W-:-:S04]  /*84c0*/  FADD.FTZ R62, -R62, 1 ;  /* 0x3f8000003e3e7421 */ /* 0x000fc80000010100 */
[----:B------:R-:W-:-:S04]  /*84d0*/  FFMA.FTZ R62, R70, R62, 1 ;  /* 0x3f800000463e7423 */ /* 0x000fc8000001003e */
[----:B------:R-:W-:Y:S01]  /*84e0*/  FMUL.FTZ R62, R78, R62 ;  /* 0x0000003e4e3e7220 */ /* 0x000fe20000410000 */
[----:B------:R-:W-:Y:S01]  /*84f0*/  FFMA.FTZ R78, R4, R42, R2 ;  /* 0x0000002a044e7223 */ /* 0x000fe20000010002 */
[----:B---3--:R-:W-:Y:S02]  /*8500*/  SHF.L.U32 R108, R119, 0x10, RZ ;  /* 0x00000010776c7819 */ /* 0x008fe400000006ff */
[----:B------:R-:W3:Y:S01]  /*8510*/  LDL.LU R119, [R1+0x110] ;  /* 0x0001100001777983 */ /* 0x000ee20000300800 */
[----:B------:R-:W-:-:S06]  /*8520*/  FMUL.FTZ R70, R78, -1.4426950216293334961 ;  /* 0xbfb8aa3b4e467820 */ /* 0x000fcc0000410000 */
[----:B------:R-:W0:Y:S02]  /*8530*/  MUFU.EX2 R70, R70 ;  /* 0x0000004600467308 */ /* 0x000e240000000800 */
[----:B0-----:R-:W-:-:S06]  /*8540*/  FADD.FTZ R70, R70, 1 ;  /* 0x3f80000046467421 */ /* 0x001fcc0000010000 */
[----:B------:R-:W0:Y:S01]  /*8550*/  MUFU.RCP R70, R70 ;  /* 0x0000004600467308 */ /* 0x000e220000001000 */
[----:B------:R-:W-:-:S05]  /*8560*/  SHF.L.U32 R106, R99, 0x10, RZ ;  /* 0x00000010636a7819 */ /* 0x000fca00000006ff */
[----:B------:R-:W-:-:S04]  /*8570*/  FADD.FTZ R106, R106, -UR28 ;  /* 0x8000001c6a6a7e21 */ /* 0x000fc80008010000 */
[----:B------:R-:W-:Y:S01]  /*8580*/  FMUL.FTZ R99, R106, UR16 ;  /* 0x000000106a637c20 */ /* 0x000fe20008410000 */
        /* <DEDUP_REMOVED lines=9> */
[----:B----4-:R-:W-:Y:S01]  /*8620*/  SHF.L.U32 R106, R45, 0x10, RZ ;  /* 0x000000102d6a7819 */ /* 0x010fe200000006ff */
[----:B------:R-:W-:Y:S01]  /*8630*/  FADD.FTZ R108, R108, -UR28 ;  /* 0x8000001c6c6c7e21 */ /* 0x000fe20008010000 */
[----:B--2---:R-:W-:Y:S02]  /*8640*/  SHF.L.U32 R111, R115, 0x10, RZ ;  /* 0x00000010736f7819 */ /* 0x004fe400000006ff */
[----:B------:R-:W2:Y:S01]  /*8650*/  LDL.LU R115, [R1+0x114] ;  /* 0x0001140001737983 */ /* 0x000ea20000300800 */
[----:B0-----:R-:W-:Y:S01]  /*8660*/  FMUL.FTZ R106, R106, R78 ;  /* 0x0000004e6a6a7220 */ /* 0x001fe20000410000 */
[----:B------:R-:W-:Y:S01]  /*8670*/  FADD.FTZ R78, -R78, 1 ;  /* 0x3f8000004e4e7421 */ /* 0x000fe20000010100 */
[----:B------:R-:W-:-:S03]  /*8680*/  FMUL.FTZ R45, R108, UR16 ;  /* 0x000000106c2d7c20 */ /* 0x000fc60008410000 */
[----:B------:R-:W-:-:S04]  /*8690*/  FFMA.FTZ R78, R97, R78, 1 ;  /* 0x3f800000614e7423 */ /* 0x000fc8000001004e */
[----:B------:R-:W-:Y:S01]  /*86a0*/  FMUL.FTZ R78, R106, R78 ;  /* 0x0000004e6a4e7220 */ /* 0x000fe20000410000 */
[----:B------:R-:W-:-:S04]  /*86b0*/  FFMA.FTZ R106, R4, R45, R2 ;  /* 0x0000002d046a7223 */ /* 0x000fc80000010002 */
[----:B------:R-:W-:-:S06]  /*86c0*/  FMUL.FTZ R97, R106, -1.4426950216293334961 ;  /* 0xbfb8aa3b6a617820 */ /* 0x000fcc0000410000 */
[----:B------:R-:W0:Y:S02]  /*86d0*/  MUFU.EX2 R97, R97 ;  /* 0x0000006100617308 */ /* 0x000e240000000800 */
[----:B0-----:R-:W-:-:S06]  /*86e0*/  FADD.FTZ R97, R97, 1 ;  /* 0x3f80000061617421 */ /* 0x001fcc0000010000 */
[----:B------:R-:W0:Y:S01]  /*86f0*/  MUFU.RCP R97, R97 ;  /* 0x0000006100617308 */ /* 0x000e220000001000 */
[----:B------:R-:W-:Y:S01]  /*8700*/  SHF.L.U32 R108, R44, 0x10, RZ ;  /* 0x000000102c6c7819 */ /* 0x000fe200000006ff */
        /* <DEDUP_REMOVED lines=8> */
[----:B------:R-:W0:Y:S01]  /*8790*/  MUFU.EX2 R106, R106 ;  /* 0x0000006a006a7308 */ /* 0x000e220000000800 */
[----:B------:R-:W-:Y:S01]  /*87a0*/  SHF.L.U32 R100, R100, 0x10, RZ ;  /* 0x0000001064647819 */ /* 0x000fe200000006ff */
[----:B0-----:R-:W-:-:S06]  /*87b0*/  FADD.FTZ R106, R106, 1 ;  /* 0x3f8000006a6a7421 */ /* 0x001fcc0000010000 */
[----:B------:R-:W0:Y:S01]  /*87c0*/  MUFU.RCP R106, R106 ;  /* 0x0000006a006a7308 */ /* 0x000e220000001000 */
[----:B------:R-:W-:Y:S01]  /*87d0*/  SHF.L.U32 R111, R43, 0x10, RZ ;  /* 0x000000102b6f7819 */ /* 0x000fe200000006ff */
[----:B------:R-:W-:-:S04]  /*87e0*/  FADD.FTZ R100, R100, -UR28 ;  /* 0x8000001c64647e21 */ /* 0x000fc80008010000 */
[----:B------:R-:W-:Y:S01]  /*87f0*/  FMUL.FTZ R43, R100, UR16 ;  /* 0x00000010642b7c20 */ /* 0x000fe20008410000 */
[----:B0-----:R-:W-:Y:S01]  /*8800*/  FMUL.FTZ R111, R111, R106 ;  /* 0x0000006a6f6f7220 */ /* 0x001fe20000410000 */
[----:B------:R-:W-:-:S04]  /*8810*/  FADD.FTZ R106, -R106, 1 ;  /* 0x3f8000006a6a7421 */ /* 0x000fc80000010100 */
[----:B------:R-:W-:Y:S01]  /*8820*/  FFMA.FTZ R106, R108, R106, 1 ;  /* 0x3f8000006c6a7423 */ /* 0x000fe2000001006a */
[----:B------:R-:W-:-:S03]  /*8830*/  FFMA.FTZ R108, R4, R43, R2 ;  /* 0x0000002b046c7223 */ /* 0x000fc60000010002 */
[----:B------:R-:W-:Y:S01]  /*8840*/  FMUL.FTZ R100, R111, R106 ;  /* 0x0000006a6f647220 */ /* 0x000fe20000410000 */
[----:B------:R-:W-:-:S06]  /*8850*/  FMUL.FTZ R106, R108, -1.4426950216293334961 ;  /* 0xbfb8aa3b6c6a7820 */ /* 0x000fcc0000410000 */
[----:B------:R-:W0:Y:S01]  /*8860*/  MUFU.EX2 R106, R106 ;  /* 0x0000006a006a7308 */ /* 0x000e220000000800 */
[----:B------:R-:W-:Y:S01]  /*8870*/  SHF.L.U32 R101, R101, 0x10, RZ ;  /* 0x0000001065657819 */ /* 0x000fe200000006ff */
[----:B0-----:R-:W-:-:S06]  /*8880*/  FADD.FTZ R106, R106, 1 ;  /* 0x3f8000006a6a7421 */ /* 0x001fcc0000010000 */
[----:B------:R-:W0:Y:S01]  /*8890*/  MUFU.RCP R106, R106 ;  /* 0x0000006a006a7308 */ /* 0x000e220000001000 */
[----:B---3--:R-:W-:Y:S01]  /*88a0*/  SHF.L.U32 R111, R119, 0x10, RZ ;  /* 0x00000010776f7819 */ /* 0x008fe200000006ff */
[----:B------:R-:W-:Y:S01]  /*88b0*/  FADD.FTZ R101, R101, -UR28 ;  /* 0x8000001c65657e21 */ /* 0x000fe20008010000 */
[----:B------:R1:W-:Y:S03]  /*88c0*/  STL [R1+0x128], R42 ;  /* 0x0001282a01007387 */ /* 0x0003e60000100800 */
[----:B-1----:R-:W-:Y:S01]  /*88d0*/  FMUL.FTZ R42, R101, UR16 ;  /* 0x00000010652a7c20 */ /* 0x002fe20008410000 */
[----:B0-----:R-:W-:Y:S01]  /*88e0*/  FMUL.FTZ R111, R111, R106 ;  /* 0x0000006a6f6f7220 */ /* 0x001fe20000410000 */
[----:B------:R-:W-:-:S04]  /*88f0*/  FADD.FTZ R106, -R106, 1 ;  /* 0x3f8000006a6a7421 */ /* 0x000fc80000010100 */
[----:B------:R-:W-:Y:S01]  /*8900*/  FFMA.FTZ R106, R108, R106, 1 ;  /* 0x3f8000006c6a7423 */ /* 0x000fe2000001006a */
[----:B------:R-:W-:-:S03]  /*8910*/  FFMA.FTZ R108, R5, R42, R3 ;  /* 0x0000002a056c7223 */ /* 0x000fc60000010003 */
[----:B------:R-:W-:Y:S01]  /*8920*/  FMUL.FTZ R101, R111, R106 ;  /* 0x0000006a6f657220 */ /* 0x000fe20000410000 */
[----:B------:R-:W-:-:S06]  /*8930*/  FMUL.FTZ R106, R108, -1.4426950216293334961 ;  /* 0xbfb8aa3b6c6a7820 */ /* 0x000fcc0000410000 */
[----:B------:R-:W0:Y:S02]  /*8940*/  MUFU.EX2 R106, R106 ;  /* 0x0000006a006a7308 */ /* 0x000e240000000800 */
[----:B0-----:R-:W-:-:S06]  /*8950*/  FADD.FTZ R106, R106, 1 ;  /* 0x3f8000006a6a7421 */ /* 0x001fcc0000010000 */
[----:B------:R-:W0:Y:S01]  /*8960*/  MUFU.RCP R106, R106 ;  /* 0x0000006a006a7308 */ /* 0x000e220000001000 */
[----:B------:R-:W-:-:S05]  /*8970*/  SHF.L.U32 R102, R102, 0x10, RZ ;  /* 0x0000001066667819 */ /* 0x000fca00000006ff */
[----:B------:R-:W-:Y:S01]  /*8980*/  FADD.FTZ R102, R102, -UR28 ;  /* 0x8000001c66667e21 */ /* 0x000fe20008010000 */
[----:B------:R-:W-:Y:S02]  /*8990*/  SHF.L.U32 R103, R103, 0x10, RZ ;  /* 0x0000001067677819 */ /* 0x000fe400000006ff */
[----:B------:R-:W-:-:S03]  /*89a0*/  SHF.L.U32 R104, R104, 0x10, RZ ;  /* 0x0000001068687819 */ /* 0x000fc600000006ff */
[----:B------:R-:W-:Y:S01]  /*89b0*/  FADD.FTZ R103, R103, -UR28 ;  /* 0x8000001c67677e21 */ /* 0x000fe20008010000 */
[----:B--2---:R-:W-:-:S05]  /*89c0*/  SHF.L.U32 R111, R115, 0x10, RZ ;  /* 0x00000010736f7819 */ /* 0x004fca00000006ff */
        /* <DEDUP_REMOVED lines=9> */
[----:B------:R-:W0:Y:S02]  /*8a60*/  MUFU.RCP R108, R108 ;  /* 0x0000006c006c7308 */ /* 0x000e240000001000 */
[----:B0-----:R-:W-:Y:S01]  /*8a70*/  FMUL.FTZ R115, R104, R108 ;  /* 0x0000006c68737220 */ /* 0x001fe20000410000 */
[----:B------:R-:W-:Y:S01]  /*8a80*/  FADD.FTZ R108, -R108, 1 ;  /* 0x3f8000006c6c7421 */ /* 0x000fe20000010100 */
[----:B------:R-:W-:-:S03]  /*8a90*/  FMUL.FTZ R104, R103, UR16 ;  /* 0x0000001067687c20 */ /* 0x000fc60008410000 */
        /* <DEDUP_REMOVED lines=8> */
[----:B------:R-:W-:Y:S01]  /*8b20*/  SHF.L.U32 R105, R105, 0x10, RZ ;  /* 0x0000001069697819 */ /* 0x000fe200000006ff */
[----:B------:R-:W-:-:S04]  /*8b30*/  FADD.FTZ R92, R92, -UR28 ;  /* 0x8000001c5c5c7e21 */ /* 0x000fc80008010000 */
        /* <DEDUP_REMOVED lines=406> */
[----:B------:R-:W-:-:S04]  /*a4a0*/  FMUL.FTZ R114, R116, UR16 ;  /* 0x0000001074727c20 */ /* 0x000fc80008410000 */
        /* <DEDUP_REMOVED lines=11> */
[----:B------:R-:W-:Y:S01]  /*a560*/  FMUL.FTZ R115, R24, UR16 ;  /* 0x0000001018737c20 */ /* 0x000fe20008410000 */
[----:B------:R-:W-:-:S03]  /*a570*/  FMUL.FTZ R113, R117, R113 ;  /* 0x0000007175717220 */ /* 0x000fc60000410000 */
[----:B------:R-:W-:Y:S01]  /*a580*/  FFMA.FTZ R117, R4, R115, R2 ;  /* 0x0000007304757223 */ /* 0x000fe20000010002 */
[----:B------:R-:W-:-:S03]  /*a590*/  FMUL.FTZ R24, R118, R116 ;  /* 0x0000007476187220 */ /* 0x000fc60000410000 */
        /* <DEDUP_REMOVED lines=23> */
[----:B------:R-:W-:Y:S01]  /*a710*/  FFMA.FTZ R120, R4, R118, R2 ;  /* 0x0000007604787223 */ /* 0x000fe20000010002 */
[----:B------:R-:W-:Y:S01]  /*a720*/  FMUL.FTZ R27, R122, R119 ;  /* 0x000000777a1b7220 */ /* 0x000fe20000410000 */
[----:B------:R-:W-:Y:S02]  /*a730*/  SHF.L.U32 R28, R28, 0x10, RZ ;  /* 0x000000101c1c7819 */ /* 0x000fe400000006ff */
[----:B------:R-:W-:Y:S01]  /*a740*/  SHF.L.U32 R29, R29, 0x10, RZ ;  /* 0x000000101d1d7819 */ /* 0x000fe200000006ff */
[----:B------:R-:W-:Y:S01]  /*a750*/  FMUL.FTZ R119, R120, -1.4426950216293334961 ;  /* 0xbfb8aa3b78777820 */ /* 0x000fe20000410000 */
[----:B------:R-:W-:Y:S01]  /*a760*/  FMUL.FTZ R116, R121, R116 ;  /* 0x0000007479747220 */ /* 0x000fe20000410000 */
[----:B------:R-:W-:Y:S02]  /*a770*/  SHF.L.U32 R0, R0, 0x10, RZ ;  /* 0x0000001000007819 */ /* 0x000fe400000006ff */
[----:B------:R-:W-:Y:S02]  /*a780*/  SHF.L.U32 R30, R30, 0x10, RZ ;  /* 0x000000101e1e7819 */ /* 0x000fe400000006ff */
[----:B------:R-:W-:Y:S01]  /*a790*/  SHF.L.U32 R6, R6, 0x10, RZ ;  /* 0x0000001006067819 */ /* 0x000fe200000006ff */
[----:B------:R-:W0:Y:S01]  /*a7a0*/  MUFU.EX2 R119, R119 ;  /* 0x0000007700777308 */ /* 0x000e220000000800 */
[----:B------:R-:W-:-:S02]  /*a7b0*/  SHF.L.U32 R7, R7, 0x10, RZ ;  /* 0x0000001007077819 */ /* 0x000fc400000006ff */
[----:B------:R-:W-:Y:S02]  /*a7c0*/  SHF.L.U32 R9, R9, 0x10, RZ ;  /* 0x0000001009097819 */ /* 0x000fe400000006ff */
[----:B------:R-:W-:Y:S02]  /*a7d0*/  SHF.L.U32 R21, R21, 0x10, RZ ;  /* 0x0000001015157819 */ /* 0x000fe400000006ff */
[----:B------:R-:W-:Y:S02]  /*a7e0*/  SHF.L.U32 R11, R11, 0x10, RZ ;  /* 0x000000100b0b7819 */ /* 0x000fe400000006ff */
[----:B------:R-:W-:Y:S02]  /*a7f0*/  SHF.L.U32 R14, R14, 0x10, RZ ;  /* 0x000000100e0e7819 */ /* 0x000fe400000006ff */
[----:B------:R-:W-:Y:S02]  /*a800*/  SHF.L.U32 R32, R32, 0x10, RZ ;  /* 0x0000001020207819 */ /* 0x000fe400000006ff */
[----:B------:R-:W-:-:S02]  /*a810*/  SHF.L.U32 R33, R33, 0x10, RZ ;  /* 0x0000001021217819 */ /* 0x000fc400000006ff */
[----:B------:R-:W-:Y:S02]  /*a820*/  SHF.L.U32 R16, R16, 0x10, RZ ;  /* 0x0000001010107819 */ /* 0x000fe400000006ff */
[----:B------:R-:W-:Y:S01]  /*a830*/  SHF.L.U32 R17, R17, 0x10, RZ ;  /* 0x0000001011117819 */ /* 0x000fe200000006ff */
[----:B0-----:R-:W-:Y:S01]  /*a840*/  FADD.FTZ R119, R119, 1 ;  /* 0x3f80000077777421 */ /* 0x001fe20000010000 */
[----:B------:R-:W-:Y:S02]  /*a850*/  SHF.L.U32 R35, R35, 0x10, RZ ;  /* 0x0000001023237819 */ /* 0x000fe400000006ff */
[----:B------:R-:W-:Y:S02]  /*a860*/  SHF.L.U32 R36, R36, 0x10, RZ ;  /* 0x0000001024247819 */ /* 0x000fe400000006ff */
[----:B------:R-:W-:Y:S01]  /*a870*/  SHF.L.U32 R34, R34, 0x10, RZ ;  /* 0x0000001022227819 */ /* 0x000fe200000006ff */
[----:B------:R-:W0:Y:S01]  /*a880*/  MUFU.RCP R119, R119 ;  /* 0x0000007700777308 */ /* 0x000e220000001000 */
[----:B------:R-:W-:Y:S01]  /*a890*/  FADD.FTZ R28, R28, -UR28 ;  /* 0x8000001c1c1c7e21 */ /* 0x000fe20008010000 */
[----:B------:R-:W-:-:S02]  /*a8a0*/  SHF.L.U32 R37, R37, 0x10, RZ ;  /* 0x0000001025257819 */ /* 0x000fc400000006ff */
[----:B------:R-:W-:Y:S02]  /*a8b0*/  SHF.L.U32 R41, R41, 0x10, RZ ;  /* 0x0000001029297819 */ /* 0x000fe400000006ff */
[----:B------:R-:W-:Y:S02]  /*a8c0*/  SHF.L.U32 R20, R20, 0x10, RZ ;  /* 0x0000001014147819 */ /* 0x000fe400000006ff */
[----:B------:R-:W-:Y:S02]  /*a8d0*/  SHF.L.U32 R31, R31, 0x10, RZ ;  /* 0x000000101f1f7819 */ /* 0x000fe400000006ff */
[----:B------:R-:W-:Y:S02]  /*a8e0*/  SHF.L.U32 R49, R49, 0x10, RZ ;  /* 0x0000001031317819 */ /* 0x000fe400000006ff */
[----:B------:R-:W-:Y:S02]  /*a8f0*/  SHF.L.U32 R53, R53, 0x10, RZ ;  /* 0x0000001035357819 */ /* 0x000fe400000006ff */
[----:B------:R-:W-:-:S02]  /*a900*/  SHF.L.U32 R23, R23, 0x10, RZ ;  /* 0x0000001017177819 */ /* 0x000fc400000006ff */
[----:B------:R-:W-:Y:S01]  /*a910*/  SHF.L.U32 R54, R54, 0x10, RZ ;  /* 0x0000001036367819 */ /* 0x000fe200000006ff */
[----:B0-----:R-:W-:Y:S01]  /*a920*/  FMUL.FTZ R121, R29, R119 ;  /* 0x000000771d797220 */ /* 0x001fe20000410000 */
[----:B------:R-:W-:Y:S01]  /*a930*/  FADD.FTZ R119, -R119, 1 ;  /* 0x3f80000077777421 */ /* 0x000fe20000010100 */
[----:B------:R-:W-:Y:S01]  /*a940*/  FMUL.FTZ R29, R28, UR16 ;  /* 0x000000101c1d7c20 */ /* 0x000fe20008410000 */
[----:B------:R-:W-:Y:S01]  /*a950*/  SHF.L.U32 R26, R26, 0x10, RZ ;  /* 0x000000101a1a7819 */ /* 0x000fe200000006ff */
[----:B------:R0:W-:Y:S01]  /*a960*/  STL [R1+0x1c4], R66 ;  /* 0x0001c44201007387 */ /* 0x0001e20000100800 */
[----:B------:R-:W-:Y:S01]  /*a970*/  FFMA.FTZ R119, R120, R119, 1 ;  /* 0x3f80000078777423 */ /* 0x000fe20000010077 */
[----:B------:R-:W-:Y:S02]  /*a980*/  FFMA.FTZ R120, R5, R29, R3 ;  /* 0x0000001d05787223 */ /* 0x000fe40000010003 */
[----:B------:R1:W-:Y:S01]  /*a990*/  STL [R1+0x1c0], R74 ;  /* 0x0001c04a01007387 */ /* 0x0003e20000100800 */
[----:B------:R-:W-:Y:S01]  /*a9a0*/  FMUL.FTZ R28, R121, R119 ;  /* 0x00000077791c7220 */ /* 0x000fe20000410000 */
[----:B------:R-:W-:Y:S01]  /*a9b0*/  FMUL.FTZ R119, R120, -1.4426950216293334961 ;  /* 0xbfb8aa3b78777820 */ /* 0x000fe20000410000 */
[----:B------:R-:W-:Y:S01]  /*a9c0*/  FADD.FTZ R0, R0, -UR28 ;  /* 0x8000001c00007e21 */ /* 0x000fe20008010000 */
[----:B------:R-:W-:Y:S01]  /*a9d0*/  FADD.FTZ R6, R6, -UR28 ;  /* 0x8000001c06067e21 */ /* 0x000fe20008010000 */
[----:B------:R-:W-:Y:S01]  /*a9e0*/  FADD.FTZ R9, R9, -UR28 ;  /* 0x8000001c09097e21 */ /* 0x000fe20008010000 */
[----:B------:R-:W-:Y:S01]  /*a9f0*/  FADD.FTZ R11, R11, -UR28 ;  /* 0x8000001c0b0b7e21 */ /* 0x000fe20008010000 */
[----:B------:R-:W-:Y:S01]  /*aa00*/  FADD.FTZ R32, R32, -UR28 ;  /* 0x8000001c20207e21 */ /* 0x000fe20008010000 */
[----:B------:R-:W2:Y:S01]  /*aa10*/  MUFU.EX2 R119, R119 ;  /* 0x0000007700777308 */ /* 0x000ea20000000800 */
[----:B------:R-:W-:Y:S01]  /*aa20*/  FADD.FTZ R16, R16, -UR28 ;  /* 0x8000001c10107e21 */ /* 0x000fe20008010000 */
[----:B------:R-:W-:Y:S01]  /*aa30*/  FADD.FTZ R35, R35, -UR28 ;  /* 0x8000001c23237e21 */ /* 0x000fe20008010000 */
[----:B------:R-:W-:Y:S01]  /*aa40*/  FADD.FTZ R34, R34, -UR28 ;  /* 0x8000001c22227e21 */ /* 0x000fe20008010000 */
[----:B------:R-:W-:Y:S01]  /*aa50*/  FADD.FTZ R41, R41, -UR28 ;  /* 0x8000001c29297e21 */ /* 0x000fe20008010000 */
[----:B------:R-:W-:Y:S01]  /*aa60*/  FADD.FTZ R31, R31, -UR28 ;  /* 0x8000001c1f1f7e21 */ /* 0x000fe20008010000 */
[----:B------:R-:W-:Y:S01]  /*aa70*/  FADD.FTZ R53, R53, -UR28 ;  /* 0x8000001c35357e21 */ /* 0x000fe20008010000 */
[----:B------:R-:W-:Y:S01]  /*aa80*/  FADD.FTZ R26, R26, -UR28 ;  /* 0x8000001c1a1a7e21 */ /* 0x000fe20008010000 */
[----:B0-----:R-:W3:Y:S04]  /*aa90*/  LDL.LU R66, [R1+0x144] ;  /* 0x0001440001427983 */ /* 0x001ee80000300800 */
[----:B-1----:R-:W4:Y:S04]  /*aaa0*/  LDL.LU R74, [R1+0x138] ;  /* 0x00013800014a7983 */ /* 0x002f280000300800 */
[----:B------:R-:W4:Y:S01]  /*aab0*/  LDL.LU R122, [R1+0x148] ;  /* 0x00014800017a7983 */ /* 0x000f220000300800 */
[----:B--2---:R-:W-:-:S06]  /*aac0*/  FADD.FTZ R119, R119, 1 ;  /* 0x3f80000077777421 */ /* 0x004fcc0000010000 */
        /* <DEDUP_REMOVED lines=81> */
[----:B------:R-:W-:Y:S01]  /*afe0*/  FMUL.FTZ R41, R41, UR16 ;  /* 0x0000001029297c20 */ /* 0x000fe20008410000 */
        /* <DEDUP_REMOVED lines=39> */
[----:B------:R-:W-:Y:S01]  /*b260*/  SHF.L.U32 R121, R124, 0x10, RZ ;  /* 0x000000107c797819 */ /* 0x000fe200000006ff */
[----:B------:R1:W-:Y:S04]  /*b270*/  STL [R1+0x1c8], R70 ;  /* 0x0001c84601007387 */ /* 0x0003e80000100800 */
[----:B------:R-:W2:Y:S04]  /*b280*/  LDL.LU R124, [R1+0x13c] ;  /* 0x00013c00017c7983 */ /* 0x000ea80000300800 */
[----:B------:R3:W-:Y:S04]  /*b290*/  STL [R1+0x1bc], R62 ;  /* 0x0001bc3e01007387 */ /* 0x0007e80000100800 */
[----:B-1----:R-:W2:Y:S01]  /*b2a0*/  LDL.LU R70, [R1+0x150] ;  /* 0x0001500001467983 */ /* 0x002ea20000300800 */
[----:B0-----:R-:W-:Y:S01]  /*b2b0*/  FMUL.FTZ R121, R121, R120 ;  /* 0x0000007879797220 */ /* 0x001fe20000410000 */
[----:B------:R-:W-:-:S02]  /*b2c0*/  FADD.FTZ R120, -R120, 1 ;  /* 0x3f80000078787421 */ /* 0x000fc40000010100 */
[----:B---3--:R-:W3:Y:S02]  /*b2d0*/  LDL.LU R62, [R1+0x130] ;  /* 0x00013000013e7983 */ /* 0x008ee40000300800 */
[----:B------:R-:W-:Y:S02]  /*b2e0*/  FFMA.FTZ R54, R54, R120, 1 ;  /* 0x3f80000036367423 */ /* 0x000fe40000010078 */
[----:B------:R-:W4:Y:S02]  /*b2f0*/  LDL.LU R120, [R1+0x154] ;  /* 0x0001540001787983 */ /* 0x000f240000300800 */
[----:B------:R-:W-:Y:S01]  /*b300*/  FMUL.FTZ R54, R121, R54 ;  /* 0x0000003679367220 */ /* 0x000fe20000410000 */
[----:B----4-:R-:W-:Y:S01]  /*b310*/  FADD.FTZ R121, R120, R58 ;  /* 0x0000003a78797221 */ /* 0x010fe20000010000 */
[CC--:B------:R-:W-:Y:S01]  /*b320*/  FFMA.FTZ R120, R123.reuse, R58.reuse, R125 ;  /* 0x0000003a7b787223 */ /* 0x0c0fe2000001007d */
[----:B------:R-:W-:Y:S02]  /*b330*/  FMUL.FTZ R125, R4, R58 ;  /* 0x0000003a047d7220 */ /* 0x000fe40000410000 */
[----:B------:R-:W4:Y:S02]  /*b340*/  LDL.LU R58, [R1+0x14c] ;  /* 0x00014c00013a7983 */ /* 0x000f240000300800 */
[----:B------:R-:W-:-:S02]  /*b350*/  FFMA.FTZ R123, R123, R125, R66 ;  /* 0x0000007d7b7b7223 */ /* 0x000fc40000010042 */
[----:B------:R-:W4:Y:S02]  /*b360*/  LDL.LU R66, [R1+0x1c4] ;  /* 0x0001c40001427983 */ /* 0x000f240000300800 */
[----:B----4-:R-:W-:Y:S01]  /*b370*/  FADD.FTZ R58, R58, R66 ;  /* 0x000000423a3a7221 */ /* 0x010fe20000010000 */
[-C--:B------:R-:W-:Y:S01]  /*b380*/  FFMA.FTZ R122, R74, R66.reuse, R122 ;  /* 0x000000424a7a7223 */ /* 0x080fe2000001007a */
[----:B------:R-:W-:-:S04]  /*b390*/  FMUL.FTZ R66, R5, R66 ;  /* 0x0000004205427220 */ /* 0x000fc80000410000 */
[----:B------:R-:W-:Y:S02]  /*b3a0*/  FFMA.FTZ R123, R74, R66, R123 ;  /* 0x000000424a7b7223 */ /* 0x000fe4000001007b */
[----:B------:R-:W4:Y:S01]  /*b3b0*/  LDL.LU R74, [R1+0x1c0] ;  /* 0x0001c000014a7983 */ /* 0x000f220000300800 */
[----:B--2---:R-:W-:-:S03]  /*b3c0*/  FADD.FTZ R124, R124, R70 ;  /* 0x000000467c7c7221 */ /* 0x004fc60000010000 */
[----:B------:R-:W2:Y:S01]  /*b3d0*/  LDL.LU R70, [R1+0x1c8] ;  /* 0x0001c80001467983 */ /* 0x000ea20000300800 */
[----:B------:R-:W-:-:S03]  /*b3e0*/  FADD.FTZ R124, R124, R125 ;  /* 0x0000007d7c7c7221 */ /* 0x000fc60000010000 */
[----:B------:R-:W2:Y:S01]  /*b3f0*/  LDL.LU R125, [R1+0x128] ;  /* 0x00012800017d7983 */ /* 0x000ea20000300800 */
[----:B------:R-:W-:-:S03]  /*b400*/  FADD.FTZ R124, R66, R124 ;  /* 0x0000007c427c7221 */ /* 0x000fc60000010000 */
[----:B------:R-:W2:Y:S01]  /*b410*/  LDL.LU R66, [R1+0x12c] ;  /* 0x00012c0001427983 */ /* 0x000ea20000300800 */
[----:B----4-:R-:W-:Y:S01]  /*b420*/  FADD.FTZ R121, R121, R74 ;  /* 0x0000004a79797221 */ /* 0x010fe20000010000 */
[-C--:B---3--:R-:W-:Y:S01]  /*b430*/  FFMA.FTZ R120, R62, R74.reuse, R120 ;  /* 0x0000004a3e787223 */ /* 0x088fe20000010078 */
[----:B------:R-:W-:-:S04]  /*b440*/  FMUL.FTZ R74, R4, R74 ;  /* 0x0000004a044a7220 */ /* 0x000fc80000410000 */
[----:B------:R-:W-:Y:S02]  /*b450*/  FFMA.FTZ R123, R62, R74, R123 ;  /* 0x0000004a3e7b7223 */ /* 0x000fe4000001007b */
[----:B------:R-:W3:Y:S01]  /*b460*/  LDL.LU R62, [R1+0x1bc] ;  /* 0x0001bc00013e7983 */ /* 0x000ee20000300800 */
[----:B------:R-:W-:Y:S01]  /*b470*/  FADD.FTZ R124, R124, R74 ;  /* 0x0000004a7c7c7221 */ /* 0x000fe20000010000 */
[----:B--2---:R-:W-:Y:S01]  /*b480*/  FFMA.FTZ R120, R125, R70, R120 ;  /* 0x000000467d787223 */ /* 0x004fe20000010078 */
[----:B------:R-:W-:-:S03]  /*b490*/  FADD.FTZ R121, R121, R70 ;  /* 0x0000004679797221 */ /* 0x000fc60000010000 */
[----:B------:R-:W-:Y:S01]  /*b4a0*/  FFMA.FTZ R120, R45, R97, R120 ;  /* 0x000000612d787223 */ /* 0x000fe20000010078 */
[----:B---3--:R-:W-:Y:S01]  /*b4b0*/  FADD.FTZ R58, R58, R62 ;  /* 0x0000003e3a3a7221 */ /* 0x008fe20000010000 */
[-C--:B------:R-:W-:Y:S01]  /*b4c0*/  FFMA.FTZ R122, R66, R62.reuse, R122 ;  /* 0x0000003e427a7223 */ /* 0x080fe2000001007a */
[----:B------:R-:W-:-:S04]  /*b4d0*/  FMUL.FTZ R62, R5, R62 ;  /* 0x0000003e053e7220 */ /* 0x000fc80000410000 */
[----:B------:R-:W-:Y:S01]  /*b4e0*/  FFMA.FTZ R123, R66, R62, R123 ;  /* 0x0000003e427b7223 */ /* 0x000fe2000001007b */
[----:B------:R-:W-:Y:S01]  /*b4f0*/  FMUL.FTZ R66, R4, R70 ;  /* 0x0000004604427220 */ /* 0x000fe20000410000 */
[----:B------:R-:W-:Y:S01]  /*b500*/  FADD.FTZ R124, R62, R124 ;  /* 0x0000007c3e7c7221 */ /* 0x000fe20000010000 */
[----:B------:R-:W-:Y:S02]  /*b510*/  FMUL.FTZ R62, R5, R78 ;  /* 0x0000004e053e7220 */ /* 0x000fe40000410000 */
[----:B------:R-:W-:Y:S01]  /*b520*/  FFMA.FTZ R123, R125, R66, R123 ;  /* 0x000000427d7b7223 */ /* 0x000fe2000001007b */
[----:B------:R-:W-:Y:S01]  /*b530*/  FADD.FTZ R124, R124, R66 ;  /* 0x000000427c7c7221 */ /* 0x000fe20000010000 */
[----:B------:R-:W-:Y:S02]  /*b540*/  FMUL.FTZ R66, R4, R97 ;  /* 0x0000006104427220 */ /* 0x000fe40000410000 */
[----:B------:R-:W-:Y:S01]  /*b550*/  FFMA.FTZ R123, R99, R62, R123 ;  /* 0x0000003e637b7223 */ /* 0x000fe2000001007b */
[----:B------:R-:W-:Y:S01]  /*b560*/  FADD.FTZ R125, R62, R124 ;  /* 0x0000007c3e7d7221 */ /* 0x000fe20000010000 */
[----:B------:R-:W-:-:S02]  /*b570*/  FMUL.FTZ R62, R5, R100 ;  /* 0x00000064053e7220 */ /* 0x000fc40000410000 */
[----:B------:R-:W-:Y:S01]  /*b580*/  FFMA.FTZ R123, R45, R66, R123 ;  /* 0x000000422d7b7223 */ /* 0x000fe2000001007b */
[----:B------:R-:W-:Y:S01]  /*b590*/  FADD.FTZ R58, R58, R78 ;  /* 0x0000004e3a3a7221 */ /* 0x000fe20000010000 */
[----:B------:R-:W-:Y:S01]  /*b5a0*/  FADD.FTZ R125, R125, R66 ;  /* 0x000000427d7d7221 */ /* 0x000fe20000010000 */
[----:B------:R-:W-:Y:S01]  /*b5b0*/  FFMA.FTZ R122, R99, R78, R122 ;  /* 0x0000004e637a7223 */ /* 0x000fe2000001007a */
[----:B------:R-:W-:Y:S01]  /*b5c0*/  FFMA.FTZ R123, R44, R62, R123 ;  /* 0x0000003e2c7b7223 */ /* 0x000fe2000001007b */
[-C--:B------:R-:W-:Y:S01]  /*b5d0*/  FMUL.FTZ R66, R4, R101.reuse ;  /* 0x0000006504427220 */ /* 0x080fe20000410000 */
[----:B------:R-:W-:Y:S01]  /*b5e0*/  FADD.FTZ R70, R121, R97 ;  /* 0x0000006179467221 */ /* 0x000fe20000010000 */
[----:B------:R-:W-:Y:S01]  /*b5f0*/  FADD.FTZ R121, R58, R100 ;  /* 0x000000643a797221 */ /* 0x000fe20000010000 */
[----:B------:R-:W-:Y:S01]  /*b600*/  FFMA.FTZ R97, R44, R100, R122 ;  /* 0x000000642c617223 */ /* 0x000fe2000001007a */
[----:B------:R-:W-:Y:S01]  /*b610*/  FFMA.FTZ R123, R43, R66, R123 ;  /* 0x000000422b7b7223 */ /* 0x000fe2000001007b */
[-C--:B------:R-:W-:Y:S01]  /*b620*/  FMUL.FTZ R58, R5, R102.reuse ;  /* 0x00000066053a7220 */ /* 0x080fe20000410000 */
[----:B------:R-:W-:Y:S01]  /*b630*/  FADD.FTZ R62, R62, R125 ;  /* 0x0000007d3e3e7221 */ /* 0x000fe20000010000 */
[----:B------:R-:W-:Y:S01]  /*b640*/  FFMA.FTZ R125, R43, R101, R120 ;  /* 0x000000652b7d7223 */ /* 0x000fe20000010078 */
[C---:B------:R-:W-:Y:S01]  /*b650*/  FFMA.FTZ R97, R42.reuse, R102, R97 ;  /* 0x000000662a617223 */ /* 0x040fe20000010061 */
[----:B------:R-:W-:Y:S01]  /*b660*/  FFMA.FTZ R123, R42, R58, R123 ;  /* 0x0000003a2a7b7223 */ /* 0x000fe2000001007b */
[----:B------:R0:W5:Y:S04]  /*b670*/  LDL.LU R99, [R1+0x1b8] ;  /* 0x0001b80001637983 */ /* 0x0001680000300800 */
[----:B------:R0:W5:Y:S04]  /*b680*/  LDL.LU R45, [R1+0x1b4] ;  /* 0x0001b400012d7983 */ /* 0x0001680000300800 */
[----:B------:R0:W5:Y:S04]  /*b690*/  LDL.LU R44, [R1+0x1b0] ;  /* 0x0001b000012c7983 */ /* 0x0001680000300800 */
[----:B------:R0:W5:Y:S04]  /*b6a0*/  LDL.LU R43, [R1+0x1ac] ;  /* 0x0001ac00012b7983 */ /* 0x0001680000300800 */
[----:B------:R0:W5:Y:S01]  /*b6b0*/  LDL.LU R42, [R1+0x1a8] ;  /* 0x0001a800012a7983 */ /* 0x0001620000300800 */
[----:B------:R-:W-:Y:S01]  /*b6c0*/  FADD.FTZ R70, R70, R101 ;  /* 0x0000006546467221 */ /* 0x000fe20000010000 */
[----:B------:R-:W-:Y:S01]  /*b6d0*/  FADD.FTZ R101, R62, R66 ;  /* 0x000000423e657221 */ /* 0x000fe20000010000 */
[----:B------:R-:W-:-:S03]  /*b6e0*/  FMUL.FTZ R62, R4, R103 ;  /* 0x00000067043e7220 */ /* 0x000fc60000410000 */
[----:B------:R-:W-:Y:S01]  /*b6f0*/  FADD.FTZ R101, R58, R101 ;  /* 0x000000653a657221 */ /* 0x000fe20000010000 */
[C---:B------:R-:W-:Y:S01]  /*b700*/  FFMA.FTZ R58, R106.reuse, R103, R125 ;  /* 0x000000676a3a7223 */ /* 0x040fe2000001007d */
[----:B------:R-:W-:Y:S01]  /*b710*/  FFMA.FTZ R106, R106, R62, R123 ;  /* 0x0000003e6a6a7223 */ /* 0x000fe2000001007b */
[----:B------:R-:W-:Y:S01]  /*b720*/  FMUL.FTZ R123, R5, R92 ;  /* 0x0000005c057b7220 */ /* 0x000fe20000410000 */
[----:B------:R-:W-:Y:S01]  /*b730*/  FADD.FTZ R62, R101, R62 ;  /* 0x0000003e653e7221 */ /* 0x000fe20000010000 */
[----:B------:R-:W-:Y:S02]  /*b740*/  FMUL.FTZ R101, R4, R93 ;  /* 0x0000005d04657220 */ /* 0x000fe40000410000 */
[----:B------:R-:W-:Y:S01]  /*b750*/  FFMA.FTZ R106, R104, R123, R106 ;  /* 0x0000007b686a7223 */ /* 0x000fe2000001006a */
[----:B------:R-:W-:Y:S01]  /*b760*/  FADD.FTZ R70, R70, R103 ;  /* 0x0000006746467221 */ /* 0x000fe20000010000 */
[----:B------:R-:W-:Y:S01]  /*b770*/  FADD.FTZ R62, R123, R62 ;  /* 0x0000003e7b3e7221 */ /* 0x000fe20000010000 */
[----:B------:R-:W-:Y:S01]  /*b780*/  FMUL.FTZ R103, R5, R91 ;  /* 0x0000005b05677220 */ /* 0x000fe20000410000 */
[C---:B------:R-:W-:Y:S01]  /*b790*/  FFMA.FTZ R106, R105.reuse, R101, R106 ;  /* 0x00000065696a7223 */ /* 0x040fe2000001006a */
[----:B------:R-:W-:Y:S01]  /*b7a0*/  FFMA.FTZ R58, R105, R93, R58 ;  /* 0x0000005d693a7223 */ /* 0x000fe2000001003a */
[----:B------:R-:W-:Y:S01]  /*b7b0*/  FADD.FTZ R62, R62, R101 ;  /* 0x000000653e3e7221 */ /* 0x000fe20000010000 */
[----:B------:R-:W-:Y:S01]  /*b7c0*/  FMUL.FTZ R101, R4, R89 ;  /* 0x0000005904657220 */ /* 0x000fe20000410000 */
[----:B------:R-:W-:Y:S01]  /*b7d0*/  FFMA.FTZ R106, R94, R103, R106 ;  /* 0x000000675e6a7223 */ /* 0x000fe2000001006a */
[----:B------:R-:W-:Y:S01]  /*b7e0*/  FADD.FTZ R70, R70, R93 ;  /* 0x0000005d46467221 */ /* 0x000fe20000010000 */
[----:B------:R-:W-:Y:S01]  /*b7f0*/  FFMA.FTZ R93, R95, R89, R58 ;  /* 0x000000595f5d7223 */ /* 0x000fe2000001003a */
[----:B------:R-:W-:Y:S01]  /*b800*/  FADD.FTZ R62, R103, R62 ;  /* 0x0000003e673e7221 */ /* 0x000fe20000010000 */
[----:B------:R-:W-:Y:S01]  /*b810*/  FFMA.FTZ R106, R95, R101, R106 ;  /* 0x000000655f6a7223 */ /* 0x000fe2000001006a */
[----:B------:R-:W-:Y:S01]  /*b820*/  FMUL.FTZ R95, R5, R84 ;  /* 0x00000054055f7220 */ /* 0x000fe20000410000 */
[----:B------:R-:W-:Y:S01]  /*b830*/  FADD.FTZ R70, R70, R89 ;  /* 0x0000005946467221 */ /* 0x000fe20000010000 */
[----:B------:R-:W-:Y:S01]  /*b840*/  FADD.FTZ R62, R62, R101 ;  /* 0x000000653e3e7221 */ /* 0x000fe20000010000 */
[----:B------:R-:W-:Y:S01]  /*b850*/  FMUL.FTZ R66, R4, R85 ;  /* 0x0000005504427220 */ /* 0x000fe20000410000 */
[----:B------:R-:W-:Y:S01]  /*b860*/  FFMA.FTZ R89, R90, R95, R106 ;  /* 0x0000005f5a597223 */ /* 0x000fe2000001006a */
[C---:B------:R-:W-:Y:S01]  /*b870*/  FFMA.FTZ R58, R88.reuse, R85, R93 ;  /* 0x00000055583a7223 */ /* 0x040fe2000001005d */
[----:B------:R-:W-:Y:S01]  /*b880*/  FADD.FTZ R62, R95, R62 ;  /* 0x0000003e5f3e7221 */ /* 0x000fe20000010000 */
[----:B------:R-:W-:Y:S01]  /*b890*/  FADD.FTZ R121, R121, R102 ;  /* 0x0000006679797221 */ /* 0x000fe20000010000 */
[----:B------:R-:W-:Y:S01]  /*b8a0*/  FFMA.FTZ R88, R88, R66, R89 ;  /* 0x0000004258587223 */ /* 0x000fe20000010059 */
[----:B------:R-:W-:Y:S01]  /*b8b0*/  FMUL.FTZ R89, R5, R80 ;  /* 0x0000005005597220 */ /* 0x000fe20000410000 */
[----:B------:R-:W-:Y:S01]  /*b8c0*/  FFMA.FTZ R97, R104, R92, R97 ;  /* 0x0000005c68617223 */ /* 0x000fe20000010061 */
[----:B------:R-:W-:Y:S01]  /*b8d0*/  FADD.FTZ R70, R70, R85 ;  /* 0x0000005546467221 */ /* 0x000fe20000010000 */
[----:B------:R-:W-:Y:S01]  /*b8e0*/  FADD.FTZ R62, R62, R66 ;  /* 0x000000423e3e7221 */ /* 0x000fe20000010000 */
[----:B------:R-:W-:Y:S01]  /*b8f0*/  FADD.FTZ R92, R121, R92 ;  /* 0x0000005c795c7221 */ /* 0x000fe20000010000 */
[----:B------:R-:W-:Y:S01]  /*b900*/  FFMA.FTZ R88, R86, R89, R88 ;  /* 0x0000005956587223 */ /* 0x000fe20000010058 */
[----:B------:R-:W-:Y:S01]  /*b910*/  FMUL.FTZ R85, R4, R81 ;  /* 0x0000005104557220 */ /* 0x000fe20000410000 */
[----:B------:R-:W-:Y:S01]  /*b920*/  FFMA.FTZ R97, R94, R91, R97 ;  /* 0x0000005b5e617223 */ /* 0x000fe20000010061 */
[----:B------:R-:W-:Y:S01]  /*b930*/  FADD.FTZ R62, R89, R62 ;  /* 0x0000003e593e7221 */ /* 0x000fe20000010000 */
[----:B------:R-:W-:Y:S01]  /*b940*/  FADD.FTZ R91, R92, R91 ;  /* 0x0000005b5c5b7221 */ /* 0x000fe20000010000 */
[C---:B------:R-:W-:Y:S01]  /*b950*/  FFMA.FTZ R58, R87.reuse, R81, R58 ;  /* 0x00000051573a7223 */ /* 0x040fe2000001003a */
[----:B------:R-:W-:Y:S01]  /*b960*/  FFMA.FTZ R88, R87, R85, R88 ;  /* 0x0000005557587223 */ /* 0x000fe20000010058 */
[----:B------:R-:W-:Y:S01]  /*b970*/  FMUL.FTZ R87, R5, R25 ;  /* 0x0000001905577220 */ /* 0x000fe20000410000 */
[----:B------:R-:W-:Y:S01]  /*b980*/  FFMA.FTZ R97, R90, R84, R97 ;  /* 0x000000545a617223 */ /* 0x000fe20000010061 */
        /* <DEDUP_REMOVED lines=14> */
[----:B------:R-:W-:Y:S01]  /*ba70*/  FADD.FTZ R81, R81, R38 ;  /* 0x0000002651517221 */ /* 0x000fe20000010000 */
[C---:B------:R-:W-:Y:S01]  /*ba80*/  FFMA.FTZ R83, R39.reuse, R58, R83 ;  /* 0x0000003a27537223 */ /* 0x040fe20000010053 */
[----:B------:R-:W-:Y:S01]  /*ba90*/  FMUL.FTZ R38, R4, R46 ;  /* 0x0000002e04267220 */ /* 0x000fe20000410000 */
[----:B------:R-:W-:Y:S01]  /*baa0*/  FADD.FTZ R89, R58, R89 ;  /* 0x000000593a597221 */ /* 0x000fe20000010000 */
[----:B------:R-:W-:Y:S01]  /*bab0*/  FFMA.FTZ R62, R39, R18, R62 ;  /* 0x00000012273e7223 */ /* 0x000fe2000001003e */
[----:B------:R-:W-:Y:S01]  /*bac0*/  FADD.FTZ R25, R25, R18 ;  /* 0x0000001219197221 */ /* 0x000fe20000010000 */
[----:B------:R-:W-:Y:S01]  /*bad0*/  FFMA.FTZ R83, R40, R38, R83 ;  /* 0x0000002628537223 */ /* 0x000fe20000010053 */
[----:B------:R-:W-:Y:S01]  /*bae0*/  FMUL.FTZ R18, R5, R12 ;  /* 0x0000000c05127220 */ /* 0x000fe20000410000 */
[----:B------:R-:W-:Y:S01]  /*baf0*/  FADD.FTZ R89, R89, R38 ;  /* 0x0000002659597221 */ /* 0x000fe20000010000 */
[----:B------:R-:W-:-:S02]  /*bb00*/  FMUL.FTZ R38, R4, R50 ;  /* 0x0000003204267220 */ /* 0x000fc40000410000 */
[----:B------:R-:W-:Y:S01]  /*bb10*/  FFMA.FTZ R83, R47, R18, R83 ;  /* 0x000000122f537223 */ /* 0x000fe20000010053 */
[----:B------:R-:W-:Y:S01]  /*bb20*/  FADD.FTZ R89, R18, R89 ;  /* 0x0000005912597221 */ /* 0x000fe20000010000 */
[----:B------:R-:W-:Y:S01]  /*bb30*/  FFMA.FTZ R85, R40, R46, R85 ;  /* 0x0000002e28557223 */ /* 0x000fe20000010055 */
[----:B------:R-:W-:Y:S01]  /*bb40*/  FMUL.FTZ R18, R5, R52 ;  /* 0x0000003405127220 */ /* 0x000fe20000410000 */
[C---:B------:R-:W-:Y:S01]  /*bb50*/  FFMA.FTZ R83, R48.reuse, R38, R83 ;  /* 0x0000002630537223 */ /* 0x040fe20000010053 */
[----:B------:R-:W-:Y:S01]  /*bb60*/  FFMA.FTZ R62, R47, R12, R62 ;  /* 0x0000000c2f3e7223 */ /* 0x000fe2000001003e */
[----:B------:R-:W-:Y:S01]  /*bb70*/  FADD.FTZ R25, R25, R12 ;  /* 0x0000000c19197221 */ /* 0x000fe20000010000 */
[----:B------:R-:W-:Y:S01]  /*bb80*/  FADD.FTZ R89, R89, R38 ;  /* 0x0000002659597221 */ /* 0x000fe20000010000 */
[----:B------:R-:W-:Y:S01]  /*bb90*/  FFMA.FTZ R12, R48, R50, R85 ;  /* 0x00000032300c7223 */ /* 0x000fe20000010055 */
[C---:B------:R-:W-:Y:S01]  /*bba0*/  FFMA.FTZ R38, R51.reuse, R18, R83 ;  /* 0x0000001233267223 */ /* 0x040fe20000010053 */
[----:B------:R-:W-:Y:S01]  /*bbb0*/  FMUL.FTZ R39, R4, R56 ;  /* 0x0000003804277220 */ /* 0x000fe20000410000 */
[----:B------:R-:W-:Y:S01]  /*bbc0*/  FFMA.FTZ R62, R51, R52, R62 ;  /* 0x00000034333e7223 */ /* 0x000fe2000001003e */
[----:B------:R-:W-:Y:S01]  /*bbd0*/  FADD.FTZ R52, R25, R52 ;  /* 0x0000003419347221 */ /* 0x000fe20000010000 */
[----:B------:R-:W-:Y:S01]  /*bbe0*/  FADD.FTZ R89, R18, R89 ;  /* 0x0000005912597221 */ /* 0x000fe20000010000 */
[C---:B------:R-:W-:Y:S01]  /*bbf0*/  FFMA.FTZ R25, R55.reuse, R56, R12 ;  /* 0x0000003837197223 */ /* 0x040fe2000001000c */
[----:B------:R-:W-:Y:S01]  /*bc00*/  FFMA.FTZ R55, R55, R39, R38 ;  /* 0x0000002737377223 */ /* 0x000fe20000010026 */
[----:B------:R-:W-:Y:S01]  /*bc10*/  FMUL.FTZ R12, R5, R59 ;  /* 0x0000003b050c7220 */ /* 0x000fe20000410000 */
[----:B------:R-:W-:Y:S01]  /*bc20*/  FADD.FTZ R89, R89, R39 ;  /* 0x0000002759597221 */ /* 0x000fe20000010000 */
[----:B------:R-:W-:-:S02]  /*bc30*/  FMUL.FTZ R18, R4, R60 ;  /* 0x0000003c04127220 */ /* 0x000fc40000410000 */
[----:B------:R-:W-:Y:S01]  /*bc40*/  FFMA.FTZ R55, R57, R12, R55 ;  /* 0x0000000c39377223 */ /* 0x000fe20000010037 */
[----:B------:R-:W-:Y:S01]  /*bc50*/  FADD.FTZ R89, R12, R89 ;  /* 0x000000590c597221 */ /* 0x000fe20000010000 */
[----:B------:R-:W-:Y:S02]  /*bc60*/  FMUL.FTZ R38, R5, R63 ;  /* 0x0000003f05267220 */ /* 0x000fe40000410000 */
[C---:B------:R-:W-:Y:S01]  /*bc70*/  FFMA.FTZ R55, R96.reuse, R18, R55 ;  /* 0x0000001260377223 */ /* 0x040fe20000010037 */
[----:B------:R-:W-:Y:S01]  /*bc80*/  FADD.FTZ R89, R89, R18 ;  /* 0x0000001259597221 */ /* 0x000fe20000010000 */
[----:B------:R-:W-:Y:S01]  /*bc90*/  FFMA.FTZ R12, R96, R60, R25 ;  /* 0x0000003c600c7223 */ /* 0x000fe20000010019 */
[----:B------:R-:W-:Y:S01]  /*bca0*/  FMUL.FTZ R39, R4, R64 ;  /* 0x0000004004277220 */ /* 0x000fe20000410000 */
[----:B------:R-:W-:Y:S01]  /*bcb0*/  FFMA.FTZ R18, R61, R38, R55 ;  /* 0x000000263d127223 */ /* 0x000fe20000010037 */
        /* <DEDUP_REMOVED lines=9> */
[C---:B------:R-:W-:Y:S01]  /*bd50*/  FFMA.FTZ R107, R65.reuse, R12, R107 ;  /* 0x0000000c416b7223 */ /* 0x040fe2000001006b */
[-C--:B------:R-:W-:Y:S01]  /*bd60*/  FMUL.FTZ R18, R4, R67.reuse ;  /* 0x0000004304127220 */ /* 0x080fe20000410000 */
        /* <DEDUP_REMOVED lines=8> */
[C---:B------:R-:W-:Y:S01]  /*bdf0*/  FFMA.FTZ R108, R68.reuse, R25, R108 ;  /* 0x00000019446c7223 */ /* 0x040fe2000001006c */
[----:B------:R-:W-:Y:S01]  /*be00*/  FADD.FTZ R18, R25, R18 ;  /* 0x0000001219127221 */ /* 0x000fe20000010000 */
[----:B------:R-:W-:Y:S02]  /*be10*/  FMUL.FTZ R25, R5, R13 ;  /* 0x0000000d05197220 */ /* 0x000fe40000410000 */
[----:B------:R-:W-:Y:S01]  /*be20*/  FFMA.FTZ R108, R69, R47, R108 ;  /* 0x0000002f456c7223 */ /* 0x000fe2000001006c */
        /* <DEDUP_REMOVED lines=8> */
[----:B------:R-:W-:Y:S01]  /*beb0*/  FFMA.FTZ R108, R73, R47, R108 ;  /* 0x0000002f496c7223 */ /* 0x000fe2000001006c */
[----:B------:R-:W-:Y:S01]  /*bec0*/  FMUL.FTZ R13, R5, R15 ;  /* 0x0000000f050d7220 */ /* 0x000fe20000410000 */
[----:B------:R-:W-:Y:S01]  /*bed0*/  FADD.FTZ R81, R81, R46 ;  /* 0x0000002e51517221 */ /* 0x000fe20000010000 */
[----:B------:R-:W-:Y:S01]  /*bee0*/  FADD.FTZ R18, R18, R47 ;  /* 0x0000002f12127221 */ /* 0x000fe20000010000 */
[----:B------:R-:W-:Y:S01]  /*bef0*/  FFMA.FTZ R8, R69, R71, R8 ;  /* 0x0000004745087223 */ /* 0x000fe20000010008 */
        /* <DEDUP_REMOVED lines=10> */
[----:B------:R-:W-:Y:S01]  /*bfa0*/  FADD.FTZ R10, R10, R15 ;  /* 0x0000000f0a0a7221 */ /* 0x000fe20000010000 */
[----:B------:R-:W-:Y:S01]  /*bfb0*/  FFMA.FTZ R8, R77, R79, R8 ;  /* 0x0000004f4d087223 */ /* 0x000fe20000010008 */
[----:B------:R-:W-:Y:S01]  /*bfc0*/  FFMA.FTZ R108, R98, R13, R108 ;  /* 0x0000000d626c7223 */ /* 0x000fe2000001006c */
[-C--:B------:R-:W-:Y:S01]  /*bfd0*/  FMUL.FTZ R15, R4, R110.reuse ;  /* 0x0000006e040f7220 */ /* 0x080fe20000410000 */
[----:B------:R-:W-:Y:S01]  /*bfe0*/  FADD.FTZ R81, R81, R60 ;  /* 0x0000003c51517221 */ /* 0x000fe20000010000 */
[----:B------:R-:W-:Y:S01]  /*bff0*/  FADD.FTZ R18, R13, R18 ;  /* 0x000000120d127221 */ /* 0x000fe20000010000 */
[C---:B------:R-:W-:Y:S01]  /*c000*/  FFMA.FTZ R13, R109.reuse, R110, R8 ;  /* 0x0000006e6d0d7223 */ /* 0x040fe20000010008 */
[----:B------:R-:W-:Y:S01]  /*c010*/  FFMA.FTZ R109, R109, R15, R108 ;  /* 0x0000000f6d6d7223 */ /* 0x000fe2000001006c */
[----:B------:R-:W-:Y:S01]  /*c020*/  FMUL.FTZ R8, R5, R22 ;  /* 0x0000001605087220 */ /* 0x000fe20000410000 */
[----:B------:R-:W-:Y:S01]  /*c030*/  FADD.FTZ R64, R81, R64 ;  /* 0x0000004051407221 */ /* 0x000fe20000010000 */
[----:B------:R-:W-:Y:S01]  /*c040*/  FFMA.FTZ R12, R98, R19, R39 ;  /* 0x00000013620c7223 */ /* 0x000fe20000010027 */
[----:B------:R-:W-:Y:S01]  /*c050*/  FADD.FTZ R25, R18, R15 ;  /* 0x0000000f12197221 */ /* 0x000fe20000010000 */
[----:B------:R-:W-:Y:S01]  /*c060*/  FADD.FTZ R19, R10, R19 ;  /* 0x000000130a137221 */ /* 0x000fe20000010000 */
[C---:B------:R-:W-:Y:S01]  /*c070*/  FFMA.FTZ R109, R111.reuse, R8, R109 ;  /* 0x000000086f6d7223 */ /* 0x040fe2000001006d */
[-C--:B------:R-:W-:Y:S01]  /*c080*/  FMUL.FTZ R10, R4, R113.reuse ;  /* 0x00000071040a7220 */ /* 0x080fe20000410000 */
[----:B------:R-:W-:Y:S01]  /*c090*/  FADD.FTZ R64, R64, R67 ;  /* 0x0000004340407221 */ /* 0x000fe20000010000 */
[----:B------:R-:W-:Y:S01]  /*c0a0*/  FADD.FTZ R25, R8, R25 ;  /* 0x0000001908197221 */ /* 0x000fe20000010000 */
[----:B------:R-:W-:Y:S01]  /*c0b0*/  FFMA.FTZ R15, R111, R22, R12 ;  /* 0x000000166f0f7223 */ /* 0x000fe2000001000c */
[C---:B------:R-:W-:Y:S01]  /*c0c0*/  FFMA.FTZ R8, R112.reuse, R113, R13 ;  /* 0x0000007170087223 */ /* 0x040fe2000001000d */
[----:B------:R-:W-:Y:S01]  /*c0d0*/  FFMA.FTZ R112, R112, R10, R109 ;  /* 0x0000000a70707223 */ /* 0x000fe2000001006d */
[-C--:B------:R-:W-:Y:S01]  /*c0e0*/  FMUL.FTZ R13, R5, R24.reuse ;  /* 0x00000018050d7220 */ /* 0x080fe20000410000 */
[----:B------:R-:W-:Y:S01]  /*c0f0*/  FADD.FTZ R64, R64, R71 ;  /* 0x0000004740407221 */ /* 0x000fe20000010000 */
[----:B------:R-:W-:Y:S01]  /*c100*/  FADD.FTZ R12, R25, R10 ;  /* 0x0000000a190c7221 */ /* 0x000fe20000010000 */
        /* <DEDUP_REMOVED lines=17> */
[----:B------:R-:W-:Y:S01]  /*c220*/  FADD.FTZ R15, R15, R12 ;  /* 0x0000000c0f0f7221 */ /* 0x000fe20000010000 */
[----:B------:R-:W-:Y:S01]  /*c230*/  FADD.FTZ R19, R19, R22 ;  /* 0x0000001613137221 */ /* 0x000fe20000010000 */
[----:B------:R-:W-:Y:S01]  /*c240*/  FFMA.FTZ R10, R117, R27, R10 ;  /* 0x0000001b750a7223 */ /* 0x000fe2000001000a */
[----:B------:R-:W-:Y:S01]  /*c250*/  FFMA.FTZ R115, R29, R8, R115 ;  /* 0x000000081d737223 */ /* 0x000fe20000010073 */
[----:B------:R-:W-:Y:S01]  /*c260*/  FMUL.FTZ R12, R4, R6 ;  /* 0x00000006040c7220 */ /* 0x000fe20000410000 */
[----:B------:R-:W-:Y:S01]  /*c270*/  FADD.FTZ R113, R113, R116 ;  /* 0x0000007471717221 */ /* 0x000fe20000010000 */
[----:B------:R-:W-:Y:S01]  /*c280*/  FFMA.FTZ R13, R118, R28, R13 ;  /* 0x0000001c760d7223 */ /* 0x000fe2000001000d */
[----:B------:R-:W-:Y:S01]  /*c290*/  FADD.FTZ R15, R8, R15 ;  /* 0x0000000f080f7221 */ /* 0x000fe20000010000 */
[----:B------:R-:W-:Y:S01]  /*c2a0*/  FADD.FTZ R24, R19, R24 ;  /* 0x0000001813187221 */ /* 0x000fe20000010000 */
[----:B------:R-:W-:Y:S01]  /*c2b0*/  FFMA.FTZ R10, R29, R0, R10 ;  /* 0x000000001d0a7223 */ /* 0x000fe2000001000a */
[C---:B------:R-:W-:Y:S01]  /*c2c0*/  FFMA.FTZ R115, R30.reuse, R12, R115 ;  /* 0x0000000c1e737223 */ /* 0x040fe20000010073 */
[-C--:B------:R-:W-:Y:S01]  /*c2d0*/  FMUL.FTZ R18, R5, R9.reuse ;  /* 0x0000000905127220 */ /* 0x080fe20000410000 */
[----:B------:R-:W-:Y:S01]  /*c2e0*/  FADD.FTZ R113, R113, R28 ;  /* 0x0000001c71717221 */ /* 0x000fe20000010000 */
[----:B------:R-:W-:Y:S01]  /*c2f0*/  FFMA.FTZ R8, R30, R6, R13 ;  /* 0x000000061e087223 */ /* 0x000fe2000001000d */
[----:B------:R-:W-:Y:S01]  /*c300*/  FADD.FTZ R15, R15, R12 ;  /* 0x0000000c0f0f7221 */ /* 0x000fe20000010000 */
[----:B------:R-:W-:Y:S01]  /*c310*/  FADD.FTZ R27, R24, R27 ;  /* 0x0000001b181b7221 */ /* 0x000fe20000010000 */
[C---:B------:R-:W-:Y:S01]  /*c320*/  FFMA.FTZ R13, R7.reuse, R9, R10 ;  /* 0x00000009070d7223 */ /* 0x040fe2000001000a */
[----:B------:R-:W-:Y:S01]  /*c330*/  FFMA.FTZ R10, R7, R18, R115 ;  /* 0x00000012070a7223 */ /* 0x000fe20000010073 */
[----:B------:R-:W-:Y:S01]  /*c340*/  FADD.FTZ R6, R113, R6 ;  /* 0x0000000671067221 */ /* 0x000fe20000010000 */
        /* <DEDUP_REMOVED lines=8> */
[----:B------:R-:W-:Y:S01]  /*c3d0*/  FADD.FTZ R9, R0, R9 ;  /* 0x0000000900097221 */ /* 0x000fe20000010000 */
[C---:B------:R-:W-:Y:S01]  /*c3e0*/  FFMA.FTZ R0, R14.reuse, R32, R13 ;  /* 0x000000200e007223 */ /* 0x040fe2000001000d */
[----:B------:R-:W-:Y:S01]  /*c3f0*/  FFMA.FTZ R10, R14, R19, R10 ;  /* 0x000000130e0a7223 */ /* 0x000fe2000001000a */
[-C--:B------:R-:W-:Y:S01]  /*c400*/  FMUL.FTZ R13, R4, R16.reuse ;  /* 0x00000010040d7220 */ /* 0x080fe20000410000 */
[----:B------:R-:W-:Y:S01]  /*c410*/  FADD.FTZ R6, R19, R6 ;  /* 0x0000000613067221 */ /* 0x000fe20000010000 */
[----:B------:R-:W-:Y:S01]  /*c420*/  FFMA.FTZ R7, R33, R16, R8 ;  /* 0x0000001021077223 */ /* 0x000fe20000010008 */
[----:B------:R-:W-:Y:S01]  /*c430*/  FMUL.FTZ R8, R5, R35 ;  /* 0x0000002305087220 */ /* 0x000fe20000410000 */
[----:B------:R-:W-:Y:S01]  /*c440*/  FFMA.FTZ R33, R33, R13, R10 ;  /* 0x0000000d21217223 */ /* 0x000fe2000001000a */
[----:B------:R-:W-:Y:S01]  /*c450*/  FADD.FTZ R13, R6, R13 ;  /* 0x0000000d060d7221 */ /* 0x000fe20000010000 */
[----:B------:R-:W-:-:S02]  /*c460*/  FMUL.FTZ R10, R4, R34 ;  /* 0x00000022040a7220 */ /* 0x000fc40000410000 */
[----:B------:R-:W-:Y:S01]  /*c470*/  FFMA.FTZ R33, R17, R8, R33 ;  /* 0x0000000811217223 */ /* 0x000fe20000010021 */
[----:B------:R-:W-:Y:S01]  /*c480*/  FADD.FTZ R13, R8, R13 ;  /* 0x0000000d080d7221 */ /* 0x000fe20000010000 */
[----:B------:R-:W-:Y:S02]  /*c490*/  FMUL.FTZ R8, R5, R20 ;  /* 0x0000001405087220 */ /* 0x000fe40000410000 */
[----:B------:R-:W-:Y:S01]  /*c4a0*/  FFMA.FTZ R33, R36, R10, R33 ;  /* 0x0000000a24217223 */ /* 0x000fe20000010021 */
[----:B------:R-:W-:Y:S01]  /*c4b0*/  FADD.FTZ R13, R13, R10 ;  /* 0x0000000a0d0d7221 */ /* 0x000fe20000010000 */
[----:B------:R-:W-:Y:S01]  /*c4c0*/  FMUL.FTZ R12, R4, R31 ;  /* 0x0000001f040c7220 */ /* 0x000fe20000410000 */
[----:B------:R-:W-:Y:S01]  /*c4d0*/  FADD.FTZ R32, R9, R32 ;  /* 0x0000002009207221 */ /* 0x000fe20000010000 */
[----:B------:R-:W-:Y:S01]  /*c4e0*/  FFMA.FTZ R10, R37, R8, R33 ;  /* 0x00000008250a7223 */ /* 0x000fe20000010021 */
        /* <DEDUP_REMOVED lines=17> */
[----:B------:R-:W-:Y:S01]  /*c600*/  FFMA.FTZ R0, R49, R23, R0 ;  /* 0x0000001731007223 */ /* 0x000fe20000010000 */
[----:B------:R-:W-:Y:S01]  /*c610*/  FADD.FTZ R31, R34, R31 ;  /* 0x0000001f221f7221 */ /* 0x000fe20000010000 */
[----:B------:R-:W-:Y:S01]  /*c620*/  FADD.FTZ R13, R13, R12 ;  /* 0x0000000c0d0d7221 */ /* 0x000fe20000010000 */
[----:B------:R-:W-:Y:S01]  /*c630*/  FADD.FTZ R23, R20, R23 ;  /* 0x0000001714177221 */ /* 0x000fe20000010000 */
[----:B------:R-:W-:Y:S01]  /*c640*/  FFMA.FTZ R9, R119, R8, R10 ;  /* 0x0000000877097223 */ /* 0x000fe2000001000a */
[----:B------:R-:W-:Y:S01]  /*c650*/  FFMA.FTZ R24, R53, R26, R6 ;  /* 0x0000001a35187223 */ /* 0x000fe20000010006 */
[----:B------:R-:W-:Y:S01]  /*c660*/  FADD.FTZ R10, R8, R13 ;  /* 0x0000000d080a7221 */ /* 0x000fe20000010000 */
[----:B------:R-:W-:Y:S01]  /*c670*/  FADD.FTZ R26, R31, R26 ;  /* 0x0000001a1f1a7221 */ /* 0x000fe20000010000 */
[----:B------:R-:W-:Y:S01]  /*c680*/  FFMA.FTZ R25, R119, R54, R0 ;  /* 0x0000003677197223 */ /* 0x000fe20000010000 */
[----:B0-----:R-:W-:-:S07]  /*c690*/  FADD.FTZ R27, R23, R54 ;  /* 0x00000036171b7221 */ /* 0x001fce0000010000 */
.L_x_129:
[----:B------:R-:W0:Y:S01]  /*c6a0*/  S2R R6, SR_TID.X ;  /* 0x0000000000067919 */ /* 0x000e220000002100 */
[----:B------:R-:W-:Y:S01]  /*c6b0*/  MOV R16, R9 ;  /* 0x0000000900107202 */ /* 0x000fe20000000f00 */
[----:B------:R-:W1:Y:S01]  /*c6c0*/  S2UR UR14, SR_CgaCtaId ;  /* 0x00000000000e79c3 */ /* 0x000e620000008800 */
[----:B------:R-:W-:Y:S01]  /*c6d0*/  UMOV UR6, 0x400 ;  /* 0x0000040000067882 */ /* 0x000fe20000000000 */
[----:B------:R-:W2:Y:S01]  /*c6e0*/  S2R R12, SR_LANEID ;  /* 0x00000000000c7919 */ /* 0x000ea20000000000 */
[----:B------:R-:W-:Y:S01]  /*c6f0*/  UIADD3 UR5, UPT, UPT, UR6, 0x90, URZ ;  /* 0x0000009006057890 */ /* 0x000fe2000fffe0ff */
[----:B------:R-:W-:Y:S01]  /*c700*/  BSSY.RECONVERGENT B0, `(.L_x_130) ;  /* 0x0000052000007945 */ /* 0x000fe20003800200 */
[----:B------:R-:W3:Y:S01]  /*c710*/  LDCU UR9, c[0x0][0x374] ;  /* 0x00006e80ff0977ac */ /* 0x000ee20008000800 */
[----:B------:R-:W4:Y:S01]  /*c720*/  LDCU UR12, c[0x0][0x370] ;  /* 0x00006e00ff0c77ac */ /* 0x000f220008000800 */
[----:B-1----:R-:W-:Y:S01]  /*c730*/  ULEA UR5, UR14, UR5, 0x18 ;  /* 0x000000050e057291 */ /* 0x002fe2000f8ec0ff */
[----:B0-----:R-:W-:-:S02]  /*c740*/  LOP3.LUT R0, R6, 0x3e0, RZ, 0xc0, !PT ;  /* 0x000003e006007812 */ /* 0x001fc400078ec0ff */
[----:B------:R-:W-:Y:S02]  /*c750*/  ISETP.GT.U32.AND P2, PT, R6, 0x30, PT ;  /* 0x000000300600780c */ /* 0x000fe40003f44070 */
[C---:B------:R-:W-:Y:S02]  /*c760*/  ISETP.GT.U32.AND P0, PT, R0.reuse, 0x168, PT ;  /* 0x000001680000780c */ /* 0x040fe40003f04070 */
[----:B------:R-:W-:Y:S02]  /*c770*/  IADD3 R0, PT, PT, -R0, 0x187, RZ ;  /* 0x0000018700007810 */ /* 0x000fe40007ffe1ff */
[----:B--2---:R-:W-:Y:S02]  /*c780*/  ISETP.NE.AND P1, PT, R12, RZ, PT ;  /* 0x000000ff0c00720c */ /* 0x004fe40003f25270 */
[----:B------:R-:W-:-:S04]  /*c790*/  SEL R7, R0, 0x1f, P0 ;  /* 0x0000001f00077807 */ /* 0x000fc80000000000 */
[----:B------:R-:W-:Y:S01]  /*c7a0*/  ISETP.GE.AND P0, PT, R12, R7, PT ;  /* 0x000000070c00720c */ /* 0x000fe20003f06270 */
[----:B------:R-:W0:Y:S04]  /*c7b0*/  SHFL.DOWN PT, R0, R16, 0x1, R7 ;  /* 0x0820000010007989 */ /* 0x000e2800000e0007 */
[----:B------:R-:W1:Y:S02]  /*c7c0*/  SHFL.DOWN PT, R8, R10, 0x1, R7 ;  /* 0x082000000a087989 */ /* 0x000e6400000e0007 */
[----:B------:R-:W-:-:S05]  /*c7d0*/  VOTEU.ALL UP0, P1 ;  /* 0x0000000000ff7886 */ /* 0x000fca0000800000 */
[----:B------:R-:W-:Y:S01]  /*c7e0*/  @!UP0 ULEA UR7, UR14, UR6, 0x18 ;  /* 0x000000060e078291 */ /* 0x000fe2000f8ec0ff */
        /* <DEDUP_REMOVED lines=24> */
[----:B------:R1:W2:Y:S03]  /*c970*/  SHFL.DOWN PT, R9, R10, 0x10, R7 ;  /* 0x0a0000000a097989 */ /* 0x0002a600000e0007 */
[----:B-1----:R-:W-:Y:S02]  /*c980*/  @!P1 LOP3.LUT R7, R0, 0xf8, RZ, 0xc0, !PT ;  /* 0x000000f800079812 */ /* 0x002fe400078ec0ff */
[----:B------:R-:W-:-:S05]  /*c990*/  LEA R0, R6, UR5, 0x4 ;  /* 0x0000000506007c11 */ /* 0x000fca000f8e20ff */
[----:B------:R1:W-:Y:S01]  /*c9a0*/  STS.128 [R0], R24 ;  /* 0x0000001800007388 */ /* 0x0003e20000000c00 */
[----:B0-----:R-:W-:Y:S01]  /*c9b0*/  @!P0 FADD.FTZ R16, R16, R8 ;  /* 0x0000000810108221 */ /* 0x001fe20000010000 */
[----:B--2---:R-:W-:Y:S01]  /*c9c0*/  @!P0 FADD.FTZ R10, R10, R9 ;  /* 0x000000090a0a8221 */ /* 0x004fe20000010000 */
[----:B------:R-:W-:-:S04]  /*c9d0*/  ISETP.NE.AND P0, PT, R6, RZ, PT ;  /* 0x000000ff0600720c */ /* 0x000fc80003f05270 */
[----:B------:R-:W-:-:S05]  /*c9e0*/  MOV R17, R10 ;  /* 0x0000000a00117202 */ /* 0x000fca0000000f00 */
[----:B------:R1:W-:Y:S01]  /*c9f0*/  @!P1 STS.64 [R7+UR7+0x10], R16 ;  /* 0x0000101007009988 */ /* 0x0003e20008000a07 */
[----:B------:R-:W-:Y:S06]  /*ca00*/  BAR.SYNC.DEFER_BLOCKING 0x0 ;  /* 0x0000000000007b1d */ /* 0x000fec0000010000 */
[----:B---34-:R-:W-:Y:S05]  /*ca10*/  @P0 BRA `(.L_x_131) ;  /* 0x0000000000800947 */ /* 0x018fea0003800000 */
[----:B------:R-:W-:-:S09]  /*ca20*/  ULEA UR5, UR14, UR6, 0x18 ;  /* 0x000000060e057291 */ /* 0x000fd2000f8ec0ff */
[----:B------:R-:W1:Y:S04]  /*ca30*/  LDS.64 R18, [UR5+0x18] ;  /* 0x00001805ff127984 */ /* 0x000e680008000a00 */
[----:B------:R-:W0:Y:S04]  /*ca40*/  LDS.128 R20, [UR5+0x20] ;  /* 0x00002005ff147984 */ /* 0x000e280008000c00 */
[----:B------:R-:W2:Y:S04]  /*ca50*/  LDS.128 R28, [UR5+0x30] ;  /* 0x00003005ff1c7984 */ /* 0x000ea80008000c00 */
[----:B------:R-:W3:Y:S04]  /*ca60*/  LDS.128 R32, [UR5+0x40] ;  /* 0x00004005ff207984 */ /* 0x000ee80008000c00 */
[----:B------:R-:W4:Y:S04]  /*ca70*/  LDS.128 R12, [UR5+0x50] ;  /* 0x00005005ff0c7984 */ /* 0x000f280008000c00 */
[----:B------:R-:W4:Y:S01]  /*ca80*/  LDS.128 R8, [UR5+0x60] ;  /* 0x00006005ff087984 */ /* 0x000f220008000c00 */
        /* <DEDUP_REMOVED lines=19> */
[----:B------:R-:W-:Y:S01]  /*cbc0*/  FADD.FTZ R7, R7, R8 ;  /* 0x0000000807077221 */ /* 0x000fe20000010000 */
[----:B------:R-:W-:-:S03]  /*cbd0*/  FADD.FTZ R16, R16, R9 ;  /* 0x0000000910107221 */ /* 0x000fc60000010000 */
[----:B------:R-:W-:Y:S01]  /*cbe0*/  FADD.FTZ R7, R7, R10 ;  /* 0x0000000a07077221 */ /* 0x000fe20000010000 */
[----:B------:R-:W-:-:S03]  /*cbf0*/  FADD.FTZ R8, R16, R11 ;  /* 0x0000000b10087221 */ /* 0x000fc60000010000 */
[----:B-1----:R-:W-:Y:S01]  /*cc00*/  FADD.FTZ R16, R7, R18 ;  /* 0x0000001207107221 */ /* 0x002fe20000010000 */
[----:B------:R-:W-:-:S07]  /*cc10*/  FADD.FTZ R17, R8, R19 ;  /* 0x0000001308117221 */ /* 0x000fce0000010000 */
.L_x_131:
[----:B------:R-:W-:Y:S05]  /*cc20*/  BSYNC.RECONVERGENT B0 ;  /* 0x0000000000007941 */ /* 0x000fea0003800200 */
.L_x_130:
[----:B------:R-:W-:Y:S06]  /*cc30*/  BAR.SYNC.DEFER_BLOCKING 0x0 ;  /* 0x0000000000007b1d */ /* 0x000fec0000010000 */
[----:B------:R-:W-:Y:S04]  /*cc40*/  BSSY.RECONVERGENT B0, `(.L_x_132) ;  /* 0x0000025000007945 */ /* 0x000fe80003800200 */
[----:B------:R-:W-:Y:S05]  /*cc50*/  @P2 BRA `(.L_x_133) ;  /* 0x00000000008c2947 */ /* 0x000fea0003800000 */
[----:B------:R-:W1:Y:S04]  /*cc60*/  LDS.128 R32, [R0+0x310] ;  /* 0x0003100000207984 */ /* 0x000e680000000c00 */
[----:B------:R-:W0:Y:S04]  /*cc70*/  LDS.128 R36, [R0+0x620] ;  /* 0x0006200000247984 */ /* 0x000e280000000c00 */
[----:B------:R-:W2:Y:S04]  /*cc80*/  LDS.128 R48, [R0+0x930] ;  /* 0x0009300000307984 */ /* 0x000ea80000000c00 */
[----:B------:R-:W3:Y:S04]  /*cc90*/  LDS.128 R20, [R0+0xc40] ;  /* 0x000c400000147984 */ /* 0x000ee80000000c00 */
[----:B------:R-:W4:Y:S04]  /*cca0*/  LDS.128 R12, [R0+0xf50] ;  /* 0x000f5000000c7984 */ /* 0x000f280000000c00 */
[----:B------:R-:W4:Y:S04]  /*ccb0*/  LDS.128 R8, [R0+0x1260] ;  /* 0x0012600000087984 */ /* 0x000f280000000c00 */
[----:B------:R4:W4:Y:S01]  /*ccc0*/  LDS.128 R28, [R0+0x1570] ;  /* 0x00157000001c7984 */ /* 0x0009220000000c00 */
[----:B-1----:R-:W-:Y:S01]  /*ccd0*/  FADD.FTZ R7, R24, R32 ;  /* 0x0000002018077221 */ /* 0x002fe20000010000 */
[----:B------:R-:W-:Y:S01]  /*cce0*/  FADD.FTZ R18, R25, R33 ;  /* 0x0000002119127221 */ /* 0x000fe20000010000 */
[----:B------:R-:W-:Y:S01]  /*ccf0*/  FADD.FTZ R19, R26, R34 ;  /* 0x000000221a137221 */ /* 0x000fe20000010000 */
[----:B------:R-:W-:Y:S01]  /*cd00*/  FADD.FTZ R24, R27, R35 ;  /* 0x000000231b187221 */ /* 0x000fe20000010000 */
[----:B0-----:R-:W-:Y:S01]  /*cd10*/  FADD.FTZ R7, R7, R36 ;  /* 0x0000002407077221 */ /* 0x001fe20000010000 */
        /* <DEDUP_REMOVED lines=22> */
[----:B------:R-:W-:-:S07]  /*ce80*/  FADD.FTZ R27, R0, R31 ;  /* 0x0000001f001b7221 */ /* 0x000fce0000010000 */
.L_x_133:
[----:B------:R-:W-:Y:S05]  /*ce90*/  BSYNC.RECONVERGENT B0 ;  /* 0x0000000000007941 */ /* 0x000fea0003800200 */
.L_x_132:
[----:B------:R-:W-:Y:S04]  /*cea0*/  BSSY.RECONVERGENT B0, `(.L_x_134) ;  /* 0x000001e000007945 */ /* 0x000fe80003800200 */
[----:B------:R-:W-:Y:S05]  /*ceb0*/  @P2 BRA `(.L_x_135) ;  /* 0x0000000000702947 */ /* 0x000fea0003800000 */
[----:B------:R-:W0:Y:S01]  /*cec0*/  LDC.64 R20, c[0x0][0x3f8] ;  /* 0x0000fe00ff147b82 */ /* 0x000e220000000a00 */
[----:B------:R-:W-:-:S05]  /*ced0*/  MOV R13, UR13 ;  /* 0x0000000d000d7c02 */ /* 0x000fca0008000f00 */
[----:B------:R-:W-:Y:S02]  /*cee0*/  IMAD R13, R13, 0x31, R6 ;  /* 0x000000310d0d7824 */ /* 0x000fe400078e0206 */
[----:B------:R-:W2:Y:S01]  /*cef0*/  LDC.64 R8, c[0x0][0x3d8] ;  /* 0x0000f600ff087b82 */ /* 0x000ea20000000a00 */
[----:B0-----:R-:W-:Y:S01]  /*cf00*/  IMAD.WIDE.U32 R10, R20, 0x3, RZ ;  /* 0x00000003140a7825 */ /* 0x001fe200078e00ff */
[C---:B-1----:R-:W-:Y:S02]  /*cf10*/  LEA R7, R21.reuse, R21, 0x1 ;  /* 0x0000001515077211 */ /* 0x042fe400078e08ff */
        /* <DEDUP_REMOVED lines=9> */
[----:B------:R-:W-:Y:S02]  /*cfb0*/  SHF.L.U64.HI R19, R19, 0x1, R0 ;  /* 0x0000000113137819 */ /* 0x000fe40000010200 */
[----:B------:R-:W-:Y:S02]  /*cfc0*/  LEA R12, P2, R20, R8, 0x2 ;  /* 0x00000008140c7211 */ /* 0x000fe400078410ff */
[----:B------:R-:W-:-:S02]  /*cfd0*/  IADD3.X R0, PT, PT, RZ, R11, RZ, P1, !PT ;  /* 0x0000000bff007210 */ /* 0x000fc40000ffe4ff */
[----:B------:R-:W-:Y:S02]  /*cfe0*/  LOP3.LUT R15, R15, 0xfffffffc, RZ, 0xc0, !PT ;  /* 0xfffffffc0f0f7812 */ /* 0x000fe400078ec0ff */
        /* <DEDUP_REMOVED lines=9> */
.L_x_135:
[----:B------:R-:W-:Y:S05]  /*d080*/  BSYNC.RECONVERGENT B0 ;  /* 0x0000000000007941 */ /* 0x000fea0003800200 */
.L_x_134:
[----:B------:R-:W-:-:S09]  /*d090*/  UISETP.GE.U32.AND UP0, UPT, UR12, 0x2, UPT ;  /* 0x000000020c00788c */ /* 0x000fd2000bf06070 */
[----:B------:R-:W-:Y:S05]  /*d0a0*/  BRA.U !UP0, `(.L_x_136) ;  /* 0x0000000d08787547 */ /* 0x000fea000b800000 */
[----:B0-----:R-:W0:Y:S01]  /*d0b0*/  LDC.64 R8, c[0x0][0x3d0] ;  /* 0x0000f400ff087b82 */ /* 0x001e220000000a00 */
[----:B------:R-:W-:Y:S01]  /*d0c0*/  ULOP3.LUT UR5, UR4, 0x1, URZ, 0xc0, !UPT ;  /* 0x0000000104057892 */ /* 0x000fe2000f8ec0ff */
[----:B------:R-:W-:Y:S03]  /*d0d0*/  BSSY.RECONVERGENT B0, `(.L_x_137) ;  /* 0x0000023000007945 */ /* 0x000fe60003800200 */
[----:B------:R-:W-:-:S03]  /*d0e0*/  UIMAD UR6, UR5, UR9, URZ ;  /* 0x00000009050672a4 */ /* 0x000fc6000f8e02ff */
[----:B------:R-:W2:Y:S01]  /*d0f0*/  S2UR UR29, SR_CTAID.X ;  /* 0x00000000001d79c3 */ /* 0x000ea20000002500 */
[----:B------:R-:W-:-:S04]  /*d100*/  UIMAD UR5, UR6, UR12, URZ ;  /* 0x0000000c060572a4 */ /* 0x000fc8000f8e02ff */
[----:B------:R-:W-:-:S03]  /*d110*/  USHF.L.U32 UR5, UR5, 0x1, URZ ;  /* 0x0000000105057899 */ /* 0x000fc600080006ff */
[----:B------:R-:W3:Y:S03]  /*d120*/  S2UR UR14, SR_CTAID.Y ;  /* 0x00000000000e79c3 */ /* 0x000ee60000002600 */
[----:B-1----:R-:W-:-:S05]  /*d130*/  MOV R7, UR5 ;  /* 0x0000000500077c02 */ /* 0x002fca0008000f00 */
[----:B0-----:R-:W-:Y:S01]  /*d140*/  IMAD.WIDE R8, R7, 0x4, R8 ;  /* 0x0000000407087825 */ /* 0x001fe200078e0208 */
[----:B--23--:R-:W-:Y:S06]  /*d150*/  @P0 BRA `(.L_x_138) ;  /* 0x0000000000680947 */ /* 0x00cfec0003800000 */
[----:B------:R-:W0:Y:S01]  /*d160*/  LDC.64 R10, c[0x0][0x3c8] ;  /* 0x0000f200ff0a7b82 */ /* 0x000e220000000a00 */
[----:B------:R-:W-:Y:S02]  /*d170*/  UIADD3 UR7, UPT, UPT, UR6, UR14, URZ ;  /* 0x0000000e06077290 */ /* 0x000fe4000fffe0ff */
[----:B------:R-:W-:Y:S02]  /*d180*/  UIMAD UR13, UR29, UR9, UR14 ;  /* 0x000000091d0d72a4 */ /* 0x000fe4000f8e020e */
[----:B------:R-:W-:Y:S02]  /*d190*/  ULOP3.LUT UP0, UR5, UR4, 0x2, URZ, 0xc0, !UPT ;  /* 0x0000000204057892 */ /* 0x000fe4000f80c0ff */
[----:B------:R-:W-:Y:S02]  /*d1a0*/  MOV R13, UR7 ;  /* 0x00000007000d7c02 */ /* 0x000fe40008000f00 */
[----:B------:R-:W-:Y:S01]  /*d1b0*/  UIADD3 UR5, UPT, UPT, -UR5, 0x1, URZ ;  /* 0x0000000105057890 */ /* 0x000fe2000fffe1ff */
[----:B------:R-:W-:-:S02]  /*d1c0*/  MOV R7, UR13 ;  /* 0x0000000d00077c02 */ /* 0x000fc40008000f00 */
[----:B------:R-:W-:Y:S01]  /*d1d0*/  MOV R0, 0xffffffff ;  /* 0xffffffff00007802 */ /* 0x000fe20000000f00 */
[----:B0-----:R-:W-:-:S04]  /*d1e0*/  IMAD.WIDE.U32 R12, R13, 0x4, R10 ;  /* 0x000000040d0c7825 */ /* 0x001fc800078e000a */
[----:B------:R-:W-:Y:S01]  /*d1f0*/  IMAD.WIDE.U32 R10, R7, 0x8, R8 ;  /* 0x00000008070a7825 */ /* 0x000fe200078e0008 */
[----:B------:R-:W-:-:S04]  /*d200*/  MOV R7, UR5 ;  /* 0x0000000500077c02 */ /* 0x000fc80008000f00 */
[----:B------:R0:W-:Y:S01]  /*d210*/  STG.E.64 desc[UR10][R10.64], R16 ;  /* 0x000000100a007986 */ /* 0x0001e2000c101b0a */
[----:B------:R-:W-:Y:S06]  /*d220*/  MEMBAR.ALL.GPU ;  /* 0x0000000000007992 */ /* 0x000fec000000a000 */
[----:B------:R-:W-:-:S00]  /*d230*/  ERRBAR ;  /* 0x00000000000079ab */ /* 0x000fc00000000000 */
[----:B------:R-:W-:Y:S06]  /*d240*/  CGAERRBAR ;  /* 0x00000000000075ab */ /* 0x000fec0000000000 */
[----:B------:R0:W-:Y:S01]  /*d250*/  REDG.E.ADD.S32.STRONG.GPU desc[UR10][R12.64], R7 ;  /* 0x000000070c00798e */ /* 0x0001e2000c12e30a */
[----:B------:R-:W-:Y:S01]  /*d260*/  USEL UR5, UR12, URZ, !UP0 ;  /* 0x000000ff0c057287 */ /* 0x000fe2000c000000 */
[----:B------:R-:W-:Y:S02]  /*d270*/  UMOV UR7, 0xffffffff ;  /* 0xffffffff00077882 */ /* 0x000fe40000000000 */
[----:B------:R0:W-:Y:S01]  /*d280*/  STL [R1], R0 ;  /* 0x0000000001007387 */ /* 0x0001e20000100800 */
[----:B------:R-:W-:-:S09]  /*d290*/  UISETP.NE.AND UP0, UPT, UR7, UR5, UPT ;  /* 0x000000050700728c */ /* 0x000fd2000bf05270 */
[----:B0-----:R-:W-:Y:S05]  /*d2a0*/  BRA.U !UP0, `(.L_x_138) ;  /* 0x0000000108147547 */ /* 0x001fea000b800000 */
.L_x_139:
[----:B------:R-:W2:Y:S04]  /*d2b0*/  LDG.E.STRONG.GPU R0, desc[UR10][R12.64] ;  /* 0x0000000a0c007981 */ /* 0x000ea8000c1ef900 */
[----:B--2---:R-:W-:Y:S04]  /*d2c0*/  CCTL.IVALL ;  /* 0x00000000ff00798f */ /* 0x004fe80002000000 */
[----:B------:R0:W-:Y:S01]  /*d2d0*/  STL [R1], R0 ;  /* 0x0000000001007387 */ /* 0x0001e20000100800 */
[----:B------:R-:W-:-:S13]  /*d2e0*/  ISETP.NE.AND P0, PT, R0, UR5, PT ;  /* 0x0000000500007c0c */ /* 0x000fda000bf05270 */
[----:B0-----:R-:W-:Y:S05]  /*d2f0*/  @P0 BRA `(.L_x_139) ;  /* 0xfffffffc00ec0947 */ /* 0x001fea000383ffff */
.L_x_138:
[----:B------:R-:W-:Y:S05]  /*d300*/  BSYNC.RECONVERGENT B0 ;  /* 0x0000000000007941 */ /* 0x000fea0003800200 */
.L_x_137:
[----:B------:R-:W-:Y:S01]  /*d310*/  BAR.SYNC.DEFER_BLOCKING 0x0 ;  /* 0x0000000000007b1d */ /* 0x000fe20000010000 */
[----:B------:R-:W-:-:S05]  /*d320*/  UISETP.GE.U32.AND UP0, UPT, UR12, 0x8, UPT ;  /* 0x000000080c00788c */ /* 0x000fca000bf06070 */
[----:B------:R-:W-:-:S04]  /*d330*/  UMOV UR5, URZ ;  /* 0x000000ff00057c82 */ /* 0x000fc80008000000 */
[----:B------:R-:W-:Y:S05]  /*d340*/  BRA.U !UP0, `(.L_x_140) ;  /* 0x0000000508607547 */ /* 0x000fea000b800000 */
[----:B------:R-:W-:Y:S02]  /*d350*/  UIMAD UR13, UR9, 0x7, UR14 ;  /* 0x00000007090d78a4 */ /* 0x000fe4000f8e020e */
[----:B------:R-:W-:Y:S02]  /*d360*/  UIMAD UR17, UR9, 0x6, UR14 ;  /* 0x00000006091178a4 */ /* 0x000fe4000f8e020e */
[----:B------:R-:W-:Y:S02]  /*d370*/  UIMAD UR18, UR9, 0x5, UR14 ;  /* 0x00000005091278a4 */ /* 0x000fe4000f8e020e */
[----:B------:R-:W-:Y:S02]  /*d380*/  ULEA UR19, UR9, UR14, 0x2 ;  /* 0x0000000e09137291 */ /* 0x000fe4000f8e10ff */
[----:B------:R-:W-:Y:S02]  /*d390*/  UIMAD UR20, UR9, 0x3, UR14 ;  /* 0x00000003091478a4 */ /* 0x000fe4000f8e020e */
[----:B------:R-:W-:-:S02]  /*d3a0*/  ULEA UR21, UR9, UR14, 0x1 ;  /* 0x0000000e09157291 */ /* 0x000fc4000f8e08ff */
[----:B------:R-:W-:Y:S02]  /*d3b0*/  UIADD3 UR22, UPT, UPT, UR14, UR9, URZ ;  /* 0x000000090e167290 */ /* 0x000fe4000fffe0ff */
[----:B------:R-:W-:Y:S02]  /*d3c0*/  UIADD3 UR23, UPT, UPT, -UR29, URZ, URZ ;  /* 0x000000ff1d177290 */ /* 0x000fe4000fffe1ff */
[----:B------:R-:W-:Y:S01]  /*d3d0*/  ULOP3.LUT UR7, UR12, 0x7ffffff8, URZ, 0xc0, !UPT ;  /* 0x7ffffff80c077892 */ /* 0x000fe2000f8ec0ff */
[----:B------:R-:W-:Y:S01]  /*d3e0*/  UMOV UR5, URZ ;  /* 0x000000ff00057c82 */ /* 0x000fe20008000000 */
[----:B------:R-:W-:-:S10]  /*d3f0*/  UMOV UR6, UR14 ;  /* 0x0000000e00067c82 */ /* 0x000fd40008000000 */
.L_x_141:
[----:B------:R-:W-:Y:S02]  /*d400*/  ISETP.NE.AND P1, PT, RZ, UR23, PT ;  /* 0x00000017ff007c0c */ /* 0x000fe4000bf25270 */
[----:B------:R-:W-:Y:S02]  /*d410*/  MOV R11, UR6 ;  /* 0x00000006000b7c02 */ /* 0x000fe40008000f00 */
[----:B------:R-:W-:-:S13]  /*d420*/  ISETP.NE.OR P1, PT, R6, RZ, !P1 ;  /* 0x000000ff0600720c */ /* 0x000fda0004f25670 */
[----:B------:R-:W-:-:S06]  /*d430*/  @!P1 IMAD.WIDE.U32 R10, R11, 0x8, R8 ;  /* 0x000000080b0a9825 */ /* 0x000fcc00078e0008 */
[----:B------:R-:W2:Y:S01]  /*d440*/  @!P1 LDG.E.64 R10, desc[UR10][R10.64] ;  /* 0x0000000a0a0a9981 */ /* 0x000ea2000c1e1b00 */
[----:B------:R-:W-:Y:S01]  /*d450*/  UIADD3 UR24, UPT, UPT, UR5, 0x1, URZ ;  /* 0x0000000105187890 */ /* 0x000fe2000fffe0ff */
[----:B------:R-:W-:Y:S01]  /*d460*/  MOV R13, UR21 ;  /* 0x00000015000d7c02 */ /* 0x000fe20008000f00 */
[----:B------:R-:W-:Y:S01]  /*d470*/  UIADD3 UR25, UPT, UPT, UR5, 0x2, URZ ;  /* 0x0000000205197890 */ /* 0x000fe2000fffe0ff */
[----:B------:R-:W0:Y:S01]  /*d480*/  S2R R0, SR_CTAID.X ;  /* 0x0000000000007919 */ /* 0x000e220000002500 */
[----:B------:R-:W-:Y:S01]  /*d490*/  UIADD3 UR26, UPT, UPT, UR5, 0x3, URZ ;  /* 0x00000003051a7890 */ /* 0x000fe2000fffe0ff */
[----:B------:R-:W-:Y:S01]  /*d4a0*/  MOV R15, UR20 ;  /* 0x00000014000f7c02 */ /* 0x000fe20008000f00 */
[----:B------:R-:W-:Y:S01]  /*d4b0*/  UIADD3 UR27, UPT, UPT, UR5, 0x4, URZ ;  /* 0x00000004051b7890 */ /* 0x000fe2000fffe0ff */
[----:B------:R-:W-:Y:S02]  /*d4c0*/  MOV R19, UR19 ;  /* 0x0000001300137c02 */ /* 0x000fe40008000f00 */
[C---:B0-----:R-:W-:Y:S01]  /*d4d0*/  ISETP.NE.AND P0, PT, R0.reuse, UR24, PT ;  /* 0x0000001800007c0c */ /* 0x041fe2000bf05270 */
[----:B------:R-:W-:Y:S01]  /*d4e0*/  UIADD3 UR24, UPT, UPT, UR5, 0x5, URZ ;  /* 0x0000000505187890 */ /* 0x000fe2000fffe0ff */
[----:B------:R-:W-:Y:S01]  /*d4f0*/  ISETP.NE.AND P4, PT, R0, UR25, PT ;  /* 0x0000001900007c0c */ /* 0x000fe2000bf85270 */
[----:B------:R-:W-:Y:S01]  /*d500*/  UIADD3 UR25, UPT, UPT, UR5, 0x6, URZ ;  /* 0x0000000605197890 */ /* 0x000fe2000fffe0ff */
[----:B------:R-:W-:-:S02]  /*d510*/  ISETP.NE.OR P0, PT, R6, RZ, !P0 ;  /* 0x000000ff0600720c */ /* 0x000fc40004705670 */
[----:B------:R-:W-:Y:S01]  /*d520*/  ISETP.NE.AND P3, PT, R0, UR26, PT ;  /* 0x0000001a00007c0c */ /* 0x000fe2000bf65270 */
[----:B------:R-:W-:Y:S01]  /*d530*/  UIADD3 UR26, UPT, UPT, UR5, 0x7, URZ ;  /* 0x00000007051a7890 */ /* 0x000fe2000fffe0ff */
[----:B------:R-:W-:Y:S02]  /*d540*/  ISETP.NE.OR P4, PT, R6, RZ, !P4 ;  /* 0x000000ff0600720c */ /* 0x000fe40006785670 */
[----:B------:R-:W-:Y:S02]  /*d550*/  ISETP.NE.AND P2, PT, R0, UR27, PT ;  /* 0x0000001b00007c0c */ /* 0x000fe4000bf45270 */
[C---:B------:R-:W-:Y:S02]  /*d560*/  ISETP.NE.OR P3, PT, R6.reuse, RZ, !P3 ;  /* 0x000000ff0600720c */ /* 0x040fe40005f65670 */
[----:B------:R-:W-:Y:S02]  /*d570*/  ISETP.NE.OR P2, PT, R6, RZ, !P2 ;  /* 0x000000ff0600720c */ /* 0x000fe40005745670 */
[----:B------:R-:W-:-:S02]  /*d580*/  ISETP.NE.AND P6, PT, R0, UR25, PT ;  /* 0x0000001900007c0c */ /* 0x000fc4000bfc5270 */
[----:B------:R-:W-:-:S03]  /*d590*/  ISETP.NE.AND P5, PT, R0, UR26, PT ;  /* 0x0000001a00007c0c */ /* 0x000fc6000bfa5270 */
[----:B------:R-:W-:Y:S01]  /*d5a0*/  @!P4 IMAD.WIDE.U32 R12, R13, 0x8, R8 ;  /* 0x000000080d0cc825 */ /* 0x000fe200078e0008 */
[----:B------:R-:W-:-:S03]  /*d5b0*/  ISETP.NE.OR P6, PT, R6, RZ, !P6 ;  /* 0x000000ff0600720c */ /* 0x000fc600077c5670 */
[--C-:B------:R-:W-:Y:S01]  /*d5c0*/  @!P3 IMAD.WIDE.U32 R14, R15, 0x8, R8.reuse ;  /* 0x000000080f0eb825 */ /* 0x100fe200078e0008 */
[----:B------:R0:W3:Y:S01]  /*d5d0*/  @!P4 LDG.E.64 R24, desc[UR10][R12.64] ;  /* 0x0000000a0c18c981 */ /* 0x0000e2000c1e1b00 */
[----:B------:R-:W-:Y:S02]  /*d5e0*/  MOV R21, UR18 ;  /* 0x0000001200157c02 */ /* 0x000fe40008000f00 */
[----:B------:R-:W-:Y:S01]  /*d5f0*/  ISETP.NE.OR P5, PT, R6, RZ, !P5 ;  /* 0x000000ff0600720c */ /* 0x000fe20006fa5670 */
[--C-:B------:R-:W-:Y:S01]  /*d600*/  @!P2 IMAD.WIDE.U32 R18, R19, 0x8, R8.reuse ;  /* 0x000000081312a825 */ /* 0x100fe200078e0008 */
[----:B------:R-:W4:Y:S01]  /*d610*/  @!P3 LDG.E.64 R14, desc[UR10][R14.64] ;  /* 0x0000000a0e0eb981 */ /* 0x000f22000c1e1b00 */
[----:B------:R-:W-:Y:S02]  /*d620*/  MOV R7, UR17 ;  /* 0x0000001100077c02 */ /* 0x000fe40008000f00 */
[----:B------:R-:W-:Y:S02]  /*d630*/  MOV R27, UR13 ;  /* 0x0000000d001b7c02 */ /* 0x000fe40008000f00 */
[----:B------:R-:W4:Y:S06]  /*d640*/  @!P2 LDG.E.64 R18, desc[UR10][R18.64] ;  /* 0x0000000a1212a981 */ /* 0x000f2c000c1e1b00 */
[----:B0-----:R-:W-:-:S06]  /*d650*/  @!P5 IMAD.WIDE.U32 R12, R27, 0x8, R8 ;  /* 0x000000081b0cd825 */ /* 0x001fcc00078e0008 */
[----:B------:R-:W4:Y:S01]  /*d660*/  @!P5 LDG.E.64 R12, desc[UR10][R12.64] ;  /* 0x0000000a0c0cd981 */ /* 0x000f22000c1e1b00 */
[----:B--2---:R-:W-:Y:S01]  /*d670*/  @!P1 FADD.FTZ R17, R17, R11 ;  /* 0x0000000b11119221 */ /* 0x004fe20000010000 */
[----:B------:R-:W-:Y:S01]  /*d680*/  MOV R11, UR22 ;  /* 0x00000016000b7c02 */ /* 0x000fe20008000f00 */
[----:B------:R-:W-:Y:S01]  /*d690*/  @!P1 FADD.FTZ R16, R16, R10 ;  /* 0x0000000a10109221 */ /* 0x000fe20000010000 */
[----:B------:R-:W-:-:S03]  /*d6a0*/  ISETP.NE.AND P1, PT, R0, UR24, PT ;  /* 0x0000001800007c0c */ /* 0x000fc6000bf25270 */
[----:B------:R-:W-:Y:S01]  /*d6b0*/  @!P0 IMAD.WIDE.U32 R10, R11, 0x8, R8 ;  /* 0x000000080b0a8825 */ /* 0x000fe200078e0008 */
[----:B------:R-:W-:-:S04]  /*d6c0*/  ISETP.NE.OR P1, PT, R6, RZ, !P1 ;  /* 0x000000ff0600720c */ /* 0x000fc80004f25670 */
[----:B------:R0:W2:Y:S09]  /*d6d0*/  @!P0 LDG.E.64 R22, desc[UR10][R10.64] ;  /* 0x0000000a0a168981 */ /* 0x0000b2000c1e1b00 */
[----:B------:R-:W-:-:S04]  /*d6e0*/  @!P1 IMAD.WIDE.U32 R20, R21, 0x8, R8 ;  /* 0x0000000815149825 */ /* 0x000fc800078e0008 */
[----:B0-----:R-:W-:Y:S02]  /*d6f0*/  @!P6 IMAD.WIDE.U32 R10, R7, 0x8, R8 ;  /* 0x00000008070ae825 */ /* 0x001fe400078e0008 */
[----:B------:R-:W4:Y:S04]  /*d700*/  @!P1 LDG.E.64 R20, desc[UR10][R20.64] ;  /* 0x0000000a14149981 */ /* 0x000f28000c1e1b00 */
[----:B------:R-:W4:Y:S01]  /*d710*/  @!P6 LDG.E.64 R10, desc[UR10][R10.64] ;  /* 0x0000000a0a0ae981 */ /* 0x000f22000c1e1b00 */
[----:B------:R-:W-:-:S04]  /*d720*/  UIADD3 UR5, UPT, UPT, UR5, 0x8, URZ ;  /* 0x0000000805057890 */ /* 0x000fc8000fffe0ff */
[----:B------:R-:W-:Y:S02]  /*d730*/  UISETP.NE.AND UP0, UPT, UR5, UR7, UPT ;  /* 0x000000070500728c */ /* 0x000fe4000bf05270 */
[----:B------:R-:W-:Y:S02]  /*d740*/  ULEA UR17, UR9, UR17, 0x3 ;  /* 0x0000001109117291 */ /* 0x000fe4000f8e18ff */
[----:B------:R-:W-:Y:S02]  /*d750*/  ULEA UR18, UR9, UR18, 0x3 ;  /* 0x0000001209127291 */ /* 0x000fe4000f8e18ff */
[----:B------:R-:W-:Y:S02]  /*d760*/  ULEA UR19, UR9, UR19, 0x3 ;  /* 0x0000001309137291 */ /* 0x000fe4000f8e18ff */
[----:B------:R-:W-:Y:S02]  /*d770*/  ULEA UR20, UR9, UR20, 0x3 ;  /* 0x0000001409147291 */ /* 0x000fe4000f8e18ff */
[----:B------:R-:W-:-:S02]  /*d780*/  ULEA UR21, UR9, UR21, 0x3 ;  /* 0x0000001509157291 */ /* 0x000fc4000f8e18ff */
[----:B------:R-:W-:Y:S02]  /*d790*/  ULEA UR22, UR9, UR22, 0x3 ;  /* 0x0000001609167291 */ /* 0x000fe4000f8e18ff */
[----:B------:R-:W-:Y:S02]  /*d7a0*/  UIADD3 UR23, UPT, UPT, UR23, 0x8, URZ ;  /* 0x0000000817177890 */ /* 0x000fe4000fffe0ff */
[----:B------:R-:W-:Y:S02]  /*d7b0*/  ULEA UR6, UR9, UR6, 0x3 ;  /* 0x0000000609067291 */ /* 0x000fe4000f8e18ff */
[----:B------:R-:W-:Y:S01]  /*d7c0*/  ULEA UR13, UR9, UR13, 0x3 ;  /* 0x0000000d090d7291 */ /* 0x000fe2000f8e18ff */
[----:B--2---:R-:W-:Y:S01]  /*d7d0*/  @!P0 FADD.FTZ R16, R16, R22 ;  /* 0x0000001610108221 */ /* 0x004fe20000010000 */
[----:B------:R-:W-:-:S03]  /*d7e0*/  @!P0 FADD.FTZ R17, R17, R23 ;  /* 0x0000001711118221 */ /* 0x000fc60000010000 */
[----:B---3--:R-:W-:Y:S01]  /*d7f0*/  @!P4 FADD.FTZ R16, R16, R24 ;  /* 0x000000181010c221 */ /* 0x008fe20000010000 */
[----:B------:R-:W-:-:S03]  /*d800*/  @!P4 FADD.FTZ R17, R17, R25 ;  /* 0x000000191111c221 */ /* 0x000fc60000010000 */
[----:B----4-:R-:W-:Y:S01]  /*d810*/  @!P3 FADD.FTZ R16, R16, R14 ;  /* 0x0000000e1010b221 */ /* 0x010fe20000010000 */
[----:B------:R-:W-:-:S03]  /*d820*/  @!P3 FADD.FTZ R17, R17, R15 ;  /* 0x0000000f1111b221 */ /* 0x000fc60000010000 */
[----:B------:R-:W-:Y:S01]  /*d830*/  @!P2 FADD.FTZ R16, R16, R18 ;  /* 0x000000121010a221 */ /* 0x000fe20000010000 */
[----:B------:R-:W-:-:S03]  /*d840*/  @!P2 FADD.FTZ R17, R17, R19 ;  /* 0x000000131111a221 */ /* 0x000fc60000010000 */
[----:B------:R-:W-:Y:S01]  /*d850*/  @!P1 FADD.FTZ R16, R16, R20 ;  /* 0x0000001410109221 */ /* 0x000fe20000010000 */
[----:B------:R-:W-:-:S03]  /*d860*/  @!P1 FADD.FTZ R17, R17, R21 ;  /* 0x0000001511119221 */ /* 0x000fc60000010000 */
[----:B------:R-:W-:Y:S01]  /*d870*/  @!P6 FADD.FTZ R16, R16, R10 ;  /* 0x0000000a1010e221 */ /* 0x000fe20000010000 */
[----:B------:R-:W-:-:S03]  /*d880*/  @!P6 FADD.FTZ R17, R17, R11 ;  /* 0x0000000b1111e221 */ /* 0x000fc60000010000 */
[----:B------:R-:W-:Y:S01]  /*d890*/  @!P5 FADD.FTZ R16, R16, R12 ;  /* 0x0000000c1010d221 */ /* 0x000fe20000010000 */
[----:B------:R-:W-:Y:S01]  /*d8a0*/  @!P5 FADD.FTZ R17, R17, R13 ;  /* 0x0000000d1111d221 */ /* 0x000fe20000010000 */
[----:B------:R-:W-:Y:S06]  /*d8b0*/  BRA.U UP0, `(.L_x_141) ;  /* 0xfffffff900d07547 */ /* 0x000fec000b83ffff */
[----:B------:R-:W-:-:S05]  /*d8c0*/  UMOV UR5, UR7 ;  /* 0x0000000700057c82 */ /* 0x000fca0008000000 */
.L_x_140:
[----:B------:R-:W-:-:S09]  /*d8d0*/  ULOP3.LUT UP0, UR6, UR12, 0x7, URZ, 0xc0, !UPT ;  /* 0x000000070c067892 */ /* 0x000fd2000f80c0ff */
[----:B------:R-:W-:Y:S05]  /*d8e0*/  BRA.U !UP0, `(.L_x_136) ;  /* 0x0000000508687547 */ /* 0x000fea000b800000 */
[----:B------:R-:W-:Y:S02]  /*d8f0*/  UIADD3 UR6, UPT, UPT, UR6, -0x1, URZ ;  /* 0xffffffff06067890 */ /* 0x000fe4000fffe0ff */
[----:B------:R-:W-:Y:S02]  /*d900*/  ULOP3.LUT UP0, UR18, UR12, 0x3, URZ, 0xc0, !UPT ;  /* 0x000000030c127892 */ /* 0x000fe4000f80c0ff */
[----:B------:R-:W-:-:S09]  /*d910*/  UISETP.GE.U32.AND UP1, UPT, UR6, 0x3, UPT ;  /* 0x000000030600788c */ /* 0x000fd2000bf26070 */
[----:B------:R-:W-:Y:S05]  /*d920*/  BRA.U !UP1, `(.L_x_142) ;  /* 0x0000000109b87547 */ /* 0x000fea000b800000 */
[----:B------:R-:W0:Y:S01]  /*d930*/  S2R R0, SR_CTAID.X ;  /* 0x0000000000007919 */ /* 0x000e220000002500 */
[----:B------:R-:W-:Y:S02]  /*d940*/  UIADD3 UR6, UPT, UPT, UR5, 0x1, URZ ;  /* 0x0000000105067890 */ /* 0x000fe4000fffe0ff */
[----:B------:R-:W-:Y:S02]  /*d950*/  UIADD3 UR7, UPT, UPT, UR5, 0x2, URZ ;  /* 0x0000000205077890 */ /* 0x000fe4000fffe0ff */
[----:B------:R-:W-:Y:S02]  /*d960*/  UISETP.NE.AND UP1, UPT, UR6, UR29, UPT ;  /* 0x0000001d0600728c */ /* 0x000fe4000bf25270 */
[----:B------:R-:W-:Y:S02]  /*d970*/  UIADD3 UR13, UPT, UPT, UR5, 0x3, URZ ;  /* 0x00000003050d7890 */ /* 0x000fe4000fffe0ff */
[----:B------:R-:W-:Y:S02]  /*d980*/  UISETP.NE.AND UP2, UPT, UR7, UR29, UPT ;  /* 0x0000001d0700728c */ /* 0x000fe4000bf45270 */
[----:B------:R-:W-:Y:S01]  /*d990*/  PLOP3.LUT P1, PT, PT, PT, UP1, 0x80, 0x8 ;  /* 0x000000000008781c */ /* 0x000fe20003f2f018 */
[----:B------:R-:W-:-:S03]  /*d9a0*/  UISETP.NE.AND UP3, UPT, UR13, UR29, UPT ;  /* 0x0000001d0d00728c */ /* 0x000fc6000bf65270 */
[----:B------:R-:W-:Y:S02]  /*d9b0*/  PLOP3.LUT P2, PT, PT, PT, UP2, 0x80, 0x8 ;  /* 0x000000000008781c */ /* 0x000fe40003f4f028 */
[C---:B------:R-:W-:Y:S02]  /*d9c0*/  ISETP.NE.OR P1, PT, R6.reuse, RZ, !P1 ;  /* 0x000000ff0600720c */ /* 0x040fe40004f25670 */
[----:B------:R-:W-:Y:S02]  /*d9d0*/  PLOP3.LUT P3, PT, PT, PT, UP3, 0x80, 0x8 ;  /* 0x000000000008781c */ /* 0x000fe40003f6f038 */
[C---:B------:R-:W-:Y:S02]  /*d9e0*/  ISETP.NE.OR P2, PT, R6.reuse, RZ, !P2 ;  /* 0x000000ff0600720c */ /* 0x040fe40005745670 */
[----:B------:R-:W-:-:S07]  /*d9f0*/  ISETP.NE.OR P3, PT, R6, RZ, !P3 ;  /* 0x000000ff0600720c */ /* 0x000fce0005f65670 */
[----:B------:R-:W-:Y:S01]  /*da00*/  VOTEU.ALL UP2, P1 ;  /* 0x0000000000ff7886 */ /* 0x000fe20000840000 */
[----:B0-----:R-:W-:-:S04]  /*da10*/  ISETP.NE.AND P0, PT, R0, UR5, PT ;  /* 0x0000000500007c0c */ /* 0x001fc8000bf05270 */
[----:B------:R-:W-:Y:S01]  /*da20*/  @!UP2 UIMAD UR6, UR6, UR9, UR14 ;  /* 0x000000090606a2a4 */ /* 0x000fe2000f8e020e */
[----:B------:R-:W-:Y:S01]  /*da30*/  ISETP.NE.OR P0, PT, R6, RZ, !P0 ;  /* 0x000000ff0600720c */ /* 0x000fe20004705670 */
[----:B------:R-:W-:-:S04]  /*da40*/  VOTEU.ALL UP2, P3 ;  /* 0x0000000000ff7886 */ /* 0x000fc80001840000 */
[----:B------:R-:W-:Y:S01]  /*da50*/  MOV R13, UR6 ;  /* 0x00000006000d7c02 */ /* 0x000fe20008000f00 */
[----:B------:R-:W-:-:S04]  /*da60*/  @!UP2 UIMAD UR6, UR13, UR9, UR14 ;  /* 0x000000090d06a2a4 */ /* 0x000fc8000f8e020e */
[----:B------:R-:W-:-:S03]  /*da70*/  @!P1 IMAD.WIDE.U32 R12, R13, 0x8, R8 ;  /* 0x000000080d0c9825 */ /* 0x000fc600078e0008 */
[----:B------:R-:W-:Y:S01]  /*da80*/  VOTEU.ALL UP1, P0 ;  /* 0x0000000000ff7886 */ /* 0x000fe20000020000 */
[----:B------:R-:W-:Y:S02]  /*da90*/  MOV R19, UR6 ;  /* 0x0000000600137c02 */ /* 0x000fe40008000f00 */
[----:B------:R-:W2:Y:S02]  /*daa0*/  @!P1 LDG.E.64 R12, desc[UR10][R12.64] ;  /* 0x0000000a0c0c9981 */ /* 0x000ea4000c1e1b00 */
[----:B------:R-:W-:Y:S01]  /*dab0*/  @!UP1 UIMAD UR17, UR5, UR9, UR14 ;  /* 0x00000009051192a4 */ /* 0x000fe2000f8e020e */
[----:B------:R-:W-:-:S05]  /*dac0*/  VOTEU.ALL UP1, P2 ;  /* 0x0000000000ff7886 */ /* 0x000fca0001020000 */
[----:B------:R-:W-:Y:S01]  /*dad0*/  MOV R11, UR17 ;  /* 0x00000011000b7c02 */ /* 0x000fe20008000f00 */
[----:B------:R-:W-:-:S04]  /*dae0*/  @!UP1 UIMAD UR7, UR7, UR9, UR14 ;  /* 0x00000009070792a4 */ /* 0x000fc8000f8e020e */
[----:B------:R-:W-:Y:S02]  /*daf0*/  @!P0 IMAD.WIDE.U32 R10, R11, 0x8, R8 ;  /* 0x000000080b0a8825 */ /* 0x000fe400078e0008 */
[----:B------:R-:W-:-:S04]  /*db00*/  MOV R15, UR7 ;  /* 0x00000007000f7c02 */ /* 0x000fc80008000f00 */
[----:B------:R-:W3:Y:S01]  /*db10*/  @!P0 LDG.E.64 R10, desc[UR10][R10.64] ;  /* 0x0000000a0a0a8981 */ /* 0x000ee2000c1e1b00 */
[----:B------:R-:W-:-:S04]  /*db20*/  @!P2 IMAD.WIDE.U32 R14, R15, 0x8, R8 ;  /* 0x000000080f0ea825 */ /* 0x000fc800078e0008 */
[----:B------:R-:W-:Y:S02]  /*db30*/  @!P3 IMAD.WIDE.U32 R18, R19, 0x8, R8 ;  /* 0x000000081312b825 */ /* 0x000fe400078e0008 */
[----:B------:R-:W4:Y:S04]  /*db40*/  @!P2 LDG.E.64 R14, desc[UR10][R14.64] ;  /* 0x0000000a0e0ea981 */ /* 0x000f28000c1e1b00 */
[----:B------:R-:W4:Y:S01]  /*db50*/  @!P3 LDG.E.64 R18, desc[UR10][R18.64] ;  /* 0x0000000a1212b981 */ /* 0x000f22000c1e1b00 */
[----:B------:R-:W-:-:S04]  /*db60*/  MOV R0, UR5 ;  /* 0x0000000500007c02 */ /* 0x000fc80008000f00 */
[----:B------:R-:W-:-:S04]  /*db70*/  IADD3 R0, PT, PT, R0, 0x4, RZ ;  /* 0x0000000400007810 */ /* 0x000fc80007ffe0ff */
[----:B------:R-:W-:Y:S01]  /*db80*/  R2UR UR5, R0 ;  /* 0x00000000000572ca */ /* 0x000fe200000e0000 */
[----:B---3--:R-:W-:Y:S01]  /*db90*/  @!P0 FADD.FTZ R16, R16, R10 ;  /* 0x0000000a10108221 */ /* 0x008fe20000010000 */
[----:B------:R-:W-:-:S03]  /*dba0*/  @!P0 FADD.FTZ R17, R17, R11 ;  /* 0x0000000b11118221 */ /* 0x000fc60000010000 */
[----:B--2---:R-:W-:Y:S01]  /*dbb0*/  @!P1 FADD.FTZ R16, R16, R12 ;  /* 0x0000000c10109221 */ /* 0x004fe20000010000 */
[----:B------:R-:W-:-:S03]  /*dbc0*/  @!P1 FADD.FTZ R17, R17, R13 ;  /* 0x0000000d11119221 */ /* 0x000fc60000010000 */
[----:B----4-:R-:W-:Y:S01]  /*dbd0*/  @!P2 FADD.FTZ R16, R16, R14 ;  /* 0x0000000e1010a221 */ /* 0x010fe20000010000 */
[----:B------:R-:W-:-:S03]  /*dbe0*/  @!P2 FADD.FTZ R17, R17, R15 ;  /* 0x0000000f1111a221 */ /* 0x000fc60000010000 */
[----:B------:R-:W-:Y:S01]  /*dbf0*/  @!P3 FADD.FTZ R16, R16, R18 ;  /* 0x000000121010b221 */ /* 0x000fe20000010000 */
[----:B------:R-:W-:-:S07]  /*dc00*/  @!P3 FADD.FTZ R17, R17, R19 ;  /* 0x000000131111b221 */ /* 0x000fce0000010000 */
.L_x_142:
[----:B------:R-:W-:Y:S05]  /*dc10*/  BRA.U !UP0, `(.L_x_136) ;  /* 0x00000001089c7547 */ /* 0x000fea000b800000 */
[----:B------:R-:W0:Y:S01]  /*dc20*/  S2R R7, SR_CTAID.X ;  /* 0x0000000000077919 */ /* 0x000e220000002500 */
[----:B------:R-:W-:Y:S02]  /*dc30*/  UISETP.NE.AND UP0, UPT, UR18, 0x1, UPT ;  /* 0x000000011200788c */ /* 0x000fe4000bf05270 */
[----:B------:R-:W-:-:S07]  /*dc40*/  ULOP3.LUT UR6, UR12, 0x1, URZ, 0xc0, !UPT ;  /* 0x000000010c067892 */ /* 0x000fce000f8ec0ff */
[----:B------:R-:W-:Y:S05]  /*dc50*/  BRA.U !UP0, `(.L_x_143) ;  /* 0x0000000108587547 */ /* 0x000fea000b800000 */
[----:B------:R-:W1:Y:S01]  /*dc60*/  S2R R0, SR_CTAID.X ;  /* 0x0000000000007919 */ /* 0x000e620000002500 */
[----:B------:R-:W2:Y:S01]  /*dc70*/  S2R R10, SR_CTAID.Y ;  /* 0x00000000000a7919 */ /* 0x000ea20000002600 */
[----:B-1----:R-:W-:Y:S02]  /*dc80*/  ISETP.NE.AND P0, PT, R0, UR5, PT ;  /* 0x0000000500007c0c */ /* 0x002fe4000bf05270 */
[----:B------:R-:W-:Y:S02]  /*dc90*/  MOV R0, UR5 ;  /* 0x0000000500007c02 */ /* 0x000fe40008000f00 */
[----:B------:R-:W-:Y:S02]  /*dca0*/  ISETP.NE.OR P1, PT, R6, RZ, !P0 ;  /* 0x000000ff0600720c */ /* 0x000fe40004725670 */
[----:B------:R-:W-:-:S04]  /*dcb0*/  IADD3 R11, PT, PT, R0, 0x1, RZ ;  /* 0x00000001000b7810 */ /* 0x000fc80007ffe0ff */
[----:B------:R-:W-:-:S04]  /*dcc0*/  ISETP.NE.AND P0, PT, R11, UR29, PT ;  /* 0x0000001d0b007c0c */ /* 0x000fc8000bf05270 */
[----:B------:R-:W-:-:S03]  /*dcd0*/  ISETP.NE.OR P0, PT, R6, RZ, !P0 ;  /* 0x000000ff0600720c */ /* 0x000fc60004705670 */
[----:B------:R-:W-:-:S05]  /*dce0*/  VOTEU.ALL UP0, P1 ;  /* 0x0000000000ff7886 */ /* 0x000fca0000800000 */
[----:B------:R-:W-:-:S05]  /*dcf0*/  @!UP0 UIMAD UR5, UR5, UR9, UR14 ;  /* 0x00000009050582a4 */ /* 0x000fca000f8e020e */
[----:B--2---:R-:W-:Y:S01]  /*dd00*/  @!P0 IMAD R11, R11, UR9, R10 ;  /* 0x000000090b0b8c24 */ /* 0x004fe2000f8e020a */
[----:B------:R-:W-:-:S03]  /*dd10*/  MOV R13, UR5 ;  /* 0x00000005000d7c02 */ /* 0x000fc60008000f00 */
[----:B------:R-:W-:-:S04]  /*dd20*/  @!P0 IMAD.WIDE.U32 R10, R11, 0x8, R8 ;  /* 0x000000080b0a8825 */ /* 0x000fc800078e0008 */
[----:B------:R-:W-:Y:S02]  /*dd30*/  @!P1 IMAD.WIDE.U32 R12, R13, 0x8, R8 ;  /* 0x000000080d0c9825 */ /* 0x000fe400078e0008 */
[----:B------:R-:W2:Y:S04]  /*dd40*/  @!P0 LDG.E.64 R10, desc[UR10][R10.64] ;  /* 0x0000000a0a0a8981 */ /* 0x000ea8000c1e1b00 */
[----:B------:R-:W3:Y:S01]  /*dd50*/  @!P1 LDG.E.64 R12, desc[UR10][R12.64] ;  /* 0x0000000a0c0c9981 */ /* 0x000ee2000c1e1b00 */
[----:B------:R-:W-:-:S04]  /*dd60*/  IADD3 R0, PT, PT, R0, 0x2, RZ ;  /* 0x0000000200007810 */ /* 0x000fc80007ffe0ff */
[----:B------:R-:W-:Y:S01]  /*dd70*/  R2UR UR5, R0 ;  /* 0x00000000000572ca */ /* 0x000fe200000e0000 */
[----:B---3--:R-:W-:Y:S01]  /*dd80*/  @!P1 FADD.FTZ R16, R16, R12 ;  /* 0x0000000c10109221 */ /* 0x008fe20000010000 */
[----:B------:R-:W-:-:S03]  /*dd90*/  @!P1 FADD.FTZ R17, R17, R13 ;  /* 0x0000000d11119221 */ /* 0x000fc60000010000 */
[----:B--2---:R-:W-:Y:S01]  /*dda0*/  @!P0 FADD.FTZ R16, R16, R10 ;  /* 0x0000000a10108221 */ /* 0x004fe20000010000 */
[----:B------:R-:W-:-:S09]  /*ddb0*/  @!P0 FADD.FTZ R17, R17, R11 ;  /* 0x0000000b11118221 */ /* 0x000fd20000010000 */
.L_x_143:
[----:B0-----:R-:W-:Y:S01]  /*ddc0*/  ISETP.NE.AND P0, PT, R7, UR5, PT ;  /* 0x0000000507007c0c */ /* 0x001fe2000bf05270 */
[----:B------:R-:W-:Y:S01]  /*ddd0*/  BSSY.RECONVERGENT B0, `(.L_x_136) ;  /* 0x000000b000007945 */ /* 0x000fe20003800200 */
[----:B------:R-:W-:Y:S02]  /*dde0*/  MOV R0, UR6 ;  /* 0x0000000600007c02 */ /* 0x000fe40008000f00 */
[----:B------:R-:W-:-:S04]  /*ddf0*/  ISETP.NE.OR P0, PT, R6, RZ, !P0 ;  /* 0x000000ff0600720c */ /* 0x000fc80004705670 */
[----:B------:R-:W-:-:S13]  /*de00*/  ISETP.NE.U32.OR P0, PT, R0, 0x1, P0 ;  /* 0x000000010000780c */ /* 0x000fda0000705470 */
[----:B------:R-:W-:Y:S05]  /*de10*/  @P0 BRA `(.L_x_144) ;  /* 0x0000000000180947 */ /* 0x000fea0003800000 */
[----:B------:R-:W-:-:S06]  /*de20*/  UIMAD UR6, UR9, UR5, UR14 ;  /* 0x00000005090672a4 */ /* 0x000fcc000f8e020e */
[----:B------:R-:W-:-:S05]  /*de30*/  MOV R7, UR6 ;  /* 0x0000000600077c02 */ /* 0x000fca0008000f00 */
[----:B------:R-:W-:-:S06]  /*de40*/  IMAD.WIDE.U32 R8, R7, 0x8, R8 ;  /* 0x0000000807087825 */ /* 0x000fcc00078e0008 */
[----:B------:R-:W2:Y:S02]  /*de50*/  LDG.E.64 R8, desc[UR10][R8.64] ;  /* 0x0000000a08087981 */ /* 0x000ea4000c1e1b00 */
[----:B--2---:R-:W-:Y:S01]  /*de60*/  FADD.FTZ R16, R16, R8 ;  /* 0x0000000810107221 */ /* 0x004fe20000010000 */
[----:B------:R-:W-:-:S07]  /*de70*/  FADD.FTZ R17, R17, R9 ;  /* 0x0000000911117221 */ /* 0x000fce0000010000 */
.L_x_144:
[----:B------:R-:W-:Y:S05]  /*de80*/  BSYNC.RECONVERGENT B0 ;  /* 0x0000000000007941 */ /* 0x000fea0003800200 */
.L_x_136:
[----:B------:R-:W2:Y:S01]  /*de90*/  S2UR UR6, SR_CgaCtaId ;  /* 0x00000000000679c3 */ /* 0x000ea20000008800 */
[----:B------:R-:W-:Y:S01]  /*dea0*/  ISETP.NE.AND P0, PT, R6, RZ, PT ;  /* 0x000000ff0600720c */ /* 0x000fe20003f05270 */
[----:B------:R-:W-:Y:S01]  /*deb0*/  UMOV UR5, 0x400 ;  /* 0x0000040000057882 */ /* 0x000fe20000000000 */
[----:B------:R-:W3:Y:S01]  /*dec0*/  LDCU.U8 UR12, c[0x0][0x414] ;  /* 0x00008280ff0c77ac */ /* 0x000ee20008000000 */
[----:B0-----:R-:W-:Y:S01]  /*ded0*/  HFMA2 R10, -RZ, RZ, 0, 0 ;  /* 0x00000000ff0a7431 */ /* 0x001fe200000001ff */
[----:B------:R-:W0:Y:S01]  /*dee0*/  LDCU.64 UR20, c[0x0][0x3f8] ;  /* 0x00007f00ff1477ac */ /* 0x000e220008000a00 */
[----:B------:R-:W4:Y:S01]  /*def0*/  LDCU.64 UR18, c[0x0][0x400] ;  /* 0x00008000ff1277ac */ /* 0x000f220008000a00 */
[----:B---3--:R-:W-:Y:S02]  /*df00*/  UISETP.NE.AND UP0, UPT, UR12, URZ, UPT ;  /* 0x000000ff0c00728c */ /* 0x008fe4000bf05270 */
[----:B--2---:R-:W-:Y:S01]  /*df10*/  ULEA UR5, UR6, UR5, 0x18 ;  /* 0x0000000506057291 */ /* 0x004fe2000f8ec0ff */
[----:B------:R-:W2:Y:S03]  /*df20*/  LDCU.64 UR6, c[0x0][0x380] ;  /* 0x00007000ff0677ac */ /* 0x000ea60008000a00 */
[----:B------:R-:W-:-:S05]  /*df30*/  PLOP3.LUT P1, PT, PT, PT, UP0, 0x80, 0x8 ;  /* 0x000000000008781c */ /* 0x000fca0003f2f008 */
[----:B------:R-:W-:Y:S01]  /*df40*/  @!P0 STS.64 [UR5+0x80], R16 ;  /* 0x00008010ff008988 */ /* 0x000fe20008000a05 */
[----:B------:R-:W-:Y:S06]  /*df50*/  BAR.SYNC.DEFER_BLOCKING 0x0 ;  /* 0x0000000000007b1d */ /* 0x000fec0000010000 */
[----:B-1----:R-:W1:Y:S01]  /*df60*/  LDS.64 R6, [UR5+0x80] ;  /* 0x00008005ff067984 */ /* 0x002e620008000a00 */
[----:B------:R-:W1:Y:S02]  /*df70*/  LDCU UR5, c[0x0][0x42c] ;  /* 0x00008580ff0577ac */ /* 0x000e640008000800 */
[----:B-1----:R-:W-:Y:S01]  /*df80*/  FMUL.FTZ R0, R6, UR5 ;  /* 0x0000000506007c20 */ /* 0x002fe20008410000 */
[----:B0-2-4-:R-:W-:-:S07]  /*df90*/  FMUL.FTZ R11, R7, UR5 ;  /* 0x00000005070b7c20 */ /* 0x015fce0008410000 */
.L_x_150:
[----:B0-----:R-:W-:-:S05]  /*dfa0*/  LEA R9, R10, UR15, 0x2 ;  /* 0x0000000f0a097c11 */ /* 0x001fca000f8e10ff */
[----:B------:R-:W2:Y:S04]  /*dfb0*/  LDL.64 R6, [R9+0x10] ;  /* 0x0000100009067983 */ /* 0x000ea80000100a00 */
[----:B------:R-:W3:Y:S01]  /*dfc0*/  LDL.64 R12, [R9+0x90] ;  /* 0x00009000090c7983 */ /* 0x000ee20000100a00 */
[----:B------:R-:W-:Y:S01]  /*dfd0*/  BSSY.RECONVERGENT B0, `(.L_x_145) ;  /* 0x0000036000007945 */ /* 0x000fe20003800200 */
[C---:B--2---:R-:W-:Y:S02]  /*dfe0*/  SHF.L.U32 R8, R6.reuse, 0x10, RZ ;  /* 0x0000001006087819 */ /* 0x044fe400000006ff */
[----:B------:R-:W-:Y:S02]  /*dff0*/  PRMT R6, R6, 0x7632, R6 ;  /* 0x0000763206067816 */ /* 0x000fe40000000006 */
[----:B---3--:R-:W-:Y:S01]  /*e000*/  SHF.L.U32 R9, R12, 0x10, RZ ;  /* 0x000000100c097819 */ /* 0x008fe200000006ff */
[----:B------:R-:W-:Y:S01]  /*e010*/  FADD.FTZ R8, R8, -UR28 ;  /* 0x8000001c08087e21 */ /* 0x000fe20008010000 */
[----:B------:R-:W-:-:S02]  /*e020*/  SHF.L.U32 R6, R6, 0x10, RZ ;  /* 0x0000001006067819 */ /* 0x000fc400000006ff */
[----:B------:R-:W-:Y:S01]  /*e030*/  PRMT R12, R12, 0x7632, R12 ;  /* 0x000076320c0c7816 */ /* 0x000fe2000000000c */
[----:B------:R-:W-:Y:S02]  /*e040*/  FMUL.FTZ R25, R8, UR16 ;  /* 0x0000001008197c20 */ /* 0x000fe40008410000 */
[----:B------:R-:W-:Y:S01]  /*e050*/  FADD.FTZ R6, R6, -UR28 ;  /* 0x8000001c06067e21 */ /* 0x000fe20008010000 */
[----:B------:R-:W-:Y:S01]  /*e060*/  SHF.L.U32 R12, R12, 0x10, RZ ;  /* 0x000000100c0c7819 */ /* 0x000fe200000006ff */
[----:B------:R-:W-:Y:S02]  /*e070*/  @P1 FFMA.FTZ R8, R4, R25, R2 ;  /* 0x0000001904081223 */ /* 0x000fe40000010002 */
[----:B------:R-:W-:Y:S02]  /*e080*/  FMUL.FTZ R20, R6, UR16 ;  /* 0x0000001006147c20 */ /* 0x000fe40008410000 */
[----:B------:R-:W-:Y:S02]  /*e090*/  @P1 FMUL.FTZ R14, R8, -1.4426950216293334961 ;  /* 0xbfb8aa3b080e1820 */ /* 0x000fe40000410000 */
[----:B------:R-:W-:-:S04]  /*e0a0*/  @P1 FFMA.FTZ R6, R5, R20, R3 ;  /* 0x0000001405061223 */ /* 0x000fc80000010003 */
[----:B------:R-:W-:Y:S01]  /*e0b0*/  @P1 FMUL.FTZ R17, R6, -1.4426950216293334961 ;  /* 0xbfb8aa3b06111820 */ /* 0x000fe20000410000 */
[----:B------:R-:W0:Y:S08]  /*e0c0*/  @P1 MUFU.EX2 R14, R14 ;  /* 0x0000000e000e1308 */ /* 0x000e300000000800 */
[----:B------:R-:W1:Y:S01]  /*e0d0*/  @P1 MUFU.EX2 R17, R17 ;  /* 0x0000001100111308 */ /* 0x000e620000000800 */
[----:B0-----:R-:W-:Y:S01]  /*e0e0*/  @P1 FADD.FTZ R15, R14, 1 ;  /* 0x3f8000000e0f1421 */ /* 0x001fe20000010000 */
[----:B------:R-:W-:-:S06]  /*e0f0*/  SHF.L.U32 R14, R7, 0x10, RZ ;  /* 0x00000010070e7819 */ /* 0x000fcc00000006ff */
[----:B------:R0:W2:Y:S01]  /*e100*/  @P1 MUFU.RCP R16, R15 ;  /* 0x0000000f00101308 */ /* 0x0000a20000001000 */
[----:B-1----:R-:W-:Y:S01]  /*e110*/  @P1 FADD.FTZ R18, R17, 1 ;  /* 0x3f80000011121421 */ /* 0x002fe20000010000 */
[----:B-----5:R-:W-:-:S06]  /*e120*/  LEA R17, R10, R99, 0x3 ;  /* 0x000000630a117211 */ /* 0x020fcc00078e18ff */
[----:B------:R1:W3:Y:S01]  /*e130*/  @P1 MUFU.RCP R19, R18 ;  /* 0x0000001200131308 */ /* 0x0002e20000001000 */
[----:B------:R-:W-:Y:S01]  /*e140*/  ISETP.GE.U32.AND P0, PT, R17, UR18, PT ;  /* 0x0000001211007c0c */ /* 0x000fe2000bf06070 */
[----:B0-----:R-:W-:Y:S01]  /*e150*/  FFMA.FTZ R15, R0, R25, R11 ;  /* 0x00000019000f7223 */ /* 0x001fe2000001000b */
[----:B-1----:R-:W-:Y:S01]  /*e160*/  SHF.R.S32.HI R18, RZ, 0x1f, R17 ;  /* 0x0000001fff127819 */ /* 0x002fe20000011411 */
[----:B--2---:R-:W-:Y:S01]  /*e170*/  @P1 FADD.FTZ R21, -R16, 1 ;  /* 0x3f80000010151421 */ /* 0x004fe20000010100 */
[----:B------:R-:W-:Y:S02]  /*e180*/  @P1 FMUL.FTZ R16, R9, R16 ;  /* 0x0000001009101220 */ /* 0x000fe40000410000 */
[----:B------:R-:W-:Y:S01]  /*e190*/  ISETP.GE.AND.EX P0, PT, R18, UR19, PT, P0 ;  /* 0x0000001312007c0c */ /* 0x000fe2000bf06300 */
[----:B------:R-:W-:Y:S01]  /*e1a0*/  @P1 FFMA.FTZ R21, R8, R21, 1 ;  /* 0x3f80000008151423 */ /* 0x000fe20000010015 */
[----:B------:R-:W-:Y:S01]  /*e1b0*/  PRMT R8, R7, 0x7632, R8 ;  /* 0x0000763207087816 */ /* 0x000fe20000000008 */
[----:B---3--:R-:W-:Y:S01]  /*e1c0*/  @P1 FADD.FTZ R23, -R19, 1 ;  /* 0x3f80000013171421 */ /* 0x008fe20000010100 */
[----:B------:R-:W-:Y:S01]  /*e1d0*/  @P1 FMUL.FTZ R19, R12, R19 ;  /* 0x000000130c131220 */ /* 0x000fe20000410000 */
[----:B------:R-:W-:Y:S01]  /*e1e0*/  @P1 FMUL.FTZ R9, R16, R21 ;  /* 0x0000001510091220 */ /* 0x000fe20000410000 */
[----:B------:R-:W-:Y:S01]  /*e1f0*/  IADD3 R21, PT, PT, R17, 0x8, RZ ;  /* 0x0000000811157810 */ /* 0x000fe20007ffe0ff */
[----:B------:R-:W-:Y:S01]  /*e200*/  @P1 FFMA.FTZ R6, R6, R23, 1 ;  /* 0x3f80000006061423 */ /* 0x000fe20000010017 */
[----:B------:R-:W-:Y:S01]  /*e210*/  SHF.L.U32 R16, R8, 0x10, RZ ;  /* 0x0000001008107819 */ /* 0x000fe200000006ff */
[----:B------:R-:W-:-:S02]  /*e220*/  FFMA.FTZ R15, R4, R9, -R15 ;  /* 0x00000009040f7223 */ /* 0x000fc4000001080f */
[----:B------:R-:W-:Y:S01]  /*e230*/  @P1 FMUL.FTZ R12, R19, R6 ;  /* 0x00000006130c1220 */ /* 0x000fe20000410000 */
[----:B------:R-:W-:-:S04]  /*e240*/  FFMA.FTZ R6, R0, R20, R11 ;  /* 0x0000001400067223 */ /* 0x000fc8000001000b */
[----:B------:R-:W-:Y:S01]  /*e250*/  FFMA.FTZ R12, R5, R12, -R6 ;  /* 0x0000000c050c7223 */ /* 0x000fe20000010806 */
[----:B------:R-:W-:Y:S06]  /*e260*/  @P0 BRA `(.L_x_146) ;  /* 0x0000000000300947 */ /* 0x000fec0003800000 */
[----:B------:R-:W-:Y:S01]  /*e270*/  MOV R6, R42 ;  /* 0x0000002a00067202 */ /* 0x000fe20000000f00 */
[----:B------:R-:W-:Y:S01]  /*e280*/  IMAD R8, R18, UR20, RZ ;  /* 0x0000001412087c24 */ /* 0x000fe2000f8e02ff */
[----:B------:R-:W-:Y:S01]  /*e290*/  MOV R7, R45 ;  /* 0x0000002d00077202 */ /* 0x000fe20000000f00 */
[----:B------:R-:W-:Y:S01]  /*e2a0*/  FMUL.FTZ R15, R15, UR16 ;  /* 0x000000100f0f7c20 */ /* 0x000fe20008410000 */
[----:B------:R-:W-:Y:S01]  /*e2b0*/  FMUL.FTZ R12, R12, UR16 ;  /* 0x000000100c0c7c20 */ /* 0x000fe20008410000 */
[C---:B------:R-:W-:Y:S02]  /*e2c0*/  IMAD R9, R17.reuse, UR21, R8 ;  /* 0x0000001511097c24 */ /* 0x040fe4000f8e0208 */
[----:B------:R-:W-:-:S05]  /*e2d0*/  IMAD.WIDE.U32 R6, R17, UR20, R6 ;  /* 0x0000001411067c25 */ /* 0x000fca000f8e0006 */
[----:B------:R-:W-:Y:S02]  /*e2e0*/  IADD3 R7, PT, PT, R7, R9, RZ ;  /* 0x0000000907077210 */ /* 0x000fe40007ffe0ff */
[----:B------:R-:W-:-:S04]  /*e2f0*/  LEA R8, P0, R6, UR6, 0x1 ;  /* 0x0000000606087c11 */ /* 0x000fc8000f8008ff */
[----:B------:R-:W-:Y:S02]  /*e300*/  LEA.HI.X R9, R6, UR7, R7, 0x1, P0 ;  /* 0x0000000706097c11 */ /* 0x000fe400080f0c07 */
[----:B------:R-:W-:-:S05]  /*e310*/  F2FP.BF16.F32.PACK_AB R7, R12, R15 ;  /* 0x0000000f0c07723e */ /* 0x000fca00000010ff */
[----:B------:R0:W-:Y:S02]  /*e320*/  STG.E desc[UR10][R8.64], R7 ;  /* 0x0000000708007986 */ /* 0x0001e4000c10190a */
.L_x_146:
[----:B------:R-:W-:Y:S05]  /*e330*/  BSYNC.RECONVERGENT B0 ;  /* 0x0000000000007941 */ /* 0x000fea0003800200 */
.L_x_145:
[----:B------:R-:W-:Y:S01]  /*e340*/  ISETP.NE.AND P1, PT, RZ, UR12, PT ;  /* 0x0000000cff007c0c */ /* 0x000fe2000bf25270 */
[----:B------:R-:W-:Y:S01]  /*e350*/  FADD.FTZ R14, R14, -UR28 ;  /* 0x8000001c0e0e7e21 */ /* 0x000fe20008010000 */
[----:B------:R-:W-:Y:S01]  /*e360*/  FADD.FTZ R16, R16, -UR28 ;  /* 0x8000001c10107e21 */ /* 0x000fe20008010000 */
[----:B------:R-:W-:Y:S02]  /*e370*/  ISETP.GE.U32.AND P0, PT, R21, UR18, PT ;  /* 0x0000001215007c0c */ /* 0x000fe4000bf06070 */
[----:B------:R-:W-:Y:S01]  /*e380*/  SHF.R.S32.HI R20, RZ, 0x1f, R21 ;  /* 0x0000001fff147819 */ /* 0x000fe20000011415 */
[----:B0-----:R-:W-:Y:S01]  /*e390*/  FMUL.FTZ R7, R14, UR16 ;  /* 0x000000100e077c20 */ /* 0x001fe20008410000 */
[----:B------:R-:W-:Y:S01]  /*e3a0*/  FMUL.FTZ R16, R16, UR16 ;  /* 0x0000001010107c20 */ /* 0x000fe20008410000 */
[C---:B------:R-:W-:Y:S02]  /*e3b0*/  PRMT R6, R13.reuse, 0x7632, R6 ;  /* 0x000076320d067816 */ /* 0x040fe40000000006 */
[----:B------:R-:W-:Y:S01]  /*e3c0*/  ISETP.GE.AND.EX P0, PT, R20, UR19, PT, P0 ;  /* 0x0000001314007c0c */ /* 0x000fe2000bf06300 */
[C-C-:B------:R-:W-:Y:S01]  /*e3d0*/  FFMA.FTZ R19, R0.reuse, R7, R11.reuse ;  /* 0x0000000700137223 */ /* 0x140fe2000001000b */
[----:B------:R-:W-:Y:S01]  /*e3e0*/  SHF.L.U32 R13, R13, 0x10, RZ ;  /* 0x000000100d0d7819 */ /* 0x000fe200000006ff */
[----:B------:R-:W-:Y:S01]  /*e3f0*/  FFMA.FTZ R18, R0, R16, R11 ;  /* 0x0000001000127223 */ /* 0x000fe2000001000b */
[----:B------:R-:W-:Y:S01]  /*e400*/  SHF.L.U32 R6, R6, 0x10, RZ ;  /* 0x0000001006067819 */ /* 0x000fe200000006ff */
[----:B------:R-:W-:Y:S08]  /*e410*/  @!P1 BRA `(.L_x_147) ;  /* 0x0000000000489947 */ /* 0x000ff00003800000 */
        /* <DEDUP_REMOVED lines=18> */
.L_x_147:
[----:B------:R-:W-:Y:S01]  /*e540*/  BSSY.RECONVERGENT B0, `(.L_x_148) ;  /* 0x0000010000007945 */ /* 0x000fe20003800200 */
[----:B------:R-:W-:Y:S01]  /*e550*/  FFMA.FTZ R19, R4, R13, -R19 ;  /* 0x0000000d04137223 */ /* 0x000fe20000010813 */
[----:B------:R-:W-:Y:S02]  /*e560*/  FFMA.FTZ R12, R5, R6, -R18 ;  /* 0x00000006050c7223 */ /* 0x000fe40000010812 */
[----:B------:R-:W-:Y:S05]  /*e570*/  @P0 BRA `(.L_x_149) ;  /* 0x0000000000300947 */ /* 0x000fea0003800000 */
        /* <DEDUP_REMOVED lines=12> */
.L_x_149:
[----:B------:R-:W-:Y:S05]  /*e640*/  BSYNC.RECONVERGENT B0 ;  /* 0x0000000000007941 */ /* 0x000fea0003800200 */
.L_x_148:
[----:B------:R-:W-:-:S04]  /*e650*/  IADD3 R10, PT, PT, R10, 0x2, RZ ;  /* 0x000000020a0a7810 */ /* 0x000fc80007ffe0ff */
[----:B------:R-:W-:-:S13]  /*e660*/  ISETP.NE.AND P0, PT, R10, 0x20, PT ;  /* 0x000000200a00780c */ /* 0x000fda0003f05270 */
[----:B------:R-:W-:Y:S05]  /*e670*/  @P0 BRA `(.L_x_150) ;  /* 0xfffffff800480947 */ /* 0x000fea000383ffff */
[----:B------:R-:W1:Y:S01]  /*e680*/  LDCU UR5, c[0x0][0x410] ;  /* 0x00008200ff0577ac */ /* 0x000e620008000800 */
[----:B------:R-:W1:Y:S01]  /*e690*/  LDCU UR6, c[0x0][0x3e0] ;  /* 0x00007c00ff0677ac */ /* 0x000e620008000800 */
[----:B------:R-:W-:Y:S02]  /*e6a0*/  UIADD3 UR8, UPT, UPT, UR9, UR8, URZ ;  /* 0x0000000809087290 */ /* 0x000fe4000fffe0ff */
[----:B------:R-:W-:Y:S02]  /*e6b0*/  UIADD3 UR4, UPT, UPT, UR4, 0x1, URZ ;  /* 0x0000000104047890 */ /* 0x000fe4000fffe0ff */
[----:B-1----:R-:W-:-:S04]  /*e6c0*/  UIMAD UR5, UR5, UR6, URZ ;  /* 0x00000006050572a4 */ /* 0x002fc8000f8e02ff */
[----:B------:R-:W-:-:S09]  /*e6d0*/  UISETP.GE.AND UP0, UPT, UR8, UR5, UPT ;  /* 0x000000050800728c */ /* 0x000fd2000bf06270 */
[----:B------:R-:W-:Y:S05]  /*e6e0*/  BRA.U !UP0, `(.L_x_151) ;  /* 0xffffff1908ac7547 */ /* 0x000fea000b83ffff */
.L_x_127:
        /* <DEDUP_REMOVED lines=16> */
.L_x_153:
[----:B------:R-:W-:Y:S05]  /*e7f0*/  BSYNC.RECONVERGENT B0 ;  /* 0x0000000000007941 */ /* 0x000fea0003800200 */
.L_x_152:
        /* <DEDUP_REMOVED lines=11> */
.L_x_155:
[----:B------:R-:W2:Y:S04]  /*e8b0*/  LDG.E.STRONG.GPU R5, desc[UR10][R2.64] ;  /* 0x0000000a02057981 */ /* 0x000ea8000c1ef900 */
[----:B--2---:R-:W-:Y:S01]  /*e8c0*/  CCTL.IVALL ;  /* 0x00000000ff00798f */ /* 0x004fe20002000000 */
[----:B------:R-:W-:Y:S05]  /*e8d0*/  YIELD ;  /* 0x0000000000007946 */ /* 0x000fea0003800000 */
[----:B------:R-:W-:-:S13]  /*e8e0*/  ISETP.NE.AND P0, PT, R5, R0, PT ;  /* 0x000000000500720c */ /* 0x000fda0003f05270 */
[----:B------:R-:W-:Y:S05]  /*e8f0*/  @P0 BRA `(.L_x_155) ;  /* 0xfffffffc00ec0947 */ /* 0x000fea000383ffff */
.L_x_154:
        /* <DEDUP_REMOVED lines=77> */
.L_x_158:
        /* <DEDUP_REMOVED lines=29> */
.L_x_157:
[----:B------:R-:W-:Y:S05]  /*efa0*/  BSYNC.RECONVERGENT B0 ;  /* 0x0000000000007941 */ /* 0x000fea0003800200 */
.L_x_156:
        /* <DEDUP_REMOVED lines=10> */
.L_x_159:
        /* <DEDUP_REMOVED lines=82> */
.L_x_160:
        /* <DEDUP_REMOVED lines=9> */
.L_x_4738:


//--------------------- .text._Z35group_norm_nhwc_bwd_one_pass_kernelI11Bf16IOFp32WLi512ELi98ELi392EEv26Group_norm_nhwc_bwd_params --------------------------
	.section	.text._Z35group_norm_nhwc_bwd_one_pass_kernelI11Bf16IOFp32WLi512ELi98ELi392EEv26Group_norm_nhwc_bwd_params,"ax",@progbits
	.align	128
        .global         _Z35group_norm_nhwc_bwd_one_pass_kernelI11Bf16IOFp32WLi512ELi98ELi392EEv26Group_norm_nhwc_bwd_params
        .type           _Z35group_norm_nhwc_bwd_one_pass_kernelI11Bf16IOFp32WLi512ELi98ELi392EEv26Group_norm_nhwc_bwd_params,@function
        .size           _Z35group_norm_nhwc_bwd_one_pass_kernelI11Bf16IOFp32WLi512ELi98ELi392EEv26Group_norm_nhwc_bwd_params,(.L_x_4739 - _Z35group_norm_nhwc_bwd_one_pass_kernelI11Bf16IOFp32WLi512ELi98ELi392EEv26Group_norm_nhwc_bwd_params)
        .other          _Z35group_norm_nhwc_bwd_one_pass_kernelI11Bf16IOFp32WLi512ELi98ELi392EEv26Group_norm_nhwc_bwd_params,@"STO_CUDA_ENTRY STV_DEFAULT"
_Z35group_norm_nhwc_bwd_one_pass_kernelI11Bf16IOFp32WLi512ELi98ELi392EEv26Group_norm_nhwc_bwd_params:
.text._Z35group_norm_nhwc_bwd_one_pass_kernelI11Bf16IOFp32WLi512ELi98ELi392EEv26Group_norm_nhwc_bwd_params:
        /* <DEDUP_REMOVED lines=23> */
[----:B------:R-:W-:Y:S01]  /*0170*/  UMOV UR4, URZ ;  /* 0x000000ff00047c82 */ /* 0x000fe20008000000 */
[----:B------:R-:W-:Y:S02]  /*0180*/  SHF.R.S32.HI R2, RZ, 0x1f, R56 ;  /* 0x0000001fff027819 */ /* 0x000fe40000011438 */
[----:B------:R-:W-:-:S03]  /*0190*/  LOP3.LUT R0, R0, 0xffff, RZ, 0xc0, !PT ;  /* 0x0000ffff00007812 */ /* 0x000fc600078ec0ff */
[----:B------:R0:W-:Y:S04]  /*01a0*/  STL [R1+0x72c], R2 ;  /* 0x00072c0201007387 */ /* 0x0001e80000100800 */
[----:B------:R0:W-:Y:S02]  /*01b0*/  STL [R1+0x728], R0 ;  /* 0x0007280001007387 */ /* 0x0001e40000100800 */
.L_x_185:
[----:B------:R-:W2:Y:S01]  /*01c0*/  LDL R4, [R1+0x72c] ;  /* 0x00072c0001047983 */ /* 0x000ea20000100800 */
[----:B0-----:R-:W0:Y:S03]  /*01d0*/  LDCU UR14, c[0x0][0x410] ;  /* 0x00008200ff0e77ac */ /* 0x001e260008000800 */
[----:B------:R-:W3:Y:S01]  /*01e0*/  LDL.LU R5, [R1+0x728] ;  /* 0x0007280001057983 */ /* 0x000ee20000300800 */
[----:B------:R-:W-:Y:S01]  /*01f0*/  IABS R3, UR8 ;  /* 0x0000000800037c13 */ /* 0x000fe20008000000 */
[----:B------:R-:W-:Y:S01]  /*0200*/  UMOV UR6, URZ ;  /* 0x000000ff00067c82 */ /* 0x000fe20008000000 */
[----:B------:R-:W1:Y:S01]  /*0210*/  LDCU.128 UR16, c[0x0][0x400] ;  /* 0x00008000ff1077ac */ /* 0x000e620008000c00 */
[----:B0-----:R-:W-:-:S04]  /*0220*/  MOV R0, UR14 ;  /* 0x0000000e00007c02 */ /* 0x001fc80008000f00 */
[----:B------:R-:W-:-:S04]  /*0230*/  IABS R0, R0 ;  /* 0x0000000000007213 */ /* 0x000fc80000000000 */
[----:B------:R-:W-:-:S13]  /*0240*/  R2UR UR13, R0 ;  /* 0x00000000000d72ca */ /* 0x000fda00000e0000 */
[----:B------:R-:W0:Y:S08]  /*0250*/  I2F.RP R0, UR13 ;  /* 0x0000000d00007d06 */ /* 0x000e300008209400 */
[----:B0-----:R-:W0:Y:S02]  /*0260*/  MUFU.RCP R0, R0 ;  /* 0x0000000000007308 */ /* 0x001e240000001000 */
[----:B0-----:R-:W-:-:S06]  /*0270*/  IADD3 R2, PT, PT, R0, 0xffffffe, RZ ;  /* 0x0ffffffe00027810 */ /* 0x001fcc0007ffe0ff */
[----:B------:R-:W0:Y:S01]  /*0280*/  F2I.FTZ.U32.TRUNC.NTZ R2, R2 ;  /* 0x0000000200027305 */ /* 0x000e22000021f000 */
[----:B------:R-:W-:Y:S02]  /*0290*/  R2UR UR9, R3 ;  /* 0x00000000030972ca */ /* 0x000fe400000e0000 */
[----:B0-----:R-:W-:-:S13]  /*02a0*/  R2UR UR7, R2 ;  /* 0x00000000020772ca */ /* 0x001fda00000e0000 */
[----:B------:R-:W-:-:S04]  /*02b0*/  UIADD3 UR5, UPT, UPT, URZ, -UR7, URZ ;  /* 0x80000007ff057290 */ /* 0x000fc8000fffe0ff */
[----:B------:R-:W-:-:S04]  /*02c0*/  UIMAD UR5, UR5, UR13, URZ ;  /* 0x0000000d050572a4 */ /* 0x000fc8000f8e02ff */
[----:B------:R-:W-:-:S04]  /*02d0*/  UIMAD.WIDE.U32 UR6, UR7, UR5, UR6 ;  /* 0x00000005070672a5 */ /* 0x000fc8000f8e0006 */
[----:B------:R-:W-:-:S04]  /*02e0*/  UIMAD.WIDE.U32 UR6, UR7, UR9, URZ ;  /* 0x00000009070672a5 */ /* 0x000fc8000f8e00ff */
[----:B------:R-:W-:-:S04]  /*02f0*/  UIADD3 UR5, UPT, UPT, -UR7, URZ, URZ ;  /* 0x000000ff07057290 */ /* 0x000fc8000fffe1ff */
[----:B------:R-:W-:-:S04]  /*0300*/  UIMAD UR5, UR13, UR5, UR9 ;  /* 0x000000050d0572a4 */ /* 0x000fc8000f8e0209 */
[----:B------:R-:W-:Y:S01]  /*0310*/  UISETP.GT.U32.AND UP2, UPT, UR13, UR5, UPT ;  /* 0x000000050d00728c */ /* 0x000fe2000bf44070 */
[----:B-1----:R-:W-:Y:S01]  /*0320*/  ISETP.GE.U32.AND P0, PT, R56, UR16, PT ;  /* 0x0000001038007c0c */ /* 0x002fe2000bf06070 */
[----:B------:R-:W-:Y:S02]  /*0330*/  UISETP.GE.AND UP4, UPT, UR8, URZ, UPT ;  /* 0x000000ff0800728c */ /* 0x000fe4000bf86270 */
[----:B------:R-:W-:-:S07]  /*0340*/  ULOP3.LUT UR12, UR8, UR14, URZ, 0x3c, !UPT ;  /* 0x0000000e080c7292 */ /* 0x000fce000f8e3cff */
[----:B------:R-:W-:-:S04]  /*0350*/  @!UP2 UIADD3 UR5, UPT, UPT, UR5, -UR13, URZ ;  /* 0x8000000d0505a290 */ /* 0x000fc8000fffe0ff */
[----:B------:R-:W-:Y:S02]  /*0360*/  UIADD3 UR6, UPT, UPT, UR5, -UR13, URZ ;  /* 0x8000000d05067290 */ /* 0x000fe4000fffe0ff */
[----:B------:R-:W-:Y:S02]  /*0370*/  UISETP.GT.U32.AND UP3, UPT, UR13, UR5, UPT ;  /* 0x000000050d00728c */ /* 0x000fe4000bf64070 */
[----:B------:R-:W-:Y:S02]  /*0380*/  UISETP.GE.U32.AND UP1, UPT, UR5, UR13, UPT ;  /* 0x0000000d0500728c */ /* 0x000fe4000bf26070 */
[----:B------:R-:W-:Y:S02]  /*0390*/  @!UP2 UIADD3 UR7, UPT, UPT, UR7, 0x1, URZ ;  /* 0x000000010707a890 */ /* 0x000fe4000fffe0ff */
[----:B------:R-:W-:Y:S02]  /*03a0*/  USEL UR5, UR6, UR5, !UP3 ;  /* 0x0000000506057287 */ /* 0x000fe4000d800000 */
[----:B------:R-:W-:-:S02]  /*03b0*/  UISETP.GE.AND UP2, UPT, UR12, URZ, UPT ;  /* 0x000000ff0c00728c */ /* 0x000fc4000bf46270 */
[----:B------:R-:W-:Y:S02]  /*03c0*/  ULOP3.LUT UR9, URZ, UR14, URZ, 0x33, !UPT ;  /* 0x0000000eff097292 */ /* 0x000fe4000f8e33ff */
[----:B------:R-:W-:Y:S02]  /*03d0*/  UISETP.NE.AND UP0, UPT, UR14, URZ, UPT ;  /* 0x000000ff0e00728c */ /* 0x000fe4000bf05270 */
[----:B------:R-:W-:Y:S02]  /*03e0*/  @!UP4 UIADD3 UR5, UPT, UPT, -UR5, URZ, URZ ;  /* 0x000000ff0505c290 */ /* 0x000fe4000fffe1ff */
[----:B------:R-:W-:Y:S02]  /*03f0*/  @UP1 UIADD3 UR7, UPT, UPT, UR7, 0x1, URZ ;  /* 0x0000000107071890 */ /* 0x000fe4000fffe0ff */
[----:B------:R-:W-:Y:S01]  /*0400*/  USEL UR13, UR9, UR5, !UP0 ;  /* 0x00000005090d7287 */ /* 0x000fe2000c000000 */
[----:B------:R-:W-:Y:S01]  /*0410*/  IADD3 R11, PT, PT, R56, 0x8, RZ ;  /* 0x00000008380b7810 */ /* 0x000fe20007ffe0ff */
[----:B------:R-:W-:-:S02]  /*0420*/  @!UP2 UIADD3 UR7, UPT, UPT, -UR7, URZ, URZ ;  /* 0x000000ff0707a290 */ /* 0x000fc4000fffe1ff */
[----:B------:R-:W-:Y:S01]  /*0430*/  UIMAD UR5, UR13, 0x62, URZ ;  /* 0x000000620d0578a4 */ /* 0x000fe2000f8e02ff */
[----:B------:R-:W-:Y:S01]  /*0440*/  ISETP.GE.U32.AND P1, PT, R11, UR16, PT ;  /* 0x000000100b007c0c */ /* 0x000fe2000bf26070 */
[----:B------:R-:W-:Y:S01]  /*0450*/  USEL UR7, UR9, UR7, !UP0 ;  /* 0x0000000709077287 */ /* 0x000fe2000c000000 */
[----:B------:R-:W-:Y:S02]  /*0460*/  SHF.R.S32.HI R9, RZ, 0x1f, R11 ;  /* 0x0000001fff097819 */ /* 0x000fe4000001140b */
[C---:B------:R-:W-:Y:S02]  /*0470*/  IADD3 R23, PT, PT, R56.reuse, 0x10, RZ ;  /* 0x0000001038177810 */ /* 0x040fe40007ffe0ff */
[----:B------:R-:W-:Y:S02]  /*0480*/  LOP3.LUT R55, R55, 0xfeffffff, RZ, 0xc0, !PT ;  /* 0xfeffffff37377812 */ /* 0x000fe400078ec0ff */
[C---:B------:R-:W-:Y:S02]  /*0490*/  IADD3 R14, PT, PT, R56.reuse, 0x18, RZ ;  /* 0x00000018380e7810 */ /* 0x040fe40007ffe0ff */
[----:B------:R-:W-:-:S02]  /*04a0*/  IADD3 R57, PT, PT, R56, 0x58, RZ ;  /* 0x0000005838397810 */ /* 0x000fc40007ffe0ff */
[----:B------:R-:W-:Y:S01]  /*04b0*/  LOP3.LUT R69, R69, 0x7fffffff, RZ, 0xc0, !PT ;  /* 0x7fffffff45457812 */ /* 0x000fe200078ec0ff */
[----:B------:R-:W-:Y:S01]  /*04c0*/  STL [R1+0x980], R68 ;  /* 0x0009804401007387 */ /* 0x000fe20000100800 */
[----:B------:R-:W-:Y:S01]  /*04d0*/  MOV R0, UR5 ;  /* 0x0000000500007c02 */ /* 0x000fe20008000f00 */
[----:B------:R-:W0:Y:S01]  /*04e0*/  LDCU.U8 UR9, c[0x0][0x414] ;  /* 0x00008280ff0977ac */ /* 0x000e220008000000 */
[----:B------:R-:W-:Y:S02]  /*04f0*/  ISETP.GE.AND.EX P4, PT, R9, UR17, PT, P1 ;  /* 0x0000001109007c0c */ /* 0x000fe4000bf86310 */
[----:B------:R-:W-:Y:S02]  /*0500*/  MOV R3, UR18 ;  /* 0x0000001200037c02 */ /* 0x000fe40008000f00 */
[----:B------:R-:W-:Y:S02]  /*0510*/  ISETP.GE.U32.AND P1, PT, R23, UR16, PT ;  /* 0x0000001017007c0c */ /* 0x000fe4000bf26070 */
[----:B------:R-:W-:-:S04]  /*0520*/  SHF.R.S32.HI R25, RZ, 0x1f, R23 ;  /* 0x0000001fff197819 */ /* 0x000fc80000011417 */
[----:B------:R-:W-:-:S03]  /*0530*/  ISETP.GE.AND.EX P3, PT, R25, UR17, PT, P1 ;  /* 0x0000001119007c0c */ /* 0x000fc6000bf66310 */
[----:B------:R-:W1:Y:S01]  /*0540*/  @!P4 LDC.64 R16, c[0x0][0x3f8] ;  /* 0x0000fe00ff10cb82 */ /* 0x000e620000000a00 */
[----:B------:R-:W-:Y:S02]  /*0550*/  @P4 LOP3.LUT R55, R55, 0x1000000, RZ, 0xfc, !PT ;  /* 0x0100000037374812 */ /* 0x000fe400078efcff */
[----:B------:R-:W-:Y:S02]  /*0560*/  ISETP.GE.U32.AND P1, PT, R14, UR16, PT ;  /* 0x000000100e007c0c */ /* 0x000fe4000bf26070 */
[----:B------:R-:W-:-:S03]  /*0570*/  LOP3.LUT R55, R55, 0xff7fffff, RZ, 0xc0, !PT ;  /* 0xff7fffff37377812 */ /* 0x000fc600078ec0ff */
[----:B------:R-:W4:Y:S02]  /*0580*/  @!P4 LDC.64 R58, c[0x0][0x3a0] ;  /* 0x0000e800ff3acb82 */ /* 0x000f240000000a00 */
[----:B------:R-:W-:-:S06]  /*0590*/  @P3 LOP3.LUT R55, R55, 0x800000, RZ, 0xfc, !PT ;  /* 0x0080000037373812 */ /* 0x000fcc00078efcff */
[----:B------:R-:W0:Y:S01]  /*05a0*/  @!P4 LDC.64 R52, c[0x0][0x398] ;  /* 0x0000e600ff34cb82 */ /* 0x000e220000000a00 */
[----:B--2---:R-:W-:Y:S02]  /*05b0*/  ISETP.GE.AND.EX P0, PT, R4, UR17, PT, P0 ;  /* 0x0000001104007c0c */ /* 0x004fe4000bf06300 */
[----:B---3--:R-:W-:-:S11]  /*05c0*/  IADD3 R36, P2, PT, R5, UR5, RZ ;  /* 0x0000000505247c10 */ /* 0x008fd6000ff5e0ff */
[----:B------:R-:W2:Y:S01]  /*05d0*/  @!P0 LDC.64 R6, c[0x0][0x3f8] ;  /* 0x0000fe00ff068b82 */ /* 0x000ea20000000a00 */
[----:B------:R-:W-:Y:S01]  /*05e0*/  USHF.R.S32.HI UR5, URZ, 0x1f, UR7 ;  /* 0x0000001fff057899 */ /* 0x000fe20008011407 */
[----:B------:R-:W-:-:S03]  /*05f0*/  LEA.HI.X.SX32 R37, R0, RZ, 0x1, P2 ;  /* 0x000000ff00257211 */ /* 0x000fc600010f0eff */
[----:B------:R-:W-:Y:S01]  /*0600*/  UIMAD UR5, UR5, UR18, URZ ;  /* 0x00000012050572a4 */ /* 0x000fe2000f8e02ff */
[----:B------:R-:W-:Y:S01]  /*0610*/  @!P0 SHF.R.S32.HI R4, RZ, 0x1f, R56 ;  /* 0x0000001fff048819 */ /* 0x000fe20000011438 */
[----:B------:R-:W-:Y:S01]  /*0620*/  IMAD.WIDE.U32 R36, R3, UR7, R36 ;  /* 0x0000000703247c25 */ /* 0x000fe2000f8e0024 */
[----:B------:R-:W3:Y:S01]  /*0630*/  @!P0 LDC.64 R12, c[0x0][0x398] ;  /* 0x0000e600ff0c8b82 */ /* 0x000ee20000000a00 */
[----:B------:R-:W-:Y:S02]  /*0640*/  UIMAD UR5, UR7, UR19, UR5 ;  /* 0x00000013070572a4 */ /* 0x000fe4000f8e0205 */
[----:B------:R1:W-:Y:S01]  /*0650*/  @!P0 STL [R1+0x72c], R4 ;  /* 0x00072c0401008387 */ /* 0x0003e20000100800 */
[----:B------:R-:W-:Y:S01]  /*0660*/  @!P0 MOV R38, R36 ;  /* 0x0000002400268202 */ /* 0x000fe20000000f00 */
[----:B------:R-:W0:Y:S02]  /*0670*/  LDCU.64 UR6, c[0x0][0x3b8] ;  /* 0x00007700ff0677ac */ /* 0x000e240008000a00 */
[----:B------:R-:W-:Y:S01]  /*0680*/  IADD3 R39, PT, PT, R37, UR5, RZ ;  /* 0x0000000525277c10 */ /* 0x000fe2000fffe0ff */
[----:B------:R-:W4:Y:S01]  /*0690*/  @!P0 LDC.64 R18, c[0x0][0x3a0] ;  /* 0x0000e800ff128b82 */ /* 0x000f220000000a00 */
[----:B--2---:R-:W-:-:S07]  /*06a0*/  @!P0 IMAD R0, R4, R6, RZ ;  /* 0x0000000604008224 */ /* 0x004fce00078e02ff */
[----:B------:R-:W2:Y:S01]  /*06b0*/  @!P3 LDC.64 R2, c[0x0][0x3f8] ;  /* 0x0000fe00ff02bb82 */ /* 0x000ea20000000a00 */
[----:B-1----:R-:W-:-:S04]  /*06c0*/  @!P0 IMAD.WIDE.U32 R4, R56, R6, R38 ;  /* 0x0000000638048225 */ /* 0x002fc800078e0026 */
[----:B------:R-:W-:-:S05]  /*06d0*/  @!P0 IMAD R7, R56, R7, R0 ;  /* 0x0000000738078224 */ /* 0x000fca00078e0200 */
[----:B------:R-:W-:Y:S02]  /*06e0*/  @!P0 IADD3 R7, PT, PT, R5, R7, RZ ;  /* 0x0000000705078210 */ /* 0x000fe40007ffe0ff */
[C---:B------:R-:W-:Y:S02]  /*06f0*/  @!P0 SHF.L.U32 R5, R4.reuse, 0x1, RZ ;  /* 0x0000000104058819 */ /* 0x040fe400000006ff */
[----:B------:R-:W-:Y:S02]  /*0700*/  @!P0 SHF.L.U64.HI R0, R4, 0x1, R7 ;  /* 0x0000000104008819 */ /* 0x000fe40000010207 */
[----:B------:R-:W-:Y:S02]  /*0710*/  SHF.R.S32.HI R7, RZ, 0x1f, R14 ;  /* 0x0000001fff077819 */ /* 0x000fe4000001140e */
[----:B---3--:R-:W-:Y:S02]  /*0720*/  @!P0 IADD3 R8, P3, PT, R5, R12, RZ ;  /* 0x0000000c05088210 */ /* 0x008fe40007f7e0ff */
[----:B------:R-:W-:-:S02]  /*0730*/  ISETP.GE.AND.EX P6, PT, R7, UR17, PT, P1 ;  /* 0x0000001107007c0c */ /* 0x000fc4000bfc6310 */
[----:B------:R-:W-:Y:S01]  /*0740*/  IADD3 R4, PT, PT, R56, 0x20, RZ ;  /* 0x0000002038047810 */ /* 0x000fe20007ffe0ff */
[----:B------:R-:W-:Y:S01]  /*0750*/  @!P4 IMAD R6, R9, R16, RZ ;  /* 0x000000100906c224 */ /* 0x000fe200078e02ff */
[----:B------:R-:W-:Y:S02]  /*0760*/  @!P0 IADD3.X R9, PT, PT, R0, R13, RZ, P3, !PT ;  /* 0x0000000d00098210 */ /* 0x000fe40001ffe4ff */
[----:B------:R-:W-:Y:S02]  /*0770*/  ISETP.GE.U32.AND P1, PT, R4, UR16, PT ;  /* 0x0000001004007c0c */ /* 0x000fe4000bf26070 */
[----:B------:R-:W-:Y:S02]  /*0780*/  SHF.R.S32.HI R15, RZ, 0x1f, R4 ;  /* 0x0000001fff0f7819 */ /* 0x000fe40000011404 */
[----:B------:R-:W-:Y:S02]  /*0790*/  LOP3.LUT P3, RZ, R55, 0x800000, RZ, 0xc0, !PT ;  /* 0x0080000037ff7812 */ /* 0x000fe4000786c0ff */
[----:B------:R-:W-:Y:S01]  /*07a0*/  @!P4 MOV R20, R36 ;  /* 0x000000240014c202 */ /* 0x000fe20000000f00 */
[----:B------:R-:W1:Y:S01]  /*07b0*/  @!P6 LDC.64 R12, c[0x0][0x3f8] ;  /* 0x0000fe00ff0ceb82 */ /* 0x000e620000000a00 */
[----:B------:R-:W-:-:S02]  /*07c0*/  @!P4 MOV R21, R39 ;  /* 0x000000270015c202 */ /* 0x000fc40000000f00 */
[----:B------:R-:W-:Y:S02]  /*07d0*/  ISETP.GE.AND.EX P5, PT, R15, UR17, PT, P1 ;  /* 0x000000110f007c0c */ /* 0x000fe4000bfa6310 */
[----:B----4-:R-:W-:Y:S01]  /*07e0*/  @!P0 IADD3 R18, P2, PT, R5, R18, RZ ;  /* 0x0000001205128210 */ /* 0x010fe20007f5e0ff */
[----:B------:R-:W-:Y:S01]  /*07f0*/  @!P4 IMAD R5, R11, R17, R6 ;  /* 0x000000110b05c224 */ /* 0x000fe200078e0206 */
[----:B------:R-:W-:Y:S01]  /*0800*/  LOP3.LUT R55, R55, 0xffbfffff, RZ, 0xc0, !PT ;  /* 0xffbfffff37377812 */ /* 0x000fe200078ec0ff */
[----:B------:R-:W-:Y:S01]  /*0810*/  @!P4 IMAD.WIDE.U32 R20, R11, R16, R20 ;  /* 0x000000100b14c225 */ /* 0x000fe200078e0014 */
[----:B------:R-:W-:Y:S01]  /*0820*/  @!P0 IADD3.X R19, PT, PT, R0, R19, RZ, P2, !PT ;  /* 0x0000001300138210 */ /* 0x000fe200017fe4ff */
[----:B------:R-:W3:Y:S01]  /*0830*/  @!P3 LDC.64 R16, c[0x0][0x3a0] ;  /* 0x0000e800ff10bb82 */ /* 0x000ee20000000a00 */
[----:B------:R-:W-:Y:S02]  /*0840*/  @P6 LOP3.LUT R55, R55, 0x400000, RZ, 0xfc, !PT ;  /* 0x0040000037376812 */ /* 0x000fe400078efcff */
[----:B------:R-:W-:-:S02]  /*0850*/  @!P4 IADD3 R5, PT, PT, R21, R5, RZ ;  /* 0x000000051505c210 */ /* 0x000fc40007ffe0ff */
[----:B------:R-:W-:Y:S01]  /*0860*/  IADD3 R0, PT, PT, R56, 0x28, RZ ;  /* 0x0000002838007810 */ /* 0x000fe20007ffe0ff */
[----:B--2---:R-:W-:Y:S01]  /*0870*/  @!P3 IMAD R22, R25, R2, RZ ;  /* 0x000000021916b224 */ /* 0x004fe200078e02ff */
[----:B------:R-:W-:Y:S01]  /*0880*/  LOP3.LUT R55, R55, 0xffdfffff, RZ, 0xc0, !PT ;  /* 0xffdfffff37377812 */ /* 0x000fe200078ec0ff */
[----:B------:R-:W2:Y:S01]  /*0890*/  @!P3 LDC.64 R10, c[0x0][0x398] ;  /* 0x0000e600ff0abb82 */ /* 0x000ea20000000a00 */
[C---:B------:R-:W-:Y:S02]  /*08a0*/  @!P4 SHF.L.U32 R25, R20.reuse, 0x1, RZ ;  /* 0x000000011419c819 */ /* 0x040fe400000006ff */
[----:B------:R-:W-:Y:S02]  /*08b0*/  @!P4 SHF.L.U64.HI R6, R20, 0x1, R5 ;  /* 0x000000011406c819 */ /* 0x000fe40000010205 */
[----:B------:R-:W-:Y:S02]  /*08c0*/  ISETP.GE.U32.AND P2, PT, R0, UR16, PT ;  /* 0x0000001000007c0c */ /* 0x000fe4000bf46070 */
[----:B------:R-:W-:Y:S01]  /*08d0*/  SHF.R.S32.HI R5, RZ, 0x1f, R0 ;  /* 0x0000001fff057819 */ /* 0x000fe20000011400 */
[----:B------:R-:W4:Y:S01]  /*08e0*/  @!P6 LDC.64 R50, c[0x0][0x3a0] ;  /* 0x0000e800ff32eb82 */ /* 0x000f220000000a00 */
[----:B------:R-:W-:-:S02]  /*08f0*/  @!P3 MOV R20, R36 ;  /* 0x000000240014b202 */ /* 0x000fc40000000f00 */
[----:B------:R-:W-:Y:S02]  /*0900*/  @!P3 MOV R21, R39 ;  /* 0x000000270015b202 */ /* 0x000fe40000000f00 */
[----:B------:R-:W-:Y:S02]  /*0910*/  @P5 LOP3.LUT R55, R55, 0x200000, RZ, 0xfc, !PT ;  /* 0x0020000037375812 */ /* 0x000fe400078efcff */
[----:B------:R-:W-:Y:S01]  /*0920*/  @!P4 IADD3 R58, P1, PT, R25, R58, RZ ;  /* 0x0000003a193ac210 */ /* 0x000fe20007f3e0ff */
[----:B------:R-:W-:Y:S01]  /*0930*/  @!P3 IMAD R27, R23, R3, R22 ;  /* 0x00000003171bb224 */ /* 0x000fe200078e0216 */
[----:B------:R-:W-:Y:S01]  /*0940*/  ISETP.GE.AND.EX P4, PT, R5, UR17, PT, P2 ;  /* 0x0000001105007c0c */ /* 0x000fe2000bf86320 */
[----:B------:R-:W-:Y:S01]  /*0950*/  @!P3 IMAD.WIDE.U32 R20, R23, R2, R20 ;  /* 0x000000021714b225 */ /* 0x000fe200078e0014 */
[----:B------:R-:W-:Y:S01]  /*0960*/  LOP3.LUT P2, RZ, R55, 0x1000000, RZ, 0xc0, !PT ;  /* 0x0100000037ff7812 */ /* 0x000fe2000784c0ff */
[----:B------:R-:W2:Y:S03]  /*0970*/  @!P5 LDC.64 R2, c[0x0][0x3f8] ;  /* 0x0000fe00ff02db82 */ /* 0x000ea60000000a00 */
[----:B------:R-:W-:-:S02]  /*0980*/  @!P3 IADD3 R23, PT, PT, R21, R27, RZ ;  /* 0x0000001b1517b210 */ /* 0x000fc40007ffe0ff */
[C---:B------:R-:W-:Y:S02]  /*0990*/  @!P3 SHF.L.U32 R21, R20.reuse, 0x1, RZ ;  /* 0x000000011415b819 */ /* 0x040fe400000006ff */
[----:B------:R-:W-:Y:S01]  /*09a0*/  @!P3 SHF.L.U64.HI R24, R20, 0x1, R23 ;  /* 0x000000011418b819 */ /* 0x000fe20000010217 */
[----:B-1----:R-:W-:Y:S01]  /*09b0*/  @!P6 IMAD R20, R7, R12, RZ ;  /* 0x0000000c0714e224 */ /* 0x002fe200078e02ff */
[----:B------:R-:W-:Y:S01]  /*09c0*/  @!P6 MOV R22, R36 ;  /* 0x000000240016e202 */ /* 0x000fe20000000f00 */
[----:B------:R-:W1:Y:S01]  /*09d0*/  @!P6 LDC.64 R48, c[0x0][0x398] ;  /* 0x0000e600ff30eb82 */ /* 0x000e620000000a00 */
[----:B------:R-:W-:Y:S02]  /*09e0*/  @!P6 MOV R23, R39 ;  /* 0x000000270017e202 */ /* 0x000fe40000000f00 */
[----:B------:R-:W-:Y:S02]  /*09f0*/  @!P2 IADD3.X R59, PT, PT, R6, R59, RZ, P1, !PT ;  /* 0x0000003b063ba210 */ /* 0x000fe40000ffe4ff */
[----:B0-----:R-:W-:Y:S01]  /*0a00*/  @!P2 IADD3 R52, P1, PT, R25, R52, RZ ;  /* 0x000000341934a210 */ /* 0x001fe20007f3e0ff */
[----:B------:R-:W-:-:S02]  /*0a10*/  @!P6 IMAD R13, R14, R13, R20 ;  /* 0x0000000d0e0de224 */ /* 0x000fc400078e0214 */
[----:B------:R-:W-:Y:S01]  /*0a20*/  @!P6 IMAD.WIDE.U32 R22, R14, R12, R22 ;  /* 0x0000000c0e16e225 */ /* 0x000fe200078e0016 */
[----:B------:R-:W-:Y:S01]  /*0a30*/  @!P2 IADD3.X R53, PT, PT, R6, R53, RZ, P1, !PT ;  /* 0x000000350635a210 */ /* 0x000fe20000ffe4ff */
[----:B------:R-:W0:Y:S01]  /*0a40*/  @!P4 LDC.64 R44, c[0x0][0x3a0] ;  /* 0x0000e800ff2ccb82 */ /* 0x000e220000000a00 */
[----:B---3--:R-:W-:Y:S02]  /*0a50*/  @!P3 IADD3 R16, P1, PT, R21, R16, RZ ;  /* 0x000000101510b210 */ /* 0x008fe40007f3e0ff */
[----:B------:R-:W-:-:S05]  /*0a60*/  @!P6 IADD3 R25, PT, PT, R23, R13, RZ ;  /* 0x0000000d1719e210 */ /* 0x000fca0007ffe0ff */
[----:B------:R-:W3:Y:S01]  /*0a70*/  @!P4 LDC.64 R6, c[0x0][0x3f8] ;  /* 0x0000fe00ff06cb82 */ /* 0x000ee20000000a00 */
[----:B------:R-:W-:Y:S01]  /*0a80*/  @!P3 IADD3.X R17, PT, PT, R24, R17, RZ, P1, !PT ;  /* 0x000000111811b210 */ /* 0x000fe20000ffe4ff */
[----:B--2---:R-:W-:Y:S01]  /*0a90*/  @!P5 IMAD R15, R15, R2, RZ ;  /* 0x000000020f0fd224 */ /* 0x004fe200078e02ff */
[----:B------:R-:W-:Y:S02]  /*0aa0*/  @!P3 IADD3 R10, P1, PT, R21, R10, RZ ;  /* 0x0000000a150ab210 */ /* 0x000fe40007f3e0ff */
[----:B------:R-:W-:-:S03]  /*0ab0*/  @!P6 SHF.L.U32 R23, R22, 0x1, RZ ;  /* 0x000000011617e819 */ /* 0x000fc600000006ff */
[----:B------:R-:W2:Y:S01]  /*0ac0*/  @!P5 LDC.64 R20, c[0x0][0x3a0] ;  /* 0x0000e800ff14db82 */ /* 0x000ea20000000a00 */
[----:B------:R-:W-:Y:S01]  /*0ad0*/  @!P6 SHF.L.U64.HI R22, R22, 0x1, R25 ;  /* 0x000000011616e819 */ /* 0x000fe20000010219 */
[----:B------:R-:W-:Y:S01]  /*0ae0*/  @!P5 IMAD R25, R4, R3, R15 ;  /* 0x000000030419d224 */ /* 0x000fe200078e020f */
[----:B------:R-:W-:Y:S02]  /*0af0*/  @!P5 MOV R14, R36 ;  /* 0x00000024000ed202 */ /* 0x000fe40000000f00 */
[----:B------:R-:W-:-:S03]  /*0b00*/  @!P5 MOV R15, R39 ;  /* 0x00000027000fd202 */ /* 0x000fc60000000f00 */
[----:B------:R-:W0:Y:S01]  /*0b10*/  @!P5 LDC.64 R12, c[0x0][0x398] ;  /* 0x0000e600ff0cdb82 */ /* 0x000e220000000a00 */
[----:B------:R-:W-:Y:S01]  /*0b20*/  @!P5 IMAD.WIDE.U32 R2, R4, R2, R14 ;  /* 0x000000020402d225 */ /* 0x000fe200078e000e */
[----:B------:R-:W-:Y:S02]  /*0b30*/  @!P3 IADD3.X R11, PT, PT, R24, R11, RZ, P1, !PT ;  /* 0x0000000b180bb210 */ /* 0x000fe40000ffe4ff */
[----:B----4-:R-:W-:Y:S02]  /*0b40*/  @!P6 IADD3 R50, P1, PT, R23, R50, RZ ;  /* 0x000000321732e210 */ /* 0x010fe40007f3e0ff */
[----:B------:R-:W-:Y:S02]  /*0b50*/  @!P5 IADD3 R3, PT, PT, R3, R25, RZ ;  /* 0x000000190303d210 */ /* 0x000fe40007ffe0ff */
[----:B------:R-:W4:Y:S01]  /*0b60*/  @!P4 LDC.64 R46, c[0x0][0x398] ;  /* 0x0000e600ff2ecb82 */ /* 0x000f220000000a00 */
[----:B------:R-:W-:Y:S01]  /*0b70*/  @!P6 IADD3.X R51, PT, PT, R22, R51, RZ, P1, !PT ;  /* 0x000000331633e210 */ /* 0x000fe20000ffe4ff */
[----:B---3--:R-:W-:Y:S01]  /*0b80*/  @!P4 IMAD R14, R5, R6, RZ ;  /* 0x00000006050ec224 */ /* 0x008fe200078e02ff */
[----:B-1----:R-:W-:-:S02]  /*0b90*/  @!P6 IADD3 R48, P1, PT, R23, R48, RZ ;  /* 0x000000301730e210 */ /* 0x002fc40007f3e0ff */
[C---:B------:R-:W-:Y:S02]  /*0ba0*/  @!P5 SHF.L.U32 R5, R2.reuse, 0x1, RZ ;  /* 0x000000010205d819 */ /* 0x040fe400000006ff */
[----:B------:R-:W-:Y:S02]  /*0bb0*/  @!P5 SHF.L.U64.HI R4, R2, 0x1, R3 ;  /* 0x000000010204d819 */ /* 0x000fe40000010203 */
[----:B------:R-:W-:Y:S02]  /*0bc0*/  @!P4 MOV R2, R36 ;  /* 0x000000240002c202 */ /* 0x000fe40000000f00 */
[----:B------:R-:W-:Y:S01]  /*0bd0*/  @!P4 MOV R3, R39 ;  /* 0x000000270003c202 */ /* 0x000fe20000000f00 */
[----:B------:R-:W-:Y:S01]  /*0be0*/  @!P4 IMAD R15, R0, R7, R14 ;  /* 0x00000007000fc224 */ /* 0x000fe200078e020e */
[----:B------:R-:W-:Y:S02]  /*0bf0*/  @!P6 IADD3.X R49, PT, PT, R22, R49, RZ, P1, !PT ;  /* 0x000000311631e210 */ /* 0x000fe40000ffe4ff */
[----:B--2---:R-:W-:Y:S01]  /*0c00*/  @!P5 IADD3 R20, P1, PT, R5, R20, RZ ;  /* 0x000000140514d210 */ /* 0x004fe20007f3e0ff */
[----:B------:R-:W-:-:S03]  /*0c10*/  @!P4 IMAD.WIDE.U32 R6, R0, R6, R2 ;  /* 0x000000060006c225 */ /* 0x000fc600078e0002 */
[----:B------:R-:W-:Y:S02]  /*0c20*/  @!P5 IADD3.X R21, PT, PT, R4, R21, RZ, P1, !PT ;  /* 0x000000150415d210 */ /* 0x000fe40000ffe4ff */
[----:B0-----:R-:W-:Y:S02]  /*0c30*/  @!P5 IADD3 R12, P1, PT, R5, R12, RZ ;  /* 0x0000000c050cd210 */ /* 0x001fe40007f3e0ff */
[----:B------:R-:W-:Y:S02]  /*0c40*/  @!P4 IADD3 R5, PT, PT, R7, R15, RZ ;  /* 0x0000000f0705c210 */ /* 0x000fe40007ffe0ff */
[----:B------:R-:W-:Y:S02]  /*0c50*/  @!P4 SHF.L.U32 R3, R6, 0x1, RZ ;  /* 0x000000010603c819 */ /* 0x000fe400000006ff */
[----:B------:R-:W-:Y:S02]  /*0c60*/  @!P5 IADD3.X R13, PT, PT, R4, R13, RZ, P1, !PT ;  /* 0x0000000d040dd210 */ /* 0x000fe40000ffe4ff */
[----:B------:R-:W-:-:S02]  /*0c70*/  @!P4 SHF.L.U64.HI R6, R6, 0x1, R5 ;  /* 0x000000010606c819 */ /* 0x000fc40000010205 */
[C---:B------:R-:W-:Y:S02]  /*0c80*/  @!P4 IADD3 R44, P1, PT, R3.reuse, R44, RZ ;  /* 0x0000002c032cc210 */ /* 0x040fe40007f3e0ff */
[----:B------:R-:W-:Y:S02]  /*0c90*/  IADD3 R5, PT, PT, R56, 0x30, RZ ;  /* 0x0000003038057810 */ /* 0x000fe40007ffe0ff */
[C---:B------:R-:W-:Y:S02]  /*0ca0*/  @!P4 IADD3.X R45, PT, PT, R6.reuse, R45, RZ, P1, !PT ;  /* 0x0000002d062dc210 */ /* 0x040fe40000ffe4ff */
[----:B----4-:R-:W-:Y:S02]  /*0cb0*/  @!P4 IADD3 R46, P1, PT, R3, R46, RZ ;  /* 0x0000002e032ec210 */ /* 0x010fe40007f3e0ff */
[----:B------:R-:W-:Y:S02]  /*0cc0*/  SHF.R.S32.HI R3, RZ, 0x1f, R5 ;  /* 0x0000001fff037819 */ /* 0x000fe40000011405 */
[----:B------:R-:W-:-:S02]  /*0cd0*/  @!P4 IADD3.X R47, PT, PT, R6, R47, RZ, P1, !PT ;  /* 0x0000002f062fc210 */ /* 0x000fc40000ffe4ff */
[----:B------:R-:W-:-:S04]  /*0ce0*/  ISETP.GE.U32.AND P1, PT, R5, UR16, PT ;  /* 0x0000001005007c0c */ /* 0x000fc8000bf26070 */
[----:B------:R-:W-:-:S13]  /*0cf0*/  ISETP.GE.AND.EX P2, PT, R3, UR17, PT, P1 ;  /* 0x0000001103007c0c */ /* 0x000fda000bf46310 */
[----:B------:R-:W0:Y:S01]  /*0d00*/  @!P2 LDC.64 R6, c[0x0][0x3f8] ;  /* 0x0000fe00ff06ab82 */ /* 0x000e220000000a00 */
[----:B------:R-:W-:-:S07]  /*0d10*/  @!P2 MOV R2, R36 ;  /* 0x000000240002a202 */ /* 0x000fce0000000f00 */
        /* <DEDUP_REMOVED lines=10> */
[----:B------:R-:W-:Y:S02]  /*0dc0*/  LOP3.LUT R55, R55, 0xffefffff, RZ, 0xc0, !PT ;  /* 0xffefffff37377812 */ /* 0x000fe400078ec0ff */
[----:B------:R-:W-:Y:S02]  /*0dd0*/  @!P2 IADD3.X R43, PT, PT, R2, R43, RZ, P1, !PT ;  /* 0x0000002b022ba210 */ /* 0x000fe40000ffe4ff */
[----:B------:R-:W-:Y:S02]  /*0de0*/  @P4 LOP3.LUT R55, R55, 0x100000, RZ, 0xfc, !PT ;  /* 0x0010000037374812 */ /* 0x000fe400078efcff */
[----:B0-----:R-:W-:-:S04]  /*0df0*/  @!P2 IADD3 R14, P1, PT, R15, R4, RZ ;  /* 0x000000040f0ea210 */ /* 0x001fc80007f3e0ff */
[----:B------:R-:W-:Y:S02]  /*0e00*/  @!P2 IADD3.X R15, PT, PT, R2, R5, RZ, P1, !PT ;  /* 0x00000005020fa210 */ /* 0x000fe40000ffe4ff */
[----:B------:R-:W-:Y:S02]  /*0e10*/  IADD3 R5, PT, PT, R56, 0x38, RZ ;  /* 0x0000003838057810 */ /* 0x000fe40007ffe0ff */
[----:B------:R-:W-:Y:S02]  /*0e20*/  LOP3.LUT R55, R55, 0xfff7ffff, RZ, 0xc0, !PT ;  /* 0xfff7ffff37377812 */ /* 0x000fe400078ec0ff */
[----:B------:R-:W-:Y:S02]  /*0e30*/  SHF.R.S32.HI R3, RZ, 0x1f, R5 ;  /* 0x0000001fff037819 */ /* 0x000fe40000011405 */
[----:B------:R-:W-:Y:S02]  /*0e40*/  ISETP.GE.U32.AND P1, PT, R5, UR16, PT ;  /* 0x0000001005007c0c */ /* 0x000fe4000bf26070 */
[----:B------:R-:W-:-:S02]  /*0e50*/  @P2 LOP3.LUT R55, R55, 0x80000, RZ, 0xfc, !PT ;  /* 0x0008000037372812 */ /* 0x000fc400078efcff */
        /* <DEDUP_REMOVED lines=15> */
[----:B------:R-:W-:Y:S02]  /*0f50*/  LOP3.LUT R55, R55, 0xfffbffff, RZ, 0xc0, !PT ;  /* 0xfffbffff37377812 */ /* 0x000fe400078ec0ff */
[----:B0-----:R-:W-:-:S04]  /*0f60*/  @!P2 IADD3 R40, P1, PT, R41, R4, RZ ;  /* 0x000000042928a210 */ /* 0x001fc80007f3e0ff */
[----:B------:R-:W-:Y:S02]  /*0f70*/  @!P2 IADD3.X R41, PT, PT, R0, R5, RZ, P1, !PT ;  /* 0x000000050029a210 */ /* 0x000fe40000ffe4ff */
[----:B------:R-:W-:Y:S02]  /*0f80*/  SHF.R.S32.HI R5, RZ, 0x1f, R7 ;  /* 0x0000001fff057819 */ /* 0x000fe40000011407 */
[----:B------:R-:W-:Y:S02]  /*0f90*/  ISETP.GE.U32.AND P1, PT, R7, UR16, PT ;  /* 0x0000001007007c0c */ /* 0x000fe4000bf26070 */
[----:B------:R-:W-:Y:S02]  /*0fa0*/  @P2 LOP3.LUT R55, R55, 0x40000, RZ, 0xfc, !PT ;  /* 0x0004000037372812 */ /* 0x000fe400078efcff */
[----:B------:R-:W-:-:S13]  /*0fb0*/  ISETP.GE.AND.EX P2, PT, R5, UR17, PT, P1 ;  /* 0x0000001105007c0c */ /* 0x000fda000bf46310 */
[----:B------:R-:W0:Y:S01]  /*0fc0*/  @!P2 LDC.64 R22, c[0x0][0x3f8] ;  /* 0x0000fe00ff16ab82 */ /* 0x000e220000000a00 */
[----:B------:R-:W-:-:S07]  /*0fd0*/  @!P2 MOV R4, R36 ;  /* 0x000000240004a202 */ /* 0x000fce0000000f00 */
[----:B------:R-:W1:Y:S01]  /*0fe0*/  @!P2 LDC.64 R34, c[0x0][0x3a0] ;  /* 0x0000e800ff22ab82 */ /* 0x000e620000000a00 */
[----:B0-----:R-:W-:Y:S01]  /*0ff0*/  @!P2 IMAD R0, R5, R22, RZ ;  /* 0x000000160500a224 */ /* 0x001fe200078e02ff */
[----:B------:R-:W-:-:S03]  /*1000*/  @!P2 MOV R5, R39 ;  /* 0x000000270005a202 */ /* 0x000fc60000000f00 */
[C---:B------:R-:W-:Y:S02]  /*1010*/  @!P2 IMAD R23, R7.reuse, R23, R0 ;  /* 0x000000170717a224 */ /* 0x040fe400078e0200 */
[----:B------:R-:W-:-:S05]  /*1020*/  @!P2 IMAD.WIDE.U32 R4, R7, R22, R4 ;  /* 0x000000160704a225 */ /* 0x000fca00078e0004 */
[----:B------:R-:W-:-:S04]  /*1030*/  @!P2 IADD3 R7, PT, PT, R5, R23, RZ ;  /* 0x000000170507a210 */ /* 0x000fc80007ffe0ff */
[C---:B------:R-:W-:Y:S02]  /*1040*/  @!P2 SHF.L.U64.HI R0, R4.reuse, 0x1, R7 ;  /* 0x000000010400a819 */ /* 0x040fe40000010207 */
[----:B------:R-:W0:Y:S01]  /*1050*/  @!P2 LDC.64 R6, c[0x0][0x398] ;  /* 0x0000e600ff06ab82 */ /* 0x000e220000000a00 */
[----:B------:R-:W-:-:S04]  /*1060*/  @!P2 SHF.L.U32 R5, R4, 0x1, RZ ;  /* 0x000000010405a819 */ /* 0x000fc800000006ff */
[----:B-1----:R-:W-:Y:S02]  /*1070*/  @!P2 IADD3 R34, P1, PT, R5, R34, RZ ;  /* 0x000000220522a210 */ /* 0x002fe40007f3e0ff */
[----:B------:R-:W-:Y:S02]  /*1080*/  IADD3 R23, PT, PT, R56, 0x48, RZ ;  /* 0x0000004838177810 */ /* 0x000fe40007ffe0ff */
[----:B------:R-:W-:Y:S02]  /*1090*/  @!P2 IADD3.X R35, PT, PT, R0, R35, RZ, P1, !PT ;  /* 0x000000230023a210 */ /* 0x000fe40000ffe4ff */
[----:B------:R-:W-:-:S04]  /*10a0*/  LOP3.LUT R55, R55, 0xfffdffff, RZ, 0xc0, !PT ;  /* 0xfffdffff37377812 */ /* 0x000fc800078ec0ff */
[----:B------:R-:W-:Y:S02]  /*10b0*/  @P2 LOP3.LUT R55, R55, 0x20000, RZ, 0xfc, !PT ;  /* 0x0002000037372812 */ /* 0x000fe400078efcff */
[----:B0-----:R-:W-:-:S04]  /*10c0*/  @!P2 IADD3 R4, P1, PT, R5, R6, RZ ;  /* 0x000000060504a210 */ /* 0x001fc80007f3e0ff */
[----:B------:R-:W-:Y:S02]  /*10d0*/  @!P2 IADD3.X R5, PT, PT, R0, R7, RZ, P1, !PT ;  /* 0x000000070005a210 */ /* 0x000fe40000ffe4ff */
[----:B------:R-:W-:Y:S02]  /*10e0*/  SHF.R.S32.HI R7, RZ, 0x1f, R23 ;  /* 0x0000001fff077819 */ /* 0x000fe40000011417 */
        /* <DEDUP_REMOVED lines=57> */
[----:B------:R-:W-:Y:S02]  /*1480*/  LOP3.LUT R55, R55, 0xffffbfff, RZ, 0xc0, !PT ;  /* 0xffffbfff37377812 */ /* 0x000fe400078ec0ff */
[----:B------:R-:W-:Y:S02]  /*1490*/  SHF.R.S32.HI R63, RZ, 0x1f, R57 ;  /* 0x0000001fff3f7819 */ /* 0x000fe40000011439 */
[----:B------:R-:W-:-:S02]  /*14a0*/  @P2 LOP3.LUT R55, R55, 0x4000, RZ, 0xfc, !PT ;  /* 0x0000400037372812 */ /* 0x000fc400078efcff */
[----:B0-----:R-:W-:-:S04]  /*14b0*/  @!P2 IADD3 R22, P1, PT, R23, R24, RZ ;  /* 0x000000181716a210 */ /* 0x001fc80007f3e0ff */
[----:B------:R-:W-:Y:S02]  /*14c0*/  @!P2 IADD3.X R23, PT, PT, R0, R25, RZ, P1, !PT ;  /* 0x000000190017a210 */ /* 0x000fe40000ffe4ff */
        /* <DEDUP_REMOVED lines=9> */
[----:B------:R-:W-:Y:S02]  /*1560*/  @!P2 IADD3 R61, PT, PT, R63, R61, RZ ;  /* 0x0000003d3f3da210 */ /* 0x000fe40007ffe0ff */
[C---:B------:R-:W-:Y:S02]  /*1570*/  @!P2 SHF.L.U32 R57, R62.reuse, 0x1, RZ ;  /* 0x000000013e39a819 */ /* 0x040fe400000006ff */
[----:B------:R-:W-:Y:S02]  /*1580*/  @!P2 SHF.L.U64.HI R62, R62, 0x1, R61 ;  /* 0x000000013e3ea819 */ /* 0x000fe4000001023d */
[----:B------:R-:W0:Y:S01]  /*1590*/  @!P2 LDC.64 R60, c[0x0][0x398] ;  /* 0x0000e600ff3cab82 */ /* 0x000e220000000a00 */
[----:B-1----:R-:W-:-:S04]  /*15a0*/  @!P2 IADD3 R24, P1, PT, R57, R24, RZ ;  /* 0x000000183918a210 */ /* 0x002fc80007f3e0ff */
[----:B------:R-:W-:-:S05]  /*15b0*/  @!P2 IADD3.X R25, PT, PT, R62, R25, RZ, P1, !PT ;  /* 0x000000193e19a210 */ /* 0x000fca0000ffe4ff */
[----:B------:R0:W-:Y:S01]  /*15c0*/  STL.64 [R1+0x978], R24 ;  /* 0x0009781801007387 */ /* 0x0001e20000100a00 */
[----:B------:R-:W-:-:S04]  /*15d0*/  LOP3.LUT R55, R55, 0xffffdfff, RZ, 0xc0, !PT ;  /* 0xffffdfff37377812 */ /* 0x000fc800078ec0ff */
[----:B------:R-:W-:Y:S02]  /*15e0*/  @P2 LOP3.LUT R55, R55, 0x2000, RZ, 0xfc, !PT ;  /* 0x0000200037372812 */ /* 0x000fe400078efcff */
[----:B0-----:R-:W-:Y:S02]  /*15f0*/  @!P2 IADD3 R24, P1, PT, R57, R60, RZ ;  /* 0x0000003c3918a210 */ /* 0x001fe40007f3e0ff */
[----:B------:R-:W-:Y:S02]  /*1600*/  IADD3 R57, PT, PT, R56, 0x68, RZ ;  /* 0x0000006838397810 */ /* 0x000fe40007ffe0ff */
        /* <DEDUP_REMOVED lines=15> */
[----:B-1----:R-:W-:Y:S01]  /*1700*/  @!P2 IADD3 R66, P1, PT, R0, R66, RZ ;  /* 0x000000420042a210 */ /* 0x002fe20007f3e0ff */
[----:B------:R0:W-:Y:S03]  /*1710*/  STL.64 [R1+0x970], R22 ;  /* 0x0009701601007387 */ /* 0x0001e60000100a00 */
[----:B------:R-:W-:-:S02]  /*1720*/  @!P2 IADD3.X R67, PT, PT, R62, R67, RZ, P1, !PT ;  /* 0x000000433e43a210 */ /* 0x000fc40000ffe4ff */
        /* <DEDUP_REMOVED lines=10> */
[----:B------:R-:W-:-:S05]  /*17d0*/  @!P2 MOV R65, R39 ;  /* 0x000000270041a202 */ /* 0x000fca0000000f00 */
[----:B------:R-:W1:Y:S01]  /*17e0*/  @!P2 LDC.64 R62, c[0x0][0x3a0] ;  /* 0x0000e800ff3eab82 */ /* 0x000e620000000a00 */
[-C--:B0-----:R-:W-:Y:S02]  /*17f0*/  @!P2 IMAD R54, R54, R60.reuse, RZ ;  /* 0x0000003c3636a224 */ /* 0x081fe400078e02ff */
[----:B------:R-:W-:-:S04]  /*1800*/  @!P2 IMAD.WIDE.U32 R64, R0, R60, R64 ;  /* 0x0000003c0040a225 */ /* 0x000fc800078e0040 */
[----:B------:R-:W-:Y:S01]  /*1810*/  @!P2 IMAD R61, R0, R61, R54 ;  /* 0x0000003d003da224 */ /* 0x000fe200078e0236 */
[----:B------:R-:W-:-:S04]  /*1820*/  @!P2 SHF.L.U32 R0, R64, 0x1, RZ ;  /* 0x000000014000a819 */ /* 0x000fc800000006ff */
[----:B------:R-:W-:-:S04]  /*1830*/  @!P2 IADD3 R61, PT, PT, R65, R61, RZ ;  /* 0x0000003d413da210 */ /* 0x000fc80007ffe0ff */
[----:B------:R-:W-:Y:S02]  /*1840*/  @!P2 SHF.L.U64.HI R64, R64, 0x1, R61 ;  /* 0x000000014040a819 */ /* 0x000fe4000001023d */
[----:B------:R-:W0:Y:S01]  /*1850*/  @!P2 LDC.64 R60, c[0x0][0x398] ;  /* 0x0000e600ff3cab82 */ /* 0x000e220000000a00 */
[----:B------:R1:W-:Y:S04]  /*1860*/  STL.64 [R1+0x9c8], R58 ;  /* 0x0009c83a01007387 */ /* 0x0003e80000100a00 */
[----:B------:R0:W-:Y:S01]  /*1870*/  STL.64 [R1+0x9d8], R8 ;  /* 0x0009d80801007387 */ /* 0x0001e20000100a00 */
[----:B-1----:R-:W-:-:S04]  /*1880*/  @!P2 IADD3 R58, P1, PT, R0, R62, RZ ;  /* 0x0000003e003aa210 */ /* 0x002fc80007f3e0ff */
[----:B------:R-:W-:Y:S02]  /*1890*/  @!P2 IADD3.X R59, PT, PT, R64, R63, RZ, P1, !PT ;  /* 0x0000003f403ba210 */ /* 0x000fe40000ffe4ff */
[----:B------:R-:W-:Y:S02]  /*18a0*/  LOP3.LUT R55, R55, 0xfffff7ff, RZ, 0xc0, !PT ;  /* 0xfffff7ff37377812 */ /* 0x000fe400078ec0ff */
[----:B0-----:R-:W-:Y:S02]  /*18b0*/  @!P2 IADD3 R8, P1, PT, R0, R60, RZ ;  /* 0x0000003c0008a210 */ /* 0x001fe40007f3e0ff */
[----:B------:R-:W-:Y:S02]  /*18c0*/  IADD3 R0, PT, PT, R56, 0x78, RZ ;  /* 0x0000007838007810 */ /* 0x000fe40007ffe0ff */
[----:B------:R-:W-:Y:S02]  /*18d0*/  @!P2 IADD3.X R9, PT, PT, R64, R61, RZ, P1, !PT ;  /* 0x0000003d4009a210 */ /* 0x000fe40000ffe4ff */
[----:B------:R-:W-:-:S02]  /*18e0*/  SHF.R.S32.HI R54, RZ, 0x1f, R0 ;  /* 0x0000001fff367819 */ /* 0x000fc40000011400 */
[----:B------:R-:W-:Y:S02]  /*18f0*/  ISETP.GE.U32.AND P1, PT, R0, UR16, PT ;  /* 0x0000001000007c0c */ /* 0x000fe4000bf26070 */
[----:B------:R-:W-:Y:S02]  /*1900*/  @P2 LOP3.LUT R55, R55, 0x800, RZ, 0xfc, !PT ;  /* 0x0000080037372812 */ /* 0x000fe400078efcff */
        /* <DEDUP_REMOVED lines=12> */
[----:B------:R1:W-:Y:S02]  /*19d0*/  STL.64 [R1+0x9d0], R18 ;  /* 0x0009d01201007387 */ /* 0x0003e40000100a00 */
[----:B-1----:R-:W-:-:S04]  /*19e0*/  @!P2 IADD3 R18, P1, PT, R0, R62, RZ ;  /* 0x0000003e0012a210 */ /* 0x002fc80007f3e0ff */
[----:B------:R-:W-:-:S05]  /*19f0*/  @!P2 IADD3.X R19, PT, PT, R64, R63, RZ, P1, !PT ;  /* 0x0000003f4013a210 */ /* 0x000fca0000ffe4ff */
[----:B------:R0:W-:Y:S01]  /*1a00*/  @!P2 STL.64 [R1+0x5b8], R18 ;  /* 0x0005b8120100a387 */ /* 0x0001e20000100a00 */
[----:B------:R-:W-:Y:S02]  /*1a10*/  LOP3.LUT R55, R55, 0xfffffbff, RZ, 0xc0, !PT ;  /* 0xfffffbff37377812 */ /* 0x000fe400078ec0ff */
[----:B0-----:R-:W-:Y:S02]  /*1a20*/  @!P2 IADD3 R18, P1, PT, R0, R60, RZ ;  /* 0x0000003c0012a210 */ /* 0x001fe40007f3e0ff */
[----:B------:R-:W-:Y:S02]  /*1a30*/  IADD3 R0, PT, PT, R56, 0x80, RZ ;  /* 0x0000008038007810 */ /* 0x000fe40007ffe0ff */
[----:B------:R-:W-:Y:S02]  /*1a40*/  @!P2 IADD3.X R19, PT, PT, R64, R61, RZ, P1, !PT ;  /* 0x0000003d4013a210 */ /* 0x000fe40000ffe4ff */
[----:B------:R-:W-:Y:S02]  /*1a50*/  SHF.R.S32.HI R54, RZ, 0x1f, R0 ;  /* 0x0000001fff367819 */ /* 0x000fe40000011400 */
[----:B------:R-:W-:Y:S01]  /*1a60*/  ISETP.GE.U32.AND P1, PT, R0, UR16, PT ;  /* 0x0000001000007c0c */ /* 0x000fe2000bf26070 */
[----:B------:R0:W-:Y:S01]  /*1a70*/  @!P2 STL.64 [R1+0x5c0], R18 ;  /* 0x0005c0120100a387 */ /* 0x0001e20000100a00 */
[----:B------:R-:W-:-:S02]  /*1a80*/  @P2 LOP3.LUT R55, R55, 0x400, RZ, 0xfc, !PT ;  /* 0x0000040037372812 */ /* 0x000fc400078efcff */
[----:B------:R-:W-:-:S13]  /*1a90*/  ISETP.GE.AND.EX P2, PT, R54, UR17, PT, P1 ;  /* 0x0000001136007c0c */ /* 0x000fda000bf46310 */
[----:B------:R-:W1:Y:S01]  /*1aa0*/  @!P2 LDC.64 R60, c[0x0][0x3f8] ;  /* 0x0000fe00ff3cab82 */ /* 0x000e620000000a00 */
[----:B------:R-:W-:Y:S02]  /*1ab0*/  @!P2 MOV R64, R36 ;  /* 0x000000240040a202 */ /* 0x000fe40000000f00 */
[----:B------:R-:W-:-:S05]  /*1ac0*/  @!P2 MOV R65, R39 ;  /* 0x000000270041a202 */ /* 0x000fca0000000f00 */
[----:B------:R-:W0:Y:S01]  /*1ad0*/  @!P2 LDC.64 R62, c[0x0][0x3a0] ;  /* 0x0000e800ff3eab82 */ /* 0x000e220000000a00 */
[-C--:B-1----:R-:W-:Y:S02]  /*1ae0*/  @!P2 IMAD R54, R54, R60.reuse, RZ ;  /* 0x0000003c3636a224 */ /* 0x082fe400078e02ff */
[----:B------:R-:W-:-:S04]  /*1af0*/  @!P2 IMAD.WIDE.U32 R64, R0, R60, R64 ;  /* 0x0000003c0040a225 */ /* 0x000fc800078e0040 */
[----:B------:R-:W-:Y:S01]  /*1b00*/  @!P2 IMAD R61, R0, R61, R54 ;  /* 0x0000003d003da224 */ /* 0x000fe200078e0236 */
[----:B------:R-:W-:-:S04]  /*1b10*/  @!P2 SHF.L.U32 R0, R64, 0x1, RZ ;  /* 0x000000014000a819 */ /* 0x000fc800000006ff */
[----:B------:R-:W-:-:S04]  /*1b20*/  @!P2 IADD3 R61, PT, PT, R65, R61, RZ ;  /* 0x0000003d413da210 */ /* 0x000fc80007ffe0ff */
[----:B------:R-:W-:Y:S02]  /*1b30*/  @!P2 SHF.L.U64.HI R64, R64, 0x1, R61 ;  /* 0x000000014040a819 */ /* 0x000fe4000001023d */
[----:B------:R-:W1:Y:S01]  /*1b40*/  @!P2 LDC.64 R60, c[0x0][0x398] ;  /* 0x0000e600ff3cab82 */ /* 0x000e620000000a00 */
[----:B0-----:R-:W-:-:S04]  /*1b50*/  @!P2 IADD3 R18, P1, PT, R0, R62, RZ ;  /* 0x0000003e0012a210 */ /* 0x001fc80007f3e0ff */
[----:B------:R-:W-:-:S05]  /*1b60*/  @!P2 IADD3.X R19, PT, PT, R64, R63, RZ, P1, !PT ;  /* 0x0000003f4013a210 */ /* 0x000fca0000ffe4ff */
[----:B------:R1:W-:Y:S01]  /*1b70*/  @!P2 STL.64 [R1+0x5b0], R18 ;  /* 0x0005b0120100a387 */ /* 0x0003e20000100a00 */
[----:B------:R-:W-:-:S04]  /*1b80*/  LOP3.LUT R55, R55, 0xfffffdff, RZ, 0xc0, !PT ;  /* 0xfffffdff37377812 */ /* 0x000fc800078ec0ff */
[----:B------:R-:W-:Y:S02]  /*1b90*/  @P2 LOP3.LUT R55, R55, 0x200, RZ, 0xfc, !PT ;  /* 0x0000020037372812 */ /* 0x000fe400078efcff */
[----:B-1----:R-:W-:Y:S02]  /*1ba0*/  @!P2 IADD3 R18, P1, PT, R0, R60, RZ ;  /* 0x0000003c0012a210 */ /* 0x002fe40007f3e0ff */
[----:B------:R-:W-:Y:S02]  /*1bb0*/  IADD3 R0, PT, PT, R56, 0x88, RZ ;  /* 0x0000008838007810 */ /* 0x000fe40007ffe0ff */
[----:B------:R-:W-:Y:S02]  /*1bc0*/  @!P2 IADD3.X R19, PT, PT, R64, R61, RZ, P1, !PT ;  /* 0x0000003d4013a210 */ /* 0x000fe40000ffe4ff */
[----:B------:R-:W-:Y:S02]  /*1bd0*/  SHF.R.S32.HI R54, RZ, 0x1f, R0 ;  /* 0x0000001fff367819 */ /* 0x000fe40000011400 */
[----:B------:R-:W-:Y:S01]  /*1be0*/  ISETP.GE.U32.AND P1, PT, R0, UR16, PT ;  /* 0x0000001000007c0c */ /* 0x000fe2000bf26070 */
[----:B------:R0:W-:Y:S03]  /*1bf0*/  @!P2 STL.64 [R1+0x5a8], R18 ;  /* 0x0005a8120100a387 */ /* 0x0001e60000100a00 */
        /* <DEDUP_REMOVED lines=933> */
[----:B------:R1:W-:Y:S02]  /*5650*/  @!P2 STL.64 [R1+0x320], R18 ;  /* 0x000320120100a387 */ /* 0x0003e40000100a00 */
[----:B-1----:R-:W-:Y:S02]  /*5660*/  @!P2 IADD3 R18, P1, PT, R0, R60, RZ ;  /* 0x0000003c0012a210 */ /* 0x002fe40007f3e0ff */
        /* <DEDUP_REMOVED lines=16> */
[----:B------:R-:W-:Y:S01]  /*5770*/  LOP3.LUT R69, R69, 0xfffffffe, RZ, 0xc0, !PT ;  /* 0xfffffffe45457812 */ /* 0x000fe200078ec0ff */
[----:B------:R1:W-:Y:S03]  /*5780*/  @!P2 STL.64 [R1+0x318], R18 ;  /* 0x000318120100a387 */ /* 0x0003e60000100a00 */
[----:B------:R-:W-:Y:S02]  /*5790*/  @P2 LOP3.LUT R69, R69, 0x1, RZ, 0xfc, !PT ;  /* 0x0000000145452812 */ /* 0x000fe400078efcff */
[----:B-1----:R-:W-:-:S04]  /*57a0*/  @!P1 IADD3 R18, P2, PT, R0, R62, RZ ;  /* 0x0000003e00129210 */ /* 0x002fc80007f5e0ff */
        /* <DEDUP_REMOVED lines=19> */
[----:B------:R1:W-:Y:S02]  /*58e0*/  @!P1 STL.64 [R1+0x2f8], R18 ;  /* 0x0002f81201009387 */ /* 0x0003e40000100a00 */
        /* <DEDUP_REMOVED lines=9> */
[----:B------:R-:W0:Y:S08]  /*5980*/  @!P3 LDC.64 R62, c[0x0][0x3f8] ;  /* 0x0000fe00ff3ebb82 */ /* 0x000e300000000a00 */
[----:B------:R-:W1:Y:S01]  /*5990*/  @!P3 LDC.64 R60, c[0x0][0x3a0] ;  /* 0x0000e800ff3cbb82 */ /* 0x000e620000000a00 */
[----:B------:R-:W-:Y:S02]  /*59a0*/  @!P3 MOV R64, R36 ;  /* 0x000000240040b202 */ /* 0x000fe40000000f00 */
[----:B------:R-:W-:Y:S01]  /*59b0*/  @!P3 MOV R65, R39 ;  /* 0x000000270041b202 */ /* 0x000fe20000000f00 */
[----:B------:R1:W-:Y:S01]  /*59c0*/  @!P2 STL.64 [R1+0x2e0], R18 ;  /* 0x0002e0120100a387 */ /* 0x0003e20000100a00 */
[----:B0-----:R-:W-:-:S02]  /*59d0*/  @!P3 IMAD R54, R54, R62, RZ ;  /* 0x0000003e3636b224 */ /* 0x001fc400078e02ff */
[----:B------:R-:W-:-:S04]  /*59e0*/  @!P3 IMAD.WIDE.U32 R64, R0, R62, R64 ;  /* 0x0000003e0040b225 */ /* 0x000fc800078e0040 */
[----:B------:R-:W-:Y:S01]  /*59f0*/  @!P3 IMAD R63, R0, R63, R54 ;  /* 0x0000003f003fb224 */ /* 0x000fe200078e0236 */
[----:B------:R-:W-:-:S04]  /*5a00*/  @!P3 SHF.L.U32 R54, R64, 0x1, RZ ;  /* 0x000000014036b819 */ /* 0x000fc800000006ff */
[----:B------:R-:W-:Y:S02]  /*5a10*/  @!P3 IADD3 R0, PT, PT, R65, R63, RZ ;  /* 0x0000003f4100b210 */ /* 0x000fe40007ffe0ff */
[----:B-1----:R-:W-:Y:S02]  /*5a20*/  @!P3 IADD3 R18, P4, PT, R54, R60, RZ ;  /* 0x0000003c3612b210 */ /* 0x002fe40007f9e0ff */
[----:B------:R-:W-:-:S04]  /*5a30*/  @!P3 SHF.L.U64.HI R0, R64, 0x1, R0 ;  /* 0x000000014000b819 */ /* 0x000fc80000010200 */
[----:B------:R-:W-:Y:S02]  /*5a40*/  @!P3 IADD3.X R19, PT, PT, R0, R61, RZ, P4, !PT ;  /* 0x0000003d0013b210 */ /* 0x000fe400027fe4ff */
[----:B------:R-:W0:Y:S03]  /*5a50*/  @!P3 LDC.64 R60, c[0x0][0x398] ;  /* 0x0000e600ff3cbb82 */ /* 0x000e260000000a00 */
[----:B------:R0:W-:Y:S02]  /*5a60*/  @!P3 STL.64 [R1+0x2d0], R18 ;  /* 0x0002d0120100b387 */ /* 0x0001e40000100a00 */
[----:B0-----:R-:W-:-:S04]  /*5a70*/  @!P3 IADD3 R18, P4, PT, R54, R60, RZ ;  /* 0x0000003c3612b210 */ /* 0x001fc80007f9e0ff */
[----:B------:R-:W-:Y:S02]  /*5a80*/  @!P3 IADD3.X R19, PT, PT, R0, R61, RZ, P4, !PT ;  /* 0x0000003d0013b210 */ /* 0x000fe400027fe4ff */
[----:B------:R-:W-:-:S04]  /*5a90*/  IADD3 R0, PT, PT, R56, 0x1e8, RZ ;  /* 0x000001e838007810 */ /* 0x000fc80007ffe0ff */
        /* <DEDUP_REMOVED lines=43> */
[----:B------:R-:W-:Y:S01]  /*5d50*/  ISETP.GE.AND.EX P6, PT, R54, UR17, PT, P6 ;  /* 0x0000001136007c0c */ /* 0x000fe2000bfc6360 */
[----:B------:R-:W-:Y:S04]  /*5d60*/  STL [R1+0x740], R38 ;  /* 0x0007402601007387 */ /* 0x000fe80000100800 */
[----:B------:R-:W-:Y:S04]  /*5d70*/  STL [R1+0x738], R39 ;  /* 0x0007382701007387 */ /* 0x000fe80000100800 */
[----:B------:R0:W-:Y:S04]  /*5d80*/  STL.64 [R1+0x760], R38 ;  /* 0x0007602601007387 */ /* 0x0001e80000100a00 */
[----:B------:R-:W-:Y:S01]  /*5d90*/  @!P6 MOV R65, R39 ;  /* 0x000000270041e202 */ /* 0x000fe20000000f00 */
[----:B------:R1:W-:Y:S01]  /*5da0*/  @!P5 STL.64 [R1+0x2b0], R62 ;  /* 0x0002b03e0100d387 */ /* 0x0003e20000100a00 */
[----:B------:R-:W2:Y:S01]  /*5db0*/  @!P6 LDC.64 R60, c[0x0][0x3a0] ;  /* 0x0000e800ff3ceb82 */ /* 0x000ea20000000a00 */
[----:B0-----:R-:W-:-:S02]  /*5dc0*/  MOV R38, R18 ;  /* 0x0000001200267202 */ /* 0x001fc40000000f00 */
[----:B------:R-:W-:Y:S02]  /*5dd0*/  MOV R39, R19 ;  /* 0x0000001300277202 */ /* 0x000fe40000000f00 */
[----:B------:R-:W3:Y:S03]  /*5de0*/  LDL.LU.64 R18, [R1+0x9d0] ;  /* 0x0009d00001127983 */ /* 0x000ee60000300a00 */
[----:B-1----:R-:W0:Y:S01]  /*5df0*/  @!P6 LDC.64 R62, c[0x0][0x3f8] ;  /* 0x0000fe00ff3eeb82 */ /* 0x002e220000000a00 */
[----:B------:R-:W-:Y:S02]  /*5e00*/  @!P6 MOV R64, R36 ;  /* 0x000000240040e202 */ /* 0x000fe40000000f00 */
[----:B------:R-:W-:-:S04]  /*5e10*/  LOP3.LUT R55, R55, 0x7fffffff, RZ, 0xc0, !PT ;  /* 0x7fffffff37377812 */ /* 0x000fc800078ec0ff */
[----:B------:R-:W-:Y:S01]  /*5e20*/  @P1 LOP3.LUT R55, R55, 0x80000000, RZ, 0xfc, !PT ;  /* 0x8000000037371812 */ /* 0x000fe200078efcff */
[-C--:B0-----:R-:W-:Y:S02]  /*5e30*/  @!P6 IMAD R54, R54, R62.reuse, RZ ;  /* 0x0000003e3636e224 */ /* 0x081fe400078e02ff */
[----:B------:R-:W-:-:S04]  /*5e40*/  @!P6 IMAD.WIDE.U32 R64, R0, R62, R64 ;  /* 0x0000003e0040e225 */ /* 0x000fc800078e0040 */
[----:B------:R-:W-:Y:S01]  /*5e50*/  @!P6 IMAD R63, R0, R63, R54 ;  /* 0x0000003f003fe224 */ /* 0x000fe200078e0236 */
[----:B------:R-:W-:-:S04]  /*5e60*/  @!P6 SHF.L.U32 R54, R64, 0x1, RZ ;  /* 0x000000014036e819 */ /* 0x000fc800000006ff */
[----:B------:R-:W-:Y:S01]  /*5e70*/  @!P6 IADD3 R0, PT, PT, R65, R63, RZ ;  /* 0x0000003f4100e210 */ /* 0x000fe20007ffe0ff */
[----:B------:R0:W-:Y:S03]  /*5e80*/  STL.64 [R1+0x968], R64 ;  /* 0x0009684001007387 */ /* 0x0001e60000100a00 */
[----:B------:R-:W-:Y:S02]  /*5e90*/  @!P6 SHF.L.U64.HI R0, R64, 0x1, R0 ;  /* 0x000000014000e819 */ /* 0x000fe40000010200 */
[----:B0-----:R-:W-:Y:S02]  /*5ea0*/  MOV R64, R38 ;  /* 0x0000002600407202 */ /* 0x001fe40000000f00 */
[----:B--2---:R-:W-:Y:S02]  /*5eb0*/  @!P6 IADD3 R38, P1, PT, R54, R60, RZ ;  /* 0x0000003c3626e210 */ /* 0x004fe40007f3e0ff */
[----:B------:R-:W-:-:S02]  /*5ec0*/  MOV R65, R39 ;  /* 0x0000002700417202 */ /* 0x000fc40000000f00 */
[----:B------:R-:W-:Y:S02]  /*5ed0*/  @!P6 IADD3.X R39, PT, PT, R0, R61, RZ, P1, !PT ;  /* 0x0000003d0027e210 */ /* 0x000fe40000ffe4ff */
[----:B------:R-:W0:Y:S01]  /*5ee0*/  @!P6 LDC.64 R60, c[0x0][0x398] ;  /* 0x0000e600ff3ceb82 */ /* 0x000e220000000a00 */
[----:B------:R-:W-:Y:S04]  /*5ef0*/  STL [R1+0x750], R36 ;  /* 0x0007502401007387 */ /* 0x000fe80000100800 */
[----:B------:R1:W-:Y:S04]  /*5f00*/  STL.64 [R1+0x758], R36 ;  /* 0x0007582401007387 */ /* 0x0003e80000100a00 */
[----:B------:R2:W-:Y:S04]  /*5f10*/  STL [R1+0x748], R37 ;  /* 0x0007482501007387 */ /* 0x0005e80000100800 */
[----:B------:R4:W-:Y:S01]  /*5f20*/  STL.64 [R1+0x770], R38 ;  /* 0x0007702601007387 */ /* 0x0009e20000100a00 */
[----:B-1----:R-:W-:-:S02]  /*5f30*/  MOV R36, R8 ;  /* 0x0000000800247202 */ /* 0x002fc40000000f00 */
[----:B--2---:R-:W-:Y:S02]  /*5f40*/  MOV R37, R9 ;  /* 0x0000000900257202 */ /* 0x004fe40000000f00 */
[----:B------:R-:W2:Y:S01]  /*5f50*/  LDL.LU.64 R8, [R1+0x9d8] ;  /* 0x0009d80001087983 */ /* 0x000ea20000300a00 */
[----:B----4-:R-:W-:Y:S02]  /*5f60*/  MOV R38, R36 ;  /* 0x0000002400267202 */ /* 0x010fe40000000f00 */
[----:B0-----:R-:W-:Y:S02]  /*5f70*/  @!P6 IADD3 R36, P1, PT, R54, R60, RZ ;  /* 0x0000003c3624e210 */ /* 0x001fe40007f3e0ff */
[----:B------:R-:W-:Y:S02]  /*5f80*/  MOV R39, R37 ;  /* 0x0000002500277202 */ /* 0x000fe40000000f00 */
[----:B------:R-:W-:Y:S01]  /*5f90*/  @!P6 IADD3.X R37, PT, PT, R0, R61, RZ, P1, !PT ;  /* 0x0000003d0025e210 */ /* 0x000fe20000ffe4ff */
[----:B------:R-:W-:-:S06]  /*5fa0*/  HFMA2 R0, -RZ, RZ, 0, 0 ;  /* 0x00000000ff007431 */ /* 0x000fcc00000001ff */
[----:B---3--:R0:W3:Y:S04]  /*5fb0*/  @!P0 LDG.E R0, desc[UR10][R18.64] ;  /* 0x0000000a12008981 */ /* 0x0080e8000c1e1900 */
[----:B------:R-:W-:Y:S04]  /*5fc0*/  STL [R1+0x984], R68 ;  /* 0x0009844401007387 */ /* 0x000fe80000100800 */
[----:B------:R-:W-:Y:S04]  /*5fd0*/  STL [R1+0x988], R68 ;  /* 0x0009884401007387 */ /* 0x000fe80000100800 */
[----:B------:R-:W-:Y:S01]  /*5fe0*/  STL [R1+0x98c], R68 ;  /* 0x00098c4401007387 */ /* 0x000fe20000100800 */
[----:B0-----:R-:W-:-:S03]  /*5ff0*/  MOV R19, RZ ;  /* 0x000000ff00137202 */ /* 0x001fc60000000f00 */
        /* <DEDUP_REMOVED lines=9> */
[----:B------:R0:W-:Y:S02]  /*6090*/  STL [R1+0x9c0], R68 ;  /* 0x0009c04401007387 */ /* 0x0001e40000100800 */
[----:B0-----:R-:W-:-:S02]  /*60a0*/  PRMT R68, RZ, 0x7610, R68 ;  /* 0x00007610ff447816 */ /* 0x001fc40000000044 */
[----:B------:R-:W-:Y:S04]  /*60b0*/  STL.64 [R1+0x778], R36 ;  /* 0x0007782401007387 */ /* 0x000fe80000100a00 */
[----:B--2---:R0:W2:Y:S04]  /*60c0*/  @!P0 LDG.E R19, desc[UR10][R8.64] ;  /* 0x0000000a08138981 */ /* 0x0040a8000c1e1900 */
[----:B------:R-:W-:Y:S04]  /*60d0*/  STL [R1+0x814], R36 ;  /* 0x0008142401007387 */ /* 0x000fe80000100800 */
[----:B------:R-:W-:Y:S04]  /*60e0*/  STL [R1+0x844], R36 ;  /* 0x0008442401007387 */ /* 0x000fe80000100800 */
[----:B------:R-:W-:Y:S04]  /*60f0*/  STL.64 [R1+0x870], R36 ;  /* 0x0008702401007387 */ /* 0x000fe80000100a00 */
[----:B------:R-:W-:Y:S04]  /*6100*/  STL [R1+0x8bc], R36 ;  /* 0x0008bc2401007387 */ /* 0x000fe80000100800 */
[----:B------:R-:W-:Y:S04]  /*6110*/  STL [R1+0x8ec], R36 ;  /* 0x0008ec2401007387 */ /* 0x000fe80000100800 */
[----:B------:R1:W-:Y:S02]  /*6120*/  STL.64 [R1+0x928], R36 ;  /* 0x0009282401007387 */ /* 0x0003e40000100a00 */
[----:B-1----:R-:W-:-:S02]  /*6130*/  MOV R36, R58 ;  /* 0x0000003a00247202 */ /* 0x002fc40000000f00 */
[----:B------:R-:W-:Y:S02]  /*6140*/  MOV R37, R59 ;  /* 0x0000003b00257202 */ /* 0x000fe40000000f00 */
[----:B------:R-:W4:Y:S01]  /*6150*/  LDL.LU.64 R58, [R1+0x9c8] ;  /* 0x0009c800013a7983 */ /* 0x000f220000300a00 */
[----:B---3--:R-:W-:-:S05]  /*6160*/  @!P0 PRMT R68, R0, 0x7610, R68 ;  /* 0x0000761000448816 */ /* 0x008fca0000000044 */
[----:B------:R1:W-:Y:S04]  /*6170*/  STL.S16 [R1+0x284], R68 ;  /* 0x0002844401007387 */ /* 0x0003e80000100600 */
[----:B-1----:R-:W3:Y:S01]  /*6180*/  LDL.LU R68, [R1+0x9c0] ;  /* 0x0009c00001447983 */ /* 0x002ee20000300800 */
[----:B------:R-:W-:-:S04]  /*6190*/  LOP3.LUT R55, R55, 0xbfffffff, RZ, 0xc0, !PT ;  /* 0xbfffffff37377812 */ /* 0x000fc800078ec0ff */
[----:B------:R-:W-:-:S04]  /*61a0*/  @P2 LOP3.LUT R55, R55, 0x40000000, RZ, 0xfc, !PT ;  /* 0x4000000037372812 */ /* 0x000fc800078efcff */
[----:B------:R-:W-:-:S04]  /*61b0*/  LOP3.LUT R55, R55, 0xdfffffff, RZ, 0xc0, !PT ;  /* 0xdfffffff37377812 */ /* 0x000fc800078ec0ff */
[----:B------:R-:W-:Y:S02]  /*61c0*/  @P3 LOP3.LUT R55, R55, 0x20000000, RZ, 0xfc, !PT ;  /* 0x2000000037373812 */ /* 0x000fe400078efcff */
[----:B0-----:R-:W-:Y:S02]  /*61d0*/  PRMT R8, RZ, 0x7610, R8 ;  /* 0x00007610ff087816 */ /* 0x001fe40000000008 */
[----:B------:R-:W-:-:S04]  /*61e0*/  LOP3.LUT R55, R55, 0xefffffff, RZ, 0xc0, !PT ;  /* 0xefffffff37377812 */ /* 0x000fc800078ec0ff */
[----:B------:R-:W-:-:S04]  /*61f0*/  @P4 LOP3.LUT R55, R55, 0x10000000, RZ, 0xfc, !PT ;  /* 0x1000000037374812 */ /* 0x000fc800078efcff */
[----:B------:R-:W-:Y:S02]  /*6200*/  LOP3.LUT P4, RZ, R55, 0x1000000, RZ, 0xc0, !PT ;  /* 0x0100000037ff7812 */ /* 0x000fe4000788c0ff */
[----:B--2---:R-:W-:-:S05]  /*6210*/  @!P0 PRMT R8, R19, 0x7632, R8 ;  /* 0x0000763213088816 */ /* 0x004fca0000000008 */
[----:B------:R0:W-:Y:S02]  /*6220*/  STL.S16 [R1+0x290], R8 ;  /* 0x0002900801007387 */ /* 0x0001e40000100600 */
[----:B0-----:R-:W-:-:S06]  /*6230*/  HFMA2 R8, -RZ, RZ, 0, 0 ;  /* 0x00000000ff087431 */ /* 0x001fcc00000001ff */
[----:B----4-:R-:W2:Y:S01]  /*6240*/  @!P4 LDG.E R8, desc[UR10][R58.64] ;  /* 0x0000000a3a08c981 */ /* 0x010ea2000c1e1900 */
[----:B---3--:R-:W-:-:S04]  /*6250*/  PRMT R68, RZ, 0x7610, R68 ;  /* 0x00007610ff447816 */ /* 0x008fc80000000044 */
[----:B------:R-:W-:-:S05]  /*6260*/  @!P0 PRMT R68, R0, 0x7632, R68 ;  /* 0x0000763200448816 */ /* 0x000fca0000000044 */
[----:B------:R0:W-:Y:S04]  /*6270*/  STL.S16 [R1+0x288], R68 ;  /* 0x0002884401007387 */ /* 0x0001e80000100600 */
[----:B0-----:R-:W3:Y:S01]  /*6280*/  LDL.LU R68, [R1+0x9bc] ;  /* 0x0009bc0001447983 */ /* 0x001ee20000300800 */
[----:B------:R-:W-:-:S04]  /*6290*/  PRMT R18, RZ, 0x7610, R18 ;  /* 0x00007610ff127816 */ /* 0x000fc80000000012 */
[----:B------:R-:W-:-:S05]  /*62a0*/  @!P0 PRMT R18, R19, 0x7610, R18 ;  /* 0x0000761013128816 */ /* 0x000fca0000000012 */
[----:B------:R0:W-:Y:S02]  /*62b0*/  STL.S16 [R1+0x28c], R18 ;  /* 0x00028c1201007387 */ /* 0x0001e40000100600 */
[----:B0-----:R-:W-:Y:S02]  /*62c0*/  MOV R18, RZ ;  /* 0x000000ff00127202 */ /* 0x001fe40000000f00 */
[----:B------:R0:W-:Y:S04]  /*62d0*/  STL [R1+0x9b4], R17 ;  /* 0x0009b41101007387 */ /* 0x0001e80000100800 */
[----:B------:R-:W4:Y:S01]  /*62e0*/  @!P4 LDG.E R18, desc[UR10][R52.64] ;  /* 0x0000000a3412c981 */ /* 0x000f22000c1e1900 */
[----:B0-----:R-:W-:-:S04]  /*62f0*/  PRMT R17, RZ, 0x7610, R17 ;  /* 0x00007610ff117816 */ /* 0x001fc80000000011 */
[----:B--2---:R-:W-:-:S05]  /*6300*/  @!P4 PRMT R17, R8, 0x7632, R17 ;  /* 0x000076320811c816 */ /* 0x004fca0000000011 */
[----:B------:R0:W-:Y:S04]  /*6310*/  STL.S16 [R1+0x280], R17 ;  /* 0x0002801101007387 */ /* 0x0001e80000100600 */
[----:B0-----:R-:W2:Y:S01]  /*6320*/  LDL.LU R17, [R1+0x9b4] ;  /* 0x0009b40001117983 */ /* 0x001ea20000300800 */
[----:B---3--:R-:W-:-:S04]  /*6330*/  PRMT R68, RZ, 0x7610, R68 ;  /* 0x00007610ff447816 */ /* 0x008fc80000000044 */
[----:B------:R-:W-:-:S05]  /*6340*/  @!P4 PRMT R68, R8, 0x7610, R68 ;  /* 0x000076100844c816 */ /* 0x000fca0000000044 */
[----:B------:R0:W-:Y:S04]  /*6350*/  STL.S16 [R1+0x270], R68 ;  /* 0x0002704401007387 */ /* 0x0001e80000100600 */
[----:B0-----:R-:W3:Y:S01]  /*6360*/  LDL.LU R68, [R1+0x9b8] ;  /* 0x0009b80001447983 */ /* 0x001ee20000300800 */
[----:B------:R-:W-:Y:S02]  /*6370*/  LOP3.LUT R55, R55, 0xf7ffffff, RZ, 0xc0, !PT ;  /* 0xf7ffffff37377812 */ /* 0x000fe400078ec0ff */
[----:B------:R-:W-:Y:S02]  /*6380*/  PRMT R9, RZ, 0x7610, R9 ;  /* 0x00007610ff097816 */ /* 0x000fe40000000009 */
[----:B------:R-:W-:Y:S02]  /*6390*/  @P5 LOP3.LUT R55, R55, 0x8000000, RZ, 0xfc, !PT ;  /* 0x0800000037375812 */ /* 0x000fe400078efcff */
[----:B----4-:R-:W-:-:S02]  /*63a0*/  @!P4 PRMT R9, R18, 0x7632, R9 ;  /* 0x000076321209c816 */ /* 0x010fc40000000009 */
[----:B------:R-:W-:-:S03]  /*63b0*/  LOP3.LUT P3, RZ, R55, 0x800000, RZ, 0xc0, !PT ;  /* 0x0080000037ff7812 */ /* 0x000fc6000786c0ff */
[----:B------:R0:W-:Y:S02]  /*63c0*/  STL.S16 [R1+0x2b8], R9 ;  /* 0x0002b80901007387 */ /* 0x0001e40000100600 */
[----:B0-----:R-:W-:-:S08]  /*63d0*/  HFMA2 R9, -RZ, RZ, 0, 0 ;  /* 0x00000000ff097431 */ /* 0x001fd000000001ff */
[----:B--2---:R0:W2:Y:S01]  /*63e0*/  @!P3 LDG.E R9, desc[UR10][R16.64] ;  /* 0x0000000a1009b981 */ /* 0x0040a2000c1e1900 */
[----:B---3--:R-:W-:-:S04]  /*63f0*/  PRMT R68, RZ, 0x7610, R68 ;  /* 0x00007610ff447816 */ /* 0x008fc80000000044 */
[----:B------:R-:W-:-:S05]  /*6400*/  @!P4 PRMT R68, R18, 0x7610, R68 ;  /* 0x000076101244c816 */ /* 0x000fca0000000044 */
[----:B------:R1:W-:Y:S04]  /*6410*/  STL.S16 [R1+0x294], R68 ;  /* 0x0002944401007387 */ /* 0x0003e80000100600 */
[----:B-1----:R-:W3:Y:S01]  /*6420*/  LDL.LU R68, [R1+0x9b0] ;  /* 0x0009b00001447983 */ /* 0x002ee20000300800 */
[----:B0-----:R-:W-:-:S06]  /*6430*/  MOV R16, RZ ;  /* 0x000000ff00107202 */ /* 0x001fcc0000000f00 */
[----:B------:R0:W4:Y:S01]  /*6440*/  @!P3 LDG.E R16, desc[UR10][R10.64] ;  /* 0x0000000a0a10b981 */ /* 0x000122000c1e1900 */
[----:B---3--:R-:W-:-:S04]  /*6450*/  PRMT R68, RZ, 0x7610, R68 ;  /* 0x00007610ff447816 */ /* 0x008fc80000000044 */
[----:B--2---:R-:W-:-:S05]  /*6460*/  @!P3 PRMT R68, R9, 0x7610, R68 ;  /* 0x000076100944b816 */ /* 0x004fca0000000044 */
[----:B------:R1:W-:Y:S04]  /*6470*/  STL.S16 [R1+0x220], R68 ;  /* 0x0002204401007387 */ /* 0x0003e80000100600 */
[----:B-1----:R-:W2:Y:S01]  /*6480*/  LDL.LU R68, [R1+0x9ac] ;  /* 0x0009ac0001447983 */ /* 0x002ea20000300800 */
[----:B0-----:R-:W-:-:S04]  /*6490*/  PRMT R10, RZ, 0x7610, R10 ;  /* 0x00007610ff0a7816 */ /* 0x001fc8000000000a */
[----:B----4-:R-:W-:Y:S02]  /*64a0*/  @!P3 PRMT R10, R16, 0x7632, R10 ;  /* 0x00007632100ab816 */ /* 0x010fe4000000000a */
[----:B------:R-:W-:-:S03]  /*64b0*/  LOP3.LUT P1, RZ, R55, 0x400000, RZ, 0xc0, !PT ;  /* 0x0040000037ff7812 */ /* 0x000fc6000782c0ff */
[----:B------:R0:W-:Y:S02]  /*64c0*/  STL.S16 [R1+0x300], R10 ;  /* 0x0003000a01007387 */ /* 0x0001e40000100600 */
[----:B0-----:R-:W-:-:S08]  /*64d0*/  HFMA2 R10, -RZ, RZ, 0, 0 ;  /* 0x00000000ff0a7431 */ /* 0x001fd000000001ff */
[----:B------:R-:W3:Y:S01]  /*64e0*/  @!P1 LDG.E R10, desc[UR10][R50.64] ;  /* 0x0000000a320a9981 */ /* 0x000ee2000c1e1900 */
[----:B--2---:R-:W-:-:S04]  /*64f0*/  PRMT R68, RZ, 0x7610, R68 ;  /* 0x00007610ff447816 */ /* 0x004fc80000000044 */
[----:B------:R-:W-:-:S05]  /*6500*/  @!P3 PRMT R68, R9, 0x7632, R68 ;  /* 0x000076320944b816 */ /* 0x000fca0000000044 */
[----:B------:R0:W-:Y:S04]  /*6510*/  STL.S16 [R1+0x2ec], R68 ;  /* 0x0002ec4401007387 */ /* 0x0001e80000100600 */
[----:B0-----:R-:W2:Y:S01]  /*6520*/  LDL.LU R68, [R1+0x9a8] ;  /* 0x0009a80001447983 */ /* 0x001ea20000300800 */
[----:B------:R-:W-:-:S04]  /*6530*/  PRMT R17, RZ, 0x7610, R17 ;  /* 0x00007610ff117816 */ /* 0x000fc80000000011 */
[----:B------:R-:W-:-:S05]  /*6540*/  @!P3 PRMT R17, R16, 0x7610, R17 ;  /* 0x000076101011b816 */ /* 0x000fca0000000011 */
[----:B------:R0:W-:Y:S02]  /*6550*/  STL.S16 [R1+0x2bc], R17 ;  /* 0x0002bc1101007387 */ /* 0x0001e40000100600 */
[----:B0-----:R-:W-:Y:S02]  /*6560*/  MOV R17, RZ ;  /* 0x000000ff00117202 */ /* 0x001fe40000000f00 */
[----:B------:R0:W-:Y:S04]  /*6570*/  STL [R1+0x9a0], R21 ;  /* 0x0009a01501007387 */ /* 0x0001e80000100800 */
[----:B------:R-:W4:Y:S01]  /*6580*/  @!P1 LDG.E R17, desc[UR10][R48.64] ;  /* 0x0000000a30119981 */ /* 0x000f22000c1e1900 */
[----:B0-----:R-:W-:-:S04]  /*6590*/  PRMT R21, RZ, 0x7610, R21 ;  /* 0x00007610ff157816 */ /* 0x001fc80000000015 */
[----:B---3--:R-:W-:-:S05]  /*65a0*/  @!P1 PRMT R21, R10, 0x7632, R21 ;  /* 0x000076320a159816 */ /* 0x008fca0000000015 */
[----:B------:R0:W-:Y:S04]  /*65b0*/  STL.S16 [R1+0x314], R21 ;  /* 0x0003141501007387 */ /* 0x0001e80000100600 */
[----:B0-----:R-:W3:Y:S01]  /*65c0*/  LDL.LU R21, [R1+0x9a0] ;  /* 0x0009a00001157983 */ /* 0x001ee20000300800 */
[----:B--2---:R-:W-:-:S04]  /*65d0*/  PRMT R68, RZ, 0x7610, R68 ;  /* 0x00007610ff447816 */ /* 0x004fc80000000044 */
[----:B------:R-:W-:-:S05]  /*65e0*/  @!P1 PRMT R68, R10, 0x7610, R68 ;  /* 0x000076100a449816 */ /* 0x000fca0000000044 */
[----:B------:R0:W-:Y:S04]  /*65f0*/  STL.S16 [R1+0x2e8], R68 ;  /* 0x0002e84401007387 */ /* 0x0001e80000100600 */
[----:B0-----:R-:W2:Y:S01]  /*6600*/  LDL.LU R68, [R1+0x9a4] ;  /* 0x0009a40001447983 */ /* 0x001ea20000300800 */
[----:B------:R-:W-:Y:S02]  /*6610*/  PRMT R11, RZ, 0x7610, R11 ;  /* 0x00007610ff0b7816 */ /* 0x000fe4000000000b */
[----:B------:R-:W-:Y:S02]  /*6620*/  LOP3.LUT P2, RZ, R55, 0x200000, RZ, 0xc0, !PT ;  /* 0x0020000037ff7812 */ /* 0x000fe4000784c0ff */
[----:B----4-:R-:W-:-:S05]  /*6630*/  @!P1 PRMT R11, R17, 0x7632, R11 ;  /* 0x00007632110b9816 */ /* 0x010fca000000000b */
[----:B------:R0:W-:Y:S02]  /*6640*/  STL.S16 [R1+0x330], R11 ;  /* 0x0003300b01007387 */ /* 0x0001e40000100600 */
[----:B0-----:R-:W-:-:S06]  /*6650*/  HFMA2 R11, -RZ, RZ, 0, 0 ;  /* 0x00000000ff0b7431 */ /* 0x001fcc00000001ff */
[----:B---3--:R0:W3:Y:S01]  /*6660*/  @!P2 LDG.E R11, desc[UR10][R20.64] ;  /* 0x0000000a140ba981 */ /* 0x0080e2000c1e1900 */
[----:B--2---:R-:W-:-:S04]  /*6670*/  PRMT R68, RZ, 0x7610, R68 ;  /* 0x00007610ff447816 */ /* 0x004fc80000000044 */
[----:B------:R-:W-:-:S05]  /*6680*/  @!P1 PRMT R68, R17, 0x7610, R68 ;  /* 0x0000761011449816 */ /* 0x000fca0000000044 */
[----:B------:R1:W-:Y:S04]  /*6690*/  STL.S16 [R1+0x304], R68 ;  /* 0x0003044401007387 */ /* 0x0003e80000100600 */
[----:B-1----:R-:W2:Y:S01]  /*66a0*/  LDL.LU R68, [R1+0x99c] ;  /* 0x00099c0001447983 */ /* 0x002ea20000300800 */
[----:B0-----:R-:W-:-:S06]  /*66b0*/  MOV R20, RZ ;  /* 0x000000ff00147202 */ /* 0x001fcc0000000f00 */
[----:B------:R0:W4:Y:S04]  /*66c0*/  @!P2 LDG.E R20, desc[UR10][R12.64] ;  /* 0x0000000a0c14a981 */ /* 0x000128000c1e1900 */
[----:B------:R1:W-:Y:S02]  /*66d0*/  STL [R1+0x994], R45 ;  /* 0x0009942d01007387 */ /* 0x0003e40000100800 */
[----:B-1----:R-:W-:-:S04]  /*66e0*/  PRMT R45, RZ, 0x7610, R45 ;  /* 0x00007610ff2d7816 */ /* 0x002fc8000000002d */
[----:B---3--:R-:W-:-:S05]  /*66f0*/  @!P2 PRMT R45, R11, 0x7632, R45 ;  /* 0x000076320b2da816 */ /* 0x008fca000000002d */
[----:B------:R1:W-:Y:S04]  /*6700*/  STL.S16 [R1+0x354], R45 ;  /* 0x0003542d01007387 */ /* 0x0003e80000100600 */
[----:B-1----:R-:W3:Y:S01]  /*6710*/  LDL.LU R45, [R1+0x994] ;  /* 0x00099400012d7983 */ /* 0x002ee20000300800 */
[----:B--2---:R-:W-:-:S04]  /*6720*/  PRMT R68, RZ, 0x7610, R68 ;  /* 0x00007610ff447816 */ /* 0x004fc80000000044 */
[----:B------:R-:W-:-:S05]  /*6730*/  @!P2 PRMT R68, R11, 0x7610, R68 ;  /* 0x000076100b44a816 */ /* 0x000fca0000000044 */
[----:B------:R1:W-:Y:S04]  /*6740*/  STL.S16 [R1+0x310], R68 ;  /* 0x0003104401007387 */ /* 0x0003e80000100600 */
[----:B-1----:R-:W2:Y:S01]  /*6750*/  LDL.LU R68, [R1+0x998] ;  /* 0x0009980001447983 */ /* 0x002ea20000300800 */
[----:B------:R-:W-:Y:S02]  /*6760*/  LOP3.LUT R55, R55, 0xfbffffff, RZ, 0xc0, !PT ;  /* 0xfbffffff37377812 */ /* 0x000fe400078ec0ff */
[----:B0-----:R-:W-:Y:S02]  /*6770*/  PRMT R12, RZ, 0x7610, R12 ;  /* 0x00007610ff0c7816 */ /* 0x001fe4000000000c */
[----:B------:R-:W-:Y:S02]  /*6780*/  @P6 LOP3.LUT R55, R55, 0x4000000, RZ, 0xfc, !PT ;  /* 0x0400000037376812 */ /* 0x000fe400078efcff */
[----:B----4-:R-:W-:-:S02]  /*6790*/  @!P2 PRMT R12, R20, 0x7632, R12 ;  /* 0x00007632140ca816 */ /* 0x010fc4000000000c */
[----:B------:R-:W-:-:S03]  /*67a0*/  LOP3.LUT P5, RZ, R55, 0x100000, RZ, 0xc0, !PT ;  /* 0x0010000037ff7812 */ /* 0x000fc600078ac0ff */
[----:B------:R0:W-:Y:S02]  /*67b0*/  STL.S16 [R1+0x370], R12 ;  /* 0x0003700c01007387 */ /* 0x0001e40000100600 */
[----:B0-----:R-:W-:-:S08]  /*67c0*/  HFMA2 R12, -RZ, RZ, 0, 0 ;  /* 0x00000000ff0c7431 */ /* 0x001fd000000001ff */
[----:B---3--:R0:W3:Y:S01]  /*67d0*/  @!P5 LDG.E R12, desc[UR10][R44.64] ;  /* 0x0000000a2c0cd981 */ /* 0x0080e2000c1e1900 */
[----:B--2---:R-:W-:-:S04]  /*67e0*/  PRMT R68, RZ, 0x7610, R68 ;  /* 0x00007610ff447816 */ /* 0x004fc80000000044 */
[----:B------:R-:W-:-:S05]  /*67f0*/  @!P2 PRMT R68, R20, 0x7610, R68 ;  /* 0x000076101444a816 */ /* 0x000fca0000000044 */
[----:B------:R1:W-:Y:S04]  /*6800*/  STL.S16 [R1+0x334], R68 ;  /* 0x0003344401007387 */ /* 0x0003e80000100600 */
[----:B-1----:R-:W2:Y:S01]  /*6810*/  LDL.LU R68, [R1+0x990] ;  /* 0x0009900001447983 */ /* 0x002ea20000300800 */
[----:B0-----:R-:W-:-:S06]  /*6820*/  MOV R45, RZ ;  /* 0x000000ff002d7202 */ /* 0x001fcc0000000f00 */
[----:B------:R-:W4:Y:S04]  /*6830*/  @!P5 LDG.E R45, desc[UR10][R46.64] ;  /* 0x0000000a2e2dd981 */ /* 0x000f28000c1e1900 */
        /* <DEDUP_REMOVED lines=46> */
[----:B------:R-:W-:Y:S01]  /*6b20*/  STL [R1+0x918], R47 ;  /* 0x0009182f01007387 */ /* 0x000fe20000100800 */
[----:B--2---:R-:W-:-:S04]  /*6b30*/  PRMT R68, RZ, 0x7610, R68 ;  /* 0x00007610ff447816 */ /* 0x004fc80000000044 */
[----:B---3--:R-:W-:-:S05]  /*6b40*/  @!P5 PRMT R68, R12, 0x7610, R68 ;  /* 0x000076100c44d816 */ /* 0x008fca0000000044 */
[----:B------:R0:W-:Y:S04]  /*6b50*/  STL.S16 [R1+0x350], R68 ;  /* 0x0003504401007387 */ /* 0x0001e80000100600 */
[----:B0-----:R-:W2:Y:S01]  /*6b60*/  LDL.LU R68, [R1+0x98c] ;  /* 0x00098c0001447983 */ /* 0x001ea20000300800 */
[----:B------:R-:W-:Y:S02]  /*6b70*/  PRMT R44, RZ, 0x7610, R44 ;  /* 0x00007610ff2c7816 */ /* 0x000fe4000000002c */
[----:B------:R-:W-:Y:S02]  /*6b80*/  LOP3.LUT P3, RZ, R55, 0x80000, RZ, 0xc0, !PT ;  /* 0x0008000037ff7812 */ /* 0x000fe4000786c0ff */
[----:B----4-:R-:W-:Y:S02]  /*6b90*/  @!P5 PRMT R44, R45, 0x7610, R44 ;  /* 0x000076102d2cd816 */ /* 0x010fe4000000002c */
[----:B------:R-:W-:-:S03]  /*6ba0*/  PRMT R13, RZ, 0x7610, R13 ;  /* 0x00007610ff0d7816 */ /* 0x000fc6000000000d */
[----:B------:R0:W-:Y:S01]  /*6bb0*/  STL.S16 [R1+0x390], R44 ;  /* 0x0003902c01007387 */ /* 0x0001e20000100600 */
[----:B------:R-:W-:-:S05]  /*6bc0*/  @!P5 PRMT R13, R45, 0x7632, R13 ;  /* 0x000076322d0dd816 */ /* 0x000fca000000000d */
[----:B------:R1:W-:Y:S01]  /*6bd0*/  STL.S16 [R1+0x3b4], R13 ;  /* 0x0003b40d01007387 */ /* 0x0003e20000100600 */
[----:B0-----:R-:W-:Y:S01]  /*6be0*/  MOV R44, RZ ;  /* 0x000000ff002c7202 */ /* 0x001fe20000000f00 */
[----:B-1----:R-:W-:-:S05]  /*6bf0*/  HFMA2 R13, -RZ, RZ, 0, 0 ;  /* 0x00000000ff0d7431 */ /* 0x002fca00000001ff */
[----:B------:R0:W3:Y:S04]  /*6c00*/  @!P3 LDG.E R44, desc[UR10][R14.64] ;  /* 0x0000000a0e2cb981 */ /* 0x0000e8000c1e1900 */
[----:B------:R-:W4:Y:S01]  /*6c10*/  @!P3 LDG.E R13, desc[UR10][R42.64] ;  /* 0x0000000a2a0db981 */ /* 0x000f22000c1e1900 */
[----:B--2---:R-:W-:-:S04]  /*6c20*/  PRMT R68, RZ, 0x7610, R68 ;  /* 0x00007610ff447816 */ /* 0x004fc80000000044 */
[----:B------:R-:W-:-:S05]  /*6c30*/  @!P5 PRMT R68, R12, 0x7632, R68 ;  /* 0x000076320c44d816 */ /* 0x000fca0000000044 */
[----:B------:R1:W-:Y:S04]  /*6c40*/  STL.S16 [R1+0x394], R68 ;  /* 0x0003944401007387 */ /* 0x0003e80000100600 */
[----:B-1----:R-:W2:Y:S01]  /*6c50*/  LDL.LU R68, [R1+0x988] ;  /* 0x0009880001447983 */ /* 0x002ea20000300800 */
[----:B------:R-:W-:Y:S01]  /*6c60*/  LOP3.LUT P1, RZ, R55, 0x40000, RZ, 0xc0, !PT ;  /* 0x0004000037ff7812 */ /* 0x000fe2000782c0ff */
[----:B0-----:R-:W-:-:S12]  /*6c70*/  HFMA2 R14, -RZ, RZ, 0, 0 ;  /* 0x00000000ff0e7431 */ /* 0x001fd800000001ff */
[----:B------:R0:W4:Y:S02]  /*6c80*/  @!P1 LDG.E R14, desc[UR10][R2.64] ;  /* 0x0000000a020e9981 */ /* 0x000124000c1e1900 */
[----:B0-----:R-:W-:Y:S02]  /*6c90*/  PRMT R3, RZ, 0x7610, R3 ;  /* 0x00007610ff037816 */ /* 0x001fe40000000003 */
[----:B------:R-:W-:Y:S02]  /*6ca0*/  PRMT R2, RZ, 0x7610, R2 ;  /* 0x00007610ff027816 */ /* 0x000fe40000000002 */
[C---:B---3--:R-:W-:Y:S02]  /*6cb0*/  @!P3 PRMT R3, R44.reuse, 0x7610, R3 ;  /* 0x000076102c03b816 */ /* 0x048fe40000000003 */
[----:B------:R-:W-:-:S03]  /*6cc0*/  @!P3 PRMT R2, R44, 0x7632, R2 ;  /* 0x000076322c02b816 */ /* 0x000fc60000000002 */
[----:B------:R-:W-:Y:S04]  /*6cd0*/  STL.S16 [R1+0x3cc], R3 ;  /* 0x0003cc0301007387 */ /* 0x000fe80000100600 */
[----:B------:R0:W-:Y:S02]  /*6ce0*/  STL.S16 [R1+0x3e0], R2 ;  /* 0x0003e00201007387 */ /* 0x0001e40000100600 */
[----:B0-----:R-:W-:-:S06]  /*6cf0*/  CS2R R2, SRZ ;  /* 0x0000000000027805 */ /* 0x001fcc000001ff00 */
[----:B------:R-:W3:Y:S01]  /*6d00*/  @!P1 LDG.E R2, desc[UR10][R40.64] ;  /* 0x0000000a28029981 */ /* 0x000ee2000c1e1900 */
[----:B--2---:R-:W-:-:S04]  /*6d10*/  PRMT R68, RZ, 0x7610, R68 ;  /* 0x00007610ff447816 */ /* 0x004fc80000000044 */
[----:B----4-:R-:W-:-:S05]  /*6d20*/  @!P3 PRMT R68, R13, 0x7610, R68 ;  /* 0x000076100d44b816 */ /* 0x010fca0000000044 */
[----:B------:R0:W-:Y:S04]  /*6d30*/  STL.S16 [R1+0x374], R68 ;  /* 0x0003744401007387 */ /* 0x0001e80000100600 */
[----:B0-----:R-:W2:Y:S01]  /*6d40*/  LDL.LU R68, [R1+0x984] ;  /* 0x0009840001447983 */ /* 0x001ea20000300800 */
[C---:B------:R-:W-:Y:S02]  /*6d50*/  LOP3.LUT P2, RZ, R55.reuse, 0x20000, RZ, 0xc0, !PT ;  /* 0x0002000037ff7812 */ /* 0x040fe4000784c0ff */
[----:B------:R-:W-:-:S11]  /*6d60*/  LOP3.LUT P4, RZ, R55, 0x10000, RZ, 0xc0, !PT ;  /* 0x0001000037ff7812 */ /* 0x000fd6000788c0ff */
[----:B------:R0:W4:Y:S02]  /*6d70*/  @!P2 LDG.E R3, desc[UR10][R4.64] ;  /* 0x0000000a0403a981 */ /* 0x000124000c1e1900 */
[----:B0-----:R-:W-:Y:S02]  /*6d80*/  PRMT R4, RZ, 0x7610, R4 ;  /* 0x00007610ff047816 */ /* 0x001fe40000000004 */
[----:B------:R-:W-:Y:S02]  /*6d90*/  LOP3.LUT P5, RZ, R55, 0x8000, RZ, 0xc0, !PT ;  /* 0x0000800037ff7812 */ /* 0x000fe400078ac0ff */
[----:B---3--:R-:W-:-:S05]  /*6da0*/  @!P1 PRMT R4, R2, 0x7632, R4 ;  /* 0x0000763202049816 */ /* 0x008fca0000000004 */
[----:B------:R0:W-:Y:S02]  /*6db0*/  STL.S16 [R1+0x424], R4 ;  /* 0x0004240401007387 */ /* 0x0001e40000100600 */
[----:B0-----:R-:W-:-:S06]  /*6dc0*/  MOV R4, RZ ;  /* 0x000000ff00047202 */ /* 0x001fcc0000000f00 */
[----:B------:R0:W3:Y:S02]  /*6dd0*/  @!P4 LDG.E R4, desc[UR10][R6.64] ;  /* 0x0000000a0604c981 */ /* 0x0000e4000c1e1900 */
[----:B0-----:R-:W-:-:S06]  /*6de0*/  CS2R R6, SRZ ;  /* 0x0000000000067805 */ /* 0x001fcc000001ff00 */
[----:B------:R0:W3:Y:S04]  /*6df0*/  @!P5 LDG.E R6, desc[UR10][R28.64] ;  /* 0x0000000a1c06d981 */ /* 0x0000e8000c1e1900 */
[----:B------:R1:W3:Y:S01]  /*6e00*/  @!P5 LDG.E R7, desc[UR10][R30.64] ;  /* 0x0000000a1e07d981 */ /* 0x0002e2000c1e1900 */
[----:B0-----:R-:W-:Y:S02]  /*6e10*/  MOV R28, R22 ;  /* 0x00000016001c7202 */ /* 0x001fe40000000f00 */
[----:B------:R-:W-:Y:S02]  /*6e20*/  MOV R29, R23 ;  /* 0x00000017001d7202 */ /* 0x000fe40000000f00 */
[----:B------:R-:W3:Y:S01]  /*6e30*/  LDL.LU.64 R22, [R1+0x970] ;  /* 0x0009700001167983 */ /* 0x000ee20000300a00 */
[----:B-1----:R-:W-:-:S02]  /*6e40*/  MOV R30, R24 ;  /* 0x00000018001e7202 */ /* 0x002fc40000000f00 */
[----:B------:R-:W-:Y:S02]  /*6e50*/  MOV R31, R25 ;  /* 0x00000019001f7202 */ /* 0x000fe40000000f00 */
[----:B------:R-:W3:Y:S01]  /*6e60*/  LDL.LU.64 R24, [R1+0x978] ;  /* 0x0009780001187983 */ /* 0x000ee20000300a00 */
[----:B------:R-:W-:-:S04]  /*6e70*/  PRMT R15, RZ, 0x7610, R15 ;  /* 0x00007610ff0f7816 */ /* 0x000fc8000000000f */
[----:B------:R-:W-:-:S05]  /*6e80*/  @!P3 PRMT R15, R13, 0x7632, R15 ;  /* 0x000076320d0fb816 */ /* 0x000fca000000000f */
[----:B------:R0:W-:Y:S02]  /*6e90*/  STL.S16 [R1+0x3b0], R15 ;  /* 0x0003b00f01007387 */ /* 0x0001e40000100600 */
[----:B0-----:R-:W-:Y:S01]  /*6ea0*/  MOV R15, RZ ;  /* 0x000000ff000f7202 */ /* 0x001fe20000000f00 */
[----:B------:R-:W-:-:S05]  /*6eb0*/  HFMA2 R5, -RZ, RZ, 0, 0 ;  /* 0x00000000ff057431 */ /* 0x000fca00000001ff */
[----:B------:R0:W3:Y:S04]  /*6ec0*/  @!P2 LDG.E R15, desc[UR10][R34.64] ;  /* 0x0000000a220fa981 */ /* 0x0000e8000c1e1900 */
[----:B------:R-:W3:Y:S01]  /*6ed0*/  @!P4 LDG.E R5, desc[UR10][R32.64] ;  /* 0x0000000a2005c981 */ /* 0x000ee2000c1e1900 */
[----:B--2---:R-:W-:-:S04]  /*6ee0*/  PRMT R68, RZ, 0x7610, R68 ;  /* 0x00007610ff447816 */ /* 0x004fc80000000044 */
[----:B------:R-:W-:-:S05]  /*6ef0*/  @!P1 PRMT R68, R14, 0x7610, R68 ;  /* 0x000076100e449816 */ /* 0x000fca0000000044 */
[----:B------:R1:W-:Y:S04]  /*6f00*/  STL.S16 [R1+0x21c], R68 ;  /* 0x00021c4401007387 */ /* 0x0003e80000100600 */
[----:B-1----:R-:W2:Y:S01]  /*6f10*/  LDL.LU R68, [R1+0x980] ;  /* 0x0009800001447983 */ /* 0x002ea20000300800 */
[----:B------:R-:W-:Y:S02]  /*6f20*/  PRMT R43, RZ, 0x7610, R43 ;  /* 0x00007610ff2b7816 */ /* 0x000fe4000000002b */
[----:B0-----:R-:W-:Y:S02]  /*6f30*/  PRMT R35, RZ, 0x7610, R35 ;  /* 0x00007610ff237816 */ /* 0x001fe40000000023 */
[----:B------:R-:W-:Y:S02]  /*6f40*/  @!P1 PRMT R43, R14, 0x7632, R43 ;  /* 0x000076320e2b9816 */ /* 0x000fe4000000002b */
[----:B------:R-:W-:-:S02]  /*6f50*/  @!P1 PRMT R35, R2, 0x7610, R35 ;  /* 0x0000761002239816 */ /* 0x000fc40000000023 */
[C---:B------:R-:W-:Y:S02]  /*6f60*/  LOP3.LUT P1, RZ, R55.reuse, 0x400, RZ, 0xc0, !PT ;  /* 0x0000040037ff7812 */ /* 0x040fe4000782c0ff */
[----:B------:R-:W-:Y:S02]  /*6f70*/  PRMT R21, RZ, 0x7610, R21 ;  /* 0x00007610ff157816 */ /* 0x000fe40000000015 */
[----:B------:R-:W-:Y:S02]  /*6f80*/  LOP3.LUT P6, RZ, R55, 0x4000, RZ, 0xc0, !PT ;  /* 0x0000400037ff7812 */ /* 0x000fe400078cc0ff */
[----:B----4-:R-:W-:Y:S02]  /*6f90*/  @!P2 PRMT R21, R3, 0x7632, R21 ;  /* 0x000076320315a816 */ /* 0x010fe40000000015 */
[----:B------:R-:W-:-:S03]  /*6fa0*/  LOP3.LUT P0, RZ, R55, 0x2000, RZ, 0xc0, !PT ;  /* 0x0000200037ff7812 */ /* 0x000fc6000780c0ff */
[----:B------:R0:W-:Y:S02]  /*6fb0*/  STL.S16 [R1+0x44c], R21 ;  /* 0x00044c1501007387 */ /* 0x0001e40000100600 */
[----:B0-----:R-:W-:Y:S02]  /*6fc0*/  MOV R21, RZ ;  /* 0x000000ff00157202 */ /* 0x001fe40000000f00 */
[----:B------:R0:W-:Y:S02]  /*6fd0*/  STL.S16 [R1+0x420], R43 ;  /* 0x0004202b01007387 */ /* 0x0001e40000100600 */
[----:B0-----:R-:W-:-:S06]  /*6fe0*/  HFMA2 R43, -RZ, RZ, 0, 0 ;  /* 0x00000000ff2b7431 */ /* 0x001fcc00000001ff */
[----:B------:R-:W4:Y:S04]  /*6ff0*/  @!P6 LDG.E R43, desc[UR10][R26.64] ;  /* 0x0000000a1a2be981 */ /* 0x000f28000c1e1900 */
[----:B---3--:R0:W3:Y:S02]  /*7000*/  @!P6 LDG.E R21, desc[UR10][R22.64] ;  /* 0x0000000a1615e981 */ /* 0x0080e4000c1e1900 */
[----:B0-----:R-:W-:-:S06]  /*7010*/  CS2R R22, SRZ ;  /* 0x0000000000167805 */ /* 0x001fcc000001ff00 */
[----:B------:R0:W4:Y:S01]  /*7020*/  @!P0 LDG.E R23, desc[UR10][R24.64] ;  /* 0x0000000a18178981 */ /* 0x000122000c1e1900 */
[----:B------:R-:W-:Y:S02]  /*7030*/  PRMT R27, RZ, 0x7610, R27 ;  /* 0x00007610ff1b7816 */ /* 0x000fe4000000001b */
[----:B------:R-:W-:Y:S01]  /*7040*/  PRMT R26, RZ, 0x7610, R26 ;  /* 0x00007610ff1a7816 */ /* 0x000fe2000000001a */
[----:B------:R1:W3:Y:S01]  /*7050*/  @!P0 LDG.E R22, desc[UR10][R30.64] ;  /* 0x0000000a1e168981 */ /* 0x0002e2000c1e1900 */
[----:B0-----:R-:W-:Y:S01]  /*7060*/  PRMT R24, RZ, 0x7610, R24 ;  /* 0x00007610ff187816 */ /* 0x001fe20000000018 */
[----:B------:R-:W-:-:S03]  /*7070*/  HFMA2 R25, -RZ, RZ, 0, 0 ;  /* 0x00000000ff197431 */ /* 0x000fc600000001ff */
[----:B------:R-:W-:-:S05]  /*7080*/  @!P4 PRMT R24, R4, 0x7632, R24 ;  /* 0x000076320418c816 */ /* 0x000fca0000000018 */
[----:B------:R0:W-:Y:S01]  /*7090*/  STL.S16 [R1+0x210], R24 ;  /* 0x0002101801007387 */ /* 0x0001e20000100600 */
[----:B------:R-:W-:Y:S02]  /*70a0*/  @!P2 PRMT R27, R15, 0x7632, R27 ;  /* 0x000076320f1ba816 */ /* 0x000fe4000000001b */
[----:B0-----:R-:W-:Y:S02]  /*70b0*/  MOV R24, RZ ;  /* 0x000000ff00187202 */ /* 0x001fe40000000f00 */
[----:B------:R-:W-:Y:S01]  /*70c0*/  @!P2 PRMT R26, R3, 0x7610, R26 ;  /* 0x00007610031aa816 */ /* 0x000fe2000000001a */
[----:B------:R-:W-:Y:S01]  /*70d0*/  STL.S16 [R1+0x218], R27 ;  /* 0x0002181b01007387 */ /* 0x000fe20000100600 */
[----:B-1----:R-:W-:-:S03]  /*70e0*/  MOV R30, R36 ;  /* 0x00000024001e7202 */ /* 0x002fc60000000f00 */
[----:B------:R0:W-:Y:S01]  /*70f0*/  STL.S16 [R1+0x3c8], R26 ;  /* 0x0003c81a01007387 */ /* 0x0001e20000100600 */
[----:B------:R-:W-:Y:S02]  /*7100*/  MOV R31, R37 ;  /* 0x00000025001f7202 */ /* 0x000fe40000000f00 */
[----:B------:R-:W-:Y:S02]  /*7110*/  PRMT R58, RZ, 0x7610, R58 ;  /* 0x00007610ff3a7816 */ /* 0x000fe4000000003a */
[----:B------:R-:W-:Y:S02]  /*7120*/  PRMT R59, RZ, 0x7610, R59 ;  /* 0x00007610ff3b7816 */ /* 0x000fe4000000003b */
[----:B0-----:R-:W-:Y:S02]  /*7130*/  CS2R R26, SRZ ;  /* 0x00000000001a7805 */ /* 0x001fe4000001ff00 */
[----:B------:R-:W-:Y:S02]  /*7140*/  @!P4 PRMT R58, R5, 0x7632, R58 ;  /* 0x00007632053ac816 */ /* 0x000fe4000000003a */
[----:B------:R-:W-:-:S03]  /*7150*/  @!P4 PRMT R59, R4, 0x7610, R59 ;  /* 0x00007610043bc816 */ /* 0x000fc6000000003b */
[----:B------:R-:W-:Y:S04]  /*7160*/  STL [R1+0x820], R58 ;  /* 0x0008203a01007387 */ /* 0x000fe80000100800 */
[----:B------:R-:W-:Y:S04]  /*7170*/  STL.64 [R1+0x798], R58 ;  /* 0x0007983a01007387 */ /* 0x000fe80000100a00 */
[----:B------:R-:W-:Y:S04]  /*7180*/  STL [R1+0x884], R58 ;  /* 0x0008843a01007387 */ /* 0x000fe80000100800 */
[----:B------:R0:W-:Y:S04]  /*7190*/  STL [R1+0x8c8], R58 ;  /* 0x0008c83a01007387 */ /* 0x0001e80000100800 */
[----:B0-----:R-:W3:Y:S01]  /*71a0*/  LDL.LU.64 R58, [R1+0x5a8] ;  /* 0x0005a800013a7983 */ /* 0x001ee20000300a00 */
[----:B--2---:R-:W-:-:S04]  /*71b0*/  LOP3.LUT R68, R68, 0xfffffbff, RZ, 0xc0, !PT ;  /* 0xfffffbff44447812 */ /* 0x004fc800078ec0ff */
[----:B------:R-:W-:Y:S02]  /*71c0*/  @P1 LOP3.LUT R68, R68, 0x400, RZ, 0xfc, !PT ;  /* 0x0000040044441812 */ /* 0x000fe400078efcff */
[----:B------:R-:W-:Y:S02]  /*71d0*/  LOP3.LUT P1, RZ, R55, 0x800, RZ, 0xc0, !PT ;  /* 0x0000080037ff7812 */ /* 0x000fe4000782c0ff */
[----:B------:R-:W-:-:S11]  /*71e0*/  LOP3.LUT R68, R68, 0xfffff7ff, RZ, 0xc0, !PT ;  /* 0xfffff7ff44447812 */ /* 0x000fd600078ec0ff */
[----:B------:R-:W-:Y:S02]  /*71f0*/  @P1 LOP3.LUT R68, R68, 0x800, RZ, 0xfc, !PT ;  /* 0x0000080044441812 */ /* 0x000fe400078efcff */
[----:B------:R-:W-:-:S13]  /*7200*/  LOP3.LUT P1, RZ, R55, 0x1000, RZ, 0xc0, !PT ;  /* 0x0000100037ff7812 */ /* 0x000fda000782c0ff */
[----:B------:R-:W2:Y:S04]  /*7210*/  @!P1 LDG.E R25, desc[UR10][R66.64] ;  /* 0x0000000a42199981 */ /* 0x000ea8000c1e1900 */
[----:B------:R0:W2:Y:S01]  /*7220*/  @!P1 LDG.E R24, desc[UR10][R28.64] ;  /* 0x0000000a1c189981 */ /* 0x0000a2000c1e1900 */
[----:B------:R-:W-:-:S13]  /*7230*/  LOP3.LUT P1, RZ, R68, 0x800, RZ, 0xc0, !PT ;  /* 0x0000080044ff7812 */ /* 0x000fda000782c0ff */
[----:B------:R-:W2:Y:S04]  /*7240*/  @!P1 LDG.E R27, desc[UR10][R30.64] ;  /* 0x0000000a1e1b9981 */ /* 0x000ea8000c1e1900 */
[----:B------:R-:W3:Y:S01]  /*7250*/  LDL.LU.64 R30, [R1+0x5c0] ;  /* 0x0005c000011e7983 */ /* 0x000ee20000300a00 */
[----:B------:R-:W-:Y:S02]  /*7260*/  MOV R36, R38 ;  /* 0x0000002600247202 */ /* 0x000fe40000000f00 */
[----:B------:R-:W-:Y:S02]  /*7270*/  MOV R37, R39 ;  /* 0x0000002700257202 */ /* 0x000fe40000000f00 */
[----:B------:R-:W-:Y:S01]  /*7280*/  PRMT R33, RZ, 0x7610, R33 ;  /* 0x00007610ff217816 */ /* 0x000fe20000000021 */
[----:B------:R-:W2:Y:S04]  /*7290*/  LDL.LU.64 R38, [R1+0x5b8] ;  /* 0x0005b80001267983 */ /* 0x000ea80000300a00 */
[----:B------:R-:W2:Y:S01]  /*72a0*/  @!P1 LDG.E R26, desc[UR10][R36.64] ;  /* 0x0000000a241a9981 */ /* 0x000ea2000c1e1900 */
[----:B------:R-:W-:-:S02]  /*72b0*/  LOP3.LUT P1, RZ, R68, 0x400, RZ, 0xc0, !PT ;  /* 0x0000040044ff7812 */ /* 0x000fc4000782c0ff */
[----:B0-----:R-:W-:Y:S02]  /*72c0*/  CS2R R28, SRZ ;  /* 0x00000000001c7805 */ /* 0x001fe4000001ff00 */
[----:B------:R-:W-:Y:S02]  /*72d0*/  @!P2 PRMT R33, R15, 0x7610, R33 ;  /* 0x000076100f21a816 */ /* 0x000fe40000000021 */
[----:B------:R-:W-:Y:S02]  /*72e0*/  LOP3.LUT P2, RZ, R55, 0x200, RZ, 0xc0, !PT ;  /* 0x0000020037ff7812 */ /* 0x000fe4000784c0ff */
[----:B------:R-:W-:Y:S01]  /*72f0*/  PRMT R57, RZ, 0x7610, R57 ;  /* 0x00007610ff397816 */ /* 0x000fe20000000039 */
[----:B------:R-:W-:Y:S03]  /*7300*/  STL [R1+0x808], R56 ;  /* 0x0008083801007387 */ /* 0x000fe60000100800 */
[----:B------:R-:W-:Y:S01]  /*7310*/  @!P4 PRMT R57, R5, 0x7610, R57 ;  /* 0x000076100539c816 */ /* 0x000fe20000000039 */
[----:B------:R-:W2:Y:S01]  /*7320*/  LDL.LU.64 R36, [R1+0x540] ;  /* 0x0005400001247983 */ /* 0x000ea20000300a00 */
[----:B------:R-:W-:-:S03]  /*7330*/  PRMT R69, RZ, 0x7610, R69 ;  /* 0x00007610ff457816 */ /* 0x000fc60000000045 */
[----:B------:R-:W-:Y:S04]  /*7340*/  STL [R1+0x784], R57 ;  /* 0x0007843901007387 */ /* 0x000fe80000100800 */
[----:B------:R-:W-:Y:S04]  /*7350*/  STL.64 [R1+0x790], R56 ;  /* 0x0007903801007387 */ /* 0x000fe80000100a00 */
[----:B------:R-:W-:Y:S04]  /*7360*/  STL [R1+0x81c], R56 ;  /* 0x00081c3801007387 */ /* 0x000fe80000100800 */
[----:B------:R-:W-:Y:S04]  /*7370*/  STL [R1+0x838], R56 ;  /* 0x0008383801007387 */ /* 0x000fe80000100800 */
[----:B------:R-:W-:Y:S04]  /*7380*/  STL [R1+0x868], R56 ;  /* 0x0008683801007387 */ /* 0x000fe80000100800 */
[----:B------:R-:W-:Y:S04]  /*7390*/  STL.64 [R1+0x8c0], R56 ;  /* 0x0008c03801007387 */ /* 0x000fe80000100a00 */
[----:B------:R0:W-:Y:S04]  /*73a0*/  STL [R1+0x8f8], R56 ;  /* 0x0008f83801007387 */ /* 0x0001e80000100800 */
[----:B------:R1:W-:Y:S01]  /*73b0*/  STL.64 [R1+0x930], R4 ;  /* 0x0009300401007387 */ /* 0x0003e20000100a00 */
[----:B----4-:R-:W-:-:S03]  /*73c0*/  @!P0 PRMT R69, R23, 0x7632, R69 ;  /* 0x0000763217458816 */ /* 0x010fc60000000045 */
[----:B0-----:R-:W4:Y:S04]  /*73d0*/  LDL.LU.64 R56, [R1+0x528] ;  /* 0x0005280001387983 */ /* 0x001f280000300a00 */
[----:B-1----:R-:W4:Y:S04]  /*73e0*/  LDL.LU.64 R4, [R1+0x5a0] ;  /* 0x0005a00001047983 */ /* 0x002f280000300a00 */
[----:B------:R0:W-:Y:S04]  /*73f0*/  STL.S16 [R1+0x528], R69 ;  /* 0x0005284501007387 */ /* 0x0001e80000100600 */
[----:B0-----:R-:W4:Y:S04]  /*7400*/  LDL.LU R69, [R1+0x960] ;  /* 0x0009600001457983 */ /* 0x001f280000300800 */
[----:B---3--:R0:W3:Y:S01]  /*7410*/  @!P1 LDG.E R28, desc[UR10][R30.64] ;  /* 0x0000000a1e1c9981 */ /* 0x0080e2000c1e1900 */
[----:B------:R-:W-:-:S02]  /*7420*/  LOP3.LUT P3, RZ, R55, 0x100, RZ, 0xc0, !PT ;  /* 0x0000010037ff7812 */ /* 0x000fc4000786c0ff */
[----:B------:R-:W-:Y:S01]  /*7430*/  PRMT R34, RZ, 0x7610, R34 ;  /* 0x00007610ff227816 */ /* 0x000fe20000000022 */
[----:B--2---:R1:W2:Y:S01]  /*7440*/  @!P1 LDG.E R29, desc[UR10][R38.64] ;  /* 0x0000000a261d9981 */ /* 0x0042a2000c1e1900 */
[----:B0-----:R-:W-:-:S06]  /*7450*/  CS2R R30, SRZ ;  /* 0x00000000001e7805 */ /* 0x001fcc000001ff00 */
[----:B------:R-:W3:Y:S04]  /*7460*/  @!P2 LDG.E R30, desc[UR10][R58.64] ;  /* 0x0000000a3a1ea981 */ /* 0x000ee8000c1e1900 */
[----:B------:R-:W2:Y:S01]  /*7470*/  LDL.LU.64 R58, [R1+0x570] ;  /* 0x00057000013a7983 */ /* 0x000ea20000300a00 */
[----:B-1----:R-:W-:Y:S02]  /*7480*/  MOV R38, R64 ;  /* 0x0000004000267202 */ /* 0x002fe40000000f00 */
[----:B------:R-:W-:Y:S02]  /*7490*/  MOV R39, R65 ;  /* 0x0000004100277202 */ /* 0x000fe40000000f00 */
[----:B------:R-:W3:Y:S01]  /*74a0*/  LDL.LU.64 R64, [R1+0x5b0] ;  /* 0x0005b00001407983 */ /* 0x000ee20000300a00 */
[----:B------:R-:W-:-:S02]  /*74b0*/  LOP3.LUT P4, RZ, R55, 0x80, RZ, 0xc0, !PT ;  /* 0x0000008037ff7812 */ /* 0x000fc4000788c0ff */
[----:B------:R-:W-:Y:S01]  /*74c0*/  PRMT R32, RZ, 0x7610, R32 ;  /* 0x00007610ff207816 */ /* 0x000fe20000000020 */
[----:B------:R0:W-:Y:S01]  /*74d0*/  STL.S16 [R1+0x400], R35 ;  /* 0x0004002301007387 */ /* 0x0001e20000100600 */
[----:B------:R-:W-:Y:S02]  /*74e0*/  LOP3.LUT R68, R68, 0xfffffdff, RZ, 0xc0, !PT ;  /* 0xfffffdff44447812 */ /* 0x000fe400078ec0ff */
[----:B------:R-:W-:Y:S01]  /*74f0*/  @!P0 PRMT R34, R22, 0x7632, R34 ;  /* 0x0000763216228816 */ /* 0x000fe20000000022 */
[----:B------:R1:W-:Y:S01]  /*7500*/  STL.S16 [R1+0x214], R33 ;  /* 0x0002142101007387 */ /* 0x0003e20000100600 */
[----:B------:R-:W-:Y:S02]  /*7510*/  @!P6 PRMT R32, R21, 0x7632, R32 ;  /* 0x000076321520e816 */ /* 0x000fe40000000020 */
[----:B------:R-:W-:Y:S01]  /*7520*/  @P3 LOP3.LUT R68, R68, 0x200, RZ, 0xfc, !PT ;  /* 0x0000020044443812 */ /* 0x000fe200078efcff */
[----:B0-----:R-:W-:Y:S01]  /*7530*/  HFMA2 R35, -RZ, RZ, 0, 0 ;  /* 0x00000000ff237431 */ /* 0x001fe200000001ff */
[----:B------:R0:W-:Y:S01]  /*7540*/  STL.S16 [R1+0x544], R34 ;  /* 0x0005442201007387 */ /* 0x0001e20000100600 */
[----:B-1----:R-:W-:-:S03]  /*7550*/  HFMA2 R33, -RZ, RZ, 0, 0 ;  /* 0x00000000ff217431 */ /* 0x002fc600000001ff */
[----:B------:R1:W-:Y:S01]  /*7560*/  STL.S16 [R1+0x52c], R32 ;  /* 0x00052c2001007387 */ /* 0x0003e20000100600 */
[----:B------:R-:W-:-:S03]  /*7570*/  LOP3.LUT R68, R68, 0xfffffeff, RZ, 0xc0, !PT ;  /* 0xfffffeff44447812 */ /* 0x000fc600078ec0ff */
[----:B------:R-:W3:Y:S01]  /*7580*/  @!P4 LDG.E R35, desc[UR10][R36.64] ;  /* 0x0000000a2423c981 */ /* 0x000ee2000c1e1900 */
[----:B0-----:R-:W-:Y:S02]  /*7590*/  MOV R34, RZ ;  /* 0x000000ff00227202 */ /* 0x001fe40000000f00 */
[----:B-1----:R-:W-:Y:S01]  /*75a0*/  MOV R32, RZ ;  /* 0x000000ff00207202 */ /* 0x002fe20000000f00 */
[----:B----4-:R-:W4:Y:S01]  /*75b0*/  @!P3 LDG.E R33, desc[UR10][R56.64] ;  /* 0x0000000a3821b981 */ /* 0x010f22000c1e1900 */
[----:B------:R-:W-:Y:S02]  /*75c0*/  @P4 LOP3.LUT R68, R68, 0x100, RZ, 0xfc, !PT ;  /* 0x0000010044444812 */ /* 0x000fe400078efcff */
[----:B------:R-:W-:Y:S01]  /*75d0*/  PRMT R54, RZ, 0x7610, R54 ;  /* 0x00007610ff367816 */ /* 0x000fe20000000036 */
[----:B------:R-:W4:Y:S04]  /*75e0*/  LDL.LU.64 R36, [R1+0x588] ;  /* 0x0005880001247983 */ /* 0x000f280000300a00 */
[----:B------:R-:W4:Y:S01]  /*75f0*/  @!P3 LDG.E R32, desc[UR10][R4.64] ;  /* 0x0000000a0420b981 */ /* 0x000f22000c1e1900 */
[----:B------:R-:W-:-:S03]  /*7600*/  LOP3.LUT P3, RZ, R55, 0x1000, RZ, 0xc0, !PT ;  /* 0x0000100037ff7812 */ /* 0x000fc6000786c0ff */
[----:B------:R-:W4:Y:S04]  /*7610*/  LDL.LU.64 R56, [R1+0x4f0] ;  /* 0x0004f00001387983 */ /* 0x000f280000300a00 */
[----:B------:R-:W4:Y:S01]  /*7620*/  LDL.LU.64 R4, [R1+0x598] ;  /* 0x0005980001047983 */ /* 0x000f220000300a00 */
[----:B------:R-:W-:-:S05]  /*7630*/  PRMT R69, RZ, 0x7610, R69 ;  /* 0x00007610ff457816 */ /* 0x000fca0000000045 */
[----:B------:R-:W-:-:S05]  /*7640*/  @!P3 PRMT R69, R25, 0x7632, R69 ;  /* 0x000076321945b816 */ /* 0x000fca0000000045 */
[----:B------:R0:W-:Y:S04]  /*7650*/  STL.S16 [R1+0x4f4], R69 ;  /* 0x0004f44501007387 */ /* 0x0001e80000100600 */
[----:B0-----:R-:W4:Y:S04]  /*7660*/  LDL.LU R69, [R1+0x95c] ;  /* 0x00095c0001457983 */ /* 0x001f280000300800 */
[----:B--2---:R-:W2:Y:S01]  /*7670*/  @!P4 LDG.E R34, desc[UR10][R58.64] ;  /* 0x0000000a3a22c981 */ /* 0x004ea2000c1e1900 */
[----:B------:R-:W-:-:S03]  /*7680*/  LOP3.LUT P4, RZ, R55, 0x800, RZ, 0xc0, !PT ;  /* 0x0000080037ff7812 */ /* 0x000fc6000788c0ff */
[----:B---3--:R0:W3:Y:S01]  /*7690*/  @!P2 LDG.E R31, desc[UR10][R64.64] ;  /* 0x0000000a401fa981 */ /* 0x0080e2000c1e1900 */
[----:B------:R-:W-:-:S03]  /*76a0*/  PRMT R41, RZ, 0x7610, R41 ;  /* 0x00007610ff297816 */ /* 0x000fc60000000029 */
[----:B------:R-:W2:Y:S06]  /*76b0*/  LDL.LU.64 R58, [R1+0x590] ;  /* 0x00059000013a7983 */ /* 0x000eac0000300a00 */
[----:B------:R-:W-:Y:S01]  /*76c0*/  @!P4 PRMT R54, R27, 0x7632, R54 ;  /* 0x000076321b36c816 */ /* 0x000fe20000000036 */
[----:B------:R-:W0:Y:S04]  /*76d0*/  LDL.LU.64 R64, [R1+0x968] ;  /* 0x0009680001407983 */ /* 0x000e280000300a00 */
[----:B------:R1:W-:Y:S04]  /*76e0*/  STL.S16 [R1+0x4f0], R54 ;  /* 0x0004f03601007387 */ /* 0x0003e80000100600 */
[----:B-1----:R-:W3:Y:S01]  /*76f0*/  LDL.LU R54, [R1+0x958] ;  /* 0x0009580001367983 */ /* 0x002ee20000300800 */
[----:B------:R-:W-:-:S02]  /*7700*/  PRMT R60, RZ, 0x7610, R60 ;  /* 0x00007610ff3c7816 */ /* 0x000fc4000000003c */
[----:B------:R-:W-:Y:S02]  /*7710*/  PRMT R61, RZ, 0x7610, R61 ;  /* 0x00007610ff3d7816 */ /* 0x000fe4000000003d */
[----:B------:R-:W-:Y:S02]  /*7720*/  PRMT R62, RZ, 0x7610, R62 ;  /* 0x00007610ff3e7816 */ /* 0x000fe4000000003e */
[----:B------:R-:W-:Y:S02]  /*7730*/  PRMT R63, RZ, 0x7610, R63 ;  /* 0x00007610ff3f7816 */ /* 0x000fe4000000003f */
[----:B------:R-:W-:Y:S02]  /*7740*/  @!P0 PRMT R41, R22, 0x7610, R41 ;  /* 0x0000761016298816 */ /* 0x000fe40000000029 */
[----:B------:R-:W-:Y:S02]  /*7750*/  PRMT R40, RZ, 0x7610, R40 ;  /* 0x00007610ff287816 */ /* 0x000fe40000000028 */
[----:B------:R-:W-:-:S02]  /*7760*/  @!P5 PRMT R60, R7, 0x7610, R60 ;  /* 0x00007610073cd816 */ /* 0x000fc4000000003c */
[----:B------:R-:W-:Y:S02]  /*7770*/  @!P5 PRMT R61, R7, 0x7632, R61 ;  /* 0x00007632073dd816 */ /* 0x000fe4000000003d */
[C---:B------:R-:W-:Y:S02]  /*7780*/  @!P5 PRMT R62, R6.reuse, 0x7610, R62 ;  /* 0x00007610063ed816 */ /* 0x040fe4000000003e */
[----:B------:R-:W-:Y:S02]  /*7790*/  @!P5 PRMT R63, R6, 0x7632, R63 ;  /* 0x00007632063fd816 */ /* 0x000fe4000000003f */
[----:B------:R-:W-:Y:S01]  /*77a0*/  LOP3.LUT P5, RZ, R55, 0x40, RZ, 0xc0, !PT ;  /* 0x0000004037ff7812 */ /* 0x000fe200078ac0ff */
[----:B------:R1:W-:Y:S01]  /*77b0*/  STL.S16 [R1+0x540], R41 ;  /* 0x0005402901007387 */ /* 0x0003e20000100600 */
[----:B------:R-:W-:-:S05]  /*77c0*/  @!P3 PRMT R40, R24, 0x7632, R40 ;  /* 0x000076321828b816 */ /* 0x000fca0000000028 */
[----:B------:R4:W-:Y:S01]  /*77d0*/  STL.S16 [R1+0x5a0], R40 ;  /* 0x0005a02801007387 */ /* 0x0009e20000100600 */
[----:B-1----:R-:W-:Y:S01]  /*77e0*/  HFMA2 R41, -RZ, RZ, 0, 0 ;  /* 0x00000000ff297431 */ /* 0x002fe200000001ff */
[----:B----4-:R-:W-:-:S05]  /*77f0*/  MOV R40, RZ ;  /* 0x000000ff00287202 */ /* 0x010fca0000000f00 */
[----:B------:R-:W4:Y:S01]  /*7800*/  @!P5 LDG.E R41, desc[UR10][R56.64] ;  /* 0x0000000a3829d981 */ /* 0x000f22000c1e1900 */
[----:B------:R-:W-:-:S03]  /*7810*/  PRMT R69, RZ, 0x7610, R69 ;  /* 0x00007610ff457816 */ /* 0x000fc60000000045 */
[----:B------:R-:W4:Y:S01]  /*7820*/  @!P5 LDG.E R40, desc[UR10][R4.64] ;  /* 0x0000000a0428d981 */ /* 0x000f22000c1e1900 */
[----:B------:R-:W-:-:S03]  /*7830*/  @!P4 PRMT R69, R26, 0x7610, R69 ;  /* 0x000076101a45c816 */ /* 0x000fc60000000045 */
[----:B------:R-:W4:Y:S04]  /*7840*/  LDL.LU.64 R56, [R1+0x4c8] ;  /* 0x0004c80001387983 */ /* 0x000f280000300a00 */
[----:B------:R-:W4:Y:S04]  /*7850*/  LDL.LU.64 R4, [R1+0x580] ;  /* 0x0005800001047983 */ /* 0x000f280000300a00 */
[----:B------:R1:W-:Y:S04]  /*7860*/  STL.S16 [R1+0x574], R69 ;  /* 0x0005744501007387 */ /* 0x0003e80000100600 */
[----:B-1----:R-:W4:Y:S01]  /*7870*/  LDL.LU R69, [R1+0x954] ;  /* 0x0009540001457983 */ /* 0x002f220000300800 */
[----:B---3--:R-:W-:-:S04]  /*7880*/  PRMT R54, RZ, 0x7610, R54 ;  /* 0x00007610ff367816 */ /* 0x008fc80000000036 */
[----:B------:R-:W-:-:S05]  /*7890*/  @!P1 PRMT R54, R29, 0x7632, R54 ;  /* 0x000076321d369816 */ /* 0x000fca0000000036 */
[----:B------:R1:W-:Y:S04]  /*78a0*/  STL.S16 [R1+0x4cc], R54 ;  /* 0x0004cc3601007387 */ /* 0x0003e80000100600 */
[----:B-1----:R-:W3:Y:S01]  /*78b0*/  LDL.LU R54, [R1+0x950] ;  /* 0x0009500001367983 */ /* 0x002ee20000300800 */
[----:B------:R-:W-:Y:S02]  /*78c0*/  PRMT R42, RZ, 0x7610, R42 ;  /* 0x00007610ff2a7816 */ /* 0x000fe4000000002a */
[----:B0-----:R-:W-:Y:S01]  /*78d0*/  PRMT R64, RZ, 0x7610, R64 ;  /* 0x00007610ff407816 */ /* 0x001fe20000000040 */
[----:B------:R0:W-:Y:S01]  /*78e0*/  STL [R1+0x110], R19 ;  /* 0x0001101301007387 */ /* 0x0001e20000100800 */
[----:B------:R-:W-:Y:S02]  /*78f0*/  PRMT R65, RZ, 0x7610, R65 ;  /* 0x00007610ff417816 */ /* 0x000fe40000000041 */
[----:B------:R-:W-:-:S02]  /*7900*/  PRMT R66, RZ, 0x7610, R66 ;  /* 0x00007610ff427816 */ /* 0x000fc40000000042 */
[----:B------:R-:W-:Y:S02]  /*7910*/  @!P3 PRMT R42, R24, 0x7610, R42 ;  /* 0x00007610182ab816 */ /* 0x000fe4000000002a */
[C---:B------:R-:W-:Y:S02]  /*7920*/  @!P6 PRMT R64, R43.reuse, 0x7610, R64 ;  /* 0x000076102b40e816 */ /* 0x040fe40000000040 */
[----:B0-----:R-:W-:Y:S02]  /*7930*/  PRMT R19, RZ, 0x7610, R19 ;  /* 0x00007610ff137816 */ /* 0x001fe40000000013 */
[----:B------:R-:W-:Y:S02]  /*7940*/  @!P6 PRMT R65, R43, 0x7632, R65 ;  /* 0x000076322b41e816 */ /* 0x000fe40000000041 */
[----:B------:R-:W-:Y:S02]  /*7950*/  @!P6 PRMT R66, R21, 0x7610, R66 ;  /* 0x000076101542e816 */ /* 0x000fe40000000042 */
[----:B------:R-:W-:Y:S01]  /*7960*/  LOP3.LUT P6, RZ, R55, 0x20, RZ, 0xc0, !PT ;  /* 0x0000002037ff7812 */ /* 0x000fe200078cc0ff */
[----:B------:R0:W-:Y:S01]  /*7970*/  STL.S16 [R1+0x570], R42 ;  /* 0x0005702a01007387 */ /* 0x0001e20000100600 */
[----:B------:R-:W-:-:S05]  /*7980*/  @!P4 PRMT R19, R26, 0x7632, R19 ;  /* 0x000076321a13c816 */ /* 0x000fca0000000013 */
[----:B------:R1:W-:Y:S01]  /*7990*/  STL.S16 [R1+0x58c], R19 ;  /* 0x00058c1301007387 */ /* 0x0003e20000100600 */
[----:B0-----:R-:W-:Y:S01]  /*79a0*/  HFMA2 R42, -RZ, RZ, 0, 0 ;  /* 0x00000000ff2a7431 */ /* 0x001fe200000001ff */
[----:B-1----:R-:W-:-:S05]  /*79b0*/  MOV R19, RZ ;  /* 0x000000ff00137202 */ /* 0x002fca0000000f00 */
[----:B------:R-:W3:Y:S04]  /*79c0*/  @!P6 LDG.E R42, desc[UR10][R36.64] ;  /* 0x0000000a242ae981 */ /* 0x000ee8000c1e1900 */
[----:B--2---:R-:W2:Y:S04]  /*79d0*/  @!P6 LDG.E R19, desc[UR10][R58.64] ;  /* 0x0000000a3a13e981 */ /* 0x004ea8000c1e1900 */
[----:B------:R-:W2:Y:S04]  /*79e0*/  LDL.LU.64 R36, [R1+0x568] ;  /* 0x0005680001247983 */ /* 0x000ea80000300a00 */
[----:B------:R-:W2:Y:S04]  /*79f0*/  LDL.LU.64 R58, [R1+0x578] ;  /* 0x00057800013a7983 */ /* 0x000ea80000300a00 */
[----:B------:R0:W-:Y:S04]  /*7a00*/  STL [R1+0x10], R0 ;  /* 0x0000100001007387 */ /* 0x0001e80000100800 */
[----:B------:R1:W-:Y:S01]  /*7a10*/  STL [R1+0x114], R18 ;  /* 0x0001141201007387 */ /* 0x0003e20000100800 */
[----:B0-----:R-:W-:-:S02]  /*7a20*/  PRMT R0, RZ, 0x7610, R0 ;  /* 0x00007610ff007816 */ /* 0x001fc40000000000 */
[----:B-1----:R-:W-:Y:S02]  /*7a30*/  PRMT R18, RZ, 0x7610, R18 ;  /* 0x00007610ff127816 */ /* 0x002fe40000000012 */
[----:B------:R-:W-:Y:S02]  /*7a40*/  @!P0 PRMT R0, R23, 0x7610, R0 ;  /* 0x0000761017008816 */ /* 0x000fe40000000000 */
[----:B------:R-:W-:Y:S01]  /*7a50*/  LOP3.LUT P0, RZ, R55, 0x10, RZ, 0xc0, !PT ;  /* 0x0000001037ff7812 */ /* 0x000fe2000780c0ff */
[----:B------:R0:W-:Y:S01]  /*7a60*/  STL [R1+0x118], R16 ;  /* 0x0001181001007387 */ /* 0x0001e20000100800 */
[----:B------:R-:W-:-:S05]  /*7a70*/  @!P1 PRMT R18, R28, 0x7632, R18 ;  /* 0x000076321c129816 */ /* 0x000fca0000000012 */
[----:B------:R1:W-:Y:S01]  /*7a80*/  STL.S16 [R1+0x590], R18 ;  /* 0x0005901201007387 */ /* 0x0003e20000100600 */
[----:B0-----:R-:W-:Y:S01]  /*7a90*/  HFMA2 R16, -RZ, RZ, 0, 0 ;  /* 0x00000000ff107431 */ /* 0x001fe200000001ff */
[----:B-1----:R-:W-:-:S05]  /*7aa0*/  MOV R18, RZ ;  /* 0x000000ff00127202 */ /* 0x002fca0000000f00 */
[----:B----4-:R-:W4:Y:S04]  /*7ab0*/  @!P0 LDG.E R16, desc[UR10][R56.64] ;  /* 0x0000000a38108981 */ /* 0x010f28000c1e1900 */
[----:B------:R-:W4:Y:S01]  /*7ac0*/  @!P0 LDG.E R18, desc[UR10][R4.64] ;  /* 0x0000000a04128981 */ /* 0x000f22000c1e1900 */
[----:B------:R-:W-:-:S03]  /*7ad0*/  PRMT R69, RZ, 0x7610, R69 ;  /* 0x00007610ff457816 */ /* 0x000fc60000000045 */
[----:B------:R-:W4:Y:S04]  /*7ae0*/  LDL.LU.64 R56, [R1+0x4a8] ;  /* 0x0004a80001387983 */ /* 0x000f280000300a00 */
[----:B------:R-:W4:Y:S01]  /*7af0*/  LDL.LU.64 R4, [R1+0x560] ;  /* 0x0005600001047983 */ /* 0x000f220000300a00 */
[----:B------:R-:W-:-:S05]  /*7b00*/  @!P1 PRMT R69, R28, 0x7610, R69 ;  /* 0x000076101c459816 */ /* 0x000fca0000000045 */
[----:B------:R0:W-:Y:S04]  /*7b10*/  STL.S16 [R1+0x588], R69 ;  /* 0x0005884501007387 */ /* 0x0001e80000100600 */
[----:B0-----:R-:W4:Y:S01]  /*7b20*/  LDL.LU R69, [R1+0x94c] ;  /* 0x00094c0001457983 */ /* 0x001f220000300800 */
[----:B---3--:R-:W-:-:S04]  /*7b30*/  PRMT R54, RZ, 0x7610, R54 ;  /* 0x00007610ff367816 */ /* 0x008fc80000000036 */
[----:B------:R-:W-:-:S05]  /*7b40*/  @!P2 PRMT R54, R31, 0x7632, R54 ;  /* 0x000076321f36a816 */ /* 0x000fca0000000036 */
[----:B------:R0:W-:Y:S04]  /*7b50*/  STL.S16 [R1+0x4c8], R54 ;  /* 0x0004c83601007387 */ /* 0x0001e80000100600 */
[----:B0-----:R-:W3:Y:S01]  /*7b60*/  LDL.LU R54, [R1+0x948] ;  /* 0x0009480001367983 */ /* 0x001ee20000300800 */
[----:B------:R-:W-:-:S03]  /*7b70*/  PRMT R46, RZ, 0x7610, R46 ;  /* 0x00007610ff2e7816 */ /* 0x000fc6000000002e */
[----:B------:R0:W-:Y:S01]  /*7b80*/  STL [R1+0x14], R8 ;  /* 0x0000140801007387 */ /* 0x0001e20000100800 */
[----:B------:R-:W-:Y:S02]  /*7b90*/  @!P2 PRMT R46, R30, 0x7632, R46 ;  /* 0x000076321e2ea816 */ /* 0x000fe4000000002e */
[----:B0-----:R-:W-:Y:S01]  /*7ba0*/  PRMT R8, RZ, 0x7610, R8 ;  /* 0x00007610ff087816 */ /* 0x001fe20000000008 */
[----:B------:R0:W-:Y:S03]  /*7bb0*/  STL [R1+0x11c], R17 ;  /* 0x00011c1101007387 */ /* 0x0001e60000100800 */
[----:B------:R-:W-:Y:S02]  /*7bc0*/  @!P3 PRMT R8, R25, 0x7610, R8 ;  /* 0x000076101908b816 */ /* 0x000fe40000000008 */
[----:B------:R-:W-:Y:S01]  /*7bd0*/  LOP3.LUT P3, RZ, R55, 0x8, RZ, 0xc0, !PT ;  /* 0x0000000837ff7812 */ /* 0x000fe2000786c0ff */
[----:B------:R1:W-:Y:S01]  /*7be0*/  STL.S16 [R1+0x580], R46 ;  /* 0x0005802e01007387 */ /* 0x0003e20000100600 */
[----:B0-----:R-:W-:Y:S01]  /*7bf0*/  HFMA2 R17, -RZ, RZ, 0, 0 ;  /* 0x00000000ff117431 */ /* 0x001fe200000001ff */
[----:B-1----:R-:W-:-:S10]  /*7c00*/  MOV R46, RZ ;  /* 0x000000ff002e7202 */ /* 0x002fd40000000f00 */
[----:B--2---:R-:W2:Y:S04]  /*7c10*/  @!P3 LDG.E R17, desc[UR10][R36.64] ;  /* 0x0000000a2411b981 */ /* 0x004ea8000c1e1900 */
[----:B------:R-:W2:Y:S01]  /*7c20*/  @!P3 LDG.E R46, desc[UR10][R58.64] ;  /* 0x0000000a3a2eb981 */ /* 0x000ea2000c1e1900 */
[----:B------:R-:W-:-:S03]  /*7c30*/  LOP3.LUT P3, RZ, R68, 0x200, RZ, 0xc0, !PT ;  /* 0x0000020044ff7812 */ /* 0x000fc6000786c0ff */
[----:B------:R0:W-:Y:S01]  /*7c40*/  STL [R1+0x18], R9 ;  /* 0x0000180901007387 */ /* 0x0001e20000100800 */
[----:B------:R-:W-:-:S03]  /*7c50*/  PRMT R48, RZ, 0x7610, R48 ;  /* 0x00007610ff307816 */ /* 0x000fc60000000030 */
[----:B------:R1:W-:Y:S04]  /*7c60*/  STL [R1+0x120], R20 ;  /* 0x0001201401007387 */ /* 0x0003e80000100800 */
[----:B------:R-:W2:Y:S01]  /*7c70*/  LDL.LU.64 R36, [R1+0x550] ;  /* 0x0005500001247983 */ /* 0x000ea20000300a00 */
[----:B0-----:R-:W-:Y:S02]  /*7c80*/  PRMT R9, RZ, 0x7610, R9 ;  /* 0x00007610ff097816 */ /* 0x001fe40000000009 */
[----:B------:R-:W-:Y:S01]  /*7c90*/  @!P3 PRMT R48, R32, 0x7632, R48 ;  /* 0x000076322030b816 */ /* 0x000fe20000000030 */
[----:B------:R-:W2:Y:S01]  /*7ca0*/  LDL.LU.64 R58, [R1+0x558] ;  /* 0x00055800013a7983 */ /* 0x000ea20000300a00 */
[----:B------:R-:W-:Y:S02]  /*7cb0*/  @!P4 PRMT R9, R27, 0x7610, R9 ;  /* 0x000076101b09c816 */ /* 0x000fe40000000009 */
[----:B------:R-:W-:Y:S01]  /*7cc0*/  LOP3.LUT P4, RZ, R55, 0x4, RZ, 0xc0, !PT ;  /* 0x0000000437ff7812 */ /* 0x000fe2000788c0ff */
[----:B-1----:R-:W-:Y:S01]  /*7cd0*/  HFMA2 R20, -RZ, RZ, 0, 0 ;  /* 0x00000000ff147431 */ /* 0x002fe200000001ff */
[----:B------:R0:W-:Y:S02]  /*7ce0*/  STL.S16 [R1+0x578], R48 ;  /* 0x0005783001007387 */ /* 0x0001e40000100600 */
[----:B0-----:R-:W-:-:S09]  /*7cf0*/  MOV R48, RZ ;  /* 0x000000ff00307202 */ /* 0x001fd20000000f00 */
[----:B----4-:R-:W4:Y:S04]  /*7d00*/  @!P4 LDG.E R20, desc[UR10][R56.64] ;  /* 0x0000000a3814c981 */ /* 0x010f28000c1e1900 */
[----:B------:R-:W4:Y:S01]  /*7d10*/  @!P4 LDG.E R48, desc[UR10][R4.64] ;  /* 0x0000000a0430c981 */ /* 0x000f22000c1e1900 */
[----:B------:R-:W-:Y:S02]  /*7d20*/  LOP3.LUT P4, RZ, R68, 0x100, RZ, 0xc0, !PT ;  /* 0x0000010044ff7812 */ /* 0x000fe4000788c0ff */
[----:B------:R-:W-:Y:S01]  /*7d30*/  PRMT R50, RZ, 0x7610, R50 ;  /* 0x00007610ff327816 */ /* 0x000fe20000000032 */
[----:B------:R-:W-:Y:S01]  /*7d40*/  STL [R1+0x1c], R10 ;  /* 0x00001c0a01007387 */ /* 0x000fe20000100800 */
[----:B------:R-:W-:-:S03]  /*7d50*/  PRMT R69, RZ, 0x7610, R69 ;  /* 0x00007610ff457816 */ /* 0x000fc60000000045 */
[----:B------:R-:W4:Y:S01]  /*7d60*/  LDL.LU.64 R56, [R1+0x488] ;  /* 0x0004880001387983 */ /* 0x000f220000300a00 */
[----:B------:R-:W-:Y:S02]  /*7d70*/  @!P2 PRMT R69, R30, 0x7610, R69 ;  /* 0x000076101e45a816 */ /* 0x000fe40000000045 */
[----:B------:R-:W-:Y:S02]  /*7d80*/  PRMT R51, RZ, 0x7610, R51 ;  /* 0x00007610ff337816 */ /* 0x000fe40000000033 */
[----:B------:R-:W-:Y:S01]  /*7d90*/  PRMT R49, RZ, 0x7610, R49 ;  /* 0x00007610ff317816 */ /* 0x000fe20000000031 */
[----:B------:R0:W-:Y:S04]  /*7da0*/  STL.S16 [R1+0x568], R69 ;  /* 0x0005684501007387 */ /* 0x0001e80000100600 */
[----:B------:R-:W-:Y:S04]  /*7db0*/  STL [R1+0x24], R12 ;  /* 0x0000240c01007387 */ /* 0x000fe80000100800 */
[----:B------:R-:W-:Y:S04]  /*7dc0*/  STL [R1+0x12c], R2 ;  /* 0x00012c0201007387 */ /* 0x000fe80000100800 */
[----:B0-----:R-:W4:Y:S01]  /*7dd0*/  LDL.LU R69, [R1+0x944] ;  /* 0x0009440001457983 */ /* 0x001f220000300800 */
[----:B---3--:R-:W-:-:S03]  /*7de0*/  PRMT R54, RZ, 0x7610, R54 ;  /* 0x00007610ff367816 */ /* 0x008fc60000000036 */
[----:B------:R-:W3:Y:S01]  /*7df0*/  LDL.LU.64 R4, [R1+0x548] ;  /* 0x0005480001047983 */ /* 0x000ee20000300a00 */
[----:B------:R-:W-:-:S05]  /*7e00*/  @!P4 PRMT R54, R35, 0x7632, R54 ;  /* 0x000076322336c816 */ /* 0x000fca0000000036 */
[----:B------:R0:W-:Y:S04]  /*7e10*/  STL.S16 [R1+0x4a8], R54 ;  /* 0x0004a83601007387 */ /* 0x0001e80000100600 */
[----:B0-----:R-:W3:Y:S01]  /*7e20*/  LDL.LU R54, [R1+0x93c] ;  /* 0x00093c0001367983 */ /* 0x001ee20000300800 */
[----:B------:R-:W-:Y:S02]  /*7e30*/  PRMT R10, RZ, 0x7610, R10 ;  /* 0x00007610ff0a7816 */ /* 0x000fe4000000000a */
[----:B------:R-:W-:Y:S02]  /*7e40*/  @!P3 PRMT R50, R32, 0x7610, R50 ;  /* 0x000076102032b816 */ /* 0x000fe40000000032 */
[----:B------:R-:W-:Y:S02]  /*7e50*/  @!P1 PRMT R10, R29, 0x7610, R10 ;  /* 0x000076101d0a9816 */ /* 0x000fe4000000000a */
[----:B------:R-:W-:Y:S01]  /*7e60*/  LOP3.LUT P1, RZ, R55, 0x2, RZ, 0xc0, !PT ;  /* 0x0000000237ff7812 */ /* 0x000fe2000782c0ff */
[----:B------:R0:W-:Y:S01]  /*7e70*/  STL.S16 [R1+0x56c], R50 ;  /* 0x00056c3201007387 */ /* 0x0001e20000100600 */
[----:B------:R-:W-:-:S05]  /*7e80*/  @!P4 PRMT R51, R34, 0x7632, R51 ;  /* 0x000076322233c816 */ /* 0x000fca0000000033 */
[----:B------:R1:W-:Y:S01]  /*7e90*/  STL.S16 [R1+0x560], R51 ;  /* 0x0005603301007387 */ /* 0x0003e20000100600 */
[----:B0-----:R-:W-:Y:S01]  /*7ea0*/  HFMA2 R50, -RZ, RZ, 0, 0 ;  /* 0x00000000ff327431 */ /* 0x001fe200000001ff */
[----:B-1----:R-:W-:Y:S02]  /*7eb0*/  MOV R51, RZ ;  /* 0x000000ff00337202 */ /* 0x002fe40000000f00 */
[----:B------:R-:W-:-:S03]  /*7ec0*/  @!P0 PRMT R49, R18, 0x7610, R49 ;  /* 0x0000761012318816 */ /* 0x000fc60000000031 */
[----:B--2---:R-:W2:Y:S04]  /*7ed0*/  @!P1 LDG.E R50, desc[UR10][R36.64] ;  /* 0x0000000a24329981 */ /* 0x004ea8000c1e1900 */
[----:B------:R-:W2:Y:S04]  /*7ee0*/  @!P1 LDG.E R51, desc[UR10][R58.64] ;  /* 0x0000000a3a339981 */ /* 0x000ea8000c1e1900 */
[----:B------:R-:W2:Y:S04]  /*7ef0*/  LDL.LU.64 R36, [R1+0x278] ;  /* 0x0002780001247983 */ /* 0x000ea80000300a00 */
[----:B------:R-:W2:Y:S04]  /*7f00*/  LDL.LU.64 R58, [R1+0x538] ;  /* 0x00053800013a7983 */ /* 0x000ea80000300a00 */
[----:B------:R0:W-:Y:S04]  /*7f10*/  STL.S16 [R1+0x538], R49 ;  /* 0x0005383101007387 */ /* 0x0001e80000100600 */
[----:B0-----:R-:W2:Y:S01]  /*7f20*/  LDL.LU R49, [R1+0x920] ;  /* 0x0009200001317983 */ /* 0x001ea20000300800 */
[----:B----4-:R-:W-:-:S04]  /*7f30*/  PRMT R69, RZ, 0x7610, R69 ;  /* 0x00007610ff457816 */ /* 0x010fc80000000045 */
[----:B------:R-:W-:-:S05]  /*7f40*/  @!P3 PRMT R69, R33, 0x7632, R69 ;  /* 0x000076322145b816 */ /* 0x000fca0000000045 */
[----:B------:R0:W-:Y:S04]  /*7f50*/  STL.S16 [R1+0x4ac], R69 ;  /* 0x0004ac4501007387 */ /* 0x0001e80000100600 */
[----:B0-----:R-:W4:Y:S01]  /*7f60*/  LDL.LU R69, [R1+0x940] ;  /* 0x0009400001457983 */ /* 0x001f220000300800 */
[----:B---3--:R-:W-:-:S04]  /*7f70*/  PRMT R54, RZ, 0x7610, R54 ;  /* 0x00007610ff367816 */ /* 0x008fc80000000036 */
[----:B------:R-:W-:-:S05]  /*7f80*/  @!P5 PRMT R54, R41, 0x7632, R54 ;  /* 0x000076322936d816 */ /* 0x000fca0000000036 */
[----:B------:R0:W-:Y:S04]  /*7f90*/  STL.S16 [R1+0x48c], R54 ;  /* 0x00048c3601007387 */ /* 0x0001e80000100600 */
[----:B0-----:R-:W3:Y:S01]  /*7fa0*/  LDL.LU R54, [R1+0x938] ;  /* 0x0009380001367983 */ /* 0x001ee20000300800 */
[----:B------:R-:W-:-:S04]  /*7fb0*/  PRMT R12, RZ, 0x7610, R12 ;  /* 0x00007610ff0c7816 */ /* 0x000fc8000000000c */
[----:B------:R-:W-:Y:S01]  /*7fc0*/  @!P3 PRMT R12, R33, 0x7610, R12 ;  /* 0x00007610210cb816 */ /* 0x000fe2000000000c */
[----:B------:R-:W-:Y:S01]  /*7fd0*/  HFMA2 R2, -RZ, RZ, 0, 0 ;  /* 0x00000000ff027431 */ /* 0x000fe200000001ff */
[----:B------:R-:W-:Y:S02]  /*7fe0*/  LOP3.LUT R68, R68, 0xffffff7f, RZ, 0xc0, !PT ;  /* 0xffffff7f44447812 */ /* 0x000fe400078ec0ff */
[----:B--2---:R-:W-:Y:S02]  /*7ff0*/  PRMT R49, RZ, 0x7610, R49 ;  /* 0x00007610ff317816 */ /* 0x004fe40000000031 */
[----:B----4-:R-:W-:-:S13]  /*8000*/  LOP3.LUT P3, RZ, R69, 0x80000000, RZ, 0xc0, !PT ;  /* 0x8000000045ff7812 */ /* 0x010fda000786c0ff */
[----:B------:R0:W2:Y:S01]  /*8010*/  @!P3 LDG.E R2, desc[UR10][R36.64] ;  /* 0x0000000a2402b981 */ /* 0x0000a2000c1e1900 */
[----:B------:R-:W-:-:S03]  /*8020*/  @P3 LOP3.LUT R68, R68, 0x80, RZ, 0xfc, !PT ;  /* 0x0000008044443812 */ /* 0x000fc600078efcff */
[----:B------:R-:W0:Y:S01]  /*8030*/  LDL.LU.64 R36, [R1+0x928] ;  /* 0x0009280001247983 */ /* 0x000e220000300a00 */
[----:B---3--:R-:W-:-:S04]  /*8040*/  PRMT R54, RZ, 0x7610, R54 ;  /* 0x00007610ff367816 */ /* 0x008fc80000000036 */
[----:B------:R-:W-:-:S05]  /*8050*/  @!P6 PRMT R54, R19, 0x7632, R54 ;  /* 0x000076321336e816 */ /* 0x000fca0000000036 */
[----:B------:R1:W-:Y:S02]  /*8060*/  STL.S16 [R1+0x54c], R54 ;  /* 0x00054c3601007387 */ /* 0x0003e40000100600 */
[----:B-1----:R-:W-:-:S06]  /*8070*/  MOV R54, RZ ;  /* 0x000000ff00367202 */ /* 0x002fcc0000000f00 */
[----:B------:R-:W3:Y:S01]  /*8080*/  @!P3 LDG.E R54, desc[UR10][R58.64] ;  /* 0x0000000a3a36b981 */ /* 0x000ee2000c1e1900 */
[----:B------:R-:W-:-:S03]  /*8090*/  LOP3.LUT P3, RZ, R55, 0x8, RZ, 0xc0, !PT ;  /* 0x0000000837ff7812 */ /* 0x000fc6000786c0ff */
[----:B------:R-:W-:Y:S01]  /*80a0*/  STL [R1+0x20], R11 ;  /* 0x0000200b01007387 */ /* 0x000fe20000100800 */
[----:B------:R-:W-:Y:S02]  /*80b0*/  PRMT R53, RZ, 0x7610, R53 ;  /* 0x00007610ff357816 */ /* 0x000fe40000000035 */
[----:B------:R-:W-:Y:S01]  /*80c0*/  PRMT R52, RZ, 0x7610, R52 ;  /* 0x00007610ff347816 */ /* 0x000fe20000000034 */
[----:B------:R-:W-:Y:S04]  /*80d0*/  STL [R1+0x7a0], R60 ;  /* 0x0007a03c01007387 */ /* 0x000fe80000100800 */
[----:B------:R-:W-:Y:S02]  /*80e0*/  STL [R1+0x7a8], R60 ;  /* 0x0007a83c01007387 */ /* 0x000fe40000100800 */
[----:B------:R-:W-:-:S02]  /*80f0*/  @!P3 PRMT R49, R17, 0x7610, R49 ;  /* 0x000076101131b816 */ /* 0x000fc40000000031 */
[----:B------:R-:W-:Y:S04]  /*8100*/  STL [R1+0x7a4], R61 ;  /* 0x0007a43d01007387 */ /* 0x000fe80000100800 */
[----:B------:R1:W-:Y:S04]  /*8110*/  STL.S16 [R1+0x278], R49 ;  /* 0x0002783101007387 */ /* 0x0003e80000100600 */
[----:B------:R4:W-:Y:S04]  /*8120*/  STL.64 [R1+0x7b0], R60 ;  /* 0x0007b03c01007387 */ /* 0x0009e80000100a00 */
[----:B------:R-:W-:Y:S04]  /*8130*/  STL [R1+0x7cc], R60 ;  /* 0x0007cc3c01007387 */ /* 0x000fe80000100800 */
[----:B-1----:R-:W2:Y:S01]  /*8140*/  LDL.LU R49, [R1+0x91c] ;  /* 0x00091c0001317983 */ /* 0x002ea20000300800 */
[----:B------:R-:W-:-:S02]  /*8150*/  PRMT R11, RZ, 0x7610, R11 ;  /* 0x00007610ff0b7816 */ /* 0x000fc4000000000b */
[----:B------:R-:W-:Y:S01]  /*8160*/  @!P5 PRMT R53, R40, 0x7632, R53 ;  /* 0x000076322835d816 */ /* 0x000fe20000000035 */
[----:B------:R-:W-:Y:S01]  /*8170*/  STL [R1+0x82c], R60 ;  /* 0x00082c3c01007387 */ /* 0x000fe20000100800 */
[----:B------:R-:W-:Y:S02]  /*8180*/  @!P2 PRMT R11, R31, 0x7610, R11 ;  /* 0x000076101f0ba816 */ /* 0x000fe4000000000b */
[----:B------:R-:W-:Y:S01]  /*8190*/  LOP3.LUT P2, RZ, R55, 0x1, RZ, 0xc0, !PT ;  /* 0x0000000137ff7812 */ /* 0x000fe2000784c0ff */
[----:B------:R-:W-:Y:S01]  /*81a0*/  STL [R1+0x878], R60 ;  /* 0x0008783c01007387 */ /* 0x000fe20000100800 */
[----:B------:R-:W-:-:S03]  /*81b0*/  @!P4 PRMT R52, R34, 0x7610, R52 ;  /* 0x000076102234c816 */ /* 0x000fc60000000034 */
[----:B------:R1:W-:Y:S01]  /*81c0*/  STL.S16 [R1+0x558], R53 ;  /* 0x0005583501007387 */ /* 0x0003e20000100600 */
[----:B----4-:R-:W-:-:S03]  /*81d0*/  PRMT R61, RZ, 0x7610, R61 ;  /* 0x00007610ff3d7816 */ /* 0x010fc6000000003d */
[----:B------:R4:W-:Y:S04]  /*81e0*/  STL.S16 [R1+0x550], R52 ;  /* 0x0005503401007387 */ /* 0x0009e80000100600 */
[----:B------:R-:W-:Y:S01]  /*81f0*/  STL [R1+0x8d4], R60 ;  /* 0x0008d43c01007387 */ /* 0x000fe20000100800 */
[----:B-1----:R-:W-:-:S03]  /*8200*/  MOV R53, RZ ;  /* 0x000000ff00357202 */ /* 0x002fc60000000f00 */
[----:B------:R1:W-:Y:S01]  /*8210*/  STL [R1+0x904], R60 ;  /* 0x0009043c01007387 */ /* 0x0003e20000100800 */
[----:B----4-:R-:W-:-:S03]  /*8220*/  HFMA2 R52, -RZ, RZ, 0, 0 ;  /* 0x00000000ff347431 */ /* 0x010fc600000001ff */
[----:B------:R4:W3:Y:S01]  /*8230*/  @!P2 LDG.E R53, desc[UR10][R4.64] ;  /* 0x0000000a0435a981 */ /* 0x0008e2000c1e1900 */
[----:B------:R-:W-:-:S03]  /*8240*/  @!P5 PRMT R61, R40, 0x7610, R61 ;  /* 0x00007610283dd816 */ /* 0x000fc6000000003d */
[----:B------:R-:W-:Y:S01]  /*8250*/  STL [R1+0x28], R13 ;  /* 0x0000280d01007387 */ /* 0x000fe20000100800 */
[----:B-1----:R-:W-:-:S03]  /*8260*/  PRMT R60, RZ, 0x7610, R60 ;  /* 0x00007610ff3c7816 */ /* 0x002fc6000000003c */
[----:B------:R-:W3:Y:S01]  /*8270*/  @!P2 LDG.E R52, desc[UR10][R56.64] ;  /* 0x0000000a3834a981 */ /* 0x000ee2000c1e1900 */
[----:B------:R-:W-:-:S03]  /*8280*/  @!P6 PRMT R60, R42, 0x7610, R60 ;  /* 0x000076102a3ce816 */ /* 0x000fc6000000003c */
[----:B------:R-:W4:Y:S04]  /*8290*/  LDL.LU.64 R4, [R1+0x930] ;  /* 0x0009300001047983 */ /* 0x000f280000300a00 */
[----:B------:R-:W-:Y:S04]  /*82a0*/  STL.S16 [R1+0x554], R61 ;  /* 0x0005543d01007387 */ /* 0x000fe80000100600 */
[----:B------:R1:W-:Y:S04]  /*82b0*/  STL.S16 [R1+0x27c], R60 ;  /* 0x00027c3c01007387 */ /* 0x0003e80000100600 */
[----:B------:R-:W3:Y:S04]  /*82c0*/  LDL.LU.64 R56, [R1+0x460] ;  /* 0x0004600001387983 */ /* 0x000ee80000300a00 */
[----:B------:R-:W-:Y:S04]  /*82d0*/  STL [R1+0x130], R3 ;  /* 0x0001300301007387 */ /* 0x000fe80000100800 */
[----:B-1----:R-:W3:Y:S01]  /*82e0*/  LDL.LU.64 R60, [R1+0x530] ;  /* 0x00053000013c7983 */ /* 0x002ee20000300a00 */
[----:B------:R-:W-:-:S03]  /*82f0*/  LOP3.LUT R68, R68, 0xffffffbf, RZ, 0xc0, !PT ;  /* 0xffffffbf44447812 */ /* 0x000fc600078ec0ff */
[----:B------:R-:W-:Y:S04]  /*8300*/  STL [R1+0x924], R47 ;  /* 0x0009242f01007387 */ /* 0x000fe80000100800 */
[----:B------:R-:W-:Y:S04]  /*8310*/  STL [R1+0x2c], R14 ;  /* 0x00002c0e01007387 */ /* 0x000fe80000100800 */
[----:B------:R-:W-:Y:S01]  /*8320*/  STL [R1+0x38], R7 ;  /* 0x0000380701007387 */ /* 0x000fe20000100800 */
[----:B------:R-:W-:-:S03]  /*8330*/  PRMT R67, RZ, 0x7610, R67 ;  /* 0x00007610ff437816 */ /* 0x000fc60000000043 */
[----:B------:R-:W3:Y:S01]  /*8340*/  LDL.LU.64 R58, [R1+0x520] ;  /* 0x00052000013a7983 */ /* 0x000ee20000300a00 */
[----:B0-----:R-:W-:Y:S02]  /*8350*/  PRMT R37, RZ, 0x7610, R37 ;  /* 0x00007610ff257816 */ /* 0x001fe40000000025 */
[----:B------:R-:W-:Y:S02]  /*8360*/  PRMT R36, RZ, 0x7610, R36 ;  /* 0x00007610ff247816 */ /* 0x000fe40000000024 */
[----:B------:R-:W-:Y:S02]  /*8370*/  @!P6 PRMT R37, R42, 0x7632, R37 ;  /* 0x000076322a25e816 */ /* 0x000fe40000000025 */
[----:B------:R-:W-:-:S03]  /*8380*/  @!P6 PRMT R36, R19, 0x7610, R36 ;  /* 0x000076101324e816 */ /* 0x000fc60000000024 */
[----:B------:R-:W-:Y:S04]  /*8390*/  STL.S16 [R1+0x488], R37 ;  /* 0x0004882501007387 */ /* 0x000fe80000100600 */
[----:B------:R0:W-:Y:S04]  /*83a0*/  STL.S16 [R1+0x548], R36 ;  /* 0x0005482401007387 */ /* 0x0001e80000100600 */
[----:B0-----:R-:W3:Y:S01]  /*83b0*/  LDL.LU.64 R36, [R1+0x518] ;  /* 0x0005180001247983 */ /* 0x001ee20000300a00 */
[----:B--2---:R-:W-:-:S04]  /*83c0*/  PRMT R49, RZ, 0x7610, R49 ;  /* 0x00007610ff317816 */ /* 0x004fc80000000031 */
[----:B------:R-:W-:-:S05]  /*83d0*/  @!P3 PRMT R49, R46, 0x7610, R49 ;  /* 0x000076102e31b816 */ /* 0x000fca0000000031 */
[----:B------:R0:W-:Y:S04]  /*83e0*/  STL.S16 [R1+0x518], R49 ;  /* 0x0005183101007387 */ /* 0x0001e80000100600 */
[----:B0-----:R-:W2:Y:S01]  /*83f0*/  LDL.LU R49, [R1+0x914] ;  /* 0x0009140001317983 */ /* 0x001ea20000300800 */
[----:B------:R-:W-:-:S04]  /*8400*/  PRMT R13, RZ, 0x7610, R13 ;  /* 0x00007610ff0d7816 */ /* 0x000fc8000000000d */
[----:B------:R-:W-:Y:S02]  /*8410*/  @!P4 PRMT R13, R35, 0x7610, R13 ;  /* 0x00007610230dc816 */ /* 0x000fe4000000000d */
[----:B------:R-:W-:Y:S01]  /*8420*/  LOP3.LUT P4, RZ, R69, 0x40000000, RZ, 0xc0, !PT ;  /* 0x4000000045ff7812 */ /* 0x000fe2000788c0ff */
[----:B------:R-:W-:Y:S01]  /*8430*/  HFMA2 R3, -RZ, RZ, 0, 0 ;  /* 0x00000000ff037431 */ /* 0x000fe200000001ff */
[----:B----4-:R0:W-:Y:S11]  /*8440*/  STL [R1+0x134], R4 ;  /* 0x0001340401007387 */ /* 0x0101f60000100800 */
[----:B------:R-:W-:-:S02]  /*8450*/  @P4 LOP3.LUT R68, R68, 0x40, RZ, 0xfc, !PT ;  /* 0x0000004044444812 */ /* 0x000fc400078efcff */
[----:B0-----:R-:W-:Y:S01]  /*8460*/  MOV R4, RZ ;  /* 0x000000ff00047202 */ /* 0x001fe20000000f00 */
[----:B---3--:R-:W3:Y:S01]  /*8470*/  @!P4 LDG.E R3, desc[UR10][R56.64] ;  /* 0x0000000a3803c981 */ /* 0x008ee2000c1e1900 */
[----:B------:R-:W-:-:S04]  /*8480*/  PRMT R47, RZ, 0x7610, R47 ;  /* 0x00007610ff2f7816 */ /* 0x000fc8000000002f */
[----:B------:R-:W4:Y:S01]  /*8490*/  @!P4 LDG.E R4, desc[UR10][R60.64] ;  /* 0x0000000a3c04c981 */ /* 0x000f22000c1e1900 */
[----:B------:R-:W-:Y:S02]  /*84a0*/  LOP3.LUT P4, RZ, R55, 0x4, RZ, 0xc0, !PT ;  /* 0x0000000437ff7812 */ /* 0x000fe4000788c0ff */
[----:B------:R-:W-:Y:S01]  /*84b0*/  @!P0 PRMT R47, R16, 0x7632, R47 ;  /* 0x00007632102f8816 */ /* 0x000fe2000000002f */
[----:B------:R-:W3:Y:S04]  /*84c0*/  LDL.LU.64 R56, [R1+0x508] ;  /* 0x0005080001387983 */ /* 0x000ee80000300a00 */
[----:B------:R0:W-:Y:S04]  /*84d0*/  STL.S16 [R1+0x464], R47 ;  /* 0x0004642f01007387 */ /* 0x0001e80000100600 */
[----:B------:R-:W4:Y:S04]  /*84e0*/  LDL.LU.64 R60, [R1+0x510] ;  /* 0x00051000013c7983 */ /* 0x000f280000300a00 */
[----:B0-----:R-:W3:Y:S01]  /*84f0*/  LDL.LU R47, [R1+0x924] ;  /* 0x00092400012f7983 */ /* 0x001ee20000300800 */
[----:B--2---:R-:W-:-:S04]  /*8500*/  PRMT R49, RZ, 0x7610, R49 ;  /* 0x00007610ff317816 */ /* 0x004fc80000000031 */
[----:B------:R-:W-:-:S05]  /*8510*/  @!P4 PRMT R49, R20, 0x7610, R49 ;  /* 0x000076101431c816 */ /* 0x000fca0000000031 */
[----:B------:R0:W-:Y:S04]  /*8520*/  STL.S16 [R1+0x274], R49 ;  /* 0x0002743101007387 */ /* 0x0001e80000100600 */
[----:B0-----:R-:W2:Y:S01]  /*8530*/  LDL.LU R49, [R1+0x910] ;  /* 0x0009100001317983 */ /* 0x001ea20000300800 */
[----:B---3--:R-:W-:-:S04]  /*8540*/  PRMT R47, RZ, 0x7610, R47 ;  /* 0x00007610ff2f7816 */ /* 0x008fc8000000002f */
[----:B------:R-:W-:-:S05]  /*8550*/  @!P3 PRMT R47, R17, 0x7632, R47 ;  /* 0x00007632112fb816 */ /* 0x000fca000000002f */
[----:B------:R0:W-:Y:S04]  /*8560*/  STL.S16 [R1+0x460], R47 ;  /* 0x0004602f01007387 */ /* 0x0001e80000100600 */
[----:B0-----:R-:W3:Y:S01]  /*8570*/  LDL.LU R47, [R1+0x918] ;  /* 0x00091800012f7983 */ /* 0x001ee20000300800 */
[----:B--2---:R-:W-:-:S04]  /*8580*/  PRMT R49, RZ, 0x7610, R49 ;  /* 0x00007610ff317816 */ /* 0x004fc80000000031 */
[----:B------:R-:W-:-:S05]  /*8590*/  @!P4 PRMT R49, R48, 0x7610, R49 ;  /* 0x000076103031c816 */ /* 0x000fca0000000031 */
[----:B------:R0:W-:Y:S04]  /*85a0*/  STL.S16 [R1+0x508], R49 ;  /* 0x0005083101007387 */ /* 0x0001e80000100600 */
[----:B0-----:R-:W2:Y:S01]  /*85b0*/  LDL.LU R49, [R1+0x908] ;  /* 0x0009080001317983 */ /* 0x001ea20000300800 */
[----:B------:R-:W-:-:S03]  /*85c0*/  PRMT R14, RZ, 0x7610, R14 ;  /* 0x00007610ff0e7816 */ /* 0x000fc6000000000e */
[----:B------:R0:W-:Y:S01]  /*85d0*/  STL [R1+0x34], R5 ;  /* 0x0000340501007387 */ /* 0x0001e20000100800 */
[----:B------:R-:W-:Y:S02]  /*85e0*/  @!P5 PRMT R14, R41, 0x7610, R14 ;  /* 0x00007610290ed816 */ /* 0x000fe4000000000e */
[----:B------:R-:W-:Y:S02]  /*85f0*/  LOP3.LUT P5, RZ, R69, 0x20000000, RZ, 0xc0, !PT ;  /* 0x2000000045ff7812 */ /* 0x000fe400078ac0ff */
[----:B0-----:R-:W-:-:S04]  /*8600*/  PRMT R5, RZ, 0x7610, R5 ;  /* 0x00007610ff057816 */ /* 0x001fc80000000005 */
[----:B------:R-:W-:Y:S02]  /*8610*/  @!P0 PRMT R5, R18, 0x7632, R5 ;  /* 0x0000763212058816 */ /* 0x000fe40000000005 */
[----:B------:R-:W-:-:S03]  /*8620*/  PRMT R7, RZ, 0x7610, R7 ;  /* 0x00007610ff077816 */ /* 0x000fc60000000007 */
[----:B------:R0:W-:Y:S01]  /*8630*/  STL.S16 [R1+0x53c], R5 ;  /* 0x00053c0501007387 */ /* 0x0001e20000100600 */
[----:B------:R-:W-:Y:S02]  /*8640*/  @!P3 PRMT R7, R46, 0x7632, R7 ;  /* 0x000076322e07b816 */ /* 0x000fe40000000007 */
[----:B------:R-:W-:Y:S01]  /*8650*/  LOP3.LUT P6, RZ, R69, 0x10000000, RZ, 0xc0, !PT ;  /* 0x1000000045ff7812 */ /* 0x000fe200078cc0ff */
[----:B0-----:R-:W-:Y:S01]  /*8660*/  HFMA2 R5, -RZ, RZ, 0, 0 ;  /* 0x00000000ff057431 */ /* 0x001fe200000001ff */
[----:B---3--:R-:W-:Y:S01]  /*8670*/  PRMT R47, RZ, 0x7610, R47 ;  /* 0x00007610ff2f7816 */ /* 0x008fe2000000002f */
[----:B------:R0:W-:Y:S03]  /*8680*/  STL.S16 [R1+0x51c], R7 ;  /* 0x00051c0701007387 */ /* 0x0001e60000100600 */
[----:B------:R-:W-:Y:S01]  /*8690*/  @!P4 PRMT R47, R20, 0x7632, R47 ;  /* 0x00007632142fc816 */ /* 0x000fe2000000002f */
[----:B------:R-:W3:Y:S01]  /*86a0*/  @!P5 LDG.E R5, desc[UR10][R36.64] ;  /* 0x0000000a2405d981 */ /* 0x000ee2000c1e1900 */
[----:B------:R-:W-:-:S03]  /*86b0*/  @!P4 PRMT R67, R48, 0x7632, R67 ;  /* 0x000076323043c816 */ /* 0x000fc60000000043 */
[----:B------:R1:W-:Y:S01]  /*86c0*/  STL.S16 [R1+0x448], R47 ;  /* 0x0004482f01007387 */ /* 0x0003e20000100600 */
[----:B0-----:R-:W-:-:S03]  /*86d0*/  HFMA2 R7, -RZ, RZ, 0, 0 ;  /* 0x00000000ff077431 */ /* 0x001fc600000001ff */
[----:B------:R0:W-:Y:S04]  /*86e0*/  STL.S16 [R1+0x520], R67 ;  /* 0x0005204301007387 */ /* 0x0001e80000100600 */
[----:B------:R-:W3:Y:S04]  /*86f0*/  LDL.LU.64 R36, [R1+0x268] ;  /* 0x0002680001247983 */ /* 0x000ee80000300a00 */
[----:B-1----:R-:W3:Y:S01]  /*8700*/  LDL.LU R47, [R1+0x90c] ;  /* 0x00090c00012f7983 */ /* 0x002ee20000300800 */
[----:B0-----:R-:W-:-:S03]  /*8710*/  MOV R67, RZ ;  /* 0x000000ff00437202 */ /* 0x001fc60000000f00 */
[----:B------:R-:W3:Y:S04]  /*8720*/  @!P6 LDG.E R7, desc[UR10][R56.64] ;  /* 0x0000000a3807e981 */ /* 0x000ee8000c1e1900 */
[----:B----4-:R0:W4:Y:S04]  /*8730*/  @!P6 LDG.E R67, desc[UR10][R60.64] ;  /* 0x0000000a3c43e981 */ /* 0x010128000c1e1900 */
[----:B------:R-:W4:Y:S04]  /*8740*/  LDL.LU.64 R56, [R1+0x500] ;  /* 0x0005000001387983 */ /* 0x000f280000300a00 */
[----:B------:R-:W0:Y:S01]  /*8750*/  LDL.LU R60, [R1+0x904] ;  /* 0x00090400013c7983 */ /* 0x000e220000300800 */
[----:B--2---:R-:W-:-:S04]  /*8760*/  PRMT R49, RZ, 0x7610, R49 ;  /* 0x00007610ff317816 */ /* 0x004fc80000000031 */
[----:B------:R-:W-:-:S05]  /*8770*/  @!P1 PRMT R49, R51, 0x7610, R49 ;  /* 0x0000761033319816 */ /* 0x000fca0000000031 */
[----:B------:R1:W-:Y:S04]  /*8780*/  STL.S16 [R1+0x50c], R49 ;  /* 0x00050c3101007387 */ /* 0x0003e80000100600 */
[----:B-1----:R-:W2:Y:S04]  /*8790*/  LDL.LU R49, [R1+0x8fc] ;  /* 0x0008fc0001317983 */ /* 0x002ea80000300800 */
[----:B------:R1:W-:Y:S02]  /*87a0*/  STL [R1+0x30], R15 ;  /* 0x0000300f01007387 */ /* 0x0003e40000100800 */
[----:B-1----:R-:W-:-:S02]  /*87b0*/  PRMT R15, RZ, 0x7610, R15 ;  /* 0x00007610ff0f7816 */ /* 0x002fc4000000000f */
[----:B------:R1:W-:Y:S02]  /*87c0*/  STL [R1+0x13c], R21 ;  /* 0x00013c1501007387 */ /* 0x0003e40000100800 */
[----:B------:R-:W-:Y:S02]  /*87d0*/  @!P0 PRMT R15, R16, 0x7610, R15 ;  /* 0x00007610100f8816 */ /* 0x000fe4000000000f */
[----:B------:R-:W-:Y:S01]  /*87e0*/  LOP3.LUT P0, RZ, R69, 0x8000000, RZ, 0xc0, !PT ;  /* 0x0800000045ff7812 */ /* 0x000fe2000780c0ff */
[----:B------:R1:W-:Y:S02]  /*87f0*/  STL [R1+0x138], R6 ;  /* 0x0001380601007387 */ /* 0x0003e40000100800 */
[----:B-1----:R-:W-:Y:S01]  /*8800*/  HFMA2 R21, -RZ, RZ, 0, 0 ;  /* 0x00000000ff157431 */ /* 0x002fe200000001ff */
[----:B------:R-:W-:Y:S01]  /*8810*/  MOV R6, RZ ;  /* 0x000000ff00067202 */ /* 0x000fe20000000f00 */
[----:B------:R1:W-:Y:S05]  /*8820*/  STL [R1+0x140], R22 ;  /* 0x0001401601007387 */ /* 0x0003ea0000100800 */
[----:B------:R-:W2:Y:S04]  /*8830*/  @!P5 LDG.E R6, desc[UR10][R58.64] ;  /* 0x0000000a3a06d981 */ /* 0x000ea8000c1e1900 */
[----:B---3--:R-:W3:Y:S01]  /*8840*/  @!P0 LDG.E R21, desc[UR10][R36.64] ;  /* 0x0000000a24158981 */ /* 0x008ee2000c1e1900 */
[----:B------:R-:W-:-:S02]  /*8850*/  PRMT R47, RZ, 0x7610, R47 ;  /* 0x00007610ff2f7816 */ /* 0x000fc4000000002f */
[----:B-1----:R-:W-:Y:S02]  /*8860*/  MOV R22, RZ ;  /* 0x000000ff00167202 */ /* 0x002fe40000000f00 */
[----:B------:R-:W-:Y:S01]  /*8870*/  @!P1 PRMT R47, R50, 0x7632, R47 ;  /* 0x00007632322f9816 */ /* 0x000fe2000000002f */
[----:B------:R-:W3:Y:S04]  /*8880*/  LDL.LU.64 R58, [R1+0x4e8] ;  /* 0x0004e800013a7983 */ /* 0x000ee80000300a00 */
[----:B------:R-:W3:Y:S04]  /*8890*/  LDL.LU.64 R36, [R1+0x4f8] ;  /* 0x0004f80001247983 */ /* 0x000ee80000300a00 */
[----:B------:R1:W-:Y:S04]  /*88a0*/  STL.S16 [R1+0x404], R47 ;  /* 0x0004042f01007387 */ /* 0x0003e80000100600 */
[----:B----4-:R4:W4:Y:S01]  /*88b0*/  @!P0 LDG.E R22, desc[UR10][R56.64] ;  /* 0x0000000a38168981 */ /* 0x010922000c1e1900 */
[----:B0-----:R-:W-:-:S03]  /*88c0*/  PRMT R60, RZ, 0x7610, R60 ;  /* 0x00007610ff3c7816 */ /* 0x001fc6000000003c */
[----:B-1----:R-:W4:Y:S04]  /*88d0*/  LDL.LU R47, [R1+0x900] ;  /* 0x00090000012f7983 */ /* 0x002f280000300800 */
[----:B------:R-:W4:Y:S01]  /*88e0*/  LDL.LU R56, [R1+0x8f8] ;  /* 0x0008f80001387983 */ /* 0x000f220000300800 */
[----:B------:R-:W-:-:S05]  /*88f0*/  @!P1 PRMT R60, R50, 0x7610, R60 ;  /* 0x00007610323c9816 */ /* 0x000fca000000003c */
[----:B------:R0:W-:Y:S04]  /*8900*/  STL.S16 [R1+0x26c], R60 ;  /* 0x00026c3c01007387 */ /* 0x0001e80000100600 */
[----:B0-----:R-:W4:Y:S01]  /*8910*/  LDL.LU.64 R60, [R1+0x260] ;  /* 0x00026000013c7983 */ /* 0x001f220000300a00 */
[----:B--2---:R-:W-:-:S04]  /*8920*/  PRMT R49, RZ, 0x7610, R49 ;  /* 0x00007610ff317816 */ /* 0x004fc80000000031 */
[----:B------:R-:W-:-:S05]  /*8930*/  @!P2 PRMT R49, R53, 0x7610, R49 ;  /* 0x000076103531a816 */ /* 0x000fca0000000031 */
[----:B------:R0:W-:Y:S04]  /*8940*/  STL.S16 [R1+0x4e8], R49 ;  /* 0x0004e83101007387 */ /* 0x0001e80000100600 */
[----:B0-----:R-:W2:Y:S04]  /*8950*/  LDL.LU R49, [R1+0x8f0] ;  /* 0x0008f00001317983 */ /* 0x001ea80000300800 */
[----:B------:R0:W-:Y:S01]  /*8960*/  STL [R1+0x40], R23 ;  /* 0x0000401701007387 */ /* 0x0001e20000100800 */
[----:B------:R-:W-:Y:S02]  /*8970*/  LOP3.LUT P3, RZ, R69, 0x4000000, RZ, 0xc0, !PT ;  /* 0x0400000045ff7812 */ /* 0x000fe4000786c0ff */
[----:B0-----:R-:W-:-:S04]  /*8980*/  PRMT R23, RZ, 0x7610, R23 ;  /* 0x00007610ff177816 */ /* 0x001fc80000000017 */
[----:B------:R-:W-:Y:S01]  /*8990*/  @!P1 PRMT R23, R51, 0x7632, R23 ;  /* 0x0000763233179816 */ /* 0x000fe20000000017 */
[----:B------:R0:W-:Y:S04]  /*89a0*/  STL [R1+0x144], R24 ;  /* 0x0001441801007387 */ /* 0x0001e80000100800 */
[----:B------:R1:W-:Y:S04]  /*89b0*/  STL.S16 [R1+0x510], R23 ;  /* 0x0005101701007387 */ /* 0x0003e80000100600 */
[----:B------:R3:W-:Y:S01]  /*89c0*/  STL [R1+0x44], R25 ;  /* 0x0000441901007387 */ /* 0x0007e20000100800 */
[----:B0-----:R-:W-:Y:S01]  /*89d0*/  MOV R24, RZ ;  /* 0x000000ff00187202 */ /* 0x001fe20000000f00 */
[----:B-1----:R-:W-:-:S05]  /*89e0*/  HFMA2 R23, -RZ, RZ, 0, 0 ;  /* 0x00000000ff177431 */ /* 0x002fca00000001ff */
[----:B---3--:R0:W3:Y:S01]  /*89f0*/  @!P3 LDG.E R24, desc[UR10][R36.64] ;  /* 0x0000000a2418b981 */ /* 0x0080e2000c1e1900 */
[----:B------:R-:W-:-:S04]  /*8a00*/  PRMT R25, RZ, 0x7610, R25 ;  /* 0x00007610ff197816 */ /* 0x000fc80000000019 */
[----:B------:R-:W-:Y:S01]  /*8a10*/  @!P2 PRMT R25, R53, 0x7632, R25 ;  /* 0x000076323519a816 */ /* 0x000fe20000000019 */
[----:B------:R-:W3:Y:S01]  /*8a20*/  @!P3 LDG.E R23, desc[UR10][R58.64] ;  /* 0x0000000a3a17b981 */ /* 0x000ee2000c1e1900 */
[----:B------:R-:W-:Y:S02]  /*8a30*/  LOP3.LUT P3, RZ, R68, 0x80, RZ, 0xc0, !PT ;  /* 0x0000008044ff7812 */ /* 0x000fe4000786c0ff */
[----:B------:R-:W-:Y:S01]  /*8a40*/  LOP3.LUT P4, RZ, R69, 0x2000000, RZ, 0xc0, !PT ;  /* 0x0200000045ff7812 */ /* 0x000fe2000788c0ff */
[----:B------:R1:W-:Y:S01]  /*8a50*/  STL.S16 [R1+0x500], R25 ;  /* 0x0005001901007387 */ /* 0x0003e20000100600 */
[----:B----4-:R-:W-:Y:S02]  /*8a60*/  PRMT R47, RZ, 0x7610, R47 ;  /* 0x00007610ff2f7816 */ /* 0x010fe4000000002f */
[----:B------:R-:W-:Y:S01]  /*8a70*/  PRMT R56, RZ, 0x7610, R56 ;  /* 0x00007610ff387816 */ /* 0x000fe20000000038 */
[----:B------:R-:W-:Y:S01]  /*8a80*/  STL [R1+0x7b8], R62 ;  /* 0x0007b83e01007387 */ /* 0x000fe20000100800 */
[----:B------:R-:W-:-:S03]  /*8a90*/  @!P2 PRMT R47, R52, 0x7632, R47 ;  /* 0x00007632342fa816 */ /* 0x000fc6000000002f */
[----:B------:R-:W4:Y:S01]  /*8aa0*/  LDL.LU.64 R58, [R1+0x4e0] ;  /* 0x0004e000013a7983 */ /* 0x000f220000300a00 */
[----:B-1----:R-:W-:Y:S01]  /*8ab0*/  HFMA2 R25, -RZ, RZ, 0, 0 ;  /* 0x00000000ff197431 */ /* 0x002fe200000001ff */
[----:B------:R-:W-:Y:S02]  /*8ac0*/  @!P2 PRMT R56, R52, 0x7610, R56 ;  /* 0x000076103438a816 */ /* 0x000fe40000000038 */
[----:B------:R-:W-:Y:S04]  /*8ad0*/  STL.S16 [R1+0x3e4], R47 ;  /* 0x0003e42f01007387 */ /* 0x000fe80000100600 */
[----:B------:R1:W-:Y:S04]  /*8ae0*/  STL.S16 [R1+0x268], R56 ;  /* 0x0002683801007387 */ /* 0x0003e80000100600 */
        /* <DEDUP_REMOVED lines=42> */
[----:B-1----:R-:W3:Y:S04]  /*8d90*/  LDL.LU.64 R56, [R1+0x258] ;  /* 0x0002580001387983 */ /* 0x002ee80000300a00 */
[----:B------:R-:W3:Y:S04]  /*8da0*/  LDL.LU R47, [R1+0x8f4] ;  /* 0x0008f400012f7983 */ /* 0x000ee80000300800 */
[----:B------:R-:W0:Y:S04]  /*8db0*/  LDL.LU R36, [R1+0x8ec] ;  /* 0x0008ec0001247983 */ /* 0x000e280000300800 */
[----:B------:R-:W3:Y:S04]  /*8dc0*/  @!P4 LDG.E R25, desc[UR10][R60.64] ;  /* 0x0000000a3c19c981 */ /* 0x000ee8000c1e1900 */
[----:B------:R-:W3:Y:S01]  /*8dd0*/  LDL.LU.64 R60, [R1+0x4d8] ;  /* 0x0004d800013c7983 */ /* 0x000ee20000300a00 */
[----:B--2---:R-:W-:-:S04]  /*8de0*/  PRMT R49, RZ, 0x7610, R49 ;  /* 0x00007610ff317816 */ /* 0x004fc80000000031 */
[----:B------:R-:W-:-:S05]  /*8df0*/  @!P3 PRMT R49, R54, 0x7610, R49 ;  /* 0x000076103631b816 */ /* 0x000fca0000000031 */
[----:B------:R1:W-:Y:S04]  /*8e00*/  STL.S16 [R1+0x4ec], R49 ;  /* 0x0004ec3101007387 */ /* 0x0003e80000100600 */
[----:B-1----:R-:W2:Y:S04]  /*8e10*/  LDL.LU R49, [R1+0x8e4] ;  /* 0x0008e40001317983 */ /* 0x002ea80000300800 */
[----:B------:R1:W-:Y:S02]  /*8e20*/  STL [R1+0x148], R26 ;  /* 0x0001481a01007387 */ /* 0x0003e40000100800 */
[----:B-1----:R-:W-:-:S06]  /*8e30*/  MOV R26, RZ ;  /* 0x000000ff001a7202 */ /* 0x002fcc0000000f00 */
[----:B----4-:R-:W4:Y:S01]  /*8e40*/  @!P4 LDG.E R26, desc[UR10][R58.64] ;  /* 0x0000000a3a1ac981 */ /* 0x010f22000c1e1900 */
[----:B------:R-:W-:-:S03]  /*8e50*/  LOP3.LUT P4, RZ, R68, 0x40, RZ, 0xc0, !PT ;  /* 0x0000004044ff7812 */ /* 0x000fc6000788c0ff */
[----:B------:R-:W4:Y:S01]  /*8e60*/  LDL.LU.64 R58, [R1+0x4d0] ;  /* 0x0004d000013a7983 */ /* 0x000f220000300a00 */
[----:B--2---:R-:W-:-:S09]  /*8e70*/  PRMT R49, RZ, 0x7610, R49 ;  /* 0x00007610ff317816 */ /* 0x004fd20000000031 */
[----:B------:R-:W-:-:S05]  /*8e80*/  @!P4 PRMT R49, R3, 0x7610, R49 ;  /* 0x000076100331c816 */ /* 0x000fca0000000031 */
[----:B------:R1:W-:Y:S04]  /*8e90*/  STL.S16 [R1+0x258], R49 ;  /* 0x0002583101007387 */ /* 0x0003e80000100600 */
[----:B-1----:R-:W2:Y:S01]  /*8ea0*/  LDL.LU R49, [R1+0x8e0] ;  /* 0x0008e00001317983 */ /* 0x002ea20000300800 */
[----:B0-----:R-:W-:-:S04]  /*8eb0*/  PRMT R36, RZ, 0x7610, R36 ;  /* 0x00007610ff247816 */ /* 0x001fc80000000024 */
[----:B------:R-:W-:-:S05]  /*8ec0*/  @!P3 PRMT R36, R2, 0x7610, R36 ;  /* 0x000076100224b816 */ /* 0x000fca0000000024 */
[----:B------:R0:W-:Y:S04]  /*8ed0*/  STL.S16 [R1+0x260], R36 ;  /* 0x0002602401007387 */ /* 0x0001e80000100600 */
[----:B0-----:R-:W4:Y:S01]  /*8ee0*/  LDL.LU.64 R36, [R1+0x250] ;  /* 0x0002500001247983 */ /* 0x001f220000300a00 */
[----:B--2---:R-:W-:-:S04]  /*8ef0*/  PRMT R49, RZ, 0x7610, R49 ;  /* 0x00007610ff317816 */ /* 0x004fc80000000031 */
[----:B------:R-:W-:-:S05]  /*8f00*/  @!P4 PRMT R49, R4, 0x7610, R49 ;  /* 0x000076100431c816 */ /* 0x000fca0000000031 */
[----:B------:R0:W-:Y:S04]  /*8f10*/  STL.S16 [R1+0x4e0], R49 ;  /* 0x0004e03101007387 */ /* 0x0001e80000100600 */
[----:B0-----:R-:W2:Y:S01]  /*8f20*/  LDL.LU R49, [R1+0x8d8] ;  /* 0x0008d80001317983 */ /* 0x001ea20000300800 */
[----:B---3--:R-:W-:-:S03]  /*8f30*/  PRMT R47, RZ, 0x7610, R47 ;  /* 0x00007610ff2f7816 */ /* 0x008fc6000000002f */
[----:B------:R0:W-:Y:S01]  /*8f40*/  STL [R1+0x48], R27 ;  /* 0x0000481b01007387 */ /* 0x0001e20000100800 */
[----:B------:R-:W-:Y:S02]  /*8f50*/  @!P3 PRMT R47, R2, 0x7632, R47 ;  /* 0x00007632022fb816 */ /* 0x000fe4000000002f */
[----:B------:R-:W-:Y:S02]  /*8f60*/  LOP3.LUT P1, RZ, R69, 0x1000000, RZ, 0xc0, !PT ;  /* 0x0100000045ff7812 */ /* 0x000fe4000782c0ff */
[----:B0-----:R-:W-:-:S04]  /*8f70*/  PRMT R27, RZ, 0x7610, R27 ;  /* 0x00007610ff1b7816 */ /* 0x001fc8000000001b */
[----:B------:R-:W-:Y:S01]  /*8f80*/  @!P3 PRMT R27, R54, 0x7632, R27 ;  /* 0x00007632361bb816 */ /* 0x000fe2000000001b */
[----:B------:R0:W-:Y:S04]  /*8f90*/  STL.S16 [R1+0x264], R47 ;  /* 0x0002642f01007387 */ /* 0x0001e80000100600 */
[----:B------:R1:W-:Y:S04]  /*8fa0*/  STL.S16 [R1+0x4f8], R27 ;  /* 0x0004f81b01007387 */ /* 0x0003e80000100600 */
[----:B0-----:R-:W3:Y:S01]  /*8fb0*/  LDL.LU R47, [R1+0x8e8] ;  /* 0x0008e800012f7983 */ /* 0x001ee20000300800 */
[----:B-1----:R-:W-:-:S03]  /*8fc0*/  HFMA2 R27, -RZ, RZ, 0, 0 ;  /* 0x00000000ff1b7431 */ /* 0x002fc600000001ff */
[----:B------:R0:W-:Y:S04]  /*8fd0*/  STL [R1+0x4c], R29 ;  /* 0x00004c1d01007387 */ /* 0x0001e80000100800 */
[----:B------:R-:W3:Y:S01]  /*8fe0*/  @!P1 LDG.E R27, desc[UR10][R56.64] ;  /* 0x0000000a381b9981 */ /* 0x000ee2000c1e1900 */
[----:B0-----:R-:W-:-:S03]  /*8ff0*/  PRMT R29, RZ, 0x7610, R29 ;  /* 0x00007610ff1d7816 */ /* 0x001fc6000000001d */
[----:B------:R-:W3:Y:S01]  /*9000*/  LDL.LU.64 R56, [R1+0x248] ;  /* 0x0002480001387983 */ /* 0x000ee20000300a00 */
[----:B------:R-:W-:Y:S02]  /*9010*/  @!P4 PRMT R29, R4, 0x7632, R29 ;  /* 0x00007632041dc816 */ /* 0x000fe4000000001d */
[----:B------:R-:W-:-:S03]  /*9020*/  LOP3.LUT P2, RZ, R69, 0x800000, RZ, 0xc0, !PT ;  /* 0x0080000045ff7812 */ /* 0x000fc6000784c0ff */
[----:B------:R0:W-:Y:S04]  /*9030*/  STL.S16 [R1+0x4e4], R29 ;  /* 0x0004e41d01007387 */ /* 0x0001e80000100600 */
[----:B------:R1:W-:Y:S01]  /*9040*/  STL [R1+0x150], R30 ;  /* 0x0001501e01007387 */ /* 0x0003e20000100800 */
[----:B0-----:R-:W-:Y:S01]  /*9050*/  HFMA2 R29, -RZ, RZ, 0, 0 ;  /* 0x00000000ff1d7431 */ /* 0x001fe200000001ff */
[----:B-1----:R-:W-:Y:S02]  /*9060*/  MOV R30, RZ ;  /* 0x000000ff001e7202 */ /* 0x002fe40000000f00 */
[----:B------:R0:W-:Y:S04]  /*9070*/  STL [R1+0x14c], R28 ;  /* 0x00014c1c01007387 */ /* 0x0001e80000100800 */
[----:B----4-:R-:W4:Y:S04]  /*9080*/  @!P2 LDG.E R29, desc[UR10][R36.64] ;  /* 0x0000000a241da981 */ /* 0x010f28000c1e1900 */
[----:B------:R1:W4:Y:S01]  /*9090*/  @!P2 LDG.E R30, desc[UR10][R58.64] ;  /* 0x0000000a3a1ea981 */ /* 0x000322000c1e1900 */
[----:B0-----:R-:W-:-:S03]  /*90a0*/  MOV R28, RZ ;  /* 0x000000ff001c7202 */ /* 0x001fc60000000f00 */
[----:B------:R-:W4:Y:S04]  /*90b0*/  LDL.LU.64 R36, [R1+0x4c0] ;  /* 0x0004c00001247983 */ /* 0x000f280000300a00 */
[----:B------:R-:W1:Y:S04]  /*90c0*/  LDL.LU R58, [R1+0x8c8] ;  /* 0x0008c800013a7983 */ /* 0x000e680000300800 */
[----:B------:R0:W4:Y:S04]  /*90d0*/  @!P1 LDG.E R28, desc[UR10][R60.64] ;  /* 0x0000000a3c1c9981 */ /* 0x000128000c1e1900 */
[----:B------:R-:W0:Y:S01]  /*90e0*/  LDL.LU R60, [R1+0x8d4] ;  /* 0x0008d400013c7983 */ /* 0x000e220000300800 */
[----:B--2---:R-:W-:-:S04]  /*90f0*/  PRMT R49, RZ, 0x7610, R49 ;  /* 0x00007610ff317816 */ /* 0x004fc80000000031 */
[----:B------:R-:W-:-:S05]  /*9100*/  @!P5 PRMT R49, R6, 0x7610, R49 ;  /* 0x000076100631d816 */ /* 0x000fca0000000031 */
[----:B------:R2:W-:Y:S04]  /*9110*/  STL.S16 [R1+0x4d8], R49 ;  /* 0x0004d83101007387 */ /* 0x0005e80000100600 */
[----:B--2---:R-:W2:Y:S04]  /*9120*/  LDL.LU R49, [R1+0x8cc] ;  /* 0x0008cc0001317983 */ /* 0x004ea80000300800 */
[----:B------:R3:W-:Y:S01]  /*9130*/  STL [R1+0x50], R31 ;  /* 0x0000501f01007387 */ /* 0x0007e20000100800 */
[----:B------:R-:W-:Y:S02]  /*9140*/  LOP3.LUT P3, RZ, R69, 0x400000, RZ, 0xc0, !PT ;  /* 0x0040000045ff7812 */ /* 0x000fe4000786c0ff */
[----:B---3--:R-:W-:-:S04]  /*9150*/  PRMT R31, RZ, 0x7610, R31 ;  /* 0x00007610ff1f7816 */ /* 0x008fc8000000001f */
[----:B------:R-:W-:Y:S02]  /*9160*/  @!P5 PRMT R31, R6, 0x7632, R31 ;  /* 0x00007632061fd816 */ /* 0x000fe4000000001f */
[----:B------:R-:W-:-:S03]  /*9170*/  PRMT R47, RZ, 0x7610, R47 ;  /* 0x00007610ff2f7816 */ /* 0x000fc6000000002f */
[----:B------:R3:W-:Y:S01]  /*9180*/  STL.S16 [R1+0x4dc], R31 ;  /* 0x0004dc1f01007387 */ /* 0x0007e20000100600 */
[----:B------:R-:W-:Y:S01]  /*9190*/  @!P4 PRMT R47, R3, 0x7632, R47 ;  /* 0x00007632032fc816 */ /* 0x000fe2000000002f */
[----:B---3--:R-:W-:-:S04]  /*91a0*/  HFMA2 R31, -RZ, RZ, 0, 0 ;  /* 0x00000000ff1f7431 */ /* 0x008fc800000001ff */
[----:B------:R3:W-:Y:S04]  /*91b0*/  STL.S16 [R1+0x25c], R47 ;  /* 0x00025c2f01007387 */ /* 0x0007e80000100600 */
[----:B------:R2:W2:Y:S04]  /*91c0*/  @!P3 LDG.E R31, desc[UR10][R56.64] ;  /* 0x0000000a381fb981 */ /* 0x0004a8000c1e1900 */
[----:B---3--:R-:W3:Y:S04]  /*91d0*/  LDL.LU R47, [R1+0x8dc] ;  /* 0x0008dc00012f7983 */ /* 0x008ee80000300800 */
[----:B------:R-:W3:Y:S04]  /*91e0*/  LDL.LU.64 R56, [R1+0x8c0] ;  /* 0x0008c00001387983 */ /* 0x000ee80000300a00 */
[----:B------:R4:W-:Y:S02]  /*91f0*/  STL [R1+0x154], R32 ;  /* 0x0001542001007387 */ /* 0x0009e40000100800 */
[----:B----4-:R-:W-:-:S06]  /*9200*/  MOV R32, RZ ;  /* 0x000000ff00207202 */ /* 0x010fcc0000000f00 */
[----:B------:R4:W4:Y:S01]  /*9210*/  @!P3 LDG.E R32, desc[UR10][R36.64] ;  /* 0x0000000a2420b981 */ /* 0x000922000c1e1900 */
[----:B-1----:R-:W-:-:S04]  /*9220*/  PRMT R58, RZ, 0x7610, R58 ;  /* 0x00007610ff3a7816 */ /* 0x002fc8000000003a */
[----:B------:R-:W-:Y:S01]  /*9230*/  @!P6 PRMT R58, R7, 0x7610, R58 ;  /* 0x00007610073ae816 */ /* 0x000fe2000000003a */
[----:B------:R-:W4:Y:S04]  /*9240*/  LDL.LU R36, [R1+0x8bc] ;  /* 0x0008bc0001247983 */ /* 0x000f280000300800 */
[----:B------:R1:W-:Y:S01]  /*9250*/  STL.S16 [R1+0x248], R58 ;  /* 0x0002483a01007387 */ /* 0x0003e20000100600 */
[----:B0-----:R-:W-:-:S04]  /*9260*/  PRMT R60, RZ, 0x7610, R60 ;  /* 0x00007610ff3c7816 */ /* 0x001fc8000000003c */
[----:B------:R-:W-:Y:S01]  /*9270*/  @!P5 PRMT R60, R5, 0x7610, R60 ;  /* 0x00007610053cd816 */ /* 0x000fe2000000003c */
[----:B-1----:R-:W4:Y:S04]  /*9280*/  LDL.LU.64 R58, [R1+0x4b8] ;  /* 0x0004b800013a7983 */ /* 0x002f280000300a00 */
[----:B------:R0:W-:Y:S04]  /*9290*/  STL.S16 [R1+0x250], R60 ;  /* 0x0002503c01007387 */ /* 0x0001e80000100600 */
[----:B0-----:R-:W4:Y:S01]  /*92a0*/  LDL.LU.64 R60, [R1+0x240] ;  /* 0x00024000013c7983 */ /* 0x001f220000300a00 */
[----:B--2---:R-:W-:-:S04]  /*92b0*/  PRMT R49, RZ, 0x7610, R49 ;  /* 0x00007610ff317816 */ /* 0x004fc80000000031 */
[----:B------:R-:W-:-:S05]  /*92c0*/  @!P0 PRMT R49, R22, 0x7610, R49 ;  /* 0x0000761016318816 */ /* 0x000fca0000000031 */
[----:B------:R0:W-:Y:S04]  /*92d0*/  STL.S16 [R1+0x4c0], R49 ;  /* 0x0004c03101007387 */ /* 0x0001e80000100600 */
[----:B0-----:R-:W2:Y:S01]  /*92e0*/  LDL.LU R49, [R1+0x8b4] ;  /* 0x0008b40001317983 */ /* 0x001ea20000300800 */
[----:B------:R-:W-:-:S04]  /*92f0*/  LOP3.LUT R68, R68, 0xffffffdf, RZ, 0xc0, !PT ;  /* 0xffffffdf44447812 */ /* 0x000fc800078ec0ff */
[----:B------:R-:W-:Y:S02]  /*9300*/  @P3 LOP3.LUT R68, R68, 0x20, RZ, 0xfc, !PT ;  /* 0x0000002044443812 */ /* 0x000fe400078efcff */
[----:B------:R-:W-:Y:S02]  /*9310*/  LOP3.LUT P3, RZ, R69, 0x4000000, RZ, 0xc0, !PT ;  /* 0x0400000045ff7812 */ /* 0x000fe4000786c0ff */
[----:B---3--:R-:W-:Y:S02]  /*9320*/  PRMT R47, RZ, 0x7610, R47 ;  /* 0x00007610ff2f7816 */ /* 0x008fe4000000002f */
[----:B------:R-:W-:Y:S02]  /*9330*/  PRMT R57, RZ, 0x7610, R57 ;  /* 0x00007610ff397816 */ /* 0x000fe40000000039 */
[----:B------:R-:W-:Y:S02]  /*9340*/  PRMT R56, RZ, 0x7610, R56 ;  /* 0x00007610ff387816 */ /* 0x000fe40000000038 */
[----:B------:R-:W-:-:S02]  /*9350*/  @!P5 PRMT R47, R5, 0x7632, R47 ;  /* 0x00007632052fd816 */ /* 0x000fc4000000002f */
[----:B------:R-:W-:Y:S02]  /*9360*/  @!P6 PRMT R57, R7, 0x7632, R57 ;  /* 0x000076320739e816 */ /* 0x000fe40000000039 */
[----:B------:R-:W-:Y:S01]  /*9370*/  @!P6 PRMT R56, R67, 0x7610, R56 ;  /* 0x000076104338e816 */ /* 0x000fe20000000038 */
[----:B------:R0:W-:Y:S04]  /*9380*/  STL.S16 [R1+0x254], R47 ;  /* 0x0002542f01007387 */ /* 0x0001e80000100600 */
[----:B------:R-:W-:Y:S04]  /*9390*/  STL.S16 [R1+0x4d0], R56 ;  /* 0x0004d03801007387 */ /* 0x000fe80000100600 */
[----:B------:R1:W-:Y:S04]  /*93a0*/  STL.S16 [R1+0x24c], R57 ;  /* 0x00024c3901007387 */ /* 0x0003e80000100600 */
[----:B0-----:R-:W3:Y:S04]  /*93b0*/  LDL.LU R47, [R1+0x8d0] ;  /* 0x0008d000012f7983 */ /* 0x001ee80000300800 */
[----:B-1----:R-:W3:Y:S01]  /*93c0*/  LDL.LU.64 R56, [R1+0x238] ;  /* 0x0002380001387983 */ /* 0x002ee20000300a00 */
[----:B------:R-:W-:-:S03]  /*93d0*/  LOP3.LUT P4, RZ, R69, 0x200000, RZ, 0xc0, !PT ;  /* 0x0020000045ff7812 */ /* 0x000fc6000788c0ff */
[----:B------:R0:W-:Y:S01]  /*93e0*/  STL [R1+0x54], R33 ;  /* 0x0000542101007387 */ /* 0x0001e20000100800 */
[----:B----4-:R-:W-:-:S03]  /*93f0*/  PRMT R36, RZ, 0x7610, R36 ;  /* 0x00007610ff247816 */ /* 0x010fc60000000024 */
[----:B------:R1:W-:Y:S01]  /*9400*/  STL [R1+0x158], R34 ;  /* 0x0001582201007387 */ /* 0x0003e20000100800 */
[----:B0-----:R-:W-:Y:S02]  /*9410*/  PRMT R33, RZ, 0x7610, R33 ;  /* 0x00007610ff217816 */ /* 0x001fe40000000021 */
[----:B------:R-:W-:Y:S02]  /*9420*/  @!P0 PRMT R36, R21, 0x7610, R36 ;  /* 0x0000761015248816 */ /* 0x000fe40000000024 */
[----:B------:R-:W-:Y:S02]  /*9430*/  @!P6 PRMT R33, R67, 0x7632, R33 ;  /* 0x000076324321e816 */ /* 0x000fe40000000021 */
[----:B-1----:R-:W-:Y:S01]  /*9440*/  MOV R34, RZ ;  /* 0x000000ff00227202 */ /* 0x002fe20000000f00 */
[----:B------:R0:W-:Y:S04]  /*9450*/  STL.S16 [R1+0x240], R36 ;  /* 0x0002402401007387 */ /* 0x0001e80000100600 */
[----:B------:R1:W-:Y:S04]  /*9460*/  STL.S16 [R1+0x4d4], R33 ;  /* 0x0004d42101007387 */ /* 0x0003e80000100600 */
[----:B------:R-:W4:Y:S04]  /*9470*/  @!P4 LDG.E R34, desc[UR10][R58.64] ;  /* 0x0000000a3a22c981 */ /* 0x000f28000c1e1900 */
[----:B0-----:R-:W4:Y:S01]  /*9480*/  LDL.LU.64 R36, [R1+0x230] ;  /* 0x0002300001247983 */ /* 0x001f220000300a00 */
[----:B-1----:R-:W-:-:S03]  /*9490*/  HFMA2 R33, -RZ, RZ, 0, 0 ;  /* 0x00000000ff217431 */ /* 0x002fc600000001ff */
[----:B------:R-:W4:Y:S04]  /*94a0*/  LDL.LU.64 R58, [R1+0x4a0] ;  /* 0x0004a000013a7983 */ /* 0x000f280000300a00 */
[----:B------:R-:W4:Y:S04]  /*94b0*/  @!P4 LDG.E R33, desc[UR10][R60.64] ;  /* 0x0000000a3c21c981 */ /* 0x000f28000c1e1900 */
[----:B------:R-:W4:Y:S01]  /*94c0*/  LDL.LU.64 R60, [R1+0x4b0] ;  /* 0x0004b000013c7983 */ /* 0x000f220000300a00 */
[----:B--2---:R-:W-:-:S04]  /*94d0*/  PRMT R49, RZ, 0x7610, R49 ;  /* 0x00007610ff317816 */ /* 0x004fc80000000031 */
[----:B------:R-:W-:-:S05]  /*94e0*/  @!P3 PRMT R49, R23, 0x7610, R49 ;  /* 0x000076101731b816 */ /* 0x000fca0000000031 */
[----:B------:R0:W-:Y:S04]  /*94f0*/  STL.S16 [R1+0x238], R49 ;  /* 0x0002383101007387 */ /* 0x0001e80000100600 */
[----:B0-----:R-:W2:Y:S01]  /*9500*/  LDL.LU R49, [R1+0x8b0] ;  /* 0x0008b00001317983 */ /* 0x001ea20000300800 */
[----:B------:R-:W-:-:S04]  /*9510*/  LOP3.LUT R68, R68, 0xffffffef, RZ, 0xc0, !PT ;  /* 0xffffffef44447812 */ /* 0x000fc800078ec0ff */
[----:B------:R-:W-:Y:S02]  /*9520*/  @P4 LOP3.LUT R68, R68, 0x10, RZ, 0xfc, !PT ;  /* 0x0000001044444812 */ /* 0x000fe400078efcff */
[----:B------:R-:W-:Y:S01]  /*9530*/  LOP3.LUT P4, RZ, R69, 0x2000000, RZ, 0xc0, !PT ;  /* 0x0200000045ff7812 */ /* 0x000fe2000788c0ff */
[----:B------:R0:W-:Y:S04]  /*9540*/  STL [R1+0x5c], R41 ;  /* 0x00005c2901007387 */ /* 0x0001e80000100800 */
[----:B------:R1:W-:Y:S01]  /*9550*/  STL [R1+0x3c], R43 ;  /* 0x00003c2b01007387 */ /* 0x0003e20000100800 */
[----:B0-----:R-:W-:-:S03]  /*9560*/  PRMT R41, RZ, 0x7610, R41 ;  /* 0x00007610ff297816 */ /* 0x001fc60000000029 */
[----:B------:R0:W-:Y:S01]  /*9570*/  STL [R1+0x60], R42 ;  /* 0x0000602a01007387 */ /* 0x0001e20000100800 */
[----:B------:R-:W-:Y:S02]  /*9580*/  @!P3 PRMT R41, R24, 0x7632, R41 ;  /* 0x000076321829b816 */ /* 0x000fe40000000029 */
[----:B---3--:R-:W-:-:S04]  /*9590*/  PRMT R47, RZ, 0x7610, R47 ;  /* 0x00007610ff2f7816 */ /* 0x008fc8000000002f */
[----:B------:R-:W-:-:S05]  /*95a0*/  @!P0 PRMT R47, R21, 0x7632, R47 ;  /* 0x00007632152f8816 */ /* 0x000fca000000002f */
[----:B------:R3:W-:Y:S01]  /*95b0*/  STL.S16 [R1+0x244], R47 ;  /* 0x0002442f01007387 */ /* 0x0007e20000100600 */
[----:B-1----:R-:W-:Y:S02]  /*95c0*/  PRMT R43, RZ, 0x7610, R43 ;  /* 0x00007610ff2b7816 */ /* 0x002fe4000000002b */
[----:B0-----:R-:W-:Y:S01]  /*95d0*/  PRMT R42, RZ, 0x7610, R42 ;  /* 0x00007610ff2a7816 */ /* 0x001fe2000000002a */
[----:B---3--:R-:W3:Y:S01]  /*95e0*/  LDL.LU R47, [R1+0x8b8] ;  /* 0x0008b800012f7983 */ /* 0x008ee20000300800 */
[----:B------:R-:W-:Y:S02]  /*95f0*/  LOP3.LUT P6, RZ, R69, 0x80000, RZ, 0xc0, !PT ;  /* 0x0008000045ff7812 */ /* 0x000fe400078cc0ff */
[C---:B------:R-:W-:Y:S01]  /*9600*/  @!P4 PRMT R43, R26.reuse, 0x7610, R43 ;  /* 0x000076101a2bc816 */ /* 0x040fe2000000002b */
[----:B------:R0:W-:Y:S01]  /*9610*/  STL [R1+0x58], R35 ;  /* 0x0000582301007387 */ /* 0x0001e20000100800 */
[----:B------:R-:W-:-:S03]  /*9620*/  @!P4 PRMT R42, R26, 0x7632, R42 ;  /* 0x000076321a2ac816 */ /* 0x000fc6000000002a */
[----:B------:R1:W-:Y:S01]  /*9630*/  STL.S16 [R1+0x4bc], R41 ;  /* 0x0004bc2901007387 */ /* 0x0003e20000100600 */
[----:B0-----:R-:W-:-:S03]  /*9640*/  PRMT R35, RZ, 0x7610, R35 ;  /* 0x00007610ff237816 */ /* 0x001fc60000000023 */
[----:B------:R-:W-:Y:S01]  /*9650*/  STL.S16 [R1+0x4b0], R43 ;  /* 0x0004b02b01007387 */ /* 0x000fe20000100600 */
[----:B-1----:R-:W-:Y:S01]  /*9660*/  HFMA2 R41, -RZ, RZ, 0, 0 ;  /* 0x00000000ff297431 */ /* 0x002fe200000001ff */
[----:B------:R-:W-:Y:S02]  /*9670*/  @!P0 PRMT R35, R22, 0x7632, R35 ;  /* 0x0000763216238816 */ /* 0x000fe40000000023 */
[----:B------:R0:W-:Y:S01]  /*9680*/  STL.S16 [R1+0x4b4], R42 ;  /* 0x0004b42a01007387 */ /* 0x0001e20000100600 */
[----:B------:R-:W-:-:S03]  /*9690*/  LOP3.LUT P5, RZ, R69, 0x100000, RZ, 0xc0, !PT ;  /* 0x0010000045ff7812 */ /* 0x000fc600078ac0ff */
[----:B------:R1:W-:Y:S04]  /*96a0*/  STL.S16 [R1+0x4c4], R35 ;  /* 0x0004c42301007387 */ /* 0x0003e80000100600 */
[----:B----4-:R-:W4:Y:S01]  /*96b0*/  @!P6 LDG.E R41, desc[UR10][R36.64] ;  /* 0x0000000a2429e981 */ /* 0x010f22000c1e1900 */
[----:B0-----:R-:W-:Y:S01]  /*96c0*/  CS2R R42, SRZ ;  /* 0x00000000002a7805 */ /* 0x001fe2000001ff00 */
[----:B-1----:R-:W-:-:S05]  /*96d0*/  HFMA2 R35, -RZ, RZ, 0, 0 ;  /* 0x00000000ff237431 */ /* 0x002fca00000001ff */
[----:B------:R-:W4:Y:S04]  /*96e0*/  @!P6 LDG.E R42, desc[UR10][R58.64] ;  /* 0x0000000a3a2ae981 */ /* 0x000f28000c1e1900 */
[----:B------:R-:W4:Y:S04]  /*96f0*/  LDL.LU.64 R36, [R1+0x480] ;  /* 0x0004800001247983 */ /* 0x000f280000300a00 */
[----:B------:R0:W-:Y:S04]  /*9700*/  STL [R1+0x15c], R40 ;  /* 0x00015c2801007387 */ /* 0x0001e80000100800 */
[----:B------:R-:W4:Y:S04]  /*9710*/  LDL.LU.64 R58, [R1+0x490] ;  /* 0x00049000013a7983 */ /* 0x000f280000300a00 */
[----:B------:R-:W4:Y:S01]  /*9720*/  @!P5 LDG.E R35, desc[UR10][R56.64] ;  /* 0x0000000a3823d981 */ /* 0x000f22000c1e1900 */
[----:B0-----:R-:W-:-:S06]  /*9730*/  MOV R40, RZ ;  /* 0x000000ff00287202 */ /* 0x001fcc0000000f00 */
[----:B------:R-:W4:Y:S04]  /*9740*/  @!P5 LDG.E R40, desc[UR10][R60.64] ;  /* 0x0000000a3c28d981 */ /* 0x000f28000c1e1900 */
[----:B------:R-:W4:Y:S04]  /*9750*/  LDL.LU.64 R56, [R1+0x228] ;  /* 0x0002280001387983 */ /* 0x000f280000300a00 */
[----:B------:R-:W4:Y:S01]  /*9760*/  LDL.LU.64 R60, [R1+0x498] ;  /* 0x00049800013c7983 */ /* 0x000f220000300a00 */
[----:B--2---:R-:W-:-:S04]  /*9770*/  PRMT R49, RZ, 0x7610, R49 ;  /* 0x00007610ff317816 */ /* 0x004fc80000000031 */
[----:B------:R-:W-:-:S05]  /*9780*/  @!P3 PRMT R49, R24, 0x7610, R49 ;  /* 0x000076101831b816 */ /* 0x000fca0000000031 */
[----:B------:R0:W-:Y:S04]  /*9790*/  STL.S16 [R1+0x4b8], R49 ;  /* 0x0004b83101007387 */ /* 0x0001e80000100600 */
[----:B0-----:R-:W2:Y:S04]  /*97a0*/  LDL.LU R49, [R1+0x8a8] ;  /* 0x0008a80001317983 */ /* 0x001ea80000300800 */
[----:B------:R0:W-:Y:S04]  /*97b0*/  STL [R1+0x124], R45 ;  /* 0x0001242d01007387 */ /* 0x0001e80000100800 */
[----:B------:R1:W-:Y:S01]  /*97c0*/  STL [R1+0x128], R44 ;  /* 0x0001282c01007387 */ /* 0x0003e20000100800 */
[----:B0-----:R-:W-:-:S02]  /*97d0*/  PRMT R45, RZ, 0x7610, R45 ;  /* 0x00007610ff2d7816 */ /* 0x001fc4000000002d */
[----:B-1----:R-:W-:Y:S02]  /*97e0*/  PRMT R44, RZ, 0x7610, R44 ;  /* 0x00007610ff2c7816 */ /* 0x002fe4000000002c */
[C---:B------:R-:W-:Y:S02]  /*97f0*/  @!P1 PRMT R45, R28.reuse, 0x7610, R45 ;  /* 0x000076101c2d9816 */ /* 0x040fe4000000002d */
[----:B------:R-:W-:Y:S01]  /*9800*/  @!P1 PRMT R44, R28, 0x7632, R44 ;  /* 0x000076321c2c9816 */ /* 0x000fe2000000002c */
[----:B------:R0:W-:Y:S01]  /*9810*/  STL [R1+0x168], R46 ;  /* 0x0001682e01007387 */ /* 0x0001e20000100800 */
[----:B---3--:R-:W-:-:S04]  /*9820*/  PRMT R47, RZ, 0x7610, R47 ;  /* 0x00007610ff2f7816 */ /* 0x008fc8000000002f */
[----:B------:R-:W-:Y:S02]  /*9830*/  @!P3 PRMT R47, R23, 0x7632, R47 ;  /* 0x00007632172fb816 */ /* 0x000fe4000000002f */
[----:B------:R-:W-:-:S03]  /*9840*/  LOP3.LUT P3, RZ, R69, 0x20000, RZ, 0xc0, !PT ;  /* 0x0002000045ff7812 */ /* 0x000fc6000786c0ff */
[----:B------:R1:W-:Y:S01]  /*9850*/  STL.S16 [R1+0x23c], R47 ;  /* 0x00023c2f01007387 */ /* 0x0003e20000100600 */
[----:B0-----:R-:W-:-:S03]  /*9860*/  MOV R46, RZ ;  /* 0x000000ff002e7202 */ /* 0x001fc60000000f00 */
[----:B------:R-:W-:Y:S04]  /*9870*/  STL.S16 [R1+0x228], R45 ;  /* 0x0002282d01007387 */ /* 0x000fe80000100600 */
[----:B-1----:R-:W3:Y:S01]  /*9880*/  LDL.LU R47, [R1+0x8ac] ;  /* 0x0008ac00012f7983 */ /* 0x002ee20000300800 */
[----:B------:R-:W-:-:S03]  /*9890*/  LOP3.LUT P0, RZ, R69, 0x40000, RZ, 0xc0, !PT ;  /* 0x0004000045ff7812 */ /* 0x000fc6000780c0ff */
[----:B------:R0:W-:Y:S02]  /*98a0*/  STL.S16 [R1+0x22c], R44 ;  /* 0x00022c2c01007387 */ /* 0x0001e40000100600 */
[----:B0-----:R-:W-:-:S06]  /*98b0*/  CS2R R44, SRZ ;  /* 0x00000000002c7805 */ /* 0x001fcc000001ff00 */
[----:B----4-:R-:W4:Y:S04]  /*98c0*/  @!P3 LDG.E R45, desc[UR10][R36.64] ;  /* 0x0000000a242db981 */ /* 0x010f28000c1e1900 */
[----:B------:R-:W4:Y:S01]  /*98d0*/  @!P3 LDG.E R46, desc[UR10][R58.64] ;  /* 0x0000000a3a2eb981 */ /* 0x000f22000c1e1900 */
[----:B------:R-:W-:Y:S02]  /*98e0*/  LOP3.LUT P3, RZ, R68, 0x20, RZ, 0xc0, !PT ;  /* 0x0000002044ff7812 */ /* 0x000fe4000786c0ff */
[----:B------:R-:W-:Y:S01]  /*98f0*/  PRMT R62, RZ, 0x7610, R62 ;  /* 0x00007610ff3e7816 */ /* 0x000fe2000000003e */
[----:B------:R-:W-:Y:S04]  /*9900*/  STL [R1+0x16c], R48 ;  /* 0x00016c3001007387 */ /* 0x000fe80000100800 */
[----:B------:R-:W4:Y:S04]  /*9910*/  LDL.LU.64 R36, [R1+0x468] ;  /* 0x0004680001247983 */ /* 0x000f280000300a00 */
[----:B------:R-:W-:Y:S04]  /*9920*/  STL [R1+0x160], R19 ;  /* 0x0001601301007387 */ /* 0x000fe80000100800 */
[----:B------:R-:W4:Y:S01]  /*9930*/  @!P0 LDG.E R43, desc[UR10][R56.64] ;  /* 0x0000000a382b8981 */ /* 0x000f22000c1e1900 */
[----:B------:R-:W-:-:S03]  /*9940*/  @!P3 PRMT R62, R32, 0x7610, R62 ;  /* 0x00007610203eb816 */ /* 0x000fc6000000003e */
[----:B------:R-:W-:Y:S04]  /*9950*/  STL [R1+0x64], R16 ;  /* 0x0000641001007387 */ /* 0x000fe80000100800 */
[----:B------:R-:W4:Y:S04]  /*9960*/  @!P0 LDG.E R44, desc[UR10][R60.64] ;  /* 0x0000000a3c2c8981 */ /* 0x000f28000c1e1900 */
[----:B------:R-:W4:Y:S04]  /*9970*/  LDL.LU.64 R56, [R1+0x478] ;  /* 0x0004780001387983 */ /* 0x000f280000300a00 */
[----:B------:R-:W-:Y:S04]  /*9980*/  STL [R1+0x164], R18 ;  /* 0x0001641201007387 */ /* 0x000fe80000100800 */
[----:B------:R-:W4:Y:S04]  /*9990*/  LDL.LU.64 R60, [R1+0x470] ;  /* 0x00047000013c7983 */ /* 0x000f280000300a00 */
[----:B------:R0:W-:Y:S04]  /*99a0*/  STL.S16 [R1+0x478], R62 ;  /* 0x0004783e01007387 */ /* 0x0001e80000100600 */
[----:B------:R-:W-:Y:S04]  /*99b0*/  STL [R1+0x68], R17 ;  /* 0x0000681101007387 */ /* 0x000fe80000100800 */
[----:B------:R-:W-:Y:S04]  /*99c0*/  STL [R1+0x70], R50 ;  /* 0x0000703201007387 */ /* 0x000fe80000100800 */
[----:B0-----:R-:W4:Y:S01]  /*99d0*/  LDL.LU R62, [R1+0x894] ;  /* 0x00089400013e7983 */ /* 0x001f220000300800 */
[----:B--2---:R-:W-:-:S03]  /*99e0*/  PRMT R49, RZ, 0x7610, R49 ;  /* 0x00007610ff317816 */ /* 0x004fc60000000031 */
[----:B------:R-:W-:Y:S01]  /*99f0*/  STL [R1+0x170], R51 ;  /* 0x0001703301007387 */ /* 0x000fe20000100800 */
[----:B------:R-:W-:-:S03]  /*9a00*/  @!P4 PRMT R49, R25, 0x7610, R49 ;  /* 0x000076101931c816 */ /* 0x000fc60000000031 */
[----:B------:R-:W2:Y:S04]  /*9a10*/  LDL.LU.64 R58, [R1+0x458] ;  /* 0x00045800013a7983 */ /* 0x000ea80000300a00 */
[----:B------:R0:W-:Y:S04]  /*9a20*/  STL.S16 [R1+0x230], R49 ;  /* 0x0002303101007387 */ /* 0x0001e80000100600 */
[----:B0-----:R-:W2:Y:S01]  /*9a30*/  LDL.LU R49, [R1+0x8a4] ;  /* 0x0008a40001317983 */ /* 0x001ea20000300800 */
[----:B------:R-:W-:Y:S02]  /*9a40*/  MOV R48, RZ ;  /* 0x000000ff00307202 */ /* 0x000fe40000000f00 */
[----:B---3--:R-:W-:-:S04]  /*9a50*/  PRMT R47, RZ, 0x7610, R47 ;  /* 0x00007610ff2f7816 */ /* 0x008fc8000000002f */
[----:B------:R-:W-:-:S05]  /*9a60*/  @!P2 PRMT R47, R30, 0x7632, R47 ;  /* 0x000076321e2fa816 */ /* 0x000fca000000002f */
[----:B------:R0:W-:Y:S02]  /*9a70*/  STL.S16 [R1+0x480], R47 ;  /* 0x0004802f01007387 */ /* 0x0001e40000100600 */
[----:B0-----:R-:W-:Y:S01]  /*9a80*/  HFMA2 R47, -RZ, RZ, 0, 0 ;  /* 0x00000000ff2f7431 */ /* 0x001fe200000001ff */
[----:B----4-:R-:W-:Y:S02]  /*9a90*/  PRMT R62, RZ, 0x7610, R62 ;  /* 0x00007610ff3e7816 */ /* 0x010fe4000000003e */
[----:B--2---:R-:W-:-:S04]  /*9aa0*/  PRMT R49, RZ, 0x7610, R49 ;  /* 0x00007610ff317816 */ /* 0x004fc80000000031 */
[----:B------:R-:W-:Y:S02]  /*9ab0*/  @!P4 PRMT R49, R25, 0x7632, R49 ;  /* 0x000076321931c816 */ /* 0x000fe40000000031 */
[----:B------:R-:W-:-:S13]  /*9ac0*/  LOP3.LUT P4, RZ, R69, 0x10000, RZ, 0xc0, !PT ;  /* 0x0001000045ff7812 */ /* 0x000fda000788c0ff */
[----:B------:R-:W2:Y:S04]  /*9ad0*/  @!P4 LDG.E R47, desc[UR10][R56.64] ;  /* 0x0000000a382fc981 */ /* 0x000ea8000c1e1900 */
[----:B------:R-:W3:Y:S01]  /*9ae0*/  @!P4 LDG.E R48, desc[UR10][R60.64] ;  /* 0x0000000a3c30c981 */ /* 0x000ee2000c1e1900 */
[----:B------:R-:W-:-:S03]  /*9af0*/  LOP3.LUT P4, RZ, R68, 0x10, RZ, 0xc0, !PT ;  /* 0x0000001044ff7812 */ /* 0x000fc6000788c0ff */
[----:B------:R0:W-:Y:S04]  /*9b00*/  STL.S16 [R1+0x234], R49 ;  /* 0x0002343101007387 */ /* 0x0001e80000100600 */
[----:B------:R-:W4:Y:S01]  /*9b10*/  LDL.LU.64 R56, [R1+0x450] ;  /* 0x0004500001387983 */ /* 0x000f220000300a00 */
[----:B------:R-:W-:Y:S02]  /*9b20*/  PRMT R16, RZ, 0x7610, R16 ;  /* 0x00007610ff107816 */ /* 0x000fe40000000010 */
[----:B------:R-:W-:Y:S01]  /*9b30*/  PRMT R17, RZ, 0x7610, R17 ;  /* 0x00007610ff117816 */ /* 0x000fe20000000011 */
[----:B------:R-:W2:Y:S02]  /*9b40*/  LDL.LU.64 R60, [R1+0x440] ;  /* 0x00044000013c7983 */ /* 0x000ea40000300a00 */
[----:B------:R-:W-:-:S02]  /*9b50*/  @!P4 PRMT R62, R33, 0x7610, R62 ;  /* 0x00007610213ec816 */ /* 0x000fc4000000003e */
[----:B0-----:R-:W3:Y:S04]  /*9b60*/  LDL.LU R49, [R1+0x8a0] ;  /* 0x0008a00001317983 */ /* 0x001ee80000300800 */
[----:B------:R0:W-:Y:S04]  /*9b70*/  STL.S16 [R1+0x468], R62 ;  /* 0x0004683e01007387 */ /* 0x0001e80000100600 */
[----:B0-----:R-:W4:Y:S02]  /*9b80*/  LDL.LU R62, [R1+0x890] ;  /* 0x00089000013e7983 */ /* 0x001f240000300800 */
        /* <DEDUP_REMOVED lines=8> */
[----:B----4-:R-:W-:-:S04]  /*9c10*/  PRMT R62, RZ, 0x7610, R62 ;  /* 0x00007610ff3e7816 */ /* 0x010fc8000000003e */
[----:B------:R-:W-:-:S05]  /*9c20*/  @!P5 PRMT R62, R40, 0x7610, R62 ;  /* 0x00007610283ed816 */ /* 0x000fca000000003e */
[----:B------:R0:W-:Y:S04]  /*9c30*/  STL.S16 [R1+0x454], R62 ;  /* 0x0004543e01007387 */ /* 0x0001e80000100600 */
[----:B0-----:R-:W4:Y:S01]  /*9c40*/  LDL.LU R62, [R1+0x87c] ;  /* 0x00087c00013e7983 */ /* 0x001f220000300800 */
[----:B---3--:R-:W-:Y:S02]  /*9c50*/  PRMT R49, RZ, 0x7610, R49 ;  /* 0x00007610ff317816 */ /* 0x008fe40000000031 */
[----:B------:R-:W-:Y:S02]  /*9c60*/  PRMT R18, RZ, 0x7610, R18 ;  /* 0x00007610ff127816 */ /* 0x000fe40000000012 */
[----:B------:R-:W-:Y:S02]  /*9c70*/  PRMT R19, RZ, 0x7610, R19 ;  /* 0x00007610ff137816 */ /* 0x000fe40000000013 */
[----:B------:R-:W-:-:S02]  /*9c80*/  @!P3 PRMT R49, R32, 0x7632, R49 ;  /* 0x000076322031b816 */ /* 0x000fc40000000031 */
[----:B------:R-:W-:Y:S02]  /*9c90*/  PRMT R50, RZ, 0x7610, R50 ;  /* 0x00007610ff327816 */ /* 0x000fe40000000032 */
[----:B------:R-:W-:Y:S02]  /*9ca0*/  @!P1 PRMT R16, R27, 0x7610, R16 ;  /* 0x000076101b109816 */ /* 0x000fe40000000010 */
[C---:B------:R-:W-:Y:S02]  /*9cb0*/  @!P2 PRMT R17, R29.reuse, 0x7610, R17 ;  /* 0x000076101d11a816 */ /* 0x040fe40000000011 */
[----:B------:R-:W-:Y:S02]  /*9cc0*/  @!P2 PRMT R18, R29, 0x7632, R18 ;  /* 0x000076321d12a816 */ /* 0x000fe40000000012 */
[----:B------:R-:W-:Y:S02]  /*9cd0*/  @!P2 PRMT R19, R30, 0x7610, R19 ;  /* 0x000076101e13a816 */ /* 0x000fe40000000013 */
[----:B------:R-:W-:-:S02]  /*9ce0*/  LOP3.LUT P1, RZ, R69, 0x8000, RZ, 0xc0, !PT ;  /* 0x0000800045ff7812 */ /* 0x000fc4000782c0ff */
[----:B------:R-:W-:Y:S01]  /*9cf0*/  LOP3.LUT P2, RZ, R69, 0x4000, RZ, 0xc0, !PT ;  /* 0x0000400045ff7812 */ /* 0x000fe2000784c0ff */
[----:B------:R0:W-:Y:S01]  /*9d00*/  STL.S16 [R1+0x484], R49 ;  /* 0x0004843101007387 */ /* 0x0001e20000100600 */
[----:B------:R-:W-:-:S05]  /*9d10*/  @!P4 PRMT R50, R34, 0x7632, R50 ;  /* 0x000076322232c816 */ /* 0x000fca0000000032 */
[----:B------:R1:W-:Y:S01]  /*9d20*/  STL.S16 [R1+0x474], R50 ;  /* 0x0004743201007387 */ /* 0x0003e20000100600 */
[----:B0-----:R-:W-:Y:S01]  /*9d30*/  HFMA2 R49, -RZ, RZ, 0, 0 ;  /* 0x00000000ff317431 */ /* 0x001fe200000001ff */
[----:B-1----:R-:W-:-:S05]  /*9d40*/  CS2R R50, SRZ ;  /* 0x0000000000327805 */ /* 0x002fca000001ff00 */
[----:B------:R-:W3:Y:S04]  /*9d50*/  @!P1 LDG.E R49, desc[UR10][R36.64] ;  /* 0x0000000a24319981 */ /* 0x000ee8000c1e1900 */
[----:B------:R-:W3:Y:S01]  /*9d60*/  @!P2 LDG.E R51, desc[UR10][R56.64] ;  /* 0x0000000a3833a981 */ /* 0x000ee2000c1e1900 */
[----:B------:R-:W-:-:S03]  /*9d70*/  PRMT R63, RZ, 0x7610, R63 ;  /* 0x00007610ff3f7816 */ /* 0x000fc6000000003f */
[----:B------:R-:W-:Y:S04]  /*9d80*/  STL [R1+0x6c], R20 ;  /* 0x00006c1401007387 */ /* 0x000fe80000100800 */
[----:B------:R-:W3:Y:S04]  /*9d90*/  LDL.LU.64 R36, [R1+0x438] ;  /* 0x0004380001247983 */ /* 0x000ee80000300a00 */
[----:B------:R-:W3:Y:S01]  /*9da0*/  LDL.LU.64 R56, [R1+0x430] ;  /* 0x0004300001387983 */ /* 0x000ee20000300a00 */
[----:B----4-:R-:W-:-:S03]  /*9db0*/  PRMT R62, RZ, 0x7610, R62 ;  /* 0x00007610ff3e7816 */ /* 0x010fc6000000003e */
[----:B------:R-:W-:Y:S01]  /*9dc0*/  STL [R1+0x74], R52 ;  /* 0x0000743401007387 */ /* 0x000fe20000100800 */
[----:B------:R-:W-:-:S03]  /*9dd0*/  @!P0 PRMT R62, R44, 0x7610, R62 ;  /* 0x000076102c3e8816 */ /* 0x000fc6000000003e */
[----:B------:R-:W-:Y:S04]  /*9de0*/  STL [R1+0x174], R53 ;  /* 0x0001743501007387 */ /* 0x000fe80000100800 */
[----:B------:R0:W-:Y:S01]  /*9df0*/  STL.S16 [R1+0x4a4], R62 ;  /* 0x0004a43e01007387 */ /* 0x0001e20000100600 */
[----:B------:R-:W-:-:S03]  /*9e00*/  LOP3.LUT R68, R68, 0xfffffff7, RZ, 0xc0, !PT ;  /* 0xfffffff744447812 */ /* 0x000fc600078ec0ff */
[----:B------:R1:W-:Y:S04]  /*9e10*/  STL [R1+0x178], R54 ;  /* 0x0001783601007387 */ /* 0x0003e80000100800 */
[----:B------:R4:W4:Y:S04]  /*9e20*/  @!P1 LDG.E R50, desc[UR10][R58.64] ;  /* 0x0000000a3a329981 */ /* 0x000928000c1e1900 */
[----:B0-----:R-:W4:Y:S01]  /*9e30*/  LDL.LU R62, [R1+0x860] ;  /* 0x00086000013e7983 */ /* 0x001f220000300800 */
[----:B------:R-:W-:Y:S02]  /*9e40*/  PRMT R20, RZ, 0x7610, R20 ;  /* 0x00007610ff147816 */ /* 0x000fe40000000014 */
[----:B------:R-:W-:-:S02]  /*9e50*/  PRMT R52, RZ, 0x7610, R52 ;  /* 0x00007610ff347816 */ /* 0x000fc40000000034 */
[C---:B------:R-:W-:Y:S01]  /*9e60*/  @!P3 PRMT R20, R31.reuse, 0x7610, R20 ;  /* 0x000076101f14b816 */ /* 0x040fe20000000014 */
[----:B------:R-:W4:Y:S01]  /*9e70*/  LDL.LU R58, [R1+0x884] ;  /* 0x00088400013a7983 */ /* 0x000f220000300800 */
[----:B------:R-:W-:Y:S02]  /*9e80*/  @!P3 PRMT R63, R31, 0x7632, R63 ;  /* 0x000076321f3fb816 */ /* 0x000fe4000000003f */
[----:B------:R-:W-:Y:S02]  /*9e90*/  LOP3.LUT P3, RZ, R69, 0x2000, RZ, 0xc0, !PT ;  /* 0x0000200045ff7812 */ /* 0x000fe4000786c0ff */
[----:B------:R-:W-:Y:S02]  /*9ea0*/  @!P5 PRMT R52, R40, 0x7632, R52 ;  /* 0x000076322834d816 */ /* 0x000fe40000000034 */
[----:B-1----:R-:W-:-:S03]  /*9eb0*/  MOV R54, RZ ;  /* 0x000000ff00367202 */ /* 0x002fc60000000f00 */
[----:B------:R0:W-:Y:S02]  /*9ec0*/  STL.S16 [R1+0x490], R52 ;  /* 0x0004903401007387 */ /* 0x0001e40000100600 */
[----:B0-----:R-:W-:-:S04]  /*9ed0*/  CS2R R52, SRZ ;  /* 0x0000000000347805 */ /* 0x001fc8000001ff00 */
[----:B------:R-:W-:Y:S02]  /*9ee0*/  @P3 LOP3.LUT R68, R68, 0x8, RZ, 0xfc, !PT ;  /* 0x0000000844443812 */ /* 0x000fe400078efcff */
[----:B--2---:R0:W2:Y:S04]  /*9ef0*/  @!P2 LDG.E R52, desc[UR10][R60.64] ;  /* 0x0000000a3c34a981 */ /* 0x0040a8000c1e1900 */
[----:B---3--:R1:W3:Y:S04]  /*9f00*/  @!P3 LDG.E R53, desc[UR10][R36.64] ;  /* 0x0000000a2435b981 */ /* 0x0082e8000c1e1900 */
[----:B------:R2:W3:Y:S01]  /*9f10*/  @!P3 LDG.E R54, desc[UR10][R56.64] ;  /* 0x0000000a3836b981 */ /* 0x0004e2000c1e1900 */
[----:B------:R-:W-:-:S03]  /*9f20*/  LOP3.LUT P3, RZ, R69, 0x20000, RZ, 0xc0, !PT ;  /* 0x0002000045ff7812 */ /* 0x000fc6000786c0ff */
[----:B------:R-:W0:Y:S01]  /*9f30*/  LDL.LU R60, [R1+0x878] ;  /* 0x00087800013c7983 */ /* 0x000e220000300800 */
[----:B----4-:R-:W-:-:S03]  /*9f40*/  PRMT R62, RZ, 0x7610, R62 ;  /* 0x00007610ff3e7816 */ /* 0x010fc6000000003e */
[----:B------:R4:W-:Y:S06]  /*9f50*/  STL.S16 [R1+0x47c], R63 ;  /* 0x00047c3f01007387 */ /* 0x0009ec0000100600 */
[----:B------:R-:W-:Y:S01]  /*9f60*/  @!P3 PRMT R62, R45, 0x7610, R62 ;  /* 0x000076102d3eb816 */ /* 0x000fe2000000003e */
[----:B------:R-:W-:Y:S04]  /*9f70*/  STL [R1+0x78], R2 ;  /* 0x0000780201007387 */ /* 0x000fe80000100800 */
[----:B------:R1:W-:Y:S04]  /*9f80*/  STL.S16 [R1+0x504], R62 ;  /* 0x0005043e01007387 */ /* 0x0003e80000100600 */
[----:B----4-:R-:W4:Y:S01]  /*9f90*/  LDL.LU R63, [R1+0x898] ;  /* 0x00089800013f7983 */ /* 0x010f220000300800 */
[----:B------:R-:W-:-:S03]  /*9fa0*/  PRMT R58, RZ, 0x7610, R58 ;  /* 0x00007610ff3a7816 */ /* 0x000fc6000000003a */
[----:B------:R-:W-:Y:S04]  /*9fb0*/  STL [R1+0x7c], R3 ;  /* 0x00007c0301007387 */ /* 0x000fe80000100800 */
[----:B-1----:R-:W2:Y:S01]  /*9fc0*/  LDL.LU R62, [R1+0x85c] ;  /* 0x00085c00013e7983 */ /* 0x002ea20000300800 */
[----:B------:R-:W-:Y:S02]  /*9fd0*/  @!P5 PRMT R58, R35, 0x7610, R58 ;  /* 0x00007610233ad816 */ /* 0x000fe4000000003a */
[----:B------:R-:W-:Y:S01]  /*9fe0*/  LOP3.LUT R68, R68, 0xfffffffb, RZ, 0xc0, !PT ;  /* 0xfffffffb44447812 */ /* 0x000fe200078ec0ff */
[----:B------:R-:W3:Y:S04]  /*9ff0*/  LDL.LU.64 R36, [R1+0x870] ;  /* 0x0008700001247983 */ /* 0x000ee80000300a00 */
[----:B------:R1:W-:Y:S04]  /*a000*/  STL.S16 [R1+0x450], R58 ;  /* 0x0004503a01007387 */ /* 0x0003e80000100600 */
[----:B------:R-:W3:Y:S04]  /*a010*/  LDL.LU R56, [R1+0x868] ;  /* 0x0008680001387983 */ /* 0x000ee80000300800 */
[----:B-1----:R-:W3:Y:S01]  /*a020*/  LDL.LU.64 R58, [R1+0x428] ;  /* 0x00042800013a7983 */ /* 0x002ee20000300a00 */
[----:B0-----:R-:W-:-:S04]  /*a030*/  PRMT R60, RZ, 0x7610, R60 ;  /* 0x00007610ff3c7816 */ /* 0x001fc8000000003c */
[----:B------:R-:W-:-:S05]  /*a040*/  @!P6 PRMT R60, R41, 0x7610, R60 ;  /* 0x00007610293ce816 */ /* 0x000fca000000003c */
[----:B------:R0:W-:Y:S04]  /*a050*/  STL.S16 [R1+0x45c], R60 ;  /* 0x00045c3c01007387 */ /* 0x0001e80000100600 */
[----:B0-----:R-:W3:Y:S01]  /*a060*/  LDL.LU.64 R60, [R1+0x418] ;  /* 0x00041800013c7983 */ /* 0x001ee20000300a00 */
[----:B--2---:R-:W-:-:S04]  /*a070*/  PRMT R62, RZ, 0x7610, R62 ;  /* 0x00007610ff3e7816 */ /* 0x004fc8000000003e */
[----:B------:R-:W-:-:S05]  /*a080*/  @!P3 PRMT R62, R46, 0x7610, R62 ;  /* 0x000076102e3eb816 */ /* 0x000fca000000003e */
[----:B------:R0:W-:Y:S04]  /*a090*/  STL.S16 [R1+0x524], R62 ;  /* 0x0005243e01007387 */ /* 0x0001e80000100600 */
[----:B0-----:R-:W2:Y:S01]  /*a0a0*/  LDL.LU R62, [R1+0x854] ;  /* 0x00085400013e7983 */ /* 0x001ea20000300800 */
[----:B------:R-:W-:Y:S02]  /*a0b0*/  PRMT R2, RZ, 0x7610, R2 ;  /* 0x00007610ff027816 */ /* 0x000fe40000000002 */
[----:B----4-:R-:W-:Y:S02]  /*a0c0*/  PRMT R63, RZ, 0x7610, R63 ;  /* 0x00007610ff3f7816 */ /* 0x010fe4000000003f */
[----:B------:R-:W-:Y:S02]  /*a0d0*/  @!P6 PRMT R2, R42, 0x7632, R2 ;  /* 0x000076322a02e816 */ /* 0x000fe40000000002 */
[----:B------:R-:W-:-:S02]  /*a0e0*/  PRMT R3, RZ, 0x7610, R3 ;  /* 0x00007610ff037816 */ /* 0x000fc40000000003 */
[----:B------:R-:W-:Y:S02]  /*a0f0*/  @!P4 PRMT R63, R33, 0x7632, R63 ;  /* 0x00007632213fc816 */ /* 0x000fe4000000003f */
[----:B------:R-:W-:Y:S01]  /*a100*/  LOP3.LUT P4, RZ, R69, 0x1000, RZ, 0xc0, !PT ;  /* 0x0000100045ff7812 */ /* 0x000fe2000788c0ff */
[----:B------:R0:W-:Y:S01]  /*a110*/  STL.S16 [R1+0x4a0], R2 ;  /* 0x0004a00201007387 */ /* 0x0001e20000100600 */
[----:B------:R-:W-:-:S05]  /*a120*/  @!P0 PRMT R3, R44, 0x7632, R3 ;  /* 0x000076322c038816 */ /* 0x000fca0000000003 */
[----:B------:R1:W-:Y:S01]  /*a130*/  STL.S16 [R1+0x514], R3 ;  /* 0x0005140301007387 */ /* 0x0003e20000100600 */
[----:B0-----:R-:W-:Y:S01]  /*a140*/  HFMA2 R2, -RZ, RZ, 0, 0 ;  /* 0x00000000ff027431 */ /* 0x001fe200000001ff */
[----:B-1----:R-:W-:-:S04]  /*a150*/  MOV R3, RZ ;  /* 0x000000ff00037202 */ /* 0x002fc80000000f00 */
[----:B------:R-:W-:Y:S01]  /*a160*/  @P4 LOP3.LUT R68, R68, 0x4, RZ, 0xfc, !PT ;  /* 0x0000000444444812 */ /* 0x000fe200078efcff */
[----:B---3--:R-:W3:Y:S04]  /*a170*/  @!P4 LDG.E R2, desc[UR10][R58.64] ;  /* 0x0000000a3a02c981 */ /* 0x008ee8000c1e1900 */
[----:B------:R-:W4:Y:S01]  /*a180*/  @!P4 LDG.E R3, desc[UR10][R60.64] ;  /* 0x0000000a3c03c981 */ /* 0x000f22000c1e1900 */
[----:B------:R-:W-:Y:S02]  /*a190*/  LOP3.LUT P4, RZ, R69, 0x10000, RZ, 0xc0, !PT ;  /* 0x0001000045ff7812 */ /* 0x000fe4000788c0ff */
[----:B--2---:R-:W-:Y:S01]  /*a1a0*/  PRMT R62, RZ, 0x7610, R62 ;  /* 0x00007610ff3e7816 */ /* 0x004fe2000000003e */
[----:B------:R0:W-:Y:S10]  /*a1b0*/  STL.S16 [R1+0x470], R63 ;  /* 0x0004703f01007387 */ /* 0x0001f40000100600 */
[----:B------:R-:W-:Y:S01]  /*a1c0*/  @!P4 PRMT R62, R47, 0x7610, R62 ;  /* 0x000076102f3ec816 */ /* 0x000fe2000000003e */
[----:B------:R-:W-:Y:S04]  /*a1d0*/  STL [R1+0x17c], R4 ;  /* 0x00017c0401007387 */ /* 0x000fe80000100800 */
[----:B------:R1:W-:Y:S04]  /*a1e0*/  STL.S16 [R1+0x534], R62 ;  /* 0x0005343e01007387 */ /* 0x0003e80000100600 */
[----:B0-----:R-:W2:Y:S01]  /*a1f0*/  LDL.LU R63, [R1+0x88c] ;  /* 0x00088c00013f7983 */ /* 0x001ea20000300800 */
[----:B------:R-:W-:-:S02]  /*a200*/  PRMT R37, RZ, 0x7610, R37 ;  /* 0x00007610ff257816 */ /* 0x000fc40000000025 */
[----:B------:R-:W-:Y:S01]  /*a210*/  PRMT R36, RZ, 0x7610, R36 ;  /* 0x00007610ff247816 */ /* 0x000fe20000000024 */
[----:B------:R-:W3:Y:S04]  /*a220*/  LDL.LU.64 R58, [R1+0x408] ;  /* 0x00040800013a7983 */ /* 0x000ee80000300a00 */
[----:B-1----:R-:W4:Y:S01]  /*a230*/  LDL.LU R62, [R1+0x850] ;  /* 0x00085000013e7983 */ /* 0x002f220000300800 */
[----:B------:R-:W-:Y:S02]  /*a240*/  @!P6 PRMT R37, R41, 0x7632, R37 ;  /* 0x000076322925e816 */ /* 0x000fe40000000025 */
[----:B------:R-:W-:Y:S01]  /*a250*/  @!P6 PRMT R36, R42, 0x7610, R36 ;  /* 0x000076102a24e816 */ /* 0x000fe20000000024 */
[----:B------:R-:W3:Y:S04]  /*a260*/  LDL.LU.64 R60, [R1+0x3e8] ;  /* 0x0003e800013c7983 */ /* 0x000ee80000300a00 */
[----:B------:R-:W-:Y:S04]  /*a270*/  STL.S16 [R1+0x494], R36 ;  /* 0x0004942401007387 */ /* 0x000fe80000100600 */
[----:B------:R0:W-:Y:S04]  /*a280*/  STL.S16 [R1+0x498], R37 ;  /* 0x0004982501007387 */ /* 0x0001e80000100600 */
[----:B0-----:R-:W3:Y:S01]  /*a290*/  LDL.LU.64 R36, [R1+0x410] ;  /* 0x0004100001247983 */ /* 0x001ee20000300a00 */
[----:B----4-:R-:W-:-:S04]  /*a2a0*/  PRMT R62, RZ, 0x7610, R62 ;  /* 0x00007610ff3e7816 */ /* 0x010fc8000000003e */
[----:B------:R-:W-:-:S05]  /*a2b0*/  @!P4 PRMT R62, R48, 0x7610, R62 ;  /* 0x00007610303ec816 */ /* 0x000fca000000003e */
[----:B------:R0:W-:Y:S04]  /*a2c0*/  STL.S16 [R1+0x564], R62 ;  /* 0x0005643e01007387 */ /* 0x0001e80000100600 */
[----:B0-----:R-:W4:Y:S01]  /*a2d0*/  LDL.LU R62, [R1+0x848] ;  /* 0x00084800013e7983 */ /* 0x001f220000300800 */
[----:B--2---:R-:W-:-:S04]  /*a2e0*/  PRMT R63, RZ, 0x7610, R63 ;  /* 0x00007610ff3f7816 */ /* 0x004fc8000000003f */
[----:B------:R-:W-:-:S05]  /*a2f0*/  @!P5 PRMT R63, R35, 0x7632, R63 ;  /* 0x00007632233fd816 */ /* 0x000fca000000003f */
[----:B------:R0:W-:Y:S04]  /*a300*/  STL.S16 [R1+0x458], R63 ;  /* 0x0004583f01007387 */ /* 0x0001e80000100600 */
[----:B0-----:R-:W2:Y:S01]  /*a310*/  LDL.LU R63, [R1+0x880] ;  /* 0x00088000013f7983 */ /* 0x001ea20000300800 */
[----:B------:R-:W-:Y:S01]  /*a320*/  LOP3.LUT P5, RZ, R69, 0x800, RZ, 0xc0, !PT ;  /* 0x0000080045ff7812 */ /* 0x000fe200078ac0ff */
[----:B------:R-:W-:-:S12]  /*a330*/  HFMA2 R4, -RZ, RZ, 0, 0 ;  /* 0x00000000ff047431 */ /* 0x000fd800000001ff */
[----:B---3--:R-:W3:Y:S04]  /*a340*/  @!P5 LDG.E R4, desc[UR10][R36.64] ;  /* 0x0000000a2404d981 */ /* 0x008ee8000c1e1900 */
[----:B------:R-:W3:Y:S01]  /*a350*/  LDL.LU.64 R36, [R1+0x3f0] ;  /* 0x0003f00001247983 */ /* 0x000ee20000300a00 */
[----:B----4-:R-:W-:-:S04]  /*a360*/  PRMT R62, RZ, 0x7610, R62 ;  /* 0x00007610ff3e7816 */ /* 0x010fc8000000003e */
[----:B------:R-:W-:-:S05]  /*a370*/  @!P1 PRMT R62, R50, 0x7610, R62 ;  /* 0x00007610323e9816 */ /* 0x000fca000000003e */
[----:B------:R0:W-:Y:S04]  /*a380*/  STL.S16 [R1+0x598], R62 ;  /* 0x0005983e01007387 */ /* 0x0001e80000100600 */
[----:B0-----:R-:W4:Y:S01]  /*a390*/  LDL.LU R62, [R1+0x83c] ;  /* 0x00083c00013e7983 */ /* 0x001f220000300800 */
[----:B--2---:R-:W-:-:S04]  /*a3a0*/  PRMT R63, RZ, 0x7610, R63 ;  /* 0x00007610ff3f7816 */ /* 0x004fc8000000003f */
[----:B------:R-:W-:Y:S01]  /*a3b0*/  @!P0 PRMT R63, R43, 0x7632, R63 ;  /* 0x000076322b3f8816 */ /* 0x000fe2000000003f */
[----:B------:R0:W-:Y:S01]  /*a3c0*/  STL [R1+0x80], R5 ;  /* 0x0000800501007387 */ /* 0x0001e20000100800 */
[----:B------:R-:W-:-:S03]  /*a3d0*/  PRMT R56, RZ, 0x7610, R56 ;  /* 0x00007610ff387816 */ /* 0x000fc60000000038 */
[----:B------:R1:W-:Y:S01]  /*a3e0*/  STL.S16 [R1+0x4fc], R63 ;  /* 0x0004fc3f01007387 */ /* 0x0003e20000100600 */
[----:B------:R-:W-:-:S03]  /*a3f0*/  @!P0 PRMT R56, R43, 0x7610, R56 ;  /* 0x000076102b388816 */ /* 0x000fc60000000038 */
[----:B------:R2:W-:Y:S01]  /*a400*/  STL [R1+0x84], R7 ;  /* 0x0000840701007387 */ /* 0x0005e20000100800 */
[----:B0-----:R-:W-:-:S03]  /*a410*/  PRMT R5, RZ, 0x7610, R5 ;  /* 0x00007610ff057816 */ /* 0x001fc60000000005 */
[----:B-1----:R-:W4:Y:S01]  /*a420*/  LDL.LU R63, [R1+0x864] ;  /* 0x00086400013f7983 */ /* 0x002f220000300800 */
[C---:B------:R-:W-:Y:S02]  /*a430*/  LOP3.LUT P6, RZ, R69.reuse, 0x400, RZ, 0xc0, !PT ;  /* 0x0000040045ff7812 */ /* 0x040fe400078cc0ff */
[----:B--2---:R-:W-:Y:S02]  /*a440*/  PRMT R7, RZ, 0x7610, R7 ;  /* 0x00007610ff077816 */ /* 0x004fe40000000007 */
[----:B------:R-:W-:Y:S01]  /*a450*/  LOP3.LUT P0, RZ, R69, 0x200, RZ, 0xc0, !PT ;  /* 0x0000020045ff7812 */ /* 0x000fe2000780c0ff */
[----:B------:R0:W-:Y:S01]  /*a460*/  STL [R1+0x184], R67 ;  /* 0x0001844301007387 */ /* 0x0001e20000100800 */
[----:B------:R-:W-:Y:S02]  /*a470*/  @!P3 PRMT R5, R46, 0x7632, R5 ;  /* 0x000076322e05b816 */ /* 0x000fe40000000005 */
[----:B------:R-:W-:-:S03]  /*a480*/  @!P4 PRMT R7, R48, 0x7632, R7 ;  /* 0x000076323007c816 */ /* 0x000fc60000000007 */
[----:B------:R1:W-:Y:S01]  /*a490*/  STL.S16 [R1+0x55c], R5 ;  /* 0x00055c0501007387 */ /* 0x0003e20000100600 */
[----:B0-----:R-:W-:-:S03]  /*a4a0*/  HFMA2 R67, -RZ, RZ, 0, 0 ;  /* 0x00000000ff437431 */ /* 0x001fc600000001ff */
[----:B------:R0:W-:Y:S01]  /*a4b0*/  STL.S16 [R1+0x594], R7 ;  /* 0x0005940701007387 */ /* 0x0001e20000100600 */
[----:B-1----:R-:W-:-:S03]  /*a4c0*/  MOV R5, RZ ;  /* 0x000000ff00057202 */ /* 0x002fc60000000f00 */
[----:B------:R-:W2:Y:S01]  /*a4d0*/  @!P0 LDG.E R67, desc[UR10][R60.64] ;  /* 0x0000000a3c438981 */ /* 0x000ea2000c1e1900 */
[----:B0-----:R-:W-:-:S03]  /*a4e0*/  MOV R7, RZ ;  /* 0x000000ff00077202 */ /* 0x001fc60000000f00 */
[----:B------:R-:W2:Y:S04]  /*a4f0*/  @!P5 LDG.E R5, desc[UR10][R58.64] ;  /* 0x0000000a3a05d981 */ /* 0x000ea8000c1e1900 */
[----:B---3--:R0:W3:Y:S04]  /*a500*/  @!P6 LDG.E R7, desc[UR10][R36.64] ;  /* 0x0000000a2407e981 */ /* 0x0080e8000c1e1900 */
[----:B------:R-:W2:Y:S04]  /*a510*/  LDL.LU.64 R60, [R1+0x3c0] ;  /* 0x0003c000013c7983 */ /* 0x000ea80000300a00 */
[----:B------:R-:W3:Y:S04]  /*a520*/  LDL.LU.64 R58, [R1+0x3d0] ;  /* 0x0003d000013a7983 */ /* 0x000ee80000300a00 */
[----:B------:R-:W0:Y:S01]  /*a530*/  LDL.LU R36, [R1+0x844] ;  /* 0x0008440001247983 */ /* 0x000e220000300800 */
[----:B----4-:R-:W-:-:S04]  /*a540*/  PRMT R62, RZ, 0x7610, R62 ;  /* 0x00007610ff3e7816 */ /* 0x010fc8000000003e */
[----:B------:R-:W-:-:S05]  /*a550*/  @!P2 PRMT R62, R52, 0x7610, R62 ;  /* 0x00007610343ea816 */ /* 0x000fca000000003e */
[----:B------:R1:W-:Y:S04]  /*a560*/  STL.S16 [R1+0x5ac], R62 ;  /* 0x0005ac3e01007387 */ /* 0x0003e80000100600 */
[----:B-1----:R-:W4:Y:S01]  /*a570*/  LDL.LU R62, [R1+0x830] ;  /* 0x00083000013e7983 */ /* 0x002f220000300800 */
[----:B------:R-:W-:-:S03]  /*a580*/  PRMT R63, RZ, 0x7610, R63 ;  /* 0x00007610ff3f7816 */ /* 0x000fc6000000003f */
[----:B------:R1:W-:Y:S01]  /*a590*/  STL [R1+0x8c], R23 ;  /* 0x00008c1701007387 */ /* 0x0003e20000100800 */
[----:B------:R-:W-:Y:S02]  /*a5a0*/  @!P3 PRMT R63, R45, 0x7632, R63 ;  /* 0x000076322d3fb816 */ /* 0x000fe4000000003f */
[----:B------:R-:W-:Y:S01]  /*a5b0*/  LOP3.LUT P3, RZ, R69, 0x100, RZ, 0xc0, !PT ;  /* 0x0000010045ff7812 */ /* 0x000fe2000786c0ff */
[----:B------:R1:W-:Y:S02]  /*a5c0*/  STL [R1+0x188], R22 ;  /* 0x0001881601007387 */ /* 0x0003e40000100800 */
[----:B-1----:R-:W-:Y:S02]  /*a5d0*/  PRMT R23, RZ, 0x7610, R23 ;  /* 0x00007610ff177816 */ /* 0x002fe40000000017 */
[----:B------:R1:W-:Y:S02]  /*a5e0*/  STL.S16 [R1+0x530], R63 ;  /* 0x0005303f01007387 */ /* 0x0003e40000100600 */
[----:B------:R-:W-:Y:S01]  /*a5f0*/  @!P2 PRMT R23, R52, 0x7632, R23 ;  /* 0x000076323417a816 */ /* 0x000fe20000000017 */
[----:B------:R-:W-:-:S04]  /*a600*/  HFMA2 R22, -RZ, RZ, 0, 0 ;  /* 0x00000000ff167431 */ /* 0x000fc800000001ff */
[----:B------:R1:W-:Y:S04]  /*a610*/  STL.S16 [R1+0x5b8], R23 ;  /* 0x0005b81701007387 */ /* 0x0003e80000100600 */
[----:B-1----:R-:W4:Y:S01]  /*a620*/  LDL.LU R63, [R1+0x858] ;  /* 0x00085800013f7983 */ /* 0x002f220000300800 */
[----:B------:R-:W-:-:S06]  /*a630*/  MOV R23, RZ ;  /* 0x000000ff00177202 */ /* 0x000fcc0000000f00 */
[----:B--2---:R1:W2:Y:S04]  /*a640*/  @!P3 LDG.E R23, desc[UR10][R60.64] ;  /* 0x0000000a3c17b981 */ /* 0x0042a8000c1e1900 */
[----:B---3--:R-:W3:Y:S01]  /*a650*/  @!P3 LDG.E R22, desc[UR10][R58.64] ;  /* 0x0000000a3a16b981 */ /* 0x008ee2000c1e1900 */
[----:B------:R-:W-:Y:S02]  /*a660*/  LOP3.LUT P3, RZ, R68, 0x8, RZ, 0xc0, !PT ;  /* 0x0000000844ff7812 */ /* 0x000fe4000786c0ff */
[----:B0-----:R-:W-:Y:S01]  /*a670*/  PRMT R36, RZ, 0x7610, R36 ;  /* 0x00007610ff247816 */ /* 0x001fe20000000024 */
[----:B------:R0:W-:Y:S03]  /*a680*/  STL.S16 [R1+0x49c], R56 ;  /* 0x00049c3801007387 */ /* 0x0001e60000100600 */
[----:B------:R-:W-:Y:S01]  /*a690*/  @!P1 PRMT R36, R49, 0x7610, R36 ;  /* 0x0000761031249816 */ /* 0x000fe20000000024 */
[----:B------:R-:W-:Y:S04]  /*a6a0*/  STL [R1+0x90], R25 ;  /* 0x0000901901007387 */ /* 0x000fe80000100800 */
[----:B------:R1:W-:Y:S04]  /*a6b0*/  STL.S16 [R1+0x584], R36 ;  /* 0x0005842401007387 */ /* 0x0003e80000100600 */
[----:B------:R-:W2:Y:S04]  /*a6c0*/  LDL.LU.64 R58, [R1+0x3a8] ;  /* 0x0003a800013a7983 */ /* 0x000ea80000300a00 */
[----:B0-----:R-:W3:Y:S04]  /*a6d0*/  LDL.LU.64 R56, [R1+0x3f8] ;  /* 0x0003f80001387983 */ /* 0x001ee80000300a00 */
[----:B-1----:R-:W3:Y:S01]  /*a6e0*/  LDL.LU.64 R36, [R1+0x3b8] ;  /* 0x0003b80001247983 */ /* 0x002ee20000300a00 */
[----:B----4-:R-:W-:-:S03]  /*a6f0*/  PRMT R62, RZ, 0x7610, R62 ;  /* 0x00007610ff3e7816 */ /* 0x010fc6000000003e */
[----:B------:R-:W-:Y:S01]  /*a700*/  STL [R1+0x18c], R24 ;  /* 0x00018c1801007387 */ /* 0x000fe20000100800 */
[----:B------:R-:W-:-:S03]  /*a710*/  @!P3 PRMT R62, R54, 0x7610, R62 ;  /* 0x00007610363eb816 */ /* 0x000fc6000000003e */
[----:B------:R-:W-:Y:S04]  /*a720*/  STL [R1+0x180], R6 ;  /* 0x0001800601007387 */ /* 0x000fe80000100800 */
[----:B------:R0:W-:Y:S04]  /*a730*/  STL.S16 [R1+0x5bc], R62 ;  /* 0x0005bc3e01007387 */ /* 0x0001e80000100600 */
[----:B------:R-:W4:Y:S04]  /*a740*/  LDL.LU R60, [R1+0x82c] ;  /* 0x00082c00013c7983 */ /* 0x000f280000300800 */
[----:B0-----:R-:W4:Y:S01]  /*a750*/  LDL.LU R62, [R1+0x824] ;  /* 0x00082400013e7983 */ /* 0x001f220000300800 */
[----:B------:R-:W-:-:S02]  /*a760*/  PRMT R25, RZ, 0x7610, R25 ;  /* 0x00007610ff197816 */ /* 0x000fc40000000019 */
[----:B------:R-:W-:Y:S02]  /*a770*/  PRMT R63, RZ, 0x7610, R63 ;  /* 0x00007610ff3f7816 */ /* 0x000fe4000000003f */
[----:B------:R-:W-:Y:S02]  /*a780*/  @!P3 PRMT R25, R54, 0x7632, R25 ;  /* 0x000076323619b816 */ /* 0x000fe40000000019 */
[----:B------:R-:W-:Y:S02]  /*a790*/  @!P4 PRMT R63, R47, 0x7632, R63 ;  /* 0x000076322f3fc816 */ /* 0x000fe4000000003f */
[----:B------:R-:W-:Y:S01]  /*a7a0*/  LOP3.LUT P4, RZ, R69, 0x80, RZ, 0xc0, !PT ;  /* 0x0000008045ff7812 */ /* 0x000fe2000788c0ff */
[----:B------:R-:W-:Y:S01]  /*a7b0*/  HFMA2 R24, -RZ, RZ, 0, 0 ;  /* 0x00000000ff187431 */ /* 0x000fe200000001ff */
[----:B------:R0:W-:Y:S02]  /*a7c0*/  STL.S16 [R1+0x5c8], R25 ;  /* 0x0005c81901007387 */ /* 0x0001e40000100600 */
[----:B0-----:R-:W-:-:S09]  /*a7d0*/  MOV R25, RZ ;  /* 0x000000ff00197202 */ /* 0x001fd20000000f00 */
[----:B--2---:R0:W2:Y:S04]  /*a7e0*/  @!P4 LDG.E R25, desc[UR10][R58.64] ;  /* 0x0000000a3a19c981 */ /* 0x0040a8000c1e1900 */
[----:B---3--:R-:W3:Y:S01]  /*a7f0*/  @!P4 LDG.E R24, desc[UR10][R36.64] ;  /* 0x0000000a2418c981 */ /* 0x008ee2000c1e1900 */
[----:B------:R-:W-:Y:S01]  /*a800*/  LOP3.LUT P4, RZ, R68, 0x4, RZ, 0xc0, !PT ;  /* 0x0000000444ff7812 */ /* 0x000fe2000788c0ff */
[----:B------:R-:W-:Y:S02]  /*a810*/  HFMA2 R6, -RZ, RZ, 0, 0 ;  /* 0x00000000ff067431 */ /* 0x000fe400000001ff */
[----:B------:R1:W-:Y:S04]  /*a820*/  STL.S16 [R1+0x57c], R63 ;  /* 0x00057c3f01007387 */ /* 0x0003e80000100600 */
[----:B------:R-:W-:Y:S04]  /*a830*/  STL [R1+0x88], R21 ;  /* 0x0000881501007387 */ /* 0x000fe80000100800 */
[----:B------:R-:W2:Y:S04]  /*a840*/  @!P6 LDG.E R6, desc[UR10][R56.64] ;  /* 0x0000000a3806e981 */ /* 0x000ea8000c1e1900 */
[----:B-1----:R-:W3:Y:S04]  /*a850*/  LDL.LU R63, [R1+0x84c] ;  /* 0x00084c00013f7983 */ /* 0x002ee80000300800 */
[----:B------:R-:W0:Y:S04]  /*a860*/  LDL.LU R58, [R1+0x820] ;  /* 0x00082000013a7983 */ /* 0x000e280000300800 */
[----:B------:R-:W2:Y:S01]  /*a870*/  LDL.LU.64 R56, [R1+0x3d8] ;  /* 0x0003d80001387983 */ /* 0x000ea20000300a00 */
[----:B----4-:R-:W-:-:S03]  /*a880*/  PRMT R62, RZ, 0x7610, R62 ;  /* 0x00007610ff3e7816 */ /* 0x010fc6000000003e */
[----:B------:R-:W4:Y:S01]  /*a890*/  LDL.LU.64 R36, [R1+0x398] ;  /* 0x0003980001247983 */ /* 0x000f220000300a00 */
[----:B------:R-:W-:-:S05]  /*a8a0*/  @!P4 PRMT R62, R3, 0x7610, R62 ;  /* 0x00007610033ec816 */ /* 0x000fca000000003e */
[----:B------:R1:W-:Y:S04]  /*a8b0*/  STL.S16 [R1+0x5cc], R62 ;  /* 0x0005cc3e01007387 */ /* 0x0003e80000100600 */
[----:B-1----:R-:W4:Y:S01]  /*a8c0*/  LDL.LU R62, [R1+0x818] ;  /* 0x00081800013e7983 */ /* 0x002f220000300800 */
[----:B------:R-:W-:Y:S02]  /*a8d0*/  PRMT R21, RZ, 0x7610, R21 ;  /* 0x00007610ff157816 */ /* 0x000fe40000000015 */
[----:B------:R-:W-:Y:S02]  /*a8e0*/  PRMT R60, RZ, 0x7610, R60 ;  /* 0x00007610ff3c7816 */ /* 0x000fe4000000003c */
[----:B------:R-:W-:Y:S02]  /*a8f0*/  @!P1 PRMT R21, R50, 0x7632, R21 ;  /* 0x0000763232159816 */ /* 0x000fe40000000015 */
[----:B------:R-:W-:-:S03]  /*a900*/  @!P3 PRMT R60, R53, 0x7610, R60 ;  /* 0x00007610353cb816 */ /* 0x000fc6000000003c */
[----:B------:R1:W-:Y:S04]  /*a910*/  STL.S16 [R1+0x5a8], R21 ;  /* 0x0005a81501007387 */ /* 0x0003e80000100600 */
[----:B------:R1:W-:Y:S02]  /*a920*/  STL.S16 [R1+0x5b4], R60 ;  /* 0x0005b43c01007387 */ /* 0x0003e40000100600 */
[----:B-1----:R-:W-:Y:S02]  /*a930*/  MOV R21, RZ ;  /* 0x000000ff00157202 */ /* 0x002fe40000000f00 */
[----:B------:R-:W4:Y:S01]  /*a940*/  LDL.LU.64 R60, [R1+0x388] ;  /* 0x00038800013c7983 */ /* 0x000f220000300a00 */
[----:B---3--:R-:W-:-:S04]  /*a950*/  PRMT R63, RZ, 0x7610, R63 ;  /* 0x00007610ff3f7816 */ /* 0x008fc8000000003f */
[----:B------:R-:W-:Y:S01]  /*a960*/  @!P1 PRMT R63, R49, 0x7632, R63 ;  /* 0x00007632313f9816 */ /* 0x000fe2000000003f */
[----:B--2---:R1:W2:Y:S04]  /*a970*/  @!P0 LDG.E R21, desc[UR10][R56.64] ;  /* 0x0000000a38158981 */ /* 0x0042a8000c1e1900 */
[----:B------:R3:W-:Y:S04]  /*a980*/  STL.S16 [R1+0x59c], R63 ;  /* 0x00059c3f01007387 */ /* 0x0007e80000100600 */
[----:B------:R-:W1:Y:S04]  /*a990*/  LDL.LU R56, [R1+0x838] ;  /* 0x0008380001387983 */ /* 0x000e680000300800 */
[----:B---3--:R-:W3:Y:S01]  /*a9a0*/  LDL.LU R63, [R1+0x840] ;  /* 0x00084000013f7983 */ /* 0x008ee20000300800 */
[----:B----4-:R-:W-:-:S04]  /*a9b0*/  PRMT R62, RZ, 0x7610, R62 ;  /* 0x00007610ff3e7816 */ /* 0x010fc8000000003e */
[----:B------:R-:W-:-:S05]  /*a9c0*/  @!P5 PRMT R62, R5, 0x7610, R62 ;  /* 0x00007610053ed816 */ /* 0x000fca000000003e */
[----:B------:R4:W-:Y:S04]  /*a9d0*/  STL.S16 [R1+0x38c], R62 ;  /* 0x00038c3e01007387 */ /* 0x0009e80000100600 */
[----:B----4-:R-:W4:Y:S04]  /*a9e0*/  LDL.LU R62, [R1+0x80c] ;  /* 0x00080c00013e7983 */ /* 0x010f280000300800 */
[----:B------:R0:W-:Y:S01]  /*a9f0*/  STL [R1+0x94], R27 ;  /* 0x0000941b01007387 */ /* 0x0001e20000100800 */
[----:B------:R-:W-:Y:S02]  /*aa00*/  LOP3.LUT P1, RZ, R69, 0x40, RZ, 0xc0, !PT ;  /* 0x0000004045ff7812 */ /* 0x000fe4000782c0ff */
[----:B0-----:R-:W-:-:S02]  /*aa10*/  PRMT R58, RZ, 0x7610, R58 ;  /* 0x00007610ff3a7816 */ /* 0x001fc4000000003a */
[----:B------:R-:W-:-:S04]  /*aa20*/  PRMT R27, RZ, 0x7610, R27 ;  /* 0x00007610ff1b7816 */ /* 0x000fc8000000001b */
[----:B------:R-:W-:Y:S02]  /*aa30*/  @!P4 PRMT R27, R3, 0x7632, R27 ;  /* 0x00007632031bc816 */ /* 0x000fe4000000001b */
[----:B------:R-:W-:-:S03]  /*aa40*/  @!P4 PRMT R58, R2, 0x7632, R58 ;  /* 0x00007632023ac816 */ /* 0x000fc6000000003a */
[----:B------:R0:W-:Y:S04]  /*aa50*/  STL.S16 [R1+0x5d4], R27 ;  /* 0x0005d41b01007387 */ /* 0x0001e80000100600 */
[----:B------:R2:W-:Y:S01]  /*aa60*/  STL.S16 [R1+0x5d0], R58 ;  /* 0x0005d03a01007387 */ /* 0x0005e20000100600 */
[----:B0-----:R-:W-:-:S03]  /*aa70*/  MOV R27, RZ ;  /* 0x000000ff001b7202 */ /* 0x001fc60000000f00 */
[----:B--2---:R-:W2:Y:S04]  /*aa80*/  LDL.LU.64 R58, [R1+0x378] ;  /* 0x00037800013a7983 */ /* 0x004ea80000300a00 */
[----:B------:R0:W2:Y:S01]  /*aa90*/  @!P1 LDG.E R27, desc[UR10][R36.64] ;  /* 0x0000000a241b9981 */ /* 0x0000a2000c1e1900 */
[----:B-1----:R-:W-:Y:S02]  /*aaa0*/  PRMT R56, RZ, 0x7610, R56 ;  /* 0x00007610ff387816 */ /* 0x002fe40000000038 */
[----:B---3--:R-:W-:Y:S01]  /*aab0*/  PRMT R63, RZ, 0x7610, R63 ;  /* 0x00007610ff3f7816 */ /* 0x008fe2000000003f */
[----:B------:R-:W0:Y:S01]  /*aac0*/  LDL.LU R36, [R1+0x814] ;  /* 0x0008140001247983 */ /* 0x000e220000300800 */
[C---:B------:R-:W-:Y:S02]  /*aad0*/  @!P2 PRMT R56, R51.reuse, 0x7610, R56 ;  /* 0x000076103338a816 */ /* 0x040fe40000000038 */
[----:B------:R-:W-:-:S03]  /*aae0*/  @!P2 PRMT R63, R51, 0x7632, R63 ;  /* 0x00007632333fa816 */ /* 0x000fc6000000003f */
[----:B------:R1:W-:Y:S04]  /*aaf0*/  STL.S16 [R1+0x5a4], R56 ;  /* 0x0005a43801007387 */ /* 0x0003e80000100600 */
[----:B------:R3:W-:Y:S04]  /*ab00*/  STL.S16 [R1+0x5b0], R63 ;  /* 0x0005b03f01007387 */ /* 0x0007e80000100600 */
[----:B-1----:R-:W2:Y:S04]  /*ab10*/  LDL.LU.64 R56, [R1+0x3a0] ;  /* 0x0003a00001387983 */ /* 0x002ea80000300a00 */
[----:B---3--:R-:W3:Y:S01]  /*ab20*/  LDL.LU R63, [R1+0x834] ;  /* 0x00083400013f7983 */ /* 0x008ee20000300800 */
[----:B----4-:R-:W-:-:S04]  /*ab30*/  PRMT R62, RZ, 0x7610, R62 ;  /* 0x00007610ff3e7816 */ /* 0x010fc8000000003e */
[----:B------:R-:W-:-:S05]  /*ab40*/  @!P6 PRMT R62, R7, 0x7610, R62 ;  /* 0x00007610073ee816 */ /* 0x000fca000000003e */
[----:B------:R1:W-:Y:S04]  /*ab50*/  STL.S16 [R1+0x37c], R62 ;  /* 0x00037c3e01007387 */ /* 0x0003e80000100600 */
[----:B-1----:R-:W4:Y:S04]  /*ab60*/  LDL.LU R62, [R1+0x800] ;  /* 0x00080000013e7983 */ /* 0x002f280000300800 */
[----:B------:R1:W-:Y:S02]  /*ab70*/  STL [R1+0x190], R26 ;  /* 0x0001901a01007387 */ /* 0x0003e40000100800 */
[----:B-1----:R-:W-:Y:S01]  /*ab80*/  HFMA2 R26, -RZ, RZ, 0, 0 ;  /* 0x00000000ff1a7431 */ /* 0x002fe200000001ff */
[----:B0-----:R-:W-:-:S04]  /*ab90*/  PRMT R36, RZ, 0x7610, R36 ;  /* 0x00007610ff247816 */ /* 0x001fc80000000024 */
[----:B------:R-:W-:Y:S01]  /*aba0*/  @!P5 PRMT R36, R4, 0x7610, R36 ;  /* 0x000076100424d816 */ /* 0x000fe20000000024 */
[----:B--2---:R0:W2:Y:S01]  /*abb0*/  @!P1 LDG.E R26, desc[UR10][R56.64] ;  /* 0x0000000a381a9981 */ /* 0x0040a2000c1e1900 */
[----:B---3--:R-:W-:-:S04]  /*abc0*/  PRMT R63, RZ, 0x7610, R63 ;  /* 0x00007610ff3f7816 */ /* 0x008fc8000000003f */
[----:B------:R-:W-:Y:S01]  /*abd0*/  @!P3 PRMT R63, R53, 0x7632, R63 ;  /* 0x00007632353fb816 */ /* 0x000fe2000000003f */
[----:B------:R-:W0:Y:S04]  /*abe0*/  LDL.LU R56, [R1+0x81c] ;  /* 0x00081c0001387983 */ /* 0x000e280000300800 */
[----:B------:R1:W-:Y:S04]  /*abf0*/  STL.S16 [R1+0x5c0], R63 ;  /* 0x0005c03f01007387 */ /* 0x0003e80000100600 */
[----:B------:R3:W-:Y:S04]  /*ac00*/  STL.S16 [R1+0x388], R36 ;  /* 0x0003882401007387 */ /* 0x0007e80000100600 */
[----:B-1----:R-:W2:Y:S04]  /*ac10*/  LDL.LU R63, [R1+0x828] ;  /* 0x00082800013f7983 */ /* 0x002ea80000300800 */
[----:B---3--:R-:W3:Y:S01]  /*ac20*/  LDL.LU.64 R36, [R1+0x360] ;  /* 0x0003600001247983 */ /* 0x008ee20000300a00 */
[----:B----4-:R-:W-:-:S04]  /*ac30*/  PRMT R62, RZ, 0x7610, R62 ;  /* 0x00007610ff3e7816 */ /* 0x010fc8000000003e */
[----:B------:R-:W-:-:S05]  /*ac40*/  @!P0 PRMT R62, R67, 0x7610, R62 ;  /* 0x00007610433e8816 */ /* 0x000fca000000003e */
[----:B------:R1:W-:Y:S04]  /*ac50*/  STL.S16 [R1+0x360], R62 ;  /* 0x0003603e01007387 */ /* 0x0003e80000100600 */
[----:B-1----:R-:W4:Y:S01]  /*ac60*/  LDL.LU R62, [R1+0x7fc] ;  /* 0x0007fc00013e7983 */ /* 0x002f220000300800 */
[----:B0-----:R-:W-:-:S04]  /*ac70*/  PRMT R56, RZ, 0x7610, R56 ;  /* 0x00007610ff387816 */ /* 0x001fc80000000038 */
[----:B------:R-:W-:-:S05]  /*ac80*/  @!P4 PRMT R56, R2, 0x7610, R56 ;  /* 0x000076100238c816 */ /* 0x000fca0000000038 */
[----:B------:R0:W-:Y:S01]  /*ac90*/  STL.S16 [R1+0x5c4], R56 ;  /* 0x0005c43801007387 */ /* 0x0001e20000100600 */
[----:B--2---:R-:W-:-:S04]  /*aca0*/  PRMT R63, RZ, 0x7610, R63 ;  /* 0x00007610ff3f7816 */ /* 0x004fc8000000003f */
[----:B------:R-:W-:Y:S01]  /*acb0*/  @!P5 PRMT R63, R4, 0x7632, R63 ;  /* 0x00007632043fd816 */ /* 0x000fe2000000003f */
[----:B0-----:R-:W2:Y:S04]  /*acc0*/  LDL.LU.64 R56, [R1+0x380] ;  /* 0x0003800001387983 */ /* 0x001ea80000300a00 */
[----:B------:R0:W-:Y:S04]  /*acd0*/  STL.S16 [R1+0x5e0], R63 ;  /* 0x0005e03f01007387 */ /* 0x0001e80000100600 */
[----:B0-----:R-:W3:Y:S01]  /*ace0*/  LDL.LU R63, [R1+0x810] ;  /* 0x00081000013f7983 */ /* 0x001ee20000300800 */
[----:B----4-:R-:W-:-:S04]  /*acf0*/  PRMT R62, RZ, 0x7610, R62 ;  /* 0x00007610ff3e7816 */ /* 0x010fc8000000003e */
[----:B------:R-:W-:-:S05]  /*ad00*/  @!P0 PRMT R62, R21, 0x7610, R62 ;  /* 0x00007610153e8816 */ /* 0x000fca000000003e */
[----:B------:R0:W-:Y:S04]  /*ad10*/  STL.S16 [R1+0x364], R62 ;  /* 0x0003643e01007387 */ /* 0x0001e80000100600 */
[----:B0-----:R-:W4:Y:S04]  /*ad20*/  LDL.LU R62, [R1+0x7f4] ;  /* 0x0007f400013e7983 */ /* 0x001f280000300800 */
[----:B------:R0:W-:Y:S01]  /*ad30*/  STL [R1+0x98], R29 ;  /* 0x0000981d01007387 */ /* 0x0001e20000100800 */
[----:B------:R-:W-:Y:S02]  /*ad40*/  LOP3.LUT P2, RZ, R69, 0x20, RZ, 0xc0, !PT ;  /* 0x0000002045ff7812 */ /* 0x000fe4000784c0ff */
[----:B------:R-:W-:Y:S01]  /*ad50*/  LOP3.LUT R68, R68, 0xfffffffe, RZ, 0xc0, !PT ;  /* 0xfffffffe44447812 */ /* 0x000fe200078ec0ff */
[----:B------:R1:W-:Y:S01]  /*ad60*/  STL [R1+0x194], R28 ;  /* 0x0001941c01007387 */ /* 0x0003e20000100800 */
[----:B0-----:R-:W-:-:S04]  /*ad70*/  PRMT R29, RZ, 0x7610, R29 ;  /* 0x00007610ff1d7816 */ /* 0x001fc8000000001d */
[----:B------:R-:W-:Y:S01]  /*ad80*/  @!P5 PRMT R29, R5, 0x7632, R29 ;  /* 0x00007632051dd816 */ /* 0x000fe2000000001d */
[----:B-1----:R-:W-:Y:S01]  /*ad90*/  HFMA2 R28, -RZ, RZ, 0, 0 ;  /* 0x00000000ff1c7431 */ /* 0x002fe200000001ff */
[----:B------:R-:W-:-:S03]  /*ada0*/  @P1 LOP3.LUT R68, R68, 0x1, RZ, 0xfc, !PT ;  /* 0x0000000144441812 */ /* 0x000fc600078efcff */
[----:B------:R0:W-:Y:S01]  /*adb0*/  STL.S16 [R1+0x5ec], R29 ;  /* 0x0005ec1d01007387 */ /* 0x0001e20000100600 */
[----:B------:R-:W-:-:S03]  /*adc0*/  LOP3.LUT R68, R68, 0xfffffffd, RZ, 0xc0, !PT ;  /* 0xfffffffd44447812 */ /* 0x000fc600078ec0ff */
[----:B------:R-:W4:Y:S01]  /*add0*/  @!P2 LDG.E R28, desc[UR10][R60.64] ;  /* 0x0000000a3c1ca981 */ /* 0x000f22000c1e1900 */
[----:B0-----:R-:W-:Y:S02]  /*ade0*/  MOV R29, RZ ;  /* 0x000000ff001d7202 */ /* 0x001fe40000000f00 */
[----:B------:R-:W-:-:S04]  /*adf0*/  @P2 LOP3.LUT R68, R68, 0x2, RZ, 0xfc, !PT ;  /* 0x0000000244442812 */ /* 0x000fc800078efcff */
[----:B--2---:R0:W2:Y:S01]  /*ae00*/  @!P2 LDG.E R29, desc[UR10][R56.64] ;  /* 0x0000000a381da981 */ /* 0x0040a2000c1e1900 */
[C---:B------:R-:W-:Y:S02]  /*ae10*/  LOP3.LUT P2, RZ, R69.reuse, 0x100, RZ, 0xc0, !PT ;  /* 0x0000010045ff7812 */ /* 0x040fe4000784c0ff */
[----:B------:R-:W-:Y:S01]  /*ae20*/  LOP3.LUT P3, RZ, R69, 0x10, RZ, 0xc0, !PT ;  /* 0x0000001045ff7812 */ /* 0x000fe2000786c0ff */
[----:B------:R1:W-:Y:S04]  /*ae30*/  STL [R1+0x198], R30 ;  /* 0x0001981e01007387 */ /* 0x0003e80000100800 */
[----:B------:R-:W2:Y:S04]  /*ae40*/  LDL.LU.64 R60, [R1+0x368] ;  /* 0x00036800013c7983 */ /* 0x000ea80000300a00 */
[----:B------:R-:W0:Y:S01]  /*ae50*/  LDL.LU R56, [R1+0x808] ;  /* 0x0008080001387983 */ /* 0x000e220000300800 */
[----:B-1----:R-:W-:Y:S01]  /*ae60*/  HFMA2 R30, -RZ, RZ, 0, 0 ;  /* 0x00000000ff1e7431 */ /* 0x002fe200000001ff */
[----:B---3--:R-:W-:-:S04]  /*ae70*/  PRMT R63, RZ, 0x7610, R63 ;  /* 0x00007610ff3f7816 */ /* 0x008fc8000000003f */
[----:B------:R-:W-:-:S05]  /*ae80*/  @!P6 PRMT R63, R6, 0x7632, R63 ;  /* 0x00007632063fe816 */ /* 0x000fca000000003f */
[----:B------:R1:W-:Y:S04]  /*ae90*/  STL.S16 [R1+0x380], R63 ;  /* 0x0003803f01007387 */ /* 0x0003e80000100600 */
[----:B------:R-:W3:Y:S04]  /*aea0*/  @!P3 LDG.E R30, desc[UR10][R58.64] ;  /* 0x0000000a3a1eb981 */ /* 0x000ee8000c1e1900 */
[----:B-1----:R-:W2:Y:S04]  /*aeb0*/  LDL.LU R63, [R1+0x804] ;  /* 0x00080400013f7983 */ /* 0x002ea80000300800 */
[----:B------:R-:W3:Y:S01]  /*aec0*/  LDL.LU.64 R58, [R1+0x358] ;  /* 0x00035800013a7983 */ /* 0x000ee20000300a00 */
[----:B----4-:R-:W-:-:S04]  /*aed0*/  PRMT R62, RZ, 0x7610, R62 ;  /* 0x00007610ff3e7816 */ /* 0x010fc8000000003e */
[----:B------:R-:W-:-:S05]  /*aee0*/  @!P2 PRMT R62, R22, 0x7610, R62 ;  /* 0x00007610163ea816 */ /* 0x000fca000000003e */
[----:B------:R1:W-:Y:S04]  /*aef0*/  STL.S16 [R1+0x358], R62 ;  /* 0x0003583e01007387 */ /* 0x0003e80000100600 */
[----:B-1----:R-:W4:Y:S01]  /*af00*/  LDL.LU R62, [R1+0x7f0] ;  /* 0x0007f000013e7983 */ /* 0x002f220000300800 */
[----:B0-----:R-:W-:-:S04]  /*af10*/  PRMT R56, RZ, 0x7610, R56 ;  /* 0x00007610ff387816 */ /* 0x001fc80000000038 */
[----:B------:R-:W-:Y:S02]  /*af20*/  @!P6 PRMT R56, R6, 0x7610, R56 ;  /* 0x000076100638e816 */ /* 0x000fe40000000038 */
[----:B--2---:R-:W-:-:S04]  /*af30*/  PRMT R63, RZ, 0x7610, R63 ;  /* 0x00007610ff3f7816 */ /* 0x004fc8000000003f */
[----:B------:R-:W-:-:S05]  /*af40*/  @!P0 PRMT R63, R67, 0x7632, R63 ;  /* 0x00007632433f8816 */ /* 0x000fca000000003f */
[----:B------:R0:W-:Y:S04]  /*af50*/  STL.S16 [R1+0x368], R63 ;  /* 0x0003683f01007387 */ /* 0x0001e80000100600 */
[----:B0-----:R-:W2:Y:S04]  /*af60*/  LDL.LU R63, [R1+0x7f8] ;  /* 0x0007f800013f7983 */ /* 0x001ea80000300800 */
[----:B------:R0:W-:Y:S04]  /*af70*/  STL.S16 [R1+0x378], R56 ;  /* 0x0003783801007387 */ /* 0x0001e80000100600 */
[----:B0-----:R-:W3:Y:S01]  /*af80*/  LDL.LU.64 R56, [R1+0x348] ;  /* 0x0003480001387983 */ /* 0x001ee20000300a00 */
[----:B----4-:R-:W-:-:S04]  /*af90*/  PRMT R62, RZ, 0x7610, R62 ;  /* 0x00007610ff3e7816 */ /* 0x010fc8000000003e */
[----:B------:R-:W-:-:S05]  /*afa0*/  @!P2 PRMT R62, R23, 0x7610, R62 ;  /* 0x00007610173ea816 */ /* 0x000fca000000003e */
[----:B------:R0:W-:Y:S04]  /*afb0*/  STL.S16 [R1+0x35c], R62 ;  /* 0x00035c3e01007387 */ /* 0x0001e80000100600 */
[----:B0-----:R-:W4:Y:S01]  /*afc0*/  LDL.LU R62, [R1+0x7e8] ;  /* 0x0007e800013e7983 */ /* 0x001f220000300800 */
[----:B------:R-:W-:-:S03]  /*afd0*/  LOP3.LUT P1, RZ, R69, 0x80, RZ, 0xc0, !PT ;  /* 0x0000008045ff7812 */ /* 0x000fc6000782c0ff */
[----:B------:R0:W-:Y:S04]  /*afe0*/  STL [R1+0x9c], R31 ;  /* 0x00009c1f01007387 */ /* 0x0001e80000100800 */
[----:B------:R1:W-:Y:S01]  /*aff0*/  STL [R1+0xa0], R33 ;  /* 0x0000a02101007387 */ /* 0x0003e20000100800 */
[C---:B------:R-:W-:Y:S02]  /*b000*/  LOP3.LUT P4, RZ, R69.reuse, 0x8, RZ, 0xc0, !PT ;  /* 0x0000000845ff7812 */ /* 0x040fe4000788c0ff */
[----:B------:R-:W-:Y:S02]  /*b010*/  LOP3.LUT P5, RZ, R69, 0x4, RZ, 0xc0, !PT ;  /* 0x0000000445ff7812 */ /* 0x000fe400078ac0ff */
[----:B0-----:R-:W-:Y:S02]  /*b020*/  PRMT R31, RZ, 0x7610, R31 ;  /* 0x00007610ff1f7816 */ /* 0x001fe4000000001f */
[----:B-1----:R-:W-:Y:S01]  /*b030*/  PRMT R33, RZ, 0x7610, R33 ;  /* 0x00007610ff217816 */ /* 0x002fe20000000021 */
[----:B------:R0:W-:Y:S01]  /*b040*/  STL [R1+0x19c], R32 ;  /* 0x00019c2001007387 */ /* 0x0001e20000100800 */
[----:B------:R-:W-:-:S02]  /*b050*/  @!P6 PRMT R31, R7, 0x7632, R31 ;  /* 0x00007632071fe816 */ /* 0x000fc4000000001f */
[----:B------:R-:W-:Y:S01]  /*b060*/  @!P0 PRMT R33, R21, 0x7632, R33 ;  /* 0x0000763215218816 */ /* 0x000fe20000000021 */
[----:B------:R1:W-:Y:S04]  /*b070*/  STL [R1+0x1a0], R34 ;  /* 0x0001a02201007387 */ /* 0x0003e80000100800 */
[----:B------:R1:W-:Y:S01]  /*b080*/  STL [R1+0xa4], R35 ;  /* 0x0000a42301007387 */ /* 0x0003e20000100800 */
[----:B0-----:R-:W-:Y:S02]  /*b090*/  HFMA2 R32, -RZ, RZ, 0, 0 ;  /* 0x00000000ff207431 */ /* 0x001fe400000001ff */
[----:B-1----:R-:W-:Y:S01]  /*b0a0*/  HFMA2 R34, -RZ, RZ, 0, 0 ;  /* 0x00000000ff227431 */ /* 0x002fe200000001ff */
[----:B------:R0:W-:Y:S01]  /*b0b0*/  STL.S16 [R1+0x5fc], R31 ;  /* 0x0005fc1f01007387 */ /* 0x0001e20000100600 */
[----:B------:R-:W-:-:S03]  /*b0c0*/  PRMT R35, RZ, 0x7610, R35 ;  /* 0x00007610ff237816 */ /* 0x000fc60000000023 */
[----:B------:R1:W-:Y:S01]  /*b0d0*/  STL.S16 [R1+0x36c], R33 ;  /* 0x00036c2101007387 */ /* 0x0003e20000100600 */
[----:B------:R-:W-:-:S03]  /*b0e0*/  @!P2 PRMT R35, R23, 0x7632, R35 ;  /* 0x000076321723a816 */ /* 0x000fc60000000023 */
[----:B------:R-:W4:Y:S01]  /*b0f0*/  @!P4 LDG.E R32, desc[UR10][R36.64] ;  /* 0x0000000a2420c981 */ /* 0x000f22000c1e1900 */
[----:B0-----:R-:W-:Y:S02]  /*b100*/  MOV R31, RZ ;  /* 0x000000ff001f7202 */ /* 0x001fe40000000f00 */
[----:B-1----:R-:W-:-:S04]  /*b110*/  MOV R33, RZ ;  /* 0x000000ff00217202 */ /* 0x002fc80000000f00 */
[----:B------:R-:W4:Y:S01]  /*b120*/  @!P3 LDG.E R31, desc[UR10][R60.64] ;  /* 0x0000000a3c1fb981 */ /* 0x000f22000c1e1900 */
[----:B--2---:R-:W-:-:S03]  /*b130*/  PRMT R63, RZ, 0x7610, R63 ;  /* 0x00007610ff3f7816 */ /* 0x004fc6000000003f */
[----:B---3--:R-:W2:Y:S01]  /*b140*/  @!P4 LDG.E R33, desc[UR10][R58.64] ;  /* 0x0000000a3a21c981 */ /* 0x008ea2000c1e1900 */
[----:B------:R-:W-:-:S03]  /*b150*/  @!P2 PRMT R63, R22, 0x7632, R63 ;  /* 0x00007632163fa816 */ /* 0x000fc6000000003f */
[----:B------:R-:W3:Y:S04]  /*b160*/  LDL.LU.64 R36, [R1+0x338] ;  /* 0x0003380001247983 */ /* 0x000ee80000300a00 */
[----:B------:R0:W-:Y:S04]  /*b170*/  STL.S16 [R1+0x614], R63 ;  /* 0x0006143f01007387 */ /* 0x0001e80000100600 */
[----:B------:R-:W2:Y:S04]  /*b180*/  LDL.LU.64 R60, [R1+0x340] ;  /* 0x00034000013c7983 */ /* 0x000ea80000300a00 */
[----:B------:R-:W3:Y:S04]  /*b190*/  @!P5 LDG.E R34, desc[UR10][R56.64] ;  /* 0x0000000a3822d981 */ /* 0x000ee8000c1e1900 */
[----:B------:R-:W3:Y:S04]  /*b1a0*/  LDL.LU.64 R58, [R1+0x328] ;  /* 0x00032800013a7983 */ /* 0x000ee80000300a00 */
[----:B0-----:R-:W2:Y:S04]  /*b1b0*/  LDL.LU R63, [R1+0x7ec] ;  /* 0x0007ec00013f7983 */ /* 0x001ea80000300800 */
[----:B------:R-:W3:Y:S04]  /*b1c0*/  LDL.LU.64 R56, [R1+0x320] ;  /* 0x0003200001387983 */ /* 0x000ee80000300a00 */
[----:B------:R-:W-:Y:S01]  /*b1d0*/  STL.S16 [R1+0x620], R35 ;  /* 0x0006202301007387 */ /* 0x000fe20000100600 */
[----:B----4-:R-:W-:-:S04]  /*b1e0*/  PRMT R62, RZ, 0x7610, R62 ;  /* 0x00007610ff3e7816 */ /* 0x010fc8000000003e */
[----:B------:R-:W-:-:S05]  /*b1f0*/  @!P1 PRMT R62, R24, 0x7610, R62 ;  /* 0x00007610183e9816 */ /* 0x000fca000000003e */
[----:B------:R0:W-:Y:S04]  /*b200*/  STL.S16 [R1+0x344], R62 ;  /* 0x0003443e01007387 */ /* 0x0001e80000100600 */
[----:B0-----:R-:W4:Y:S04]  /*b210*/  LDL.LU R62, [R1+0x7e4] ;  /* 0x0007e400013e7983 */ /* 0x001f280000300800 */
[----:B------:R-:W-:Y:S01]  /*b220*/  STL [R1+0x1a4], R40 ;  /* 0x0001a42801007387 */ /* 0x000fe20000100800 */
[----:B----4-:R-:W-:-:S04]  /*b230*/  PRMT R62, RZ, 0x7610, R62 ;  /* 0x00007610ff3e7816 */ /* 0x010fc8000000003e */
[----:B------:R-:W-:-:S05]  /*b240*/  @!P1 PRMT R62, R25, 0x7610, R62 ;  /* 0x00007610193e9816 */ /* 0x000fca000000003e */
[----:B------:R0:W-:Y:S04]  /*b250*/  STL.S16 [R1+0x628], R62 ;  /* 0x0006283e01007387 */ /* 0x0001e80000100600 */
[----:B0-----:R-:W4:Y:S01]  /*b260*/  LDL.LU R62, [R1+0x7dc] ;  /* 0x0007dc00013e7983 */ /* 0x001f220000300800 */
[----:B--2---:R-:W-:-:S03]  /*b270*/  PRMT R63, RZ, 0x7610, R63 ;  /* 0x00007610ff3f7816 */ /* 0x004fc6000000003f */
[----:B------:R0:W-:Y:S01]  /*b280*/  STL [R1+0xa8], R41 ;  /* 0x0000a82901007387 */ /* 0x0001e20000100800 */
[----:B------:R-:W-:Y:S02]  /*b290*/  @!P1 PRMT R63, R24, 0x7632, R63 ;  /* 0x00007632183f9816 */ /* 0x000fe4000000003f */
[----:B0-----:R-:W-:-:S04]  /*b2a0*/  PRMT R41, RZ, 0x7610, R41 ;  /* 0x00007610ff297816 */ /* 0x001fc80000000029 */
[----:B------:R-:W-:Y:S02]  /*b2b0*/  @!P1 PRMT R41, R25, 0x7632, R41 ;  /* 0x0000763219299816 */ /* 0x000fe40000000029 */
[----:B------:R-:W-:Y:S02]  /*b2c0*/  LOP3.LUT P1, RZ, R68, 0x1, RZ, 0xc0, !PT ;  /* 0x0000000144ff7812 */ /* 0x000fe4000782c0ff */
[----:B----4-:R-:W-:-:S11]  /*b2d0*/  PRMT R62, RZ, 0x7610, R62 ;  /* 0x00007610ff3e7816 */ /* 0x010fd6000000003e */
[----:B------:R-:W-:-:S05]  /*b2e0*/  @!P1 PRMT R62, R26, 0x7610, R62 ;  /* 0x000076101a3e9816 */ /* 0x000fca000000003e */
[----:B------:R0:W-:Y:S04]  /*b2f0*/  STL.S16 [R1+0x320], R62 ;  /* 0x0003203e01007387 */ /* 0x0001e80000100600 */
[----:B0-----:R-:W2:Y:S04]  /*b300*/  LDL.LU R62, [R1+0x7d8] ;  /* 0x0007d800013e7983 */ /* 0x001ea80000300800 */
[----:B------:R0:W-:Y:S04]  /*b310*/  STL.S16 [R1+0x62c], R63 ;  /* 0x00062c3f01007387 */ /* 0x0001e80000100600 */
[----:B0-----:R-:W4:Y:S01]  /*b320*/  LDL.LU R63, [R1+0x7e0] ;  /* 0x0007e000013f7983 */ /* 0x001f220000300800 */
[----:B------:R-:W-:-:S06]  /*b330*/  MOV R35, RZ ;  /* 0x000000ff00237202 */ /* 0x000fcc0000000f00 */
[----:B------:R-:W3:Y:S04]  /*b340*/  @!P5 LDG.E R35, desc[UR10][R60.64] ;  /* 0x0000000a3c23d981 */ /* 0x000ee8000c1e1900 */
[----:B------:R-:W3:Y:S01]  /*b350*/  LDL.LU.64 R60, [R1+0x318] ;  /* 0x00031800013c7983 */ /* 0x000ee20000300a00 */
[----:B--2---:R-:W-:-:S04]  /*b360*/  PRMT R62, RZ, 0x7610, R62 ;  /* 0x00007610ff3e7816 */ /* 0x004fc8000000003e */
[----:B------:R-:W-:-:S05]  /*b370*/  @!P1 PRMT R62, R27, 0x7610, R62 ;  /* 0x000076101b3e9816 */ /* 0x000fca000000003e */
[----:B------:R0:W-:Y:S04]  /*b380*/  STL.S16 [R1+0x640], R62 ;  /* 0x0006403e01007387 */ /* 0x0001e80000100600 */
[----:B0-----:R-:W2:Y:S01]  /*b390*/  LDL.LU R62, [R1+0x7d0] ;  /* 0x0007d000013e7983 */ /* 0x001ea20000300800 */
[----:B------:R-:W-:Y:S02]  /*b3a0*/  LOP3.LUT P2, RZ, R68, 0x2, RZ, 0xc0, !PT ;  /* 0x0000000244ff7812 */ /* 0x000fe4000784c0ff */
[----:B----4-:R-:W-:-:S04]  /*b3b0*/  PRMT R63, RZ, 0x7610, R63 ;  /* 0x00007610ff3f7816 */ /* 0x010fc8000000003f */
[----:B------:R-:W-:Y:S01]  /*b3c0*/  @!P1 PRMT R63, R26, 0x7632, R63 ;  /* 0x000076321a3f9816 */ /* 0x000fe2000000003f */
[----:B------:R0:W-:Y:S04]  /*b3d0*/  STL [R1+0xac], R43 ;  /* 0x0000ac2b01007387 */ /* 0x0001e80000100800 */
[----:B------:R1:W-:Y:S01]  /*b3e0*/  STL.S16 [R1+0x644], R63 ;  /* 0x0006443f01007387 */ /* 0x0003e20000100600 */
[----:B------:R-:W-:Y:S02]  /*b3f0*/  LOP3.LUT P0, RZ, R69, 0x1, RZ, 0xc0, !PT ;  /* 0x0000000145ff7812 */ /* 0x000fe4000780c0ff */
[----:B0-----:R-:W-:Y:S01]  /*b400*/  PRMT R43, RZ, 0x7610, R43 ;  /* 0x00007610ff2b7816 */ /* 0x001fe2000000002b */
[----:B-1----:R-:W4:Y:S03]  /*b410*/  LDL.LU R63, [R1+0x7d4] ;  /* 0x0007d400013f7983 */ /* 0x002f260000300800 */
[----:B------:R-:W-:-:S05]  /*b420*/  @!P1 PRMT R43, R27, 0x7632, R43 ;  /* 0x000076321b2b9816 */ /* 0x000fca000000002b */
[----:B------:R0:W-:Y:S02]  /*b430*/  STL.S16 [R1+0x650], R43 ;  /* 0x0006502b01007387 */ /* 0x0001e40000100600 */
[----:B0-----:R-:W-:-:S06]  /*b440*/  MOV R43, RZ ;  /* 0x000000ff002b7202 */ /* 0x001fcc0000000f00 */
[----:B---3--:R0:W3:Y:S04]  /*b450*/  @!P0 LDG.E R43, desc[UR10][R60.64] ;  /* 0x0000000a3c2b8981 */ /* 0x0080e8000c1e1900 */
[----:B------:R-:W0:Y:S01]  /*b460*/  LDL.LU R60, [R1+0x7cc] ;  /* 0x0007cc00013c7983 */ /* 0x000e220000300800 */
[----:B--2---:R-:W-:-:S04]  /*b470*/  PRMT R62, RZ, 0x7610, R62 ;  /* 0x00007610ff3e7816 */ /* 0x004fc8000000003e */
[----:B------:R-:W-:-:S05]  /*b480*/  @!P2 PRMT R62, R29, 0x7610, R62 ;  /* 0x000076101d3ea816 */ /* 0x000fca000000003e */
[----:B------:R1:W-:Y:S04]  /*b490*/  STL.S16 [R1+0x658], R62 ;  /* 0x0006583e01007387 */ /* 0x0003e80000100600 */
[----:B-1----:R-:W2:Y:S01]  /*b4a0*/  LDL.LU R62, [R1+0x7c4] ;  /* 0x0007c400013e7983 */ /* 0x002ea20000300800 */
[----:B------:R-:W-:Y:S02]  /*b4b0*/  LOP3.LUT P6, RZ, R69, 0x2, RZ, 0xc0, !PT ;  /* 0x0000000245ff7812 */ /* 0x000fe400078cc0ff */
[----:B----4-:R-:W-:Y:S01]  /*b4c0*/  PRMT R63, RZ, 0x7610, R63 ;  /* 0x00007610ff3f7816 */ /* 0x010fe2000000003f */
[----:B------:R1:W-:Y:S03]  /*b4d0*/  STL.S16 [R1+0x638], R41 ;  /* 0x0006382901007387 */ /* 0x0003e60000100600 */
[----:B------:R-:W-:-:S02]  /*b4e0*/  @!P2 PRMT R63, R28, 0x7632, R63 ;  /* 0x000076321c3fa816 */ /* 0x000fc4000000003f */
[----:B-1----:R-:W-:-:S03]  /*b4f0*/  MOV R41, RZ ;  /* 0x000000ff00297202 */ /* 0x002fc60000000f00 */
[----:B------:R1:W-:Y:S04]  /*b500*/  STL.S16 [R1+0x660], R63 ;  /* 0x0006603f01007387 */ /* 0x0003e80000100600 */
[----:B------:R-:W4:Y:S04]  /*b510*/  @!P6 LDG.E R41, desc[UR10][R58.64] ;  /* 0x0000000a3a29e981 */ /* 0x000f28000c1e1900 */
[----:B-1----:R-:W3:Y:S04]  /*b520*/  LDL.LU R63, [R1+0x7c8] ;  /* 0x0007c800013f7983 */ /* 0x002ee80000300800 */
[----:B------:R-:W4:Y:S01]  /*b530*/  LDL.LU.64 R58, [R1+0x2f8] ;  /* 0x0002f800013a7983 */ /* 0x000f220000300a00 */
[----:B------:R-:W-:Y:S01]  /*b540*/  HFMA2 R40, -RZ, RZ, 0, 0 ;  /* 0x00000000ff287431 */ /* 0x000fe200000001ff */
[----:B0-----:R-:W-:-:S04]  /*b550*/  PRMT R60, RZ, 0x7610, R60 ;  /* 0x00007610ff3c7816 */ /* 0x001fc8000000003c */
[----:B------:R-:W-:Y:S01]  /*b560*/  @!P2 PRMT R60, R28, 0x7610, R60 ;  /* 0x000076101c3ca816 */ /* 0x000fe2000000003c */
[----:B------:R-:W4:Y:S04]  /*b570*/  @!P6 LDG.E R40, desc[UR10][R36.64] ;  /* 0x0000000a2428e981 */ /* 0x000f28000c1e1900 */
[----:B------:R-:W4:Y:S04]  /*b580*/  LDL.LU.64 R36, [R1+0x308] ;  /* 0x0003080001247983 */ /* 0x000f280000300a00 */
[----:B------:R0:W-:Y:S04]  /*b590*/  STL.S16 [R1+0x30c], R60 ;  /* 0x00030c3c01007387 */ /* 0x0001e80000100600 */
[----:B0-----:R-:W4:Y:S01]  /*b5a0*/  LDL.LU.64 R60, [R1+0x2d0] ;  /* 0x0002d000013c7983 */ /* 0x001f220000300a00 */
[----:B--2---:R-:W-:-:S04]  /*b5b0*/  PRMT R62, RZ, 0x7610, R62 ;  /* 0x00007610ff3e7816 */ /* 0x004fc8000000003e */
[----:B------:R-:W-:-:S05]  /*b5c0*/  @!P3 PRMT R62, R30, 0x7610, R62 ;  /* 0x000076101e3eb816 */ /* 0x000fca000000003e */
[----:B------:R0:W-:Y:S04]  /*b5d0*/  STL.S16 [R1+0x2f8], R62 ;  /* 0x0002f83e01007387 */ /* 0x0001e80000100600 */
[----:B0-----:R-:W2:Y:S04]  /*b5e0*/  LDL.LU R62, [R1+0x7c0] ;  /* 0x0007c000013e7983 */ /* 0x001ea80000300800 */
[----:B------:R0:W-:Y:S01]  /*b5f0*/  STL [R1+0xb4], R47 ;  /* 0x0000b42f01007387 */ /* 0x0001e20000100800 */
[----:B---3--:R-:W-:-:S04]  /*b600*/  PRMT R63, RZ, 0x7610, R63 ;  /* 0x00007610ff3f7816 */ /* 0x008fc8000000003f */
[----:B------:R-:W-:Y:S02]  /*b610*/  @!P3 PRMT R63, R30, 0x7632, R63 ;  /* 0x000076321e3fb816 */ /* 0x000fe4000000003f */
[----:B0-----:R-:W-:Y:S01]  /*b620*/  PRMT R47, RZ, 0x7610, R47 ;  /* 0x00007610ff2f7816 */ /* 0x001fe2000000002f */
[----:B------:R0:W-:Y:S03]  /*b630*/  STL [R1+0x1b4], R48 ;  /* 0x0001b43001007387 */ /* 0x0001e60000100800 */
[----:B------:R-:W-:Y:S01]  /*b640*/  @!P3 PRMT R47, R31, 0x7632, R47 ;  /* 0x000076321f2fb816 */ /* 0x000fe2000000002f */
[----:B0-----:R-:W-:Y:S01]  /*b650*/  HFMA2 R48, -RZ, RZ, 0, 0 ;  /* 0x00000000ff307431 */ /* 0x001fe200000001ff */
[----:B------:R0:W-:Y:S02]  /*b660*/  STL [R1+0x1a8], R42 ;  /* 0x0001a82a01007387 */ /* 0x0001e40000100800 */
[----:B0-----:R-:W-:-:S06]  /*b670*/  HFMA2 R42, -RZ, RZ, 0, 0 ;  /* 0x00000000ff2a7431 */ /* 0x001fcc00000001ff */
[----:B------:R-:W3:Y:S04]  /*b680*/  @!P0 LDG.E R42, desc[UR10][R56.64] ;  /* 0x0000000a382a8981 */ /* 0x000ee8000c1e1900 */
[----:B------:R-:W3:Y:S01]  /*b690*/  LDL.LU.64 R56, [R1+0x2f0] ;  /* 0x0002f00001387983 */ /* 0x000ee20000300a00 */
[----:B--2---:R-:W-:-:S04]  /*b6a0*/  PRMT R62, RZ, 0x7610, R62 ;  /* 0x00007610ff3e7816 */ /* 0x004fc8000000003e */
[----:B------:R-:W-:Y:S02]  /*b6b0*/  @!P3 PRMT R62, R31, 0x7610, R62 ;  /* 0x000076101f3eb816 */ /* 0x000fe4000000003e */
[----:B------:R-:W-:-:S13]  /*b6c0*/  LOP3.LUT P3, RZ, R55, 0x20000000, RZ, 0xc0, !PT ;  /* 0x2000000037ff7812 */ /* 0x000fda000786c0ff */
[----:B----4-:R0:W2:Y:S04]  /*b6d0*/  @!P3 LDG.E R48, desc[UR10][R60.64] ;  /* 0x0000000a3c30b981 */ /* 0x0100a8000c1e1900 */
[----:B------:R-:W0:Y:S04]  /*b6e0*/  LDL.LU.64 R60, [R1+0x7b0] ;  /* 0x0007b000013c7983 */ /* 0x000e280000300a00 */
[----:B------:R1:W-:Y:S02]  /*b6f0*/  STL [R1+0xb0], R45 ;  /* 0x0000b02d01007387 */ /* 0x0003e40000100800 */
[----:B-1----:R-:W-:-:S02]  /*b700*/  PRMT R45, RZ, 0x7610, R45 ;  /* 0x00007610ff2d7816 */ /* 0x002fc4000000002d */
[----:B------:R1:W-:Y:S02]  /*b710*/  STL [R1+0x1b0], R46 ;  /* 0x0001b02e01007387 */ /* 0x0003e40000100800 */
[----:B------:R-:W-:Y:S02]  /*b720*/  @!P2 PRMT R45, R29, 0x7632, R45 ;  /* 0x000076321d2da816 */ /* 0x000fe4000000002d */
[----:B------:R-:W-:Y:S01]  /*b730*/  LOP3.LUT P2, RZ, R55, 0x40000000, RZ, 0xc0, !PT ;  /* 0x4000000037ff7812 */ /* 0x000fe2000784c0ff */
[----:B-1----:R-:W-:-:S12]  /*b740*/  HFMA2 R46, -RZ, RZ, 0, 0 ;  /* 0x00000000ff2e7431 */ /* 0x002fd800000001ff */
[----:B---3--:R-:W3:Y:S04]  /*b750*/  @!P2 LDG.E R46, desc[UR10][R56.64] ;  /* 0x0000000a382ea981 */ /* 0x008ee8000c1e1900 */
[----:B------:R-:W4:Y:S01]  /*b760*/  LDL.LU.64 R56, [R1+0x2c0] ;  /* 0x0002c00001387983 */ /* 0x000f220000300a00 */
[----:B0-----:R-:W-:-:S04]  /*b770*/  PRMT R60, RZ, 0x7610, R60 ;  /* 0x00007610ff3c7816 */ /* 0x001fc8000000003c */
[----:B------:R-:W-:-:S05]  /*b780*/  @!P4 PRMT R60, R32, 0x7610, R60 ;  /* 0x00007610203cc816 */ /* 0x000fca000000003c */
[----:B------:R0:W-:Y:S04]  /*b790*/  STL.S16 [R1+0x67c], R60 ;  /* 0x00067c3c01007387 */ /* 0x0001e80000100600 */
[----:B0-----:R-:W2:Y:S01]  /*b7a0*/  LDL.LU R60, [R1+0x7a8] ;  /* 0x0007a800013c7983 */ /* 0x001ea20000300800 */
[----:B------:R-:W-:-:S03]  /*b7b0*/  PRMT R61, RZ, 0x7610, R61 ;  /* 0x00007610ff3d7816 */ /* 0x000fc6000000003d */
[----:B------:R0:W-:Y:S01]  /*b7c0*/  STL [R1+0xb8], R49 ;  /* 0x0000b83101007387 */ /* 0x0001e20000100800 */
[----:B------:R-:W-:Y:S02]  /*b7d0*/  @!P4 PRMT R61, R32, 0x7632, R61 ;  /* 0x00007632203dc816 */ /* 0x000fe4000000003d */
[----:B0-----:R-:W-:Y:S01]  /*b7e0*/  PRMT R49, RZ, 0x7610, R49 ;  /* 0x00007610ff317816 */ /* 0x001fe20000000031 */
[----:B------:R0:W-:Y:S03]  /*b7f0*/  STL [R1+0x1b8], R50 ;  /* 0x0001b83201007387 */ /* 0x0001e60000100800 */
[----:B------:R-:W-:Y:S01]  /*b800*/  @!P4 PRMT R49, R33, 0x7632, R49 ;  /* 0x000076322131c816 */ /* 0x000fe20000000031 */
[----:B0-----:R-:W-:Y:S01]  /*b810*/  HFMA2 R50, -RZ, RZ, 0, 0 ;  /* 0x00000000ff327431 */ /* 0x001fe200000001ff */
[----:B--2---:R-:W-:-:S04]  /*b820*/  PRMT R60, RZ, 0x7610, R60 ;  /* 0x00007610ff3c7816 */ /* 0x004fc8000000003c */
[----:B------:R-:W-:Y:S02]  /*b830*/  @!P4 PRMT R60, R33, 0x7610, R60 ;  /* 0x00007610213cc816 */ /* 0x000fe4000000003c */
[----:B------:R-:W-:-:S13]  /*b840*/  LOP3.LUT P4, RZ, R55, 0x10000000, RZ, 0xc0, !PT ;  /* 0x1000000037ff7812 */ /* 0x000fda000788c0ff */
[----:B----4-:R0:W2:Y:S04]  /*b850*/  @!P4 LDG.E R50, desc[UR10][R56.64] ;  /* 0x0000000a3832c981 */ /* 0x0100a8000c1e1900 */
[----:B------:R-:W0:Y:S02]  /*b860*/  LDL.LU.64 R56, [R1+0x790] ;  /* 0x0007900001387983 */ /* 0x000e240000300a00 */
[----:B0-----:R-:W-:-:S04]  /*b870*/  PRMT R56, RZ, 0x7610, R56 ;  /* 0x00007610ff387816 */ /* 0x001fc80000000038 */
[----:B------:R-:W-:-:S05]  /*b880*/  @!P5 PRMT R56, R34, 0x7610, R56 ;  /* 0x000076102238d816 */ /* 0x000fca0000000038 */
[----:B------:R0:W-:Y:S04]  /*b890*/  STL.S16 [R1+0x2c0], R56 ;  /* 0x0002c03801007387 */ /* 0x0001e80000100600 */
[----:B0-----:R-:W4:Y:S01]  /*b8a0*/  LDL.LU R56, [R1+0x788] ;  /* 0x0007880001387983 */ /* 0x001f220000300800 */
[----:B------:R-:W-:-:S03]  /*b8b0*/  LOP3.LUT P1, RZ, R55, 0x80000000, RZ, 0xc0, !PT ;  /* 0x8000000037ff7812 */ /* 0x000fc6000782c0ff */
[----:B------:R0:W-:Y:S02]  /*b8c0*/  STL.S16 [R1+0x668], R45 ;  /* 0x0006682d01007387 */ /* 0x0001e40000100600 */
[----:B0-----:R-:W-:-:S08]  /*b8d0*/  MOV R45, RZ ;  /* 0x000000ff002d7202 */ /* 0x001fd00000000f00 */
[----:B------:R-:W3:Y:S04]  /*b8e0*/  @!P1 LDG.E R45, desc[UR10][R58.64] ;  /* 0x0000000a3a2d9981 */ /* 0x000ee8000c1e1900 */
[----:B------:R-:W2:Y:S01]  /*b8f0*/  LDL.LU.64 R58, [R1+0x2d8] ;  /* 0x0002d800013a7983 */ /* 0x000ea20000300a00 */
[----:B----4-:R-:W-:-:S04]  /*b900*/  PRMT R56, RZ, 0x7610, R56 ;  /* 0x00007610ff387816 */ /* 0x010fc80000000038 */
[----:B------:R-:W-:-:S05]  /*b910*/  @!P5 PRMT R56, R35, 0x7610, R56 ;  /* 0x000076102338d816 */ /* 0x000fca0000000038 */
[----:B------:R0:W-:Y:S04]  /*b920*/  STL.S16 [R1+0x2dc], R56 ;  /* 0x0002dc3801007387 */ /* 0x0001e80000100600 */
[----:B0-----:R-:W4:Y:S02]  /*b930*/  LDL.LU R56, [R1+0x780] ;  /* 0x0007800001387983 */ /* 0x001f240000300800 */
[----:B----4-:R-:W-:-:S04]  /*b940*/  PRMT R56, RZ, 0x7610, R56 ;  /* 0x00007610ff387816 */ /* 0x010fc80000000038 */
[----:B------:R-:W-:-:S05]  /*b950*/  @!P6 PRMT R56, R40, 0x7610, R56 ;  /* 0x000076102838e816 */ /* 0x000fca0000000038 */
[----:B------:R0:W-:Y:S04]  /*b960*/  STL.S16 [R1+0x2cc], R56 ;  /* 0x0002cc3801007387 */ /* 0x0001e80000100600 */
[----:B0-----:R-:W4:Y:S02]  /*b970*/  LDL.LU R56, [R1+0x76c] ;  /* 0x00076c0001387983 */ /* 0x001f240000300800 */
[----:B----4-:R-:W-:-:S04]  /*b980*/  PRMT R56, RZ, 0x7610, R56 ;  /* 0x00007610ff387816 */ /* 0x010fc80000000038 */
[----:B------:R-:W-:-:S05]  /*b990*/  @!P6 PRMT R56, R40, 0x7632, R56 ;  /* 0x000076322838e816 */ /* 0x000fca0000000038 */
[----:B------:R0:W-:Y:S04]  /*b9a0*/  STL.S16 [R1+0x6b0], R56 ;  /* 0x0006b03801007387 */ /* 0x0001e80000100600 */
[----:B0-----:R-:W4:Y:S04]  /*b9b0*/  LDL.LU R56, [R1+0x768] ;  /* 0x0007680001387983 */ /* 0x001f280000300800 */
[----:B------:R0:W-:Y:S02]  /*b9c0*/  STL [R1+0x1ac], R44 ;  /* 0x0001ac2c01007387 */ /* 0x0001e40000100800 */
[----:B0-----:R-:W-:-:S06]  /*b9d0*/  HFMA2 R44, -RZ, RZ, 0, 0 ;  /* 0x00000000ff2c7431 */ /* 0x001fcc00000001ff */
[----:B------:R-:W2:Y:S04]  /*b9e0*/  @!P1 LDG.E R44, desc[UR10][R36.64] ;  /* 0x0000000a242c9981 */ /* 0x000ea8000c1e1900 */
[----:B------:R-:W2:Y:S01]  /*b9f0*/  LDL.LU.64 R36, [R1+0x2e0] ;  /* 0x0002e00001247983 */ /* 0x000ea20000300a00 */
[----:B----4-:R-:W-:-:S04]  /*ba00*/  PRMT R56, RZ, 0x7610, R56 ;  /* 0x00007610ff387816 */ /* 0x010fc80000000038 */
[----:B---3--:R-:W-:-:S05]  /*ba10*/  @!P1 PRMT R56, R45, 0x7632, R56 ;  /* 0x000076322d389816 */ /* 0x008fca0000000038 */
[----:B------:R0:W-:Y:S04]  /*ba20*/  STL.S16 [R1+0x6b8], R56 ;  /* 0x0006b83801007387 */ /* 0x0001e80000100600 */
[----:B0-----:R-:W3:Y:S04]  /*ba30*/  LDL.LU R56, [R1+0x754] ;  /* 0x0007540001387983 */ /* 0x001ee80000300800 */
[----:B------:R0:W-:Y:S02]  /*ba40*/  STL.S16 [R1+0x688], R47 ;  /* 0x0006882f01007387 */ /* 0x0001e40000100600 */
[----:B0-----:R-:W-:-:S06]  /*ba50*/  MOV R47, RZ ;  /* 0x000000ff002f7202 */ /* 0x001fcc0000000f00 */
[----:B--2---:R0:W2:Y:S01]  /*ba60*/  @!P2 LDG.E R47, desc[UR10][R36.64] ;  /* 0x0000000a242fa981 */ /* 0x0040a2000c1e1900 */
[----:B---3--:R-:W-:-:S04]  /*ba70*/  PRMT R56, RZ, 0x7610, R56 ;  /* 0x00007610ff387816 */ /* 0x008fc80000000038 */
[----:B------:R-:W-:-:S05]  /*ba80*/  @!P2 PRMT R56, R46, 0x7632, R56 ;  /* 0x000076322e38a816 */ /* 0x000fca0000000038 */
[----:B------:R1:W-:Y:S04]  /*ba90*/  STL.S16 [R1+0x6cc], R56 ;  /* 0x0006cc3801007387 */ /* 0x0003e80000100600 */
[----:B-1----:R-:W3:Y:S01]  /*baa0*/  LDL.LU R56, [R1+0x74c] ;  /* 0x00074c0001387983 */ /* 0x002ee20000300800 */
[----:B0-----:R-:W-:Y:S02]  /*bab0*/  MOV R36, R38 ;  /* 0x0000002600247202 */ /* 0x001fe40000000f00 */
[----:B------:R-:W-:Y:S02]  /*bac0*/  MOV R37, R39 ;  /* 0x0000002700257202 */ /* 0x000fe40000000f00 */
[----:B------:R-:W4:Y:S01]  /*bad0*/  LDL.LU.64 R38, [R1+0x2a8] ;  /* 0x0002a80001267983 */ /* 0x000f220000300a00 */
[----:B---3--:R-:W-:-:S04]  /*bae0*/  PRMT R56, RZ, 0x7610, R56 ;  /* 0x00007610ff387816 */ /* 0x008fc80000000038 */
[----:B--2---:R-:W-:-:S05]  /*baf0*/  @!P2 PRMT R56, R47, 0x7632, R56 ;  /* 0x000076322f38a816 */ /* 0x004fca0000000038 */
[----:B------:R0:W-:Y:S04]  /*bb00*/  STL.S16 [R1+0x6d8], R56 ;  /* 0x0006d83801007387 */ /* 0x0001e80000100600 */
[----:B0-----:R-:W2:Y:S01]  /*bb10*/  LDL.LU R56, [R1+0x744] ;  /* 0x0007440001387983 */ /* 0x001ea20000300800 */
[----:B------:R-:W-:-:S03]  /*bb20*/  PRMT R57, RZ, 0x7610, R57 ;  /* 0x00007610ff397816 */ /* 0x000fc60000000039 */
[----:B------:R0:W-:Y:S01]  /*bb30*/  STL [R1+0xbc], R51 ;  /* 0x0000bc3301007387 */ /* 0x0001e20000100800 */
[----:B------:R-:W-:Y:S02]  /*bb40*/  @!P5 PRMT R57, R34, 0x7632, R57 ;  /* 0x000076322239d816 */ /* 0x000fe40000000039 */
[----:B------:R-:W-:Y:S01]  /*bb50*/  PRMT R68, RZ, 0x7610, R68 ;  /* 0x00007610ff447816 */ /* 0x000fe20000000044 */
[----:B------:R1:W-:Y:S01]  /*bb60*/  STL [R1+0xc0], R53 ;  /* 0x0000c03501007387 */ /* 0x0003e20000100800 */
[----:B0-----:R-:W-:-:S03]  /*bb70*/  PRMT R51, RZ, 0x7610, R51 ;  /* 0x00007610ff337816 */ /* 0x001fc60000000033 */
[----:B------:R0:W-:Y:S01]  /*bb80*/  STL.S16 [R1+0x698], R49 ;  /* 0x0006983101007387 */ /* 0x0001e20000100600 */
[----:B------:R-:W-:Y:S02]  /*bb90*/  @!P5 PRMT R51, R35, 0x7632, R51 ;  /* 0x000076322333d816 */ /* 0x000fe40000000033 */
[----:B------:R-:W-:Y:S01]  /*bba0*/  LOP3.LUT P5, RZ, R55, 0x8000000, RZ, 0xc0, !PT ;  /* 0x0800000037ff7812 */ /* 0x000fe200078ac0ff */
[----:B------:R3:W-:Y:S01]  /*bbb0*/  STL [R1+0x1bc], R52 ;  /* 0x0001bc3401007387 */ /* 0x0007e20000100800 */
[----:B-1----:R-:W-:Y:S02]  /*bbc0*/  PRMT R53, RZ, 0x7610, R53 ;  /* 0x00007610ff357816 */ /* 0x002fe40000000035 */
[----:B0-----:R-:W-:Y:S01]  /*bbd0*/  MOV R49, RZ ;  /* 0x000000ff00317202 */ /* 0x001fe20000000f00 */
[----:B------:R0:W-:Y:S01]  /*bbe0*/  STL.S16 [R1+0x6a4], R51 ;  /* 0x0006a43301007387 */ /* 0x0001e20000100600 */
[C---:B------:R-:W-:Y:S02]  /*bbf0*/  @!P6 PRMT R68, R41.reuse, 0x7610, R68 ;  /* 0x000076102944e816 */ /* 0x040fe40000000044 */
[----:B------:R-:W-:Y:S01]  /*bc00*/  @!P6 PRMT R53, R41, 0x7632, R53 ;  /* 0x000076322935e816 */ /* 0x000fe20000000035 */
[----:B---3--:R-:W-:Y:S01]  /*bc10*/  HFMA2 R52, -RZ, RZ, 0, 0 ;  /* 0x00000000ff347431 */ /* 0x008fe200000001ff */
[----:B------:R-:W-:Y:S01]  /*bc20*/  LOP3.LUT P6, RZ, R55, 0x4000000, RZ, 0xc0, !PT ;  /* 0x0400000037ff7812 */ /* 0x000fe200078cc0ff */
[----:B------:R1:W-:Y:S01]  /*bc30*/  STL [R1+0x1c0], R54 ;  /* 0x0001c03601007387 */ /* 0x0003e20000100800 */
[----:B0-----:R-:W-:-:S03]  /*bc40*/  MOV R51, RZ ;  /* 0x000000ff00337202 */ /* 0x001fc60000000f00 */
[----:B------:R-:W3:Y:S04]  /*bc50*/  @!P3 LDG.E R49, desc[UR10][R58.64] ;  /* 0x0000000a3a31b981 */ /* 0x000ee8000c1e1900 */
[----:B----4-:R-:W4:Y:S04]  /*bc60*/  @!P5 LDG.E R52, desc[UR10][R38.64] ;  /* 0x0000000a2634d981 */ /* 0x010f28000c1e1900 */
[----:B-1----:R-:W3:Y:S04]  /*bc70*/  LDL.LU.64 R54, [R1+0x2b0] ;  /* 0x0002b00001367983 */ /* 0x002ee80000300a00 */
[----:B------:R-:W4:Y:S04]  /*bc80*/  @!P4 LDG.E R51, desc[UR10][R36.64] ;  /* 0x0000000a2433c981 */ /* 0x000f28000c1e1900 */
[----:B------:R-:W4:Y:S01]  /*bc90*/  LDL.LU.64 R38, [R1+0x770] ;  /* 0x0007700001267983 */ /* 0x000f220000300a00 */
[----:B------:R-:W-:-:S03]  /*bca0*/  UIMAD.WIDE UR6, UR8, 0x8, UR6 ;  /* 0x00000008080678a5 */ /* 0x000fc6000f8e0206 */
[----:B------:R-:W-:Y:S04]  /*bcb0*/  STL [R1+0xcc], R6 ;  /* 0x0000cc0601007387 */ /* 0x000fe80000100800 */
[----:B------:R-:W4:Y:S04]  /*bcc0*/  LDL.LU.64 R36, [R1+0x778] ;  /* 0x0007780001247983 */ /* 0x000f280000300a00 */
[----:B------:R-:W-:Y:S01]  /*bcd0*/  STL [R1+0x1cc], R7 ;  /* 0x0001cc0701007387 */ /* 0x000fe20000100800 */
[----:B--2---:R-:W-:-:S03]  /*bce0*/  PRMT R56, RZ, 0x7610, R56 ;  /* 0x00007610ff387816 */ /* 0x004fc60000000038 */
[----:B------:R-:W-:Y:S01]  /*bcf0*/  STL.S16 [R1+0x6c4], R53 ;  /* 0x0006c43501007387 */ /* 0x000fe20000100600 */
[----:B------:R-:W-:-:S03]  /*bd00*/  @!P3 PRMT R56, R48, 0x7632, R56 ;  /* 0x000076323038b816 */ /* 0x000fc60000000038 */
[----:B------:R-:W-:Y:S04]  /*bd10*/  STL.S16 [R1+0x6ac], R68 ;  /* 0x0006ac4401007387 */ /* 0x000fe80000100600 */
[----:B------:R0:W-:Y:S04]  /*bd20*/  STL.S16 [R1+0x6e0], R56 ;  /* 0x0006e03801007387 */ /* 0x0001e80000100600 */
[----:B------:R-:W-:Y:S01]  /*bd30*/  STL [R1+0xc4], R2 ;  /* 0x0000c40201007387 */ /* 0x000fe20000100800 */
[----:B------:R-:W-:-:S03]  /*bd40*/  PRMT R69, RZ, 0x7610, R69 ;  /* 0x00007610ff457816 */ /* 0x000fc60000000045 */
[----:B------:R-:W-:Y:S04]  /*bd50*/  STL [R1+0x1c4], R3 ;  /* 0x0001c40301007387 */ /* 0x000fe80000100800 */
[----:B0-----:R-:W2:Y:S01]  /*bd60*/  LDL.LU R56, [R1+0x73c] ;  /* 0x00073c0001387983 */ /* 0x001ea20000300800 */
[----:B------:R-:W-:Y:S02]  /*bd70*/  MOV R6, UR6 ;  /* 0x0000000600067c02 */ /* 0x000fe40008000f00 */
[----:B------:R-:W-:Y:S01]  /*bd80*/  MOV R7, UR7 ;  /* 0x0000000700077c02 */ /* 0x000fe20008000f00 */
[----:B------:R-:W-:Y:S04]  /*bd90*/  STL [R1+0xc8], R4 ;  /* 0x0000c80401007387 */ /* 0x000fe80000100800 */
[----:B------:R0:W-:Y:S04]  /*bda0*/  STL [R1+0x1c8], R5 ;  /* 0x0001c80501007387 */ /* 0x0001e80000100800 */
[----:B------:R-:W2:Y:S01]  /*bdb0*/  LDG.E.64 R6, desc[UR10][R6.64] ;  /* 0x0000000a06067981 */ /* 0x000ea2000c1e1b00 */
[----:B------:R-:W-:-:S03]  /*bdc0*/  MOV R53, RZ ;  /* 0x000000ff00357202 */ /* 0x000fc60000000f00 */
[----:B------:R-:W-:Y:S04]  /*bdd0*/  STL [R1+0x1d0], R21 ;  /* 0x0001d01501007387 */ /* 0x000fe80000100800 */
[----:B------:R-:W-:Y:S04]  /*bde0*/  STL [R1+0xd4], R22 ;  /* 0x0000d41601007387 */ /* 0x000fe80000100800 */
[----:B---3--:R1:W3:Y:S04]  /*bdf0*/  @!P5 LDG.E R53, desc[UR10][R54.64] ;  /* 0x0000000a3635d981 */ /* 0x0082e8000c1e1900 */
[----:B------:R-:W-:Y:S04]  /*be00*/  STL [R1+0x1d4], R23 ;  /* 0x0001d41701007387 */ /* 0x000fe80000100800 */
[----:B------:R-:W-:Y:S01]  /*be10*/  STL [R1+0xd8], R24 ;  /* 0x0000d81801007387 */ /* 0x000fe20000100800 */
[----:B-1----:R-:W-:-:S03]  /*be20*/  CS2R R54, SRZ ;  /* 0x0000000000367805 */ /* 0x002fc6000001ff00 */
[----:B------:R-:W-:Y:S04]  /*be30*/  STL [R1+0x1d8], R25 ;  /* 0x0001d81901007387 */ /* 0x000fe80000100800 */
[----:B----4-:R-:W4:Y:S04]  /*be40*/  @!P6 LDG.E R54, desc[UR10][R38.64] ;  /* 0x0000000a2636e981 */ /* 0x010f28000c1e1900 */
[----:B------:R1:W4:Y:S04]  /*be50*/  @!P6 LDG.E R55, desc[UR10][R36.64] ;  /* 0x0000000a2437e981 */ /* 0x000328000c1e1900 */
[----:B------:R-:W-:Y:S04]  /*be60*/  STL [R1+0xdc], R26 ;  /* 0x0000dc1a01007387 */ /* 0x000fe80000100800 */
[----:B------:R-:W4:Y:S04]  /*be70*/  LDL.LU.64 R38, [R1+0x760] ;  /* 0x0007600001267983 */ /* 0x000f280000300a00 */
[----:B------:R-:W1:Y:S01]  /*be80*/  LDL.LU.64 R36, [R1+0x758] ;  /* 0x0007580001247983 */ /* 0x000e620000300a00 */
[----:B------:R-:W0:Y:S02]  /*be90*/  S2R R68, SR_TID.X ;  /* 0x0000000000447919 */ /* 0x000e240000002100 */
[----:B0-----:R-:W-:-:S02]  /*bea0*/  PRMT R5, RZ, 0x7610, R5 ;  /* 0x00007610ff057816 */ /* 0x001fc40000000005 */
[----:B------:R-:W-:Y:S01]  /*beb0*/  PRMT R4, RZ, 0x7610, R4 ;  /* 0x00007610ff047816 */ /* 0x000fe20000000004 */
[----:B------:R-:W-:Y:S01]  /*bec0*/  STL [R1+0x1dc], R27 ;  /* 0x0001dc1b01007387 */ /* 0x000fe20000100800 */
[----:B------:R-:W-:Y:S02]  /*bed0*/  PRMT R3, RZ, 0x7610, R3 ;  /* 0x00007610ff037816 */ /* 0x000fe40000000003 */
[C---:B------:R-:W-:Y:S01]  /*bee0*/  @!P0 PRMT R69, R42.reuse, 0x7610, R69 ;  /* 0x000076102a458816 */ /* 0x040fe20000000045 */
[----:B------:R-:W-:Y:S01]  /*bef0*/  STL [R1+0xe0], R28 ;  /* 0x0000e01c01007387 */ /* 0x000fe20000100800 */
[----:B------:R-:W-:Y:S02]  /*bf00*/  @!P0 PRMT R5, R42, 0x7632, R5 ;  /* 0x000076322a058816 */ /* 0x000fe40000000005 */
[----:B------:R-:W-:Y:S01]  /*bf10*/  @!P0 PRMT R4, R43, 0x7610, R4 ;  /* 0x000076102b048816 */ /* 0x000fe20000000004 */
[----:B------:R-:W-:Y:S04]  /*bf20*/  STL [R1+0x1e0], R29 ;  /* 0x0001e01d01007387 */ /* 0x000fe80000100800 */
[----:B------:R-:W-:Y:S04]  /*bf30*/  STL [R1+0xe8], R32 ;  /* 0x0000e82001007387 */ /* 0x000fe80000100800 */
[----:B------:R-:W-:Y:S04]  /*bf40*/  STL [R1+0xec], R34 ;  /* 0x0000ec2201007387 */ /* 0x000fe80000100800 */
[----:B------:R-:W-:Y:S04]  /*bf50*/  STL [R1+0xf0], R40 ;  /* 0x0000f02801007387 */ /* 0x000fe80000100800 */
[----:B------:R-:W-:Y:S01]  /*bf60*/  STL.S16 [R1+0x678], R63 ;  /* 0x0006783f01007387 */ /* 0x000fe20000100600 */
[----:B------:R-:W-:-:S03]  /*bf70*/  LOP3.LUT R2, R68, 0xffff, RZ, 0xc0, !PT ;  /* 0x0000ffff44027812 */ /* 0x000fc600078ec0ff */
[----:B------:R-:W-:Y:S02]  /*bf80*/  STL.S16 [R1+0x670], R62 ;  /* 0x0006703e01007387 */ /* 0x000fe40000100600 */
[----:B------:R-:W-:Y:S02]  /*bf90*/  IMAD R2, R2, 0x53a, RZ ;  /* 0x0000053a02027824 */ /* 0x000fe400078e02ff */
[----:B------:R-:W-:Y:S04]  /*bfa0*/  STL.S16 [R1+0x694], R61 ;  /* 0x0006943d01007387 */ /* 0x000fe80000100600 */
[----:B------:R-:W-:Y:S04]  /*bfb0*/  STL.S16 [R1+0x690], R60 ;  /* 0x0006903c01007387 */ /* 0x000fe80000100600 */
[----:B------:R-:W-:Y:S04]  /*bfc0*/  STL.S16 [R1+0x6a0], R57 ;  /* 0x0006a03901007387 */ /* 0x000fe80000100600 */
        /* <DEDUP_REMOVED lines=14> */
[----:B------:R0:W5:Y:S01]  /*c0b0*/  LDL.LU.64 R58, [R1+0x798] ;  /* 0x00079800013a7983 */ /* 0x0001620000300a00 */
[----:B--2---:R-:W-:-:S02]  /*c0c0*/  PRMT R56, RZ, 0x7610, R56 ;  /* 0x00007610ff387816 */ /* 0x004fc40000000038 */
[----:B------:R-:W-:Y:S01]  /*c0d0*/  @!P0 PRMT R3, R43, 0x7632, R3 ;  /* 0x000076322b038816 */ /* 0x000fe20000000003 */
[----:B------:R-:W-:Y:S01]  /*c0e0*/  STL.S16 [R1+0x6a8], R69 ;  /* 0x0006a84501007387 */ /* 0x000fe20000100600 */
[----:B------:R-:W-:Y:S02]  /*c0f0*/  @!P3 PRMT R56, R49, 0x7632, R56 ;  /* 0x000076323138b816 */ /* 0x000fe40000000038 */
[----:B------:R-:W-:Y:S01]  /*c100*/  SHF.R.U32.HI R2, RZ, 0x10, R2 ;  /* 0x00000010ff027819 */ /* 0x000fe20000011602 */
[----:B------:R-:W-:Y:S04]  /*c110*/  STL.S16 [R1+0x6c0], R5 ;  /* 0x0006c00501007387 */ /* 0x000fe80000100600 */
[----:B------:R2:W-:Y:S04]  /*c120*/  STL.S16 [R1+0x6e8], R56 ;  /* 0x0006e83801007387 */ /* 0x0005e80000100600 */
[----:B------:R0:W-:Y:S01]  /*c130*/  STL.S16 [R1+0x6bc], R4 ;  /* 0x0006bc0401007387 */ /* 0x0001e20000100600 */
[----:B------:R-:W-:-:S02]  /*c140*/  PRMT R2, R2, 0x9910, RZ ;  /* 0x0000991002027816 */ /* 0x000fc400000000ff */
[----:B------:R-:W-:Y:S02]  /*c150*/  ISETP.NE.AND P0, PT, RZ, UR9, PT ;  /* 0x00000009ff007c0c */ /* 0x000fe4000bf05270 */
[----:B------:R-:W-:Y:S01]  /*c160*/  R2UR UR28, R6 ;  /* 0x00000000061c72ca */ /* 0x000fe200000e0000 */
[----:B--2---:R-:W2:Y:S01]  /*c170*/  LDL.LU R56, [R1+0x734] ;  /* 0x0007340001387983 */ /* 0x004ea20000300800 */
[----:B------:R-:W-:-:S03]  /*c180*/  IMAD R2, R2, 0x31, RZ ;  /* 0x0000003102027824 */ /* 0x000fc600078e02ff */
[----:B------:R3:W-:Y:S02]  /*c190*/  STL.S16 [R1+0x6d0], R3 ;  /* 0x0006d00301007387 */ /* 0x0007e40000100600 */
[----:B------:R-:W-:Y:S02]  /*c1a0*/  IADD3 R2, PT, PT, RZ, -R2, RZ ;  /* 0x80000002ff027210 */ /* 0x000fe40007ffe0ff */
[----:B------:R-:W-:Y:S02]  /*c1b0*/  PRMT R32, RZ, 0x7610, R32 ;  /* 0x00007610ff207816 */ /* 0x000fe40000000020 */
[----:B------:R-:W-:Y:S01]  /*c1c0*/  PRMT R22, RZ, 0x7610, R22 ;  /* 0x00007610ff167816 */ /* 0x000fe20000000016 */
[----:B0-----:R-:W0:Y:S01]  /*c1d0*/  @P0 LDC.64 R4, c[0x0][0x3b0] ;  /* 0x0000ec00ff040b82 */ /* 0x001e220000000a00 */
[----:B------:R-:W-:Y:S02]  /*c1e0*/  PRMT R2, R2, 0x7710, RZ ;  /* 0x0000771002027816 */ /* 0x000fe400000000ff */
[----:B------:R-:W-:Y:S01]  /*c1f0*/  PRMT R21, RZ, 0x7610, R21 ;  /* 0x00007610ff157816 */ /* 0x000fe20000000015 */
[----:B------:R-:W-:Y:S01]  /*c200*/  STL [R1+0x200], R49 ;  /* 0x0002003101007387 */ /* 0x000fe20000100800 */
[----:B------:R-:W-:-:S03]  /*c210*/  IADD3 R2, PT, PT, R2, R68, RZ ;  /* 0x0000004402027210 */ /* 0x000fc60007ffe0ff */
[----:B------:R-:W4:Y:S01]  /*c220*/  LDC.64 R68, c[0x0][0x3a8] ;  /* 0x0000ea00ff447b82 */ /* 0x000f220000000a00 */
[----:B------:R-:W-:Y:S02]  /*c230*/  SHF.L.U32 R2, R2, 0x1, RZ ;  /* 0x0000000102027819 */ /* 0x000fe400000006ff */
[----:B------:R-:W-:Y:S02]  /*c240*/  PRMT R25, RZ, 0x7610, R25 ;  /* 0x00007610ff197816 */ /* 0x000fe40000000019 */
[----:B------:R-:W-:Y:S02]  /*c250*/  PRMT R24, RZ, 0x7610, R24 ;  /* 0x00007610ff187816 */ /* 0x000fe40000000018 */
[----:B------:R-:W-:Y:S01]  /*c260*/  PRMT R23, RZ, 0x7610, R23 ;  /* 0x00007610ff177816 */ /* 0x000fe20000000017 */
[----:B------:R-:W-:Y:S01]  /*c270*/  STL [R1+0x204], R51 ;  /* 0x0002043301007387 */ /* 0x000fe20000100800 */
[----:B---3--:R-:W-:Y:S02]  /*c280*/  LOP3.LUT R3, R2, 0xffff, RZ, 0xc0, !PT ;  /* 0x0000ffff02037812 */ /* 0x008fe400078ec0ff */
[----:B------:R-:W-:Y:S01]  /*c290*/  MOV R2, UR13 ;  /* 0x0000000d00027c02 */ /* 0x000fe20008000f00 */
[----:B------:R-:W-:Y:S01]  /*c2a0*/  STL [R1+0x108], R52 ;  /* 0x0001083401007387 */ /* 0x000fe20000100800 */
[----:B------:R-:W-:-:S03]  /*c2b0*/  MOV R6, UR28 ;  /* 0x0000001c00067c02 */ /* 0x000fc60008000f00 */
[----:B------:R-:W-:Y:S01]  /*c2c0*/  IMAD R2, R2, 0x62, R3 ;  /* 0x0000006202027824 */ /* 0x000fe200078e0203 */
[----:B------:R0:W-:Y:S01]  /*c2d0*/  STL [R1+0x728], R3 ;  /* 0x0007280301007387 */ /* 0x0001e20000100800 */
[----:B------:R-:W-:Y:S01]  /*c2e0*/  FFMA.FTZ R6, -R6, UR28, R7 ;  /* 0x0000001c06067c23 */ /* 0x000fe20008010107 */
[----:B-1----:R-:W-:Y:S02]  /*c2f0*/  PRMT R36, RZ, 0x7610, R36 ;  /* 0x00007610ff247816 */ /* 0x002fe40000000024 */
[----:B------:R-:W-:Y:S01]  /*c300*/  PRMT R37, RZ, 0x7610, R37 ;  /* 0x00007610ff257816 */ /* 0x000fe20000000025 */
[----:B------:R-:W-:Y:S01]  /*c310*/  STL [R1+0x208], R53 ;  /* 0x0002083501007387 */ /* 0x000fe20000100800 */
[C---:B----4-:R-:W-:Y:S01]  /*c320*/  IMAD.WIDE R68, R2.reuse, 0x4, R68 ;  /* 0x0000000402447825 */ /* 0x050fe200078e0244 */
[----:B------:R-:W-:Y:S02]  /*c330*/  PRMT R38, RZ, 0x7610, R38 ;  /* 0x00007610ff267816 */ /* 0x000fe40000000026 */
[----:B------:R-:W-:Y:S01]  /*c340*/  STL [R1+0x10c], R54 ;  /* 0x00010c3601007387 */ /* 0x000fe20000100800 */
[----:B0-----:R-:W-:Y:S01]  /*c350*/  @P0 IMAD.WIDE R2, R2, 0x4, R4 ;  /* 0x0000000402020825 */ /* 0x001fe200078e0204 */
[----:B------:R-:W-:-:S02]  /*c360*/  CS2R R4, SRZ ;  /* 0x0000000000047805 */ /* 0x000fc4000001ff00 */
[----:B------:R-:W-:Y:S01]  /*c370*/  PRMT R39, RZ, 0x7610, R39 ;  /* 0x00007610ff277816 */ /* 0x000fe20000000027 */
[----:B------:R-:W-:Y:S04]  /*c380*/  STL [R1+0x20c], R55 ;  /* 0x00020c3701007387 */ /* 0x000fe80000100800 */
[----:B------:R0:W5:Y:S01]  /*c390*/  @P0 LDG.E.64 R4, desc[UR10][R2.64] ;  /* 0x0000000a02040981 */ /* 0x000162000c1e1b00 */
[----:B------:R-:W-:Y:S02]  /*c3a0*/  FSETP.GTU.FTZ.AND P0, PT, R6, RZ, PT ;  /* 0x000000ff0600720b */ /* 0x000fe40003f1c000 */
[----:B------:R-:W-:Y:S01]  /*c3b0*/  @!P2 PRMT R36, R46, 0x7610, R36 ;  /* 0x000076102e24a816 */ /* 0x000fe20000000024 */
[----:B------:R0:W5:Y:S01]  /*c3c0*/  LDL.LU R63, [R1+0x7bc] ;  /* 0x0007bc00013f7983 */ /* 0x0001620000300800 */
[----:B------:R-:W-:-:S02]  /*c3d0*/  @!P2 PRMT R37, R47, 0x7610, R37 ;  /* 0x000076102f25a816 */ /* 0x000fc40000000025 */
[----:B------:R-:W-:Y:S01]  /*c3e0*/  @!P3 PRMT R38, R48, 0x7610, R38 ;  /* 0x000076103026b816 */ /* 0x000fe20000000026 */
[----:B------:R0:W5:Y:S01]  /*c3f0*/  LDL.LU R62, [R1+0x7b8] ;  /* 0x0007b800013e7983 */ /* 0x0001620000300800 */
[----:B------:R-:W-:Y:S02]  /*c400*/  @!P3 PRMT R39, R49, 0x7610, R39 ;  /* 0x000076103127b816 */ /* 0x000fe40000000027 */
[----:B------:R-:W-:Y:S01]  /*c410*/  PRMT R34, RZ, 0x7610, R34 ;  /* 0x00007610ff227816 */ /* 0x000fe20000000022 */
[----:B------:R0:W5:Y:S02]  /*c420*/  LDG.E.64 R2, desc[UR10][R68.64] ;  /* 0x0000000a44027981 */ /* 0x000164000c1e1b00 */
[----:B------:R-:W-:Y:S01]  /*c430*/  VOTEU.ANY UP0, P0 ;  /* 0x0000000000ff7886 */ /* 0x000fe20000000100 */
[----:B------:R-:W-:Y:S01]  /*c440*/  PRMT R40, RZ, 0x7610, R40 ;  /* 0x00007610ff287816 */ /* 0x000fe20000000028 */
[----:B------:R0:W5:Y:S03]  /*c450*/  LDL.LU R61, [R1+0x7a4] ;  /* 0x0007a400013d7983 */ /* 0x0001660000300800 */
[----:B------:R-:W1:Y:S01]  /*c460*/  @UP0 LDCU UR5, c[0x0][0x3c0] ;  /* 0x00007800ff0507ac */ /* 0x000e620008000800 */
[----:B------:R-:W-:Y:S01]  /*c470*/  PLOP3.LUT P0, PT, PT, PT, UP0, 0x80, 0x8 ;  /* 0x000000000008781c */ /* 0x000fe20003f0f008 */
[----:B------:R0:W5:Y:S01]  /*c480*/  LDL.LU R60, [R1+0x7a0] ;  /* 0x0007a000013c7983 */ /* 0x0001620000300800 */
[----:B------:R-:W-:-:S02]  /*c490*/  PRMT R29, RZ, 0x7610, R29 ;  /* 0x00007610ff1d7816 */ /* 0x000fc4000000001d */
[----:B------:R-:W-:Y:S01]  /*c4a0*/  PRMT R28, RZ, 0x7610, R28 ;  /* 0x00007610ff1c7816 */ /* 0x000fe2000000001c */
[----:B------:R0:W5:Y:S01]  /*c4b0*/  LDL.LU R57, [R1+0x784] ;  /* 0x0007840001397983 */ /* 0x0001620000300800 */
[----:B------:R-:W-:Y:S02]  /*c4c0*/  PRMT R27, RZ, 0x7610, R27 ;  /* 0x00007610ff1b7816 */ /* 0x000fe4000000001b */
[----:B------:R-:W-:Y:S01]  /*c4d0*/  PRMT R26, RZ, 0x7610, R26 ;  /* 0x00007610ff1a7816 */ /* 0x000fe2000000001a */
[----:B------:R0:W5:Y:S01]  /*c4e0*/  LDL R67, [R1+0x280] ;  /* 0x0002800001437983 */ /* 0x0001620000100800 */
[----:B------:R-:W-:Y:S02]  /*c4f0*/  PRMT R7, RZ, 0x7610, R7 ;  /* 0x00007610ff077816 */ /* 0x000fe40000000007 */
[----:B------:R-:W-:Y:S01]  /*c500*/  @!P1 PRMT R32, R44, 0x7610, R32 ;  /* 0x000076102c209816 */ /* 0x000fe20000000020 */
[----:B------:R3:W-:Y:S01]  /*c510*/  STL.S16 [R1+0x6b4], R36 ;  /* 0x0006b42401007387 */ /* 0x0007e20000100600 */
[----:B-1----:R-:W-:Y:S01]  /*c520*/  @P0 FADD.FTZ R6, R6, UR5 ;  /* 0x0000000506060e21 */ /* 0x002fe20008010000 */
[----:B------:R-:W-:-:S02]  /*c530*/  @!P1 PRMT R34, R44, 0x7632, R34 ;  /* 0x000076322c229816 */ /* 0x000fc40000000022 */
[----:B------:R1:W-:Y:S03]  /*c540*/  STL.S16 [R1+0x6c8], R37 ;  /* 0x0006c82501007387 */ /* 0x0003e60000100600 */
[----:B------:R-:W4:Y:S01]  /*c550*/  @P0 MUFU.RSQ R6, R6 ;  /* 0x0000000600060308 */ /* 0x000f220000001400 */
[----:B------:R-:W-:Y:S01]  /*c560*/  @!P1 PRMT R40, R45, 0x7610, R40 ;  /* 0x000076102d289816 */ /* 0x000fe20000000028 */
[----:B------:R0:W-:Y:S01]  /*c570*/  STL.S16 [R1+0x6d4], R38 ;  /* 0x0006d42601007387 */ /* 0x0001e20000100600 */
[----:B------:R-:W-:Y:S02]  /*c580*/  @!P4 PRMT R29, R50, 0x7632, R29 ;  /* 0x00007632321dc816 */ /* 0x000fe4000000001d */
[C---:B------:R-:W-:Y:S01]  /*c590*/  @!P4 PRMT R28, R51.reuse, 0x7610, R28 ;  /* 0x00007610331cc816 */ /* 0x040fe2000000001c */
[----:B------:R0:W-:Y:S01]  /*c5a0*/  STL.S16 [R1+0x6dc], R39 ;  /* 0x0006dc2701007387 */ /* 0x0001e20000100600 */
[----:B------:R-:W-:-:S02]  /*c5b0*/  @!P4 PRMT R27, R51, 0x7632, R27 ;  /* 0x00007632331bc816 */ /* 0x000fc4000000001b */
[C---:B------:R-:W-:Y:S01]  /*c5c0*/  @!P5 PRMT R26, R52.reuse, 0x7610, R26 ;  /* 0x00007610341ad816 */ /* 0x040fe2000000001a */
[----:B------:R0:W5:Y:S01]  /*c5d0*/  LDL R68, [R1+0x290] ;  /* 0x0002900001447983 */ /* 0x0001620000100800 */
[----:B------:R-:W-:Y:S02]  /*c5e0*/  @!P5 PRMT R25, R52, 0x7632, R25 ;  /* 0x000076323419d816 */ /* 0x000fe40000000019 */
[----:B------:R-:W-:Y:S01]  /*c5f0*/  @!P5 PRMT R24, R53, 0x7610, R24 ;  /* 0x000076103518d816 */ /* 0x000fe20000000018 */
[----:B------:R0:W5:Y:S01]  /*c600*/  LDL R69, [R1+0x220] ;  /* 0x0002200001457983 */ /* 0x0001620000100800 */
[----:B----4-:R-:W-:-:S03]  /*c610*/  @P0 R2UR UR5, R6 ;  /* 0x00000000060502ca */ /* 0x010fc600000e0000 */
[----:B------:R4:W5:Y:S01]  /*c620*/  LDL R30, [R1+0x6d0] ;  /* 0x0006d000011e7983 */ /* 0x0009620000100800 */
[----:B------:R-:W-:Y:S02]  /*c630*/  PRMT R6, RZ, 0x7610, R6 ;  /* 0x00007610ff067816 */ /* 0x000fe40000000006 */
[----:B------:R-:W-:Y:S01]  /*c640*/  @!P5 PRMT R23, R53, 0x7632, R23 ;  /* 0x000076323517d816 */ /* 0x000fe20000000017 */
[----:B------:R4:W5:Y:S01]  /*c650*/  LDL R31, [R1+0x6a4] ;  /* 0x0006a400011f7983 */ /* 0x0009620000100800 */
[C---:B------:R-:W-:Y:S02]  /*c660*/  @!P6 PRMT R22, R54.reuse, 0x7610, R22 ;  /* 0x000076103616e816 */ /* 0x040fe40000000016 */
[----:B------:R-:W-:Y:S01]  /*c670*/  @!P6 PRMT R21, R54, 0x7632, R21 ;  /* 0x000076323615e816 */ /* 0x000fe20000000015 */
[----:B------:R4:W5:Y:S01]  /*c680*/  LDL R33, [R1+0x698] ;  /* 0x0006980001217983 */ /* 0x0009620000100800 */
[C---:B------:R-:W-:Y:S02]  /*c690*/  @!P6 PRMT R7, R55.reuse, 0x7610, R7 ;  /* 0x000076103707e816 */ /* 0x040fe40000000007 */
[----:B------:R-:W-:Y:S01]  /*c6a0*/  @!P6 PRMT R6, R55, 0x7632, R6 ;  /* 0x000076323706e816 */ /* 0x000fe20000000006 */
[----:B------:R4:W5:Y:S04]  /*c6b0*/  LDL R35, [R1+0x688] ;  /* 0x0006880001237983 */ /* 0x0009680000100800 */
[----:B------:R4:W5:Y:S04]  /*c6c0*/  LDL R41, [R1+0x668] ;  /* 0x0006680001297983 */ /* 0x0009680000100800 */
[----:B------:R4:W5:Y:S04]  /*c6d0*/  LDL R42, [R1+0x6bc] ;  /* 0x0006bc00012a7983 */ /* 0x0009680000100800 */
[----:B------:R4:W5:Y:S04]  /*c6e0*/  LDL R43, [R1+0x650] ;  /* 0x00065000012b7983 */ /* 0x0009680000100800 */
[----:B------:R4:W5:Y:S04]  /*c6f0*/  LDL R44, [R1+0x6ac] ;  /* 0x0006ac00012c7983 */ /* 0x0009680000100800 */
[----:B------:R4:W5:Y:S04]  /*c700*/  LDL R45, [R1+0x638] ;  /* 0x00063800012d7983 */ /* 0x0009680000100800 */
[----:B---3--:R4:W5:Y:S04]  /*c710*/  LDL.LU R36, [R1+0x750] ;  /* 0x0007500001247983 */ /* 0x0089680000300800 */
[----:B------:R4:W5:Y:S04]  /*c720*/  LDL R46, [R1+0x2dc] ;  /* 0x0002dc00012e7983 */ /* 0x0009680000100800 */
[----:B-1----:R4:W5:Y:S04]  /*c730*/  LDL.LU R37, [R1+0x748] ;  /* 0x0007480001257983 */ /* 0x0029680000300800 */
[----:B------:R4:W5:Y:S04]  /*c740*/  LDL R47, [R1+0x620] ;  /* 0x00062000012f7983 */ /* 0x0009680000100800 */
[----:B0-----:R4:W5:Y:S04]  /*c750*/  LDL.LU R38, [R1+0x740] ;  /* 0x0007400001267983 */ /* 0x0019680000300800 */
[----:B------:R4:W5:Y:S04]  /*c760*/  LDL R48, [R1+0x690] ;  /* 0x0006900001307983 */ /* 0x0009680000100800 */
[----:B------:R4:W5:Y:S04]  /*c770*/  LDL.LU R39, [R1+0x738] ;  /* 0x0007380001277983 */ /* 0x0009680000300800 */
[----:B------:R4:W5:Y:S04]  /*c780*/  LDL R49, [R1+0x36c] ;  /* 0x00036c0001317983 */ /* 0x0009680000100800 */
[----:B------:R4:W5:Y:S04]  /*c790*/  LDL R51, [R1+0x5fc] ;  /* 0x0005fc0001337983 */ /* 0x0009680000100800 */
[----:B------:R4:W5:Y:S04]  /*c7a0*/  LDL R52, [R1+0x658] ;  /* 0x0006580001347983 */ /* 0x0009680000100800 */
[----:B------:R4:W5:Y:S04]  /*c7b0*/  LDL R53, [R1+0x5ec] ;  /* 0x0005ec0001357983 */ /* 0x0009680000100800 */
[----:B------:R4:W5:Y:S04]  /*c7c0*/  LDL R54, [R1+0x640] ;  /* 0x0006400001367983 */ /* 0x0009680000100800 */
[----:B------:R4:W5:Y:S01]  /*c7d0*/  LDL R55, [R1+0x5d4] ;  /* 0x0005d40001377983 */ /* 0x0009620000100800 */
[----:B--2---:R-:W-:-:S04]  /*c7e0*/  PRMT R56, RZ, 0x7610, R56 ;  /* 0x00007610ff387816 */ /* 0x004fc80000000038 */
[----:B------:R-:W-:Y:S02]  /*c7f0*/  @!P4 PRMT R56, R50, 0x7610, R56 ;  /* 0x000076103238c816 */ /* 0x000fe40000000038 */
[----:B------:R4:W5:Y:S04]  /*c800*/  LDL R50, [R1+0x670] ;  /* 0x0006700001327983 */ /* 0x0009680000100800 */
[----:B------:R0:W-:Y:S04]  /*c810*/  STL.S16 [R1+0x6e4], R56 ;  /* 0x0006e43801007387 */ /* 0x0001e80000100600 */
[----:B0-----:R4:W5:Y:S04]  /*c820*/  LDL.LU R56, [R1+0x730] ;  /* 0x0007300001387983 */ /* 0x0019680000300800 */
[----:B------:R4:W-:Y:S04]  /*c830*/  STL.S16 [R1+0x6f0], R29 ;  /* 0x0006f01d01007387 */ /* 0x0009e80000100600 */
        /* <DEDUP_REMOVED lines=9> */
[----:B------:R4:W-:Y:S01]  /*c8d0*/  STL.S16 [R1+0x714], R6 ;  /* 0x0007140601007387 */ /* 0x0009e20000100600 */
[----:B------:R-:W-:Y:S01]  /*c8e0*/  UISETP.NE.AND UP1, UPT, UR9, URZ, UPT ;  /* 0x000000ff0900728c */ /* 0x000fe2000bf25270 */
[----:B------:R-:W-:Y:S01]  /*c8f0*/  UMOV UR16, 0x3f800000 ;  /* 0x3f80000000107882 */ /* 0x000fe20000000000 */
[----:B------:R-:W-:-:S07]  /*c900*/  @UP0 UMOV UR16, UR5 ;  /* 0x0000000500100c82 */ /* 0x000fce0008000000 */
[----:B----4-:R-:W-:Y:S05]  /*c910*/  BRA.U UP1, `(.L_x_162) ;  /* 0x0000005501487547 */ /* 0x010fea000b800000 */
[----:B------:R-:W2:Y:S04]  /*c920*/  LDL.LU R23, [R1+0x284] ;  /* 0x0002840001177983 */ /* 0x000ea80000300800 */
[----:B------:R-:W3:Y:S04]  /*c930*/  LDL.LU R21, [R1+0x28c] ;  /* 0x00028c0001157983 */ /* 0x000ee80000300800 */
        /* <DEDUP_REMOVED lines=10> */
[----:B-----5:R-:W-:Y:S01]  /*c9e0*/  SHF.L.U32 R21, R68, 0x10, RZ ;  /* 0x0000001044157819 */ /* 0x020fe200000006ff */
[----:B------:R-:W-:Y:S01]  /*c9f0*/  FMUL.FTZ R22, R2, R6 ;  /* 0x0000000602167220 */ /* 0x000fe20000410000 */
[----:B------:R-:W-:Y:S01]  /*ca00*/  MOV R29, R25 ;  /* 0x00000019001d7202 */ /* 0x000fe20000000f00 */
[----:B------:R-:W-:Y:S01]  /*ca10*/  FADD.FTZ R23, R23, -UR28 ;  /* 0x8000001c17177e21 */ /* 0x000fe20008010000 */
[----:B------:R-:W2:Y:S01]  /*ca20*/  LDL.LU R68, [R1+0x300] ;  /* 0x0003000001447983 */ /* 0x000ea20000300800 */
[----:B------:R-:W-:Y:S01]  /*ca30*/  SHF.L.U32 R25, R24, 0x10, RZ ;  /* 0x0000001018197819 */ /* 0x000fe200000006ff */
[----:B------:R-:W-:Y:S01]  /*ca40*/  FADD.FTZ R24, RZ, R22 ;  /* 0x00000016ff187221 */ /* 0x000fe20000010000 */
[----:B------:R-:W-:Y:S01]  /*ca50*/  FMUL.FTZ R23, R23, UR16 ;  /* 0x0000001017177c20 */ /* 0x000fe20008410000 */
[----:B------:R-:W-:Y:S01]  /*ca60*/  MOV R27, R26 ;  /* 0x0000001a001b7202 */ /* 0x000fe20000000f00 */
[----:B------:R-:W-:Y:S01]  /*ca70*/  FFMA.FTZ R26, R7, R22, RZ ;  /* 0x00000016071a7223 */ /* 0x000fe200000100ff */
[----:B------:R-:W-:Y:S01]  /*ca80*/  FMUL.FTZ R22, R3, R21 ;  /* 0x0000001503167220 */ /* 0x000fe20000410000 */
[----:B------:R-:W-:Y:S01]  /*ca90*/  FADD.FTZ R25, R25, -UR28 ;  /* 0x8000001c19197e21 */ /* 0x000fe20008010000 */
[----:B------:R-:W-:-:S02]  /*caa0*/  FFMA.FTZ R7, R6, R7, RZ ;  /* 0x0000000706077223 */ /* 0x000fc400000100ff */
[----:B------:R-:W-:Y:S01]  /*cab0*/  FFMA.FTZ R26, R23, R22, R26 ;  /* 0x00000016171a7223 */ /* 0x000fe2000001001a */
[----:B------:R-:W-:Y:S01]  /*cac0*/  FADD.FTZ R24, R22, R24 ;  /* 0x0000001816187221 */ /* 0x000fe20000010000 */
[----:B------:R-:W-:Y:S01]  /*cad0*/  SHF.L.U32 R22, R27, 0x10, RZ ;  /* 0x000000101b167819 */ /* 0x000fe200000006ff */
[----:B------:R-:W-:Y:S01]  /*cae0*/  FADD.FTZ R6, RZ, R6 ;  /* 0x00000006ff067221 */ /* 0x000fe20000010000 */
[----:B------:R-:W-:Y:S01]  /*caf0*/  FMUL.FTZ R25, R25, UR16 ;  /* 0x0000001019197c20 */ /* 0x000fe20008410000 */
[----:B------:R-:W-:Y:S02]  /*cb00*/  SHF.L.U32 R27, R67, 0x10, RZ ;  /* 0x00000010431b7819 */ /* 0x000fe400000006ff */
[C---:B------:R-:W-:Y:S01]  /*cb10*/  FADD.FTZ R6, R22.reuse, R6 ;  /* 0x0000000616067221 */ /* 0x040fe20000010000 */
[----:B------:R-:W-:Y:S01]  /*cb20*/  FFMA.FTZ R7, R22, R25, R7 ;  /* 0x0000001916077223 */ /* 0x000fe20000010007 */
[----:B------:R-:W-:Y:S01]  /*cb30*/  FMUL.FTZ R22, R2, R22 ;  /* 0x0000001602167220 */ /* 0x000fe20000410000 */
[----:B------:R-:W-:Y:S01]  /*cb40*/  FADD.FTZ R27, R27, -UR28 ;  /* 0x8000001c1b1b7e21 */ /* 0x000fe20008010000 */
[----:B------:R-:W-:Y:S01]  /*cb50*/  FFMA.FTZ R23, R21, R23, RZ ;  /* 0x0000001715177223 */ /* 0x000fe200000100ff */
[----:B------:R-:W3:Y:S01]  /*cb60*/  LDL.LU R67, [R1+0x2e8] ;  /* 0x0002e80001437983 */ /* 0x000ee20000300800 */
[----:B------:R-:W-:Y:S01]  /*cb70*/  FFMA.FTZ R26, R25, R22, R26 ;  /* 0x00000016191a7223 */ /* 0x000fe2000001001a */
[----:B------:R-:W-:Y:S01]  /*cb80*/  SHF.L.U32 R25, R29, 0x10, RZ ;  /* 0x000000101d197819 */ /* 0x000fe200000006ff */
[----:B------:R-:W-:Y:S01]  /*cb90*/  FADD.FTZ R21, RZ, R21 ;  /* 0x00000015ff157221 */ /* 0x000fe20000010000 */
[----:B------:R-:W-:Y:S01]  /*cba0*/  FMUL.FTZ R27, R27, UR16 ;  /* 0x000000101b1b7c20 */ /* 0x000fe20008410000 */
[----:B------:R-:W4:Y:S02]  /*cbb0*/  LDL.LU R29, [R1+0x304] ;  /* 0x00030400011d7983 */ /* 0x000f240000300800 */
[C---:B------:R-:W-:Y:S01]  /*cbc0*/  FADD.FTZ R21, R25.reuse, R21 ;  /* 0x0000001519157221 */ /* 0x040fe20000010000 */
[----:B------:R-:W-:Y:S01]  /*cbd0*/  FFMA.FTZ R23, R25, R27, R23 ;  /* 0x0000001b19177223 */ /* 0x000fe20000010017 */
[----:B------:R-:W-:-:S04]  /*cbe0*/  FMUL.FTZ R25, R3, R25 ;  /* 0x0000001903197220 */ /* 0x000fc80000410000 */
[----:B------:R-:W-:Y:S02]  /*cbf0*/  FFMA.FTZ R26, R27, R25, R26 ;  /* 0x000000191b1a7223 */ /* 0x000fe4000001001a */
[----:B------:R-:W2:Y:S01]  /*cc00*/  LDL.LU R27, [R1+0x2ec] ;  /* 0x0002ec00011b7983 */ /* 0x000ea20000300800 */
[----:B------:R-:W-:Y:S01]  /*cc10*/  FADD.FTZ R24, R24, R22 ;  /* 0x0000001618187221 */ /* 0x000fe20000010000 */
[----:B------:R-:W-:Y:S02]  /*cc20*/  SHF.L.U32 R22, R69, 0x10, RZ ;  /* 0x0000001045167819 */ /* 0x000fe400000006ff */
[----:B------:R-:W4:Y:S01]  /*cc30*/  LDL.LU R69, [R1+0x334] ;  /* 0x0003340001457983 */ /* 0x000f220000300800 */
[----:B------:R-:W-:Y:S01]  /*cc40*/  FADD.FTZ R24, R25, R24 ;  /* 0x0000001819187221 */ /* 0x000fe20000010000 */
[----:B------:R-:W-:Y:S01]  /*cc50*/  SHF.L.U32 R25, R28, 0x10, RZ ;  /* 0x000000101c197819 */ /* 0x000fe200000006ff */
[----:B------:R-:W-:-:S04]  /*cc60*/  FADD.FTZ R28, R22, -UR28 ;  /* 0x8000001c161c7e21 */ /* 0x000fc80008010000 */
[----:B------:R-:W-:Y:S01]  /*cc70*/  FMUL.FTZ R28, R28, UR16 ;  /* 0x000000101c1c7c20 */ /* 0x000fe20008410000 */
[----:B------:R-:W-:-:S03]  /*cc80*/  FADD.FTZ R6, R6, R25 ;  /* 0x0000001906067221 */ /* 0x000fc60000010000 */
[----:B------:R-:W-:Y:S01]  /*cc90*/  FFMA.FTZ R7, R25, R28, R7 ;  /* 0x0000001c19077223 */ /* 0x000fe20000010007 */
[----:B--2---:R-:W-:Y:S01]  /*cca0*/  SHF.L.U32 R22, R27, 0x10, RZ ;  /* 0x000000101b167819 */ /* 0x004fe200000006ff */
[----:B------:R-:W-:Y:S01]  /*ccb0*/  FMUL.FTZ R27, R2, R25 ;  /* 0x00000019021b7220 */ /* 0x000fe20000410000 */
[----:B------:R-:W-:Y:S02]  /*ccc0*/  SHF.L.U32 R25, R68, 0x10, RZ ;  /* 0x0000001044197819 */ /* 0x000fe400000006ff */
[----:B------:R-:W2:Y:S01]  /*ccd0*/  LDL.LU R68, [R1+0x354] ;  /* 0x0003540001447983 */ /* 0x000ea20000300800 */
[----:B------:R-:W-:Y:S01]  /*cce0*/  FADD.FTZ R22, R22, -UR28 ;  /* 0x8000001c16167e21 */ /* 0x000fe20008010000 */
[----:B------:R-:W-:Y:S01]  /*ccf0*/  FFMA.FTZ R26, R28, R27, R26 ;  /* 0x0000001b1c1a7223 */ /* 0x000fe2000001001a */
[----:B---3--:R-:W-:Y:S02]  /*cd00*/  SHF.L.U32 R28, R67, 0x10, RZ ;  /* 0x00000010431c7819 */ /* 0x008fe400000006ff */
[----:B------:R-:W-:Y:S01]  /*cd10*/  FMUL.FTZ R22, R22, UR16 ;  /* 0x0000001016167c20 */ /* 0x000fe20008410000 */
[----:B------:R-:W-:Y:S01]  /*cd20*/  FADD.FTZ R21, R21, R25 ;  /* 0x0000001915157221 */ /* 0x000fe20000010000 */
[----:B------:R-:W-:Y:S01]  /*cd30*/  FADD.FTZ R24, R24, R27 ;  /* 0x0000001b18187221 */ /* 0x000fe20000010000 */
[----:B------:R-:W3:Y:S01]  /*cd40*/  LDL.LU R67, [R1+0x370] ;  /* 0x0003700001437983 */ /* 0x000ee20000300800 */
[----:B------:R-:W-:Y:S01]  /*cd50*/  FFMA.FTZ R23, R25, R22, R23 ;  /* 0x0000001619177223 */ /* 0x000fe20000010017 */
[----:B------:R-:W-:Y:S01]  /*cd60*/  FMUL.FTZ R25, R3, R25 ;  /* 0x0000001903197220 */ /* 0x000fe20000410000 */
[----:B------:R-:W-:Y:S01]  /*cd70*/  FADD.FTZ R28, R28, -UR28 ;  /* 0x8000001c1c1c7e21 */ /* 0x000fe20008010000 */
[----:B------:R-:W2:Y:S02]  /*cd80*/  LDL.LU R27, [R1+0x314] ;  /* 0x00031400011b7983 */ /* 0x000ea40000300800 */
[----:B------:R-:W-:Y:S01]  /*cd90*/  FFMA.FTZ R26, R22, R25, R26 ;  /* 0x00000019161a7223 */ /* 0x000fe2000001001a */
[----:B----4-:R-:W-:Y:S01]  /*cda0*/  SHF.L.U32 R22, R29, 0x10, RZ ;  /* 0x000000101d167819 */ /* 0x010fe200000006ff */
[----:B------:R-:W-:Y:S01]  /*cdb0*/  FMUL.FTZ R28, R28, UR16 ;  /* 0x000000101c1c7c20 */ /* 0x000fe20008410000 */
[----:B------:R-:W-:Y:S01]  /*cdc0*/  FADD.FTZ R24, R25, R24 ;  /* 0x0000001819187221 */ /* 0x000fe20000010000 */
[----:B------:R-:W4:Y:S02]  /*cdd0*/  LDL.LU R29, [R1+0x350] ;  /* 0x00035000011d7983 */ /* 0x000f240000300800 */
[----:B------:R-:W-:Y:S01]  /*cde0*/  FADD.FTZ R6, R6, R22 ;  /* 0x0000001606067221 */ /* 0x000fe20000010000 */
[----:B------:R-:W-:Y:S01]  /*cdf0*/  FFMA.FTZ R7, R22, R28, R7 ;  /* 0x0000001c16077223 */ /* 0x000fe20000010007 */
[----:B------:R-:W-:Y:S01]  /*ce00*/  FMUL.FTZ R22, R2, R22 ;  /* 0x0000001602167220 */ /* 0x000fe20000410000 */
[----:B------:R-:W3:Y:S03]  /*ce10*/  LDL.LU R25, [R1+0x330] ;  /* 0x0003300001197983 */ /* 0x000ee60000300800 */
[----:B------:R-:W-:-:S02]  /*ce20*/  FFMA.FTZ R26, R28, R22, R26 ;  /* 0x000000161c1a7223 */ /* 0x000fc4000001001a */
[----:B------:R-:W4:Y:S01]  /*ce30*/  LDL.LU R28, [R1+0x310] ;  /* 0x00031000011c7983 */ /* 0x000f220000300800 */
[----:B------:R-:W-:Y:S01]  /*ce40*/  FADD.FTZ R24, R24, R22 ;  /* 0x0000001618187221 */ /* 0x000fe20000010000 */
[----:B--2---:R-:W-:-:S05]  /*ce50*/  SHF.L.U32 R27, R27, 0x10, RZ ;  /* 0x000000101b1b7819 */ /* 0x004fca00000006ff */
[----:B------:R-:W-:-:S04]  /*ce60*/  FADD.FTZ R27, R27, -UR28 ;  /* 0x8000001c1b1b7e21 */ /* 0x000fc80008010000 */
[----:B------:R-:W-:Y:S01]  /*ce70*/  FMUL.FTZ R27, R27, UR16 ;  /* 0x000000101b1b7c20 */ /* 0x000fe20008410000 */
[----:B---3--:R-:W-:Y:S02]  /*ce80*/  SHF.L.U32 R25, R25, 0x10, RZ ;  /* 0x0000001019197819 */ /* 0x008fe400000006ff */
[----:B----4-:R-:W-:-:S03]  /*ce90*/  SHF.L.U32 R28, R28, 0x10, RZ ;  /* 0x000000101c1c7819 */ /* 0x010fc600000006ff */
[----:B------:R-:W-:Y:S01]  /*cea0*/  FADD.FTZ R21, R21, R25 ;  /* 0x0000001915157221 */ /* 0x000fe20000010000 */
[----:B------:R-:W-:Y:S01]  /*ceb0*/  FFMA.FTZ R23, R25, R27, R23 ;  /* 0x0000001b19177223 */ /* 0x000fe20000010017 */
[----:B------:R-:W-:Y:S01]  /*cec0*/  FMUL.FTZ R25, R3, R25 ;  /* 0x0000001903197220 */ /* 0x000fe20000410000 */
[----:B------:R-:W-:Y:S01]  /*ced0*/  SHF.L.U32 R22, R68, 0x10, RZ ;  /* 0x0000001044167819 */ /* 0x000fe200000006ff */
[----:B------:R-:W-:Y:S01]  /*cee0*/  FADD.FTZ R28, R28, -UR28 ;  /* 0x8000001c1c1c7e21 */ /* 0x000fe20008010000 */
[----:B------:R-:W2:Y:S01]  /*cef0*/  LDL.LU R68, [R1+0x374] ;  /* 0x0003740001447983 */ /* 0x000ea20000300800 */
[----:B------:R-:W-:Y:S01]  /*cf00*/  FFMA.FTZ R26, R27, R25, R26 ;  /* 0x000000191b1a7223 */ /* 0x000fe2000001001a */
[----:B------:R-:W-:Y:S01]  /*cf10*/  SHF.L.U32 R27, R69, 0x10, RZ ;  /* 0x00000010451b7819 */ /* 0x000fe200000006ff */
[----:B------:R-:W-:Y:S01]  /*cf20*/  FMUL.FTZ R28, R28, UR16 ;  /* 0x000000101c1c7c20 */ /* 0x000fe20008410000 */
[----:B------:R-:W-:Y:S01]  /*cf30*/  FADD.FTZ R22, R22, -UR28 ;  /* 0x8000001c16167e21 */ /* 0x000fe20008010000 */
[----:B------:R-:W-:Y:S01]  /*cf40*/  FADD.FTZ R24, R25, R24 ;  /* 0x0000001819187221 */ /* 0x000fe20000010000 */
[----:B------:R-:W-:Y:S01]  /*cf50*/  SHF.L.U32 R25, R67, 0x10, RZ ;  /* 0x0000001043197819 */ /* 0x000fe200000006ff */
[----:B------:R-:W-:Y:S01]  /*cf60*/  FADD.FTZ R6, R6, R27 ;  /* 0x0000001b06067221 */ /* 0x000fe20000010000 */
[----:B------:R-:W-:Y:S01]  /*cf70*/  FFMA.FTZ R7, R27, R28, R7 ;  /* 0x0000001c1b077223 */ /* 0x000fe20000010007 */
[----:B------:R-:W-:Y:S01]  /*cf80*/  FMUL.FTZ R22, R22, UR16 ;  /* 0x0000001016167c20 */ /* 0x000fe20008410000 */
[----:B------:R-:W-:Y:S01]  /*cf90*/  FMUL.FTZ R27, R2, R27 ;  /* 0x0000001b021b7220 */ /* 0x000fe20000410000 */
[----:B------:R-:W-:Y:S01]  /*cfa0*/  FADD.FTZ R21, R21, R25 ;  /* 0x0000001915157221 */ /* 0x000fe20000010000 */
[----:B------:R-:W3:Y:S01]  /*cfb0*/  LDL.LU R69, [R1+0x3cc] ;  /* 0x0003cc0001457983 */ /* 0x000ee20000300800 */
[----:B------:R-:W-:Y:S01]  /*cfc0*/  FFMA.FTZ R23, R25, R22, R23 ;  /* 0x0000001619177223 */ /* 0x000fe20000010017 */
[----:B------:R-:W-:Y:S01]  /*cfd0*/  FFMA.FTZ R26, R28, R27, R26 ;  /* 0x0000001b1c1a7223 */ /* 0x000fe2000001001a */
[----:B------:R-:W-:Y:S01]  /*cfe0*/  FMUL.FTZ R25, R3, R25 ;  /* 0x0000001903197220 */ /* 0x000fe20000410000 */
[----:B------:R-:W-:Y:S01]  /*cff0*/  FADD.FTZ R24, R24, R27 ;  /* 0x0000001b18187221 */ /* 0x000fe20000010000 */
[----:B------:R-:W4:Y:S02]  /*d000*/  LDL.LU R67, [R1+0x3e0] ;  /* 0x0003e00001437983 */ /* 0x000f240000300800 */
[----:B------:R-:W-:-:S02]  /*d010*/  FFMA.FTZ R26, R22, R25, R26 ;  /* 0x00000019161a7223 */ /* 0x000fc4000001001a */
[----:B------:R-:W2:Y:S01]  /*d020*/  LDL.LU R22, [R1+0x390] ;  /* 0x0003900001167983 */ /* 0x000ea20000300800 */
[----:B------:R-:W-:-:S03]  /*d030*/  FADD.FTZ R24, R25, R24 ;  /* 0x0000001819187221 */ /* 0x000fc60000010000 */
[----:B------:R-:W3:Y:S04]  /*d040*/  LDL.LU R27, [R1+0x394] ;  /* 0x00039400011b7983 */ /* 0x000ee80000300800 */
[----:B------:R-:W4:Y:S01]  /*d050*/  LDL.LU R25, [R1+0x3b4] ;  /* 0x0003b40001197983 */ /* 0x000f220000300800 */
[----:B------:R-:W-:-:S03]  /*d060*/  SHF.L.U32 R28, R29, 0x10, RZ ;  /* 0x000000101d1c7819 */ /* 0x000fc600000006ff */
[----:B------:R-:W4:Y:S02]  /*d070*/  LDL.LU R29, [R1+0x21c] ;  /* 0x00021c00011d7983 */ /* 0x000f240000300800 */
[----:B------:R-:W-:-:S04]  /*d080*/  FADD.FTZ R28, R28, -UR28 ;  /* 0x8000001c1c1c7e21 */ /* 0x000fc80008010000 */
[----:B------:R-:W-:Y:S01]  /*d090*/  FMUL.FTZ R28, R28, UR16 ;  /* 0x000000101c1c7c20 */ /* 0x000fe20008410000 */
[----:B--2---:R-:W-:Y:S02]  /*d0a0*/  SHF.L.U32 R22, R22, 0x10, RZ ;  /* 0x0000001016167819 */ /* 0x004fe400000006ff */
[----:B---3--:R-:W-:-:S03]  /*d0b0*/  SHF.L.U32 R27, R27, 0x10, RZ ;  /* 0x000000101b1b7819 */ /* 0x008fc600000006ff */
[----:B------:R-:W-:Y:S01]  /*d0c0*/  FADD.FTZ R6, R6, R22 ;  /* 0x0000001606067221 */ /* 0x000fe20000010000 */
[----:B------:R-:W-:Y:S01]  /*d0d0*/  FFMA.FTZ R7, R22, R28, R7 ;  /* 0x0000001c16077223 */ /* 0x000fe20000010007 */
[----:B------:R-:W-:Y:S01]  /*d0e0*/  FMUL.FTZ R22, R2, R22 ;  /* 0x0000001602167220 */ /* 0x000fe20000410000 */
[----:B----4-:R-:W-:Y:S01]  /*d0f0*/  SHF.L.U32 R25, R25, 0x10, RZ ;  /* 0x0000001019197819 */ /* 0x010fe200000006ff */
[----:B------:R-:W-:Y:S02]  /*d100*/  FADD.FTZ R27, R27, -UR28 ;  /* 0x8000001c1b1b7e21 */ /* 0x000fe40008010000 */
[----:B------:R-:W-:Y:S01]  /*d110*/  FFMA.FTZ R26, R28, R22, R26 ;  /* 0x000000161c1a7223 */ /* 0x000fe2000001001a */
[----:B------:R-:W-:Y:S01]  /*d120*/  FADD.FTZ R24, R24, R22 ;  /* 0x0000001618187221 */ /* 0x000fe20000010000 */
[----:B------:R-:W-:Y:S01]  /*d130*/  FMUL.FTZ R27, R27, UR16 ;  /* 0x000000101b1b7c20 */ /* 0x000fe20008410000 */
[----:B------:R-:W-:Y:S01]  /*d140*/  SHF.L.U32 R22, R68, 0x10, RZ ;  /* 0x0000001044167819 */ /* 0x000fe200000006ff */
[----:B------:R-:W-:Y:S01]  /*d150*/  FMUL.FTZ R28, R3, R25 ;  /* 0x00000019031c7220 */ /* 0x000fe20000410000 */
[----:B------:R-:W-:Y:S01]  /*d160*/  FADD.FTZ R21, R21, R25 ;  /* 0x0000001915157221 */ /* 0x000fe20000010000 */
[----:B------:R-:W-:Y:S01]  /*d170*/  FFMA.FTZ R23, R25, R27, R23 ;  /* 0x0000001b19177223 */ /* 0x000fe20000010017 */
[----:B------:R-:W2:Y:S01]  /*d180*/  LDL.LU R68, [R1+0x214] ;  /* 0x0002140001447983 */ /* 0x000ea20000300800 */
[----:B------:R-:W-:Y:S01]  /*d190*/  FFMA.FTZ R26, R27, R28, R26 ;  /* 0x0000001c1b1a7223 */ /* 0x000fe2000001001a */
[----:B------:R-:W-:-:S02]  /*d1a0*/  FADD.FTZ R27, R22, -UR28 ;  /* 0x8000001c161b7e21 */ /* 0x000fc40008010000 */
[----:B------:R-:W3:Y:S01]  /*d1b0*/  LDL.LU R25, [R1+0x3b0] ;  /* 0x0003b00001197983 */ /* 0x000ee20000300800 */
[----:B------:R-:W-:Y:S01]  /*d1c0*/  SHF.L.U32 R22, R69, 0x10, RZ ;  /* 0x0000001045167819 */ /* 0x000fe200000006ff */
[----:B------:R-:W-:Y:S01]  /*d1d0*/  FMUL.FTZ R27, R27, UR16 ;  /* 0x000000101b1b7c20 */ /* 0x000fe20008410000 */
[----:B------:R-:W-:Y:S01]  /*d1e0*/  FADD.FTZ R24, R28, R24 ;  /* 0x000000181c187221 */ /* 0x000fe20000010000 */
[----:B------:R-:W-:Y:S01]  /*d1f0*/  SHF.L.U32 R29, R29, 0x10, RZ ;  /* 0x000000101d1d7819 */ /* 0x000fe200000006ff */
[----:B------:R-:W4:Y:S01]  /*d200*/  LDL.LU R69, [R1+0x3c8] ;  /* 0x0003c80001457983 */ /* 0x000f220000300800 */
[----:B------:R-:W-:Y:S01]  /*d210*/  FADD.FTZ R6, R6, R22 ;  /* 0x0000001606067221 */ /* 0x000fe20000010000 */
[----:B------:R-:W-:Y:S01]  /*d220*/  FFMA.FTZ R7, R22, R27, R7 ;  /* 0x0000001b16077223 */ /* 0x000fe20000010007 */
[----:B------:R-:W-:-:S04]  /*d230*/  FMUL.FTZ R22, R2, R22 ;  /* 0x0000001602167220 */ /* 0x000fc80000410000 */
[----:B------:R-:W-:Y:S01]  /*d240*/  FADD.FTZ R24, R24, R22 ;  /* 0x0000001618187221 */ /* 0x000fe20000010000 */
[----:B------:R-:W-:Y:S02]  /*d250*/  FFMA.FTZ R26, R27, R22, R26 ;  /* 0x000000161b1a7223 */ /* 0x000fe4000001001a */
[----:B------:R-:W2:Y:S04]  /*d260*/  LDL.LU R22, [R1+0x400] ;  /* 0x0004000001167983 */ /* 0x000ea80000300800 */
[----:B------:R-:W4:Y:S01]  /*d270*/  LDL.LU R27, [R1+0x420] ;  /* 0x00042000011b7983 */ /* 0x000f220000300800 */
[----:B------:R-:W-:Y:S01]  /*d280*/  SHF.L.U32 R28, R67, 0x10, RZ ;  /* 0x00000010431c7819 */ /* 0x000fe200000006ff */
[----:B------:R-:W-:Y:S02]  /*d290*/  FADD.FTZ R29, R29, -UR28 ;  /* 0x8000001c1d1d7e21 */ /* 0x000fe40008010000 */
[----:B------:R-:W4:Y:S02]  /*d2a0*/  LDL.LU R67, [R1+0x44c] ;  /* 0x00044c0001437983 */ /* 0x000f240000300800 */
[----:B------:R-:W-:Y:S01]  /*d2b0*/  FADD.FTZ R21, R21, R28 ;  /* 0x0000001c15157221 */ /* 0x000fe20000010000 */
[----:B------:R-:W-:Y:S01]  /*d2c0*/  FMUL.FTZ R29, R29, UR16 ;  /* 0x000000101d1d7c20 */ /* 0x000fe20008410000 */
[----:B---3--:R-:W-:-:S05]  /*d2d0*/  SHF.L.U32 R25, R25, 0x10, RZ ;  /* 0x0000001019197819 */ /* 0x008fca00000006ff */
[----:B------:R-:W-:-:S04]  /*d2e0*/  FADD.FTZ R25, R25, -UR28 ;  /* 0x8000001c19197e21 */ /* 0x000fc80008010000 */
[----:B------:R-:W-:-:S04]  /*d2f0*/  FMUL.FTZ R25, R25, UR16 ;  /* 0x0000001019197c20 */ /* 0x000fc80008410000 */
[----:B------:R-:W-:Y:S01]  /*d300*/  FFMA.FTZ R23, R28, R25, R23 ;  /* 0x000000191c177223 */ /* 0x000fe20000010017 */
[----:B------:R-:W-:Y:S01]  /*d310*/  FMUL.FTZ R28, R3, R28 ;  /* 0x0000001c031c7220 */ /* 0x000fe20000410000 */
[----:B--2---:R-:W-:-:S03]  /*d320*/  SHF.L.U32 R22, R22, 0x10, RZ ;  /* 0x0000001016167819 */ /* 0x004fc600000006ff */
[----:B------:R-:W-:Y:S01]  /*d330*/  FFMA.FTZ R26, R25, R28, R26 ;  /* 0x0000001c191a7223 */ /* 0x000fe2000001001a */
[----:B----4-:R-:W-:Y:S01]  /*d340*/  SHF.L.U32 R25, R27, 0x10, RZ ;  /* 0x000000101b197819 */ /* 0x010fe200000006ff */
[----:B------:R-:W-:Y:S01]  /*d350*/  FMUL.FTZ R27, R2, R22 ;  /* 0x00000016021b7220 */ /* 0x000fe20000410000 */
[----:B------:R-:W-:Y:S02]  /*d360*/  FADD.FTZ R24, R28, R24 ;  /* 0x000000181c187221 */ /* 0x000fe40000010000 */
[----:B------:R-:W2:Y:S01]  /*d370*/  LDL.LU R28, [R1+0x218] ;  /* 0x00021800011c7983 */ /* 0x000ea20000300800 */
[----:B------:R-:W-:Y:S01]  /*d380*/  FFMA.FTZ R26, R29, R27, R26 ;  /* 0x0000001b1d1a7223 */ /* 0x000fe2000001001a */
[----:B------:R-:W-:Y:S02]  /*d390*/  FADD.FTZ R24, R24, R27 ;  /* 0x0000001b18187221 */ /* 0x000fe40000010000 */
[----:B------:R-:W3:Y:S01]  /*d3a0*/  LDL.LU R27, [R1+0x424] ;  /* 0x00042400011b7983 */ /* 0x000ee20000300800 */
[----:B------:R-:W-:Y:S01]  /*d3b0*/  FADD.FTZ R6, R6, R22 ;  /* 0x0000001606067221 */ /* 0x000fe20000010000 */
[----:B------:R-:W-:Y:S01]  /*d3c0*/  FFMA.FTZ R7, R22, R29, R7 ;  /* 0x0000001d16077223 */ /* 0x000fe20000010007 */
[----:B------:R-:W-:-:S02]  /*d3d0*/  SHF.L.U32 R22, R68, 0x10, RZ ;  /* 0x0000001044167819 */ /* 0x000fc400000006ff */
[----:B------:R-:W4:Y:S01]  /*d3e0*/  LDL.LU R68, [R1+0x210] ;  /* 0x0002100001447983 */ /* 0x000f220000300800 */
[----:B------:R-:W-:Y:S01]  /*d3f0*/  FADD.FTZ R25, R25, -UR28 ;  /* 0x8000001c19197e21 */ /* 0x000fe20008010000 */
[----:B------:R-:W-:Y:S01]  /*d400*/  SHF.L.U32 R29, R69, 0x10, RZ ;  /* 0x00000010451d7819 */ /* 0x000fe200000006ff */
[----:B------:R-:W-:Y:S01]  /*d410*/  FADD.FTZ R22, R22, -UR28 ;  /* 0x8000001c16167e21 */ /* 0x000fe20008010000 */
[----:B------:R-:W4:Y:S01]  /*d420*/  LDL.LU R69, [R1+0x52c] ;  /* 0x00052c0001457983 */ /* 0x000f220000300800 */
[----:B------:R-:W-:Y:S02]  /*d430*/  FMUL.FTZ R25, R25, UR16 ;  /* 0x0000001019197c20 */ /* 0x000fe40008410000 */
[----:B------:R-:W-:Y:S01]  /*d440*/  FMUL.FTZ R22, R22, UR16 ;  /* 0x0000001016167c20 */ /* 0x000fe20008410000 */
[----:B------:R-:W-:-:S03]  /*d450*/  FADD.FTZ R6, R6, R29 ;  /* 0x0000001d06067221 */ /* 0x000fc60000010000 */
[----:B------:R-:W-:Y:S01]  /*d460*/  FFMA.FTZ R7, R29, R22, R7 ;  /* 0x000000161d077223 */ /* 0x000fe20000010007 */
[----:B------:R-:W-:Y:S01]  /*d470*/  FMUL.FTZ R29, R2, R29 ;  /* 0x0000001d021d7220 */ /* 0x000fe20000410000 */
[----:B------:R-:W-:Y:S02]  /*d480*/  SHF.L.U32 R57, R57, 0x10, RZ ;  /* 0x0000001039397819 */ /* 0x000fe400000006ff */
[----:B------:R-:W-:-:S03]  /*d490*/  SHF.L.U32 R58, R58, 0x10, RZ ;  /* 0x000000103a3a7819 */ /* 0x000fc600000006ff */
[----:B------:R-:W-:Y:S01]  /*d4a0*/  FADD.FTZ R57, R57, -UR28 ;  /* 0x8000001c39397e21 */ /* 0x000fe20008010000 */
[----:B---3--:R-:W-:Y:S02]  /*d4b0*/  SHF.L.U32 R27, R27, 0x10, RZ ;  /* 0x000000101b1b7819 */ /* 0x008fe400000006ff */
[----:B--2---:R-:W-:-:S03]  /*d4c0*/  SHF.L.U32 R28, R28, 0x10, RZ ;  /* 0x000000101c1c7819 */ /* 0x004fc600000006ff */
[----:B------:R-:W-:Y:S01]  /*d4d0*/  FADD.FTZ R21, R21, R27 ;  /* 0x0000001b15157221 */ /* 0x000fe20000010000 */
[----:B------:R-:W-:Y:S01]  /*d4e0*/  FFMA.FTZ R23, R27, R25, R23 ;  /* 0x000000191b177223 */ /* 0x000fe20000010017 */
[----:B------:R-:W-:Y:S01]  /*d4f0*/  FMUL.FTZ R27, R3, R27 ;  /* 0x0000001b031b7220 */ /* 0x000fe20000410000 */
[----:B------:R-:W-:-:S03]  /*d500*/  FADD.FTZ R28, R28, -UR28 ;  /* 0x8000001c1c1c7e21 */ /* 0x000fc60008010000 */
[----:B------:R-:W-:Y:S01]  /*d510*/  FFMA.FTZ R26, R25, R27, R26 ;  /* 0x0000001b191a7223 */ /* 0x000fe2000001001a */
[----:B------:R-:W-:Y:S01]  /*d520*/  SHF.L.U32 R25, R67, 0x10, RZ ;  /* 0x0000001043197819 */ /* 0x000fe200000006ff */
[----:B------:R-:W-:Y:S01]  /*d530*/  FADD.FTZ R24, R27, R24 ;  /* 0x000000181b187221 */ /* 0x000fe20000010000 */
[----:B------:R-:W2:Y:S01]  /*d540*/  LDL.LU R67, [R1+0x540] ;  /* 0x0005400001437983 */ /* 0x000ea20000300800 */
[----:B------:R-:W-:Y:S01]  /*d550*/  FFMA.FTZ R26, R22, R29, R26 ;  /* 0x0000001d161a7223 */ /* 0x000fe2000001001a */
[----:B------:R-:W-:Y:S01]  /*d560*/  FMUL.FTZ R28, R28, UR16 ;  /* 0x000000101c1c7c20 */ /* 0x000fe20008410000 */
[----:B------:R-:W-:Y:S01]  /*d570*/  FADD.FTZ R24, R24, R29 ;  /* 0x0000001d18187221 */ /* 0x000fe20000010000 */
[----:B------:R-:W-:Y:S01]  /*d580*/  FMUL.FTZ R22, R3, R25 ;  /* 0x0000001903167220 */ /* 0x000fe20000410000 */
[----:B------:R-:W3:Y:S03]  /*d590*/  LDL.LU R27, [R1+0x528] ;  /* 0x00052800011b7983 */ /* 0x000ee60000300800 */
[----:B------:R-:W-:Y:S01]  /*d5a0*/  FADD.FTZ R24, R22, R24 ;  /* 0x0000001816187221 */ /* 0x000fe20000010000 */
[----:B------:R-:W-:Y:S01]  /*d5b0*/  FFMA.FTZ R26, R28, R22, R26 ;  /* 0x000000161c1a7223 */ /* 0x000fe2000001001a */
[----:B----4-:R-:W-:Y:S01]  /*d5c0*/  SHF.L.U32 R22, R68, 0x10, RZ ;  /* 0x0000001044167819 */ /* 0x010fe200000006ff */
[----:B------:R-:W-:Y:S01]  /*d5d0*/  FADD.FTZ R58, R58, -UR28 ;  /* 0x8000001c3a3a7e21 */ /* 0x000fe20008010000 */
[----:B------:R-:W4:Y:S01]  /*d5e0*/  LDL.LU R68, [R1+0x544] ;  /* 0x0005440001447983 */ /* 0x000f220000300800 */
[----:B------:R-:W-:Y:S01]  /*d5f0*/  SHF.L.U32 R59, R59, 0x10, RZ ;  /* 0x000000103b3b7819 */ /* 0x000fe200000006ff */
[----:B------:R-:W-:Y:S01]  /*d600*/  FMUL.FTZ R57, R57, UR16 ;  /* 0x0000001039397c20 */ /* 0x000fe20008410000 */
[----:B------:R-:W-:Y:S01]  /*d610*/  FADD.FTZ R21, R21, R25 ;  /* 0x0000001915157221 */ /* 0x000fe20000010000 */
        /* <DEDUP_REMOVED lines=8> */
[----:B------:R-:W-:Y:S01]  /*d6a0*/  FFMA.FTZ R23, R22, R58, R23 ;  /* 0x0000003a16177223 */ /* 0x000fe20000010017 */
[----:B------:R-:W-:Y:S01]  /*d6b0*/  SHF.L.U32 R64, R64, 0x10, RZ ;  /* 0x0000001040407819 */ /* 0x000fe200000006ff */
        /* <DEDUP_REMOVED lines=10> */
[----:B------:R-:W-:Y:S01]  /*d760*/  FADD.FTZ R64, R64, -UR28 ;  /* 0x8000001c40407e21 */ /* 0x000fe20008010000 */
[----:B------:R-:W-:Y:S01]  /*d770*/  FMUL.FTZ R61, R61, UR16 ;  /* 0x000000103d3d7c20 */ /* 0x000fe20008410000 */
[----:B------:R-:W-:Y:S01]  /*d780*/  FMUL.FTZ R22, R2, R62 ;  /* 0x0000003e02167220 */ /* 0x000fe20000410000 */
[----:B------:R-:W-:Y:S01]  /*d790*/  SHF.L.U32 R66, R66, 0x10, RZ ;  /* 0x0000001042427819 */ /* 0x000fe200000006ff */
[----:B------:R-:W-:Y:S01]  /*d7a0*/  FADD.FTZ R6, R6, R62 ;  /* 0x0000003e06067221 */ /* 0x000fe20000010000 */
[----:B------:R-:W-:Y:S01]  /*d7b0*/  FFMA.FTZ R7, R62, R60, R7 ;  /* 0x0000003c3e077223 */ /* 0x000fe20000010007 */
[----:B------:R-:W-:Y:S01]  /*d7c0*/  SHF.L.U32 R65, R65, 0x10, RZ ;  /* 0x0000001041417819 */ /* 0x000fe200000006ff */
        /* <DEDUP_REMOVED lines=13> */
[----:B------:R-:W4:Y:S01]  /*d8a0*/  LDL.LU R29, [R1+0x570] ;  /* 0x00057000011d7983 */ /* 0x000f220000300800 */
[----:B------:R-:W-:Y:S01]  /*d8b0*/  FADD.FTZ R24, R24, R66 ;  /* 0x0000004218187221 */ /* 0x000fe20000010000 */
[----:B------:R-:W-:-:S02]  /*d8c0*/  FFMA.FTZ R26, R64, R66, R26 ;  /* 0x00000042401a7223 */ /* 0x000fc4000001001a */
[----:B------:R-:W4:Y:S01]  /*d8d0*/  LDL.LU R69, [R1+0x4f4] ;  /* 0x0004f40001457983 */ /* 0x000f220000300800 */
[----:B------:R-:W-:Y:S01]  /*d8e0*/  FMUL.FTZ R65, R65, UR16 ;  /* 0x0000001041417c20 */ /* 0x000fe20008410000 */
[----:B------:R-:W-:Y:S01]  /*d8f0*/  FMUL.FTZ R25, R3, R22 ;  /* 0x0000001603197220 */ /* 0x000fe20000410000 */
[----:B------:R-:W-:Y:S01]  /*d900*/  SHF.L.U32 R0, R0, 0x10, RZ ;  /* 0x0000001000007819 */ /* 0x000fe200000006ff */
[----:B------:R-:W4:Y:S02]  /*d910*/  LDL.LU R59, [R1+0x4f0] ;  /* 0x0004f000013b7983 */ /* 0x000f240000300800 */
[----:B------:R-:W-:Y:S01]  /*d920*/  FADD.FTZ R24, R25, R24 ;  /* 0x0000001819187221 */ /* 0x000fe20000010000 */
[----:B------:R-:W-:Y:S01]  /*d930*/  FFMA.FTZ R26, R65, R25, R26 ;  /* 0x00000019411a7223 */ /* 0x000fe2000001001a */
[----:B------:R-:W-:Y:S01]  /*d940*/  FADD.FTZ R21, R21, R22 ;  /* 0x0000001615157221 */ /* 0x000fe20000010000 */
[----:B------:R-:W-:Y:S01]  /*d950*/  FFMA.FTZ R23, R22, R65, R23 ;  /* 0x0000004116177223 */ /* 0x000fe20000010017 */
[----:B------:R-:W4:Y:S01]  /*d960*/  LDL.LU R28, [R1+0x574] ;  /* 0x00057400011c7983 */ /* 0x000f220000300800 */
[----:B------:R-:W-:-:S02]  /*d970*/  SHF.L.U32 R8, R8, 0x10, RZ ;  /* 0x0000001008087819 */ /* 0x000fc400000006ff */
[----:B------:R-:W-:Y:S01]  /*d980*/  SHF.L.U32 R9, R9, 0x10, RZ ;  /* 0x0000001009097819 */ /* 0x000fe200000006ff */
[----:B------:R-:W4:Y:S01]  /*d990*/  LDL.LU R57, [R1+0x4bc] ;  /* 0x0004bc0001397983 */ /* 0x000f220000300800 */
[----:B------:R-:W-:Y:S02]  /*d9a0*/  SHF.L.U32 R10, R10, 0x10, RZ ;  /* 0x000000100a0a7819 */ /* 0x000fe400000006ff */
[----:B------:R-:W-:Y:S01]  /*d9b0*/  SHF.L.U32 R11, R11, 0x10, RZ ;  /* 0x000000100b0b7819 */ /* 0x000fe200000006ff */
[----:B------:R-:W4:Y:S01]  /*d9c0*/  LDL.LU R62, [R1+0x6f8] ;  /* 0x0006f800013e7983 */ /* 0x000f220000300800 */
[----:B------:R-:W-:Y:S02]  /*d9d0*/  SHF.L.U32 R12, R12, 0x10, RZ ;  /* 0x000000100c0c7819 */ /* 0x000fe400000006ff */
[----:B------:R-:W-:Y:S01]  /*d9e0*/  SHF.L.U32 R13, R13, 0x10, RZ ;  /* 0x000000100d0d7819 */ /* 0x000fe200000006ff */
[----:B------:R-:W4:Y:S01]  /*d9f0*/  LDL.LU R58, [R1+0x6f4] ;  /* 0x0006f400013a7983 */ /* 0x000f220000300800 */
[----:B--2---:R-:W-:-:S03]  /*da00*/  SHF.L.U32 R25, R67, 0x10, RZ ;  /* 0x0000001043197819 */ /* 0x004fc600000006ff */
[----:B------:R-:W2:Y:S01]  /*da10*/  LDL.LU R67, [R1+0x5a0] ;  /* 0x0005a00001437983 */ /* 0x000ea20000300800 */
[----:B---3--:R-:W-:Y:S02]  /*da20*/  SHF.L.U32 R22, R27, 0x10, RZ ;  /* 0x000000101b167819 */ /* 0x008fe400000006ff */
[----:B----4-:R-:W-:Y:S02]  /*da30*/  SHF.L.U32 R27, R68, 0x10, RZ ;  /* 0x00000010441b7819 */ /* 0x010fe400000006ff */
[----:B------:R-:W3:Y:S01]  /*da40*/  LDL.LU R68, [R1+0x58c] ;  /* 0x00058c0001447983 */ /* 0x000ee20000300800 */
[----:B------:R-:W-:Y:S01]  /*da50*/  FADD.FTZ R0, R0, -UR28 ;  /* 0x8000001c00007e21 */ /* 0x000fe20008010000 */
[----:B------:R-:W-:-:S03]  /*da60*/  FADD.FTZ R22, R22, -UR28 ;  /* 0x8000001c16167e21 */ /* 0x000fc60008010000 */
[----:B------:R-:W-:Y:S01]  /*da70*/  FMUL.FTZ R0, R0, UR16 ;  /* 0x0000001000007c20 */ /* 0x000fe20008410000 */
[----:B------:R-:W-:Y:S01]  /*da80*/  FMUL.FTZ R22, R22, UR16 ;  /* 0x0000001016167c20 */ /* 0x000fe20008410000 */
[----:B------:R-:W-:Y:S02]  /*da90*/  FADD.FTZ R6, R6, R25 ;  /* 0x0000001906067221 */ /* 0x000fe40000010000 */
[----:B------:R-:W-:Y:S01]  /*daa0*/  FFMA.FTZ R7, R25, R0, R7 ;  /* 0x0000000019077223 */ /* 0x000fe20000010007 */
[----:B------:R-:W-:Y:S01]  /*dab0*/  FMUL.FTZ R25, R2, R25 ;  /* 0x0000001902197220 */ /* 0x000fe20000410000 */
[----:B------:R-:W-:Y:S01]  /*dac0*/  FADD.FTZ R21, R21, R27 ;  /* 0x0000001b15157221 */ /* 0x000fe20000010000 */
[----:B------:R-:W-:Y:S01]  /*dad0*/  FFMA.FTZ R23, R27, R22, R23 ;  /* 0x000000161b177223 */ /* 0x000fe20000010017 */
[----:B------:R-:W-:Y:S01]  /*dae0*/  FMUL.FTZ R27, R3, R27 ;  /* 0x0000001b031b7220 */ /* 0x000fe20000410000 */
[----:B------:R-:W-:Y:S01]  /*daf0*/  FFMA.FTZ R26, R0, R25, R26 ;  /* 0x00000019001a7223 */ /* 0x000fe2000001001a */
[----:B------:R-:W-:-:S03]  /*db00*/  FADD.FTZ R8, R8, -UR28 ;  /* 0x8000001c08087e21 */ /* 0x000fc60008010000 */
[----:B------:R-:W-:Y:S01]  /*db10*/  FFMA.FTZ R26, R22, R27, R26 ;  /* 0x0000001b161a7223 */ /* 0x000fe2000001001a */
[----:B------:R-:W-:Y:S01]  /*db20*/  FMUL.FTZ R8, R8, UR16 ;  /* 0x0000001008087c20 */ /* 0x000fe20008410000 */
[----:B------:R-:W-:-:S04]  /*db30*/  FADD.FTZ R24, R24, R25 ;  /* 0x0000001918187221 */ /* 0x000fc80000010000 */
[----:B------:R-:W-:Y:S01]  /*db40*/  FADD.FTZ R24, R27, R24 ;  /* 0x000000181b187221 */ /* 0x000fe20000010000 */
[----:B------:R-:W-:Y:S02]  /*db50*/  SHF.L.U32 R0, R29, 0x10, RZ ;  /* 0x000000101d007819 */ /* 0x000fe400000006ff */
[----:B------:R-:W4:Y:S01]  /*db60*/  LDL.LU R29, [R1+0x4cc] ;  /* 0x0004cc00011d7983 */ /* 0x000f220000300800 */
[----:B------:R-:W-:-:S03]  /*db70*/  SHF.L.U32 R22, R69, 0x10, RZ ;  /* 0x0000001045167819 */ /* 0x000fc600000006ff */
[----:B------:R-:W4:Y:S01]  /*db80*/  LDL.LU R69, [R1+0x588] ;  /* 0x0005880001457983 */ /* 0x000f220000300800 */
[----:B------:R-:W-:Y:S01]  /*db90*/  FMUL.FTZ R25, R2, R0 ;  /* 0x0000000002197220 */ /* 0x000fe20000410000 */
[----:B------:R-:W-:Y:S01]  /*dba0*/  FADD.FTZ R22, R22, -UR28 ;  /* 0x8000001c16167e21 */ /* 0x000fe20008010000 */
[----:B------:R-:W-:Y:S01]  /*dbb0*/  FADD.FTZ R6, R6, R0 ;  /* 0x0000000006067221 */ /* 0x000fe20000010000 */
[----:B------:R-:W-:Y:S02]  /*dbc0*/  FFMA.FTZ R7, R0, R8, R7 ;  /* 0x0000000800077223 */ /* 0x000fe40000010007 */
[----:B------:R-:W-:Y:S01]  /*dbd0*/  FMUL.FTZ R22, R22, UR16 ;  /* 0x0000001016167c20 */ /* 0x000fe20008410000 */
[----:B------:R-:W-:Y:S01]  /*dbe0*/  FADD.FTZ R24, R24, R25 ;  /* 0x0000001918187221 */ /* 0x000fe20000010000 */
[----:B------:R-:W-:Y:S01]  /*dbf0*/  FFMA.FTZ R26, R8, R25, R26 ;  /* 0x00000019081a7223 */ /* 0x000fe2000001001a */
[----:B--2---:R-:W-:Y:S02]  /*dc00*/  SHF.L.U32 R0, R67, 0x10, RZ ;  /* 0x0000001043007819 */ /* 0x004fe400000006ff */
[----:B------:R-:W2:Y:S03]  /*dc10*/  LDL.LU R67, [R1+0x590] ;  /* 0x0005900001437983 */ /* 0x000ea60000300800 */
[----:B------:R-:W-:Y:S01]  /*dc20*/  FADD.FTZ R21, R21, R0 ;  /* 0x0000000015157221 */ /* 0x000fe20000010000 */
[----:B------:R-:W-:Y:S01]  /*dc30*/  FFMA.FTZ R23, R0, R22, R23 ;  /* 0x0000001600177223 */ /* 0x000fe20000010017 */
[----:B------:R-:W-:-:S04]  /*dc40*/  FMUL.FTZ R0, R3, R0 ;  /* 0x0000000003007220 */ /* 0x000fc80000410000 */
[----:B------:R-:W-:Y:S01]  /*dc50*/  FADD.FTZ R24, R0, R24 ;  /* 0x0000001800187221 */ /* 0x000fe20000010000 */
[----:B------:R-:W-:Y:S01]  /*dc60*/  FFMA.FTZ R26, R22, R0, R26 ;  /* 0x00000000161a7223 */ /* 0x000fe2000001001a */
[----:B---3--:R-:W-:Y:S02]  /*dc70*/  SHF.L.U32 R0, R68, 0x10, RZ ;  /* 0x0000001044007819 */ /* 0x008fe400000006ff */
[----:B------:R-:W3:Y:S01]  /*dc80*/  LDL.LU R68, [R1+0x4c8] ;  /* 0x0004c80001447983 */ /* 0x000ee20000300800 */
[----:B------:R-:W-:Y:S01]  /*dc90*/  FADD.FTZ R9, R9, -UR28 ;  /* 0x8000001c09097e21 */ /* 0x000fe20008010000 */
[----:B------:R-:W-:Y:S02]  /*dca0*/  SHF.L.U32 R8, R59, 0x10, RZ ;  /* 0x000000103b087819 */ /* 0x000fe400000006ff */
[----:B------:R-:W-:Y:S01]  /*dcb0*/  SHF.L.U32 R25, R28, 0x10, RZ ;  /* 0x000000101c197819 */ /* 0x000fe200000006ff */
[----:B------:R-:W-:Y:S01]  /*dcc0*/  FMUL.FTZ R9, R9, UR16 ;  /* 0x0000001009097c20 */ /* 0x000fe20008410000 */
[----:B------:R-:W3:Y:S01]  /*dcd0*/  LDL.LU R59, [R1+0x568] ;  /* 0x00056800013b7983 */ /* 0x000ee20000300800 */
[----:B------:R-:W-:-:S02]  /*dce0*/  FADD.FTZ R8, R8, -UR28 ;  /* 0x8000001c08087e21 */ /* 0x000fc40008010000 */
[----:B------:R-:W-:Y:S01]  /*dcf0*/  FADD.FTZ R6, R6, R25 ;  /* 0x0000001906067221 */ /* 0x000fe20000010000 */
[----:B------:R-:W-:Y:S01]  /*dd00*/  FFMA.FTZ R7, R25, R9, R7 ;  /* 0x0000000919077223 */ /* 0x000fe20000010007 */
[----:B------:R-:W-:Y:S01]  /*dd10*/  FMUL.FTZ R25, R2, R25 ;  /* 0x0000001902197220 */ /* 0x000fe20000410000 */
[----:B------:R-:W-:Y:S01]  /*dd20*/  FMUL.FTZ R8, R8, UR16 ;  /* 0x0000001008087c20 */ /* 0x000fe20008410000 */
[----:B------:R-:W-:Y:S01]  /*dd30*/  FADD.FTZ R21, R21, R0 ;  /* 0x0000000015157221 */ /* 0x000fe20000010000 */
[----:B------:R-:W-:Y:S01]  /*dd40*/  FADD.FTZ R10, R10, -UR28 ;  /* 0x8000001c0a0a7e21 */ /* 0x000fe20008010000 */
[----:B------:R-:W-:Y:S01]  /*dd50*/  FFMA.FTZ R26, R9, R25, R26 ;  /* 0x00000019091a7223 */ /* 0x000fe2000001001a */
[----:B------:R-:W-:Y:S01]  /*dd60*/  FMUL.FTZ R9, R3, R0 ;  /* 0x0000000003097220 */ /* 0x000fe20000410000 */
[----:B------:R-:W-:Y:S01]  /*dd70*/  FFMA.FTZ R23, R0, R8, R23 ;  /* 0x0000000800177223 */ /* 0x000fe20000010017 */
[----:B------:R-:W-:Y:S01]  /*dd80*/  FADD.FTZ R24, R24, R25 ;  /* 0x0000001918187221 */ /* 0x000fe20000010000 */
[----:B------:R-:W3:Y:S01]  /*dd90*/  LDL.LU R28, [R1+0x56c] ;  /* 0x00056c00011c7983 */ /* 0x000ee20000300800 */
[----:B------:R-:W-:Y:S01]  /*dda0*/  FFMA.FTZ R26, R8, R9, R26 ;  /* 0x00000009081a7223 */ /* 0x000fe2000001001a */
[----:B------:R-:W-:Y:S01]  /*ddb0*/  FMUL.FTZ R10, R10, UR16 ;  /* 0x000000100a0a7c20 */ /* 0x000fe20008410000 */
[----:B------:R-:W-:Y:S01]  /*ddc0*/  FADD.FTZ R24, R9, R24 ;  /* 0x0000001809187221 */ /* 0x000fe20000010000 */
[----:B----4-:R-:W-:-:S02]  /*ddd0*/  SHF.L.U32 R0, R29, 0x10, RZ ;  /* 0x000000101d007819 */ /* 0x010fc400000006ff */
[----:B------:R-:W4:Y:S01]  /*dde0*/  LDL.LU R29, [R1+0x580] ;  /* 0x00058000011d7983 */ /* 0x000f220000300800 */
[----:B------:R-:W-:Y:S02]  /*ddf0*/  SHF.L.U32 R8, R69, 0x10, RZ ;  /* 0x0000001045087819 */ /* 0x000fe400000006ff */
[----:B------:R-:W-:Y:S01]  /*de00*/  FADD.FTZ R0, R0, -UR28 ;  /* 0x8000001c00007e21 */ /* 0x000fe20008010000 */
[----:B------:R-:W4:Y:S03]  /*de10*/  LDL.LU R69, [R1+0x4ac] ;  /* 0x0004ac0001457983 */ /* 0x000f260000300800 */
[----:B------:R-:W-:Y:S01]  /*de20*/  FMUL.FTZ R0, R0, UR16 ;  /* 0x0000001000007c20 */ /* 0x000fe20008410000 */
[----:B------:R-:W-:Y:S01]  /*de30*/  FADD.FTZ R6, R6, R8 ;  /* 0x0000000806067221 */ /* 0x000fe20000010000 */
[----:B------:R-:W-:Y:S01]  /*de40*/  FFMA.FTZ R7, R8, R10, R7 ;  /* 0x0000000a08077223 */ /* 0x000fe20000010007 */
[----:B------:R-:W-:-:S04]  /*de50*/  FMUL.FTZ R8, R2, R8 ;  /* 0x0000000802087220 */ /* 0x000fc80000410000 */
[----:B------:R-:W-:Y:S01]  /*de60*/  FFMA.FTZ R26, R10, R8, R26 ;  /* 0x000000080a1a7223 */ /* 0x000fe2000001001a */
[----:B--2---:R-:W-:Y:S02]  /*de70*/  SHF.L.U32 R9, R67, 0x10, RZ ;  /* 0x0000001043097819 */ /* 0x004fe400000006ff */
[----:B------:R-:W2:Y:S03]  /*de80*/  LDL.LU R67, [R1+0x578] ;  /* 0x0005780001437983 */ /* 0x000ea60000300800 */
[----:B------:R-:W-:Y:S01]  /*de90*/  FADD.FTZ R21, R21, R9 ;  /* 0x0000000915157221 */ /* 0x000fe20000010000 */
[----:B------:R-:W-:Y:S01]  /*dea0*/  FFMA.FTZ R23, R9, R0, R23 ;  /* 0x0000000009177223 */ /* 0x000fe20000010017 */
[----:B------:R-:W-:-:S04]  /*deb0*/  FMUL.FTZ R9, R3, R9 ;  /* 0x0000000903097220 */ /* 0x000fc80000410000 */
[----:B------:R-:W-:Y:S01]  /*dec0*/  FFMA.FTZ R26, R0, R9, R26 ;  /* 0x00000009001a7223 */ /* 0x000fe2000001001a */
[----:B---3--:R-:W-:Y:S02]  /*ded0*/  SHF.L.U32 R0, R68, 0x10, RZ ;  /* 0x0000001044007819 */ /* 0x008fe400000006ff */
[----:B------:R-:W3:Y:S01]  /*dee0*/  LDL.LU R68, [R1+0x4a8] ;  /* 0x0004a80001447983 */ /* 0x000ee20000300800 */
[----:B------:R-:W-:Y:S01]  /*def0*/  FADD.FTZ R11, R11, -UR28 ;  /* 0x8000001c0b0b7e21 */ /* 0x000fe20008010000 */
[----:B------:R-:W-:Y:S01]  /*df00*/  FADD.FTZ R24, R24, R8 ;  /* 0x0000000818187221 */ /* 0x000fe20000010000 */
[----:B------:R-:W-:Y:S02]  /*df10*/  SHF.L.U32 R8, R59, 0x10, RZ ;  /* 0x000000103b087819 */ /* 0x000fe400000006ff */
[----:B------:R-:W-:Y:S01]  /*df20*/  FMUL.FTZ R11, R11, UR16 ;  /* 0x000000100b0b7c20 */ /* 0x000fe20008410000 */
[----:B------:R-:W-:Y:S01]  /*df30*/  FADD.FTZ R24, R9, R24 ;  /* 0x0000001809187221 */ /* 0x000fe20000010000 */
[----:B------:R-:W-:Y:S01]  /*df40*/  FADD.FTZ R0, R0, -UR28 ;  /* 0x8000001c00007e21 */ /* 0x000fe20008010000 */
[----:B------:R-:W-:Y:S01]  /*df50*/  FADD.FTZ R12, R12, -UR28 ;  /* 0x8000001c0c0c7e21 */ /* 0x000fe20008010000 */
[----:B------:R-:W-:Y:S01]  /*df60*/  FMUL.FTZ R9, R2, R8 ;  /* 0x0000000802097220 */ /* 0x000fe20000410000 */
[----:B------:R-:W-:Y:S01]  /*df70*/  FADD.FTZ R6, R6, R8 ;  /* 0x0000000806067221 */ /* 0x000fe20000010000 */
[----:B------:R-:W-:Y:S01]  /*df80*/  FFMA.FTZ R7, R8, R11, R7 ;  /* 0x0000000b08077223 */ /* 0x000fe20000010007 */
[----:B------:R-:W-:Y:S01]  /*df90*/  FMUL.FTZ R0, R0, UR16 ;  /* 0x0000001000007c20 */ /* 0x000fe20008410000 */
[----:B------:R-:W-:Y:S01]  /*dfa0*/  FADD.FTZ R24, R24, R9 ;  /* 0x0000000918187221 */ /* 0x000fe20000010000 */
[----:B------:R-:W-:Y:S01]  /*dfb0*/  FFMA.FTZ R26, R11, R9, R26 ;  /* 0x000000090b1a7223 */ /* 0x000fe2000001001a */
[----:B------:R-:W3:Y:S01]  /*dfc0*/  LDL.LU R59, [R1+0x48c] ;  /* 0x00048c00013b7983 */ /* 0x000ee20000300800 */
[----:B----4-:R-:W-:-:S03]  /*dfd0*/  SHF.L.U32 R8, R29, 0x10, RZ ;  /* 0x000000101d087819 */ /* 0x010fc600000006ff */
[----:B------:R-:W4:Y:S01]  /*dfe0*/  LDL.LU R29, [R1+0x550] ;  /* 0x00055000011d7983 */ /* 0x000f220000300800 */
[----:B------:R-:W-:Y:S01]  /*dff0*/  SHF.L.U32 R9, R69, 0x10, RZ ;  /* 0x0000001045097819 */ /* 0x000fe200000006ff */
[----:B------:R-:W-:Y:S01]  /*e000*/  FADD.FTZ R21, R21, R8 ;  /* 0x0000000815157221 */ /* 0x000fe20000010000 */
[----:B------:R-:W-:Y:S01]  /*e010*/  FFMA.FTZ R23, R8, R0, R23 ;  /* 0x0000000008177223 */ /* 0x000fe20000010017 */
[----:B------:R-:W4:Y:S01]  /*e020*/  LDL.LU R69, [R1+0x560] ;  /* 0x0005600001457983 */ /* 0x000f220000300800 */
[----:B------:R-:W-:Y:S01]  /*e030*/  FMUL.FTZ R8, R3, R8 ;  /* 0x0000000803087220 */ /* 0x000fe20000410000 */
[----:B------:R-:W-:-:S03]  /*e040*/  FADD.FTZ R9, R9, -UR28 ;  /* 0x8000001c09097e21 */ /* 0x000fc60008010000 */
[----:B------:R-:W-:Y:S01]  /*e050*/  FFMA.FTZ R26, R0, R8, R26 ;  /* 0x00000008001a7223 */ /* 0x000fe2000001001a */
[----:B------:R-:W-:Y:S01]  /*e060*/  FMUL.FTZ R9, R9, UR16 ;  /* 0x0000001009097c20 */ /* 0x000fe20008410000 */
[----:B------:R-:W-:Y:S01]  /*e070*/  FADD.FTZ R24, R8, R24 ;  /* 0x0000001808187221 */ /* 0x000fe20000010000 */
[----:B--2---:R-:W-:Y:S02]  /*e080*/  SHF.L.U32 R0, R67, 0x10, RZ ;  /* 0x0000001043007819 */ /* 0x004fe400000006ff */
[----:B------:R-:W2:Y:S03]  /*e090*/  LDL.LU R67, [R1+0x554] ;  /* 0x0005540001437983 */ /* 0x000ea60000300800 */
[----:B------:R-:W-:Y:S01]  /*e0a0*/  FMUL.FTZ R8, R3, R0 ;  /* 0x0000000003087220 */ /* 0x000fe20000410000 */
[----:B------:R-:W-:Y:S01]  /*e0b0*/  FADD.FTZ R21, R21, R0 ;  /* 0x0000000015157221 */ /* 0x000fe20000010000 */
[----:B------:R-:W-:Y:S01]  /*e0c0*/  FFMA.FTZ R23, R0, R9, R23 ;  /* 0x0000000900177223 */ /* 0x000fe20000010017 */
[----:B---3--:R-:W-:-:S02]  /*e0d0*/  SHF.L.U32 R0, R68, 0x10, RZ ;  /* 0x0000001044007819 */ /* 0x008fc400000006ff */
[----:B------:R-:W3:Y:S01]  /*e0e0*/  LDL.LU R68, [R1+0x27c] ;  /* 0x00027c0001447983 */ /* 0x000ee20000300800 */
[----:B------:R-:W-:Y:S01]  /*e0f0*/  SHF.L.U32 R10, R28, 0x10, RZ ;  /* 0x000000101c0a7819 */ /* 0x000fe200000006ff */
[----:B------:R-:W-:Y:S02]  /*e100*/  FMUL.FTZ R12, R12, UR16 ;  /* 0x000000100c0c7c20 */ /* 0x000fe40008410000 */
[----:B------:R-:W3:Y:S02]  /*e110*/  LDL.LU R28, [R1+0x558] ;  /* 0x00055800011c7983 */ /* 0x000ee40000300800 */
[----:B------:R-:W-:Y:S01]  /*e120*/  FADD.FTZ R6, R6, R10 ;  /* 0x0000000a06067221 */ /* 0x000fe20000010000 */
[----:B------:R-:W-:Y:S01]  /*e130*/  FFMA.FTZ R7, R10, R12, R7 ;  /* 0x0000000c0a077223 */ /* 0x000fe20000010007 */
[----:B------:R-:W-:-:S04]  /*e140*/  FMUL.FTZ R10, R2, R10 ;  /* 0x0000000a020a7220 */ /* 0x000fc80000410000 */
[----:B------:R-:W-:Y:S01]  /*e150*/  FADD.FTZ R24, R24, R10 ;  /* 0x0000000a18187221 */ /* 0x000fe20000010000 */
[----:B------:R-:W-:Y:S01]  /*e160*/  FFMA.FTZ R26, R12, R10, R26 ;  /* 0x0000000a0c1a7223 */ /* 0x000fe2000001001a */
[----:B------:R-:W-:Y:S02]  /*e170*/  FADD.FTZ R13, R13, -UR28 ;  /* 0x8000001c0d0d7e21 */ /* 0x000fe40008010000 */
[----:B------:R-:W-:Y:S01]  /*e180*/  FADD.FTZ R24, R8, R24 ;  /* 0x0000001808187221 */ /* 0x000fe20000010000 */
[----:B------:R-:W-:Y:S01]  /*e190*/  FFMA.FTZ R26, R9, R8, R26 ;  /* 0x00000008091a7223 */ /* 0x000fe2000001001a */
[----:B------:R-:W-:Y:S01]  /*e1a0*/  FMUL.FTZ R13, R13, UR16 ;  /* 0x000000100d0d7c20 */ /* 0x000fe20008410000 */
[----:B------:R-:W-:Y:S01]  /*e1b0*/  FADD.FTZ R0, R0, -UR28 ;  /* 0x8000001c00007e21 */ /* 0x000fe20008010000 */
[----:B------:R-:W-:-:S03]  /*e1c0*/  SHF.L.U32 R14, R14, 0x10, RZ ;  /* 0x000000100e0e7819 */ /* 0x000fc600000006ff */
[----:B------:R-:W-:Y:S02]  /*e1d0*/  FMUL.FTZ R0, R0, UR16 ;  /* 0x0000001000007c20 */ /* 0x000fe40008410000 */
[----:B------:R-:W-:Y:S01]  /*e1e0*/  FADD.FTZ R14, R14, -UR28 ;  /* 0x8000001c0e0e7e21 */ /* 0x000fe20008010000 */
[----:B----4-:R-:W-:Y:S02]  /*e1f0*/  SHF.L.U32 R8, R29, 0x10, RZ ;  /* 0x000000101d087819 */ /* 0x010fe400000006ff */
[----:B------:R-:W4:Y:S01]  /*e200*/  LDL.LU R29, [R1+0x488] ;  /* 0x00048800011d7983 */ /* 0x000f220000300800 */
[----:B------:R-:W-:Y:S02]  /*e210*/  SHF.L.U32 R9, R69, 0x10, RZ ;  /* 0x0000001045097819 */ /* 0x000fe400000006ff */
[----:B------:R-:W-:Y:S01]  /*e220*/  FADD.FTZ R6, R6, R8 ;  /* 0x0000000806067221 */ /* 0x000fe20000010000 */
[----:B------:R-:W-:Y:S01]  /*e230*/  FFMA.FTZ R7, R8, R13, R7 ;  /* 0x0000000d08077223 */ /* 0x000fe20000010007 */
[----:B------:R-:W4:Y:S01]  /*e240*/  LDL.LU R69, [R1+0x548] ;  /* 0x0005480001457983 */ /* 0x000f220000300800 */
        /* <DEDUP_REMOVED lines=17> */
[----:B------:R-:W-:Y:S01]  /*e360*/  FADD.FTZ R24, R24, R9 ;  /* 0x0000000918187221 */ /* 0x000fe20000010000 */
[----:B------:R-:W-:Y:S01]  /*e370*/  FFMA.FTZ R26, R14, R9, R26 ;  /* 0x000000090e1a7223 */ /* 0x000fe2000001001a */
[----:B------:R-:W3:Y:S01]  /*e380*/  LDL.LU R59, [R1+0x538] ;  /* 0x00053800013b7983 */ /* 0x000ee20000300800 */
[----:B------:R-:W-:Y:S01]  /*e390*/  SHF.L.U32 R9, R28, 0x10, RZ ;  /* 0x000000101c097819 */ /* 0x000fe200000006ff */
[----:B------:R-:W-:Y:S02]  /*e3a0*/  FADD.FTZ R0, R0, -UR28 ;  /* 0x8000001c00007e21 */ /* 0x000fe40008010000 */
[----:B------:R-:W3:Y:S01]  /*e3b0*/  LDL.LU R28, [R1+0x53c] ;  /* 0x00053c00011c7983 */ /* 0x000ee20000300800 */
[----:B------:R-:W-:Y:S01]  /*e3c0*/  FADD.FTZ R8, R8, -UR28 ;  /* 0x8000001c08087e21 */ /* 0x000fe20008010000 */
[----:B------:R-:W-:Y:S01]  /*e3d0*/  FMUL.FTZ R0, R0, UR16 ;  /* 0x0000001000007c20 */ /* 0x000fe20008410000 */
[----:B------:R-:W-:-:S02]  /*e3e0*/  FADD.FTZ R21, R21, R9 ;  /* 0x0000000915157221 */ /* 0x000fc40000010000 */
[----:B------:R-:W-:Y:S01]  /*e3f0*/  FMUL.FTZ R8, R8, UR16 ;  /* 0x0000001008087c20 */ /* 0x000fe20008410000 */
[----:B------:R-:W-:Y:S01]  /*e400*/  FFMA.FTZ R23, R9, R0, R23 ;  /* 0x0000000009177223 */ /* 0x000fe20000010017 */
[----:B------:R-:W-:-:S04]  /*e410*/  FMUL.FTZ R9, R3, R9 ;  /* 0x0000000903097220 */ /* 0x000fc80000410000 */
[----:B------:R-:W-:Y:S01]  /*e420*/  FFMA.FTZ R26, R0, R9, R26 ;  /* 0x00000009001a7223 */ /* 0x000fe2000001001a */
[----:B----4-:R-:W-:Y:S02]  /*e430*/  SHF.L.U32 R10, R29, 0x10, RZ ;  /* 0x000000101d0a7819 */ /* 0x010fe400000006ff */
[----:B------:R-:W4:Y:S01]  /*e440*/  LDL.LU R29, [R1+0x278] ;  /* 0x00027800011d7983 */ /* 0x000f220000300800 */
[----:B------:R-:W-:Y:S02]  /*e450*/  SHF.L.U32 R11, R69, 0x10, RZ ;  /* 0x00000010450b7819 */ /* 0x000fe400000006ff */
[----:B------:R-:W-:Y:S01]  /*e460*/  FADD.FTZ R10, R10, -UR28 ;  /* 0x8000001c0a0a7e21 */ /* 0x000fe20008010000 */
[----:B------:R-:W4:Y:S02]  /*e470*/  LDL.LU R69, [R1+0x518] ;  /* 0x0005180001457983 */ /* 0x000f240000300800 */
[----:B------:R-:W-:Y:S01]  /*e480*/  FADD.FTZ R6, R6, R11 ;  /* 0x0000000b06067221 */ /* 0x000fe20000010000 */
[----:B------:R-:W-:Y:S01]  /*e490*/  FFMA.FTZ R7, R11, R8, R7 ;  /* 0x000000080b077223 */ /* 0x000fe20000010007 */
[----:B------:R-:W-:Y:S01]  /*e4a0*/  FMUL.FTZ R11, R2, R11 ;  /* 0x0000000b020b7220 */ /* 0x000fe20000410000 */
[----:B------:R-:W-:-:S03]  /*e4b0*/  FMUL.FTZ R10, R10, UR16 ;  /* 0x000000100a0a7c20 */ /* 0x000fc60008410000 */
[----:B------:R-:W-:Y:S01]  /*e4c0*/  FFMA.FTZ R26, R8, R11, R26 ;  /* 0x0000000b081a7223 */ /* 0x000fe2000001001a */
[----:B--2---:R-:W-:Y:S02]  /*e4d0*/  SHF.L.U32 R0, R67, 0x10, RZ ;  /* 0x0000001043007819 */ /* 0x004fe400000006ff */
[----:B------:R-:W2:Y:S03]  /*e4e0*/  LDL.LU R67, [R1+0x460] ;  /* 0x0004600001437983 */ /* 0x000ea60000300800 */
[----:B------:R-:W-:Y:S01]  /*e4f0*/  FMUL.FTZ R8, R3, R0 ;  /* 0x0000000003087220 */ /* 0x000fe20000410000 */
[----:B------:R-:W-:Y:S01]  /*e500*/  FADD.FTZ R21, R21, R0 ;  /* 0x0000000015157221 */ /* 0x000fe20000010000 */
[----:B------:R-:W-:Y:S01]  /*e510*/  FFMA.FTZ R23, R0, R10, R23 ;  /* 0x0000000a00177223 */ /* 0x000fe20000010017 */
[----:B---3--:R-:W-:Y:S02]  /*e520*/  SHF.L.U32 R0, R68, 0x10, RZ ;  /* 0x0000001044007819 */ /* 0x008fe400000006ff */
[----:B------:R-:W3:Y:S01]  /*e530*/  LDL.LU R68, [R1+0x274] ;  /* 0x0002740001447983 */ /* 0x000ee20000300800 */
[----:B------:R-:W-:Y:S01]  /*e540*/  FADD.FTZ R24, R9, R24 ;  /* 0x0000001809187221 */ /* 0x000fe20000010000 */
[----:B------:R-:W-:-:S03]  /*e550*/  SHF.L.U32 R15, R15, 0x10, RZ ;  /* 0x000000100f0f7819 */ /* 0x000fc600000006ff */
[----:B------:R-:W-:Y:S01]  /*e560*/  FADD.FTZ R24, R24, R11 ;  /* 0x0000000b18187221 */ /* 0x000fe20000010000 */
[----:B------:R-:W-:Y:S01]  /*e570*/  FFMA.FTZ R26, R10, R8, R26 ;  /* 0x000000080a1a7223 */ /* 0x000fe2000001001a */
[----:B------:R-:W-:Y:S02]  /*e580*/  FADD.FTZ R15, R15, -UR28 ;  /* 0x8000001c0f0f7e21 */ /* 0x000fe40008010000 */
[----:B------:R-:W-:Y:S01]  /*e590*/  FADD.FTZ R24, R8, R24 ;  /* 0x0000001808187221 */ /* 0x000fe20000010000 */
[----:B------:R-:W-:Y:S02]  /*e5a0*/  SHF.L.U32 R8, R59, 0x10, RZ ;  /* 0x000000103b087819 */ /* 0x000fe400000006ff */
[----:B------:R-:W3:Y:S01]  /*e5b0*/  LDL.LU R59, [R1+0x51c] ;  /* 0x00051c00013b7983 */ /* 0x000ee20000300800 */
[----:B------:R-:W-:Y:S01]  /*e5c0*/  SHF.L.U32 R9, R28, 0x10, RZ ;  /* 0x000000101c097819 */ /* 0x000fe200000006ff */
[----:B------:R-:W-:Y:S02]  /*e5d0*/  FMUL.FTZ R15, R15, UR16 ;  /* 0x000000100f0f7c20 */ /* 0x000fe40008410000 */
[----:B------:R-:W3:Y:S01]  /*e5e0*/  LDL.LU R28, [R1+0x448] ;  /* 0x00044800011c7983 */ /* 0x000ee20000300800 */
[----:B------:R-:W-:Y:S01]  /*e5f0*/  FADD.FTZ R0, R0, -UR28 ;  /* 0x8000001c00007e21 */ /* 0x000fe20008010000 */
[----:B------:R-:W-:Y:S01]  /*e600*/  FADD.FTZ R6, R6, R8 ;  /* 0x0000000806067221 */ /* 0x000fe20000010000 */
[----:B------:R-:W-:Y:S01]  /*e610*/  FFMA.FTZ R7, R8, R15, R7 ;  /* 0x0000000f08077223 */ /* 0x000fe20000010007 */
[----:B------:R-:W-:Y:S01]  /*e620*/  FMUL.FTZ R8, R2, R8 ;  /* 0x0000000802087220 */ /* 0x000fe20000410000 */
[----:B------:R-:W-:-:S03]  /*e630*/  FMUL.FTZ R0, R0, UR16 ;  /* 0x0000001000007c20 */ /* 0x000fc60008410000 */
[----:B------:R-:W-:Y:S01]  /*e640*/  FADD.FTZ R24, R24, R8 ;  /* 0x0000000818187221 */ /* 0x000fe20000010000 */
[----:B------:R-:W-:Y:S01]  /*e650*/  FFMA.FTZ R26, R15, R8, R26 ;  /* 0x000000080f1a7223 */ /* 0x000fe2000001001a */
[----:B------:R-:W-:Y:S01]  /*e660*/  FADD.FTZ R21, R21, R9 ;  /* 0x0000000915157221 */ /* 0x000fe20000010000 */
[----:B------:R-:W-:Y:S01]  /*e670*/  FFMA.FTZ R23, R9, R0, R23 ;  /* 0x0000000009177223 */ /* 0x000fe20000010017 */
[----:B------:R-:W-:Y:S01]  /*e680*/  FMUL.FTZ R9, R3, R9 ;  /* 0x0000000903097220 */ /* 0x000fe20000410000 */
[----:B----4-:R-:W-:Y:S02]  /*e690*/  SHF.L.U32 R10, R29, 0x10, RZ ;  /* 0x000000101d0a7819 */ /* 0x010fe400000006ff */
[----:B------:R-:W4:Y:S01]  /*e6a0*/  LDL.LU R29, [R1+0x508] ;  /* 0x00050800011d7983 */ /* 0x000f220000300800 */
[----:B------:R-:W-:Y:S02]  /*e6b0*/  SHF.L.U32 R8, R69, 0x10, RZ ;  /* 0x0000001045087819 */ /* 0x000fe400000006ff */
[----:B------:R-:W-:Y:S01]  /*e6c0*/  FADD.FTZ R10, R10, -UR28 ;  /* 0x8000001c0a0a7e21 */ /* 0x000fe20008010000 */
[----:B------:R-:W4:Y:S01]  /*e6d0*/  LDL.LU R69, [R1+0x520] ;  /* 0x0005200001457983 */ /* 0x000f220000300800 */
[----:B------:R-:W-:-:S02]  /*e6e0*/  FFMA.FTZ R26, R0, R9, R26 ;  /* 0x00000009001a7223 */ /* 0x000fc4000001001a */
[----:B------:R-:W-:Y:S01]  /*e6f0*/  FMUL.FTZ R10, R10, UR16 ;  /* 0x000000100a0a7c20 */ /* 0x000fe20008410000 */
[----:B------:R-:W-:Y:S01]  /*e700*/  FADD.FTZ R24, R9, R24 ;  /* 0x0000001809187221 */ /* 0x000fe20000010000 */
[----:B------:R-:W-:Y:S01]  /*e710*/  FMUL.FTZ R9, R2, R8 ;  /* 0x0000000802097220 */ /* 0x000fe20000410000 */
[----:B------:R-:W-:Y:S01]  /*e720*/  FADD.FTZ R6, R6, R8 ;  /* 0x0000000806067221 */ /* 0x000fe20000010000 */
[----:B------:R-:W-:Y:S01]  /*e730*/  FFMA.FTZ R7, R8, R10, R7 ;  /* 0x0000000a08077223 */ /* 0x000fe20000010007 */
[----:B--2---:R-:W-:Y:S02]  /*e740*/  SHF.L.U32 R0, R67, 0x10, RZ ;  /* 0x0000001043007819 */ /* 0x004fe400000006ff */
[----:B------:R-:W2:Y:S01]  /*e750*/  LDL.LU R67, [R1+0x26c] ;  /* 0x00026c0001437983 */ /* 0x000ea20000300800 */
[----:B---3--:R-:W-:-:S03]  /*e760*/  SHF.L.U32 R8, R68, 0x10, RZ ;  /* 0x0000001044087819 */ /* 0x008fc600000006ff */
[----:B------:R-:W3:Y:S01]  /*e770*/  LDL.LU R68, [R1+0x404] ;  /* 0x0004040001447983 */ /* 0x000ee20000300800 */
[----:B------:R-:W-:Y:S01]  /*e780*/  FADD.FTZ R24, R24, R9 ;  /* 0x0000000918187221 */ /* 0x000fe20000010000 */
[----:B------:R-:W-:Y:S01]  /*e790*/  FFMA.FTZ R26, R10, R9, R26 ;  /* 0x000000090a1a7223 */ /* 0x000fe2000001001a */
[----:B------:R-:W-:Y:S01]  /*e7a0*/  FADD.FTZ R0, R0, -UR28 ;  /* 0x8000001c00007e21 */ /* 0x000fe20008010000 */
        /* <DEDUP_REMOVED lines=10> */
[----:B------:R-:W-:Y:S01]  /*e850*/  FFMA.FTZ R26, R0, R9, R26 ;  /* 0x00000009001a7223 */ /* 0x000fe2000001001a */
[----:B------:R-:W-:Y:S01]  /*e860*/  FADD.FTZ R10, R10, -UR28 ;  /* 0x8000001c0a0a7e21 */ /* 0x000fe20008010000 */
[----:B----4-:R-:W-:Y:S02]  /*e870*/  SHF.L.U32 R11, R29, 0x10, RZ ;  /* 0x000000101d0b7819 */ /* 0x010fe400000006ff */
[----:B------:R-:W4:Y:S01]  /*e880*/  LDL.LU R29, [R1+0x268] ;  /* 0x00026800011d7983 */ /* 0x000f220000300800 */
[----:B------:R-:W-:Y:S02]  /*e890*/  SHF.L.U32 R0, R69, 0x10, RZ ;  /* 0x0000001045007819 */ /* 0x000fe400000006ff */
[----:B------:R-:W-:Y:S01]  /*e8a0*/  FADD.FTZ R6, R6, R11 ;  /* 0x0000000b06067221 */ /* 0x000fe20000010000 */
[----:B------:R-:W4:Y:S01]  /*e8b0*/  LDL.LU R69, [R1+0x4e8] ;  /* 0x0004e80001457983 */ /* 0x000f220000300800 */
[----:B------:R-:W-:Y:S01]  /*e8c0*/  FFMA.FTZ R7, R11, R8, R7 ;  /* 0x000000080b077223 */ /* 0x000fe20000010007 */
[----:B------:R-:W-:Y:S01]  /*e8d0*/  FMUL.FTZ R11, R2, R11 ;  /* 0x0000000b020b7220 */ /* 0x000fe20000410000 */
[----:B------:R-:W-:Y:S01]  /*e8e0*/  FMUL.FTZ R10, R10, UR16 ;  /* 0x000000100a0a7c20 */ /* 0x000fe20008410000 */
[----:B------:R-:W-:-:S02]  /*e8f0*/  FADD.FTZ R24, R9, R24 ;  /* 0x0000001809187221 */ /* 0x000fc40000010000 */
[----:B------:R-:W-:Y:S01]  /*e900*/  FFMA.FTZ R26, R8, R11, R26 ;  /* 0x0000000b081a7223 */ /* 0x000fe2000001001a */
        /* <DEDUP_REMOVED lines=9> */
[----:B------:R-:W-:Y:S02]  /*e9a0*/  FADD.FTZ R8, R8, -UR28 ;  /* 0x8000001c08087e21 */ /* 0x000fe40008010000 */
[----:B------:R-:W-:Y:S01]  /*e9b0*/  FADD.FTZ R24, R9, R24 ;  /* 0x0000001809187221 */ /* 0x000fe20000010000 */
[----:B------:R-:W-:Y:S02]  /*e9c0*/  SHF.L.U32 R9, R59, 0x10, RZ ;  /* 0x000000103b097819 */ /* 0x000fe400000006ff */
[----:B------:R-:W3:Y:S01]  /*e9d0*/  LDL.LU R59, [R1+0x500] ;  /* 0x00050000013b7983 */ /* 0x000ee20000300800 */
[----:B------:R-:W-:Y:S01]  /*e9e0*/  SHF.L.U32 R10, R28, 0x10, RZ ;  /* 0x000000101c0a7819 */ /* 0x000fe200000006ff */
[----:B------:R-:W-:-:S02]  /*e9f0*/  FMUL.FTZ R8, R8, UR16 ;  /* 0x0000001008087c20 */ /* 0x000fc40008410000 */
[----:B------:R-:W3:Y:S01]  /*ea00*/  LDL.LU R28, [R1+0x264] ;  /* 0x00026400011c7983 */ /* 0x000ee20000300800 */
[----:B------:R-:W-:Y:S01]  /*ea10*/  FADD.FTZ R0, R0, -UR28 ;  /* 0x8000001c00007e21 */ /* 0x000fe20008010000 */
[----:B------:R-:W-:Y:S01]  /*ea20*/  FADD.FTZ R6, R6, R9 ;  /* 0x0000000906067221 */ /* 0x000fe20000010000 */
[----:B------:R-:W-:Y:S01]  /*ea30*/  FFMA.FTZ R7, R9, R8, R7 ;  /* 0x0000000809077223 */ /* 0x000fe20000010007 */
[----:B------:R-:W-:Y:S01]  /*ea40*/  FMUL.FTZ R9, R2, R9 ;  /* 0x0000000902097220 */ /* 0x000fe20000410000 */
[----:B------:R-:W-:-:S03]  /*ea50*/  FMUL.FTZ R0, R0, UR16 ;  /* 0x0000001000007c20 */ /* 0x000fc60008410000 */
        /* <DEDUP_REMOVED lines=152> */
[----:B------:R-:W-:Y:S01]  /*f3e0*/  FADD.FTZ R0, R0, -UR28 ;  /* 0x8000001c00007e21 */ /* 0x000fe20008010000 */
[----:B------:R-:W-:Y:S02]  /*f3f0*/  FFMA.FTZ R26, R11, R9, R26 ;  /* 0x000000090b1a7223 */ /* 0x000fe4000001001a */
[----:B------:R-:W-:Y:S01]  /*f400*/  FADD.FTZ R24, R24, R9 ;  /* 0x0000000918187221 */ /* 0x000fe20000010000 */
[----:B------:R-:W-:Y:S01]  /*f410*/  SHF.L.U32 R9, R57, 0x10, RZ ;  /* 0x0000001039097819 */ /* 0x000fe200000006ff */
[----:B------:R-:W-:Y:S01]  /*f420*/  FMUL.FTZ R0, R0, UR16 ;  /* 0x0000001000007c20 */ /* 0x000fe20008410000 */
[----:B------:R-:W-:Y:S01]  /*f430*/  FADD.FTZ R8, R8, -UR28 ;  /* 0x8000001c08087e21 */ /* 0x000fe20008010000 */
[----:B------:R-:W-:Y:S02]  /*f440*/  SHF.L.U32 R10, R59, 0x10, RZ ;  /* 0x000000103b0a7819 */ /* 0x000fe400000006ff */
[----:B------:R-:W-:Y:S01]  /*f450*/  FADD.FTZ R21, R21, R9 ;  /* 0x0000000915157221 */ /* 0x000fe20000010000 */
[----:B------:R-:W-:Y:S01]  /*f460*/  FFMA.FTZ R23, R9, R0, R23 ;  /* 0x0000000009177223 */ /* 0x000fe20000010017 */
[----:B------:R-:W-:Y:S01]  /*f470*/  FMUL.FTZ R9, R3, R9 ;  /* 0x0000000903097220 */ /* 0x000fe20000410000 */
[----:B------:R-:W-:Y:S01]  /*f480*/  SHF.L.U32 R11, R28, 0x10, RZ ;  /* 0x000000101c0b7819 */ /* 0x000fe200000006ff */
[----:B------:R-:W-:Y:S01]  /*f490*/  FMUL.FTZ R8, R8, UR16 ;  /* 0x0000001008087c20 */ /* 0x000fe20008410000 */
[----:B------:R-:W-:Y:S01]  /*f4a0*/  FADD.FTZ R10, R10, -UR28 ;  /* 0x8000001c0a0a7e21 */ /* 0x000fe20008010000 */
[----:B------:R-:W-:Y:S01]  /*f4b0*/  FFMA.FTZ R26, R0, R9, R26 ;  /* 0x00000009001a7223 */ /* 0x000fe2000001001a */
[----:B------:R-:W3:Y:S01]  /*f4c0*/  LDL.LU R59, [R1+0x47c] ;  /* 0x00047c00013b7983 */ /* 0x000ee20000300800 */
[----:B------:R-:W-:Y:S01]  /*f4d0*/  FADD.FTZ R6, R6, R11 ;  /* 0x0000000b06067221 */ /* 0x000fe20000010000 */
[----:B------:R-:W-:Y:S01]  /*f4e0*/  FFMA.FTZ R7, R11, R8, R7 ;  /* 0x000000080b077223 */ /* 0x000fe20000010007 */
[----:B------:R-:W-:Y:S01]  /*f4f0*/  FMUL.FTZ R11, R2, R11 ;  /* 0x0000000b020b7220 */ /* 0x000fe20000410000 */
[----:B------:R-:W-:Y:S01]  /*f500*/  FMUL.FTZ R10, R10, UR16 ;  /* 0x000000100a0a7c20 */ /* 0x000fe20008410000 */
[----:B------:R-:W-:Y:S01]  /*f510*/  FADD.FTZ R24, R9, R24 ;  /* 0x0000001809187221 */ /* 0x000fe20000010000 */
[----:B------:R-:W-:Y:S01]  /*f520*/  SHF.L.U32 R16, R16, 0x10, RZ ;  /* 0x0000001010107819 */ /* 0x000fe200000006ff */
[----:B------:R-:W-:Y:S01]  /*f530*/  FFMA.FTZ R26, R8, R11, R26 ;  /* 0x0000000b081a7223 */ /* 0x000fe2000001001a */
[----:B------:R-:W-:Y:S01]  /*f540*/  SHF.L.U32 R17, R17, 0x10, RZ ;  /* 0x0000001011117819 */ /* 0x000fe200000006ff */
[----:B------:R-:W-:Y:S01]  /*f550*/  FADD.FTZ R24, R24, R11 ;  /* 0x0000000b18187221 */ /* 0x000fe20000010000 */
[----:B------:R-:W-:Y:S01]  /*f560*/  SHF.L.U32 R19, R19, 0x10, RZ ;  /* 0x0000001013137819 */ /* 0x000fe200000006ff */
[----:B------:R-:W3:Y:S01]  /*f570*/  LDL.LU R28, [R1+0x470] ;  /* 0x00047000011c7983 */ /* 0x000ee20000300800 */
[----:B----4-:R-:W-:-:S03]  /*f580*/  SHF.L.U32 R0, R29, 0x10, RZ ;  /* 0x000000101d007819 */ /* 0x010fc600000006ff */
[----:B------:R-:W4:Y:S02]  /*f590*/  LDL.LU R29, [R1+0x480] ;  /* 0x00048000011d7983 */ /* 0x000f240000300800 */
[----:B------:R-:W-:Y:S01]  /*f5a0*/  FMUL.FTZ R8, R3, R0 ;  /* 0x0000000003087220 */ /* 0x000fe20000410000 */
[----:B------:R-:W-:Y:S01]  /*f5b0*/  FADD.FTZ R21, R21, R0 ;  /* 0x0000000015157221 */ /* 0x000fe20000010000 */
[----:B------:R-:W-:Y:S01]  /*f5c0*/  FFMA.FTZ R23, R0, R10, R23 ;  /* 0x0000000a00177223 */ /* 0x000fe20000010017 */
[----:B------:R-:W-:Y:S02]  /*f5d0*/  SHF.L.U32 R0, R69, 0x10, RZ ;  /* 0x0000001045007819 */ /* 0x000fe400000006ff */
[----:B------:R-:W4:Y:S01]  /*f5e0*/  LDL.LU R69, [R1+0x478] ;  /* 0x0004780001457983 */ /* 0x000f220000300800 */
[----:B------:R-:W-:Y:S01]  /*f5f0*/  FADD.FTZ R24, R8, R24 ;  /* 0x0000001808187221 */ /* 0x000fe20000010000 */
[----:B------:R-:W-:Y:S01]  /*f600*/  FFMA.FTZ R26, R10, R8, R26 ;  /* 0x000000080a1a7223 */ /* 0x000fe2000001001a */
[----:B--2---:R-:W-:-:S02]  /*f610*/  SHF.L.U32 R8, R67, 0x10, RZ ;  /* 0x0000001043087819 */ /* 0x004fc400000006ff */
[----:B------:R-:W2:Y:S01]  /*f620*/  LDL.LU R67, [R1+0x484] ;  /* 0x0004840001437983 */ /* 0x000ea20000300800 */
[----:B---3--:R-:W-:-:S03]  /*f630*/  SHF.L.U32 R9, R68, 0x10, RZ ;  /* 0x0000001044097819 */ /* 0x008fc600000006ff */
        /* <DEDUP_REMOVED lines=12> */
[----:B------:R-:W-:Y:S01]  /*f700*/  FADD.FTZ R24, R24, R8 ;  /* 0x0000000818187221 */ /* 0x000fe20000010000 */
[----:B------:R-:W-:-:S02]  /*f710*/  FADD.FTZ R17, R17, -UR28 ;  /* 0x8000001c11117e21 */ /* 0x000fc40008010000 */
[----:B------:R-:W-:Y:S01]  /*f720*/  FFMA.FTZ R26, R0, R9, R26 ;  /* 0x00000009001a7223 */ /* 0x000fe2000001001a */
[----:B------:R-:W-:Y:S01]  /*f730*/  FADD.FTZ R24, R9, R24 ;  /* 0x0000001809187221 */ /* 0x000fe20000010000 */
[----:B------:R-:W-:Y:S01]  /*f740*/  FMUL.FTZ R17, R17, UR16 ;  /* 0x0000001011117c20 */ /* 0x000fe20008410000 */
[----:B------:R-:W-:Y:S01]  /*f750*/  FMUL.FTZ R0, R2, R19 ;  /* 0x0000001302007220 */ /* 0x000fe20000410000 */
[----:B------:R-:W-:-:S03]  /*f760*/  SHF.L.U32 R18, R18, 0x10, RZ ;  /* 0x0000001012127819 */ /* 0x000fc600000006ff */
[----:B------:R-:W-:Y:S01]  /*f770*/  FADD.FTZ R24, R24, R0 ;  /* 0x0000000018187221 */ /* 0x000fe20000010000 */
[----:B------:R-:W-:Y:S01]  /*f780*/  FFMA.FTZ R26, R17, R0, R26 ;  /* 0x00000000111a7223 */ /* 0x000fe2000001001a */
[----:B------:R-:W-:Y:S01]  /*f790*/  SHF.L.U32 R20, R20, 0x10, RZ ;  /* 0x0000001014147819 */ /* 0x000fe200000006ff */
[----:B------:R-:W-:Y:S01]  /*f7a0*/  FADD.FTZ R18, R18, -UR28 ;  /* 0x8000001c12127e21 */ /* 0x000fe20008010000 */
[----:B------:R-:W-:Y:S02]  /*f7b0*/  SHF.L.U32 R8, R59, 0x10, RZ ;  /* 0x000000103b087819 */ /* 0x000fe400000006ff */
[----:B------:R-:W3:Y:S01]  /*f7c0*/  LDL.LU R59, [R1+0x474] ;  /* 0x00047400013b7983 */ /* 0x000ee20000300800 */
[----:B------:R-:W-:Y:S01]  /*f7d0*/  FADD.FTZ R20, R20, -UR28 ;  /* 0x8000001c14147e21 */ /* 0x000fe20008010000 */
[----:B------:R-:W-:Y:S01]  /*f7e0*/  FMUL.FTZ R18, R18, UR16 ;  /* 0x0000001012127c20 */ /* 0x000fe20008410000 */
[----:B----4-:R-:W-:Y:S02]  /*f7f0*/  SHF.L.U32 R0, R29, 0x10, RZ ;  /* 0x000000101d007819 */ /* 0x010fe400000006ff */
[----:B------:R-:W4:Y:S01]  /*f800*/  LDL.LU R29, [R1+0x46c] ;  /* 0x00046c00011d7983 */ /* 0x000f220000300800 */
[----:B------:R-:W-:Y:S01]  /*f810*/  FADD.FTZ R6, R6, R19 ;  /* 0x0000001306067221 */ /* 0x000fe20000010000 */
[----:B------:R-:W-:Y:S01]  /*f820*/  FFMA.FTZ R7, R19, R17, R7 ;  /* 0x0000001113077223 */ /* 0x000fe20000010007 */
[----:B------:R-:W-:Y:S01]  /*f830*/  FMUL.FTZ R20, R20, UR16 ;  /* 0x0000001014147c20 */ /* 0x000fe20008410000 */
[----:B------:R-:W-:Y:S01]  /*f840*/  FADD.FTZ R21, R21, R0 ;  /* 0x0000000015157221 */ /* 0x000fe20000010000 */
[----:B------:R-:W-:Y:S01]  /*f850*/  FFMA.FTZ R23, R0, R18, R23 ;  /* 0x0000001200177223 */ /* 0x000fe20000010017 */
[----:B------:R-:W-:Y:S01]  /*f860*/  SHF.L.U32 R9, R69, 0x10, RZ ;  /* 0x0000001045097819 */ /* 0x000fe200000006ff */
[----:B------:R-:W-:Y:S01]  /*f870*/  FMUL.FTZ R0, R3, R0 ;  /* 0x0000000003007220 */ /* 0x000fe20000410000 */
[----:B------:R-:W4:Y:S03]  /*f880*/  LDL.LU R69, [R1+0x450] ;  /* 0x0004500001457983 */ /* 0x000f260000300800 */
[----:B------:R-:W-:Y:S01]  /*f890*/  FADD.FTZ R6, R6, R9 ;  /* 0x0000000906067221 */ /* 0x000fe20000010000 */
[----:B------:R-:W-:Y:S01]  /*f8a0*/  FFMA.FTZ R7, R9, R20, R7 ;  /* 0x0000001409077223 */ /* 0x000fe20000010007 */
[----:B------:R-:W-:Y:S01]  /*f8b0*/  FMUL.FTZ R9, R2, R9 ;  /* 0x0000000902097220 */ /* 0x000fe20000410000 */
[----:B------:R-:W-:Y:S01]  /*f8c0*/  FADD.FTZ R24, R0, R24 ;  /* 0x0000001800187221 */ /* 0x000fe20000010000 */
[----:B------:R-:W-:-:S03]  /*f8d0*/  FFMA.FTZ R26, R18, R0, R26 ;  /* 0x00000000121a7223 */ /* 0x000fc6000001001a */
[----:B------:R-:W-:Y:S01]  /*f8e0*/  FADD.FTZ R24, R24, R9 ;  /* 0x0000000918187221 */ /* 0x000fe20000010000 */
[----:B------:R-:W-:Y:S01]  /*f8f0*/  FFMA.FTZ R26, R20, R9, R26 ;  /* 0x00000009141a7223 */ /* 0x000fe2000001001a */
[----:B--2---:R-:W-:Y:S02]  /*f900*/  SHF.L.U32 R0, R67, 0x10, RZ ;  /* 0x0000001043007819 */ /* 0x004fe400000006ff */
[----:B------:R-:W2:Y:S01]  /*f910*/  LDL.LU R67, [R1+0x454] ;  /* 0x0004540001437983 */ /* 0x000ea20000300800 */
[----:B---3--:R-:W-:-:S03]  /*f920*/  SHF.L.U32 R9, R68, 0x10, RZ ;  /* 0x0000001044097819 */ /* 0x008fc600000006ff */
[----:B------:R-:W3:Y:S01]  /*f930*/  LDL.LU R68, [R1+0x458] ;  /* 0x0004580001447983 */ /* 0x000ee20000300800 */
[----:B------:R-:W-:Y:S01]  /*f940*/  FADD.FTZ R8, R8, -UR28 ;  /* 0x8000001c08087e21 */ /* 0x000fe20008010000 */
[----:B------:R-:W-:-:S03]  /*f950*/  FMUL.FTZ R10, R3, R0 ;  /* 0x00000000030a7220 */ /* 0x000fc60000410000 */
[----:B------:R-:W-:Y:S01]  /*f960*/  FMUL.FTZ R8, R8, UR16 ;  /* 0x0000001008087c20 */ /* 0x000fe20008410000 */
[----:B------:R-:W-:-:S03]  /*f970*/  FADD.FTZ R21, R21, R0 ;  /* 0x0000000015157221 */ /* 0x000fc60000010000 */
[----:B------:R-:W-:Y:S01]  /*f980*/  FFMA.FTZ R23, R0, R8, R23 ;  /* 0x0000000800177223 */ /* 0x000fe20000010017 */
[----:B------:R-:W-:Y:S01]  /*f990*/  SHF.L.U32 R0, R28, 0x10, RZ ;  /* 0x000000101c007819 */ /* 0x000fe200000006ff */
[----:B------:R-:W-:Y:S01]  /*f9a0*/  FFMA.FTZ R26, R8, R10, R26 ;  /* 0x0000000a081a7223 */ /* 0x000fe2000001001a */
[----:B------:R-:W3:Y:S01]  /*f9b0*/  LDL.LU R28, [R1+0x45c] ;  /* 0x00045c00011c7983 */ /* 0x000ee20000300800 */
[----:B------:R-:W-:Y:S01]  /*f9c0*/  FADD.FTZ R9, R9, -UR28 ;  /* 0x8000001c09097e21 */ /* 0x000fe20008010000 */
[----:B------:R-:W-:Y:S01]  /*f9d0*/  FADD.FTZ R24, R10, R24 ;  /* 0x000000180a187221 */ /* 0x000fe20000010000 */
[----:B------:R-:W-:Y:S02]  /*f9e0*/  FADD.FTZ R0, R0, -UR28 ;  /* 0x8000001c00007e21 */ /* 0x000fe40008010000 */
[----:B------:R-:W-:Y:S02]  /*f9f0*/  FMUL.FTZ R9, R9, UR16 ;  /* 0x0000001009097c20 */ /* 0x000fe40008410000 */
[----:B------:R-:W-:Y:S01]  /*fa00*/  FMUL.FTZ R0, R0, UR16 ;  /* 0x0000001000007c20 */ /* 0x000fe20008410000 */
[----:B------:R-:W-:-:S02]  /*fa10*/  SHF.L.U32 R10, R59, 0x10, RZ ;  /* 0x000000103b0a7819 */ /* 0x000fc400000006ff */
[----:B------:R-:W3:Y:S01]  /*fa20*/  LDL.LU R59, [R1+0x498] ;  /* 0x00049800013b7983 */ /* 0x000ee20000300800 */
[----:B----4-:R-:W-:-:S03]  /*fa30*/  SHF.L.U32 R8, R29, 0x10, RZ ;  /* 0x000000101d087819 */ /* 0x010fc600000006ff */
[----:B------:R-:W4:Y:S02]  /*fa40*/  LDL.LU R29, [R1+0x490] ;  /* 0x00049000011d7983 */ /* 0x000f240000300800 */
[----:B------:R-:W-:Y:S01]  /*fa50*/  FADD.FTZ R6, R6, R8 ;  /* 0x0000000806067221 */ /* 0x000fe20000010000 */
[----:B------:R-:W-:Y:S01]  /*fa60*/  FFMA.FTZ R7, R8, R9, R7 ;  /* 0x0000000908077223 */ /* 0x000fe20000010007 */
[----:B------:R-:W-:Y:S01]  /*fa70*/  SHF.L.U32 R11, R69, 0x10, RZ ;  /* 0x00000010450b7819 */ /* 0x000fe200000006ff */
[----:B------:R-:W-:Y:S01]  /*fa80*/  FMUL.FTZ R8, R2, R8 ;  /* 0x0000000802087220 */ /* 0x000fe20000410000 */
[----:B------:R-:W4:Y:S01]  /*fa90*/  LDL.LU R69, [R1+0x494] ;  /* 0x0004940001457983 */ /* 0x000f220000300800 */
[----:B------:R-:W-:Y:S01]  /*faa0*/  FADD.FTZ R21, R21, R10 ;  /* 0x0000000a15157221 */ /* 0x000fe20000010000 */
[----:B------:R-:W-:Y:S01]  /*fab0*/  FFMA.FTZ R23, R10, R0, R23 ;  /* 0x000000000a177223 */ /* 0x000fe20000010017 */
[----:B------:R-:W-:Y:S01]  /*fac0*/  FMUL.FTZ R10, R3, R10 ;  /* 0x0000000a030a7220 */ /* 0x000fe20000410000 */
[----:B------:R-:W-:Y:S01]  /*fad0*/  FFMA.FTZ R26, R9, R8, R26 ;  /* 0x00000008091a7223 */ /* 0x000fe2000001001a */
[----:B------:R-:W-:-:S03]  /*fae0*/  FADD.FTZ R24, R24, R8 ;  /* 0x0000000818187221 */ /* 0x000fc60000010000 */
[----:B------:R-:W-:Y:S01]  /*faf0*/  FFMA.FTZ R26, R0, R10, R26 ;  /* 0x0000000a001a7223 */ /* 0x000fe2000001001a */
[----:B--2---:R-:W-:Y:S02]  /*fb00*/  SHF.L.U32 R8, R67, 0x10, RZ ;  /* 0x0000001043087819 */ /* 0x004fe400000006ff */
[----:B------:R-:W2:Y:S01]  /*fb10*/  LDL.LU R67, [R1+0x4a0] ;  /* 0x0004a00001437983 */ /* 0x000ea20000300800 */
[----:B---3--:R-:W-:-:S03]  /*fb20*/  SHF.L.U32 R0, R68, 0x10, RZ ;  /* 0x0000001044007819 */ /* 0x008fc600000006ff */
[----:B------:R-:W3:Y:S01]  /*fb30*/  LDL.LU R68, [R1+0x49c] ;  /* 0x00049c0001447983 */ /* 0x000ee20000300800 */
[----:B------:R-:W-:Y:S01]  /*fb40*/  FADD.FTZ R11, R11, -UR28 ;  /* 0x8000001c0b0b7e21 */ /* 0x000fe20008010000 */
[----:B------:R-:W-:Y:S01]  /*fb50*/  FADD.FTZ R24, R10, R24 ;  /* 0x000000180a187221 */ /* 0x000fe20000010000 */
[----:B------:R-:W-:Y:S02]  /*fb60*/  FMUL.FTZ R9, R2, R8 ;  /* 0x0000000802097220 */ /* 0x000fe40000410000 */
[----:B------:R-:W-:Y:S01]  /*fb70*/  FMUL.FTZ R11, R11, UR16 ;  /* 0x000000100b0b7c20 */ /* 0x000fe20008410000 */
[----:B------:R-:W-:Y:S01]  /*fb80*/  FADD.FTZ R6, R6, R8 ;  /* 0x0000000806067221 */ /* 0x000fe20000010000 */
[----:B------:R-:W-:Y:S02]  /*fb90*/  FADD.FTZ R24, R24, R9 ;  /* 0x0000000918187221 */ /* 0x000fe40000010000 */
[----:B------:R-:W-:Y:S01]  /*fba0*/  FFMA.FTZ R7, R8, R11, R7 ;  /* 0x0000000b08077223 */ /* 0x000fe20000010007 */
[----:B------:R-:W-:Y:S01]  /*fbb0*/  SHF.L.U32 R8, R28, 0x10, RZ ;  /* 0x000000101c087819 */ /* 0x000fe200000006ff */
[----:B------:R-:W-:Y:S01]  /*fbc0*/  FFMA.FTZ R26, R11, R9, R26 ;  /* 0x000000090b1a7223 */ /* 0x000fe2000001001a */
[----:B------:R-:W3:Y:S01]  /*fbd0*/  LDL.LU R28, [R1+0x4fc] ;  /* 0x0004fc00011c7983 */ /* 0x000ee20000300800 */
[----:B------:R-:W-:-:S02]  /*fbe0*/  FADD.FTZ R0, R0, -UR28 ;  /* 0x8000001c00007e21 */ /* 0x000fc40008010000 */
[----:B------:R-:W-:Y:S02]  /*fbf0*/  FADD.FTZ R8, R8, -UR28 ;  /* 0x8000001c08087e21 */ /* 0x000fe40008010000 */
[----:B------:R-:W-:Y:S02]  /*fc00*/  FMUL.FTZ R0, R0, UR16 ;  /* 0x0000001000007c20 */ /* 0x000fe40008410000 */
[----:B------:R-:W-:Y:S01]  /*fc10*/  FMUL.FTZ R8, R8, UR16 ;  /* 0x0000001008087c20 */ /* 0x000fe20008410000 */
[----:B------:R-:W-:Y:S02]  /*fc20*/  SHF.L.U32 R10, R59, 0x10, RZ ;  /* 0x000000103b0a7819 */ /* 0x000fe400000006ff */
[----:B------:R-:W3:Y:S01]  /*fc30*/  LDL.LU R59, [R1+0x514] ;  /* 0x00051400013b7983 */ /* 0x000ee20000300800 */
[----:B----4-:R-:W-:-:S03]  /*fc40*/  SHF.L.U32 R9, R29, 0x10, RZ ;  /* 0x000000101d097819 */ /* 0x010fc600000006ff */
[----:B------:R-:W4:Y:S02]  /*fc50*/  LDL.LU R29, [R1+0x4a4] ;  /* 0x0004a400011d7983 */ /* 0x000f240000300800 */
        /* <DEDUP_REMOVED lines=8> */
[----:B------:R-:W-:-:S04]  /*fce0*/  FFMA.FTZ R26, R0, R9, R26 ;  /* 0x00000009001a7223 */ /* 0x000fc8000001001a */
        /* <DEDUP_REMOVED lines=13> */
[----:B------:R-:W-:Y:S01]  /*fdc0*/  FADD.FTZ R24, R9, R24 ;  /* 0x0000001809187221 */ /* 0x000fe20000010000 */
[----:B------:R-:W3:Y:S01]  /*fdd0*/  LDL.LU R28, [R1+0x534] ;  /* 0x00053400011c7983 */ /* 0x000ee20000300800 */
[----:B------:R-:W-:Y:S01]  /*fde0*/  FFMA.FTZ R26, R10, R9, R26 ;  /* 0x000000090a1a7223 */ /* 0x000fe2000001001a */
[----:B------:R-:W-:Y:S01]  /*fdf0*/  FADD.FTZ R8, R8, -UR28 ;  /* 0x8000001c08087e21 */ /* 0x000fe20008010000 */
[----:B------:R-:W-:-:S03]  /*fe00*/  FADD.FTZ R0, R0, -UR28 ;  /* 0x8000001c00007e21 */ /* 0x000fc60008010000 */
[----:B------:R-:W-:Y:S01]  /*fe10*/  FMUL.FTZ R8, R8, UR16 ;  /* 0x0000001008087c20 */ /* 0x000fe20008410000 */
        /* <DEDUP_REMOVED lines=127> */
[----:B------:R-:W-:Y:S01]  /*10610*/  FFMA.FTZ R26, R10, R9, R26 ;  /* 0x000000090a1a7223 */ /* 0x000fe2000001001a */
[----:B------:R-:W-:Y:S01]  /*10620*/  FADD.FTZ R8, R8, -UR28 ;  /* 0x8000001c08087e21 */ /* 0x000fe20008010000 */
[----:B------:R-:W3:Y:S01]  /*10630*/  LDL.LU R28, [R1+0x380] ;  /* 0x00038000011c7983 */ /* 0x000ee20000300800 */
[----:B------:R-:W-:-:S02]  /*10640*/  FADD.FTZ R0, R0, -UR28 ;  /* 0x8000001c00007e21 */ /* 0x000fc40008010000 */
[----:B------:R-:W-:Y:S01]  /*10650*/  FMUL.FTZ R8, R8, UR16 ;  /* 0x0000001008087c20 */ /* 0x000fe20008410000 */
[----:B------:R-:W-:Y:S01]  /*10660*/  SHF.L.U32 R10, R55, 0x10, RZ ;  /* 0x00000010370a7819 */ /* 0x000fe200000006ff */
[----:B------:R-:W-:-:S04]  /*10670*/  FMUL.FTZ R0, R0, UR16 ;  /* 0x0000001000007c20 */ /* 0x000fc80008410000 */
[----:B------:R-:W-:Y:S01]  /*10680*/  FADD.FTZ R21, R21, R10 ;  /* 0x0000000a15157221 */ /* 0x000fe20000010000 */
[----:B------:R-:W-:Y:S01]  /*10690*/  FFMA.FTZ R23, R10, R0, R23 ;  /* 0x000000000a177223 */ /* 0x000fe20000010017 */
[----:B------:R-:W-:Y:S02]  /*106a0*/  SHF.L.U32 R11, R59, 0x10, RZ ;  /* 0x000000103b0b7819 */ /* 0x000fe400000006ff */
[----:B----4-:R-:W-:Y:S01]  /*106b0*/  SHF.L.U32 R9, R29, 0x10, RZ ;  /* 0x000000101d097819 */ /* 0x010fe200000006ff */
[----:B------:R-:W-:Y:S01]  /*106c0*/  FMUL.FTZ R10, R3, R10 ;  /* 0x0000000a030a7220 */ /* 0x000fe20000410000 */
[----:B------:R-:W4:Y:S03]  /*106d0*/  LDL.LU R29, [R1+0x37c] ;  /* 0x00037c00011d7983 */ /* 0x000f260000300800 */
[----:B------:R-:W-:Y:S01]  /*106e0*/  FADD.FTZ R6, R6, R9 ;  /* 0x0000000906067221 */ /* 0x000fe20000010000 */
[----:B------:R-:W-:Y:S01]  /*106f0*/  FFMA.FTZ R7, R9, R8, R7 ;  /* 0x0000000809077223 */ /* 0x000fe20000010007 */
[----:B------:R-:W-:Y:S01]  /*10700*/  FMUL.FTZ R9, R2, R9 ;  /* 0x0000000902097220 */ /* 0x000fe20000410000 */
[----:B------:R-:W-:Y:S01]  /*10710*/  FADD.FTZ R11, R11, -UR28 ;  /* 0x8000001c0b0b7e21 */ /* 0x000fe20008010000 */
[----:B------:R-:W4:Y:S02]  /*10720*/  LDL.LU R59, [R1+0x358] ;  /* 0x00035800013b7983 */ /* 0x000f240000300800 */
[----:B------:R-:W-:Y:S01]  /*10730*/  FFMA.FTZ R26, R8, R9, R26 ;  /* 0x00000009081a7223 */ /* 0x000fe2000001001a */
[----:B------:R-:W-:Y:S01]  /*10740*/  SHF.L.U32 R8, R69, 0x10, RZ ;  /* 0x0000001045087819 */ /* 0x000fe200000006ff */
[----:B------:R-:W-:Y:S01]  /*10750*/  FMUL.FTZ R11, R11, UR16 ;  /* 0x000000100b0b7c20 */ /* 0x000fe20008410000 */
[----:B------:R-:W-:Y:S01]  /*10760*/  FADD.FTZ R24, R24, R9 ;  /* 0x0000000918187221 */ /* 0x000fe20000010000 */
[----:B------:R-:W-:Y:S01]  /*10770*/  FFMA.FTZ R26, R0, R10, R26 ;  /* 0x0000000a001a7223 */ /* 0x000fe2000001001a */
[----:B------:R-:W4:Y:S01]  /*10780*/  LDL.LU R69, [R1+0x368] ;  /* 0x0003680001457983 */ /* 0x000f220000300800 */
[----:B------:R-:W-:Y:S01]  /*10790*/  FMUL.FTZ R9, R2, R8 ;  /* 0x0000000802097220 */ /* 0x000fe20000410000 */
[----:B------:R-:W-:Y:S01]  /*107a0*/  FADD.FTZ R6, R6, R8 ;  /* 0x0000000806067221 */ /* 0x000fe20000010000 */
[----:B------:R-:W-:Y:S01]  /*107b0*/  FFMA.FTZ R7, R8, R11, R7 ;  /* 0x0000000b08077223 */ /* 0x000fe20000010007 */
[----:B--2---:R-:W-:-:S02]  /*107c0*/  SHF.L.U32 R0, R67, 0x10, RZ ;  /* 0x0000001043007819 */ /* 0x004fc400000006ff */
        /* <DEDUP_REMOVED lines=9> */
[----:B------:R-:W-:-:S03]  /*10860*/  FADD.FTZ R8, R8, -UR28 ;  /* 0x8000001c08087e21 */ /* 0x000fc60008010000 */
[----:B------:R-:W-:Y:S01]  /*10870*/  FADD.FTZ R21, R21, R9 ;  /* 0x0000000915157221 */ /* 0x000fe20000010000 */
[----:B------:R-:W-:Y:S01]  /*10880*/  FFMA.FTZ R23, R9, R0, R23 ;  /* 0x0000000009177223 */ /* 0x000fe20000010017 */
[----:B------:R-:W-:Y:S01]  /*10890*/  FMUL.FTZ R9, R3, R9 ;  /* 0x0000000903097220 */ /* 0x000fe20000410000 */
[----:B------:R-:W-:Y:S01]  /*108a0*/  SHF.L.U32 R10, R28, 0x10, RZ ;  /* 0x000000101c0a7819 */ /* 0x000fe200000006ff */
[----:B------:R-:W-:Y:S01]  /*108b0*/  FMUL.FTZ R8, R8, UR16 ;  /* 0x0000001008087c20 */ /* 0x000fe20008410000 */
[----:B------:R-:W3:Y:S01]  /*108c0*/  LDL.LU R28, [R1+0x344] ;  /* 0x00034400011c7983 */ /* 0x000ee20000300800 */
[----:B------:R-:W-:Y:S01]  /*108d0*/  FFMA.FTZ R26, R0, R9, R26 ;  /* 0x00000009001a7223 */ /* 0x000fe2000001001a */
[----:B------:R-:W-:Y:S01]  /*108e0*/  SHF.L.U32 R0, R51, 0x10, RZ ;  /* 0x0000001033007819 */ /* 0x000fe200000006ff */
[----:B------:R-:W-:Y:S01]  /*108f0*/  FADD.FTZ R24, R9, R24 ;  /* 0x0000001809187221 */ /* 0x000fe20000010000 */
[----:B------:R-:W-:-:S03]  /*10900*/  FADD.FTZ R10, R10, -UR28 ;  /* 0x8000001c0a0a7e21 */ /* 0x000fc60008010000 */
[----:B------:R-:W-:Y:S01]  /*10910*/  FMUL.FTZ R9, R3, R0 ;  /* 0x0000000003097220 */ /* 0x000fe20000410000 */
[----:B------:R-:W-:Y:S01]  /*10920*/  FMUL.FTZ R10, R10, UR16 ;  /* 0x000000100a0a7c20 */ /* 0x000fe20008410000 */
[----:B----4-:R-:W-:Y:S02]  /*10930*/  SHF.L.U32 R11, R29, 0x10, RZ ;  /* 0x000000101d0b7819 */ /* 0x010fe400000006ff */
[----:B------:R-:W4:Y:S03]  /*10940*/  LDL.LU R29, [R1+0x35c] ;  /* 0x00035c00011d7983 */ /* 0x000f260000300800 */
[----:B------:R-:W-:Y:S01]  /*10950*/  FADD.FTZ R6, R6, R11 ;  /* 0x0000000b06067221 */ /* 0x000fe20000010000 */
[----:B------:R-:W-:Y:S01]  /*10960*/  FFMA.FTZ R7, R11, R8, R7 ;  /* 0x000000080b077223 */ /* 0x000fe20000010007 */
[----:B------:R-:W-:-:S04]  /*10970*/  FMUL.FTZ R11, R2, R11 ;  /* 0x0000000b020b7220 */ /* 0x000fc80000410000 */
        /* <DEDUP_REMOVED lines=9> */
[----:B------:R-:W-:Y:S01]  /*10a10*/  FADD.FTZ R21, R21, R0 ;  /* 0x0000000015157221 */ /* 0x000fe20000010000 */
[----:B------:R-:W-:Y:S01]  /*10a20*/  FFMA.FTZ R23, R0, R10, R23 ;  /* 0x0000000a00177223 */ /* 0x000fe20000010017 */
[----:B------:R-:W-:Y:S01]  /*10a30*/  SHF.L.U32 R0, R69, 0x10, RZ ;  /* 0x0000001045007819 */ /* 0x000fe200000006ff */
[----:B------:R-:W-:Y:S01]  /*10a40*/  FMUL.FTZ R8, R8, UR16 ;  /* 0x0000001008087c20 */ /* 0x000fe20008410000 */
[----:B------:R-:W3:Y:S01]  /*10a50*/  LDL.LU R69, [R1+0x628] ;  /* 0x0006280001457983 */ /* 0x000ee20000300800 */
[----:B------:R-:W-:Y:S02]  /*10a60*/  FADD.FTZ R6, R6, R9 ;  /* 0x0000000906067221 */ /* 0x000fe40000010000 */
[----:B------:R-:W-:Y:S01]  /*10a70*/  FFMA.FTZ R7, R9, R8, R7 ;  /* 0x0000000809077223 */ /* 0x000fe20000010007 */
[----:B------:R-:W-:-:S04]  /*10a80*/  FMUL.FTZ R9, R2, R9 ;  /* 0x0000000902097220 */ /* 0x000fc80000410000 */
[----:B------:R-:W-:Y:S01]  /*10a90*/  FFMA.FTZ R26, R8, R9, R26 ;  /* 0x00000009081a7223 */ /* 0x000fe2000001001a */
[----:B------:R-:W-:Y:S01]  /*10aa0*/  FADD.FTZ R0, R0, -UR28 ;  /* 0x8000001c00007e21 */ /* 0x000fe20008010000 */
[----:B------:R-:W-:-:S03]  /*10ab0*/  SHF.L.U32 R10, R49, 0x10, RZ ;  /* 0x00000010310a7819 */ /* 0x000fc600000006ff */
[----:B------:R-:W-:Y:S02]  /*10ac0*/  FMUL.FTZ R0, R0, UR16 ;  /* 0x0000001000007c20 */ /* 0x000fe40008410000 */
[----:B------:R-:W-:Y:S02]  /*10ad0*/  FADD.FTZ R21, R21, R10 ;  /* 0x0000000a15157221 */ /* 0x000fe40000010000 */
[----:B------:R-:W-:Y:S01]  /*10ae0*/  FFMA.FTZ R23, R10, R0, R23 ;  /* 0x000000000a177223 */ /* 0x000fe20000010017 */
[----:B------:R-:W-:Y:S01]  /*10af0*/  FMUL.FTZ R10, R3, R10 ;  /* 0x0000000a030a7220 */ /* 0x000fe20000410000 */
[----:B------:R-:W-:Y:S01]  /*10b00*/  FADD.FTZ R24, R24, R9 ;  /* 0x0000000918187221 */ /* 0x000fe20000010000 */
[----:B----4-:R-:W-:Y:S02]  /*10b10*/  SHF.L.U32 R8, R29, 0x10, RZ ;  /* 0x000000101d087819 */ /* 0x010fe400000006ff */
[----:B------:R-:W4:Y:S01]  /*10b20*/  LDL.LU R29, [R1+0x320] ;  /* 0x00032000011d7983 */ /* 0x000f220000300800 */
[----:B------:R-:W-:Y:S01]  /*10b30*/  FFMA.FTZ R26, R0, R10, R26 ;  /* 0x0000000a001a7223 */ /* 0x000fe2000001001a */
[----:B------:R-:W-:Y:S01]  /*10b40*/  FADD.FTZ R24, R10, R24 ;  /* 0x000000180a187221 */ /* 0x000fe20000010000 */
[----:B--2---:R-:W-:-:S02]  /*10b50*/  SHF.L.U32 R0, R67, 0x10, RZ ;  /* 0x0000001043007819 */ /* 0x004fc400000006ff */
[----:B------:R-:W2:Y:S01]  /*10b60*/  LDL.LU R67, [R1+0x644] ;  /* 0x0006440001437983 */ /* 0x000ea20000300800 */
[----:B---3--:R-:W-:-:S03]  /*10b70*/  SHF.L.U32 R10, R68, 0x10, RZ ;  /* 0x00000010440a7819 */ /* 0x008fc600000006ff */
[----:B------:R-:W3:Y:S01]  /*10b80*/  LDL.LU R68, [R1+0x30c] ;  /* 0x00030c0001447983 */ /* 0x000ee20000300800 */
[----:B------:R-:W-:Y:S01]  /*10b90*/  SHF.L.U32 R11, R59, 0x10, RZ ;  /* 0x000000103b0b7819 */ /* 0x000fe200000006ff */
[----:B------:R-:W-:Y:S01]  /*10ba0*/  FMUL.FTZ R9, R2, R8 ;  /* 0x0000000802097220 */ /* 0x000fe20000410000 */
[----:B------:R-:W-:Y:S01]  /*10bb0*/  FADD.FTZ R6, R6, R8 ;  /* 0x0000000806067221 */ /* 0x000fe20000010000 */
[----:B------:R-:W-:Y:S01]  /*10bc0*/  FADD.FTZ R0, R0, -UR28 ;  /* 0x8000001c00007e21 */ /* 0x000fe20008010000 */
[----:B------:R-:W-:Y:S01]  /*10bd0*/  FADD.FTZ R10, R10, -UR28 ;  /* 0x8000001c0a0a7e21 */ /* 0x000fe20008010000 */
[----:B------:R-:W-:Y:S01]  /*10be0*/  FADD.FTZ R11, R11, -UR28 ;  /* 0x8000001c0b0b7e21 */ /* 0x000fe20008010000 */
[----:B------:R-:W-:Y:S01]  /*10bf0*/  SHF.L.U32 R12, R43, 0x10, RZ ;  /* 0x000000102b0c7819 */ /* 0x000fe200000006ff */
[----:B------:R-:W3:Y:S02]  /*10c00*/  LDL.LU R59, [R1+0x6b4] ;  /* 0x0006b400013b7983 */ /* 0x000ee40000300800 */
[----:B------:R-:W-:-:S04]  /*10c10*/  FMUL.FTZ R11, R11, UR16 ;  /* 0x000000100b0b7c20 */ /* 0x000fc80008410000 */
[----:B------:R-:W-:Y:S01]  /*10c20*/  FFMA.FTZ R7, R8, R11, R7 ;  /* 0x0000000b08077223 */ /* 0x000fe20000010007 */
[----:B------:R-:W-:Y:S01]  /*10c30*/  SHF.L.U32 R8, R28, 0x10, RZ ;  /* 0x000000101c087819 */ /* 0x000fe200000006ff */
[----:B------:R-:W-:Y:S01]  /*10c40*/  FADD.FTZ R24, R24, R9 ;  /* 0x0000000918187221 */ /* 0x000fe20000010000 */
[----:B------:R-:W-:Y:S01]  /*10c50*/  FFMA.FTZ R26, R11, R9, R26 ;  /* 0x000000090b1a7223 */ /* 0x000fe2000001001a */
[----:B------:R-:W-:Y:S01]  /*10c60*/  SHF.L.U32 R9, R47, 0x10, RZ ;  /* 0x000000102f097819 */ /* 0x000fe200000006ff */
[----:B------:R-:W-:Y:S01]  /*10c70*/  FMUL.FTZ R0, R0, UR16 ;  /* 0x0000001000007c20 */ /* 0x000fe20008410000 */
[----:B------:R-:W-:Y:S01]  /*10c80*/  FADD.FTZ R8, R8, -UR28 ;  /* 0x8000001c08087e21 */ /* 0x000fe20008010000 */
[----:B------:R-:W-:Y:S01]  /*10c90*/  SHF.L.U32 R11, R69, 0x10, RZ ;  /* 0x00000010450b7819 */ /* 0x000fe200000006ff */
[----:B------:R-:W-:Y:S01]  /*10ca0*/  FMUL.FTZ R10, R10, UR16 ;  /* 0x000000100a0a7c20 */ /* 0x000fe20008410000 */
[----:B------:R-:W-:Y:S01]  /*10cb0*/  FADD.FTZ R21, R21, R9 ;  /* 0x0000000915157221 */ /* 0x000fe20000010000 */
[----:B------:R-:W-:Y:S01]  /*10cc0*/  FMUL.FTZ R8, R8, UR16 ;  /* 0x0000001008087c20 */ /* 0x000fe20008410000 */
[----:B------:R-:W-:Y:S01]  /*10cd0*/  FFMA.FTZ R23, R9, R0, R23 ;  /* 0x0000000009177223 */ /* 0x000fe20000010017 */
[----:B------:R-:W-:Y:S01]  /*10ce0*/  FMUL.FTZ R9, R3, R9 ;  /* 0x0000000903097220 */ /* 0x000fe20000410000 */
[----:B------:R-:W-:Y:S01]  /*10cf0*/  FADD.FTZ R6, R6, R11 ;  /* 0x0000000b06067221 */ /* 0x000fe20000010000 */
[----:B------:R-:W-:Y:S01]  /*10d00*/  FFMA.FTZ R7, R11, R8, R7 ;  /* 0x000000080b077223 */ /* 0x000fe20000010007 */
[----:B------:R-:W-:Y:S01]  /*10d10*/  FMUL.FTZ R11, R2, R11 ;  /* 0x0000000b020b7220 */ /* 0x000fe20000410000 */
[----:B------:R-:W-:Y:S01]  /*10d20*/  FFMA.FTZ R26, R0, R9, R26 ;  /* 0x00000009001a7223 */ /* 0x000fe2000001001a */
[----:B------:R-:W3:Y:S03]  /*10d30*/  LDL.LU R69, [R1+0x660] ;  /* 0x0006600001457983 */ /* 0x000ee60000300800 */
[----:B------:R-:W-:Y:S01]  /*10d40*/  FFMA.FTZ R26, R8, R11, R26 ;  /* 0x0000000b081a7223 */ /* 0x000fe2000001001a */
[----:B------:R-:W-:Y:S01]  /*10d50*/  FMUL.FTZ R13, R3, R12 ;  /* 0x0000000c030d7220 */ /* 0x000fe20000410000 */
[----:B------:R-:W3:Y:S01]  /*10d60*/  LDL.LU R28, [R1+0x2cc] ;  /* 0x0002cc00011c7983 */ /* 0x000ee20000300800 */
[----:B----4-:R-:W-:-:S03]  /*10d70*/  SHF.L.U32 R8, R29, 0x10, RZ ;  /* 0x000000101d087819 */ /* 0x010fc600000006ff */
[----:B------:R-:W4:Y:S01]  /*10d80*/  LDL.LU R29, [R1+0x2f8] ;  /* 0x0002f800011d7983 */ /* 0x000f220000300800 */
[----:B------:R-:W-:Y:S01]  /*10d90*/  SHF.L.U32 R0, R45, 0x10, RZ ;  /* 0x000000102d007819 */ /* 0x000fe200000006ff */
[----:B------:R-:W-:Y:S01]  /*10da0*/  FADD.FTZ R24, R9, R24 ;  /* 0x0000001809187221 */ /* 0x000fe20000010000 */
[----:B------:R-:W-:-:S03]  /*10db0*/  FADD.FTZ R8, R8, -UR28 ;  /* 0x8000001c08087e21 */ /* 0x000fc60008010000 */
[----:B------:R-:W-:Y:S01]  /*10dc0*/  FADD.FTZ R24, R24, R11 ;  /* 0x0000000b18187221 */ /* 0x000fe20000010000 */
[----:B------:R-:W-:Y:S01]  /*10dd0*/  FMUL.FTZ R9, R3, R0 ;  /* 0x0000000003097220 */ /* 0x000fe20000410000 */
[----:B------:R-:W-:Y:S01]  /*10de0*/  FADD.FTZ R21, R21, R0 ;  /* 0x0000000015157221 */ /* 0x000fe20000010000 */
[----:B------:R-:W-:Y:S02]  /*10df0*/  FFMA.FTZ R23, R0, R10, R23 ;  /* 0x0000000a00177223 */ /* 0x000fe40000010017 */
[----:B------:R-:W-:Y:S01]  /*10e00*/  FADD.FTZ R24, R9, R24 ;  /* 0x0000001809187221 */ /* 0x000fe20000010000 */
[----:B------:R-:W-:Y:S01]  /*10e10*/  FFMA.FTZ R26, R10, R9, R26 ;  /* 0x000000090a1a7223 */ /* 0x000fe2000001001a */
[----:B------:R-:W-:Y:S01]  /*10e20*/  FMUL.FTZ R9, R8, UR16 ;  /* 0x0000001008097c20 */ /* 0x000fe20008410000 */
[----:B--2---:R-:W-:Y:S02]  /*10e30*/  SHF.L.U32 R0, R67, 0x10, RZ ;  /* 0x0000001043007819 */ /* 0x004fe400000006ff */
[----:B------:R-:W2:Y:S01]  /*10e40*/  LDL.LU R67, [R1+0x678] ;  /* 0x0006780001437983 */ /* 0x000ea20000300800 */
[----:B---3--:R-:W-:-:S03]  /*10e50*/  SHF.L.U32 R8, R68, 0x10, RZ ;  /* 0x0000001044087819 */ /* 0x008fc600000006ff */
[----:B------:R-:W3:Y:S01]  /*10e60*/  LDL.LU R68, [R1+0x67c] ;  /* 0x00067c0001447983 */ /* 0x000ee20000300800 */
[----:B------:R-:W-:Y:S01]  /*10e70*/  SHF.L.U32 R10, R54, 0x10, RZ ;  /* 0x00000010360a7819 */ /* 0x000fe200000006ff */
[----:B------:R-:W-:Y:S01]  /*10e80*/  FADD.FTZ R8, R8, -UR28 ;  /* 0x8000001c08087e21 */ /* 0x000fe20008010000 */
[----:B------:R-:W-:-:S03]  /*10e90*/  FADD.FTZ R0, R0, -UR28 ;  /* 0x8000001c00007e21 */ /* 0x000fc60008010000 */
[----:B------:R-:W-:Y:S01]  /*10ea0*/  FADD.FTZ R6, R6, R10 ;  /* 0x0000000a06067221 */ /* 0x000fe20000010000 */
[----:B------:R-:W-:Y:S01]  /*10eb0*/  FFMA.FTZ R7, R10, R9, R7 ;  /* 0x000000090a077223 */ /* 0x000fe20000010007 */
[----:B------:R-:W-:Y:S01]  /*10ec0*/  FMUL.FTZ R11, R2, R10 ;  /* 0x0000000a020b7220 */ /* 0x000fe20000410000 */
[----:B------:R-:W-:Y:S01]  /*10ed0*/  SHF.L.U32 R10, R52, 0x10, RZ ;  /* 0x00000010340a7819 */ /* 0x000fe200000006ff */
[----:B------:R-:W-:Y:S01]  /*10ee0*/  FMUL.FTZ R8, R8, UR16 ;  /* 0x0000001008087c20 */ /* 0x000fe20008410000 */
[----:B------:R-:W-:Y:S01]  /*10ef0*/  FMUL.FTZ R0, R0, UR16 ;  /* 0x0000001000007c20 */ /* 0x000fe20008410000 */
[----:B------:R-:W-:Y:S01]  /*10f00*/  FFMA.FTZ R9, R9, R11, R26 ;  /* 0x0000000b09097223 */ /* 0x000fe2000001001a */
[----:B------:R-:W-:Y:S01]  /*10f10*/  FADD.FTZ R24, R24, R11 ;  /* 0x0000000b18187221 */ /* 0x000fe20000010000 */
[----:B------:R-:W-:Y:S01]  /*10f20*/  FMUL.FTZ R11, R2, R10 ;  /* 0x0000000a020b7220 */ /* 0x000fe20000410000 */
[----:B------:R-:W-:Y:S01]  /*10f30*/  FADD.FTZ R6, R6, R10 ;  /* 0x0000000a06067221 */ /* 0x000fe20000010000 */
[----:B------:R-:W-:Y:S01]  /*10f40*/  FFMA.FTZ R7, R10, R8, R7 ;  /* 0x000000080a077223 */ /* 0x000fe20000010007 */
[----:B------:R-:W-:Y:S01]  /*10f50*/  FFMA.FTZ R23, R12, R0, R23 ;  /* 0x000000000c177223 */ /* 0x000fe20000010017 */
[----:B------:R-:W-:Y:S01]  /*10f60*/  FFMA.FTZ R9, R0, R13, R9 ;  /* 0x0000000d00097223 */ /* 0x000fe20000010009 */
[----:B------:R-:W-:Y:S01]  /*10f70*/  FADD.FTZ R21, R21, R12 ;  /* 0x0000000c15157221 */ /* 0x000fe20000010000 */
[----:B------:R-:W-:Y:S01]  /*10f80*/  FADD.FTZ R24, R13, R24 ;  /* 0x000000180d187221 */ /* 0x000fe20000010000 */
[----:B------:R-:W-:Y:S01]  /*10f90*/  SHF.L.U32 R12, R41, 0x10, RZ ;  /* 0x00000010290c7819 */ /* 0x000fe200000006ff */
[----:B------:R-:W-:Y:S01]  /*10fa0*/  FFMA.FTZ R9, R8, R11, R9 ;  /* 0x0000000b08097223 */ /* 0x000fe20000010009 */
[----:B------:R-:W-:-:S02]  /*10fb0*/  SHF.L.U32 R13, R50, 0x10, RZ ;  /* 0x00000010320d7819 */ /* 0x000fc400000006ff */
[----:B------:R-:W-:Y:S01]  /*10fc0*/  SHF.L.U32 R0, R69, 0x10, RZ ;  /* 0x0000001045007819 */ /* 0x000fe200000006ff */
[----:B------:R-:W-:Y:S01]  /*10fd0*/  FADD.FTZ R24, R24, R11 ;  /* 0x0000000b18187221 */ /* 0x000fe20000010000 */
[----:B------:R-:W3:Y:S03]  /*10fe0*/  LDL.LU R69, [R1+0x694] ;  /* 0x0006940001457983 */ /* 0x000ee60000300800 */
[----:B------:R-:W-:Y:S01]  /*10ff0*/  FADD.FTZ R8, R0, -UR28 ;  /* 0x8000001c00087e21 */ /* 0x000fe20008010000 */
[----:B----4-:R-:W-:Y:S01]  /*11000*/  SHF.L.U32 R10, R29, 0x10, RZ ;  /* 0x000000101d0a7819 */ /* 0x010fe200000006ff */
[----:B------:R-:W-:Y:S02]  /*11010*/  FMUL.FTZ R11, R3, R12 ;  /* 0x0000000c030b7220 */ /* 0x000fe40000410000 */
[----:B------:R-:W-:Y:S01]  /*11020*/  FMUL.FTZ R8, R8, UR16 ;  /* 0x0000001008087c20 */ /* 0x000fe20008410000 */
[----:B------:R-:W-:Y:S01]  /*11030*/  FADD.FTZ R6, R6, R13 ;  /* 0x0000000d06067221 */ /* 0x000fe20000010000 */
[----:B------:R-:W-:Y:S01]  /*11040*/  FADD.FTZ R21, R21, R12 ;  /* 0x0000000c15157221 */ /* 0x000fe20000010000 */
[----:B------:R-:W-:Y:S01]  /*11050*/  FADD.FTZ R10, R10, -UR28 ;  /* 0x8000001c0a0a7e21 */ /* 0x000fe20008010000 */
[----:B------:R-:W4:Y:S03]  /*11060*/  LDL.LU R29, [R1+0x6b0] ;  /* 0x0006b000011d7983 */ /* 0x000f260000300800 */
[----:B------:R-:W-:Y:S01]  /*11070*/  FMUL.FTZ R10, R10, UR16 ;  /* 0x000000100a0a7c20 */ /* 0x000fe20008410000 */
[----:B------:R-:W-:Y:S01]  /*11080*/  FADD.FTZ R24, R11, R24 ;  /* 0x000000180b187221 */ /* 0x000fe20000010000 */
[----:B------:R-:W-:-:S02]  /*11090*/  FFMA.FTZ R9, R8, R11, R9 ;  /* 0x0000000b08097223 */ /* 0x000fc40000010009 */
[----:B------:R-:W-:Y:S01]  /*110a0*/  FFMA.FTZ R7, R13, R10, R7 ;  /* 0x0000000a0d077223 */ /* 0x000fe20000010007 */
[----:B------:R-:W-:-:S04]  /*110b0*/  FMUL.FTZ R13, R2, R13 ;  /* 0x0000000d020d7220 */ /* 0x000fc80000410000 */
[----:B------:R-:W-:Y:S01]  /*110c0*/  FADD.FTZ R24, R24, R13 ;  /* 0x0000000d18187221 */ /* 0x000fe20000010000 */
[----:B------:R-:W-:Y:S01]  /*110d0*/  FFMA.FTZ R13, R10, R13, R9 ;  /* 0x0000000d0a0d7223 */ /* 0x000fe20000010009 */
[----:B--2---:R-:W-:Y:S02]  /*110e0*/  SHF.L.U32 R0, R67, 0x10, RZ ;  /* 0x0000001043007819 */ /* 0x004fe400000006ff */
[----:B------:R-:W2:Y:S01]  /*110f0*/  LDL.LU R67, [R1+0x2c0] ;  /* 0x0002c00001437983 */ /* 0x000ea20000300800 */
[----:B---3--:R-:W-:-:S03]  /*11100*/  SHF.L.U32 R10, R68, 0x10, RZ ;  /* 0x00000010440a7819 */ /* 0x008fc600000006ff */
[----:B------:R-:W3:Y:S01]  /*11110*/  LDL.LU R68, [R1+0x6a0] ;  /* 0x0006a00001447983 */ /* 0x000ee20000300800 */
[----:B------:R-:W-:Y:S01]  /*11120*/  FFMA.FTZ R23, R12, R8, R23 ;  /* 0x000000080c177223 */ /* 0x000fe20000010017 */
[----:B------:R-:W-:Y:S01]  /*11130*/  FADD.FTZ R8, R0, -UR28 ;  /* 0x8000001c00087e21 */ /* 0x000fe20008010000 */
[----:B------:R-:W-:-:S03]  /*11140*/  SHF.L.U32 R0, R35, 0x10, RZ ;  /* 0x0000001023007819 */ /* 0x000fc600000006ff */
[----:B------:R-:W-:Y:S02]  /*11150*/  FMUL.FTZ R8, R8, UR16 ;  /* 0x0000001008087c20 */ /* 0x000fe40008410000 */
[----:B------:R-:W-:Y:S01]  /*11160*/  FMUL.FTZ R9, R3, R0 ;  /* 0x0000000003097220 */ /* 0x000fe20000410000 */
[----:B------:R-:W-:Y:S01]  /*11170*/  FADD.FTZ R21, R21, R0 ;  /* 0x0000000015157221 */ /* 0x000fe20000010000 */
[----:B------:R-:W-:Y:S02]  /*11180*/  FFMA.FTZ R23, R0, R8, R23 ;  /* 0x0000000800177223 */ /* 0x000fe40000010017 */
[----:B------:R-:W-:Y:S01]  /*11190*/  FADD.FTZ R0, R9, R24 ;  /* 0x0000001809007221 */ /* 0x000fe20000010000 */
[----:B------:R-:W-:Y:S01]  /*111a0*/  FFMA.FTZ R8, R8, R9, R13 ;  /* 0x0000000908087223 */ /* 0x000fe2000001000d */
[----:B------:R-:W-:Y:S01]  /*111b0*/  FADD.FTZ R9, R10, -UR28 ;  /* 0x8000001c0a097e21 */ /* 0x000fe20008010000 */
[----:B------:R-:W-:-:S05]  /*111c0*/  SHF.L.U32 R10, R48, 0x10, RZ ;  /* 0x00000010300a7819 */ /* 0x000fca00000006ff */
[----:B------:R-:W-:Y:S01]  /*111d0*/  FMUL.FTZ R13, R2, R10 ;  /* 0x0000000a020d7220 */ /* 0x000fe20000410000 */
[----:B------:R-:W-:Y:S02]  /*111e0*/  SHF.L.U32 R11, R69, 0x10, RZ ;  /* 0x00000010450b7819 */ /* 0x000fe400000006ff */
[----:B------:R-:W4:Y:S01]  /*111f0*/  LDL.LU R69, [R1+0x6c4] ;  /* 0x0006c40001457983 */ /* 0x000f220000300800 */
[----:B------:R-:W-:Y:S01]  /*11200*/  FADD.FTZ R15, R0, R13 ;  /* 0x0000000d000f7221 */ /* 0x000fe20000010000 */
[----:B--2---:R-:W-:Y:S02]  /*11210*/  SHF.L.U32 R14, R67, 0x10, RZ ;  /* 0x00000010430e7819 */ /* 0x004fe400000006ff */
[----:B------:R-:W2:Y:S01]  /*11220*/  LDL.LU R67, [R1+0x6a8] ;  /* 0x0006a80001437983 */ /* 0x000ea20000300800 */
[----:B---3--:R-:W-:-:S03]  /*11230*/  SHF.L.U32 R0, R68, 0x10, RZ ;  /* 0x0000001044007819 */ /* 0x008fc600000006ff */
[----:B------:R-:W3:Y:S01]  /*11240*/  LDL.LU R68, [R1+0x6c0] ;  /* 0x0006c00001447983 */ /* 0x000ee20000300800 */
[----:B------:R-:W-:Y:S01]  /*11250*/  FADD.FTZ R11, R11, -UR28 ;  /* 0x8000001c0b0b7e21 */ /* 0x000fe20008010000 */
[----:B------:R-:W-:Y:S01]  /*11260*/  SHF.L.U32 R12, R33, 0x10, RZ ;  /* 0x00000010210c7819 */ /* 0x000fe200000006ff */
[----:B------:R-:W-:Y:S02]  /*11270*/  FMUL.FTZ R9, R9, UR16 ;  /* 0x0000001009097c20 */ /* 0x000fe40008410000 */
[----:B------:R-:W-:Y:S01]  /*11280*/  FMUL.FTZ R11, R11, UR16 ;  /* 0x000000100b0b7c20 */ /* 0x000fe20008410000 */
[----:B------:R-:W-:Y:S01]  /*11290*/  FADD.FTZ R14, R14, -UR28 ;  /* 0x8000001c0e0e7e21 */ /* 0x000fe20008010000 */
[----:B------:R-:W-:Y:S01]  /*112a0*/  FADD.FTZ R6, R6, R10 ;  /* 0x0000000a06067221 */ /* 0x000fe20000010000 */
[----:B------:R-:W-:Y:S01]  /*112b0*/  FFMA.FTZ R7, R10, R9, R7 ;  /* 0x000000090a077223 */ /* 0x000fe20000010007 */
[----:B------:R-:W-:Y:S01]  /*112c0*/  FADD.FTZ R21, R21, R12 ;  /* 0x0000000c15157221 */ /* 0x000fe20000010000 */
[----:B------:R-:W-:Y:S01]  /*112d0*/  FFMA.FTZ R23, R12, R11, R23 ;  /* 0x0000000b0c177223 */ /* 0x000fe20000010017 */
[----:B------:R-:W-:Y:S01]  /*112e0*/  FMUL.FTZ R12, R3, R12 ;  /* 0x0000000c030c7220 */ /* 0x000fe20000410000 */
[----:B------:R-:W-:Y:S01]  /*112f0*/  FFMA.FTZ R8, R9, R13, R8 ;  /* 0x0000000d09087223 */ /* 0x000fe20000010008 */
[----:B------:R-:W-:Y:S01]  /*11300*/  SHF.L.U32 R10, R46, 0x10, RZ ;  /* 0x000000102e0a7819 */ /* 0x000fe200000006ff */
[----:B------:R-:W-:Y:S01]  /*11310*/  FMUL.FTZ R9, R14, UR16 ;  /* 0x000000100e097c20 */ /* 0x000fe20008410000 */
[----:B------:R-:W-:Y:S01]  /*11320*/  FADD.FTZ R15, R12, R15 ;  /* 0x0000000f0c0f7221 */ /* 0x000fe20000010000 */
[----:B------:R-:W-:-:S02]  /*11330*/  FFMA.FTZ R8, R11, R12, R8 ;  /* 0x0000000c0b087223 */ /* 0x000fc40000010008 */
[----:B------:R-:W-:Y:S01]  /*11340*/  FMUL.FTZ R12, R2, R10 ;  /* 0x0000000a020c7220 */ /* 0x000fe20000410000 */
[----:B------:R-:W-:Y:S01]  /*11350*/  FADD.FTZ R11, R6, R10 ;  /* 0x0000000a060b7221 */ /* 0x000fe20000010000 */
[----:B------:R-:W-:Y:S01]  /*11360*/  FFMA.FTZ R10, R10, R9, R7 ;  /* 0x000000090a0a7223 */ /* 0x000fe20000010007 */
[----:B------:R-:W-:Y:S01]  /*11370*/  SHF.L.U32 R7, R28, 0x10, RZ ;  /* 0x000000101c077819 */ /* 0x000fe200000006ff */
[----:B------:R-:W-:Y:S01]  /*11380*/  FADD.FTZ R15, R15, R12 ;  /* 0x0000000c0f0f7221 */ /* 0x000fe20000010000 */
[----:B------:R-:W-:Y:S01]  /*11390*/  FFMA.FTZ R12, R9, R12, R8 ;  /* 0x0000000c090c7223 */ /* 0x000fe20000010008 */
[----:B------:R-:W-:Y:S01]  /*113a0*/  FADD.FTZ R6, R0, -UR28 ;  /* 0x8000001c00067e21 */ /* 0x000fe20008010000 */
[----:B------:R-:W-:Y:S01]  /*113b0*/  SHF.L.U32 R0, R31, 0x10, RZ ;  /* 0x000000101f007819 */ /* 0x000fe200000006ff */
[----:B------:R-:W-:Y:S01]  /*113c0*/  FADD.FTZ R8, R7, -UR28 ;  /* 0x8000001c07087e21 */ /* 0x000fe20008010000 */
[----:B------:R-:W3:Y:S01]  /*113d0*/  LDL.LU R28, [R1+0x6b8] ;  /* 0x0006b800011c7983 */ /* 0x000ee20000300800 */
[----:B------:R-:W-:-:S02]  /*113e0*/  FMUL.FTZ R7, R6, UR16 ;  /* 0x0000001006077c20 */ /* 0x000fc40008410000 */
[----:B------:R-:W-:Y:S01]  /*113f0*/  FMUL.FTZ R17, R8, UR16 ;  /* 0x0000001008117c20 */ /* 0x000fe20008410000 */
[----:B------:R-:W-:Y:S01]  /*11400*/  FMUL.FTZ R8, R3, R0 ;  /* 0x0000000003087220 */ /* 0x000fe20000410000 */
[----:B----4-:R-:W-:Y:S02]  /*11410*/  SHF.L.U32 R9, R29, 0x10, RZ ;  /* 0x000000101d097819 */ /* 0x010fe400000006ff */
[----:B------:R-:W-:Y:S01]  /*11420*/  SHF.L.U32 R13, R44, 0x10, RZ ;  /* 0x000000102c0d7819 */ /* 0x000fe200000006ff */
[----:B------:R-:W-:Y:S01]  /*11430*/  FADD.FTZ R15, R8, R15 ;  /* 0x0000000f080f7221 */ /* 0x000fe20000010000 */
[----:B------:R-:W-:Y:S01]  /*11440*/  FFMA.FTZ R12, R7, R8, R12 ;  /* 0x00000008070c7223 */ /* 0x000fe2000001000c */
[----:B------:R-:W-:Y:S01]  /*11450*/  SHF.L.U32 R8, R69, 0x10, RZ ;  /* 0x0000001045087819 */ /* 0x000fe200000006ff */
[----:B------:R-:W-:Y:S01]  /*11460*/  FADD.FTZ R9, R9, -UR28 ;  /* 0x8000001c09097e21 */ /* 0x000fe20008010000 */
[----:B------:R-:W4:Y:S01]  /*11470*/  LDL.LU R69, [R1+0x6c8] ;  /* 0x0006c80001457983 */ /* 0x000f220000300800 */
[----:B------:R-:W-:Y:S01]  /*11480*/  FFMA.FTZ R6, R13, R17, R10 ;  /* 0x000000110d067223 */ /* 0x000fe2000001000a */
[----:B------:R-:W-:-:S02]  /*11490*/  FMUL.FTZ R10, R2, R13 ;  /* 0x0000000d020a7220 */ /* 0x000fc40000410000 */
[----:B------:R-:W4:Y:S01]  /*114a0*/  LDL.LU R29, [R1+0x6cc] ;  /* 0x0006cc00011d7983 */ /* 0x000f220000300800 */
[----:B------:R-:W-:Y:S01]  /*114b0*/  FADD.FTZ R21, R21, R0 ;  /* 0x0000000015157221 */ /* 0x000fe20000010000 */
[----:B------:R-:W-:Y:S01]  /*114c0*/  FFMA.FTZ R23, R0, R7, R23 ;  /* 0x0000000700177223 */ /* 0x000fe20000010017 */
[----:B------:R-:W-:Y:S01]  /*114d0*/  FMUL.FTZ R9, R9, UR16 ;  /* 0x0000001009097c20 */ /* 0x000fe20008410000 */
[----:B------:R-:W-:Y:S01]  /*114e0*/  FADD.FTZ R15, R15, R10 ;  /* 0x0000000a0f0f7221 */ /* 0x000fe20000010000 */
        /* <DEDUP_REMOVED lines=8> */
[----:B------:R-:W-:Y:S01]  /*11570*/  FFMA.FTZ R12, R9, R10, R12 ;  /* 0x0000000a090c7223 */ /* 0x000fe2000001000c */
[----:B------:R-:W-:Y:S01]  /*11580*/  FADD.FTZ R15, R10, R15 ;  /* 0x0000000f0a0f7221 */ /* 0x000fe20000010000 */
[----:B------:R-:W-:Y:S01]  /*11590*/  FADD.FTZ R9, R7, -UR28 ;  /* 0x8000001c07097e21 */ /* 0x000fe20008010000 */
[----:B------:R-:W-:Y:S01]  /*115a0*/  SHF.L.U32 R7, R42, 0x10, RZ ;  /* 0x000000102a077819 */ /* 0x000fe200000006ff */
[----:B------:R-:W-:Y:S01]  /*115b0*/  FADD.FTZ R10, R8, -UR28 ;  /* 0x8000001c080a7e21 */ /* 0x000fe20008010000 */
[----:B------:R-:W-:Y:S01]  /*115c0*/  FADD.FTZ R0, R11, R13 ;  /* 0x0000000d0b007221 */ /* 0x000fe20000010000 */
[----:B------:R-:W-:Y:S01]  /*115d0*/  SHF.L.U32 R8, R30, 0x10, RZ ;  /* 0x000000101e087819 */ /* 0x000fe200000006ff */
[----:B------:R-:W-:Y:S01]  /*115e0*/  FMUL.FTZ R9, R9, UR16 ;  /* 0x0000001009097c20 */ /* 0x000fe20008410000 */
[----:B------:R-:W-:Y:S01]  /*115f0*/  FMUL.FTZ R10, R10, UR16 ;  /* 0x000000100a0a7c20 */ /* 0x000fe20008410000 */
[----:B------:R-:W-:Y:S01]  /*11600*/  SHF.L.U32 R32, R32, 0x10, RZ ;  /* 0x0000001020207819 */ /* 0x000fe200000006ff */
[----:B------:R-:W-:Y:S01]  /*11610*/  FMUL.FTZ R14, R2, R7 ;  /* 0x00000007020e7220 */ /* 0x000fe20000410000 */
        /* <DEDUP_REMOVED lines=8> */
[----:B------:R-:W-:-:S02]  /*116a0*/  FADD.FTZ R32, R32, -UR28 ;  /* 0x8000001c20207e21 */ /* 0x000fc40008010000 */
[----:B------:R-:W-:Y:S01]  /*116b0*/  FADD.FTZ R8, R7, R8 ;  /* 0x0000000807087221 */ /* 0x000fe20000010000 */
[----:B------:R-:W-:Y:S01]  /*116c0*/  FFMA.FTZ R9, R10, R7, R9 ;  /* 0x000000070a097223 */ /* 0x000fe20000010009 */
[----:B------:R-:W-:Y:S01]  /*116d0*/  FMUL.FTZ R13, R2, R11 ;  /* 0x0000000b020d7220 */ /* 0x000fe20000410000 */
[----:B------:R-:W-:Y:S01]  /*116e0*/  FMUL.FTZ R32, R32, UR16 ;  /* 0x0000001020207c20 */ /* 0x000fe20008410000 */
[----:B------:R-:W-:Y:S02]  /*116f0*/  SHF.L.U32 R10, R59, 0x10, RZ ;  /* 0x000000103b0a7819 */ /* 0x000fe400000006ff */
[----:B------:R-:W-:Y:S01]  /*11700*/  SHF.L.U32 R34, R34, 0x10, RZ ;  /* 0x0000001022227819 */ /* 0x000fe200000006ff */
[----:B------:R-:W-:Y:S01]  /*11710*/  FADD.FTZ R8, R8, R13 ;  /* 0x0000000d08087221 */ /* 0x000fe20000010000 */
[----:B------:R-:W-:Y:S01]  /*11720*/  FADD.FTZ R7, R0, R11 ;  /* 0x0000000b00077221 */ /* 0x000fe20000010000 */
[----:B------:R-:W-:Y:S01]  /*11730*/  FFMA.FTZ R13, R32, R13, R9 ;  /* 0x0000000d200d7223 */ /* 0x000fe20000010009 */
[----:B------:R-:W3:Y:S01]  /*11740*/  LDL.LU R59, [R1+0x6e0] ;  /* 0x0006e000013b7983 */ /* 0x000ee20000300800 */
[----:B------:R-:W-:Y:S01]  /*11750*/  SHF.L.U32 R0, R28, 0x10, RZ ;  /* 0x000000101c007819 */ /* 0x000fe200000006ff */
[----:B------:R-:W-:Y:S01]  /*11760*/  FADD.FTZ R9, R10, -UR28 ;  /* 0x8000001c0a097e21 */ /* 0x000fe20008010000 */
[----:B------:R-:W-:Y:S01]  /*11770*/  FADD.FTZ R34, R34, -UR28 ;  /* 0x8000001c22227e21 */ /* 0x000fe20008010000 */
[----:B------:R-:W3:Y:S01]  /*11780*/  LDL.LU R28, [R1+0x6dc] ;  /* 0x0006dc00011c7983 */ /* 0x000ee20000300800 */
[----:B------:R-:W-:Y:S01]  /*11790*/  FFMA.FTZ R6, R11, R32, R6 ;  /* 0x000000200b067223 */ /* 0x000fe20000010006 */
[----:B----4-:R-:W-:Y:S01]  /*117a0*/  SHF.L.U32 R11, R69, 0x10, RZ ;  /* 0x00000010450b7819 */ /* 0x010fe200000006ff */
[----:B------:R-:W-:Y:S01]  /*117b0*/  FMUL.FTZ R12, R9, UR16 ;  /* 0x00000010090c7c20 */ /* 0x000fe20008410000 */
[----:B------:R-:W-:Y:S01]  /*117c0*/  FMUL.FTZ R34, R34, UR16 ;  /* 0x0000001022227c20 */ /* 0x000fe20008410000 */
[----:B------:R-:W-:Y:S01]  /*117d0*/  SHF.L.U32 R10, R29, 0x10, RZ ;  /* 0x000000101d0a7819 */ /* 0x000fe200000006ff */
[----:B------:R-:W-:Y:S01]  /*117e0*/  FMUL.FTZ R9, R3, R0 ;  /* 0x0000000003097220 */ /* 0x000fe20000410000 */
[----:B------:R-:W4:Y:S01]  /*117f0*/  LDL.LU R29, [R1+0x6e8] ;  /* 0x0006e800011d7983 */ /* 0x000f220000300800 */
[----:B------:R-:W-:Y:S01]  /*11800*/  FADD.FTZ R7, R7, R11 ;  /* 0x0000000b07077221 */ /* 0x000fe20000010000 */
[----:B------:R-:W-:Y:S01]  /*11810*/  FFMA.FTZ R6, R11, R12, R6 ;  /* 0x0000000c0b067223 */ /* 0x000fe20000010006 */
[----:B------:R-:W-:Y:S01]  /*11820*/  FMUL.FTZ R11, R2, R11 ;  /* 0x0000000b020b7220 */ /* 0x000fe20000410000 */
[----:B------:R-:W-:Y:S01]  /*11830*/  FADD.FTZ R8, R9, R8 ;  /* 0x0000000809087221 */ /* 0x000fe20000010000 */
[----:B------:R-:W-:Y:S01]  /*11840*/  FFMA.FTZ R13, R34, R9, R13 ;  /* 0x00000009220d7223 */ /* 0x000fe2000001000d */
[----:B------:R-:W4:Y:S01]  /*11850*/  LDL.LU R69, [R1+0x6e4] ;  /* 0x0006e40001457983 */ /* 0x000f220000300800 */
[----:B------:R-:W-:Y:S01]  /*11860*/  FADD.FTZ R21, R21, R0 ;  /* 0x0000000015157221 */ /* 0x000fe20000010000 */
[----:B------:R-:W-:Y:S01]  /*11870*/  FFMA.FTZ R23, R0, R34, R23 ;  /* 0x0000002200177223 */ /* 0x000fe20000010017 */
[----:B------:R-:W-:Y:S01]  /*11880*/  FADD.FTZ R8, R8, R11 ;  /* 0x0000000b08087221 */ /* 0x000fe20000010000 */
[----:B------:R-:W-:Y:S01]  /*11890*/  FFMA.FTZ R13, R12, R11, R13 ;  /* 0x0000000b0c0d7223 */ /* 0x000fe2000001000d */
[----:B--2---:R-:W-:-:S02]  /*118a0*/  SHF.L.U32 R0, R67, 0x10, RZ ;  /* 0x0000001043007819 */ /* 0x004fc400000006ff */
[----:B------:R-:W2:Y:S01]  /*118b0*/  LDL.LU R67, [R1+0x6ec] ;  /* 0x0006ec0001437983 */ /* 0x000ea20000300800 */
[----:B---3--:R-:W-:-:S03]  /*118c0*/  SHF.L.U32 R11, R68, 0x10, RZ ;  /* 0x00000010440b7819 */ /* 0x008fc600000006ff */
[----:B------:R-:W3:Y:S01]  /*118d0*/  LDL.LU R68, [R1+0x6f0] ;  /* 0x0006f00001447983 */ /* 0x000ee20000300800 */
[----:B------:R-:W-:Y:S01]  /*118e0*/  FADD.FTZ R10, R10, -UR28 ;  /* 0x8000001c0a0a7e21 */ /* 0x000fe20008010000 */
[----:B------:R-:W-:Y:S01]  /*118f0*/  FMUL.FTZ R9, R3, R0 ;  /* 0x0000000003097220 */ /* 0x000fe20000410000 */
[----:B------:R-:W-:Y:S01]  /*11900*/  FADD.FTZ R11, R11, -UR28 ;  /* 0x8000001c0b0b7e21 */ /* 0x000fe20008010000 */
[----:B------:R-:W-:Y:S01]  /*11910*/  FADD.FTZ R21, R21, R0 ;  /* 0x0000000015157221 */ /* 0x000fe20000010000 */
[----:B------:R-:W-:Y:S01]  /*11920*/  FMUL.FTZ R10, R10, UR16 ;  /* 0x000000100a0a7c20 */ /* 0x000fe20008410000 */
[----:B------:R-:W-:Y:S01]  /*11930*/  FADD.FTZ R8, R9, R8 ;  /* 0x0000000809087221 */ /* 0x000fe20000010000 */
[----:B------:R-:W3:Y:S02]  /*11940*/  LDL.LU R57, [R1+0x6fc] ;  /* 0x0006fc0001397983 */ /* 0x000ee40000300800 */
[----:B------:R-:W-:Y:S01]  /*11950*/  FFMA.FTZ R23, R0, R10, R23 ;  /* 0x0000000a00177223 */ /* 0x000fe20000010017 */
[----:B------:R-:W-:Y:S01]  /*11960*/  FFMA.FTZ R13, R10, R9, R13 ;  /* 0x000000090a0d7223 */ /* 0x000fe2000001000d */
[----:B------:R-:W-:Y:S01]  /*11970*/  FMUL.FTZ R12, R11, UR16 ;  /* 0x000000100b0c7c20 */ /* 0x000fe20008410000 */
[----:B------:R-:W-:-:S02]  /*11980*/  SHF.L.U32 R0, R59, 0x10, RZ ;  /* 0x000000103b007819 */ /* 0x000fc400000006ff */
[----:B------:R-:W3:Y:S01]  /*11990*/  LDL.LU R59, [R1+0x700] ;  /* 0x00070000013b7983 */ /* 0x000ee20000300800 */
[----:B------:R-:W-:Y:S02]  /*119a0*/  SHF.L.U32 R9, R28, 0x10, RZ ;  /* 0x000000101c097819 */ /* 0x000fe400000006ff */
[----:B------:R-:W-:Y:S01]  /*119b0*/  FADD.FTZ R10, R0, -UR28 ;  /* 0x8000001c000a7e21 */ /* 0x000fe20008010000 */
[----:B------:R-:W3:Y:S02]  /*119c0*/  LDL.LU R28, [R1+0x708] ;  /* 0x00070800011c7983 */ /* 0x000ee40000300800 */
[----:B------:R-:W-:Y:S01]  /*119d0*/  FADD.FTZ R7, R7, R9 ;  /* 0x0000000907077221 */ /* 0x000fe20000010000 */
[----:B------:R-:W-:Y:S01]  /*119e0*/  FFMA.FTZ R6, R9, R12, R6 ;  /* 0x0000000c09067223 */ /* 0x000fe20000010006 */
[----:B----4-:R-:W-:Y:S01]  /*119f0*/  SHF.L.U32 R0, R29, 0x10, RZ ;  /* 0x000000101d007819 */ /* 0x010fe200000006ff */
[----:B------:R-:W-:Y:S01]  /*11a00*/  FMUL.FTZ R9, R2, R9 ;  /* 0x0000000902097220 */ /* 0x000fe20000410000 */
[----:B------:R-:W4:Y:S01]  /*11a10*/  LDL.LU R29, [R1+0x704] ;  /* 0x00070400011d7983 */ /* 0x000f220000300800 */
[----:B------:R-:W-:-:S02]  /*11a20*/  FMUL.FTZ R10, R10, UR16 ;  /* 0x000000100a0a7c20 */ /* 0x000fc40008410000 */
[----:B------:R-:W-:Y:S01]  /*11a30*/  FADD.FTZ R8, R8, R9 ;  /* 0x0000000908087221 */ /* 0x000fe20000010000 */
[----:B------:R-:W-:Y:S01]  /*11a40*/  SHF.L.U32 R14, R69, 0x10, RZ ;  /* 0x00000010450e7819 */ /* 0x000fe200000006ff */
[----:B------:R-:W-:Y:S01]  /*11a50*/  FFMA.FTZ R13, R12, R9, R13 ;  /* 0x000000090c0d7223 */ /* 0x000fe2000001000d */
[----:B------:R-:W4:Y:S01]  /*11a60*/  LDL.LU R69, [R1+0x70c] ;  /* 0x00070c0001457983 */ /* 0x000f220000300800 */
[----:B------:R-:W-:Y:S01]  /*11a70*/  FADD.FTZ R21, R21, R0 ;  /* 0x0000000015157221 */ /* 0x000fe20000010000 */
[----:B------:R-:W-:Y:S01]  /*11a80*/  FFMA.FTZ R23, R0, R10, R23 ;  /* 0x0000000a00177223 */ /* 0x000fe20000010017 */
[----:B------:R-:W-:Y:S01]  /*11a90*/  FMUL.FTZ R11, R3, R0 ;  /* 0x00000000030b7220 */ /* 0x000fe20000410000 */
[----:B--2---:R-:W-:Y:S02]  /*11aa0*/  SHF.L.U32 R9, R67, 0x10, RZ ;  /* 0x0000001043097819 */ /* 0x004fe400000006ff */
[----:B------:R-:W2:Y:S01]  /*11ab0*/  LDL.LU R67, [R1+0x710] ;  /* 0x0007100001437983 */ /* 0x000ea20000300800 */
[----:B---3--:R-:W-:-:S03]  /*11ac0*/  SHF.L.U32 R0, R68, 0x10, RZ ;  /* 0x0000001044007819 */ /* 0x008fc600000006ff */
[----:B------:R-:W3:Y:S01]  /*11ad0*/  LDL.LU R68, [R1+0x714] ;  /* 0x0007140001447983 */ /* 0x000ee20000300800 */
[----:B------:R-:W-:Y:S01]  /*11ae0*/  FADD.FTZ R14, R14, -UR28 ;  /* 0x8000001c0e0e7e21 */ /* 0x000fe20008010000 */
[----:B------:R-:W-:Y:S01]  /*11af0*/  FADD.FTZ R8, R11, R8 ;  /* 0x000000080b087221 */ /* 0x000fe20000010000 */
[----:B------:R-:W-:Y:S02]  /*11b00*/  FFMA.FTZ R13, R10, R11, R13 ;  /* 0x0000000b0a0d7223 */ /* 0x000fe4000001000d */
[----:B------:R-:W-:Y:S01]  /*11b10*/  FMUL.FTZ R14, R14, UR16 ;  /* 0x000000100e0e7c20 */ /* 0x000fe20008410000 */
[----:B------:R-:W-:Y:S01]  /*11b20*/  FMUL.FTZ R11, R2, R9 ;  /* 0x00000009020b7220 */ /* 0x000fe20000410000 */
[----:B------:R-:W-:Y:S01]  /*11b30*/  FADD.FTZ R7, R7, R9 ;  /* 0x0000000907077221 */ /* 0x000fe20000010000 */
[----:B------:R-:W-:Y:S01]  /*11b40*/  SHF.L.U32 R10, R58, 0x10, RZ ;  /* 0x000000103a0a7819 */ /* 0x000fe200000006ff */
[----:B------:R-:W-:Y:S01]  /*11b50*/  FFMA.FTZ R9, R9, R14, R6 ;  /* 0x0000000e09097223 */ /* 0x000fe20000010006 */
[----:B------:R-:W-:Y:S01]  /*11b60*/  SHF.L.U32 R6, R62, 0x10, RZ ;  /* 0x000000103e067819 */ /* 0x000fe200000006ff */
[----:B------:R-:W-:Y:S01]  /*11b70*/  FADD.FTZ R0, R0, -UR28 ;  /* 0x8000001c00007e21 */ /* 0x000fe20008010000 */
[----:B------:R-:W-:Y:S01]  /*11b80*/  FADD.FTZ R8, R8, R11 ;  /* 0x0000000b08087221 */ /* 0x000fe20000010000 */
[----:B------:R-:W-:Y:S01]  /*11b90*/  FFMA.FTZ R13, R14, R11, R13 ;  /* 0x0000000b0e0d7223 */ /* 0x000fe2000001000d */
[----:B------:R-:W-:Y:S01]  /*11ba0*/  SHF.L.U32 R14, R57, 0x10, RZ ;  /* 0x00000010390e7819 */ /* 0x000fe200000006ff */
[----:B------:R-:W-:Y:S01]  /*11bb0*/  FMUL.FTZ R11, R3, R6 ;  /* 0x00000006030b7220 */ /* 0x000fe20000410000 */
[----:B------:R-:W-:Y:S01]  /*11bc0*/  FMUL.FTZ R0, R0, UR16 ;  /* 0x0000001000007c20 */ /* 0x000fe20008410000 */
[----:B------:R-:W-:-:S02]  /*11bd0*/  FADD.FTZ R10, R10, -UR28 ;  /* 0x8000001c0a0a7e21 */ /* 0x000fc40008010000 */
[----:B------:R-:W-:Y:S01]  /*11be0*/  FADD.FTZ R8, R11, R8 ;  /* 0x000000080b087221 */ /* 0x000fe20000010000 */
[----:B------:R-:W-:Y:S01]  /*11bf0*/  FFMA.FTZ R13, R0, R11, R13 ;  /* 0x0000000b000d7223 */ /* 0x000fe2000001000d */
[----:B------:R-:W-:Y:S01]  /*11c00*/  FMUL.FTZ R16, R10, UR16 ;  /* 0x000000100a107c20 */ /* 0x000fe20008410000 */
[----:B------:R-:W-:Y:S01]  /*11c10*/  FMUL.FTZ R11, R2, R14 ;  /* 0x0000000e020b7220 */ /* 0x000fe20000410000 */
[----:B------:R-:W-:Y:S02]  /*11c20*/  SHF.L.U32 R12, R59, 0x10, RZ ;  /* 0x000000103b0c7819 */ /* 0x000fe400000006ff */
[----:B------:R-:W-:-:S03]  /*11c30*/  SHF.L.U32 R10, R28, 0x10, RZ ;  /* 0x000000101c0a7819 */ /* 0x000fc600000006ff */
[----:B------:R-:W-:Y:S01]  /*11c40*/  FADD.FTZ R12, R12, -UR28 ;  /* 0x8000001c0c0c7e21 */ /* 0x000fe20008010000 */
[----:B------:R-:W-:Y:S01]  /*11c50*/  FADD.FTZ R8, R8, R11 ;  /* 0x0000000b08087221 */ /* 0x000fe20000010000 */
[----:B------:R-:W-:Y:S01]  /*11c60*/  FFMA.FTZ R13, R16, R11, R13 ;  /* 0x0000000b100d7223 */ /* 0x000fe2000001000d */
[----:B------:R-:W-:Y:S01]  /*11c70*/  FADD.FTZ R21, R21, R6 ;  /* 0x0000000615157221 */ /* 0x000fe20000010000 */
[----:B----4-:R-:W-:Y:S01]  /*11c80*/  SHF.L.U32 R15, R29, 0x10, RZ ;  /* 0x000000101d0f7819 */ /* 0x010fe200000006ff */
[----:B------:R-:W-:Y:S01]  /*11c90*/  FFMA.FTZ R23, R6, R0, R23 ;  /* 0x0000000006177223 */ /* 0x000fe20000010017 */
[----:B------:R-:W-:Y:S01]  /*11ca0*/  FMUL.FTZ R11, R3, R10 ;  /* 0x0000000a030b7220 */ /* 0x000fe20000410000 */
[----:B------:R-:W-:Y:S02]  /*11cb0*/  FMUL.FTZ R12, R12, UR16 ;  /* 0x000000100c0c7c20 */ /* 0x000fe40008410000 */
[----:B------:R-:W-:Y:S01]  /*11cc0*/  FADD.FTZ R15, R15, -UR28 ;  /* 0x8000001c0f0f7e21 */ /* 0x000fe20008010000 */
[----:B------:R-:W-:Y:S01]  /*11cd0*/  SHF.L.U32 R6, R69, 0x10, RZ ;  /* 0x0000001045067819 */ /* 0x000fe200000006ff */
[----:B------:R-:W-:Y:S01]  /*11ce0*/  FADD.FTZ R8, R11, R8 ;  /* 0x000000080b087221 */ /* 0x000fe20000010000 */
[----:B------:R-:W-:Y:S01]  /*11cf0*/  FFMA.FTZ R13, R12, R11, R13 ;  /* 0x0000000b0c0d7223 */ /* 0x000fe2000001000d */
[----:B------:R-:W-:-:S02]  /*11d00*/  FMUL.FTZ R20, R15, UR16 ;  /* 0x000000100f147c20 */ /* 0x000fc40008410000 */
[----:B------:R-:W-:Y:S01]  /*11d10*/  FMUL.FTZ R11, R2, R6 ;  /* 0x00000006020b7220 */ /* 0x000fe20000410000 */
[----:B------:R-:W-:-:S03]  /*11d20*/  FFMA.FTZ R9, R14, R16, R9 ;  /* 0x000000100e097223 */ /* 0x000fc60000010009 */
[----:B------:R-:W-:Y:S01]  /*11d30*/  FADD.FTZ R8, R8, R11 ;  /* 0x0000000b08087221 */ /* 0x000fe20000010000 */
[----:B------:R-:W-:Y:S01]  /*11d40*/  FFMA.FTZ R13, R20, R11, R13 ;  /* 0x0000000b140d7223 */ /* 0x000fe2000001000d */
[----:B------:R-:W-:Y:S01]  /*11d50*/  FADD.FTZ R7, R7, R14 ;  /* 0x0000000e07077221 */ /* 0x000fe20000010000 */
[----:B------:R-:W-:Y:S01]  /*11d60*/  FADD.FTZ R21, R21, R10 ;  /* 0x0000000a15157221 */ /* 0x000fe20000010000 */
[----:B------:R-:W-:Y:S02]  /*11d70*/  FFMA.FTZ R23, R10, R12, R23 ;  /* 0x0000000c0a177223 */ /* 0x000fe40000010017 */
[----:B------:R-:W-:Y:S01]  /*11d80*/  FADD.FTZ R10, R7, R6 ;  /* 0x00000006070a7221 */ /* 0x000fe20000010000 */
[----:B--2---:R-:W-:-:S05]  /*11d90*/  SHF.L.U32 R0, R67, 0x10, RZ ;  /* 0x0000001043007819 */ /* 0x004fca00000006ff */
[----:B------:R-:W-:Y:S01]  /*11da0*/  FADD.FTZ R0, R0, -UR28 ;  /* 0x8000001c00007e21 */ /* 0x000fe20008010000 */
[----:B---3--:R-:W-:-:S03]  /*11db0*/  SHF.L.U32 R18, R68, 0x10, RZ ;  /* 0x0000001044127819 */ /* 0x008fc600000006ff */
[----:B------:R-:W-:Y:S02]  /*11dc0*/  FMUL.FTZ R0, R0, UR16 ;  /* 0x0000001000007c20 */ /* 0x000fe40008410000 */
[----:B------:R-:W-:-:S04]  /*11dd0*/  FMUL.FTZ R11, R3, R18 ;  /* 0x00000012030b7220 */ /* 0x000fc80000410000 */
[----:B------:R-:W-:Y:S01]  /*11de0*/  FADD.FTZ R12, R11, R8 ;  /* 0x000000080b0c7221 */ /* 0x000fe20000010000 */
[----:B------:R-:W-:Y:S01]  /*11df0*/  FFMA.FTZ R13, R0, R11, R13 ;  /* 0x0000000b000d7223 */ /* 0x000fe2000001000d */
[----:B------:R-:W-:Y:S01]  /*11e00*/  FFMA.FTZ R8, R6, R20, R9 ;  /* 0x0000001406087223 */ /* 0x000fe20000010009 */
[----:B------:R-:W-:Y:S01]  /*11e10*/  FADD.FTZ R11, R21, R18 ;  /* 0x00000012150b7221 */ /* 0x000fe20000010000 */
[----:B------:R-:W-:Y:S01]  /*11e20*/  FFMA.FTZ R9, R18, R0, R23 ;  /* 0x0000000012097223 */ /* 0x000fe20000010017 */
[----:B------:R-:W-:Y:S06]  /*11e30*/  BRA `(.L_x_163) ;  /* 0x000000b400e47947 */ /* 0x000fec0003800000 */
.L_x_162:
[----:B------:R-:W2:Y:S04]  /*11e40*/  LDL.LU R6, [R1+0x284] ;  /* 0x0002840001067983 */ /* 0x000ea80000300800 */
[----:B------:R-:W3:Y:S04]  /*11e50*/  LDL.LU R22, [R1+0x288] ;  /* 0x0002880001167983 */ /* 0x000ee80000300800 */
[----:B------:R-:W4:Y:S04]  /*11e60*/  LDL.LU R23, [R1+0x28c] ;  /* 0x00028c0001177983 */ /* 0x000f280000300800 */
[----:B------:R-:W4:Y:S04]  /*11e70*/  LDL.LU R26, [R1+0x270] ;  /* 0x00027000011a7983 */ /* 0x000f280000300800 */
[----:B------:R-:W4:Y:S01]  /*11e80*/  LDL.LU R25, [R1+0x294] ;  /* 0x0002940001197983 */ /* 0x000f220000300800 */
[----:B-----5:R-:W-:-:S03]  /*11e90*/  SHF.L.U32 R24, R68, 0x10, RZ ;  /* 0x0000001044187819 */ /* 0x020fc600000006ff */
[----:B------:R0:W-:Y:S04]  /*11ea0*/  STL [R1+0x740], R56 ;  /* 0x0007403801007387 */ /* 0x0001e80000100800 */
[----:B------:R-:W4:Y:S04]  /*11eb0*/  LDL.LU R29, [R1+0x300] ;  /* 0x00030000011d7983 */ /* 0x000f280000300800 */
[----:B------:R-:W4:Y:S04]  /*11ec0*/  LDL.LU R28, [R1+0x2e8] ;  /* 0x0002e800011c7983 */ /* 0x000f280000300800 */
[----:B0-----:R-:W4:Y:S04]  /*11ed0*/  LDL.LU R56, [R1+0x2bc] ;  /* 0x0002bc0001387983 */ /* 0x001f280000300800 */
[----:B------:R0:W-:Y:S04]  /*11ee0*/  STL [R1+0x73c], R39 ;  /* 0x00073c2701007387 */ /* 0x0001e80000100800 */
[----:B------:R1:W-:Y:S04]  /*11ef0*/  STL [R1+0x738], R38 ;  /* 0x0007382601007387 */ /* 0x0003e80000100800 */
[----:B------:R-:W-:Y:S04]  /*11f00*/  STL [R1+0x734], R37 ;  /* 0x0007342501007387 */ /* 0x000fe80000100800 */
[----:B0-----:R-:W4:Y:S01]  /*11f10*/  LDL.LU R39, [R1+0x400] ;  /* 0x0004000001277983 */ /* 0x001f220000300800 */
[----:B------:R-:W-:-:S02]  /*11f20*/  SHF.L.U32 R57, R57, 0x10, RZ ;  /* 0x0000001039397819 */ /* 0x000fc400000006ff */
[----:B------:R-:W-:Y:S01]  /*11f30*/  SHF.L.U32 R59, R59, 0x10, RZ ;  /* 0x000000103b3b7819 */ /* 0x000fe200000006ff */
[----:B-1----:R-:W4:Y:S04]  /*11f40*/  LDL.LU R38, [R1+0x4c4] ;  /* 0x0004c40001267983 */ /* 0x002f280000300800 */
[----:B------:R-:W-:Y:S01]  /*11f50*/  STL [R1+0x730], R36 ;  /* 0x0007302401007387 */ /* 0x000fe20000100800 */
[----:B--2---:R-:W-:Y:S02]  /*11f60*/  SHF.L.U32 R6, R6, 0x10, RZ ;  /* 0x0000001006067819 */ /* 0x004fe400000006ff */
        /* <DEDUP_REMOVED lines=9> */
[----:B------:R-:W-:-:S04]  /*12000*/  FADD.FTZ R22, R22, -UR28 ;  /* 0x8000001c16167e21 */ /* 0x000fc80008010000 */
[----:B------:R-:W-:Y:S01]  /*12010*/  FMUL.FTZ R27, R22, UR16 ;  /* 0x00000010161b7c20 */ /* 0x000fe20008410000 */
[----:B0-----:R-:W-:Y:S01]  /*12020*/  FMUL.FTZ R23, R23, R7 ;  /* 0x0000000717177220 */ /* 0x001fe20000410000 */
[----:B------:R-:W-:-:S04]  /*12030*/  FADD.FTZ R7, -R7, 1 ;  /* 0x3f80000007077421 */ /* 0x000fc80000010100 */
[----:B------:R-:W-:Y:S01]  /*12040*/  FFMA.FTZ R21, R21, R7, 1 ;  /* 0x3f80000015157423 */ /* 0x000fe20000010007 */
[----:B------:R-:W-:-:S04]  /*12050*/  FFMA.FTZ R7, R3, R27, R5 ;  /* 0x0000001b03077223 */ /* 0x000fc80000010005 */
        /* <DEDUP_REMOVED lines=8> */
[----:B------:R-:W-:Y:S02]  /*120e0*/  SHF.L.U32 R22, R26, 0x10, RZ ;  /* 0x000000101a167819 */ /* 0x000fe400000006ff */
[----:B------:R-:W2:Y:S01]  /*120f0*/  LDL.LU R26, [R1+0x2b8] ;  /* 0x0002b800011a7983 */ /* 0x000ea20000300800 */
[----:B------:R-:W-:-:S04]  /*12100*/  FMUL.FTZ R21, R23, R21 ;  /* 0x0000001517157220 */ /* 0x000fc80000410000 */
[----:B------:R-:W-:Y:S01]  /*12110*/  FMUL.FTZ R23, R2, R21 ;  /* 0x0000001502177220 */ /* 0x000fe20000410000 */
[----:B------:R-:W-:-:S03]  /*12120*/  FMUL.FTZ R24, R3, R68 ;  /* 0x0000004403187220 */ /* 0x000fc60000410000 */
[----:B------:R-:W-:Y:S01]  /*12130*/  FFMA.FTZ R7, R6, R23, RZ ;  /* 0x0000001706077223 */ /* 0x000fe200000100ff */
[----:B------:R-:W-:Y:S01]  /*12140*/  FADD.FTZ R23, RZ, R23 ;  /* 0x00000017ff177221 */ /* 0x000fe20000010000 */
[----:B------:R0:W-:Y:S02]  /*12150*/  STL [R1+0x69c], R27 ;  /* 0x00069c1b01007387 */ /* 0x0001e40000100800 */
[----:B------:R-:W-:Y:S01]  /*12160*/  FFMA.FTZ R7, R27, R24, R7 ;  /* 0x000000181b077223 */ /* 0x000fe20000010007 */
[----:B0-----:R-:W-:-:S05]  /*12170*/  FADD.FTZ R27, R24, R23 ;  /* 0x00000017181b7221 */ /* 0x001fca0000010000 */
[----:B------:R0:W-:Y:S04]  /*12180*/  STL [R1+0x724], R27 ;  /* 0x0007241b01007387 */ /* 0x0001e80000100800 */
[----:B0-----:R-:W3:Y:S01]  /*12190*/  LDL.LU R27, [R1+0x2ec] ;  /* 0x0002ec00011b7983 */ /* 0x001ee20000300800 */
[----:B------:R-:W-:-:S04]  /*121a0*/  FADD.FTZ R22, R22, -UR28 ;  /* 0x8000001c16167e21 */ /* 0x000fc80008010000 */
[----:B------:R-:W-:-:S04]  /*121b0*/  FMUL.FTZ R22, R22, UR16 ;  /* 0x0000001016167c20 */ /* 0x000fc80008410000 */
[----:B------:R-:W-:-:S04]  /*121c0*/  FFMA.FTZ R23, R2, R22, R4 ;  /* 0x0000001602177223 */ /* 0x000fc80000010004 */
        /* <DEDUP_REMOVED lines=9> */
[----:B------:R-:W-:-:S04]  /*12260*/  FFMA.FTZ R24, R23, R24, 1 ;  /* 0x3f80000017187423 */ /* 0x000fc80000010018 */
[----:B------:R-:W-:-:S04]  /*12270*/  FMUL.FTZ R24, R25, R24 ;  /* 0x0000001819187220 */ /* 0x000fc80000410000 */
[----:B------:R-:W-:Y:S01]  /*12280*/  FADD.FTZ R25, R21, R24 ;  /* 0x0000001815197221 */ /* 0x000fe20000010000 */
[-C--:B------:R-:W-:Y:S01]  /*12290*/  FFMA.FTZ R6, R22, R24.reuse, R6 ;  /* 0x0000001816067223 */ /* 0x080fe20000010006 */
[----:B------:R-:W-:-:S04]  /*122a0*/  FMUL.FTZ R21, R2, R24 ;  /* 0x0000001802157220 */ /* 0x000fc80000410000 */
[----:B------:R0:W-:Y:S04]  /*122b0*/  STL [R1+0x71c], R6 ;  /* 0x00071c0601007387 */ /* 0x0001e80000100800 */
[----:B------:R-:W-:Y:S01]  /*122c0*/  STL [R1+0x68c], R21 ;  /* 0x00068c1501007387 */ /* 0x000fe20000100800 */
[----:B0-----:R-:W-:Y:S01]  /*122d0*/  FFMA.FTZ R6, R22, R21, R7 ;  /* 0x0000001516067223 */ /* 0x001fe20000010007 */
[----:B------:R-:W-:-:S05]  /*122e0*/  SHF.L.U32 R23, R67, 0x10, RZ ;  /* 0x0000001043177819 */ /* 0x000fca00000006ff */
[----:B------:R-:W-:-:S04]  /*122f0*/  FADD.FTZ R23, R23, -UR28 ;  /* 0x8000001c17177e21 */ /* 0x000fc80008010000 */
[----:B------:R-:W-:Y:S01]  /*12300*/  FMUL.FTZ R67, R23, UR16 ;  /* 0x0000001017437c20 */ /* 0x000fe20008410000 */
[----:B------:R0:W-:Y:S03]  /*12310*/  STL [R1+0x718], R6 ;  /* 0x0007180601007387 */ /* 0x0001e60000100800 */
[----:B------:R-:W-:-:S04]  /*12320*/  FFMA.FTZ R7, R3, R67, R5 ;  /* 0x0000004303077223 */ /* 0x000fc80000010005 */
[----:B0-----:R-:W-:-:S06]  /*12330*/  FMUL.FTZ R6, R7, -1.4426950216293334961 ;  /* 0xbfb8aa3b07067820 */ /* 0x001fcc0000410000 */
[----:B------:R-:W0:Y:S01]  /*12340*/  MUFU.EX2 R6, R6 ;  /* 0x0000000600067308 */ /* 0x000e220000000800 */
[----:B--2---:R-:W-:Y:S02]  /*12350*/  SHF.L.U32 R21, R26, 0x10, RZ ;  /* 0x000000101a157819 */ /* 0x004fe400000006ff */
[----:B------:R-:W2:Y:S01]  /*12360*/  LDL.LU R26, [R1+0x304] ;  /* 0x00030400011a7983 */ /* 0x000ea20000300800 */
[----:B0-----:R-:W-:-:S06]  /*12370*/  FADD.FTZ R6, R6, 1 ;  /* 0x3f80000006067421 */ /* 0x001fcc0000010000 */
[----:B------:R-:W0:Y:S01]  /*12380*/  MUFU.RCP R6, R6 ;  /* 0x0000000600067308 */ /* 0x000e220000001000 */
[----:B------:R-:W-:-:S05]  /*12390*/  SHF.L.U32 R22, R69, 0x10, RZ ;  /* 0x0000001045167819 */ /* 0x000fca00000006ff */
[----:B------:R-:W-:-:S04]  /*123a0*/  FADD.FTZ R22, R22, -UR28 ;  /* 0x8000001c16167e21 */ /* 0x000fc80008010000 */
[----:B------:R-:W-:Y:S01]  /*123b0*/  FMUL.FTZ R23, R22, UR16 ;  /* 0x0000001016177c20 */ /* 0x000fe20008410000 */
[----:B0-----:R-:W-:Y:S01]  /*123c0*/  FMUL.FTZ R21, R21, R6 ;  /* 0x0000000615157220 */ /* 0x001fe20000410000 */
[----:B------:R-:W-:-:S04]  /*123d0*/  FADD.FTZ R6, -R6, 1 ;  /* 0x3f80000006067421 */ /* 0x000fc80000010100 */
[----:B------:R-:W-:Y:S01]  /*123e0*/  FFMA.FTZ R6, R7, R6, 1 ;  /* 0x3f80000007067423 */ /* 0x000fe20000010006 */
[----:B------:R-:W-:Y:S01]  /*123f0*/  FFMA.FTZ R7, R2, R23, R4 ;  /* 0x0000001702077223 */ /* 0x000fe20000010004 */
[----:B---3--:R-:W-:Y:S02]  /*12400*/  SHF.L.U32 R22, R27, 0x10, RZ ;  /* 0x000000101b167819 */ /* 0x008fe400000006ff */
[----:B------:R-:W3:Y:S01]  /*12410*/  LDL.LU R27, [R1+0x330] ;  /* 0x00033000011b7983 */ /* 0x000ee20000300800 */
[----:B------:R-:W-:Y:S01]  /*12420*/  FMUL.FTZ R69, R21, R6 ;  /* 0x0000000615457220 */ /* 0x000fe20000410000 */
[----:B------:R-:W-:-:S06]  /*12430*/  FMUL.FTZ R6, R7, -1.4426950216293334961 ;  /* 0xbfb8aa3b07067820 */ /* 0x000fcc0000410000 */
[----:B------:R-:W0:Y:S02]  /*12440*/  MUFU.EX2 R6, R6 ;  /* 0x0000000600067308 */ /* 0x000e240000000800 */
[----:B0-----:R-:W-:-:S06]  /*12450*/  FADD.FTZ R6, R6, 1 ;  /* 0x3f80000006067421 */ /* 0x001fcc0000010000 */
[----:B------:R-:W0:Y:S01]  /*12460*/  MUFU.RCP R6, R6 ;  /* 0x0000000600067308 */ /* 0x000e220000001000 */
[----:B------:R-:W-:Y:S02]  /*12470*/  SHF.L.U32 R21, R56, 0x10, RZ ;  /* 0x0000001038157819 */ /* 0x000fe400000006ff */
[----:B------:R-:W4:Y:S01]  /*12480*/  LDL.LU R56, [R1+0x314] ;  /* 0x0003140001387983 */ /* 0x000f220000300800 */
[----:B------:R-:W-:-:S03]  /*12490*/  FADD.FTZ R22, R22, -UR28 ;  /* 0x8000001c16167e21 */ /* 0x000fc60008010000 */
[----:B------:R1:W-:Y:S01]  /*124a0*/  STL [R1+0x684], R23 ;  /* 0x0006841701007387 */ /* 0x0003e20000100800 */
[----:B0-----:R-:W-:Y:S01]  /*124b0*/  FMUL.FTZ R21, R21, R6 ;  /* 0x0000000615157220 */ /* 0x001fe20000410000 */
[----:B------:R-:W-:Y:S01]  /*124c0*/  FADD.FTZ R6, -R6, 1 ;  /* 0x3f80000006067421 */ /* 0x000fe20000010100 */
[----:B-1----:R-:W-:-:S03]  /*124d0*/  FMUL.FTZ R23, R22, UR16 ;  /* 0x0000001016177c20 */ /* 0x002fc60008410000 */
[----:B------:R-:W-:Y:S01]  /*124e0*/  FFMA.FTZ R6, R7, R6, 1 ;  /* 0x3f80000007067423 */ /* 0x000fe20000010006 */
[----:B------:R-:W-:-:S03]  /*124f0*/  FFMA.FTZ R7, R3, R23, R5 ;  /* 0x0000001703077223 */ /* 0x000fc60000010005 */
[----:B------:R-:W-:-:S05]  /*12500*/  FMUL.FTZ R6, R21, R6 ;  /* 0x0000000615067220 */ /* 0x000fca0000410000 */
[----:B------:R0:W-:Y:S02]  /*12510*/  STL [R1+0x440], R6 ;  /* 0x0004400601007387 */ /* 0x0001e40000100800 */
[----:B0-----:R-:W-:-:S06]  /*12520*/  FMUL.FTZ R6, R7, -1.4426950216293334961 ;  /* 0xbfb8aa3b07067820 */ /* 0x001fcc0000410000 */
[----:B------:R-:W0:Y:S02]  /*12530*/  MUFU.EX2 R6, R6 ;  /* 0x0000000600067308 */ /* 0x000e240000000800 */
[----:B0-----:R-:W-:-:S06]  /*12540*/  FADD.FTZ R6, R6, 1 ;  /* 0x3f80000006067421 */ /* 0x001fcc0000010000 */
[----:B------:R-:W0:Y:S01]  /*12550*/  MUFU.RCP R6, R6 ;  /* 0x0000000600067308 */ /* 0x000e220000001000 */
[----:B------:R-:W-:Y:S02]  /*12560*/  SHF.L.U32 R21, R29, 0x10, RZ ;  /* 0x000000101d157819 */ /* 0x000fe400000006ff */
[----:B------:R-:W4:Y:S03]  /*12570*/  LDL.LU R29, [R1+0x310] ;  /* 0x00031000011d7983 */ /* 0x000f260000300800 */
[----:B0-----:R-:W-:Y:S01]  /*12580*/  FMUL.FTZ R21, R21, R6 ;  /* 0x0000000615157220 */ /* 0x001fe20000410000 */
[----:B------:R-:W-:-:S04]  /*12590*/  FADD.FTZ R6, -R6, 1 ;  /* 0x3f80000006067421 */ /* 0x000fc80000010100 */
[----:B------:R-:W-:-:S04]  /*125a0*/  FFMA.FTZ R6, R7, R6, 1 ;  /* 0x3f80000007067423 */ /* 0x000fc80000010006 */
[----:B------:R-:W-:Y:S01]  /*125b0*/  FMUL.FTZ R6, R21, R6 ;  /* 0x0000000615067220 */ /* 0x000fe20000410000 */
[----:B------:R-:W-:Y:S02]  /*125c0*/  SHF.L.U32 R22, R28, 0x10, RZ ;  /* 0x000000101c167819 */ /* 0x000fe400000006ff */
[----:B------:R-:W4:Y:S03]  /*125d0*/  LDL.LU R28, [R1+0x334] ;  /* 0x00033400011c7983 */ /* 0x000f260000300800 */
[----:B------:R-:W-:Y:S01]  /*125e0*/  FADD.FTZ R22, R22, -UR28 ;  /* 0x8000001c16167e21 */ /* 0x000fe20008010000 */
[----:B------:R0:W-:Y:S03]  /*125f0*/  STL [R1+0x680], R23 ;  /* 0x0006801701007387 */ /* 0x0001e60000100800 */
[----:B0-----:R-:W-:Y:S01]  /*12600*/  FMUL.FTZ R23, R22, UR16 ;  /* 0x0000001016177c20 */ /* 0x001fe20008410000 */
[----:B--2---:R-:W-:-:S02]  /*12610*/  SHF.L.U32 R21, R26, 0x10, RZ ;  /* 0x000000101a157819 */ /* 0x004fc400000006ff */
[----:B------:R-:W2:Y:S01]  /*12620*/  LDL.LU R26, [R1+0x354] ;  /* 0x00035400011a7983 */ /* 0x000ea20000300800 */
[----:B------:R-:W-:-:S03]  /*12630*/  FFMA.FTZ R7, R2, R23, R4 ;  /* 0x0000001702077223 */ /* 0x000fc60000010004 */
[----:B------:R0:W-:Y:S02]  /*12640*/  STL [R1+0x43c], R6 ;  /* 0x00043c0601007387 */ /* 0x0001e40000100800 */
[----:B0-----:R-:W-:-:S06]  /*12650*/  FMUL.FTZ R6, R7, -1.4426950216293334961 ;  /* 0xbfb8aa3b07067820 */ /* 0x001fcc0000410000 */
[----:B------:R-:W0:Y:S02]  /*12660*/  MUFU.EX2 R6, R6 ;  /* 0x0000000600067308 */ /* 0x000e240000000800 */
[----:B0-----:R-:W-:-:S06]  /*12670*/  FADD.FTZ R6, R6, 1 ;  /* 0x3f80000006067421 */ /* 0x001fcc0000010000 */
[----:B------:R-:W0:Y:S02]  /*12680*/  MUFU.RCP R6, R6 ;  /* 0x0000000600067308 */ /* 0x000e240000001000 */
[----:B0-----:R-:W-:Y:S01]  /*12690*/  FMUL.FTZ R21, R21, R6 ;  /* 0x0000000615157220 */ /* 0x001fe20000410000 */
[----:B------:R-:W-:-:S04]  /*126a0*/  FADD.FTZ R6, -R6, 1 ;  /* 0x3f80000006067421 */ /* 0x000fc80000010100 */
[----:B------:R-:W-:-:S04]  /*126b0*/  FFMA.FTZ R6, R7, R6, 1 ;  /* 0x3f80000007067423 */ /* 0x000fc80000010006 */
[----:B------:R-:W-:Y:S01]  /*126c0*/  FMUL.FTZ R6, R21, R6 ;  /* 0x0000000615067220 */ /* 0x000fe20000410000 */
[----:B---3--:R-:W-:Y:S02]  /*126d0*/  SHF.L.U32 R21, R27, 0x10, RZ ;  /* 0x000000101b157819 */ /* 0x008fe400000006ff */
[----:B------:R-:W3:Y:S01]  /*126e0*/  LDL.LU R27, [R1+0x350] ;  /* 0x00035000011b7983 */ /* 0x000ee20000300800 */
[----:B----4-:R-:W-:-:S03]  /*126f0*/  SHF.L.U32 R22, R56, 0x10, RZ ;  /* 0x0000001038167819 */ /* 0x010fc600000006ff */
[----:B------:R-:W4:Y:S02]  /*12700*/  LDL.LU R56, [R1+0x370] ;  /* 0x0003700001387983 */ /* 0x000f240000300800 */
[----:B------:R-:W-:Y:S02]  /*12710*/  FADD.FTZ R22, R22, -UR28 ;  /* 0x8000001c16167e21 */ /* 0x000fe40008010000 */
[----:B------:R0:W-:Y:S02]  /*12720*/  STL [R1+0x674], R23 ;  /* 0x0006741701007387 */ /* 0x0001e40000100800 */
[----:B0-----:R-:W-:-:S04]  /*12730*/  FMUL.FTZ R23, R22, UR16 ;  /* 0x0000001016177c20 */ /* 0x001fc80008410000 */
[----:B------:R-:W-:Y:S01]  /*12740*/  FFMA.FTZ R7, R3, R23, R5 ;  /* 0x0000001703077223 */ /* 0x000fe20000010005 */
[----:B------:R0:W-:Y:S01]  /*12750*/  STL [R1+0x66c], R23 ;  /* 0x00066c1701007387 */ /* 0x0001e20000100800 */
[----:B------:R-:W-:-:S03]  /*12760*/  SHF.L.U32 R22, R29, 0x10, RZ ;  /* 0x000000101d167819 */ /* 0x000fc600000006ff */
[----:B------:R-:W4:Y:S02]  /*12770*/  LDL.LU R29, [R1+0x390] ;  /* 0x00039000011d7983 */ /* 0x000f240000300800 */
[----:B------:R-:W-:-:S04]  /*12780*/  FADD.FTZ R22, R22, -UR28 ;  /* 0x8000001c16167e21 */ /* 0x000fc80008010000 */
[----:B0-----:R-:W-:Y:S01]  /*12790*/  FMUL.FTZ R23, R22, UR16 ;  /* 0x0000001016177c20 */ /* 0x001fe20008410000 */
[----:B------:R0:W-:Y:S02]  /*127a0*/  STL [R1+0x434], R6 ;  /* 0x0004340601007387 */ /* 0x0001e40000100800 */
[----:B0-----:R-:W-:-:S06]  /*127b0*/  FMUL.FTZ R6, R7, -1.4426950216293334961 ;  /* 0xbfb8aa3b07067820 */ /* 0x001fcc0000410000 */
[----:B------:R-:W0:Y:S02]  /*127c0*/  MUFU.EX2 R6, R6 ;  /* 0x0000000600067308 */ /* 0x000e240000000800 */
[----:B0-----:R-:W-:-:S06]  /*127d0*/  FADD.FTZ R6, R6, 1 ;  /* 0x3f80000006067421 */ /* 0x001fcc0000010000 */
[----:B------:R-:W0:Y:S02]  /*127e0*/  MUFU.RCP R6, R6 ;  /* 0x0000000600067308 */ /* 0x000e240000001000 */
[----:B0-----:R-:W-:Y:S01]  /*127f0*/  FMUL.FTZ R21, R21, R6 ;  /* 0x0000000615157220 */ /* 0x001fe20000410000 */
[----:B--2---:R-:W-:Y:S02]  /*12800*/  SHF.L.U32 R22, R26, 0x10, RZ ;  /* 0x000000101a167819 */ /* 0x004fe400000006ff */
[----:B------:R-:W2:Y:S01]  /*12810*/  LDL.LU R26, [R1+0x3b4] ;  /* 0x0003b400011a7983 */ /* 0x000ea20000300800 */
[----:B------:R-:W-:-:S04]  /*12820*/  FADD.FTZ R6, -R6, 1 ;  /* 0x3f80000006067421 */ /* 0x000fc80000010100 */
[----:B------:R-:W-:-:S04]  /*12830*/  FFMA.FTZ R6, R7, R6, 1 ;  /* 0x3f80000007067423 */ /* 0x000fc80000010006 */
[----:B------:R-:W-:Y:S01]  /*12840*/  FMUL.FTZ R6, R21, R6 ;  /* 0x0000000615067220 */ /* 0x000fe20000410000 */
[----:B------:R-:W-:Y:S02]  /*12850*/  SHF.L.U32 R21, R28, 0x10, RZ ;  /* 0x000000101c157819 */ /* 0x000fe400000006ff */
[----:B------:R-:W2:Y:S01]  /*12860*/  LDL.LU R28, [R1+0x394] ;  /* 0x00039400011c7983 */ /* 0x000ea20000300800 */
[----:B------:R-:W-:-:S03]  /*12870*/  FFMA.FTZ R7, R2, R23, R4 ;  /* 0x0000001702077223 */ /* 0x000fc60000010004 */
[----:B------:R0:W-:Y:S02]  /*12880*/  STL [R1+0x430], R6 ;  /* 0x0004300601007387 */ /* 0x0001e40000100800 */
[----:B0-----:R-:W-:-:S06]  /*12890*/  FMUL.FTZ R6, R7, -1.4426950216293334961 ;  /* 0xbfb8aa3b07067820 */ /* 0x001fcc0000410000 */
[----:B------:R-:W0:Y:S02]  /*128a0*/  MUFU.EX2 R6, R6 ;  /* 0x0000000600067308 */ /* 0x000e240000000800 */
[----:B0-----:R-:W-:-:S06]  /*128b0*/  FADD.FTZ R6, R6, 1 ;  /* 0x3f80000006067421 */ /* 0x001fcc0000010000 */
[----:B------:R-:W0:Y:S01]  /*128c0*/  MUFU.RCP R6, R6 ;  /* 0x0000000600067308 */ /* 0x000e220000001000 */
[----:B------:R-:W-:Y:S01]  /*128d0*/  FADD.FTZ R22, R22, -UR28 ;  /* 0x8000001c16167e21 */ /* 0x000fe20008010000 */
[----:B------:R1:W-:Y:S01]  /*128e0*/  STL [R1+0x664], R23 ;  /* 0x0006641701007387 */ /* 0x0003e20000100800 */
[----:B0-----:R-:W-:Y:S01]  /*128f0*/  FMUL.FTZ R21, R21, R6 ;  /* 0x0000000615157220 */ /* 0x001fe20000410000 */
[----:B------:R-:W-:Y:S01]  /*12900*/  FADD.FTZ R6, -R6, 1 ;  /* 0x3f80000006067421 */ /* 0x000fe20000010100 */
[----:B-1----:R-:W-:-:S03]  /*12910*/  FMUL.FTZ R23, R22, UR16 ;  /* 0x0000001016177c20 */ /* 0x002fc60008410000 */
[----:B------:R-:W-:Y:S01]  /*12920*/  FFMA.FTZ R6, R7, R6, 1 ;  /* 0x3f80000007067423 */ /* 0x000fe20000010006 */
[----:B---3--:R-:W-:Y:S01]  /*12930*/  SHF.L.U32 R22, R27, 0x10, RZ ;  /* 0x000000101b167819 */ /* 0x008fe200000006ff */
[----:B------:R-:W-:Y:S01]  /*12940*/  FFMA.FTZ R7, R3, R23, R5 ;  /* 0x0000001703077223 */ /* 0x000fe20000010005 */
[----:B------:R-:W3:Y:S01]  /*12950*/  LDL.LU R27, [R1+0x3cc] ;  /* 0x0003cc00011b7983 */ /* 0x000ee20000300800 */
[----:B------:R-:W-:-:S05]  /*12960*/  FMUL.FTZ R6, R21, R6 ;  /* 0x0000000615067220 */ /* 0x000fca0000410000 */
[----:B------:R0:W-:Y:S02]  /*12970*/  STL [R1+0x42c], R6 ;  /* 0x00042c0601007387 */ /* 0x0001e40000100800 */
[----:B0-----:R-:W-:-:S06]  /*12980*/  FMUL.FTZ R6, R7, -1.4426950216293334961 ;  /* 0xbfb8aa3b07067820 */ /* 0x001fcc0000410000 */
[----:B------:R-:W0:Y:S02]  /*12990*/  MUFU.EX2 R6, R6 ;  /* 0x0000000600067308 */ /* 0x000e240000000800 */
[----:B0-----:R-:W-:-:S06]  /*129a0*/  FADD.FTZ R6, R6, 1 ;  /* 0x3f80000006067421 */ /* 0x001fcc0000010000 */
[----:B------:R-:W0:Y:S01]  /*129b0*/  MUFU.RCP R6, R6 ;  /* 0x0000000600067308 */ /* 0x000e220000001000 */
[----:B----4-:R-:W-:Y:S01]  /*129c0*/  SHF.L.U32 R21, R56, 0x10, RZ ;  /* 0x0000001038157819 */ /* 0x010fe200000006ff */
[----:B------:R-:W-:Y:S01]  /*129d0*/  FADD.FTZ R22, R22, -UR28 ;  /* 0x8000001c16167e21 */ /* 0x000fe20008010000 */
[----:B------:R1:W-:Y:S04]  /*129e0*/  STL [R1+0x65c], R23 ;  /* 0x00065c1701007387 */ /* 0x0003e80000100800 */
[----:B------:R-:W4:Y:S01]  /*129f0*/  LDL.LU R56, [R1+0x374] ;  /* 0x0003740001387983 */ /* 0x000f220000300800 */
        /* <DEDUP_REMOVED lines=17> */
[----:B--2---:R-:W-:Y:S02]  /*12b10*/  SHF.L.U32 R21, R26, 0x10, RZ ;  /* 0x000000101a157819 */ /* 0x004fe400000006ff */
[----:B------:R-:W2:Y:S01]  /*12b20*/  LDL.LU R26, [R1+0x21c] ;  /* 0x00021c00011a7983 */ /* 0x000ea20000300800 */
[----:B------:R-:W-:-:S03]  /*12b30*/  SHF.L.U32 R22, R28, 0x10, RZ ;  /* 0x000000101c167819 */ /* 0x000fc600000006ff */
[----:B------:R0:W-:Y:S02]  /*12b40*/  STL [R1+0x654], R23 ;  /* 0x0006541701007387 */ /* 0x0001e40000100800 */
[----:B------:R-:W-:Y:S02]  /*12b50*/  FADD.FTZ R22, R22, -UR28 ;  /* 0x8000001c16167e21 */ /* 0x000fe40008010000 */
[----:B------:R-:W2:Y:S02]  /*12b60*/  LDL.LU R28, [R1+0x3e0] ;  /* 0x0003e000011c7983 */ /* 0x000ea40000300800 */
[----:B0-----:R-:W-:Y:S02]  /*12b70*/  FMUL.FTZ R23, R22, UR16 ;  /* 0x0000001016177c20 */ /* 0x001fe40008410000 */
[----:B------:R0:W-:Y:S02]  /*12b80*/  STL [R1+0x418], R6 ;  /* 0x0004180601007387 */ /* 0x0001e40000100800 */
[----:B------:R-:W-:-:S04]  /*12b90*/  FFMA.FTZ R7, R3, R23, R5 ;  /* 0x0000001703077223 */ /* 0x000fc80000010005 */
        /* <DEDUP_REMOVED lines=9> */
[----:B------:R-:W3:Y:S04]  /*12c30*/  LDL.LU R27, [R1+0x420] ;  /* 0x00042000011b7983 */ /* 0x000ee80000300800 */
[----:B------:R0:W-:Y:S01]  /*12c40*/  STL [R1+0x64c], R23 ;  /* 0x00064c1701007387 */ /* 0x0001e20000100800 */
[----:B----4-:R-:W-:-:S03]  /*12c50*/  SHF.L.U32 R22, R56, 0x10, RZ ;  /* 0x0000001038167819 */ /* 0x010fc600000006ff */
[----:B------:R-:W4:Y:S02]  /*12c60*/  LDL.LU R56, [R1+0x424] ;  /* 0x0004240001387983 */ /* 0x000f240000300800 */
[----:B------:R-:W-:-:S04]  /*12c70*/  FADD.FTZ R22, R22, -UR28 ;  /* 0x8000001c16167e21 */ /* 0x000fc80008010000 */
        /* <DEDUP_REMOVED lines=9> */
[----:B------:R-:W0:Y:S01]  /*12d10*/  MUFU.EX2 R6, R6 ;  /* 0x0000000600067308 */ /* 0x000e220000000800 */
[----:B--2---:R-:W-:Y:S02]  /*12d20*/  SHF.L.U32 R22, R26, 0x10, RZ ;  /* 0x000000101a167819 */ /* 0x004fe400000006ff */
[----:B------:R-:W2:Y:S01]  /*12d30*/  LDL.LU R26, [R1+0x218] ;  /* 0x00021800011a7983 */ /* 0x000ea20000300800 */
        /* <DEDUP_REMOVED lines=8> */
[----:B------:R-:W-:Y:S01]  /*12dc0*/  FADD.FTZ R22, R22, -UR28 ;  /* 0x8000001c16167e21 */ /* 0x000fe20008010000 */
[----:B------:R-:W-:Y:S02]  /*12dd0*/  FFMA.FTZ R7, R3, R23, R5 ;  /* 0x0000001703077223 */ /* 0x000fe40000010005 */
[----:B------:R0:W-:Y:S02]  /*12de0*/  STL [R1+0x63c], R23 ;  /* 0x00063c1701007387 */ /* 0x0001e40000100800 */
[----:B0-----:R-:W-:Y:S02]  /*12df0*/  FMUL.FTZ R23, R22, UR16 ;  /* 0x0000001016177c20 */ /* 0x001fe40008410000 */
[----:B------:R0:W-:Y:S02]  /*12e00*/  STL [R1+0x40c], R6 ;  /* 0x00040c0601007387 */ /* 0x0001e40000100800 */
[----:B0-----:R-:W-:-:S06]  /*12e10*/  FMUL.FTZ R6, R7, -1.4426950216293334961 ;  /* 0xbfb8aa3b07067820 */ /* 0x001fcc0000410000 */
[----:B------:R-:W0:Y:S01]  /*12e20*/  MUFU.EX2 R6, R6 ;  /* 0x0000000600067308 */ /* 0x000e220000000800 */
[----:B---3--:R-:W-:Y:S02]  /*12e30*/  SHF.L.U32 R22, R27, 0x10, RZ ;  /* 0x000000101b167819 */ /* 0x008fe400000006ff */
[----:B------:R-:W3:Y:S01]  /*12e40*/  LDL.LU R27, [R1+0x44c] ;  /* 0x00044c00011b7983 */ /* 0x000ee20000300800 */
[----:B0-----:R-:W-:-:S06]  /*12e50*/  FADD.FTZ R6, R6, 1 ;  /* 0x3f80000006067421 */ /* 0x001fcc0000010000 */
[----:B------:R-:W0:Y:S02]  /*12e60*/  MUFU.RCP R6, R6 ;  /* 0x0000000600067308 */ /* 0x000e240000001000 */
[----:B0-----:R-:W-:Y:S01]  /*12e70*/  FMUL.FTZ R21, R21, R6 ;  /* 0x0000000615157220 */ /* 0x001fe20000410000 */
[----:B------:R-:W-:-:S04]  /*12e80*/  FADD.FTZ R6, -R6, 1 ;  /* 0x3f80000006067421 */ /* 0x000fc80000010100 */
[----:B------:R-:W-:Y:S01]  /*12e90*/  FFMA.FTZ R6, R7, R6, 1 ;  /* 0x3f80000007067423 */ /* 0x000fe20000010006 */
[----:B------:R-:W-:-:S03]  /*12ea0*/  FFMA.FTZ R7, R2, R23, R4 ;  /* 0x0000001702077223 */ /* 0x000fc60000010004 */
[----:B------:R-:W-:-:S05]  /*12eb0*/  FMUL.FTZ R6, R21, R6 ;  /* 0x0000000615067220 */ /* 0x000fca0000410000 */
[----:B------:R0:W-:Y:S02]  /*12ec0*/  STL [R1+0x408], R6 ;  /* 0x0004080601007387 */ /* 0x0001e40000100800 */
[----:B0-----:R-:W-:-:S06]  /*12ed0*/  FMUL.FTZ R6, R7, -1.4426950216293334961 ;  /* 0xbfb8aa3b07067820 */ /* 0x001fcc0000410000 */
[----:B------:R-:W0:Y:S01]  /*12ee0*/  MUFU.EX2 R6, R6 ;  /* 0x0000000600067308 */ /* 0x000e220000000800 */
[----:B------:R-:W-:Y:S01]  /*12ef0*/  FADD.FTZ R22, R22, -UR28 ;  /* 0x8000001c16167e21 */ /* 0x000fe20008010000 */
[----:B0-----:R-:W-:-:S06]  /*12f00*/  FADD.FTZ R6, R6, 1 ;  /* 0x3f80000006067421 */ /* 0x001fcc0000010000 */
[----:B------:R-:W0:Y:S01]  /*12f10*/  MUFU.RCP R6, R6 ;  /* 0x0000000600067308 */ /* 0x000e220000001000 */
[----:B------:R-:W-:Y:S01]  /*12f20*/  SHF.L.U32 R21, R39, 0x10, RZ ;  /* 0x0000001027157819 */ /* 0x000fe200000006ff */
[----:B------:R1:W-:Y:S01]  /*12f30*/  STL [R1+0x634], R23 ;  /* 0x0006341701007387 */ /* 0x0003e20000100800 */
[----:B------:R-:W-:Y:S01]  /*12f40*/  FADD.FTZ R57, R57, -UR28 ;  /* 0x8000001c39397e21 */ /* 0x000fe20008010000 */
[----:B------:R-:W-:Y:S02]  /*12f50*/  SHF.L.U32 R58, R58, 0x10, RZ ;  /* 0x000000103a3a7819 */ /* 0x000fe400000006ff */
[----:B------:R-:W-:Y:S01]  /*12f60*/  SHF.L.U32 R60, R60, 0x10, RZ ;  /* 0x000000103c3c7819 */ /* 0x000fe200000006ff */
[----:B------:R-:W3:Y:S01]  /*12f70*/  LDL.LU R39, [R1+0x554] ;  /* 0x0005540001277983 */ /* 0x000ee20000300800 */
[----:B-1----:R-:W-:Y:S01]  /*12f80*/  FMUL.FTZ R23, R22, UR16 ;  /* 0x0000001016177c20 */ /* 0x002fe20008410000 */
[----:B0-----:R-:W-:Y:S01]  /*12f90*/  FMUL.FTZ R21, R21, R6 ;  /* 0x0000000615157220 */ /* 0x001fe20000410000 */
[----:B------:R-:W-:-:S03]  /*12fa0*/  FADD.FTZ R6, -R6, 1 ;  /* 0x3f80000006067421 */ /* 0x000fc60000010100 */
[----:B------:R0:W-:Y:S01]  /*12fb0*/  STL [R1+0x630], R23 ;  /* 0x0006301701007387 */ /* 0x0001e20000100800 */
[----:B------:R-:W-:Y:S01]  /*12fc0*/  FFMA.FTZ R6, R7, R6, 1 ;  /* 0x3f80000007067423 */ /* 0x000fe20000010006 */
[----:B----4-:R-:W-:Y:S01]  /*12fd0*/  SHF.L.U32 R22, R29, 0x10, RZ ;  /* 0x000000101d167819 */ /* 0x010fe200000006ff */
[----:B------:R-:W-:Y:S02]  /*12fe0*/  FFMA.FTZ R7, R3, R23, R5 ;  /* 0x0000001703077223 */ /* 0x000fe40000010005 */
[----:B------:R-:W-:Y:S01]  /*12ff0*/  FMUL.FTZ R6, R21, R6 ;  /* 0x0000000615067220 */ /* 0x000fe20000410000 */
[----:B------:R-:W4:Y:S01]  /*13000*/  LDL.LU R29, [R1+0x52c] ;  /* 0x00052c00011d7983 */ /* 0x000f220000300800 */
[----:B------:R-:W-:-:S04]  /*13010*/  FADD.FTZ R22, R22, -UR28 ;  /* 0x8000001c16167e21 */ /* 0x000fc80008010000 */
[----:B0-----:R-:W-:Y:S01]  /*13020*/  FMUL.FTZ R23, R22, UR16 ;  /* 0x0000001016177c20 */ /* 0x001fe20008410000 */
[----:B------:R0:W-:Y:S02]  /*13030*/  STL [R1+0x400], R6 ;  /* 0x0004000601007387 */ /* 0x0001e40000100800 */
[----:B0-----:R-:W-:-:S06]  /*13040*/  FMUL.FTZ R6, R7, -1.4426950216293334961 ;  /* 0xbfb8aa3b07067820 */ /* 0x001fcc0000410000 */
[----:B------:R-:W0:Y:S02]  /*13050*/  MUFU.EX2 R6, R6 ;  /* 0x0000000600067308 */ /* 0x000e240000000800 */
[----:B0-----:R-:W-:-:S06]  /*13060*/  FADD.FTZ R6, R6, 1 ;  /* 0x3f80000006067421 */ /* 0x001fcc0000010000 */
[----:B------:R-:W0:Y:S01]  /*13070*/  MUFU.RCP R6, R6 ;  /* 0x0000000600067308 */ /* 0x000e220000001000 */
[----:B--2---:R-:W-:Y:S02]  /*13080*/  SHF.L.U32 R22, R26, 0x10, RZ ;  /* 0x000000101a167819 */ /* 0x004fe400000006ff */
[----:B------:R-:W2:Y:S01]  /*13090*/  LDL.LU R26, [R1+0x210] ;  /* 0x00021000011a7983 */ /* 0x000ea20000300800 */
[----:B------:R-:W-:Y:S02]  /*130a0*/  SHF.L.U32 R21, R56, 0x10, RZ ;  /* 0x0000001038157819 */ /* 0x000fe400000006ff */
[----:B------:R-:W-:Y:S01]  /*130b0*/  FADD.FTZ R22, R22, -UR28 ;  /* 0x8000001c16167e21 */ /* 0x000fe20008010000 */
[----:B------:R-:W-:Y:S02]  /*130c0*/  STL [R1+0x624], R23 ;  /* 0x0006241701007387 */ /* 0x000fe40000100800 */
[----:B0-----:R-:W-:Y:S01]  /*130d0*/  FMUL.FTZ R21, R21, R6 ;  /* 0x0000000615157220 */ /* 0x001fe20000410000 */
[----:B------:R-:W-:Y:S01]  /*130e0*/  FADD.FTZ R6, -R6, 1 ;  /* 0x3f80000006067421 */ /* 0x000fe20000010100 */
[----:B------:R-:W-:Y:S01]  /*130f0*/  FADD.FTZ R58, R58, -UR28 ;  /* 0x8000001c3a3a7e21 */ /* 0x000fe20008010000 */
[----:B------:R-:W-:Y:S01]  /*13100*/  FADD.FTZ R60, R60, -UR28 ;  /* 0x8000001c3c3c7e21 */ /* 0x000fe20008010000 */
[----:B------:R-:W-:Y:S01]  /*13110*/  SHF.L.U32 R62, R62, 0x10, RZ ;  /* 0x000000103e3e7819 */ /* 0x000fe200000006ff */
[----:B------:R-:W-:Y:S01]  /*13120*/  FFMA.FTZ R6, R7, R6, 1 ;  /* 0x3f80000007067423 */ /* 0x000fe20000010006 */
[----:B------:R-:W-:Y:S01]  /*13130*/  FFMA.FTZ R7, R2, R23, R4 ;  /* 0x0000001702077223 */ /* 0x000fe20000010004 */
[----:B------:R-:W-:Y:S01]  /*13140*/  SHF.L.U32 R61, R61, 0x10, RZ ;  /* 0x000000103d3d7819 */ /* 0x000fe200000006ff */
[----:B------:R-:W4:Y:S01]  /*13150*/  LDL.LU R56, [R1+0x570] ;  /* 0x0005700001387983 */ /* 0x000f220000300800 */
[----:B------:R-:W-:-:S05]  /*13160*/  FMUL.FTZ R6, R21, R6 ;  /* 0x0000000615067220 */ /* 0x000fca0000410000 */
[----:B------:R0:W-:Y:S02]  /*13170*/  STL [R1+0x3f8], R6 ;  /* 0x0003f80601007387 */ /* 0x0001e40000100800 */
[----:B0-----:R-:W-:-:S06]  /*13180*/  FMUL.FTZ R6, R7, -1.4426950216293334961 ;  /* 0xbfb8aa3b07067820 */ /* 0x001fcc0000410000 */
[----:B------:R-:W0:Y:S02]  /*13190*/  MUFU.EX2 R6, R6 ;  /* 0x0000000600067308 */ /* 0x000e240000000800 */
[----:B0-----:R-:W-:-:S06]  /*131a0*/  FADD.FTZ R6, R6, 1 ;  /* 0x3f80000006067421 */ /* 0x001fcc0000010000 */
[----:B------:R-:W0:Y:S01]  /*131b0*/  MUFU.RCP R6, R6 ;  /* 0x0000000600067308 */ /* 0x000e220000001000 */
[----:B------:R-:W-:Y:S01]  /*131c0*/  SHF.L.U32 R21, R28, 0x10, RZ ;  /* 0x000000101c157819 */ /* 0x000fe200000006ff */
[----:B------:R-:W-:Y:S01]  /*131d0*/  FMUL.FTZ R23, R22, UR16 ;  /* 0x0000001016177c20 */ /* 0x000fe20008410000 */
[----:B------:R-:W4:Y:S03]  /*131e0*/  LDL.LU R28, [R1+0x540] ;  /* 0x00054000011c7983 */ /* 0x000f260000300800 */
        /* <DEDUP_REMOVED lines=9> */
[----:B---3--:R-:W-:Y:S01]  /*13280*/  SHF.L.U32 R22, R27, 0x10, RZ ;  /* 0x000000101b167819 */ /* 0x008fe200000006ff */
[----:B------:R1:W-:Y:S01]  /*13290*/  STL [R1+0x76c], R6 ;  /* 0x00076c0601007387 */ /* 0x0003e20000100800 */
[----:B------:R-:W-:Y:S01]  /*132a0*/  FADD.FTZ R61, R61, -UR28 ;  /* 0x8000001c3d3d7e21 */ /* 0x000fe20008010000 */
[----:B------:R-:W-:Y:S02]  /*132b0*/  SHF.L.U32 R63, R63, 0x10, RZ ;  /* 0x000000103f3f7819 */ /* 0x000fe400000006ff */
[----:B------:R-:W-:Y:S01]  /*132c0*/  SHF.L.U32 R64, R64, 0x10, RZ ;  /* 0x0000001040407819 */ /* 0x000fe200000006ff */
[----:B------:R-:W3:Y:S01]  /*132d0*/  LDL.LU R27, [R1+0x528] ;  /* 0x00052800011b7983 */ /* 0x000ee20000300800 */
        /* <DEDUP_REMOVED lines=23> */
[----:B------:R1:W-:Y:S02]  /*13450*/  STL [R1+0x610], R6 ;  /* 0x0006100601007387 */ /* 0x0003e40000100800 */
[----:B-1----:R-:W-:Y:S01]  /*13460*/  FMUL.FTZ R6, R60, UR16 ;  /* 0x000000103c067c20 */ /* 0x002fe20008410000 */
[----:B--2---:R-:W-:Y:S02]  /*13470*/  SHF.L.U32 R22, R26, 0x10, RZ ;  /* 0x000000101a167819 */ /* 0x004fe400000006ff */
[----:B------:R-:W2:Y:S03]  /*13480*/  LDL.LU R26, [R1+0x544] ;  /* 0x00054400011a7983 */ /* 0x000ea60000300800 */
[----:B0-----:R-:W-:Y:S01]  /*13490*/  FMUL.FTZ R22, R22, R7 ;  /* 0x0000000716167220 */ /* 0x001fe20000410000 */
[----:B------:R-:W-:-:S04]  /*134a0*/  FADD.FTZ R7, -R7, 1 ;  /* 0x3f80000007077421 */ /* 0x000fc80000010100 */
        /* <DEDUP_REMOVED lines=34> */
[----:B------:R-:W-:Y:S01]  /*136d0*/  SHF.L.U32 R65, R65, 0x10, RZ ;  /* 0x0000001041417819 */ /* 0x000fe200000006ff */
[----:B------:R1:W-:Y:S04]  /*136e0*/  STL [R1+0x604], R6 ;  /* 0x0006040601007387 */ /* 0x0003e80000100800 */
[----:B------:R-:W-:Y:S01]  /*136f0*/  FADD.FTZ R65, R65, -UR28 ;  /* 0x8000001c41417e21 */ /* 0x000fe20008010000 */
[----:B0-----:R-:W-:Y:S01]  /*13700*/  FMUL.FTZ R66, R66, R7 ;  /* 0x0000000742427220 */ /* 0x001fe20000410000 */
[----:B------:R-:W-:-:S02]  /*13710*/  FADD.FTZ R7, -R7, 1 ;  /* 0x3f80000007077421 */ /* 0x000fc40000010100 */
[----:B-1----:R-:W-:Y:S02]  /*13720*/  FMUL.FTZ R6, R65, UR16 ;  /* 0x0000001041067c20 */ /* 0x002fe40008410000 */
[----:B------:R-:W-:Y:S02]  /*13730*/  FFMA.FTZ R7, R21, R7, 1 ;  /* 0x3f80000015077423 */ /* 0x000fe40000010007 */
[----:B------:R-:W-:Y:S02]  /*13740*/  FFMA.FTZ R21, R3, R6, R5 ;  /* 0x0000000603157223 */ /* 0x000fe40000010005 */
[----:B------:R-:W-:-:S05]  /*13750*/  FMUL.FTZ R7, R66, R7 ;  /* 0x0000000742077220 */ /* 0x000fca0000410000 */
[----:B------:R0:W-:Y:S02]  /*13760*/  STL [R1+0x284], R7 ;  /* 0x0002840701007387 */ /* 0x0001e40000100800 */
[----:B0-----:R-:W-:-:S06]  /*13770*/  FMUL.FTZ R7, R21, -1.4426950216293334961 ;  /* 0xbfb8aa3b15077820 */ /* 0x001fcc0000410000 */
[----:B------:R-:W0:Y:S02]  /*13780*/  MUFU.EX2 R7, R7 ;  /* 0x0000000700077308 */ /* 0x000e240000000800 */
[----:B0-----:R-:W-:-:S06]  /*13790*/  FADD.FTZ R7, R7, 1 ;  /* 0x3f80000007077421 */ /* 0x001fcc0000010000 */
[----:B------:R-:W0:Y:S01]  /*137a0*/  MUFU.RCP R7, R7 ;  /* 0x0000000700077308 */ /* 0x000e220000001000 */
[----:B----4-:R-:W-:Y:S02]  /*137b0*/  SHF.L.U32 R22, R29, 0x10, RZ ;  /* 0x000000101d167819 */ /* 0x010fe400000006ff */
[----:B------:R-:W-:Y:S01]  /*137c0*/  SHF.L.U32 R0, R0, 0x10, RZ ;  /* 0x0000001000007819 */ /* 0x000fe200000006ff */
[----:B------:R1:W-:Y:S04]  /*137d0*/  STL [R1+0x600], R6 ;  /* 0x0006000601007387 */ /* 0x0003e80000100800 */
[----:B------:R-:W-:Y:S01]  /*137e0*/  FADD.FTZ R0, R0, -UR28 ;  /* 0x8000001c00007e21 */ /* 0x000fe20008010000 */
[----:B------:R-:W4:Y:S01]  /*137f0*/  LDL.LU R29, [R1+0x4f4] ;  /* 0x0004f400011d7983 */ /* 0x000f220000300800 */
[----:B0-----:R-:W-:Y:S01]  /*13800*/  FMUL.FTZ R22, R22, R7 ;  /* 0x0000000716167220 */ /* 0x001fe20000410000 */
[----:B------:R-:W-:Y:S01]  /*13810*/  FADD.FTZ R7, -R7, 1 ;  /* 0x3f80000007077421 */ /* 0x000fe20000010100 */
[----:B-1----:R-:W-:-:S03]  /*13820*/  FMUL.FTZ R6, R0, UR16 ;  /* 0x0000001000067c20 */ /* 0x002fc60008410000 */
[----:B------:R-:W-:-:S04]  /*13830*/  FFMA.FTZ R7, R21, R7, 1 ;  /* 0x3f80000015077423 */ /* 0x000fc80000010007 */
[----:B------:R-:W-:Y:S01]  /*13840*/  FMUL.FTZ R0, R22, R7 ;  /* 0x0000000716007220 */ /* 0x000fe20000410000 */
[----:B------:R-:W-:-:S04]  /*13850*/  FFMA.FTZ R7, R2, R6, R4 ;  /* 0x0000000602077223 */ /* 0x000fc80000010004 */
        /* <DEDUP_REMOVED lines=13> */
[----:B---3--:R-:W-:-:S03]  /*13930*/  SHF.L.U32 R22, R27, 0x10, RZ ;  /* 0x000000101b167819 */ /* 0x008fc600000006ff */
[----:B------:R0:W-:Y:S02]  /*13940*/  STL [R1+0x5f8], R6 ;  /* 0x0005f80601007387 */ /* 0x0001e40000100800 */
[----:B------:R-:W-:Y:S02]  /*13950*/  FADD.FTZ R22, R22, -UR28 ;  /* 0x8000001c16167e21 */ /* 0x000fe40008010000 */
[----:B------:R1:W-:Y:S01]  /*13960*/  STL [R1+0x28c], R0 ;  /* 0x00028c0001007387 */ /* 0x0003e20000100800 */
[----:B------:R-:W-:-:S03]  /*13970*/  SHF.L.U32 R8, R8, 0x10, RZ ;  /* 0x0000001008087819 */ /* 0x000fc600000006ff */
[----:B------:R-:W3:Y:S01]  /*13980*/  LDL.LU R27, [R1+0x4f0] ;  /* 0x0004f000011b7983 */ /* 0x000ee20000300800 */
[----:B0-----:R-:W-:-:S04]  /*13990*/  FMUL.FTZ R6, R22, UR16 ;  /* 0x0000001016067c20 */ /* 0x001fc80008410000 */
[----:B------:R-:W-:-:S04]  /*139a0*/  FFMA.FTZ R7, R3, R6, R5 ;  /* 0x0000000603077223 */ /* 0x000fc80000010005 */
[----:B-1----:R-:W-:-:S06]  /*139b0*/  FMUL.FTZ R0, R7, -1.4426950216293334961 ;  /* 0xbfb8aa3b07007820 */ /* 0x002fcc0000410000 */
[----:B------:R-:W0:Y:S02]  /*139c0*/  MUFU.EX2 R0, R0 ;  /* 0x0000000000007308 */ /* 0x000e240000000800 */
[----:B0-----:R-:W-:-:S06]  /*139d0*/  FADD.FTZ R0, R0, 1 ;  /* 0x3f80000000007421 */ /* 0x001fcc0000010000 */
[----:B------:R-:W0:Y:S01]  /*139e0*/  MUFU.RCP R0, R0 ;  /* 0x0000000000007308 */ /* 0x000e220000001000 */
[----:B------:R-:W-:Y:S01]  /*139f0*/  FADD.FTZ R8, R8, -UR28 ;  /* 0x8000001c08087e21 */ /* 0x000fe20008010000 */
[----:B------:R1:W-:Y:S03]  /*13a00*/  STL [R1+0x5f4], R6 ;  /* 0x0005f40601007387 */ /* 0x0003e60000100800 */
[----:B-1----:R-:W-:Y:S01]  /*13a10*/  FMUL.FTZ R6, R8, UR16 ;  /* 0x0000001008067c20 */ /* 0x002fe20008410000 */
[----:B0-----:R-:W-:Y:S01]  /*13a20*/  FMUL.FTZ R21, R21, R0 ;  /* 0x0000000015157220 */ /* 0x001fe20000410000 */
[----:B------:R-:W-:Y:S02]  /*13a30*/  FADD.FTZ R0, -R0, 1 ;  /* 0x3f80000000007421 */ /* 0x000fe40000010100 */
[----:B------:R-:W-:Y:S02]  /*13a40*/  FFMA.FTZ R8, R2, R6, R4 ;  /* 0x0000000602087223 */ /* 0x000fe40000010004 */
[----:B------:R-:W-:-:S02]  /*13a50*/  FFMA.FTZ R0, R7, R0, 1 ;  /* 0x3f80000007007423 */ /* 0x000fc40000010000 */
[----:B------:R-:W-:-:S06]  /*13a60*/  FMUL.FTZ R7, R8, -1.4426950216293334961 ;  /* 0xbfb8aa3b08077820 */ /* 0x000fcc0000410000 */
[----:B------:R-:W0:Y:S02]  /*13a70*/  MUFU.EX2 R7, R7 ;  /* 0x0000000700077308 */ /* 0x000e240000000800 */
[----:B0-----:R-:W-:-:S06]  /*13a80*/  FADD.FTZ R7, R7, 1 ;  /* 0x3f80000007077421 */ /* 0x001fcc0000010000 */
[----:B------:R-:W0:Y:S01]  /*13a90*/  MUFU.RCP R7, R7 ;  /* 0x0000000700077308 */ /* 0x000e220000001000 */
[----:B------:R-:W-:Y:S01]  /*13aa0*/  FMUL.FTZ R0, R21, R0 ;  /* 0x0000000015007220 */ /* 0x000fe20000410000 */
[----:B------:R-:W-:Y:S02]  /*13ab0*/  SHF.L.U32 R21, R56, 0x10, RZ ;  /* 0x0000001038157819 */ /* 0x000fe400000006ff */
[----:B------:R-:W-:Y:S02]  /*13ac0*/  SHF.L.U32 R9, R9, 0x10, RZ ;  /* 0x0000001009097819 */ /* 0x000fe400000006ff */
[----:B----4-:R-:W-:Y:S01]  /*13ad0*/  SHF.L.U32 R22, R29, 0x10, RZ ;  /* 0x000000101d167819 */ /* 0x010fe200000006ff */
[----:B------:R1:W-:Y:S04]  /*13ae0*/  STL [R1+0x75c], R0 ;  /* 0x00075c0001007387 */ /* 0x0003e80000100800 */
[----:B------:R-:W4:Y:S01]  /*13af0*/  LDL.LU R29, [R1+0x58c] ;  /* 0x00058c00011d7983 */ /* 0x000f220000300800 */
[----:B------:R-:W-:Y:S01]  /*13b00*/  FADD.FTZ R22, R22, -UR28 ;  /* 0x8000001c16167e21 */ /* 0x000fe20008010000 */
[----:B0-----:R-:W-:Y:S01]  /*13b10*/  FMUL.FTZ R21, R21, R7 ;  /* 0x0000000715157220 */ /* 0x001fe20000410000 */
[----:B------:R-:W-:Y:S01]  /*13b20*/  FADD.FTZ R7, -R7, 1 ;  /* 0x3f80000007077421 */ /* 0x000fe20000010100 */
[----:B------:R-:W-:Y:S01]  /*13b30*/  FADD.FTZ R9, R9, -UR28 ;  /* 0x8000001c09097e21 */ /* 0x000fe20008010000 */
[----:B------:R-:W-:Y:S01]  /*13b40*/  STL [R1+0x5f0], R6 ;  /* 0x0005f00601007387 */ /* 0x000fe20000100800 */
[----:B-1----:R-:W-:Y:S01]  /*13b50*/  FMUL.FTZ R0, R22, UR16 ;  /* 0x0000001016007c20 */ /* 0x002fe20008410000 */
[----:B------:R-:W-:Y:S01]  /*13b60*/  FFMA.FTZ R7, R8, R7, 1 ;  /* 0x3f80000008077423 */ /* 0x000fe20000010007 */
[----:B------:R-:W-:Y:S01]  /*13b70*/  SHF.L.U32 R10, R10, 0x10, RZ ;  /* 0x000000100a0a7819 */ /* 0x000fe200000006ff */
[----:B------:R-:W4:Y:S01]  /*13b80*/  LDL.LU R56, [R1+0x56c] ;  /* 0x00056c0001387983 */ /* 0x000f220000300800 */
[----:B------:R-:W-:-:S03]  /*13b90*/  FFMA.FTZ R8, R3, R0, R5 ;  /* 0x0000000003087223 */ /* 0x000fc60000010005 */
[----:B------:R0:W-:Y:S02]  /*13ba0*/  STL [R1+0x5e8], R0 ;  /* 0x0005e80001007387 */ /* 0x0001e40000100800 */
[----:B0-----:R-:W-:Y:S01]  /*13bb0*/  FMUL.FTZ R0, R9, UR16 ;  /* 0x0000001009007c20 */ /* 0x001fe20008410000 */
[----:B--2---:R-:W-:Y:S02]  /*13bc0*/  SHF.L.U32 R9, R26, 0x10, RZ ;  /* 0x000000101a097819 */ /* 0x004fe400000006ff */
[----:B------:R-:W2:Y:S01]  /*13bd0*/  LDL.LU R26, [R1+0x4cc] ;  /* 0x0004cc00011a7983 */ /* 0x000ea20000300800 */
[----:B------:R-:W-:Y:S01]  /*13be0*/  FMUL.FTZ R6, R21, R7 ;  /* 0x0000000715067220 */ /* 0x000fe20000410000 */
[----:B------:R-:W-:-:S06]  /*13bf0*/  FMUL.FTZ R7, R8, -1.4426950216293334961 ;  /* 0xbfb8aa3b08077820 */ /* 0x000fcc0000410000 */
[----:B------:R-:W0:Y:S02]  /*13c00*/  MUFU.EX2 R7, R7 ;  /* 0x0000000700077308 */ /* 0x000e240000000800 */
[----:B0-----:R-:W-:-:S06]  /*13c10*/  FADD.FTZ R7, R7, 1 ;  /* 0x3f80000007077421 */ /* 0x001fcc0000010000 */
[----:B------:R-:W0:Y:S01]  /*13c20*/  MUFU.RCP R7, R7 ;  /* 0x0000000700077308 */ /* 0x000e220000001000 */
[----:B------:R-:W-:Y:S02]  /*13c30*/  SHF.L.U32 R21, R28, 0x10, RZ ;  /* 0x000000101c157819 */ /* 0x000fe400000006ff */
[----:B------:R-:W2:Y:S04]  /*13c40*/  LDL.LU R28, [R1+0x588] ;  /* 0x00058800011c7983 */ /* 0x000ea80000300800 */
[----:B------:R1:W-:Y:S01]  /*13c50*/  STL [R1+0x290], R6 ;  /* 0x0002900601007387 */ /* 0x0003e20000100800 */
[----:B0-----:R-:W-:Y:S01]  /*13c60*/  FMUL.FTZ R21, R21, R7 ;  /* 0x0000000715157220 */ /* 0x001fe20000410000 */
[----:B------:R-:W-:-:S04]  /*13c70*/  FADD.FTZ R7, -R7, 1 ;  /* 0x3f80000007077421 */ /* 0x000fc80000010100 */
[----:B------:R-:W-:Y:S01]  /*13c80*/  FFMA.FTZ R7, R8, R7, 1 ;  /* 0x3f80000008077423 */ /* 0x000fe20000010007 */
[----:B------:R-:W-:-:S03]  /*13c90*/  FFMA.FTZ R8, R2, R0, R4 ;  /* 0x0000000002087223 */ /* 0x000fc60000010004 */
[----:B-1----:R-:W-:Y:S01]  /*13ca0*/  FMUL.FTZ R6, R21, R7 ;  /* 0x0000000715067220 */ /* 0x002fe20000410000 */
[----:B------:R-:W-:-:S06]  /*13cb0*/  FMUL.FTZ R7, R8, -1.4426950216293334961 ;  /* 0xbfb8aa3b08077820 */ /* 0x000fcc0000410000 */
[----:B------:R-:W0:Y:S02]  /*13cc0*/  MUFU.EX2 R7, R7 ;  /* 0x0000000700077308 */ /* 0x000e240000000800 */
[----:B0-----:R-:W-:-:S06]  /*13cd0*/  FADD.FTZ R7, R7, 1 ;  /* 0x3f80000007077421 */ /* 0x001fcc0000010000 */
[----:B------:R-:W0:Y:S01]  /*13ce0*/  MUFU.RCP R7, R7 ;  /* 0x0000000700077308 */ /* 0x000e220000001000 */
[----:B---3--:R-:W-:Y:S02]  /*13cf0*/  SHF.L.U32 R21, R27, 0x10, RZ ;  /* 0x000000101b157819 */ /* 0x008fe400000006ff */
[----:B------:R-:W3:Y:S03]  /*13d00*/  LDL.LU R27, [R1+0x590] ;  /* 0x00059000011b7983 */ /* 0x000ee60000300800 */
[----:B------:R-:W-:Y:S01]  /*13d10*/  FADD.FTZ R21, R21, -UR28 ;  /* 0x8000001c15157e21 */ /* 0x000fe20008010000 */
[----:B------:R1:W-:Y:S01]  /*13d20*/  STL [R1+0x5e4], R0 ;  /* 0x0005e40001007387 */ /* 0x0003e20000100800 */
[----:B0-----:R-:W-:Y:S01]  /*13d30*/  FMUL.FTZ R9, R9, R7 ;  /* 0x0000000709097220 */ /* 0x001fe20000410000 */
[----:B------:R-:W-:Y:S01]  /*13d40*/  FADD.FTZ R7, -R7, 1 ;  /* 0x3f80000007077421 */ /* 0x000fe20000010100 */
[----:B-1----:R-:W-:-:S03]  /*13d50*/  FMUL.FTZ R0, R21, UR16 ;  /* 0x0000001015007c20 */ /* 0x002fc60008410000 */
[----:B------:R-:W-:-:S04]  /*13d60*/  FFMA.FTZ R7, R8, R7, 1 ;  /* 0x3f80000008077423 */ /* 0x000fc80000010007 */
[----:B------:R-:W-:Y:S01]  /*13d70*/  FMUL.FTZ R7, R9, R7 ;  /* 0x0000000709077220 */ /* 0x000fe20000410000 */
[----:B------:R-:W-:-:S04]  /*13d80*/  FFMA.FTZ R9, R3, R0, R5 ;  /* 0x0000000003097223 */ /* 0x000fc80000010005 */
[----:B------:R-:W-:-:S06]  /*13d90*/  FMUL.FTZ R8, R9, -1.4426950216293334961 ;  /* 0xbfb8aa3b09087820 */ /* 0x000fcc0000410000 */
[----:B------:R-:W0:Y:S02]  /*13da0*/  MUFU.EX2 R8, R8 ;  /* 0x0000000800087308 */ /* 0x000e240000000800 */
[----:B0-----:R-:W-:-:S06]  /*13db0*/  FADD.FTZ R8, R8, 1 ;  /* 0x3f80000008087421 */ /* 0x001fcc0000010000 */
[----:B------:R-:W0:Y:S01]  /*13dc0*/  MUFU.RCP R8, R8 ;  /* 0x0000000800087308 */ /* 0x000e220000001000 */
[----:B------:R1:W-:Y:S01]  /*13dd0*/  STL [R1+0x294], R6 ;  /* 0x0002940601007387 */ /* 0x0003e20000100800 */
[----:B----4-:R-:W-:-:S03]  /*13de0*/  SHF.L.U32 R21, R29, 0x10, RZ ;  /* 0x000000101d157819 */ /* 0x010fc600000006ff */
[----:B------:R-:W4:Y:S02]  /*13df0*/  LDL.LU R29, [R1+0x568] ;  /* 0x00056800011d7983 */ /* 0x000f240000300800 */
[----:B0-----:R-:W-:Y:S01]  /*13e00*/  FMUL.FTZ R21, R21, R8 ;  /* 0x0000000815157220 */ /* 0x001fe20000410000 */
[----:B------:R-:W-:-:S04]  /*13e10*/  FADD.FTZ R8, -R8, 1 ;  /* 0x3f80000008087421 */ /* 0x000fc80000010100 */
[----:B------:R-:W-:-:S04]  /*13e20*/  FFMA.FTZ R8, R9, R8, 1 ;  /* 0x3f80000009087423 */ /* 0x000fc80000010008 */
[----:B-1----:R-:W-:Y:S01]  /*13e30*/  FMUL.FTZ R6, R21, R8 ;  /* 0x0000000815067220 */ /* 0x002fe20000410000 */
[----:B--2---:R-:W-:Y:S02]  /*13e40*/  SHF.L.U32 R21, R26, 0x10, RZ ;  /* 0x000000101a157819 */ /* 0x004fe400000006ff */
[----:B------:R-:W2:Y:S01]  /*13e50*/  LDL.LU R26, [R1+0x580] ;  /* 0x00058000011a7983 */ /* 0x000ea20000300800 */
[----:B------:R-:W-:-:S03]  /*13e60*/  FADD.FTZ R10, R10, -UR28 ;  /* 0x8000001c0a0a7e21 */ /* 0x000fc60008010000 */
[----:B------:R0:W-:Y:S02]  /*13e70*/  STL [R1+0x5dc], R0 ;  /* 0x0005dc0001007387 */ /* 0x0001e40000100800 */
[----:B0-----:R-:W-:-:S04]  /*13e80*/  FMUL.FTZ R0, R10, UR16 ;  /* 0x000000100a007c20 */ /* 0x001fc80008410000 */
[----:B------:R-:W-:-:S04]  /*13e90*/  FFMA.FTZ R9, R2, R0, R4 ;  /* 0x0000000002097223 */ /* 0x000fc80000010004 */
[----:B------:R-:W-:-:S06]  /*13ea0*/  FMUL.FTZ R8, R9, -1.4426950216293334961 ;  /* 0xbfb8aa3b09087820 */ /* 0x000fcc0000410000 */
[----:B------:R-:W0:Y:S02]  /*13eb0*/  MUFU.EX2 R8, R8 ;  /* 0x0000000800087308 */ /* 0x000e240000000800 */
[----:B0-----:R-:W-:-:S06]  /*13ec0*/  FADD.FTZ R8, R8, 1 ;  /* 0x3f80000008087421 */ /* 0x001fcc0000010000 */
[----:B------:R-:W0:Y:S01]  /*13ed0*/  MUFU.RCP R8, R8 ;  /* 0x0000000800087308 */ /* 0x000e220000001000 */
[----:B------:R-:W-:Y:S01]  /*13ee0*/  SHF.L.U32 R10, R28, 0x10, RZ ;  /* 0x000000101c0a7819 */ /* 0x000fe200000006ff */
[----:B------:R-:W-:Y:S01]  /*13ef0*/  FADD.FTZ R21, R21, -UR28 ;  /* 0x8000001c15157e21 */ /* 0x000fe20008010000 */
[----:B------:R-:W2:Y:S04]  /*13f00*/  LDL.LU R28, [R1+0x4c8] ;  /* 0x0004c800011c7983 */ /* 0x000ea80000300800 */
[----:B------:R1:W-:Y:S01]  /*13f10*/  STL [R1+0x5d8], R0 ;  /* 0x0005d80001007387 */ /* 0x0003e20000100800 */
[----:B0-----:R-:W-:Y:S01]  /*13f20*/  FMUL.FTZ R10, R10, R8 ;  /* 0x000000080a0a7220 */ /* 0x001fe20000410000 */
[----:B------:R-:W-:Y:S01]  /*13f30*/  FADD.FTZ R8, -R8, 1 ;  /* 0x3f80000008087421 */ /* 0x000fe20000010100 */
[----:B-1----:R-:W-:-:S03]  /*13f40*/  FMUL.FTZ R0, R21, UR16 ;  /* 0x0000001015007c20 */ /* 0x002fc60008410000 */
[----:B------:R-:W-:Y:S01]  /*13f50*/  FFMA.FTZ R8, R9, R8, 1 ;  /* 0x3f80000009087423 */ /* 0x000fe20000010008 */
[----:B------:R-:W-:Y:S01]  /*13f60*/  FFMA.FTZ R9, R3, R0, R5 ;  /* 0x0000000003097223 */ /* 0x000fe20000010005 */
[----:B------:R0:W-:Y:S02]  /*13f70*/  STL [R1+0x298], R6 ;  /* 0x0002980601007387 */ /* 0x0001e40000100800 */
[----:B0-----:R-:W-:Y:S01]  /*13f80*/  FMUL.FTZ R6, R10, R8 ;  /* 0x000000080a067220 */ /* 0x001fe20000410000 */
[----:B------:R-:W-:-:S06]  /*13f90*/  FMUL.FTZ R8, R9, -1.4426950216293334961 ;  /* 0xbfb8aa3b09087820 */ /* 0x000fcc0000410000 */
[----:B------:R-:W0:Y:S02]  /*13fa0*/  MUFU.EX2 R8, R8 ;  /* 0x0000000800087308 */ /* 0x000e240000000800 */
[----:B0-----:R-:W-:-:S06]  /*13fb0*/  FADD.FTZ R8, R8, 1 ;  /* 0x3f80000008087421 */ /* 0x001fcc0000010000 */
[----:B------:R-:W0:Y:S01]  /*13fc0*/  MUFU.RCP R8, R8 ;  /* 0x0000000800087308 */ /* 0x000e220000001000 */
[----:B---3--:R-:W-:Y:S02]  /*13fd0*/  SHF.L.U32 R10, R27, 0x10, RZ ;  /* 0x000000101b0a7819 */ /* 0x008fe400000006ff */
[----:B------:R-:W-:Y:S01]  /*13fe0*/  SHF.L.U32 R11, R11, 0x10, RZ ;  /* 0x000000100b0b7819 */ /* 0x000fe200000006ff */
[----:B------:R1:W-:Y:S04]  /*13ff0*/  STL [R1+0x5a0], R0 ;  /* 0x0005a00001007387 */ /* 0x0003e80000100800 */
[----:B------:R-:W-:Y:S01]  /*14000*/  FADD.FTZ R11, R11, -UR28 ;  /* 0x8000001c0b0b7e21 */ /* 0x000fe20008010000 */
[----:B------:R-:W3:Y:S01]  /*14010*/  LDL.LU R27, [R1+0x4ac] ;  /* 0x0004ac00011b7983 */ /* 0x000ee20000300800 */
        /* <DEDUP_REMOVED lines=18> */
[----:B------:R-:W2:Y:S04]  /*14140*/  LDL.LU R26, [R1+0x4a8] ;  /* 0x0004a800011a7983 */ /* 0x000ea80000300800 */
[----:B------:R0:W-:Y:S01]  /*14150*/  STL [R1+0x58c], R0 ;  /* 0x00058c0001007387 */ /* 0x0001e20000100800 */
[----:B------:R-:W-:-:S03]  /*14160*/  SHF.L.U32 R21, R28, 0x10, RZ ;  /* 0x000000101c157819 */ /* 0x000fc600000006ff */
[----:B------:R-:W4:Y:S02]  /*14170*/  LDL.LU R28, [R1+0x550] ;  /* 0x00055000011c7983 */ /* 0x000f240000300800 */
[----:B------:R-:W-:-:S04]  /*14180*/  FADD.FTZ R21, R21, -UR28 ;  /* 0x8000001c15157e21 */ /* 0x000fc80008010000 */
[----:B0-----:R-:W-:-:S04]  /*14190*/  FMUL.FTZ R0, R21, UR16 ;  /* 0x0000001015007c20 */ /* 0x001fc80008410000 */
[----:B------:R-:W-:-:S04]  /*141a0*/  FFMA.FTZ R10, R3, R0, R5 ;  /* 0x00000000030a7223 */ /* 0x000fc80000010005 */
[----:B------:R-:W-:-:S06]  /*141b0*/  FMUL.FTZ R9, R10, -1.4426950216293334961 ;  /* 0xbfb8aa3b0a097820 */ /* 0x000fcc0000410000 */
[----:B------:R-:W0:Y:S01]  /*141c0*/  MUFU.EX2 R9, R9 ;  /* 0x0000000900097308 */ /* 0x000e220000000800 */
[----:B------:R-:W-:Y:S01]  /*141d0*/  SHF.L.U32 R12, R12, 0x10, RZ ;  /* 0x000000100c0c7819 */ /* 0x000fe200000006ff */
[----:B0-----:R-:W-:-:S06]  /*141e0*/  FADD.FTZ R9, R9, 1 ;  /* 0x3f80000009097421 */ /* 0x001fcc0000010000 */
[----:B------:R-:W0:Y:S01]  /*141f0*/  MUFU.RCP R9, R9 ;  /* 0x0000000900097308 */ /* 0x000e220000001000 */
[----:B------:R-:W-:Y:S01]  /*14200*/  FADD.FTZ R12, R12, -UR28 ;  /* 0x8000001c0c0c7e21 */ /* 0x000fe20008010000 */
[----:B------:R1:W-:Y:S04]  /*14210*/  STL [R1+0x588], R0 ;  /* 0x0005880001007387 */ /* 0x0003e80000100800 */
[----:B------:R3:W-:Y:S01]  /*14220*/  STL [R1+0x2a0], R6 ;  /* 0x0002a00601007387 */ /* 0x0007e20000100800 */
[----:B-1----:R-:W-:Y:S01]  /*14230*/  FMUL.FTZ R0, R12, UR16 ;  /* 0x000000100c007c20 */ /* 0x002fe20008410000 */
        /* <DEDUP_REMOVED lines=11> */
[----:B------:R-:W-:Y:S01]  /*142f0*/  SHF.L.U32 R11, R56, 0x10, RZ ;  /* 0x00000010380b7819 */ /* 0x000fe200000006ff */
[----:B------:R-:W-:Y:S01]  /*14300*/  FADD.FTZ R12, R12, -UR28 ;  /* 0x8000001c0c0c7e21 */ /* 0x000fe20008010000 */
[----:B------:R-:W-:Y:S01]  /*14310*/  SHF.L.U32 R13, R13, 0x10, RZ ;  /* 0x000000100d0d7819 */ /* 0x000fe200000006ff */
[----:B------:R1:W-:Y:S04]  /*14320*/  STL [R1+0x574], R0 ;  /* 0x0005740001007387 */ /* 0x0003e80000100800 */
[----:B------:R-:W-:Y:S01]  /*14330*/  FADD.FTZ R13, R13, -UR28 ;  /* 0x8000001c0d0d7e21 */ /* 0x000fe20008010000 */
[----:B------:R-:W-:Y:S04]  /*14340*/  STL [R1+0x2a4], R6 ;  /* 0x0002a40601007387 */ /* 0x000fe80000100800 */
[----:B------:R-:W3:Y:S01]  /*14350*/  LDL.LU R56, [R1+0x558] ;  /* 0x0005580001387983 */ /* 0x000ee20000300800 */
[----:B-1----:R-:W-:Y:S01]  /*14360*/  FMUL.FTZ R0, R12, UR16 ;  /* 0x000000100c007c20 */ /* 0x002fe20008410000 */
[----:B0-----:R-:W-:Y:S01]  /*14370*/  FMUL.FTZ R11, R11, R9 ;  /* 0x000000090b0b7220 */ /* 0x001fe20000410000 */
[----:B------:R-:W-:-:S03]  /*14380*/  FADD.FTZ R9, -R9, 1 ;  /* 0x3f80000009097421 */ /* 0x000fc60000010100 */
[----:B------:R0:W-:Y:S01]  /*14390*/  STL [R1+0x570], R0 ;  /* 0x0005700001007387 */ /* 0x0001e20000100800 */
[----:B------:R-:W-:Y:S01]  /*143a0*/  FFMA.FTZ R9, R10, R9, 1 ;  /* 0x3f8000000a097423 */ /* 0x000fe20000010009 */
[----:B------:R-:W-:Y:S01]  /*143b0*/  FFMA.FTZ R10, R3, R0, R5 ;  /* 0x00000000030a7223 */ /* 0x000fe20000010005 */
        /* <DEDUP_REMOVED lines=8> */
[----:B----4-:R-:W-:Y:S02]  /*14440*/  SHF.L.U32 R11, R29, 0x10, RZ ;  /* 0x000000101d0b7819 */ /* 0x010fe400000006ff */
        /* <DEDUP_REMOVED lines=11> */
[----:B------:R-:W4:Y:S04]  /*14500*/  LDL.LU R28, [R1+0x548] ;  /* 0x00054800011c7983 */ /* 0x000f280000300800 */
[----:B------:R1:W-:Y:S01]  /*14510*/  STL [R1+0x2a8], R6 ;  /* 0x0002a80601007387 */ /* 0x0003e20000100800 */
[----:B0-----:R-:W-:Y:S01]  /*14520*/  FMUL.FTZ R12, R12, R10 ;  /* 0x0000000a0c0c7220 */ /* 0x001fe20000410000 */
[----:B------:R-:W-:-:S04]  /*14530*/  FADD.FTZ R10, -R10, 1 ;  /* 0x3f8000000a0a7421 */ /* 0x000fc80000010100 */
[----:B------:R-:W-:-:S04]  /*14540*/  FFMA.FTZ R10, R11, R10, 1 ;  /* 0x3f8000000b0a7423 */ /* 0x000fc8000001000a */
[----:B-1----:R-:W-:Y:S01]  /*14550*/  FMUL.FTZ R6, R12, R10 ;  /* 0x0000000a0c067220 */ /* 0x002fe20000410000 */
[----:B---3--:R-:W-:Y:S02]  /*14560*/  SHF.L.U32 R12, R27, 0x10, RZ ;  /* 0x000000101b0c7819 */ /* 0x008fe400000006ff */
[----:B------:R-:W3:Y:S01]  /*14570*/  LDL.LU R27, [R1+0x488] ;  /* 0x00048800011b7983 */ /* 0x000ee20000300800 */
[----:B------:R-:W-:Y:S01]  /*14580*/  FADD.FTZ R13, R13, -UR28 ;  /* 0x8000001c0d0d7e21 */ /* 0x000fe20008010000 */
[----:B------:R-:W-:Y:S02]  /*14590*/  SHF.L.U32 R14, R14, 0x10, RZ ;  /* 0x000000100e0e7819 */ /* 0x000fe400000006ff */
[----:B------:R0:W-:Y:S03]  /*145a0*/  STL [R1+0x56c], R0 ;  /* 0x00056c0001007387 */ /* 0x0001e60000100800 */
[----:B------:R-:W-:Y:S01]  /*145b0*/  FADD.FTZ R14, R14, -UR28 ;  /* 0x8000001c0e0e7e21 */ /* 0x000fe20008010000 */
[----:B0-----:R-:W-:-:S04]  /*145c0*/  FMUL.FTZ R0, R13, UR16 ;  /* 0x000000100d007c20 */ /* 0x001fc80008410000 */
[----:B------:R-:W-:Y:S01]  /*145d0*/  FFMA.FTZ R11, R3, R0, R5 ;  /* 0x00000000030b7223 */ /* 0x000fe20000010005 */
[----:B------:R0:W-:Y:S02]  /*145e0*/  STL [R1+0x568], R0 ;  /* 0x0005680001007387 */ /* 0x0001e40000100800 */
[----:B0-----:R-:W-:Y:S01]  /*145f0*/  FMUL.FTZ R0, R14, UR16 ;  /* 0x000000100e007c20 */ /* 0x001fe20008410000 */
[----:B------:R-:W-:-:S06]  /*14600*/  FMUL.FTZ R10, R11, -1.4426950216293334961 ;  /* 0xbfb8aa3b0b0a7820 */ /* 0x000fcc0000410000 */
[----:B------:R-:W0:Y:S02]  /*14610*/  MUFU.EX2 R10, R10 ;  /* 0x0000000a000a7308 */ /* 0x000e240000000800 */
[----:B0-----:R-:W-:-:S06]  /*14620*/  FADD.FTZ R10, R10, 1 ;  /* 0x3f8000000a0a7421 */ /* 0x001fcc0000010000 */
[----:B------:R-:W0:Y:S01]  /*14630*/  MUFU.RCP R10, R10 ;  /* 0x0000000a000a7308 */ /* 0x000e220000001000 */
[----:B--2---:R-:W-:Y:S02]  /*14640*/  SHF.L.U32 R14, R26, 0x10, RZ ;  /* 0x000000101a0e7819 */ /* 0x004fe400000006ff */
[----:B------:R-:W2:Y:S01]  /*14650*/  LDL.LU R26, [R1+0x54c] ;  /* 0x00054c00011a7983 */ /* 0x000ea20000300800 */
        /* <DEDUP_REMOVED lines=10> */
[----:B------:R-:W-:Y:S01]  /*14700*/  FADD.FTZ R14, R14, -UR28 ;  /* 0x8000001c0e0e7e21 */ /* 0x000fe20008010000 */
[----:B------:R1:W-:Y:S04]  /*14710*/  STL [R1+0x560], R0 ;  /* 0x0005600001007387 */ /* 0x0003e80000100800 */
[----:B------:R0:W-:Y:S01]  /*14720*/  STL [R1+0x2ac], R6 ;  /* 0x0002ac0601007387 */ /* 0x0001e20000100800 */
[----:B------:R-:W-:-:S03]  /*14730*/  SHF.L.U32 R15, R15, 0x10, RZ ;  /* 0x000000100f0f7819 */ /* 0x000fc600000006ff */
[----:B------:R-:W-:Y:S01]  /*14740*/  STL [R1+0x61c], R23 ;  /* 0x00061c1701007387 */ /* 0x000fe20000100800 */
[----:B-1----:R-:W-:-:S03]  /*14750*/  FMUL.FTZ R0, R14, UR16 ;  /* 0x000000100e007c20 */ /* 0x002fc60008410000 */
[----:B------:R-:W2:Y:S01]  /*14760*/  LDL.LU R39, [R1+0x4e8] ;  /* 0x0004e80001277983 */ /* 0x000ea20000300800 */
        /* <DEDUP_REMOVED lines=9> */
[----:B------:R-:W-:Y:S01]  /*14800*/  SHF.L.U32 R13, R56, 0x10, RZ ;  /* 0x00000010380d7819 */ /* 0x000fe200000006ff */
[----:B------:R1:W-:Y:S01]  /*14810*/  STL [R1+0x2b0], R6 ;  /* 0x0002b00601007387 */ /* 0x0003e20000100800 */
[----:B----4-:R-:W-:-:S03]  /*14820*/  SHF.L.U32 R14, R29, 0x10, RZ ;  /* 0x000000101d0e7819 */ /* 0x010fc600000006ff */
[----:B------:R-:W4:Y:S01]  /*14830*/  LDL.LU R56, [R1+0x464] ;  /* 0x0004640001387983 */ /* 0x000f220000300800 */
[----:B0-----:R-:W-:Y:S01]  /*14840*/  FMUL.FTZ R13, R13, R11 ;  /* 0x0000000b0d0d7220 */ /* 0x001fe20000410000 */
[----:B------:R-:W-:Y:S02]  /*14850*/  FADD.FTZ R11, -R11, 1 ;  /* 0x3f8000000b0b7421 */ /* 0x000fe40000010100 */
[----:B------:R0:W-:Y:S02]  /*14860*/  STL [R1+0x554], R0 ;  /* 0x0005540001007387 */ /* 0x0001e40000100800 */
[----:B------:R-:W-:Y:S02]  /*14870*/  FFMA.FTZ R11, R12, R11, 1 ;  /* 0x3f8000000c0b7423 */ /* 0x000fe4000001000b */
[----:B------:R-:W4:Y:S02]  /*14880*/  LDL.LU R29, [R1+0x53c] ;  /* 0x00053c00011d7983 */ /* 0x000f240000300800 */
[----:B-1----:R-:W-:Y:S01]  /*14890*/  FMUL.FTZ R6, R13, R11 ;  /* 0x0000000b0d067220 */ /* 0x002fe20000410000 */
[----:B------:R-:W-:-:S02]  /*148a0*/  SHF.L.U32 R13, R28, 0x10, RZ ;  /* 0x000000101c0d7819 */ /* 0x000fc400000006ff */
[----:B------:R-:W4:Y:S01]  /*148b0*/  LDL.LU R28, [R1+0x538] ;  /* 0x00053800011c7983 */ /* 0x000f220000300800 */
[----:B------:R-:W-:-:S04]  /*148c0*/  FADD.FTZ R14, R14, -UR28 ;  /* 0x8000001c0e0e7e21 */ /* 0x000fc80008010000 */
[----:B0-----:R-:W-:Y:S01]  /*148d0*/  FMUL.FTZ R0, R14, UR16 ;  /* 0x000000100e007c20 */ /* 0x001fe20008410000 */
[----:B---3--:R-:W-:Y:S02]  /*148e0*/  SHF.L.U32 R14, R27, 0x10, RZ ;  /* 0x000000101b0e7819 */ /* 0x008fe400000006ff */
[----:B------:R-:W3:Y:S01]  /*148f0*/  LDL.LU R27, [R1+0x278] ;  /* 0x00027800011b7983 */ /* 0x000ee20000300800 */
[----:B------:R-:W-:-:S04]  /*14900*/  FFMA.FTZ R12, R2, R0, R4 ;  /* 0x00000000020c7223 */ /* 0x000fc80000010004 */
[----:B------:R-:W-:-:S06]  /*14910*/  FMUL.FTZ R11, R12, -1.4426950216293334961 ;  /* 0xbfb8aa3b0c0b7820 */ /* 0x000fcc0000410000 */
[----:B------:R-:W0:Y:S02]  /*14920*/  MUFU.EX2 R11, R11 ;  /* 0x0000000b000b7308 */ /* 0x000e240000000800 */
[----:B0-----:R-:W-:-:S06]  /*14930*/  FADD.FTZ R11, R11, 1 ;  /* 0x3f8000000b0b7421 */ /* 0x001fcc0000010000 */
[----:B------:R-:W0:Y:S01]  /*14940*/  MUFU.RCP R11, R11 ;  /* 0x0000000b000b7308 */ /* 0x000e220000001000 */
[----:B------:R1:W-:Y:S01]  /*14950*/  STL [R1+0x27c], R6 ;  /* 0x00027c0601007387 */ /* 0x0003e20000100800 */
        /* <DEDUP_REMOVED lines=26> */
[----:B----4-:R-:W-:Y:S02]  /*14b00*/  SHF.L.U32 R14, R56, 0x10, RZ ;  /* 0x00000010380e7819 */ /* 0x010fe400000006ff */
[----:B------:R-:W4:Y:S03]  /*14b10*/  LDL.LU R56, [R1+0x51c] ;  /* 0x00051c0001387983 */ /* 0x000f260000300800 */
[----:B------:R-:W-:Y:S01]  /*14b20*/  FADD.FTZ R14, R14, -UR28 ;  /* 0x8000001c0e0e7e21 */ /* 0x000fe20008010000 */
[----:B------:R1:W-:Y:S01]  /*14b30*/  STL [R1+0x540], R0 ;  /* 0x0005400001007387 */ /* 0x0003e20000100800 */
[----:B------:R-:W-:-:S03]  /*14b40*/  SHF.L.U32 R13, R28, 0x10, RZ ;  /* 0x000000101c0d7819 */ /* 0x000fc600000006ff */
[----:B------:R-:W4:Y:S01]  /*14b50*/  LDL.LU R28, [R1+0x460] ;  /* 0x00046000011c7983 */ /* 0x000f220000300800 */
[----:B-1----:R-:W-:Y:S01]  /*14b60*/  FMUL.FTZ R0, R14, UR16 ;  /* 0x000000100e007c20 */ /* 0x002fe20008410000 */
[----:B0-----:R-:W-:Y:S01]  /*14b70*/  FMUL.FTZ R13, R13, R11 ;  /* 0x0000000b0d0d7220 */ /* 0x001fe20000410000 */
[----:B------:R-:W-:Y:S01]  /*14b80*/  FADD.FTZ R11, -R11, 1 ;  /* 0x3f8000000b0b7421 */ /* 0x000fe20000010100 */
[----:B------:R0:W-:Y:S03]  /*14b90*/  STL [R1+0x2b4], R6 ;  /* 0x0002b40601007387 */ /* 0x0001e60000100800 */
[----:B------:R-:W-:Y:S01]  /*14ba0*/  FFMA.FTZ R11, R12, R11, 1 ;  /* 0x3f8000000c0b7423 */ /* 0x000fe2000001000b */
[----:B------:R-:W-:Y:S01]  /*14bb0*/  FFMA.FTZ R12, R3, R0, R5 ;  /* 0x00000000030c7223 */ /* 0x000fe20000010005 */
[----:B---3--:R-:W-:Y:S02]  /*14bc0*/  SHF.L.U32 R14, R27, 0x10, RZ ;  /* 0x000000101b0e7819 */ /* 0x008fe400000006ff */
[----:B------:R-:W3:Y:S01]  /*14bd0*/  LDL.LU R27, [R1+0x274] ;  /* 0x00027400011b7983 */ /* 0x000ee20000300800 */
[----:B0-----:R-:W-:Y:S01]  /*14be0*/  FMUL.FTZ R6, R13, R11 ;  /* 0x0000000b0d067220 */ /* 0x001fe20000410000 */
[----:B------:R-:W-:-:S06]  /*14bf0*/  FMUL.FTZ R11, R12, -1.4426950216293334961 ;  /* 0xbfb8aa3b0c0b7820 */ /* 0x000fcc0000410000 */
[----:B------:R-:W0:Y:S02]  /*14c00*/  MUFU.EX2 R11, R11 ;  /* 0x0000000b000b7308 */ /* 0x000e240000000800 */
[----:B0-----:R-:W-:-:S06]  /*14c10*/  FADD.FTZ R11, R11, 1 ;  /* 0x3f8000000b0b7421 */ /* 0x001fcc0000010000 */
[----:B------:R-:W0:Y:S01]  /*14c20*/  MUFU.RCP R11, R11 ;  /* 0x0000000b000b7308 */ /* 0x000e220000001000 */
[----:B------:R-:W-:Y:S01]  /*14c30*/  SHF.L.U32 R13, R29, 0x10, RZ ;  /* 0x000000101d0d7819 */ /* 0x000fe200000006ff */
[----:B------:R1:W-:Y:S01]  /*14c40*/  STL [R1+0x2b8], R6 ;  /* 0x0002b80601007387 */ /* 0x0003e20000100800 */
[----:B------:R-:W-:-:S03]  /*14c50*/  FADD.FTZ R14, R14, -UR28 ;  /* 0x8000001c0e0e7e21 */ /* 0x000fc60008010000 */
[----:B------:R2:W-:Y:S04]  /*14c60*/  STL [R1+0x538], R0 ;  /* 0x0005380001007387 */ /* 0x0005e80000100800 */
[----:B------:R-:W3:Y:S01]  /*14c70*/  LDL.LU R29, [R1+0x508] ;  /* 0x00050800011d7983 */ /* 0x000ee20000300800 */
[----:B0-----:R-:W-:Y:S01]  /*14c80*/  FMUL.FTZ R13, R13, R11 ;  /* 0x0000000b0d0d7220 */ /* 0x001fe20000410000 */
[----:B------:R-:W-:-:S04]  /*14c90*/  FADD.FTZ R11, -R11, 1 ;  /* 0x3f8000000b0b7421 */ /* 0x000fc80000010100 */
[----:B------:R-:W-:-:S04]  /*14ca0*/  FFMA.FTZ R11, R12, R11, 1 ;  /* 0x3f8000000c0b7423 */ /* 0x000fc8000001000b */
[----:B-1----:R-:W-:Y:S01]  /*14cb0*/  FMUL.FTZ R6, R13, R11 ;  /* 0x0000000b0d067220 */ /* 0x002fe20000410000 */
[----:B--2---:R-:W-:Y:S02]  /*14cc0*/  SHF.L.U32 R13, R26, 0x10, RZ ;  /* 0x000000101a0d7819 */ /* 0x004fe400000006ff */
[----:B------:R-:W2:Y:S01]  /*14cd0*/  LDL.LU R26, [R1+0x448] ;  /* 0x00044800011a7983 */ /* 0x000ea20000300800 */
[----:B------:R-:W-:-:S04]  /*14ce0*/  FMUL.FTZ R0, R14, UR16 ;  /* 0x000000100e007c20 */ /* 0x000fc80008410000 */
        /* <DEDUP_REMOVED lines=9> */
[----:B------:R0:W-:Y:S01]  /*14d80*/  STL [R1+0x52c], R0 ;  /* 0x00052c0001007387 */ /* 0x0001e20000100800 */
[----:B----4-:R-:W-:-:S03]  /*14d90*/  SHF.L.U32 R13, R56, 0x10, RZ ;  /* 0x00000010380d7819 */ /* 0x010fc600000006ff */
[----:B------:R-:W4:Y:S01]  /*14da0*/  LDL.LU R56, [R1+0x26c] ;  /* 0x00026c0001387983 */ /* 0x000f220000300800 */
[----:B------:R-:W-:-:S03]  /*14db0*/  SHF.L.U32 R14, R28, 0x10, RZ ;  /* 0x000000101c0e7819 */ /* 0x000fc600000006ff */
[----:B------:R-:W4:Y:S02]  /*14dc0*/  LDL.LU R28, [R1+0x520] ;  /* 0x00052000011c7983 */ /* 0x000f240000300800 */
[----:B------:R-:W-:-:S04]  /*14dd0*/  FADD.FTZ R14, R14, -UR28 ;  /* 0x8000001c0e0e7e21 */ /* 0x000fc80008010000 */
[----:B0-----:R-:W-:Y:S01]  /*14de0*/  FMUL.FTZ R0, R14, UR16 ;  /* 0x000000100e007c20 */ /* 0x001fe20008410000 */
[----:B---3--:R-:W-:Y:S02]  /*14df0*/  SHF.L.U32 R14, R27, 0x10, RZ ;  /* 0x000000101b0e7819 */ /* 0x008fe400000006ff */
[----:B------:R-:W3:Y:S03]  /*14e00*/  LDL.LU R27, [R1+0x50c] ;  /* 0x00050c00011b7983 */ /* 0x000ee60000300800 */
[----:B------:R-:W-:Y:S01]  /*14e10*/  FADD.FTZ R14, R14, -UR28 ;  /* 0x8000001c0e0e7e21 */ /* 0x000fe20008010000 */
[----:B------:R0:W-:Y:S01]  /*14e20*/  STL [R1+0x528], R0 ;  /* 0x0005280001007387 */ /* 0x0001e20000100800 */
[----:B------:R-:W-:Y:S02]  /*14e30*/  FFMA.FTZ R12, R3, R0, R5 ;  /* 0x00000000030c7223 */ /* 0x000fe40000010005 */
[----:B0-----:R-:W-:-:S02]  /*14e40*/  FMUL.FTZ R0, R14, UR16 ;  /* 0x000000100e007c20 */ /* 0x001fc40008410000 */
        /* <DEDUP_REMOVED lines=16> */
[----:B------:R-:W-:Y:S02]  /*14f50*/  SHF.L.U32 R13, R29, 0x10, RZ ;  /* 0x000000101d0d7819 */ /* 0x000fe400000006ff */
[----:B------:R-:W2:Y:S01]  /*14f60*/  LDL.LU R29, [R1+0x404] ;  /* 0x00040400011d7983 */ /* 0x000ea20000300800 */
[----:B------:R-:W-:-:S03]  /*14f70*/  FADD.FTZ R14, R14, -UR28 ;  /* 0x8000001c0e0e7e21 */ /* 0x000fc60008010000 */
        /* <DEDUP_REMOVED lines=12> */
[----:B----4-:R-:W-:Y:S01]  /*15040*/  SHF.L.U32 R14, R56, 0x10, RZ ;  /* 0x00000010380e7819 */ /* 0x010fe200000006ff */
[----:B------:R1:W-:Y:S04]  /*15050*/  STL [R1+0x4f4], R0 ;  /* 0x0004f40001007387 */ /* 0x0003e80000100800 */
[----:B------:R-:W-:Y:S01]  /*15060*/  FADD.FTZ R14, R14, -UR28 ;  /* 0x8000001c0e0e7e21 */ /* 0x000fe20008010000 */
[----:B------:R-:W-:Y:S01]  /*15070*/  SHF.L.U32 R13, R28, 0x10, RZ ;  /* 0x000000101c0d7819 */ /* 0x000fe200000006ff */
[----:B------:R4:W-:Y:S04]  /*15080*/  STL [R1+0x2bc], R6 ;  /* 0x0002bc0601007387 */ /* 0x0009e80000100800 */
[----:B------:R-:W2:Y:S01]  /*15090*/  LDL.LU R28, [R1+0x268] ;  /* 0x00026800011c7983 */ /* 0x000ea20000300800 */
[----:B0-----:R-:W-:Y:S01]  /*150a0*/  FMUL.FTZ R13, R13, R11 ;  /* 0x0000000b0d0d7220 */ /* 0x001fe20000410000 */
[----:B------:R-:W-:Y:S01]  /*150b0*/  FADD.FTZ R11, -R11, 1 ;  /* 0x3f8000000b0b7421 */ /* 0x000fe20000010100 */
[----:B-1----:R-:W-:Y:S01]  /*150c0*/  FMUL.FTZ R0, R14, UR16 ;  /* 0x000000100e007c20 */ /* 0x002fe20008410000 */
[----:B------:R-:W2:Y:S02]  /*150d0*/  LDL.LU R56, [R1+0x260] ;  /* 0x0002600001387983 */ /* 0x000ea40000300800 */
[----:B------:R-:W-:Y:S01]  /*150e0*/  FFMA.FTZ R11, R12, R11, 1 ;  /* 0x3f8000000c0b7423 */ /* 0x000fe2000001000b */
[----:B------:R-:W-:-:S03]  /*150f0*/  FFMA.FTZ R12, R2, R0, R4 ;  /* 0x00000000020c7223 */ /* 0x000fc60000010004 */
[----:B------:R-:W-:Y:S01]  /*15100*/  FMUL.FTZ R14, R13, R11 ;  /* 0x0000000b0d0e7220 */ /* 0x000fe20000410000 */
[----:B---3--:R-:W-:Y:S01]  /*15110*/  SHF.L.U32 R13, R27, 0x10, RZ ;  /* 0x000000101b0d7819 */ /* 0x008fe200000006ff */
[----:B------:R-:W-:Y:S01]  /*15120*/  FMUL.FTZ R11, R12, -1.4426950216293334961 ;  /* 0xbfb8aa3b0c0b7820 */ /* 0x000fe20000410000 */
[----:B------:R-:W3:Y:S05]  /*15130*/  LDL.LU R27, [R1+0x3e4] ;  /* 0x0003e400011b7983 */ /* 0x000eea0000300800 */
[----:B------:R-:W0:Y:S02]  /*15140*/  MUFU.EX2 R11, R11 ;  /* 0x0000000b000b7308 */ /* 0x000e240000000800 */
[----:B0-----:R-:W-:-:S06]  /*15150*/  FADD.FTZ R11, R11, 1 ;  /* 0x3f8000000b0b7421 */ /* 0x001fcc0000010000 */
[----:B------:R-:W0:Y:S02]  /*15160*/  MUFU.RCP R11, R11 ;  /* 0x0000000b000b7308 */ /* 0x000e240000001000 */
[----:B0-----:R-:W-:Y:S01]  /*15170*/  FMUL.FTZ R13, R13, R11 ;  /* 0x0000000b0d0d7220 */ /* 0x001fe20000410000 */
[----:B------:R-:W-:-:S04]  /*15180*/  FADD.FTZ R11, -R11, 1 ;  /* 0x3f8000000b0b7421 */ /* 0x000fc80000010100 */
[----:B------:R-:W-:-:S04]  /*15190*/  FFMA.FTZ R11, R12, R11, 1 ;  /* 0x3f8000000c0b7423 */ /* 0x000fc8000001000b */
[----:B----4-:R-:W-:Y:S01]  /*151a0*/  FMUL.FTZ R6, R13, R11 ;  /* 0x0000000b0d067220 */ /* 0x010fe20000410000 */
        /* <DEDUP_REMOVED lines=9> */
[----:B------:R-:W0:Y:S02]  /*15240*/  MUFU.EX2 R11, R11 ;  /* 0x0000000b000b7308 */ /* 0x000e240000000800 */
[----:B0-----:R-:W-:-:S06]  /*15250*/  FADD.FTZ R11, R11, 1 ;  /* 0x3f8000000b0b7421 */ /* 0x001fcc0000010000 */
[----:B------:R-:W0:Y:S01]  /*15260*/  MUFU.RCP R11, R11 ;  /* 0x0000000b000b7308 */ /* 0x000e220000001000 */
[----:B------:R-:W-:Y:S04]  /*15270*/  STL [R1+0x4cc], R0 ;  /* 0x0004cc0001007387 */ /* 0x000fe80000100800 */
[----:B------:R1:W-:Y:S01]  /*15280*/  STL [R1+0x26c], R6 ;  /* 0x00026c0601007387 */ /* 0x0003e20000100800 */
[----:B0-----:R-:W-:Y:S01]  /*15290*/  FMUL.FTZ R13, R13, R11 ;  /* 0x0000000b0d0d7220 */ /* 0x001fe20000410000 */
[----:B------:R-:W-:-:S04]  /*152a0*/  FADD.FTZ R11, -R11, 1 ;  /* 0x3f8000000b0b7421 */ /* 0x000fc80000010100 */
[----:B------:R-:W-:Y:S01]  /*152b0*/  FFMA.FTZ R11, R12, R11, 1 ;  /* 0x3f8000000c0b7423 */ /* 0x000fe2000001000b */
[----:B------:R-:W-:-:S03]  /*152c0*/  SHF.L.U32 R15, R28, 0x10, RZ ;  /* 0x000000101c0f7819 */ /* 0x000fc600000006ff */
[----:B-1----:R-:W-:Y:S01]  /*152d0*/  FMUL.FTZ R6, R13, R11 ;  /* 0x0000000b0d067220 */ /* 0x002fe20000410000 */
[----:B------:R-:W4:Y:S01]  /*152e0*/  LDL.LU R28, [R1+0x264] ;  /* 0x00026400011c7983 */ /* 0x000f220000300800 */
[----:B------:R-:W-:-:S04]  /*152f0*/  FADD.FTZ R15, R15, -UR28 ;  /* 0x8000001c0f0f7e21 */ /* 0x000fc80008010000 */
[----:B------:R-:W-:-:S04]  /*15300*/  FMUL.FTZ R0, R15, UR16 ;  /* 0x000000100f007c20 */ /* 0x000fc80008410000 */
[----:B------:R-:W-:Y:S01]  /*15310*/  FFMA.FTZ R12, R2, R0, R4 ;  /* 0x00000000020c7223 */ /* 0x000fe20000010004 */
[----:B---3--:R-:W-:Y:S02]  /*15320*/  SHF.L.U32 R15, R27, 0x10, RZ ;  /* 0x000000101b0f7819 */ /* 0x008fe400000006ff */
[----:B------:R-:W3:Y:S01]  /*15330*/  LDL.LU R27, [R1+0x4f8] ;  /* 0x0004f800011b7983 */ /* 0x000ee20000300800 */
[----:B------:R-:W-:-:S06]  /*15340*/  FMUL.FTZ R11, R12, -1.4426950216293334961 ;  /* 0xbfb8aa3b0c0b7820 */ /* 0x000fcc0000410000 */
[----:B------:R-:W0:Y:S02]  /*15350*/  MUFU.EX2 R11, R11 ;  /* 0x0000000b000b7308 */ /* 0x000e240000000800 */
[----:B0-----:R-:W-:-:S06]  /*15360*/  FADD.FTZ R11, R11, 1 ;  /* 0x3f8000000b0b7421 */ /* 0x001fcc0000010000 */
[----:B------:R-:W0:Y:S01]  /*15370*/  MUFU.RCP R11, R11 ;  /* 0x0000000b000b7308 */ /* 0x000e220000001000 */
[----:B------:R-:W-:Y:S01]  /*15380*/  SHF.L.U32 R13, R39, 0x10, RZ ;  /* 0x00000010270d7819 */ /* 0x000fe200000006ff */
[----:B------:R-:W-:Y:S01]  /*15390*/  FADD.FTZ R15, R15, -UR28 ;  /* 0x8000001c0f0f7e21 */ /* 0x000fe20008010000 */
[----:B------:R1:W-:Y:S04]  /*153a0*/  STL [R1+0x4c8], R0 ;  /* 0x0004c80001007387 */ /* 0x0003e80000100800 */
[----:B------:R-:W-:Y:S04]  /*153b0*/  STL [R1+0x268], R6 ;  /* 0x0002680601007387 */ /* 0x000fe80000100800 */
[----:B------:R-:W3:Y:S01]  /*153c0*/  LDL.LU R39, [R1+0x4e0] ;  /* 0x0004e00001277983 */ /* 0x000ee20000300800 */
[----:B0-----:R-:W-:Y:S01]  /*153d0*/  FMUL.FTZ R13, R13, R11 ;  /* 0x0000000b0d0d7220 */ /* 0x001fe20000410000 */
[----:B------:R-:W-:-:S04]  /*153e0*/  FADD.FTZ R11, -R11, 1 ;  /* 0x3f8000000b0b7421 */ /* 0x000fc80000010100 */
[----:B------:R-:W-:-:S04]  /*153f0*/  FFMA.FTZ R11, R12, R11, 1 ;  /* 0x3f8000000c0b7423 */ /* 0x000fc8000001000b */
[----:B------:R-:W-:Y:S01]  /*15400*/  FMUL.FTZ R22, R13, R11 ;  /* 0x0000000b0d167220 */ /* 0x000fe20000410000 */
[----:B--2---:R-:W-:Y:S02]  /*15410*/  SHF.L.U32 R13, R26, 0x10, RZ ;  /* 0x000000101a0d7819 */ /* 0x004fe400000006ff */
[----:B------:R-:W2:Y:S01]  /*15420*/  LDL.LU R26, [R1+0x258] ;  /* 0x00025800011a7983 */ /* 0x000ea20000300800 */
[----:B-1----:R-:W-:-:S04]  /*15430*/  FMUL.FTZ R0, R15, UR16 ;  /* 0x000000100f007c20 */ /* 0x002fc80008410000 */
[----:B------:R-:W-:-:S04]  /*15440*/  FFMA.FTZ R12, R3, R0, R5 ;  /* 0x00000000030c7223 */ /* 0x000fc80000010005 */
[----:B------:R-:W-:-:S06]  /*15450*/  FMUL.FTZ R11, R12, -1.4426950216293334961 ;  /* 0xbfb8aa3b0c0b7820 */ /* 0x000fcc0000410000 */
[----:B------:R-:W0:Y:S01]  /*15460*/  MUFU.EX2 R11, R11 ;  /* 0x0000000b000b7308 */ /* 0x000e220000000800 */
[----:B------:R-:W-:Y:S01]  /*15470*/  SHF.L.U32 R15, R56, 0x10, RZ ;  /* 0x00000010380f7819 */ /* 0x000fe200000006ff */
[----:B------:R1:W-:Y:S01]  /*15480*/  STL [R1+0x4ac], R0 ;  /* 0x0004ac0001007387 */ /* 0x0003e20000100800 */
[----:B0-----:R-:W-:-:S03]  /*15490*/  FADD.FTZ R11, R11, 1 ;  /* 0x3f8000000b0b7421 */ /* 0x001fc60000010000 */
[----:B------:R-:W2:Y:S03]  /*154a0*/  LDL.LU R56, [R1+0x25c] ;  /* 0x00025c0001387983 */ /* 0x000ea60000300800 */
[----:B------:R-:W0:Y:S01]  /*154b0*/  MUFU.RCP R11, R11 ;  /* 0x0000000b000b7308 */ /* 0x000e220000001000 */
[----:B------:R-:W-:-:S04]  /*154c0*/  FADD.FTZ R15, R15, -UR28 ;  /* 0x8000001c0f0f7e21 */ /* 0x000fc80008010000 */
[----:B-1----:R-:W-:Y:S01]  /*154d0*/  FMUL.FTZ R0, R15, UR16 ;  /* 0x000000100f007c20 */ /* 0x002fe20008410000 */
[----:B0-----:R-:W-:Y:S01]  /*154e0*/  FMUL.FTZ R13, R13, R11 ;  /* 0x0000000b0d0d7220 */ /* 0x001fe20000410000 */
[----:B------:R-:W-:-:S04]  /*154f0*/  FADD.FTZ R11, -R11, 1 ;  /* 0x3f8000000b0b7421 */ /* 0x000fc80000010100 */
[----:B------:R-:W-:Y:S01]  /*15500*/  FFMA.FTZ R11, R12, R11, 1 ;  /* 0x3f8000000c0b7423 */ /* 0x000fe2000001000b */
[----:B------:R-:W-:-:S03]  /*15510*/  FFMA.FTZ R12, R2, R0, R4 ;  /* 0x00000000020c7223 */ /* 0x000fc60000010004 */
[----:B------:R-:W-:Y:S01]  /*15520*/  FMUL.FTZ R6, R13, R11 ;  /* 0x0000000b0d067220 */ /* 0x000fe20000410000 */
[----:B------:R-:W-:-:S06]  /*15530*/  FMUL.FTZ R11, R12, -1.4426950216293334961 ;  /* 0xbfb8aa3b0c0b7820 */ /* 0x000fcc0000410000 */
[----:B------:R-:W0:Y:S01]  /*15540*/  MUFU.EX2 R11, R11 ;  /* 0x0000000b000b7308 */ /* 0x000e220000000800 */
[----:B----4-:R-:W-:Y:S02]  /*15550*/  SHF.L.U32 R13, R29, 0x10, RZ ;  /* 0x000000101d0d7819 */ /* 0x010fe400000006ff */
[----:B------:R-:W4:Y:S01]  /*15560*/  LDL.LU R29, [R1+0x4e4] ;  /* 0x0004e400011d7983 */ /* 0x000f220000300800 */
[----:B0-----:R-:W-:-:S06]  /*15570*/  FADD.FTZ R11, R11, 1 ;  /* 0x3f8000000b0b7421 */ /* 0x001fcc0000010000 */
[----:B------:R-:W0:Y:S01]  /*15580*/  MUFU.RCP R11, R11 ;  /* 0x0000000b000b7308 */ /* 0x000e220000001000 */
[----:B------:R1:W-:Y:S01]  /*15590*/  STL [R1+0x260], R6 ;  /* 0x0002600601007387 */ /* 0x0003e20000100800 */
[----:B0-----:R-:W-:Y:S01]  /*155a0*/  FMUL.FTZ R13, R13, R11 ;  /* 0x0000000b0d0d7220 */ /* 0x001fe20000410000 */
[----:B------:R-:W-:-:S04]  /*155b0*/  FADD.FTZ R11, -R11, 1 ;  /* 0x3f8000000b0b7421 */ /* 0x000fc80000010100 */
[----:B------:R-:W-:-:S04]  /*155c0*/  FFMA.FTZ R11, R12, R11, 1 ;  /* 0x3f8000000c0b7423 */ /* 0x000fc8000001000b */
[----:B-1----:R-:W-:Y:S01]  /*155d0*/  FMUL.FTZ R6, R13, R11 ;  /* 0x0000000b0d067220 */ /* 0x002fe20000410000 */
[----:B---3--:R-:W-:Y:S02]  /*155e0*/  SHF.L.U32 R13, R27, 0x10, RZ ;  /* 0x000000101b0d7819 */ /* 0x008fe400000006ff */
[----:B------:R-:W3:Y:S01]  /*155f0*/  LDL.LU R27, [R1+0x250] ;  /* 0x00025000011b7983 */ /* 0x000ee20000300800 */
[----:B------:R-:W-:-:S03]  /*15600*/  SHF.L.U32 R15, R28, 0x10, RZ ;  /* 0x000000101c0f7819 */ /* 0x000fc600000006ff */
[----:B------:R0:W-:Y:S02]  /*15610*/  STL [R1+0x4a8], R0 ;  /* 0x0004a80001007387 */ /* 0x0001e40000100800 */
[----:B------:R-:W-:Y:S02]  /*15620*/  FADD.FTZ R15, R15, -UR28 ;  /* 0x8000001c0f0f7e21 */ /* 0x000fe40008010000 */
[----:B------:R-:W3:Y:S02]  /*15630*/  LDL.LU R28, [R1+0x254] ;  /* 0x00025400011c7983 */ /* 0x000ee40000300800 */
[----:B0-----:R-:W-:-:S04]  /*15640*/  FMUL.FTZ R0, R15, UR16 ;  /* 0x000000100f007c20 */ /* 0x001fc80008410000 */
[----:B------:R-:W-:-:S04]  /*15650*/  FFMA.FTZ R12, R3, R0, R5 ;  /* 0x00000000030c7223 */ /* 0x000fc80000010005 */
[----:B------:R-:W-:-:S06]  /*15660*/  FMUL.FTZ R11, R12, -1.4426950216293334961 ;  /* 0xbfb8aa3b0c0b7820 */ /* 0x000fcc0000410000 */
[----:B------:R-:W0:Y:S01]  /*15670*/  MUFU.EX2 R11, R11 ;  /* 0x0000000b000b7308 */ /* 0x000e220000000800 */
[----:B--2---:R-:W-:Y:S02]  /*15680*/  SHF.L.U32 R15, R26, 0x10, RZ ;  /* 0x000000101a0f7819 */ /* 0x004fe400000006ff */
[----:B------:R-:W2:Y:S01]  /*15690*/  LDL.LU R26, [R1+0x4d8] ;  /* 0x0004d800011a7983 */ /* 0x000ea20000300800 */
[----:B0-----:R-:W-:-:S06]  /*156a0*/  FADD.FTZ R11, R11, 1 ;  /* 0x3f8000000b0b7421 */ /* 0x001fcc0000010000 */
[----:B------:R-:W0:Y:S01]  /*156b0*/  MUFU.RCP R11, R11 ;  /* 0x0000000b000b7308 */ /* 0x000e220000001000 */
        /* <DEDUP_REMOVED lines=13> */
[----:B------:R1:W-:Y:S01]  /*15790*/  STL [R1+0x264], R6 ;  /* 0x0002640601007387 */ /* 0x0003e20000100800 */
[----:B------:R-:W-:-:S03]  /*157a0*/  SHF.L.U32 R24, R56, 0x10, RZ ;  /* 0x0000001038187819 */ /* 0x000fc600000006ff */
[----:B------:R4:W-:Y:S04]  /*157b0*/  STL [R1+0x488], R0 ;  /* 0x0004880001007387 */ /* 0x0009e80000100800 */
[----:B------:R-:W-:Y:S04]  /*157c0*/  STL [R1+0x720], R25 ;  /* 0x0007201901007387 */ /* 0x000fe80000100800 */
[----:B------:R-:W2:Y:S01]  /*157d0*/  LDL.LU R39, [R1+0x4b8] ;  /* 0x0004b80001277983 */ /* 0x000ea20000300800 */
[----:B0-----:R-:W-:Y:S01]  /*157e0*/  FMUL.FTZ R15, R15, R11 ;  /* 0x0000000b0f0f7220 */ /* 0x001fe20000410000 */
[----:B------:R-:W-:-:S02]  /*157f0*/  FADD.FTZ R11, -R11, 1 ;  /* 0x3f8000000b0b7421 */ /* 0x000fc40000010100 */
[----:B------:R-:W2:Y:S02]  /*15800*/  LDL.LU R56, [R1+0x24c] ;  /* 0x00024c0001387983 */ /* 0x000ea40000300800 */
[----:B------:R-:W-:-:S04]  /*15810*/  FFMA.FTZ R11, R13, R11, 1 ;  /* 0x3f8000000d0b7423 */ /* 0x000fc8000001000b */
[----:B-1----:R-:W-:Y:S01]  /*15820*/  FMUL.FTZ R6, R15, R11 ;  /* 0x0000000b0f067220 */ /* 0x002fe20000410000 */
[----:B----4-:R-:W-:Y:S02]  /*15830*/  SHF.L.U32 R15, R29, 0x10, RZ ;  /* 0x000000101d0f7819 */ /* 0x010fe400000006ff */
[----:B------:R-:W4:Y:S01]  /*15840*/  LDL.LU R29, [R1+0x4dc] ;  /* 0x0004dc00011d7983 */ /* 0x000f220000300800 */
[----:B------:R-:W-:-:S04]  /*15850*/  FADD.FTZ R24, R24, -UR28 ;  /* 0x8000001c18187e21 */ /* 0x000fc80008010000 */
[----:B------:R-:W-:-:S04]  /*15860*/  FMUL.FTZ R0, R24, UR16 ;  /* 0x0000001018007c20 */ /* 0x000fc80008410000 */
[----:B------:R-:W-:-:S04]  /*15870*/  FFMA.FTZ R13, R3, R0, R5 ;  /* 0x00000000030d7223 */ /* 0x000fc80000010005 */
[----:B------:R-:W-:-:S06]  /*15880*/  FMUL.FTZ R11, R13, -1.4426950216293334961 ;  /* 0xbfb8aa3b0d0b7820 */ /* 0x000fcc0000410000 */
[----:B------:R-:W0:Y:S01]  /*15890*/  MUFU.EX2 R11, R11 ;  /* 0x0000000b000b7308 */ /* 0x000e220000000800 */
[----:B---3--:R-:W-:Y:S02]  /*158a0*/  SHF.L.U32 R24, R27, 0x10, RZ ;  /* 0x000000101b187819 */ /* 0x008fe400000006ff */
[----:B------:R-:W3:Y:S01]  /*158b0*/  LDL.LU R27, [R1+0x248] ;  /* 0x00024800011b7983 */ /* 0x000ee20000300800 */
[----:B0-----:R-:W-:-:S06]  /*158c0*/  FADD.FTZ R11, R11, 1 ;  /* 0x3f8000000b0b7421 */ /* 0x001fcc0000010000 */
[----:B------:R-:W0:Y:S01]  /*158d0*/  MUFU.RCP R11, R11 ;  /* 0x0000000b000b7308 */ /* 0x000e220000001000 */
[----:B------:R1:W-:Y:S01]  /*158e0*/  STL [R1+0x258], R6 ;  /* 0x0002580601007387 */ /* 0x0003e20000100800 */
[----:B0-----:R-:W-:Y:S01]  /*158f0*/  FMUL.FTZ R15, R15, R11 ;  /* 0x0000000b0f0f7220 */ /* 0x001fe20000410000 */
[----:B------:R-:W-:-:S04]  /*15900*/  FADD.FTZ R11, -R11, 1 ;  /* 0x3f8000000b0b7421 */ /* 0x000fc80000010100 */
[----:B------:R-:W-:-:S04]  /*15910*/  FFMA.FTZ R11, R13, R11, 1 ;  /* 0x3f8000000d0b7423 */ /* 0x000fc8000001000b */
[----:B-1----:R-:W-:Y:S01]  /*15920*/  FMUL.FTZ R6, R15, R11 ;  /* 0x0000000b0f067220 */ /* 0x002fe20000410000 */
[----:B------:R-:W-:Y:S01]  /*15930*/  FADD.FTZ R24, R24, -UR28 ;  /* 0x8000001c18187e21 */ /* 0x000fe20008010000 */
[----:B------:R0:W-:Y:S03]  /*15940*/  STL [R1+0x464], R0 ;  /* 0x0004640001007387 */ /* 0x0001e60000100800 */
[----:B0-----:R-:W-:Y:S01]  /*15950*/  FMUL.FTZ R0, R24, UR16 ;  /* 0x0000001018007c20 */ /* 0x001fe20008410000 */
[----:B------:R-:W-:Y:S02]  /*15960*/  SHF.L.U32 R24, R28, 0x10, RZ ;  /* 0x000000101c187819 */ /* 0x000fe400000006ff */
[----:B------:R-:W3:Y:S01]  /*15970*/  LDL.LU R28, [R1+0x4d4] ;  /* 0x0004d400011c7983 */ /* 0x000ee20000300800 */
[----:B--2---:R-:W-:-:S03]  /*15980*/  SHF.L.U32 R15, R26, 0x10, RZ ;  /* 0x000000101a0f7819 */ /* 0x004fc600000006ff */
[----:B------:R-:W2:Y:S01]  /*15990*/  LDL.LU R26, [R1+0x4d0] ;  /* 0x0004d000011a7983 */ /* 0x000ea20000300800 */
        /* <DEDUP_REMOVED lines=15> */
[----:B0-----:R-:W-:Y:S01]  /*15a90*/  FADD.FTZ R11, R11, 1 ;  /* 0x3f8000000b0b7421 */ /* 0x001fe20000010000 */
[----:B----4-:R-:W-:Y:S02]  /*15aa0*/  SHF.L.U32 R24, R29, 0x10, RZ ;  /* 0x000000101d187819 */ /* 0x010fe400000006ff */
[----:B------:R-:W4:Y:S03]  /*15ab0*/  LDL.LU R29, [R1+0x240] ;  /* 0x00024000011d7983 */ /* 0x000f260000300800 */
[----:B------:R-:W0:Y:S01]  /*15ac0*/  MUFU.RCP R11, R11 ;  /* 0x0000000b000b7308 */ /* 0x000e220000001000 */
[----:B------:R-:W-:Y:S04]  /*15ad0*/  STL [R1+0x44c], R0 ;  /* 0x00044c0001007387 */ /* 0x000fe80000100800 */
[----:B------:R1:W-:Y:S01]  /*15ae0*/  STL [R1+0x250], R6 ;  /* 0x0002500601007387 */ /* 0x0003e20000100800 */
[----:B0-----:R-:W-:Y:S01]  /*15af0*/  FMUL.FTZ R24, R24, R11 ;  /* 0x0000000b18187220 */ /* 0x001fe20000410000 */
[----:B------:R-:W-:-:S04]  /*15b00*/  FADD.FTZ R11, -R11, 1 ;  /* 0x3f8000000b0b7421 */ /* 0x000fc80000010100 */
[----:B------:R-:W-:-:S04]  /*15b10*/  FFMA.FTZ R11, R13, R11, 1 ;  /* 0x3f8000000d0b7423 */ /* 0x000fc8000001000b */
[----:B-1----:R-:W-:Y:S01]  /*15b20*/  FMUL.FTZ R6, R24, R11 ;  /* 0x0000000b18067220 */ /* 0x002fe20000410000 */
[----:B---3--:R-:W-:Y:S02]  /*15b30*/  SHF.L.U32 R25, R27, 0x10, RZ ;  /* 0x000000101b197819 */ /* 0x008fe400000006ff */
[----:B------:R-:W3:Y:S03]  /*15b40*/  LDL.LU R27, [R1+0x4c0] ;  /* 0x0004c000011b7983 */ /* 0x000ee60000300800 */
[----:B------:R-:W-:-:S04]  /*15b50*/  FADD.FTZ R25, R25, -UR28 ;  /* 0x8000001c19197e21 */ /* 0x000fc80008010000 */
[----:B------:R-:W-:-:S04]  /*15b60*/  FMUL.FTZ R0, R25, UR16 ;  /* 0x0000001019007c20 */ /* 0x000fc80008410000 */
[----:B------:R-:W-:-:S04]  /*15b70*/  FFMA.FTZ R13, R2, R0, R4 ;  /* 0x00000000020d7223 */ /* 0x000fc80000010004 */
[----:B------:R-:W-:-:S06]  /*15b80*/  FMUL.FTZ R11, R13, -1.4426950216293334961 ;  /* 0xbfb8aa3b0d0b7820 */ /* 0x000fcc0000410000 */
[----:B------:R-:W0:Y:S02]  /*15b90*/  MUFU.EX2 R11, R11 ;  /* 0x0000000b000b7308 */ /* 0x000e240000000800 */
[----:B0-----:R-:W-:-:S06]  /*15ba0*/  FADD.FTZ R11, R11, 1 ;  /* 0x3f8000000b0b7421 */ /* 0x001fcc0000010000 */
[----:B------:R-:W0:Y:S01]  /*15bb0*/  MUFU.RCP R11, R11 ;  /* 0x0000000b000b7308 */ /* 0x000e220000001000 */
[----:B------:R1:W-:Y:S01]  /*15bc0*/  STL [R1+0x254], R6 ;  /* 0x0002540601007387 */ /* 0x0003e20000100800 */
[----:B--2---:R-:W-:-:S03]  /*15bd0*/  SHF.L.U32 R24, R26, 0x10, RZ ;  /* 0x000000101a187819 */ /* 0x004fc600000006ff */
[----:B------:R-:W2:Y:S02]  /*15be0*/  LDL.LU R26, [R1+0x244] ;  /* 0x00024400011a7983 */ /* 0x000ea40000300800 */
[----:B0-----:R-:W-:Y:S01]  /*15bf0*/  FMUL.FTZ R24, R24, R11 ;  /* 0x0000000b18187220 */ /* 0x001fe20000410000 */
[----:B------:R-:W-:-:S04]  /*15c00*/  FADD.FTZ R11, -R11, 1 ;  /* 0x3f8000000b0b7421 */ /* 0x000fc80000010100 */
[----:B------:R-:W-:-:S04]  /*15c10*/  FFMA.FTZ R11, R13, R11, 1 ;  /* 0x3f8000000d0b7423 */ /* 0x000fc8000001000b */
[----:B-1----:R-:W-:Y:S01]  /*15c20*/  FMUL.FTZ R6, R24, R11 ;  /* 0x0000000b18067220 */ /* 0x002fe20000410000 */
[----:B------:R-:W-:Y:S02]  /*15c30*/  SHF.L.U32 R24, R28, 0x10, RZ ;  /* 0x000000101c187819 */ /* 0x000fe400000006ff */
[----:B------:R-:W2:Y:S01]  /*15c40*/  LDL.LU R28, [R1+0x238] ;  /* 0x00023800011c7983 */ /* 0x000ea20000300800 */
[----:B------:R-:W-:-:S03]  /*15c50*/  SHF.L.U32 R25, R56, 0x10, RZ ;  /* 0x0000001038197819 */ /* 0x000fc600000006ff */
[----:B------:R-:W2:Y:S02]  /*15c60*/  LDL.LU R56, [R1+0x23c] ;  /* 0x00023c0001387983 */ /* 0x000ea40000300800 */
[----:B------:R-:W-:Y:S02]  /*15c70*/  FADD.FTZ R25, R25, -UR28 ;  /* 0x8000001c19197e21 */ /* 0x000fe40008010000 */
[----:B------:R0:W-:Y:S02]  /*15c80*/  STL [R1+0x448], R0 ;  /* 0x0004480001007387 */ /* 0x0001e40000100800 */
[----:B0-----:R-:W-:-:S04]  /*15c90*/  FMUL.FTZ R0, R25, UR16 ;  /* 0x0000001019007c20 */ /* 0x001fc80008410000 */
[----:B------:R-:W-:-:S04]  /*15ca0*/  FFMA.FTZ R13, R3, R0, R5 ;  /* 0x00000000030d7223 */ /* 0x000fc80000010005 */
[----:B------:R-:W-:-:S06]  /*15cb0*/  FMUL.FTZ R11, R13, -1.4426950216293334961 ;  /* 0xbfb8aa3b0d0b7820 */ /* 0x000fcc0000410000 */
[----:B------:R-:W0:Y:S01]  /*15cc0*/  MUFU.EX2 R11, R11 ;  /* 0x0000000b000b7308 */ /* 0x000e220000000800 */
[----:B----4-:R-:W-:Y:S02]  /*15cd0*/  SHF.L.U32 R25, R29, 0x10, RZ ;  /* 0x000000101d197819 */ /* 0x010fe400000006ff */
[----:B------:R-:W4:Y:S01]  /*15ce0*/  LDL.LU R29, [R1+0x4bc] ;  /* 0x0004bc00011d7983 */ /* 0x000f220000300800 */
        /* <DEDUP_REMOVED lines=8> */
[----:B------:R0:W-:Y:S03]  /*15d70*/  STL [R1+0x438], R0 ;  /* 0x0004380001007387 */ /* 0x0001e60000100800 */
[----:B------:R-:W-:Y:S01]  /*15d80*/  FMUL.FTZ R11, R24, R11 ;  /* 0x0000000b180b7220 */ /* 0x000fe20000410000 */
[----:B------:R-:W-:Y:S01]  /*15d90*/  FFMA.FTZ R24, R2, R0, R4 ;  /* 0x0000000002187223 */ /* 0x000fe20000010004 */
[----:B---3--:R-:W-:Y:S02]  /*15da0*/  SHF.L.U32 R25, R27, 0x10, RZ ;  /* 0x000000101b197819 */ /* 0x008fe400000006ff */
[----:B------:R-:W3:Y:S01]  /*15db0*/  LDL.LU R27, [R1+0x230] ;  /* 0x00023000011b7983 */ /* 0x000ee20000300800 */
[----:B------:R-:W-:-:S06]  /*15dc0*/  FMUL.FTZ R13, R24, -1.4426950216293334961 ;  /* 0xbfb8aa3b180d7820 */ /* 0x000fcc0000410000 */
[----:B------:R-:W1:Y:S02]  /*15dd0*/  MUFU.EX2 R13, R13 ;  /* 0x0000000d000d7308 */ /* 0x000e640000000800 */
[----:B-1----:R-:W-:-:S06]  /*15de0*/  FADD.FTZ R13, R13, 1 ;  /* 0x3f8000000d0d7421 */ /* 0x002fcc0000010000 */
[----:B------:R-:W1:Y:S01]  /*15df0*/  MUFU.RCP R13, R13 ;  /* 0x0000000d000d7308 */ /* 0x000e620000001000 */
[----:B--2---:R-:W-:-:S05]  /*15e00*/  SHF.L.U32 R26, R26, 0x10, RZ ;  /* 0x000000101a1a7819 */ /* 0x004fca00000006ff */
[----:B------:R-:W-:-:S04]  /*15e10*/  FADD.FTZ R26, R26, -UR28 ;  /* 0x8000001c1a1a7e21 */ /* 0x000fc80008010000 */
[----:B0-----:R-:W-:Y:S01]  /*15e20*/  FMUL.FTZ R0, R26, UR16 ;  /* 0x000000101a007c20 */ /* 0x001fe20008410000 */
[----:B------:R-:W-:Y:S02]  /*15e30*/  SHF.L.U32 R26, R28, 0x10, RZ ;  /* 0x000000101c1a7819 */ /* 0x000fe400000006ff */
[----:B------:R-:W2:Y:S01]  /*15e40*/  LDL.LU R28, [R1+0x234] ;  /* 0x00023400011c7983 */ /* 0x000ea20000300800 */
[----:B-1----:R-:W-:Y:S01]  /*15e50*/  FMUL.FTZ R25, R25, R13 ;  /* 0x0000000d19197220 */ /* 0x002fe20000410000 */
[----:B------:R-:W-:-:S04]  /*15e60*/  FADD.FTZ R13, -R13, 1 ;  /* 0x3f8000000d0d7421 */ /* 0x000fc80000010100 */
[----:B------:R-:W-:Y:S01]  /*15e70*/  FFMA.FTZ R13, R24, R13, 1 ;  /* 0x3f800000180d7423 */ /* 0x000fe2000001000d */
[----:B------:R-:W-:Y:S01]  /*15e80*/  FFMA.FTZ R24, R3, R0, R5 ;  /* 0x0000000003187223 */ /* 0x000fe20000010005 */
[----:B------:R0:W-:Y:S02]  /*15e90*/  STL [R1+0x25c], R6 ;  /* 0x00025c0601007387 */ /* 0x0001e40000100800 */
[----:B0-----:R-:W-:Y:S01]  /*15ea0*/  FMUL.FTZ R6, R25, R13 ;  /* 0x0000000d19067220 */ /* 0x001fe20000410000 */
[----:B------:R-:W-:Y:S01]  /*15eb0*/  FMUL.FTZ R13, R24, -1.4426950216293334961 ;  /* 0xbfb8aa3b180d7820 */ /* 0x000fe20000410000 */
[----:B------:R-:W-:Y:S02]  /*15ec0*/  SHF.L.U32 R25, R38, 0x10, RZ ;  /* 0x0000001026197819 */ /* 0x000fe400000006ff */
[----:B------:R-:W2:Y:S03]  /*15ed0*/  LDL.LU R38, [R1+0x4b0] ;  /* 0x0004b00001267983 */ /* 0x000ea60000300800 */
[----:B------:R-:W0:Y:S02]  /*15ee0*/  MUFU.EX2 R13, R13 ;  /* 0x0000000d000d7308 */ /* 0x000e240000000800 */
[----:B0-----:R-:W-:-:S06]  /*15ef0*/  FADD.FTZ R13, R13, 1 ;  /* 0x3f8000000d0d7421 */ /* 0x001fcc0000010000 */
[----:B------:R-:W0:Y:S01]  /*15f00*/  MUFU.RCP R13, R13 ;  /* 0x0000000d000d7308 */ /* 0x000e220000001000 */
[----:B------:R1:W-:Y:S01]  /*15f10*/  STL [R1+0x2c4], R6 ;  /* 0x0002c40601007387 */ /* 0x0003e20000100800 */
[----:B------:R-:W-:Y:S01]  /*15f20*/  FADD.FTZ R26, R26, -UR28 ;  /* 0x8000001c1a1a7e21 */ /* 0x000fe20008010000 */
[----:B0-----:R-:W-:Y:S01]  /*15f30*/  FMUL.FTZ R25, R25, R13 ;  /* 0x0000000d19197220 */ /* 0x001fe20000410000 */
[----:B------:R-:W-:-:S04]  /*15f40*/  FADD.FTZ R13, -R13, 1 ;  /* 0x3f8000000d0d7421 */ /* 0x000fc80000010100 */
[----:B------:R-:W-:-:S04]  /*15f50*/  FFMA.FTZ R13, R24, R13, 1 ;  /* 0x3f800000180d7423 */ /* 0x000fc8000001000d */
[----:B-1----:R-:W-:Y:S01]  /*15f60*/  FMUL.FTZ R6, R25, R13 ;  /* 0x0000000d19067220 */ /* 0x002fe20000410000 */
[----:B------:R-:W-:Y:S02]  /*15f70*/  SHF.L.U32 R25, R39, 0x10, RZ ;  /* 0x0000001027197819 */ /* 0x000fe400000006ff */
[----:B------:R-:W2:Y:S04]  /*15f80*/  LDL.LU R39, [R1+0x4b4] ;  /* 0x0004b40001277983 */ /* 0x000ea80000300800 */
[----:B------:R0:W-:Y:S02]  /*15f90*/  STL [R1+0x424], R0 ;  /* 0x0004240001007387 */ /* 0x0001e40000100800 */
[----:B0-----:R-:W-:Y:S01]  /*15fa0*/  FMUL.FTZ R0, R26, UR16 ;  /* 0x000000101a007c20 */ /* 0x001fe20008410000 */
[----:B------:R-:W-:-:S02]  /*15fb0*/  SHF.L.U32 R26, R56, 0x10, RZ ;  /* 0x00000010381a7819 */ /* 0x000fc400000006ff */
[----:B------:R-:W2:Y:S03]  /*15fc0*/  LDL.LU R56, [R1+0x228] ;  /* 0x0002280001387983 */ /* 0x000ea60000300800 */
[----:B------:R-:W-:Y:S01]  /*15fd0*/  FADD.FTZ R26, R26, -UR28 ;  /* 0x8000001c1a1a7e21 */ /* 0x000fe20008010000 */
[----:B------:R0:W-:Y:S01]  /*15fe0*/  STL [R1+0x420], R0 ;  /* 0x0004200001007387 */ /* 0x0001e20000100800 */
[----:B------:R-:W-:Y:S02]  /*15ff0*/  FFMA.FTZ R24, R2, R0, R4 ;  /* 0x0000000002187223 */ /* 0x000fe40000010004 */
[----:B0-----:R-:W-:Y:S01]  /*16000*/  FMUL.FTZ R0, R26, UR16 ;  /* 0x000000101a007c20 */ /* 0x001fe20008410000 */
[----:B----4-:R-:W-:Y:S02]  /*16010*/  SHF.L.U32 R26, R29, 0x10, RZ ;  /* 0x000000101d1a7819 */ /* 0x010fe400000006ff */
[----:B------:R-:W4:Y:S01]  /*16020*/  LDL.LU R29, [R1+0x224] ;  /* 0x00022400011d7983 */ /* 0x000f220000300800 */
[----:B------:R-:W-:-:S06]  /*16030*/  FMUL.FTZ R13, R24, -1.4426950216293334961 ;  /* 0xbfb8aa3b180d7820 */ /* 0x000fcc0000410000 */
[----:B------:R-:W0:Y:S02]  /*16040*/  MUFU.EX2 R13, R13 ;  /* 0x0000000d000d7308 */ /* 0x000e240000000800 */
[----:B0-----:R-:W-:-:S06]  /*16050*/  FADD.FTZ R13, R13, 1 ;  /* 0x3f8000000d0d7421 */ /* 0x001fcc0000010000 */
[----:B------:R-:W0:Y:S01]  /*16060*/  MUFU.RCP R13, R13 ;  /* 0x0000000d000d7308 */ /* 0x000e220000001000 */
[----:B---3--:R-:W-:Y:S01]  /*16070*/  SHF.L.U32 R27, R27, 0x10, RZ ;  /* 0x000000101b1b7819 */ /* 0x008fe200000006ff */
[----:B------:R1:W-:Y:S04]  /*16080*/  STL [R1+0x41c], R0 ;  /* 0x00041c0001007387 */ /* 0x0003e80000100800 */
[----:B------:R-:W-:Y:S01]  /*16090*/  FADD.FTZ R27, R27, -UR28 ;  /* 0x8000001c1b1b7e21 */ /* 0x000fe20008010000 */
[----:B0-----:R-:W-:Y:S01]  /*160a0*/  FMUL.FTZ R25, R25, R13 ;  /* 0x0000000d19197220 */ /* 0x001fe20000410000 */
[----:B------:R-:W-:-:S04]  /*160b0*/  FADD.FTZ R13, -R13, 1 ;  /* 0x3f8000000d0d7421 */ /* 0x000fc80000010100 */
[----:B------:R-:W-:-:S04]  /*160c0*/  FFMA.FTZ R13, R24, R13, 1 ;  /* 0x3f800000180d7423 */ /* 0x000fc8000001000d */
[----:B------:R-:W-:Y:S01]  /*160d0*/  FMUL.FTZ R13, R25, R13 ;  /* 0x0000000d190d7220 */ /* 0x000fe20000410000 */
[----:B------:R-:W-:Y:S01]  /*160e0*/  FFMA.FTZ R25, R3, R0, R5 ;  /* 0x0000000003197223 */ /* 0x000fe20000010005 */
[----:B-1----:R-:W-:-:S03]  /*160f0*/  FMUL.FTZ R0, R27, UR16 ;  /* 0x000000101b007c20 */ /* 0x002fc60008410000 */
[----:B------:R-:W-:-:S06]  /*16100*/  FMUL.FTZ R24, R25, -1.4426950216293334961 ;  /* 0xbfb8aa3b19187820 */ /* 0x000fcc0000410000 */
[----:B------:R-:W0:Y:S02]  /*16110*/  MUFU.EX2 R24, R24 ;  /* 0x0000001800187308 */ /* 0x000e240000000800 */
[----:B0-----:R-:W-:-:S06]  /*16120*/  FADD.FTZ R24, R24, 1 ;  /* 0x3f80000018187421 */ /* 0x001fcc0000010000 */
[----:B------:R-:W0:Y:S01]  /*16130*/  MUFU.RCP R24, R24 ;  /* 0x0000001800187308 */ /* 0x000e220000001000 */
[----:B------:R1:W-:Y:S01]  /*16140*/  STL [R1+0x2c8], R6 ;  /* 0x0002c80601007387 */ /* 0x0003e20000100800 */
[----:B--2---:R-:W-:-:S03]  /*16150*/  SHF.L.U32 R27, R28, 0x10, RZ ;  /* 0x000000101c1b7819 */ /* 0x004fc600000006ff */
[----:B------:R-:W2:Y:S01]  /*16160*/  LDL.LU R28, [R1+0x22c] ;  /* 0x00022c00011c7983 */ /* 0x000ea20000300800 */
        /* <DEDUP_REMOVED lines=13> */
[----:B-1----:R-:W-:Y:S01]  /*16240*/  FMUL.FTZ R0, R27, UR16 ;  /* 0x000000101b007c20 */ /* 0x002fe20008410000 */
[----:B0-----:R-:W-:Y:S01]  /*16250*/  FMUL.FTZ R26, R26, R24 ;  /* 0x000000181a1a7220 */ /* 0x001fe20000410000 */
[----:B------:R-:W-:-:S04]  /*16260*/  FADD.FTZ R24, -R24, 1 ;  /* 0x3f80000018187421 */ /* 0x000fc80000010100 */
[----:B------:R-:W-:Y:S01]  /*16270*/  FFMA.FTZ R24, R25, R24, 1 ;  /* 0x3f80000019187423 */ /* 0x000fe20000010018 */
[----:B------:R-:W-:-:S03]  /*16280*/  FFMA.FTZ R25, R3, R0, R5 ;  /* 0x0000000003197223 */ /* 0x000fc60000010005 */
[----:B---3--:R-:W-:Y:S01]  /*16290*/  FMUL.FTZ R6, R26, R24 ;  /* 0x000000181a067220 */ /* 0x008fe20000410000 */
[----:B------:R-:W-:-:S06]  /*162a0*/  FMUL.FTZ R24, R25, -1.4426950216293334961 ;  /* 0xbfb8aa3b19187820 */ /* 0x000fcc0000410000 */
[----:B------:R-:W0:Y:S02]  /*162b0*/  MUFU.EX2 R24, R24 ;  /* 0x0000001800187308 */ /* 0x000e240000000800 */
[----:B0-----:R-:W-:-:S06]  /*162c0*/  FADD.FTZ R24, R24, 1 ;  /* 0x3f80000018187421 */ /* 0x001fcc0000010000 */
[----:B------:R-:W0:Y:S01]  /*162d0*/  MUFU.RCP R24, R24 ;  /* 0x0000001800187308 */ /* 0x000e220000001000 */
[----:B------:R-:W-:Y:S01]  /*162e0*/  SHF.L.U32 R26, R39, 0x10, RZ ;  /* 0x00000010271a7819 */ /* 0x000fe200000006ff */
[----:B------:R1:W-:Y:S04]  /*162f0*/  STL [R1+0x2d4], R6 ;  /* 0x0002d40601007387 */ /* 0x0003e80000100800 */
[----:B0-----:R-:W-:Y:S01]  /*16300*/  FMUL.FTZ R26, R26, R24 ;  /* 0x000000181a1a7220 */ /* 0x001fe20000410000 */
[----:B------:R-:W-:-:S04]  /*16310*/  FADD.FTZ R24, -R24, 1 ;  /* 0x3f80000018187421 */ /* 0x000fc80000010100 */
[----:B------:R-:W-:-:S04]  /*16320*/  FFMA.FTZ R24, R25, R24, 1 ;  /* 0x3f80000019187423 */ /* 0x000fc80000010018 */
[----:B-1----:R-:W-:Y:S01]  /*16330*/  FMUL.FTZ R6, R26, R24 ;  /* 0x000000181a067220 */ /* 0x002fe20000410000 */
[----:B----4-:R-:W-:Y:S02]  /*16340*/  SHF.L.U32 R26, R29, 0x10, RZ ;  /* 0x000000101d1a7819 */ /* 0x010fe400000006ff */
[----:B------:R-:W3:Y:S01]  /*16350*/  LDL.LU R29, [R1+0x480] ;  /* 0x00048000011d7983 */ /* 0x000ee20000300800 */
[----:B------:R-:W-:-:S05]  /*16360*/  SHF.L.U32 R16, R16, 0x10, RZ ;  /* 0x0000001010107819 */ /* 0x000fca00000006ff */
[----:B------:R-:W-:Y:S01]  /*16370*/  FADD.FTZ R16, R16, -UR28 ;  /* 0x8000001c10107e21 */ /* 0x000fe20008010000 */
[----:B------:R0:W-:Y:S01]  /*16380*/  STL [R1+0x404], R0 ;  /* 0x0004040001007387 */ /* 0x0001e20000100800 */
[----:B------:R-:W-:Y:S02]  /*16390*/  FADD.FTZ R26, R26, -UR28 ;  /* 0x8000001c1a1a7e21 */ /* 0x000fe40008010000 */
[----:B0-----:R-:W-:-:S04]  /*163a0*/  FMUL.FTZ R0, R16, UR16 ;  /* 0x0000001010007c20 */ /* 0x001fc80008410000 */
[----:B------:R-:W-:Y:S01]  /*163b0*/  FFMA.FTZ R24, R2, R0, R4 ;  /* 0x0000000002187223 */ /* 0x000fe20000010004 */
[----:B------:R0:W-:Y:S03]  /*163c0*/  STL [R1+0x3fc], R0 ;  /* 0x0003fc0001007387 */ /* 0x0001e60000100800 */
[----:B------:R-:W-:Y:S01]  /*163d0*/  FMUL.FTZ R16, R24, -1.4426950216293334961 ;  /* 0xbfb8aa3b18107820 */ /* 0x000fe20000410000 */
[----:B0-----:R-:W-:-:S05]  /*163e0*/  FMUL.FTZ R0, R26, UR16 ;  /* 0x000000101a007c20 */ /* 0x001fca0008410000 */
[----:B------:R-:W0:Y:S02]  /*163f0*/  MUFU.EX2 R16, R16 ;  /* 0x0000001000107308 */ /* 0x000e240000000800 */
[----:B0-----:R-:W-:-:S06]  /*16400*/  FADD.FTZ R16, R16, 1 ;  /* 0x3f80000010107421 */ /* 0x001fcc0000010000 */
[----:B------:R-:W0:Y:S01]  /*16410*/  MUFU.RCP R16, R16 ;  /* 0x0000001000107308 */ /* 0x000e220000001000 */
[----:B------:R-:W-:-:S05]  /*16420*/  SHF.L.U32 R25, R56, 0x10, RZ ;  /* 0x0000001038197819 */ /* 0x000fca00000006ff */
[----:B0-----:R-:W-:Y:S01]  /*16430*/  FMUL.FTZ R25, R25, R16 ;  /* 0x0000001019197220 */ /* 0x001fe20000410000 */
[----:B------:R-:W-:-:S04]  /*16440*/  FADD.FTZ R16, -R16, 1 ;  /* 0x3f80000010107421 */ /* 0x000fc80000010100 */
[----:B------:R-:W-:-:S04]  /*16450*/  FFMA.FTZ R16, R24, R16, 1 ;  /* 0x3f80000018107423 */ /* 0x000fc80000010010 */
[----:B------:R-:W-:Y:S01]  /*16460*/  FMUL.FTZ R16, R25, R16 ;  /* 0x0000001019107220 */ /* 0x000fe20000410000 */
[----:B------:R-:W-:-:S04]  /*16470*/  FFMA.FTZ R25, R3, R0, R5 ;  /* 0x0000000003197223 */ /* 0x000fc80000010005 */
[----:B------:R-:W-:-:S06]  /*16480*/  FMUL.FTZ R24, R25, -1.4426950216293334961 ;  /* 0xbfb8aa3b19187820 */ /* 0x000fcc0000410000 */
[----:B------:R-:W0:Y:S01]  /*16490*/  MUFU.EX2 R24, R24 ;  /* 0x0000001800187308 */ /* 0x000e220000000800 */
[----:B--2---:R-:W-:Y:S02]  /*164a0*/  SHF.L.U32 R26, R28, 0x10, RZ ;  /* 0x000000101c1a7819 */ /* 0x004fe400000006ff */
[----:B------:R-:W2:Y:S01]  /*164b0*/  LDL.LU R28, [R1+0x478] ;  /* 0x00047800011c7983 */ /* 0x000ea20000300800 */
[----:B0-----:R-:W-:-:S06]  /*164c0*/  FADD.FTZ R24, R24, 1 ;  /* 0x3f80000018187421 */ /* 0x001fcc0000010000 */
[----:B------:R-:W0:Y:S01]  /*164d0*/  MUFU.RCP R24, R24 ;  /* 0x0000001800187308 */ /* 0x000e220000001000 */
[----:B------:R-:W-:Y:S01]  /*164e0*/  SHF.L.U32 R17, R17, 0x10, RZ ;  /* 0x0000001011117819 */ /* 0x000fe200000006ff */
[----:B------:R-:W-:Y:S04]  /*164f0*/  STL [R1+0x2d8], R6 ;  /* 0x0002d80601007387 */ /* 0x000fe80000100800 */
[----:B------:R-:W-:Y:S01]  /*16500*/  FADD.FTZ R17, R17, -UR28 ;  /* 0x8000001c11117e21 */ /* 0x000fe20008010000 */
[----:B------:R1:W-:Y:S01]  /*16510*/  STL [R1+0x3d0], R0 ;  /* 0x0003d00001007387 */ /* 0x0003e20000100800 */
[----:B0-----:R-:W-:Y:S01]  /*16520*/  FMUL.FTZ R26, R26, R24 ;  /* 0x000000181a1a7220 */ /* 0x001fe20000410000 */
[----:B------:R-:W-:-:S04]  /*16530*/  FADD.FTZ R24, -R24, 1 ;  /* 0x3f80000018187421 */ /* 0x000fc80000010100 */
[----:B------:R-:W-:Y:S01]  /*16540*/  FFMA.FTZ R24, R25, R24, 1 ;  /* 0x3f80000019187423 */ /* 0x000fe20000010018 */
[----:B-1----:R-:W-:-:S03]  /*16550*/  FMUL.FTZ R0, R17, UR16 ;  /* 0x0000001011007c20 */ /* 0x002fc60008410000 */
[----:B------:R-:W-:Y:S01]  /*16560*/  FMUL.FTZ R6, R26, R24 ;  /* 0x000000181a067220 */ /* 0x000fe20000410000 */
[----:B------:R-:W-:Y:S04]  /*16570*/  STL [R1+0x760], R7 ;  /* 0x0007600701007387 */ /* 0x000fe80000100800 */
[----:B------:R0:W-:Y:S04]  /*16580*/  STL [R1+0x758], R8 ;  /* 0x0007580801007387 */ /* 0x0001e80000100800 */
[----:B------:R1:W-:Y:S04]  /*16590*/  STL [R1+0x764], R9 ;  /* 0x0007640901007387 */ /* 0x0003e80000100800 */
[----:B------:R-:W-:Y:S04]  /*165a0*/  STL [R1+0x768], R10 ;  /* 0x0007680a01007387 */ /* 0x000fe80000100800 */
[----:B------:R-:W-:Y:S04]  /*165b0*/  STL [R1+0x754], R21 ;  /* 0x0007541501007387 */ /* 0x000fe80000100800 */
[----:B------:R-:W-:Y:S04]  /*165c0*/  STL [R1+0x750], R23 ;  /* 0x0007501701007387 */ /* 0x000fe80000100800 */
[----:B------:R-:W-:Y:S04]  /*165d0*/  STL [R1+0x74c], R14 ;  /* 0x00074c0e01007387 */ /* 0x000fe80000100800 */
[----:B------:R-:W-:Y:S04]  /*165e0*/  STL [R1+0x770], R22 ;  /* 0x0007701601007387 */ /* 0x000fe80000100800 */
[----:B------:R-:W-:Y:S04]  /*165f0*/  STL [R1+0x748], R12 ;  /* 0x0007480c01007387 */ /* 0x000fe80000100800 */
[----:B------:R-:W-:Y:S04]  /*16600*/  STL [R1+0x744], R15 ;  /* 0x0007440f01007387 */ /* 0x000fe80000100800 */
[----:B------:R4:W-:Y:S04]  /*16610*/  STL [R1+0x3dc], R0 ;  /* 0x0003dc0001007387 */ /* 0x0009e80000100800 */
[----:B------:R4:W-:Y:S04]  /*16620*/  STL [R1+0x2e0], R6 ;  /* 0x0002e00601007387 */ /* 0x0009e80000100800 */
[----:B------:R-:W2:Y:S01]  /*16630*/  LDL.LU R39, [R1+0x47c] ;  /* 0x00047c0001277983 */ /* 0x000ea20000300800 */
[----:B------:R-:W-:-:S03]  /*16640*/  FFMA.FTZ R24, R2, R0, R4 ;  /* 0x0000000002187223 */ /* 0x000fc60000010004 */
[----:B------:R-:W2:Y:S01]  /*16650*/  LDL.LU R56, [R1+0x484] ;  /* 0x0004840001387983 */ /* 0x000ea20000300800 */
[----:B------:R-:W-:Y:S01]  /*16660*/  FMUL.FTZ R17, R24, -1.4426950216293334961 ;  /* 0xbfb8aa3b18117820 */ /* 0x000fe20000410000 */
[----:B------:R-:W-:Y:S02]  /*16670*/  SHF.L.U32 R19, R19, 0x10, RZ ;  /* 0x0000001013137819 */ /* 0x000fe400000006ff */
[----:B------:R-:W-:Y:S01]  /*16680*/  SHF.L.U32 R18, R18, 0x10, RZ ;  /* 0x0000001012127819 */ /* 0x000fe200000006ff */
[----:B------:R-:W2:Y:S02]  /*16690*/  LDL.LU R38, [R1+0x46c] ;  /* 0x00046c0001267983 */ /* 0x000ea40000300800 */
[----:B------:R-:W0:Y:S01]  /*166a0*/  MUFU.EX2 R17, R17 ;  /* 0x0000001100117308 */ /* 0x000e220000000800 */
[----:B------:R-:W-:Y:S01]  /*166b0*/  SHF.L.U32 R20, R20, 0x10, RZ ;  /* 0x0000001014147819 */ /* 0x000fe200000006ff */
[----:B------:R-:W2:Y:S01]  /*166c0*/  LDL.LU R37, [R1+0x5bc] ;  /* 0x0005bc0001257983 */ /* 0x000ea20000300800 */
[----:B------:R-:W-:-:S02]  /*166d0*/  SHF.L.U32 R55, R55, 0x10, RZ ;  /* 0x0000001037377819 */ /* 0x000fc400000006ff */
[----:B------:R-:W-:Y:S01]  /*166e0*/  SHF.L.U32 R53, R53, 0x10, RZ ;  /* 0x0000001035357819 */ /* 0x000fe200000006ff */
[----:B------:R-:W2:Y:S01]  /*166f0*/  LDL.LU R63, [R1+0x6fc] ;  /* 0x0006fc00013f7983 */ /* 0x000ea20000300800 */
[----:B------:R-:W-:Y:S02]  /*16700*/  SHF.L.U32 R51, R51, 0x10, RZ ;  /* 0x0000001033337819 */ /* 0x000fe400000006ff */
[----:B------:R-:W-:Y:S01]  /*16710*/  SHF.L.U32 R49, R49, 0x10, RZ ;  /* 0x0000001031317819 */ /* 0x000fe200000006ff */
[----:B------:R-:W2:Y:S01]  /*16720*/  LDL.LU R64, [R1+0x708] ;  /* 0x0007080001407983 */ /* 0x000ea20000300800 */
[----:B------:R-:W-:Y:S02]  /*16730*/  SHF.L.U32 R47, R47, 0x10, RZ ;  /* 0x000000102f2f7819 */ /* 0x000fe400000006ff */
[----:B------:R-:W-:Y:S01]  /*16740*/  SHF.L.U32 R45, R45, 0x10, RZ ;  /* 0x000000102d2d7819 */ /* 0x000fe200000006ff */
[----:B------:R-:W2:Y:S01]  /*16750*/  LDL.LU R36, [R1+0x710] ;  /* 0x0007100001247983 */ /* 0x000ea20000300800 */
[----:B0-----:R-:W-:Y:S01]  /*16760*/  FADD.FTZ R17, R17, 1 ;  /* 0x3f80000011117421 */ /* 0x001fe20000010000 */
[----:B------:R-:W-:-:S02]  /*16770*/  SHF.L.U32 R54, R54, 0x10, RZ ;  /* 0x0000001036367819 */ /* 0x000fc400000006ff */
[----:B------:R-:W2:Y:S03]  /*16780*/  LDL.LU R8, [R1+0x714] ;  /* 0x0007140001087983 */ /* 0x000ea60000300800 */
[----:B------:R-:W0:Y:S01]  /*16790*/  MUFU.RCP R17, R17 ;  /* 0x0000001100117308 */ /* 0x000e220000001000 */
[----:B------:R-:W-:Y:S01]  /*167a0*/  FADD.FTZ R18, R18, -UR28 ;  /* 0x8000001c12127e21 */ /* 0x000fe20008010000 */
[----:B------:R-:W-:Y:S01]  /*167b0*/  SHF.L.U32 R43, R43, 0x10, RZ ;  /* 0x000000102b2b7819 */ /* 0x000fe200000006ff */
[----:B-1----:R-:W2:Y:S02]  /*167c0*/  LDL.LU R9, [R1+0x69c] ;  /* 0x00069c0001097983 */ /* 0x002ea40000300800 */
[----:B----4-:R-:W-:Y:S01]  /*167d0*/  FMUL.FTZ R0, R18, UR16 ;  /* 0x0000001012007c20 */ /* 0x010fe20008410000 */
[----:B------:R-:W-:Y:S01]  /*167e0*/  SHF.L.U32 R52, R52, 0x10, RZ ;  /* 0x0000001034347819 */ /* 0x000fe200000006ff */
[----:B------:R-:W4:Y:S01]  /*167f0*/  LDL.LU R65, [R1+0x720] ;  /* 0x0007200001417983 */ /* 0x000f220000300800 */
[----:B------:R-:W-:-:S02]  /*16800*/  SHF.L.U32 R41, R41, 0x10, RZ ;  /* 0x0000001029297819 */ /* 0x000fc400000006ff */
[----:B------:R-:W-:Y:S01]  /*16810*/  SHF.L.U32 R50, R50, 0x10, RZ ;  /* 0x0000001032327819 */ /* 0x000fe200000006ff */
[----:B------:R-:W4:Y:S01]  /*16820*/  LDL.LU R66, [R1+0x440] ;  /* 0x0004400001427983 */ /* 0x000f220000300800 */
[----:B------:R-:W-:Y:S02]  /*16830*/  SHF.L.U32 R35, R35, 0x10, RZ ;  /* 0x0000001023237819 */ /* 0x000fe400000006ff */
[----:B------:R-:W-:Y:S01]  /*16840*/  SHF.L.U32 R48, R48, 0x10, RZ ;  /* 0x0000001030307819 */ /* 0x000fe200000006ff */
[----:B------:R-:W4:Y:S01]  /*16850*/  LDL.LU R7, [R1+0x718] ;  /* 0x0007180001077983 */ /* 0x000f220000300800 */
[----:B0-----:R-:W-:Y:S01]  /*16860*/  FMUL.FTZ R19, R19, R17 ;  /* 0x0000001113137220 */ /* 0x001fe20000410000 */
[----:B------:R-:W-:Y:S01]  /*16870*/  FADD.FTZ R17, -R17, 1 ;  /* 0x3f80000011117421 */ /* 0x000fe20000010100 */
[----:B------:R-:W-:Y:S01]  /*16880*/  SHF.L.U32 R33, R33, 0x10, RZ ;  /* 0x0000001021217819 */ /* 0x000fe200000006ff */
[----:B------:R-:W4:Y:S02]  /*16890*/  LDL.LU R21, [R1+0x43c] ;  /* 0x00043c0001157983 */ /* 0x000f240000300800 */
[----:B------:R-:W-:Y:S01]  /*168a0*/  FFMA.FTZ R17, R24, R17, 1 ;  /* 0x3f80000018117423 */ /* 0x000fe20000010011 */
[----:B------:R-:W-:Y:S01]  /*168b0*/  SHF.L.U32 R46, R46, 0x10, RZ ;  /* 0x000000102e2e7819 */ /* 0x000fe200000006ff */
[----:B------:R-:W4:Y:S02]  /*168c0*/  LDL.LU R14, [R1+0x68c] ;  /* 0x00068c00010e7983 */ /* 0x000f240000300800 */
[----:B------:R-:W-:Y:S01]  /*168d0*/  FMUL.FTZ R6, R19, R17 ;  /* 0x0000001113067220 */ /* 0x000fe20000410000 */
[----:B------:R-:W-:Y:S01]  /*168e0*/  FFMA.FTZ R17, R3, R0, R5 ;  /* 0x0000000003117223 */ /* 0x000fe20000010005 */
[----:B---3--:R-:W-:Y:S01]  /*168f0*/  SHF.L.U32 R19, R29, 0x10, RZ ;  /* 0x000000101d137819 */ /* 0x008fe200000006ff */
[----:B------:R-:W3:Y:S02]  /*16900*/  LDL.LU R23, [R1+0x724] ;  /* 0x0007240001177983 */ /* 0x000ee40000300800 */
[----:B------:R-:W-:-:S02]  /*16910*/  FMUL.FTZ R18, R17, -1.4426950216293334961 ;  /* 0xbfb8aa3b11127820 */ /* 0x000fc40000410000 */
[----:B------:R-:W4:Y:S04]  /*16920*/  LDL.LU R29, [R1+0x468] ;  /* 0x00046800011d7983 */ /* 0x000f280000300800 */
[----:B------:R-:W0:Y:S01]  /*16930*/  MUFU.EX2 R18, R18 ;  /* 0x0000001200127308 */ /* 0x000e220000000800 */
[----:B------:R-:W-:Y:S01]  /*16940*/  SHF.L.U32 R31, R31, 0x10, RZ ;  /* 0x000000101f1f7819 */ /* 0x000fe200000006ff */
[----:B------:R-:W3:Y:S01]  /*16950*/  LDL.LU R10, [R1+0x674] ;  /* 0x00067400010a7983 */ /* 0x000ee20000300800 */
[----:B------:R-:W-:Y:S02]  /*16960*/  SHF.L.U32 R44, R44, 0x10, RZ ;  /* 0x000000102c2c7819 */ /* 0x000fe400000006ff */
[----:B------:R-:W-:Y:S01]  /*16970*/  SHF.L.U32 R42, R42, 0x10, RZ ;  /* 0x000000102a2a7819 */ /* 0x000fe200000006ff */
[----:B------:R-:W3:Y:S01]  /*16980*/  LDL.LU R12, [R1+0x430] ;  /* 0x00043000010c7983 */ /* 0x000ee20000300800 */
[----:B------:R-:W-:-:S02]  /*16990*/  SHF.L.U32 R30, R30, 0x10, RZ ;  /* 0x000000101e1e7819 */ /* 0x000fc400000006ff */
[----:B------:R-:W-:Y:S01]  /*169a0*/  SHF.L.U32 R40, R40, 0x10, RZ ;  /* 0x0000001028287819 */ /* 0x000fe200000006ff */
[----:B------:R-:W3:Y:S01]  /*169b0*/  LDL.LU R15, [R1+0x42c] ;  /* 0x00042c00010f7983 */ /* 0x000ee20000300800 */
[----:B0-----:R-:W-:-:S06]  /*169c0*/  FADD.FTZ R18, R18, 1 ;  /* 0x3f80000012127421 */ /* 0x001fcc0000010000 */
[----:B------:R-:W0:Y:S01]  /*169d0*/  MUFU.RCP R18, R18 ;  /* 0x0000001200127308 */ /* 0x000e220000001000 */
[----:B------:R-:W-:Y:S01]  /*169e0*/  FADD.FTZ R20, R20, -UR28 ;  /* 0x8000001c14147e21 */ /* 0x000fe20008010000 */
[----:B------:R1:W-:Y:S04]  /*169f0*/  STL [R1+0x3f4], R0 ;  /* 0x0003f40001007387 */ /* 0x0003e80000100800 */
        /* <DEDUP_REMOVED lines=10> */
[----:B------:R2:W0:Y:S02]  /*16aa0*/  MUFU.RCP R20, R17 ;  /* 0x0000001100147308 */ /* 0x0004240000001000 */
[----:B--2---:R-:W-:Y:S02]  /*16ab0*/  SHF.L.U32 R17, R28, 0x10, RZ ;  /* 0x000000101c117819 */ /* 0x004fe400000006ff */
[----:B------:R-:W2:Y:S03]  /*16ac0*/  LDL.LU R28, [R1+0x470] ;  /* 0x00047000011c7983 */ /* 0x000ea60000300800 */
[----:B0-----:R-:W-:Y:S01]  /*16ad0*/  FMUL.FTZ R17, R17, R20 ;  /* 0x0000001411117220 */ /* 0x001fe20000410000 */
[----:B------:R-:W-:Y:S01]  /*16ae0*/  STL [R1+0x3f0], R0 ;  /* 0x0003f00001007387 */ /* 0x000fe20000100800 */
[----:B------:R-:W-:-:S04]  /*16af0*/  FADD.FTZ R20, -R20, 1 ;  /* 0x3f80000014147421 */ /* 0x000fc80000010100 */
[----:B------:R-:W-:Y:S01]  /*16b00*/  FFMA.FTZ R20, R18, R20, 1 ;  /* 0x3f80000012147423 */ /* 0x000fe20000010014 */
[----:B------:R0:W-:Y:S03]  /*16b10*/  STL [R1+0x2e8], R6 ;  /* 0x0002e80601007387 */ /* 0x0001e60000100800 */
[----:B0-----:R-:W-:Y:S01]  /*16b20*/  FMUL.FTZ R6, R17, R20 ;  /* 0x0000001411067220 */ /* 0x001fe20000410000 */
[----:B------:R-:W-:Y:S02]  /*16b30*/  SHF.L.U32 R19, R39, 0x10, RZ ;  /* 0x0000001027137819 */ /* 0x000fe400000006ff */
[----:B------:R-:W3:Y:S03]  /*16b40*/  LDL.LU R39, [R1+0x474] ;  /* 0x0004740001277983 */ /* 0x000ee60000300800 */
[----:B------:R-:W-:-:S04]  /*16b50*/  FADD.FTZ R19, R19, -UR28 ;  /* 0x8000001c13137e21 */ /* 0x000fc80008010000 */
[----:B------:R-:W-:-:S04]  /*16b60*/  FMUL.FTZ R0, R19, UR16 ;  /* 0x0000001013007c20 */ /* 0x000fc80008410000 */
[----:B------:R-:W-:-:S04]  /*16b70*/  FFMA.FTZ R18, R3, R0, R5 ;  /* 0x0000000003127223 */ /* 0x000fc80000010005 */
[----:B------:R-:W-:-:S06]  /*16b80*/  FMUL.FTZ R17, R18, -1.4426950216293334961 ;  /* 0xbfb8aa3b12117820 */ /* 0x000fcc0000410000 */
[----:B------:R-:W0:Y:S02]  /*16b90*/  MUFU.EX2 R17, R17 ;  /* 0x0000001100117308 */ /* 0x000e240000000800 */
[----:B0-----:R-:W-:-:S06]  /*16ba0*/  FADD.FTZ R17, R17, 1 ;  /* 0x3f80000011117421 */ /* 0x001fcc0000010000 */
[----:B------:R0:W1:Y:S02]  /*16bb0*/  MUFU.RCP R20, R17 ;  /* 0x0000001100147308 */ /* 0x0000640000001000 */
[----:B0-----:R-:W-:Y:S02]  /*16bc0*/  SHF.L.U32 R17, R56, 0x10, RZ ;  /* 0x0000001038117819 */ /* 0x001fe400000006ff */
[----:B------:R-:W3:Y:S04]  /*16bd0*/  LDL.LU R56, [R1+0x450] ;  /* 0x0004500001387983 */ /* 0x000ee80000300800 */
[----:B------:R0:W-:Y:S01]  /*16be0*/  STL [R1+0x3ec], R0 ;  /* 0x0003ec0001007387 */ /* 0x0001e20000100800 */
[----:B----4-:R-:W-:-:S03]  /*16bf0*/  SHF.L.U32 R19, R29, 0x10, RZ ;  /* 0x000000101d137819 */ /* 0x010fc600000006ff */
[----:B------:R-:W4:Y:S01]  /*16c00*/  LDL.LU R29, [R1+0x454] ;  /* 0x00045400011d7983 */ /* 0x000f220000300800 */
[----:B-1----:R-:W-:Y:S01]  /*16c10*/  FMUL.FTZ R17, R17, R20 ;  /* 0x0000001411117220 */ /* 0x002fe20000410000 */
[----:B------:R-:W-:Y:S01]  /*16c20*/  FADD.FTZ R19, R19, -UR28 ;  /* 0x8000001c13137e21 */ /* 0x000fe20008010000 */
[----:B------:R-:W-:-:S03]  /*16c30*/  FADD.FTZ R20, -R20, 1 ;  /* 0x3f80000014147421 */ /* 0x000fc60000010100 */
[----:B0-----:R-:W-:Y:S01]  /*16c40*/  FMUL.FTZ R0, R19, UR16 ;  /* 0x0000001013007c20 */ /* 0x001fe20008410000 */
[----:B------:R-:W-:Y:S01]  /*16c50*/  FFMA.FTZ R20, R18, R20, 1 ;  /* 0x3f80000012147423 */ /* 0x000fe20000010014 */
[----:B------:R0:W-:Y:S02]  /*16c60*/  STL [R1+0x2ec], R6 ;  /* 0x0002ec0601007387 */ /* 0x0001e40000100800 */
[----:B------:R-:W-:Y:S01]  /*16c70*/  FFMA.FTZ R18, R2, R0, R4 ;  /* 0x0000000002127223 */ /* 0x000fe20000010004 */
[----:B0-----:R-:W-:-:S03]  /*16c80*/  FMUL.FTZ R6, R17, R20 ;  /* 0x0000001411067220 */ /* 0x001fc60000410000 */
[----:B------:R-:W-:-:S06]  /*16c90*/  FMUL.FTZ R17, R18, -1.4426950216293334961 ;  /* 0xbfb8aa3b12117820 */ /* 0x000fcc0000410000 */
[----:B------:R-:W0:Y:S02]  /*16ca0*/  MUFU.EX2 R17, R17 ;  /* 0x0000001100117308 */ /* 0x000e240000000800 */
[----:B0-----:R-:W-:-:S06]  /*16cb0*/  FADD.FTZ R17, R17, 1 ;  /* 0x3f80000011117421 */ /* 0x001fcc0000010000 */
[----:B------:R0:W1:Y:S02]  /*16cc0*/  MUFU.RCP R20, R17 ;  /* 0x0000001100147308 */ /* 0x0000640000001000 */
[----:B0-----:R-:W-:Y:S02]  /*16cd0*/  SHF.L.U32 R17, R38, 0x10, RZ ;  /* 0x0000001026117819 */ /* 0x001fe400000006ff */
[----:B------:R-:W4:Y:S04]  /*16ce0*/  LDL.LU R38, [R1+0x458] ;  /* 0x0004580001267983 */ /* 0x000f280000300800 */
[----:B------:R0:W-:Y:S01]  /*16cf0*/  STL [R1+0x3e8], R0 ;  /* 0x0003e80001007387 */ /* 0x0001e20000100800 */
[----:B-1----:R-:W-:Y:S01]  /*16d00*/  FMUL.FTZ R17, R17, R20 ;  /* 0x0000001411117220 */ /* 0x002fe20000410000 */
[----:B------:R-:W-:Y:S01]  /*16d10*/  FADD.FTZ R20, -R20, 1 ;  /* 0x3f80000014147421 */ /* 0x000fe20000010100 */
[----:B--2---:R-:W-:-:S02]  /*16d20*/  SHF.L.U32 R19, R28, 0x10, RZ ;  /* 0x000000101c137819 */ /* 0x004fc400000006ff */
[----:B------:R-:W2:Y:S03]  /*16d30*/  LDL.LU R28, [R1+0x490] ;  /* 0x00049000011c7983 */ /* 0x000ea60000300800 */
[----:B------:R-:W-:Y:S01]  /*16d40*/  FADD.FTZ R19, R19, -UR28 ;  /* 0x8000001c13137e21 */ /* 0x000fe20008010000 */
[----:B------:R-:W-:-:S03]  /*16d50*/  FFMA.FTZ R20, R18, R20, 1 ;  /* 0x3f80000012147423 */ /* 0x000fc60000010014 */
[----:B0-----:R-:W-:Y:S01]  /*16d60*/  FMUL.FTZ R0, R19, UR16 ;  /* 0x0000001013007c20 */ /* 0x001fe20008410000 */
[----:B------:R0:W-:Y:S03]  /*16d70*/  STL [R1+0x2f0], R6 ;  /* 0x0002f00601007387 */ /* 0x0001e60000100800 */
[----:B------:R-:W-:Y:S01]  /*16d80*/  FFMA.FTZ R18, R3, R0, R5 ;  /* 0x0000000003127223 */ /* 0x000fe20000010005 */
[----:B0-----:R-:W-:-:S03]  /*16d90*/  FMUL.FTZ R6, R17, R20 ;  /* 0x0000001411067220 */ /* 0x001fc60000410000 */
[----:B------:R-:W-:-:S06]  /*16da0*/  FMUL.FTZ R17, R18, -1.4426950216293334961 ;  /* 0xbfb8aa3b12117820 */ /* 0x000fcc0000410000 */
[----:B------:R-:W0:Y:S02]  /*16db0*/  MUFU.EX2 R17, R17 ;  /* 0x0000001100117308 */ /* 0x000e240000000800 */
[----:B0-----:R-:W-:-:S06]  /*16dc0*/  FADD.FTZ R17, R17, 1 ;  /* 0x3f80000011117421 */ /* 0x001fcc0000010000 */
[----:B------:R3:W0:Y:S02]  /*16dd0*/  MUFU.RCP R20, R17 ;  /* 0x0000001100147308 */ /* 0x0006240000001000 */
[----:B---3--:R-:W-:Y:S02]  /*16de0*/  SHF.L.U32 R17, R39, 0x10, RZ ;  /* 0x0000001027117819 */ /* 0x008fe400000006ff */
[----:B------:R-:W3:Y:S03]  /*16df0*/  LDL.LU R39, [R1+0x45c] ;  /* 0x00045c0001277983 */ /* 0x000ee60000300800 */
        /* <DEDUP_REMOVED lines=14> */
[----:B------:R4:W0:Y:S02]  /*16ee0*/  MUFU.RCP R20, R17 ;  /* 0x0000001100147308 */ /* 0x0008240000001000 */
[----:B----4-:R-:W-:Y:S02]  /*16ef0*/  SHF.L.U32 R17, R29, 0x10, RZ ;  /* 0x000000101d117819 */ /* 0x010fe400000006ff */
[----:B------:R-:W4:Y:S04]  /*16f00*/  LDL.LU R29, [R1+0x498] ;  /* 0x00049800011d7983 */ /* 0x000f280000300800 */
[----:B------:R1:W-:Y:S01]  /*16f10*/  STL [R1+0x3e0], R0 ;  /* 0x0003e00001007387 */ /* 0x0003e20000100800 */
[----:B0-----:R-:W-:Y:S01]  /*16f20*/  FMUL.FTZ R17, R17, R20 ;  /* 0x0000001411117220 */ /* 0x001fe20000410000 */
[----:B------:R-:W-:Y:S01]  /*16f30*/  FADD.FTZ R20, -R20, 1 ;  /* 0x3f80000014147421 */ /* 0x000fe20000010100 */
[----:B------:R-:W-:-:S02]  /*16f40*/  SHF.L.U32 R19, R38, 0x10, RZ ;  /* 0x0000001026137819 */ /* 0x000fc400000006ff */
[----:B------:R-:W4:Y:S03]  /*16f50*/  LDL.LU R38, [R1+0x4a0] ;  /* 0x0004a00001267983 */ /* 0x000f260000300800 */
[----:B------:R-:W-:Y:S01]  /*16f60*/  FADD.FTZ R19, R19, -UR28 ;  /* 0x8000001c13137e21 */ /* 0x000fe20008010000 */
[----:B------:R-:W-:-:S03]  /*16f70*/  FFMA.FTZ R20, R18, R20, 1 ;  /* 0x3f80000012147423 */ /* 0x000fc60000010014 */
[----:B-1----:R-:W-:Y:S01]  /*16f80*/  FMUL.FTZ R0, R19, UR16 ;  /* 0x0000001013007c20 */ /* 0x002fe20008410000 */
[----:B------:R0:W-:Y:S03]  /*16f90*/  STL [R1+0x348], R6 ;  /* 0x0003480601007387 */ /* 0x0001e60000100800 */
[----:B------:R-:W-:Y:S01]  /*16fa0*/  FFMA.FTZ R18, R3, R0, R5 ;  /* 0x0000000003127223 */ /* 0x000fe20000010005 */
[----:B0-----:R-:W-:-:S03]  /*16fb0*/  FMUL.FTZ R6, R17, R20 ;  /* 0x0000001411067220 */ /* 0x001fc60000410000 */
        /* <DEDUP_REMOVED lines=23> */
[----:B------:R-:W-:Y:S01]  /*17130*/  STL [R1+0x3d4], R0 ;  /* 0x0003d40001007387 */ /* 0x000fe20000100800 */
[----:B-1----:R-:W-:Y:S01]  /*17140*/  FMUL.FTZ R17, R17, R20 ;  /* 0x0000001411117220 */ /* 0x002fe20000410000 */
[----:B------:R-:W-:-:S02]  /*17150*/  FADD.FTZ R20, -R20, 1 ;  /* 0x3f80000014147421 */ /* 0x000fc40000010100 */
[----:B------:R0:W-:Y:S02]  /*17160*/  STL [R1+0x33c], R6 ;  /* 0x00033c0601007387 */ /* 0x0001e40000100800 */
[----:B------:R-:W-:-:S04]  /*17170*/  FFMA.FTZ R20, R18, R20, 1 ;  /* 0x3f80000012147423 */ /* 0x000fc80000010014 */
[----:B0-----:R-:W-:Y:S01]  /*17180*/  FMUL.FTZ R6, R17, R20 ;  /* 0x0000001411067220 */ /* 0x001fe20000410000 */
[----:B----4-:R-:W-:Y:S02]  /*17190*/  SHF.L.U32 R19, R29, 0x10, RZ ;  /* 0x000000101d137819 */ /* 0x010fe400000006ff */
[----:B------:R-:W4:Y:S03]  /*171a0*/  LDL.LU R29, [R1+0x514] ;  /* 0x00051400011d7983 */ /* 0x000f260000300800 */
        /* <DEDUP_REMOVED lines=8> */
[----:B------:R-:W4:Y:S01]  /*17230*/  LDL.LU R38, [R1+0x504] ;  /* 0x0005040001267983 */ /* 0x000f220000300800 */
[----:B--2---:R-:W-:-:S03]  /*17240*/  SHF.L.U32 R19, R28, 0x10, RZ ;  /* 0x000000101c137819 */ /* 0x004fc600000006ff */
[----:B------:R-:W2:Y:S01]  /*17250*/  LDL.LU R28, [R1+0x524] ;  /* 0x00052400011c7983 */ /* 0x000ea20000300800 */
[----:B-1----:R-:W-:Y:S01]  /*17260*/  FMUL.FTZ R17, R17, R20 ;  /* 0x0000001411117220 */ /* 0x002fe20000410000 */
[----:B------:R-:W-:Y:S02]  /*17270*/  FADD.FTZ R19, R19, -UR28 ;  /* 0x8000001c13137e21 */ /* 0x000fe40008010000 */
[----:B------:R0:W-:Y:S01]  /*17280*/  STL [R1+0x3cc], R0 ;  /* 0x0003cc0001007387 */ /* 0x0001e20000100800 */
[----:B------:R-:W-:-:S04]  /*17290*/  FADD.FTZ R20, -R20, 1 ;  /* 0x3f80000014147421 */ /* 0x000fc80000010100 */
[----:B------:R-:W-:Y:S01]  /*172a0*/  FFMA.FTZ R20, R18, R20, 1 ;  /* 0x3f80000012147423 */ /* 0x000fe20000010014 */
[----:B0-----:R-:W-:Y:S01]  /*172b0*/  FMUL.FTZ R0, R19, UR16 ;  /* 0x0000001013007c20 */ /* 0x001fe20008410000 */
[----:B------:R0:W-:Y:S03]  /*172c0*/  STL [R1+0x338], R6 ;  /* 0x0003380601007387 */ /* 0x0001e60000100800 */
[----:B------:R-:W-:Y:S01]  /*172d0*/  FFMA.FTZ R18, R2, R0, R4 ;  /* 0x0000000002127223 */ /* 0x000fe20000010004 */
[----:B0-----:R-:W-:-:S03]  /*172e0*/  FMUL.FTZ R6, R17, R20 ;  /* 0x0000001411067220 */ /* 0x001fc60000410000 */
[----:B------:R-:W-:-:S06]  /*172f0*/  FMUL.FTZ R17, R18, -1.4426950216293334961 ;  /* 0xbfb8aa3b12117820 */ /* 0x000fcc0000410000 */
[----:B------:R-:W0:Y:S02]  /*17300*/  MUFU.EX2 R17, R17 ;  /* 0x0000001100117308 */ /* 0x000e240000000800 */
[----:B0-----:R-:W-:-:S06]  /*17310*/  FADD.FTZ R17, R17, 1 ;  /* 0x3f80000011117421 */ /* 0x001fcc0000010000 */
[----:B------:R3:W0:Y:S01]  /*17320*/  MUFU.RCP R20, R17 ;  /* 0x0000001100147308 */ /* 0x0006220000001000 */
[----:B------:R-:W-:Y:S01]  /*17330*/  STL [R1+0x3c8], R0 ;  /* 0x0003c80001007387 */ /* 0x000fe20000100800 */
[----:B---3--:R-:W-:-:S03]  /*17340*/  SHF.L.U32 R17, R39, 0x10, RZ ;  /* 0x0000001027117819 */ /* 0x008fc600000006ff */
[----:B------:R-:W3:Y:S02]  /*17350*/  LDL.LU R39, [R1+0x530] ;  /* 0x0005300001277983 */ /* 0x000ee40000300800 */
[----:B0-----:R-:W-:Y:S01]  /*17360*/  FMUL.FTZ R17, R17, R20 ;  /* 0x0000001411117220 */ /* 0x001fe20000410000 */
[----:B------:R-:W-:Y:S01]  /*17370*/  FADD.FTZ R20, -R20, 1 ;  /* 0x3f80000014147421 */ /* 0x000fe20000010100 */
[----:B------:R0:W-:Y:S03]  /*17380*/  STL [R1+0x334], R6 ;  /* 0x0003340601007387 */ /* 0x0001e60000100800 */
[----:B------:R-:W-:-:S04]  /*17390*/  FFMA.FTZ R20, R18, R20, 1 ;  /* 0x3f80000012147423 */ /* 0x000fc80000010014 */
        /* <DEDUP_REMOVED lines=12> */
[----:B------:R-:W-:Y:S01]  /*17460*/  STL [R1+0x3c4], R0 ;  /* 0x0003c40001007387 */ /* 0x000fe20000100800 */
[----:B0-----:R-:W-:Y:S01]  /*17470*/  FMUL.FTZ R17, R17, R20 ;  /* 0x0000001411117220 */ /* 0x001fe20000410000 */
[----:B------:R-:W-:-:S02]  /*17480*/  FADD.FTZ R20, -R20, 1 ;  /* 0x3f80000014147421 */ /* 0x000fc40000010100 */
[----:B------:R0:W-:Y:S02]  /*17490*/  STL [R1+0x32c], R6 ;  /* 0x00032c0601007387 */ /* 0x0001e40000100800 */
[----:B------:R-:W-:-:S04]  /*174a0*/  FFMA.FTZ R20, R18, R20, 1 ;  /* 0x3f80000012147423 */ /* 0x000fc80000010014 */
[----:B0-----:R-:W-:Y:S01]  /*174b0*/  FMUL.FTZ R6, R17, R20 ;  /* 0x0000001411067220 */ /* 0x001fe20000410000 */
[----:B------:R-:W-:Y:S02]  /*174c0*/  SHF.L.U32 R19, R38, 0x10, RZ ;  /* 0x0000001026137819 */ /* 0x000fe400000006ff */
[----:B------:R-:W4:Y:S03]  /*174d0*/  LDL.LU R38, [R1+0x564] ;  /* 0x0005640001267983 */ /* 0x000f260000300800 */
[----:B------:R-:W-:-:S04]  /*174e0*/  FADD.FTZ R19, R19, -UR28 ;  /* 0x8000001c13137e21 */ /* 0x000fc80008010000 */
[----:B------:R-:W-:-:S04]  /*174f0*/  FMUL.FTZ R0, R19, UR16 ;  /* 0x0000001013007c20 */ /* 0x000fc80008410000 */
        /* <DEDUP_REMOVED lines=111> */
[----:B------:R-:W4:Y:S02]  /*17bf0*/  LDL.LU R29, [R1+0x5c4] ;  /* 0x0005c400011d7983 */ /* 0x000f240000300800 */
[----:B------:R-:W-:-:S04]  /*17c00*/  FADD.FTZ R19, R19, -UR28 ;  /* 0x8000001c13137e21 */ /* 0x000fc80008010000 */
[----:B0-----:R-:W-:Y:S01]  /*17c10*/  FMUL.FTZ R0, R19, UR16 ;  /* 0x0000001013007c20 */ /* 0x001fe20008410000 */
[----:B-1----:R-:W-:Y:S01]  /*17c20*/  FMUL.FTZ R17, R17, R20 ;  /* 0x0000001411117220 */ /* 0x002fe20000410000 */
[----:B------:R-:W-:Y:S01]  /*17c30*/  FADD.FTZ R20, -R20, 1 ;  /* 0x3f80000014147421 */ /* 0x000fe20000010100 */
[----:B--2---:R-:W-:Y:S02]  /*17c40*/  SHF.L.U32 R19, R28, 0x10, RZ ;  /* 0x000000101c137819 */ /* 0x004fe400000006ff */
[----:B------:R-:W2:Y:S01]  /*17c50*/  LDL.LU R28, [R1+0x5d0] ;  /* 0x0005d000011c7983 */ /* 0x000ea20000300800 */
[----:B------:R-:W-:Y:S01]  /*17c60*/  FFMA.FTZ R20, R18, R20, 1 ;  /* 0x3f80000012147423 */ /* 0x000fe20000010014 */
[----:B------:R-:W-:Y:S02]  /*17c70*/  FFMA.FTZ R18, R3, R0, R5 ;  /* 0x0000000003127223 */ /* 0x000fe40000010005 */
[----:B------:R0:W-:Y:S02]  /*17c80*/  STL [R1+0x308], R6 ;  /* 0x0003080601007387 */ /* 0x0001e40000100800 */
[----:B0-----:R-:W-:Y:S01]  /*17c90*/  FMUL.FTZ R6, R17, R20 ;  /* 0x0000001411067220 */ /* 0x001fe20000410000 */
[----:B------:R-:W-:-:S06]  /*17ca0*/  FMUL.FTZ R17, R18, -1.4426950216293334961 ;  /* 0xbfb8aa3b12117820 */ /* 0x000fcc0000410000 */
[----:B------:R-:W0:Y:S02]  /*17cb0*/  MUFU.EX2 R17, R17 ;  /* 0x0000001100117308 */ /* 0x000e240000000800 */
[----:B0-----:R-:W-:-:S06]  /*17cc0*/  FADD.FTZ R17, R17, 1 ;  /* 0x3f80000011117421 */ /* 0x001fcc0000010000 */
[----:B------:R0:W1:Y:S01]  /*17cd0*/  MUFU.RCP R20, R17 ;  /* 0x0000001100147308 */ /* 0x0000620000001000 */
[----:B------:R-:W-:Y:S01]  /*17ce0*/  FADD.FTZ R19, R19, -UR28 ;  /* 0x8000001c13137e21 */ /* 0x000fe20008010000 */
[----:B------:R0:W-:Y:S02]  /*17cf0*/  STL [R1+0x3a4], R0 ;  /* 0x0003a40001007387 */ /* 0x0001e40000100800 */
[----:B0-----:R-:W-:Y:S02]  /*17d00*/  SHF.L.U32 R17, R38, 0x10, RZ ;  /* 0x0000001026117819 */ /* 0x001fe400000006ff */
[----:B------:R-:W2:Y:S01]  /*17d10*/  LDL.LU R38, [R1+0x5cc] ;  /* 0x0005cc0001267983 */ /* 0x000ea20000300800 */
[----:B------:R-:W-:Y:S02]  /*17d20*/  FMUL.FTZ R0, R19, UR16 ;  /* 0x0000001013007c20 */ /* 0x000fe40008410000 */
[----:B-1----:R-:W-:Y:S01]  /*17d30*/  FMUL.FTZ R17, R17, R20 ;  /* 0x0000001411117220 */ /* 0x002fe20000410000 */
[----:B------:R-:W-:Y:S01]  /*17d40*/  FADD.FTZ R20, -R20, 1 ;  /* 0x3f80000014147421 */ /* 0x000fe20000010100 */
[----:B------:R0:W-:Y:S03]  /*17d50*/  STL [R1+0x304], R6 ;  /* 0x0003040601007387 */ /* 0x0001e60000100800 */
[----:B------:R-:W-:Y:S01]  /*17d60*/  FFMA.FTZ R20, R18, R20, 1 ;  /* 0x3f80000012147423 */ /* 0x000fe20000010014 */
[----:B------:R-:W-:-:S03]  /*17d70*/  FFMA.FTZ R18, R2, R0, R4 ;  /* 0x0000000002127223 */ /* 0x000fc60000010004 */
[----:B0-----:R-:W-:Y:S01]  /*17d80*/  FMUL.FTZ R6, R17, R20 ;  /* 0x0000001411067220 */ /* 0x001fe20000410000 */
[----:B------:R-:W-:-:S06]  /*17d90*/  FMUL.FTZ R17, R18, -1.4426950216293334961 ;  /* 0xbfb8aa3b12117820 */ /* 0x000fcc0000410000 */
[----:B------:R-:W0:Y:S02]  /*17da0*/  MUFU.EX2 R17, R17 ;  /* 0x0000001100117308 */ /* 0x000e240000000800 */
[----:B0-----:R-:W-:-:S06]  /*17db0*/  FADD.FTZ R17, R17, 1 ;  /* 0x3f80000011117421 */ /* 0x001fcc0000010000 */
[----:B------:R0:W1:Y:S01]  /*17dc0*/  MUFU.RCP R20, R17 ;  /* 0x0000001100147308 */ /* 0x0000620000001000 */
[----:B------:R3:W-:Y:S01]  /*17dd0*/  STL [R1+0x3a0], R0 ;  /* 0x0003a00001007387 */ /* 0x0007e20000100800 */
[----:B0-----:R-:W-:-:S03]  /*17de0*/  SHF.L.U32 R17, R37, 0x10, RZ ;  /* 0x0000001025117819 */ /* 0x001fc600000006ff */
[----:B------:R0:W-:Y:S04]  /*17df0*/  STL [R1+0x300], R6 ;  /* 0x0003000601007387 */ /* 0x0001e80000100800 */
[----:B------:R-:W2:Y:S01]  /*17e00*/  LDL.LU R37, [R1+0x6e4] ;  /* 0x0006e40001257983 */ /* 0x000ea20000300800 */
[----:B-1----:R-:W-:Y:S01]  /*17e10*/  FMUL.FTZ R17, R17, R20 ;  /* 0x0000001411117220 */ /* 0x002fe20000410000 */
[----:B------:R-:W-:-:S04]  /*17e20*/  FADD.FTZ R20, -R20, 1 ;  /* 0x3f80000014147421 */ /* 0x000fc80000010100 */
[----:B------:R-:W-:Y:S01]  /*17e30*/  FFMA.FTZ R20, R18, R20, 1 ;  /* 0x3f80000012147423 */ /* 0x000fe20000010014 */
[----:B---3--:R-:W-:Y:S02]  /*17e40*/  SHF.L.U32 R19, R56, 0x10, RZ ;  /* 0x0000001038137819 */ /* 0x008fe400000006ff */
[----:B------:R-:W3:Y:S03]  /*17e50*/  LDL.LU R56, [R1+0x388] ;  /* 0x0003880001387983 */ /* 0x000ee60000300800 */
[----:B------:R-:W-:-:S04]  /*17e60*/  FADD.FTZ R19, R19, -UR28 ;  /* 0x8000001c13137e21 */ /* 0x000fc80008010000 */
[----:B------:R-:W-:Y:S01]  /*17e70*/  FMUL.FTZ R0, R19, UR16 ;  /* 0x0000001013007c20 */ /* 0x000fe20008410000 */
[----:B0-----:R-:W-:-:S03]  /*17e80*/  FMUL.FTZ R6, R17, R20 ;  /* 0x0000001411067220 */ /* 0x001fc60000410000 */
[----:B------:R-:W-:-:S04]  /*17e90*/  FFMA.FTZ R18, R3, R0, R5 ;  /* 0x0000000003127223 */ /* 0x000fc80000010005 */
[----:B------:R-:W-:-:S06]  /*17ea0*/  FMUL.FTZ R17, R18, -1.4426950216293334961 ;  /* 0xbfb8aa3b12117820 */ /* 0x000fcc0000410000 */
[----:B------:R-:W0:Y:S02]  /*17eb0*/  MUFU.EX2 R17, R17 ;  /* 0x0000001100117308 */ /* 0x000e240000000800 */
[----:B0-----:R-:W-:-:S06]  /*17ec0*/  FADD.FTZ R17, R17, 1 ;  /* 0x3f80000011117421 */ /* 0x001fcc0000010000 */
[----:B------:R0:W1:Y:S02]  /*17ed0*/  MUFU.RCP R20, R17 ;  /* 0x0000001100147308 */ /* 0x0000640000001000 */
[----:B0-----:R-:W-:Y:S02]  /*17ee0*/  SHF.L.U32 R17, R39, 0x10, RZ ;  /* 0x0000001027117819 */ /* 0x001fe400000006ff */
[----:B----4-:R-:W-:Y:S01]  /*17ef0*/  SHF.L.U32 R19, R29, 0x10, RZ ;  /* 0x000000101d137819 */ /* 0x010fe200000006ff */
[----:B------:R-:W4:Y:S04]  /*17f00*/  LDL.LU R39, [R1+0x38c] ;  /* 0x00038c0001277983 */ /* 0x000f280000300800 */
[----:B------:R-:W4:Y:S01]  /*17f10*/  LDL.LU R29, [R1+0x5e0] ;  /* 0x0005e000011d7983 */ /* 0x000f220000300800 */
[----:B-1----:R-:W-:Y:S01]  /*17f20*/  FMUL.FTZ R17, R17, R20 ;  /* 0x0000001411117220 */ /* 0x002fe20000410000 */
[----:B------:R-:W-:Y:S01]  /*17f30*/  FADD.FTZ R20, -R20, 1 ;  /* 0x3f80000014147421 */ /* 0x000fe20000010100 */
[----:B------:R-:W-:Y:S01]  /*17f40*/  FADD.FTZ R19, R19, -UR28 ;  /* 0x8000001c13137e21 */ /* 0x000fe20008010000 */
[----:B------:R0:W-:Y:S02]  /*17f50*/  STL [R1+0x39c], R0 ;  /* 0x00039c0001007387 */ /* 0x0001e40000100800 */
[----:B------:R-:W-:-:S02]  /*17f60*/  FFMA.FTZ R20, R18, R20, 1 ;  /* 0x3f80000012147423 */ /* 0x000fc40000010014 */
[----:B------:R1:W-:Y:S01]  /*17f70*/  STL [R1+0x2fc], R6 ;  /* 0x0002fc0601007387 */ /* 0x0003e20000100800 */
[----:B0-----:R-:W-:Y:S01]  /*17f80*/  FMUL.FTZ R0, R19, UR16 ;  /* 0x0000001013007c20 */ /* 0x001fe20008410000 */
[----:B-1----:R-:W-:-:S03]  /*17f90*/  FMUL.FTZ R6, R17, R20 ;  /* 0x0000001411067220 */ /* 0x002fc60000410000 */
[----:B------:R-:W-:-:S04]  /*17fa0*/  FFMA.FTZ R17, R2, R0, R4 ;  /* 0x0000000002117223 */ /* 0x000fc80000010004 */
[----:B------:R-:W-:-:S06]  /*17fb0*/  FMUL.FTZ R18, R17, -1.4426950216293334961 ;  /* 0xbfb8aa3b11127820 */ /* 0x000fcc0000410000 */
[----:B------:R-:W0:Y:S02]  /*17fc0*/  MUFU.EX2 R18, R18 ;  /* 0x0000001200127308 */ /* 0x000e240000000800 */
[----:B0-----:R-:W-:-:S06]  /*17fd0*/  FADD.FTZ R18, R18, 1 ;  /* 0x3f80000012127421 */ /* 0x001fcc0000010000 */
[----:B------:R2:W0:Y:S02]  /*17fe0*/  MUFU.RCP R19, R18 ;  /* 0x0000001200137308 */ /* 0x0004240000001000 */
[----:B--2---:R-:W-:Y:S02]  /*17ff0*/  SHF.L.U32 R18, R28, 0x10, RZ ;  /* 0x000000101c127819 */ /* 0x004fe400000006ff */
[----:B------:R-:W2:Y:S03]  /*18000*/  LDL.LU R28, [R1+0x378] ;  /* 0x00037800011c7983 */ /* 0x000ea60000300800 */
[----:B------:R-:W-:Y:S01]  /*18010*/  FADD.FTZ R18, R18, -UR28 ;  /* 0x8000001c12127e21 */ /* 0x000fe20008010000 */
[----:B------:R1:W-:Y:S03]  /*18020*/  STL [R1+0x398], R0 ;  /* 0x0003980001007387 */ /* 0x0003e60000100800 */
[----:B-1----:R-:W-:Y:S01]  /*18030*/  FMUL.FTZ R0, R18, UR16 ;  /* 0x0000001012007c20 */ /* 0x002fe20008410000 */
[----:B------:R-:W-:-:S02]  /*18040*/  SHF.L.U32 R62, R38, 0x10, RZ ;  /* 0x00000010263e7819 */ /* 0x000fc400000006ff */
[----:B------:R-:W2:Y:S03]  /*18050*/  LDL.LU R38, [R1+0x37c] ;  /* 0x00037c0001267983 */ /* 0x000ea60000300800 */
[----:B0-----:R-:W-:Y:S01]  /*18060*/  FMUL.FTZ R62, R62, R19 ;  /* 0x000000133e3e7220 */ /* 0x001fe20000410000 */
[----:B------:R-:W-:-:S04]  /*18070*/  FADD.FTZ R19, -R19, 1 ;  /* 0x3f80000013137421 */ /* 0x000fc80000010100 */
[----:B------:R-:W-:Y:S01]  /*18080*/  FFMA.FTZ R19, R17, R19, 1 ;  /* 0x3f80000011137423 */ /* 0x000fe20000010013 */
[----:B------:R-:W-:-:S04]  /*18090*/  FFMA.FTZ R17, R3, R0, R5 ;  /* 0x0000000003117223 */ /* 0x000fc80000010005 */
[----:B------:R-:W-:-:S06]  /*180a0*/  FMUL.FTZ R18, R17, -1.4426950216293334961 ;  /* 0xbfb8aa3b11127820 */ /* 0x000fcc0000410000 */
[----:B------:R-:W0:Y:S01]  /*180b0*/  MUFU.EX2 R18, R18 ;  /* 0x0000001200127308 */ /* 0x000e220000000800 */
[----:B------:R-:W-:Y:S01]  /*180c0*/  FMUL.FTZ R62, R62, R19 ;  /* 0x000000133e3e7220 */ /* 0x000fe20000410000 */
[----:B0-----:R-:W-:-:S06]  /*180d0*/  FADD.FTZ R18, R18, 1 ;  /* 0x3f80000012127421 */ /* 0x001fcc0000010000 */
[----:B------:R-:W0:Y:S01]  /*180e0*/  MUFU.RCP R19, R18 ;  /* 0x0000001200137308 */ /* 0x000e220000001000 */
[----:B------:R1:W-:Y:S01]  /*180f0*/  STL [R1+0x394], R0 ;  /* 0x0003940001007387 */ /* 0x0003e20000100800 */
[----:B0-----:R-:W-:Y:S01]  /*18100*/  FMUL.FTZ R55, R55, R19 ;  /* 0x0000001337377220 */ /* 0x001fe20000410000 */
[----:B------:R-:W-:-:S04]  /*18110*/  FADD.FTZ R19, -R19, 1 ;  /* 0x3f80000013137421 */ /* 0x000fc80000010100 */
[----:B------:R-:W-:Y:S01]  /*18120*/  FFMA.FTZ R19, R17, R19, 1 ;  /* 0x3f80000011137423 */ /* 0x000fe20000010013 */
[----:B---3--:R-:W-:Y:S02]  /*18130*/  SHF.L.U32 R18, R56, 0x10, RZ ;  /* 0x0000001038127819 */ /* 0x008fe400000006ff */
[----:B------:R-:W3:Y:S03]  /*18140*/  LDL.LU R56, [R1+0x380] ;  /* 0x0003800001387983 */ /* 0x000ee60000300800 */
[----:B------:R-:W-:-:S04]  /*18150*/  FADD.FTZ R18, R18, -UR28 ;  /* 0x8000001c12127e21 */ /* 0x000fc80008010000 */
[----:B-1----:R-:W-:-:S04]  /*18160*/  FMUL.FTZ R0, R18, UR16 ;  /* 0x0000001012007c20 */ /* 0x002fc80008410000 */
[----:B------:R-:W-:-:S04]  /*18170*/  FFMA.FTZ R17, R2, R0, R4 ;  /* 0x0000000002117223 */ /* 0x000fc80000010004 */
[----:B------:R-:W-:-:S06]  /*18180*/  FMUL.FTZ R18, R17, -1.4426950216293334961 ;  /* 0xbfb8aa3b11127820 */ /* 0x000fcc0000410000 */
[----:B------:R-:W0:Y:S01]  /*18190*/  MUFU.EX2 R18, R18 ;  /* 0x0000001200127308 */ /* 0x000e220000000800 */
[----:B------:R-:W-:Y:S01]  /*181a0*/  FMUL.FTZ R55, R55, R19 ;  /* 0x0000001337377220 */ /* 0x000fe20000410000 */
[----:B0-----:R-:W-:-:S06]  /*181b0*/  FADD.FTZ R18, R18, 1 ;  /* 0x3f80000012127421 */ /* 0x001fcc0000010000 */
[----:B------:R0:W1:Y:S01]  /*181c0*/  MUFU.RCP R19, R18 ;  /* 0x0000001200137308 */ /* 0x0000620000001000 */
[----:B------:R1:W-:Y:S01]  /*181d0*/  STL [R1+0x390], R0 ;  /* 0x0003900001007387 */ /* 0x0003e20000100800 */
[----:B----4-:R-:W-:-:S03]  /*181e0*/  SHF.L.U32 R61, R39, 0x10, RZ ;  /* 0x00000010273d7819 */ /* 0x010fc600000006ff */
[----:B------:R-:W4:Y:S01]  /*181f0*/  LDL.LU R39, [R1+0x364] ;  /* 0x0003640001277983 */ /* 0x000f220000300800 */
[----:B0-----:R-:W-:-:S03]  /*18200*/  SHF.L.U32 R18, R29, 0x10, RZ ;  /* 0x000000101d127819 */ /* 0x001fc600000006ff */
[----:B------:R-:W4:Y:S01]  /*18210*/  LDL.LU R29, [R1+0x360] ;  /* 0x00036000011d7983 */ /* 0x000f220000300800 */
[----:B-1----:R-:W-:Y:S01]  /*18220*/  FMUL.FTZ R61, R61, R19 ;  /* 0x000000133d3d7220 */ /* 0x002fe20000410000 */
[----:B------:R-:W-:Y:S01]  /*18230*/  FADD.FTZ R18, R18, -UR28 ;  /* 0x8000001c12127e21 */ /* 0x000fe20008010000 */
[----:B------:R-:W-:-:S03]  /*18240*/  FADD.FTZ R19, -R19, 1 ;  /* 0x3f80000013137421 */ /* 0x000fc60000010100 */
[----:B------:R-:W-:Y:S01]  /*18250*/  FMUL.FTZ R0, R18, UR16 ;  /* 0x0000001012007c20 */ /* 0x000fe20008410000 */
[----:B------:R-:W-:-:S03]  /*18260*/  FFMA.FTZ R19, R17, R19, 1 ;  /* 0x3f80000011137423 */ /* 0x000fc60000010013 */
[----:B------:R-:W-:-:S04]  /*18270*/  FFMA.FTZ R17, R3, R0, R5 ;  /* 0x0000000003117223 */ /* 0x000fc80000010005 */
[----:B------:R-:W-:-:S06]  /*18280*/  FMUL.FTZ R18, R17, -1.4426950216293334961 ;  /* 0xbfb8aa3b11127820 */ /* 0x000fcc0000410000 */
[----:B------:R-:W0:Y:S01]  /*18290*/  MUFU.EX2 R18, R18 ;  /* 0x0000001200127308 */ /* 0x000e220000000800 */
[----:B------:R-:W-:Y:S01]  /*182a0*/  FMUL.FTZ R61, R61, R19 ;  /* 0x000000133d3d7220 */ /* 0x000fe20000410000 */
[----:B0-----:R-:W-:-:S06]  /*182b0*/  FADD.FTZ R18, R18, 1 ;  /* 0x3f80000012127421 */ /* 0x001fcc0000010000 */
[----:B------:R2:W0:Y:S02]  /*182c0*/  MUFU.RCP R19, R18 ;  /* 0x0000001200137308 */ /* 0x0004240000001000 */
[----:B--2---:R-:W-:Y:S02]  /*182d0*/  SHF.L.U32 R18, R28, 0x10, RZ ;  /* 0x000000101c127819 */ /* 0x004fe400000006ff */
[----:B------:R-:W2:Y:S01]  /*182e0*/  LDL.LU R28, [R1+0x368] ;  /* 0x00036800011c7983 */ /* 0x000ea20000300800 */
[----:B0-----:R-:W-:Y:S02]  /*182f0*/  FMUL.FTZ R53, R53, R19 ;  /* 0x0000001335357220 */ /* 0x001fe40000410000 */
[----:B------:R-:W-:Y:S01]  /*18300*/  FADD.FTZ R18, R18, -UR28 ;  /* 0x8000001c12127e21 */ /* 0x000fe20008010000 */
[----:B------:R0:W-:Y:S01]  /*18310*/  STL [R1+0x38c], R0 ;  /* 0x00038c0001007387 */ /* 0x0001e20000100800 */
[----:B------:R-:W-:-:S04]  /*18320*/  FADD.FTZ R19, -R19, 1 ;  /* 0x3f80000013137421 */ /* 0x000fc80000010100 */
[----:B------:R-:W-:Y:S01]  /*18330*/  FFMA.FTZ R19, R17, R19, 1 ;  /* 0x3f80000011137423 */ /* 0x000fe20000010013 */
[----:B0-----:R-:W-:-:S04]  /*18340*/  FMUL.FTZ R0, R18, UR16 ;  /* 0x0000001012007c20 */ /* 0x001fc80008410000 */
[----:B------:R-:W-:-:S04]  /*18350*/  FFMA.FTZ R17, R2, R0, R4 ;  /* 0x0000000002117223 */ /* 0x000fc80000010004 */
[----:B------:R-:W-:-:S06]  /*18360*/  FMUL.FTZ R18, R17, -1.4426950216293334961 ;  /* 0xbfb8aa3b11127820 */ /* 0x000fcc0000410000 */
[----:B------:R-:W0:Y:S01]  /*18370*/  MUFU.EX2 R18, R18 ;  /* 0x0000001200127308 */ /* 0x000e220000000800 */
[----:B------:R-:W-:Y:S01]  /*18380*/  FMUL.FTZ R53, R53, R19 ;  /* 0x0000001335357220 */ /* 0x000fe20000410000 */
[----:B0-----:R-:W-:-:S06]  /*18390*/  FADD.FTZ R18, R18, 1 ;  /* 0x3f80000012127421 */ /* 0x001fcc0000010000 */
[----:B------:R-:W0:Y:S01]  /*183a0*/  MUFU.RCP R19, R18 ;  /* 0x0000001200137308 */ /* 0x000e220000001000 */
[----:B------:R-:W-:Y:S01]  /*183b0*/  SHF.L.U32 R60, R38, 0x10, RZ ;  /* 0x00000010263c7819 */ /* 0x000fe200000006ff */
[----:B------:R1:W-:Y:S04]  /*183c0*/  STL [R1+0x388], R0 ;  /* 0x0003880001007387 */ /* 0x0003e80000100800 */
[----:B------:R-:W2:Y:S01]  /*183d0*/  LDL.LU R38, [R1+0x35c] ;  /* 0x00035c0001267983 */ /* 0x000ea20000300800 */
[----:B0-----:R-:W-:Y:S01]  /*183e0*/  FMUL.FTZ R60, R60, R19 ;  /* 0x000000133c3c7220 */ /* 0x001fe20000410000 */
[----:B------:R-:W-:-:S04]  /*183f0*/  FADD.FTZ R19, -R19, 1 ;  /* 0x3f80000013137421 */ /* 0x000fc80000010100 */
[----:B------:R-:W-:-:S04]  /*18400*/  FFMA.FTZ R19, R17, R19, 1 ;  /* 0x3f80000011137423 */ /* 0x000fc80000010013 */
[----:B------:R-:W-:Y:S01]  /*18410*/  FMUL.FTZ R60, R60, R19 ;  /* 0x000000133c3c7220 */ /* 0x000fe20000410000 */
[----:B---3--:R-:W-:Y:S02]  /*18420*/  SHF.L.U32 R18, R56, 0x10, RZ ;  /* 0x0000001038127819 */ /* 0x008fe400000006ff */
[----:B------:R-:W3:Y:S03]  /*18430*/  LDL.LU R56, [R1+0x358] ;  /* 0x0003580001387983 */ /* 0x000ee60000300800 */
[----:B------:R-:W-:-:S04]  /*18440*/  FADD.FTZ R18, R18, -UR28 ;  /* 0x8000001c12127e21 */ /* 0x000fc80008010000 */
[----:B-1----:R-:W-:-:S04]  /*18450*/  FMUL.FTZ R0, R18, UR16 ;  /* 0x0000001012007c20 */ /* 0x002fc80008410000 */
[----:B------:R-:W-:-:S04]  /*18460*/  FFMA.FTZ R17, R3, R0, R5 ;  /* 0x0000000003117223 */ /* 0x000fc80000010005 */
[----:B------:R-:W-:-:S06]  /*18470*/  FMUL.FTZ R18, R17, -1.4426950216293334961 ;  /* 0xbfb8aa3b11127820 */ /* 0x000fcc0000410000 */
[----:B------:R-:W0:Y:S02]  /*18480*/  MUFU.EX2 R18, R18 ;  /* 0x0000001200127308 */ /* 0x000e240000000800 */
[----:B0-----:R-:W-:-:S06]  /*18490*/  FADD.FTZ R18, R18, 1 ;  /* 0x3f80000012127421 */ /* 0x001fcc0000010000 */
[----:B------:R4:W0:Y:S01]  /*184a0*/  MUFU.RCP R19, R18 ;  /* 0x0000001200137308 */ /* 0x0008220000001000 */
[----:B------:R1:W-:Y:S01]  /*184b0*/  STL [R1+0x384], R0 ;  /* 0x0003840001007387 */ /* 0x0003e20000100800 */
[----:B----4-:R-:W-:-:S03]  /*184c0*/  SHF.L.U32 R18, R29, 0x10, RZ ;  /* 0x000000101d127819 */ /* 0x010fc600000006ff */
[----:B------:R-:W4:Y:S01]  /*184d0*/  LDL.LU R29, [R1+0x614] ;  /* 0x00061400011d7983 */ /* 0x000f220000300800 */
[----:B0-----:R-:W-:Y:S01]  /*184e0*/  FMUL.FTZ R51, R51, R19 ;  /* 0x0000001333337220 */ /* 0x001fe20000410000 */
[----:B------:R-:W-:Y:S01]  /*184f0*/  FADD.FTZ R18, R18, -UR28 ;  /* 0x8000001c12127e21 */ /* 0x000fe20008010000 */
[----:B------:R-:W-:-:S03]  /*18500*/  FADD.FTZ R19, -R19, 1 ;  /* 0x3f80000013137421 */ /* 0x000fc60000010100 */
[----:B-1----:R-:W-:Y:S01]  /*18510*/  FMUL.FTZ R0, R18, UR16 ;  /* 0x0000001012007c20 */ /* 0x002fe20008410000 */
        /* <DEDUP_REMOVED lines=9> */
[----:B------:R-:W-:Y:S02]  /*185b0*/  SHF.L.U32 R59, R39, 0x10, RZ ;  /* 0x00000010273b7819 */ /* 0x000fe400000006ff */
[----:B------:R-:W-:Y:S01]  /*185c0*/  FADD.FTZ R18, R18, -UR28 ;  /* 0x8000001c12127e21 */ /* 0x000fe20008010000 */
[----:B------:R1:W-:Y:S02]  /*185d0*/  STL [R1+0x380], R0 ;  /* 0x0003800001007387 */ /* 0x0003e40000100800 */
[----:B0-----:R-:W-:Y:S01]  /*185e0*/  FMUL.FTZ R59, R59, R19 ;  /* 0x000000133b3b7220 */ /* 0x001fe20000410000 */
[----:B------:R-:W-:Y:S01]  /*185f0*/  FADD.FTZ R19, -R19, 1 ;  /* 0x3f80000013137421 */ /* 0x000fe20000010100 */
[----:B------:R-:W2:Y:S03]  /*18600*/  LDL.LU R39, [R1+0x628] ;  /* 0x0006280001277983 */ /* 0x000ea60000300800 */
[----:B------:R-:W-:Y:S01]  /*18610*/  FFMA.FTZ R19, R17, R19, 1 ;  /* 0x3f80000011137423 */ /* 0x000fe20000010013 */
[----:B-1----:R-:W-:-:S04]  /*18620*/  FMUL.FTZ R0, R18, UR16 ;  /* 0x0000001012007c20 */ /* 0x002fc80008410000 */
        /* <DEDUP_REMOVED lines=9> */
[----:B------:R-:W-:-:S04]  /*186c0*/  FFMA.FTZ R19, R17, R19, 1 ;  /* 0x3f80000011137423 */ /* 0x000fc80000010013 */
[----:B------:R-:W-:Y:S01]  /*186d0*/  FMUL.FTZ R49, R49, R19 ;  /* 0x0000001331317220 */ /* 0x000fe20000410000 */
[----:B------:R-:W-:Y:S02]  /*186e0*/  SHF.L.U32 R58, R38, 0x10, RZ ;  /* 0x00000010263a7819 */ /* 0x000fe400000006ff */
[----:B------:R-:W2:Y:S01]  /*186f0*/  LDL.LU R38, [R1+0x6d8] ;  /* 0x0006d80001267983 */ /* 0x000ea20000300800 */
[----:B---3--:R-:W-:-:S03]  /*18700*/  SHF.L.U32 R18, R56, 0x10, RZ ;  /* 0x0000001038127819 */ /* 0x008fc600000006ff */
[----:B------:R-:W3:Y:S02]  /*18710*/  LDL.LU R56, [R1+0x62c] ;  /* 0x00062c0001387983 */ /* 0x000ee40000300800 */
        /* <DEDUP_REMOVED lines=204> */
[----:B------:R0:W1:Y:S02]  /*193e0*/  MUFU.RCP R19, R18 ;  /* 0x0000001200137308 */ /* 0x0000640000001000 */
[----:B0-----:R-:W-:Y:S02]  /*193f0*/  SHF.L.U32 R18, R39, 0x10, RZ ;  /* 0x0000001027127819 */ /* 0x001fe400000006ff */
[----:B------:R-:W2:Y:S03]  /*19400*/  LDL.LU R39, [R1+0x6b8] ;  /* 0x0006b80001277983 */ /* 0x000ea60000300800 */
[----:B------:R-:W-:Y:S01]  /*19410*/  FADD.FTZ R18, R18, -UR28 ;  /* 0x8000001c12127e21 */ /* 0x000fe20008010000 */
[----:B------:R0:W-:Y:S01]  /*19420*/  STL [R1+0x30c], R0 ;  /* 0x00030c0001007387 */ /* 0x0001e20000100800 */
[----:B-1----:R-:W-:Y:S01]  /*19430*/  FMUL.FTZ R44, R44, R19 ;  /* 0x000000132c2c7220 */ /* 0x002fe20000410000 */
        /* <DEDUP_REMOVED lines=10> */
[----:B---3--:R-:W-:-:S03]  /*194e0*/  SHF.L.U32 R27, R56, 0x10, RZ ;  /* 0x00000010381b7819 */ /* 0x008fc600000006ff */
[----:B------:R-:W3:Y:S02]  /*194f0*/  LDL.LU R56, [R1+0x6b4] ;  /* 0x0006b40001387983 */ /* 0x000ee40000300800 */
[----:B0-----:R-:W-:Y:S01]  /*19500*/  FMUL.FTZ R27, R27, R19 ;  /* 0x000000131b1b7220 */ /* 0x001fe20000410000 */
[----:B------:R-:W-:-:S04]  /*19510*/  FADD.FTZ R19, -R19, 1 ;  /* 0x3f80000013137421 */ /* 0x000fc80000010100 */
[----:B------:R-:W-:Y:S01]  /*19520*/  FFMA.FTZ R19, R17, R19, 1 ;  /* 0x3f80000011137423 */ /* 0x000fe20000010013 */
[----:B----4-:R-:W-:Y:S02]  /*19530*/  SHF.L.U32 R18, R29, 0x10, RZ ;  /* 0x000000101d127819 */ /* 0x010fe400000006ff */
[----:B------:R-:W4:Y:S03]  /*19540*/  LDL.LU R29, [R1+0x6c8] ;  /* 0x0006c800011d7983 */ /* 0x000f260000300800 */
[----:B------:R-:W-:-:S04]  /*19550*/  FADD.FTZ R18, R18, -UR28 ;  /* 0x8000001c12127e21 */ /* 0x000fc80008010000 */
[----:B-1----:R-:W-:-:S04]  /*19560*/  FMUL.FTZ R0, R18, UR16 ;  /* 0x0000001012007c20 */ /* 0x002fc80008410000 */
        /* <DEDUP_REMOVED lines=19> */
[----:B------:R0:W1:Y:S01]  /*196a0*/  MUFU.RCP R19, R18 ;  /* 0x0000001200137308 */ /* 0x0000620000001000 */
[----:B------:R1:W-:Y:S01]  /*196b0*/  STL [R1+0x2cc], R0 ;  /* 0x0002cc0001007387 */ /* 0x0003e20000100800 */
[----:B0-----:R-:W-:-:S05]  /*196c0*/  SHF.L.U32 R18, R32, 0x10, RZ ;  /* 0x0000001020127819 */ /* 0x001fca00000006ff */
[----:B------:R-:W-:Y:S01]  /*196d0*/  FADD.FTZ R18, R18, -UR28 ;  /* 0x8000001c12127e21 */ /* 0x000fe20008010000 */
[----:B-1----:R-:W-:Y:S01]  /*196e0*/  FMUL.FTZ R30, R30, R19 ;  /* 0x000000131e1e7220 */ /* 0x002fe20000410000 */
[----:B------:R-:W-:Y:S02]  /*196f0*/  FADD.FTZ R19, -R19, 1 ;  /* 0x3f80000013137421 */ /* 0x000fe40000010100 */
[----:B------:R-:W-:Y:S02]  /*19700*/  FMUL.FTZ R0, R18, UR16 ;  /* 0x0000001012007c20 */ /* 0x000fe40008410000 */
[----:B------:R-:W-:Y:S02]  /*19710*/  FFMA.FTZ R19, R17, R19, 1 ;  /* 0x3f80000011137423 */ /* 0x000fe40000010013 */
[----:B------:R-:W-:-:S04]  /*19720*/  FFMA.FTZ R17, R2, R0, R4 ;  /* 0x0000000002117223 */ /* 0x000fc80000010004 */
[----:B------:R-:W-:-:S06]  /*19730*/  FMUL.FTZ R18, R17, -1.4426950216293334961 ;  /* 0xbfb8aa3b11127820 */ /* 0x000fcc0000410000 */
[----:B------:R-:W0:Y:S01]  /*19740*/  MUFU.EX2 R18, R18 ;  /* 0x0000001200127308 */ /* 0x000e220000000800 */
[----:B------:R-:W-:Y:S01]  /*19750*/  FMUL.FTZ R30, R30, R19 ;  /* 0x000000131e1e7220 */ /* 0x000fe20000410000 */
[----:B0-----:R-:W-:-:S06]  /*19760*/  FADD.FTZ R18, R18, 1 ;  /* 0x3f80000012127421 */ /* 0x001fcc0000010000 */
[----:B------:R0:W1:Y:S01]  /*19770*/  MUFU.RCP R19, R18 ;  /* 0x0000001200137308 */ /* 0x0000620000001000 */
[----:B------:R-:W-:Y:S02]  /*19780*/  SHF.L.U32 R25, R39, 0x10, RZ ;  /* 0x0000001027197819 */ /* 0x000fe400000006ff */
[----:B------:R-:W2:Y:S01]  /*19790*/  LDL.LU R39, [R1+0x6d4] ;  /* 0x0006d40001277983 */ /* 0x000ea20000300800 */
[----:B0-----:R-:W-:-:S03]  /*197a0*/  SHF.L.U32 R18, R34, 0x10, RZ ;  /* 0x0000001022127819 */ /* 0x001fc600000006ff */
[----:B------:R0:W-:Y:S02]  /*197b0*/  STL [R1+0x2c0], R0 ;  /* 0x0002c00001007387 */ /* 0x0001e40000100800 */
[----:B------:R-:W-:Y:S01]  /*197c0*/  FADD.FTZ R18, R18, -UR28 ;  /* 0x8000001c12127e21 */ /* 0x000fe20008010000 */
[----:B-1----:R-:W-:Y:S01]  /*197d0*/  FMUL.FTZ R40, R40, R19 ;  /* 0x0000001328287220 */ /* 0x002fe20000410000 */
[----:B------:R-:W-:Y:S02]  /*197e0*/  FADD.FTZ R19, -R19, 1 ;  /* 0x3f80000013137421 */ /* 0x000fe40000010100 */
[----:B0-----:R-:W-:Y:S02]  /*197f0*/  FMUL.FTZ R0, R18, UR16 ;  /* 0x0000001012007c20 */ /* 0x001fe40008410000 */
[----:B------:R-:W-:Y:S02]  /*19800*/  FFMA.FTZ R19, R17, R19, 1 ;  /* 0x3f80000011137423 */ /* 0x000fe40000010013 */
[----:B------:R-:W-:-:S04]  /*19810*/  FFMA.FTZ R17, R3, R0, R5 ;  /* 0x0000000003117223 */ /* 0x000fc80000010005 */
[----:B------:R-:W-:-:S06]  /*19820*/  FMUL.FTZ R18, R17, -1.4426950216293334961 ;  /* 0xbfb8aa3b11127820 */ /* 0x000fcc0000410000 */
[----:B------:R-:W0:Y:S01]  /*19830*/  MUFU.EX2 R18, R18 ;  /* 0x0000001200127308 */ /* 0x000e220000000800 */
[----:B------:R-:W-:Y:S01]  /*19840*/  FMUL.FTZ R40, R40, R19 ;  /* 0x0000001328287220 */ /* 0x000fe20000410000 */
[----:B0-----:R-:W-:-:S06]  /*19850*/  FADD.FTZ R18, R18, 1 ;  /* 0x3f80000012127421 */ /* 0x001fcc0000010000 */
[----:B------:R3:W0:Y:S02]  /*19860*/  MUFU.RCP R19, R18 ;  /* 0x0000001200137308 */ /* 0x0006240000001000 */
[----:B---3--:R-:W-:Y:S02]  /*19870*/  SHF.L.U32 R18, R56, 0x10, RZ ;  /* 0x0000001038127819 */ /* 0x008fe400000006ff */
[----:B------:R-:W3:Y:S03]  /*19880*/  LDL.LU R56, [R1+0x6dc] ;  /* 0x0006dc0001387983 */ /* 0x000ee60000300800 */
[----:B------:R-:W-:Y:S01]  /*19890*/  FADD.FTZ R18, R18, -UR28 ;  /* 0x8000001c12127e21 */ /* 0x000fe20008010000 */
[----:B------:R1:W-:Y:S01]  /*198a0*/  STL [R1+0x24c], R0 ;  /* 0x00024c0001007387 */ /* 0x0003e20000100800 */
[----:B0-----:R-:W-:Y:S01]  /*198b0*/  FMUL.FTZ R25, R25, R19 ;  /* 0x0000001319197220 */ /* 0x001fe20000410000 */
[----:B------:R-:W-:-:S04]  /*198c0*/  FADD.FTZ R19, -R19, 1 ;  /* 0x3f80000013137421 */ /* 0x000fc80000010100 */
[----:B------:R-:W-:Y:S01]  /*198d0*/  FFMA.FTZ R19, R17, R19, 1 ;  /* 0x3f80000011137423 */ /* 0x000fe20000010013 */
[----:B-1----:R-:W-:Y:S01]  /*198e0*/  FMUL.FTZ R0, R18, UR16 ;  /* 0x0000001012007c20 */ /* 0x002fe20008410000 */
[----:B----4-:R-:W-:Y:S02]  /*198f0*/  SHF.L.U32 R34, R29, 0x10, RZ ;  /* 0x000000101d227819 */ /* 0x010fe400000006ff */
[----:B------:R-:W4:Y:S01]  /*19900*/  LDL.LU R29, [R1+0x6e0] ;  /* 0x0006e000011d7983 */ /* 0x000f220000300800 */
        /* <DEDUP_REMOVED lines=10> */
[----:B--2---:R-:W-:Y:S02]  /*199b0*/  SHF.L.U32 R18, R28, 0x10, RZ ;  /* 0x000000101c127819 */ /* 0x004fe400000006ff */
[----:B------:R-:W2:Y:S03]  /*199c0*/  LDL.LU R28, [R1+0x6e8] ;  /* 0x0006e800011c7983 */ /* 0x000ea60000300800 */
[----:B------:R-:W-:-:S04]  /*199d0*/  FADD.FTZ R18, R18, -UR28 ;  /* 0x8000001c12127e21 */ /* 0x000fc80008010000 */
[----:B-1----:R-:W-:-:S04]  /*199e0*/  FMUL.FTZ R0, R18, UR16 ;  /* 0x0000001012007c20 */ /* 0x002fc80008410000 */
[----:B------:R-:W-:-:S04]  /*199f0*/  FFMA.FTZ R17, R3, R0, R5 ;  /* 0x0000000003117223 */ /* 0x000fc80000010005 */
[----:B------:R-:W-:-:S06]  /*19a00*/  FMUL.FTZ R18, R17, -1.4426950216293334961 ;  /* 0xbfb8aa3b11127820 */ /* 0x000fcc0000410000 */
[----:B------:R-:W0:Y:S02]  /*19a10*/  MUFU.EX2 R18, R18 ;  /* 0x0000001200127308 */ /* 0x000e240000000800 */
[----:B0-----:R-:W-:-:S06]  /*19a20*/  FADD.FTZ R18, R18, 1 ;  /* 0x3f80000012127421 */ /* 0x001fcc0000010000 */
[----:B------:R0:W1:Y:S02]  /*19a30*/  MUFU.RCP R20, R18 ;  /* 0x0000001200147308 */ /* 0x0000640000001000 */
[----:B0-----:R-:W-:Y:S02]  /*19a40*/  SHF.L.U32 R18, R38, 0x10, RZ ;  /* 0x0000001026127819 */ /* 0x001fe400000006ff */
[----:B------:R-:W2:Y:S01]  /*19a50*/  LDL.LU R38, [R1+0x6ec] ;  /* 0x0006ec0001267983 */ /* 0x000ea20000300800 */
[----:B------:R-:W-:-:S03]  /*19a60*/  FMUL.FTZ R34, R34, R19 ;  /* 0x0000001322227220 */ /* 0x000fc60000410000 */
[----:B------:R0:W-:Y:S01]  /*19a70*/  STL [R1+0x244], R0 ;  /* 0x0002440001007387 */ /* 0x0001e20000100800 */
[----:B-1----:R-:W-:Y:S01]  /*19a80*/  FMUL.FTZ R18, R18, R20 ;  /* 0x0000001412127220 */ /* 0x002fe20000410000 */
[----:B------:R-:W-:-:S04]  /*19a90*/  FADD.FTZ R20, -R20, 1 ;  /* 0x3f80000014147421 */ /* 0x000fc80000010100 */
[----:B------:R-:W-:Y:S01]  /*19aa0*/  FFMA.FTZ R20, R17, R20, 1 ;  /* 0x3f80000011147423 */ /* 0x000fe20000010014 */
[----:B------:R-:W-:-:S03]  /*19ab0*/  SHF.L.U32 R19, R39, 0x10, RZ ;  /* 0x0000001027137819 */ /* 0x000fc600000006ff */
[----:B------:R-:W-:Y:S01]  /*19ac0*/  FMUL.FTZ R18, R18, R20 ;  /* 0x0000001412127220 */ /* 0x000fe20000410000 */
[----:B------:R-:W2:Y:S01]  /*19ad0*/  LDL.LU R39, [R1+0x6f4] ;  /* 0x0006f40001277983 */ /* 0x000ea20000300800 */
[----:B------:R-:W-:-:S04]  /*19ae0*/  FADD.FTZ R19, R19, -UR28 ;  /* 0x8000001c13137e21 */ /* 0x000fc80008010000 */
[----:B0-----:R-:W-:-:S04]  /*19af0*/  FMUL.FTZ R0, R19, UR16 ;  /* 0x0000001013007c20 */ /* 0x001fc80008410000 */
[----:B------:R-:W-:-:S04]  /*19b00*/  FFMA.FTZ R17, R2, R0, R4 ;  /* 0x0000000002117223 */ /* 0x000fc80000010004 */
[----:B------:R-:W-:-:S06]  /*19b10*/  FMUL.FTZ R19, R17, -1.4426950216293334961 ;  /* 0xbfb8aa3b11137820 */ /* 0x000fcc0000410000 */
[----:B------:R-:W0:Y:S02]  /*19b20*/  MUFU.EX2 R19, R19 ;  /* 0x0000001300137308 */ /* 0x000e240000000800 */
        /* <DEDUP_REMOVED lines=8> */
[----:B----4-:R-:W-:-:S05]  /*19bb0*/  SHF.L.U32 R19, R29, 0x10, RZ ;  /* 0x000000101d137819 */ /* 0x010fca00000006ff */
        /* <DEDUP_REMOVED lines=9> */
[----:B0-----:R-:W-:-:S03]  /*19c50*/  SHF.L.U32 R19, R37, 0x10, RZ ;  /* 0x0000001025137819 */ /* 0x001fc600000006ff */
[----:B------:R-:W3:Y:S02]  /*19c60*/  LDL.LU R37, [R1+0x704] ;  /* 0x0007040001257983 */ /* 0x000ee40000300800 */
[----:B------:R-:W-:-:S04]  /*19c70*/  FADD.FTZ R19, R19, -UR28 ;  /* 0x8000001c13137e21 */ /* 0x000fc80008010000 */
[----:B----4-:R-:W-:-:S04]  /*19c80*/  FMUL.FTZ R0, R19, UR16 ;  /* 0x0000001013007c20 */ /* 0x010fc80008410000 */
[----:B------:R-:W-:Y:S01]  /*19c90*/  FFMA.FTZ R19, R2, R0, R4 ;  /* 0x0000000002137223 */ /* 0x000fe20000010004 */
[----:B--2---:R-:W-:Y:S02]  /*19ca0*/  SHF.L.U32 R29, R28, 0x10, RZ ;  /* 0x000000101c1d7819 */ /* 0x004fe400000006ff */
[----:B------:R-:W2:Y:S03]  /*19cb0*/  LDL.LU R28, [R1+0x6f8] ;  /* 0x0006f800011c7983 */ /* 0x000ea60000300800 */
[----:B-1----:R-:W-:Y:S01]  /*19cc0*/  FMUL.FTZ R29, R29, R20 ;  /* 0x000000141d1d7220 */ /* 0x002fe20000410000 */
[----:B------:R-:W-:-:S04]  /*19cd0*/  FADD.FTZ R20, -R20, 1 ;  /* 0x3f80000014147421 */ /* 0x000fc80000010100 */
[----:B------:R-:W-:Y:S01]  /*19ce0*/  FFMA.FTZ R20, R17, R20, 1 ;  /* 0x3f80000011147423 */ /* 0x000fe20000010014 */
[----:B------:R-:W-:-:S06]  /*19cf0*/  FMUL.FTZ R17, R19, -1.4426950216293334961 ;  /* 0xbfb8aa3b13117820 */ /* 0x000fcc0000410000 */
[----:B------:R-:W0:Y:S02]  /*19d00*/  MUFU.EX2 R17, R17 ;  /* 0x0000001100117308 */ /* 0x000e240000000800 */
[----:B0-----:R-:W-:-:S06]  /*19d10*/  FADD.FTZ R17, R17, 1 ;  /* 0x3f80000011117421 */ /* 0x001fcc0000010000 */
[----:B------:R0:W1:Y:S02]  /*19d20*/  MUFU.RCP R24, R17 ;  /* 0x0000001100187308 */ /* 0x0000640000001000 */
[----:B0-----:R-:W-:Y:S02]  /*19d30*/  SHF.L.U32 R17, R38, 0x10, RZ ;  /* 0x0000001026117819 */ /* 0x001fe400000006ff */
[----:B------:R-:W4:Y:S04]  /*19d40*/  LDL.LU R38, [R1+0x700] ;  /* 0x0007000001267983 */ /* 0x000f280000300800 */
[----:B------:R0:W-:Y:S04]  /*19d50*/  STL [R1+0x2f4], R6 ;  /* 0x0002f40601007387 */ /* 0x0001e80000100800 */
[----:B0-----:R-:W4:Y:S01]  /*19d60*/  LDL.LU R6, [R1+0x70c] ;  /* 0x00070c0001067983 */ /* 0x001f220000300800 */
[----:B------:R-:W-:Y:S01]  /*19d70*/  FMUL.FTZ R29, R29, R20 ;  /* 0x000000141d1d7220 */ /* 0x000fe20000410000 */
[----:B-1----:R-:W-:Y:S01]  /*19d80*/  FMUL.FTZ R17, R17, R24 ;  /* 0x0000001811117220 */ /* 0x002fe20000410000 */
[----:B------:R-:W-:-:S04]  /*19d90*/  FADD.FTZ R24, -R24, 1 ;  /* 0x3f80000018187421 */ /* 0x000fc80000010100 */
[----:B------:R-:W-:-:S04]  /*19da0*/  FFMA.FTZ R24, R19, R24, 1 ;  /* 0x3f80000013187423 */ /* 0x000fc80000010018 */
[----:B------:R-:W-:Y:S01]  /*19db0*/  FMUL.FTZ R17, R17, R24 ;  /* 0x0000001811117220 */ /* 0x000fe20000410000 */
[----:B---3--:R-:W-:-:S05]  /*19dc0*/  SHF.L.U32 R20, R56, 0x10, RZ ;  /* 0x0000001038147819 */ /* 0x008fca00000006ff */
[----:B------:R-:W-:-:S04]  /*19dd0*/  FADD.FTZ R20, R20, -UR28 ;  /* 0x8000001c14147e21 */ /* 0x000fc80008010000 */
[----:B------:R-:W-:-:S04]  /*19de0*/  FMUL.FTZ R56, R20, UR16 ;  /* 0x0000001014387c20 */ /* 0x000fc80008410000 */
[----:B------:R-:W-:-:S04]  /*19df0*/  FFMA.FTZ R19, R3, R56, R5 ;  /* 0x0000003803137223 */ /* 0x000fc80000010005 */
[----:B------:R-:W-:-:S06]  /*19e00*/  FMUL.FTZ R20, R19, -1.4426950216293334961 ;  /* 0xbfb8aa3b13147820 */ /* 0x000fcc0000410000 */
[----:B------:R-:W0:Y:S02]  /*19e10*/  MUFU.EX2 R20, R20 ;  /* 0x0000001400147308 */ /* 0x000e240000000800 */
[----:B0-----:R-:W-:-:S06]  /*19e20*/  FADD.FTZ R20, R20, 1 ;  /* 0x3f80000014147421 */ /* 0x001fcc0000010000 */
[----:B------:R0:W1:Y:S02]  /*19e30*/  MUFU.RCP R24, R20 ;  /* 0x0000001400187308 */ /* 0x0000640000001000 */
[----:B0-----:R-:W-:-:S05]  /*19e40*/  SHF.L.U32 R20, R39, 0x10, RZ ;  /* 0x0000001027147819 */ /* 0x001fca00000006ff */
[----:B------:R-:W-:-:S04]  /*19e50*/  FADD.FTZ R20, R20, -UR28 ;  /* 0x8000001c14147e21 */ /* 0x000fc80008010000 */
[----:B------:R-:W-:Y:S01]  /*19e60*/  FMUL.FTZ R39, R20, UR16 ;  /* 0x0000001014277c20 */ /* 0x000fe20008410000 */
[----:B------:R-:W-:Y:S02]  /*19e70*/  SHF.L.U32 R26, R63, 0x10, RZ ;  /* 0x000000103f1a7819 */ /* 0x000fe400000006ff */
[----:B--2---:R-:W-:-:S05]  /*19e80*/  SHF.L.U32 R28, R28, 0x10, RZ ;  /* 0x000000101c1c7819 */ /* 0x004fca00000006ff */
[----:B-1----:R-:W-:Y:S01]  /*19e90*/  FMUL.FTZ R28, R28, R24 ;  /* 0x000000181c1c7220 */ /* 0x002fe20000410000 */
[----:B------:R-:W-:-:S04]  /*19ea0*/  FADD.FTZ R24, -R24, 1 ;  /* 0x3f80000018187421 */ /* 0x000fc80000010100 */
[----:B------:R-:W-:Y:S01]  /*19eb0*/  FFMA.FTZ R24, R19, R24, 1 ;  /* 0x3f80000013187423 */ /* 0x000fe20000010018 */
[----:B------:R-:W-:-:S04]  /*19ec0*/  FFMA.FTZ R19, R2, R39, R4 ;  /* 0x0000002702137223 */ /* 0x000fc80000010004 */
[----:B------:R-:W-:-:S06]  /*19ed0*/  FMUL.FTZ R20, R19, -1.4426950216293334961 ;  /* 0xbfb8aa3b13147820 */ /* 0x000fcc0000410000 */
[----:B------:R-:W0:Y:S01]  /*19ee0*/  MUFU.EX2 R20, R20 ;  /* 0x0000001400147308 */ /* 0x000e220000000800 */
[----:B------:R-:W-:Y:S01]  /*19ef0*/  FMUL.FTZ R28, R28, R24 ;  /* 0x000000181c1c7220 */ /* 0x000fe20000410000 */
[----:B0-----:R-:W-:-:S06]  /*19f00*/  FADD.FTZ R20, R20, 1 ;  /* 0x3f80000014147421 */ /* 0x001fcc0000010000 */
[----:B------:R4:W0:Y:S02]  /*19f10*/  MUFU.RCP R24, R20 ;  /* 0x0000001400187308 */ /* 0x0008240000001000 */
[----:B----4-:R-:W-:-:S05]  /*19f20*/  SHF.L.U32 R20, R38, 0x10, RZ ;  /* 0x0000001026147819 */ /* 0x010fca00000006ff */
[----:B------:R-:W-:Y:S01]  /*19f30*/  FADD.FTZ R20, R20, -UR28 ;  /* 0x8000001c14147e21 */ /* 0x000fe20008010000 */
[----:B0-----:R-:W-:-:S03]  /*19f40*/  FMUL.FTZ R26, R26, R24 ;  /* 0x000000181a1a7220 */ /* 0x001fc60000410000 */
[----:B------:R-:W-:Y:S01]  /*19f50*/  FMUL.FTZ R38, R20, UR16 ;  /* 0x0000001014267c20 */ /* 0x000fe20008410000 */
[----:B------:R-:W-:-:S03]  /*19f60*/  FADD.FTZ R24, -R24, 1 ;  /* 0x3f80000018187421 */ /* 0x000fc60000010100 */
[----:B------:R-:W-:Y:S01]  /*19f70*/  FFMA.FTZ R20, R3, R38, R5 ;  /* 0x0000002603147223 */ /* 0x000fe20000010005 */
[----:B------:R-:W-:-:S03]  /*19f80*/  FFMA.FTZ R24, R19, R24, 1 ;  /* 0x3f80000013187423 */ /* 0x000fc60000010018 */
[----:B------:R-:W-:-:S06]  /*19f90*/  FMUL.FTZ R19, R20, -1.4426950216293334961 ;  /* 0xbfb8aa3b14137820 */ /* 0x000fcc0000410000 */
[----:B------:R-:W0:Y:S01]  /*19fa0*/  MUFU.EX2 R19, R19 ;  /* 0x0000001300137308 */ /* 0x000e220000000800 */
[----:B------:R-:W-:Y:S01]  /*19fb0*/  FMUL.FTZ R26, R26, R24 ;  /* 0x000000181a1a7220 */ /* 0x000fe20000410000 */
[----:B------:R-:W-:Y:S01]  /*19fc0*/  SHF.L.U32 R24, R37, 0x10, RZ ;  /* 0x0000001025187819 */ /* 0x000fe200000006ff */
[----:B0-----:R-:W-:-:S05]  /*19fd0*/  FADD.FTZ R19, R19, 1 ;  /* 0x3f80000013137421 */ /* 0x001fca0000010000 */
[----:B------:R0:W1:Y:S01]  /*19fe0*/  MUFU.RCP R63, R19 ;  /* 0x00000013003f7308 */ /* 0x0000620000001000 */
[----:B------:R-:W-:-:S04]  /*19ff0*/  FADD.FTZ R24, R24, -UR28 ;  /* 0x8000001c18187e21 */ /* 0x000fc80008010000 */
[----:B------:R-:W-:Y:S01]  /*1a000*/  FMUL.FTZ R37, R24, UR16 ;  /* 0x0000001018257c20 */ /* 0x000fe20008410000 */
[----:B0-----:R-:W-:-:S03]  /*1a010*/  SHF.L.U32 R19, R64, 0x10, RZ ;  /* 0x0000001040137819 */ /* 0x001fc600000006ff */
[----:B------:R-:W-:Y:S02]  /*1a020*/  FFMA.FTZ R24, R2, R37, R4 ;  /* 0x0000002502187223 */ /* 0x000fe40000010004 */
[----:B-1----:R-:W-:Y:S01]  /*1a030*/  FMUL.FTZ R19, R19, R63 ;  /* 0x0000003f13137220 */ /* 0x002fe20000410000 */
[----:B------:R-:W-:-:S04]  /*1a040*/  FADD.FTZ R63, -R63, 1 ;  /* 0x3f8000003f3f7421 */ /* 0x000fc80000010100 */
[----:B------:R-:W-:Y:S01]  /*1a050*/  FFMA.FTZ R63, R20, R63, 1 ;  /* 0x3f800000143f7423 */ /* 0x000fe2000001003f */
[----:B------:R-:W-:-:S06]  /*1a060*/  FMUL.FTZ R20, R24, -1.4426950216293334961 ;  /* 0xbfb8aa3b18147820 */ /* 0x000fcc0000410000 */
[----:B------:R-:W0:Y:S01]  /*1a070*/  MUFU.EX2 R20, R20 ;  /* 0x0000001400147308 */ /* 0x000e220000000800 */
[----:B------:R1:W-:Y:S04]  /*1a080*/  STL [R1+0x238], R0 ;  /* 0x0002380001007387 */ /* 0x0003e80000100800 */
[----:B-1----:R-:W2:Y:S01]  /*1a090*/  LDL.LU R0, [R1+0x71c] ;  /* 0x00071c0001007983 */ /* 0x002ea20000300800 */
[----:B0-----:R-:W-:-:S04]  /*1a0a0*/  FADD.FTZ R20, R20, 1 ;  /* 0x3f80000014147421 */ /* 0x001fc80000010000 */
[----:B------:R0:W1:Y:S02]  /*1a0b0*/  MUFU.RCP R64, R20 ;  /* 0x0000001400407308 */ /* 0x0000640000001000 */
[----:B0-----:R-:W-:Y:S02]  /*1a0c0*/  SHF.L.U32 R20, R6, 0x10, RZ ;  /* 0x0000001006147819 */ /* 0x001fe400000006ff */
[----:B------:R-:W2:Y:S01]  /*1a0d0*/  LDL.LU R6, [R1+0x684] ;  /* 0x0006840001067983 */ /* 0x000ea20000300800 */
[----:B------:R-:W-:Y:S01]  /*1a0e0*/  FMUL.FTZ R19, R19, R63 ;  /* 0x0000003f13137220 */ /* 0x000fe20000410000 */
[----:B------:R-:W-:Y:S01]  /*1a0f0*/  SHF.L.U32 R63, R36, 0x10, RZ ;  /* 0x00000010243f7819 */ /* 0x000fe200000006ff */
[----:B-1----:R-:W-:Y:S01]  /*1a100*/  FMUL.FTZ R20, R20, R64 ;  /* 0x0000004014147220 */ /* 0x002fe20000410000 */
[----:B------:R-:W-:-:S03]  /*1a110*/  FADD.FTZ R64, -R64, 1 ;  /* 0x3f80000040407421 */ /* 0x000fc60000010100 */
[----:B------:R-:W-:Y:S01]  /*1a120*/  FADD.FTZ R63, R63, -UR28 ;  /* 0x8000001c3f3f7e21 */ /* 0x000fe20008010000 */
[----:B------:R-:W-:-:S03]  /*1a130*/  FFMA.FTZ R64, R24, R64, 1 ;  /* 0x3f80000018407423 */ /* 0x000fc60000010040 */
[----:B------:R-:W-:Y:S01]  /*1a140*/  FMUL.FTZ R36, R63, UR16 ;  /* 0x000000103f247c20 */ /* 0x000fe20008410000 */
[----:B------:R-:W-:-:S03]  /*1a150*/  FMUL.FTZ R20, R20, R64 ;  /* 0x0000004014147220 */ /* 0x000fc60000410000 */
[----:B------:R-:W-:-:S04]  /*1a160*/  FFMA.FTZ R64, R3, R36, R5 ;  /* 0x0000002403407223 */ /* 0x000fc80000010005 */
[----:B------:R-:W-:-:S06]  /*1a170*/  FMUL.FTZ R24, R64, -1.4426950216293334961 ;  /* 0xbfb8aa3b40187820 */ /* 0x000fcc0000410000 */
[----:B------:R-:W0:Y:S02]  /*1a180*/  MUFU.EX2 R24, R24 ;  /* 0x0000001800187308 */ /* 0x000e240000000800 */
[----:B0-----:R-:W-:-:S06]  /*1a190*/  FADD.FTZ R24, R24, 1 ;  /* 0x3f80000018187421 */ /* 0x001fcc0000010000 */
[----:B------:R0:W1:Y:S02]  /*1a1a0*/  MUFU.RCP R63, R24 ;  /* 0x00000018003f7308 */ /* 0x0000640000001000 */
[----:B0-----:R-:W-:Y:S01]  /*1a1b0*/  SHF.L.U32 R24, R8, 0x10, RZ ;  /* 0x0000001008187819 */ /* 0x001fe200000006ff */
[----:B------:R-:W-:Y:S01]  /*1a1c0*/  FADD.FTZ R65, R65, R66 ;  /* 0x0000004241417221 */ /* 0x000fe20000010000 */
[----:B------:R-:W3:Y:S03]  /*1a1d0*/  LDL.LU R8, [R1+0x434] ;  /* 0x0004340001087983 */ /* 0x000ee60000300800 */
[----:B-1----:R-:W-:Y:S01]  /*1a1e0*/  FMUL.FTZ R24, R24, R63 ;  /* 0x0000003f18187220 */ /* 0x002fe20000410000 */
[----:B------:R-:W-:-:S04]  /*1a1f0*/  FADD.FTZ R63, -R63, 1 ;  /* 0x3f8000003f3f7421 */ /* 0x000fc80000010100 */
[----:B------:R-:W-:Y:S01]  /*1a200*/  FFMA.FTZ R63, R64, R63, 1 ;  /* 0x3f800000403f7423 */ /* 0x000fe2000001003f */
[----:B------:R-:W-:Y:S01]  /*1a210*/  FFMA.FTZ R64, R9, R68, RZ ;  /* 0x0000004409407223 */ /* 0x000fe200000100ff */
[----:B------:R-:W-:Y:S01]  /*1a220*/  FADD.FTZ R68, RZ, R68 ;  /* 0x00000044ff447221 */ /* 0x000fe20000010000 */
[----:B------:R-:W4:Y:S02]  /*1a230*/  LDL.LU R9, [R1+0x66c] ;  /* 0x00066c0001097983 */ /* 0x000f240000300800 */
[-C--:B------:R-:W-:Y:S01]  /*1a240*/  FFMA.FTZ R64, R67, R69.reuse, R64 ;  /* 0x0000004543407223 */ /* 0x080fe20000010040 */
[----:B------:R-:W-:Y:S01]  /*1a250*/  FADD.FTZ R68, R68, R69 ;  /* 0x0000004544447221 */ /* 0x000fe20000010000 */
[----:B------:R-:W-:-:S04]  /*1a260*/  FMUL.FTZ R69, R3, R69 ;  /* 0x0000004503457220 */ /* 0x000fc80000410000 */
[----:B------:R-:W-:Y:S01]  /*1a270*/  FFMA.FTZ R67, R67, R69, R7 ;  /* 0x0000004543437223 */ /* 0x000fe20000010007 */
[-C--:B--2---:R-:W-:Y:S01]  /*1a280*/  FFMA.FTZ R22, R6, R66.reuse, R0 ;  /* 0x0000004206167223 */ /* 0x084fe20000010000 */
[----:B------:R-:W-:Y:S01]  /*1a290*/  FMUL.FTZ R66, R2, R66 ;  /* 0x0000004202427220 */ /* 0x000fe20000410000 */
[----:B------:R-:W-:Y:S01]  /*1a2a0*/  FMUL.FTZ R24, R24, R63 ;  /* 0x0000003f18187220 */ /* 0x000fe20000410000 */
[----:B------:R-:W2:Y:S02]  /*1a2b0*/  LDL.LU R7, [R1+0x428] ;  /* 0x0004280001077983 */ /* 0x000ea40000300800 */
[----:B------:R-:W-:Y:S01]  /*1a2c0*/  FFMA.FTZ R67, R6, R66, R67 ;  /* 0x0000004206437223 */ /* 0x000fe20000010043 */
[----:B------:R-:W-:Y:S01]  /*1a2d0*/  FADD.FTZ R6, R68, R21 ;  /* 0x0000001544067221 */ /* 0x000fe20000010000 */
[----:B------:R-:W2:Y:S04]  /*1a2e0*/  LDL.LU R0, [R1+0x65c] ;  /* 0x00065c0001007983 */ /* 0x000ea80000300800 */
[----:B------:R-:W4:Y:S01]  /*1a2f0*/  LDL.LU R68, [R1+0x680] ;  /* 0x0006800001447983 */ /* 0x000f220000300800 */
[----:B------:R-:W-:-:S03]  /*1a300*/  FADD.FTZ R63, R23, R14 ;  /* 0x0000000e173f7221 */ /* 0x000fc60000010000 */
[----:B------:R-:W2:Y:S01]  /*1a310*/  LDL.LU R14, [R1+0x664] ;  /* 0x00066400010e7983 */ /* 0x000ea20000300800 */
[----:B------:R-:W-:Y:S01]  /*1a320*/  FADD.FTZ R63, R69, R63 ;  /* 0x0000003f453f7221 */ /* 0x000fe20000010000 */
[-C--:B------:R-:W-:Y:S02]  /*1a330*/  FMUL.FTZ R69, R3, R21.reuse ;  /* 0x0000001503457220 */ /* 0x080fe40000410000 */
[----:B------:R-:W2:Y:S01]  /*1a340*/  LDL.LU R23, [R1+0x654] ;  /* 0x0006540001177983 */ /* 0x000ea20000300800 */
[----:B------:R-:W-:Y:S01]  /*1a350*/  FADD.FTZ R66, R63, R66 ;  /* 0x000000423f427221 */ /* 0x000fe20000010000 */
[----:B---3--:R-:W-:Y:S01]  /*1a360*/  FFMA.FTZ R63, R10, R8, R22 ;  /* 0x000000080a3f7223 */ /* 0x008fe20000010016 */
[----:B------:R-:W-:Y:S01]  /*1a370*/  FADD.FTZ R65, R65, R8 ;  /* 0x0000000841417221 */ /* 0x000fe20000010000 */
[----:B------:R-:W3:Y:S01]  /*1a380*/  LDL.LU R22, [R1+0x414] ;  /* 0x0004140001167983 */ /* 0x000ee20000300800 */
[----:B----4-:R-:W-:-:S03]  /*1a390*/  FFMA.FTZ R64, R68, R21, R64 ;  /* 0x0000001544407223 */ /* 0x010fc60000010040 */
[----:B------:R-:W4:Y:S01]  /*1a3a0*/  LDL.LU R21, [R1+0x418] ;  /* 0x0004180001157983 */ /* 0x000f220000300800 */
[----:B------:R-:W-:Y:S01]  /*1a3b0*/  FFMA.FTZ R67, R68, R69, R67 ;  /* 0x0000004544437223 */ /* 0x000fe20000010043 */
[----:B------:R-:W-:Y:S02]  /*1a3c0*/  FMUL.FTZ R68, R2, R8 ;  /* 0x0000000802447220 */ /* 0x000fe40000410000 */
[----:B------:R-:W4:Y:S02]  /*1a3d0*/  LDL.LU R8, [R1+0x64c] ;  /* 0x00064c0001087983 */ /* 0x000f240000300800 */
[----:B------:R-:W-:Y:S01]  /*1a3e0*/  FFMA.FTZ R67, R10, R68, R67 ;  /* 0x000000440a437223 */ /* 0x000fe20000010043 */
[----:B------:R-:W-:Y:S02]  /*1a3f0*/  FADD.FTZ R10, R6, R12 ;  /* 0x0000000c060a7221 */ /* 0x000fe40000010000 */
[----:B------:R-:W4:Y:S01]  /*1a400*/  LDL.LU R6, [R1+0x40c] ;  /* 0x00040c0001067983 */ /* 0x000f220000300800 */
[----:B------:R-:W-:Y:S01]  /*1a410*/  FADD.FTZ R69, R69, R66 ;  /* 0x0000004245457221 */ /* 0x000fe20000010000 */
[-C--:B------:R-:W-:Y:S01]  /*1a420*/  FFMA.FTZ R64, R9, R12.reuse, R64 ;  /* 0x0000000c09407223 */ /* 0x080fe20000010040 */
[----:B------:R-:W-:-:S02]  /*1a430*/  FMUL.FTZ R66, R3, R12 ;  /* 0x0000000c03427220 */ /* 0x000fc40000410000 */
[----:B------:R-:W4:Y:S01]  /*1a440*/  LDL.LU R12, [R1+0x648] ;  /* 0x00064800010c7983 */ /* 0x000f220000300800 */
[----:B------:R-:W-:Y:S01]  /*1a450*/  FADD.FTZ R69, R69, R68 ;  /* 0x0000004445457221 */ /* 0x000fe20000010000 */
[----:B------:R-:W-:Y:S01]  /*1a460*/  FFMA.FTZ R67, R9, R66, R67 ;  /* 0x0000004209437223 */ /* 0x000fe20000010043 */
[----:B------:R-:W-:Y:S01]  /*1a470*/  FMUL.FTZ R68, R2, R15 ;  /* 0x0000000f02447220 */ /* 0x000fe20000410000 */
[----:B------:R-:W-:Y:S01]  /*1a480*/  FADD.FTZ R65, R65, R15 ;  /* 0x0000000f41417221 */ /* 0x000fe20000010000 */
[----:B------:R-:W-:Y:S01]  /*1a490*/  FADD.FTZ R69, R66, R69 ;  /* 0x0000004542457221 */ /* 0x000fe20000010000 */
[-C--:B--2---:R-:W-:Y:S01]  /*1a4a0*/  FMUL.FTZ R66, R3, R7.reuse ;  /* 0x0000000703427220 */ /* 0x084fe20000410000 */
[----:B------:R-:W-:Y:S01]  /*1a4b0*/  FFMA.FTZ R67, R14, R68, R67 ;  /* 0x000000440e437223 */ /* 0x000fe20000010043 */
[C---:B------:R-:W-:Y:S01]  /*1a4c0*/  FFMA.FTZ R64, R0.reuse, R7, R64 ;  /* 0x0000000700407223 */ /* 0x040fe20000010040 */
[----:B------:R-:W-:Y:S01]  /*1a4d0*/  FADD.FTZ R69, R69, R68 ;  /* 0x0000004445457221 */ /* 0x000fe20000010000 */
[----:B------:R-:W2:Y:S01]  /*1a4e0*/  LDL.LU R9, [R1+0x408] ;  /* 0x0004080001097983 */ /* 0x000ea20000300800 */
[----:B------:R-:W-:-:S02]  /*1a4f0*/  FFMA.FTZ R67, R0, R66, R67 ;  /* 0x0000004200437223 */ /* 0x000fc40000010043 */
[----:B------:R-:W-:Y:S01]  /*1a500*/  FADD.FTZ R68, R66, R69 ;  /* 0x0000004542447221 */ /* 0x000fe20000010000 */
[----:B------:R-:W-:Y:S02]  /*1a510*/  FFMA.FTZ R63, R14, R15, R63 ;  /* 0x0000000f0e3f7223 */ /* 0x000fe4000001003f */
[----:B------:R-:W2:Y:S01]  /*1a520*/  LDL.LU R14, [R1+0x400] ;  /* 0x00040000010e7983 */ /* 0x000ea20000300800 */
[----:B------:R-:W-:-:S03]  /*1a530*/  FADD.FTZ R15, R10, R7 ;  /* 0x000000070a0f7221 */ /* 0x000fc60000010000 */
[----:B------:R-:W2:Y:S04]  /*1a540*/  LDL.LU R7, [R1+0x634] ;  /* 0x0006340001077983 */ /* 0x000ea80000300800 */
[----:B------:R-:W2:Y:S01]  /*1a550*/  LDL.LU R10, [R1+0x3f8] ;  /* 0x0003f800010a7983 */ /* 0x000ea20000300800 */
[----:B---3--:R-:W-:Y:S01]  /*1a560*/  FMUL.FTZ R66, R3, R22 ;  /* 0x0000001603427220 */ /* 0x008fe20000410000 */
[----:B----4-:R-:W-:Y:S01]  /*1a570*/  FADD.FTZ R0, R65, R21 ;  /* 0x0000001541007221 */ /* 0x010fe20000010000 */
[----:B------:R-:W-:-:S04]  /*1a580*/  FMUL.FTZ R65, R2, R21 ;  /* 0x0000001502417220 */ /* 0x000fc80000410000 */
[C---:B------:R-:W-:Y:S01]  /*1a590*/  FFMA.FTZ R69, R23.reuse, R65, R67 ;  /* 0x0000004117457223 */ /* 0x040fe20000010043 */
[----:B------:R-:W-:Y:S01]  /*1a5a0*/  FADD.FTZ R65, R68, R65 ;  /* 0x0000004144417221 */ /* 0x000fe20000010000 */
[----:B------:R-:W-:Y:S01]  /*1a5b0*/  FFMA.FTZ R67, R8, R22, R64 ;  /* 0x0000001608437223 */ /* 0x000fe20000010040 */
[----:B------:R-:W-:Y:S01]  /*1a5c0*/  FMUL.FTZ R64, R2, R6 ;  /* 0x0000000602407220 */ /* 0x000fe20000410000 */
[----:B------:R-:W-:Y:S01]  /*1a5d0*/  FFMA.FTZ R69, R8, R66, R69 ;  /* 0x0000004208457223 */ /* 0x000fe20000010045 */
[----:B------:R-:W-:Y:S01]  /*1a5e0*/  FADD.FTZ R65, R66, R65 ;  /* 0x0000004142417221 */ /* 0x000fe20000010000 */
[----:B------:R-:W-:Y:S01]  /*1a5f0*/  FFMA.FTZ R63, R23, R21, R63 ;  /* 0x00000015173f7223 */ /* 0x000fe2000001003f */
[----:B------:R-:W-:Y:S01]  /*1a600*/  FADD.FTZ R0, R0, R6 ;  /* 0x0000000600007221 */ /* 0x000fe20000010000 */
[C---:B------:R-:W-:Y:S01]  /*1a610*/  FFMA.FTZ R69, R12.reuse, R64, R69 ;  /* 0x000000400c457223 */ /* 0x040fe20000010045 */
[----:B------:R-:W-:Y:S01]  /*1a620*/  FADD.FTZ R65, R65, R64 ;  /* 0x0000004041417221 */ /* 0x000fe20000010000 */
[----:B------:R-:W3:Y:S04]  /*1a630*/  LDL.LU R21, [R1+0x630] ;  /* 0x0006300001157983 */ /* 0x000ee80000300800 */
[----:B------:R-:W4:Y:S01]  /*1a640*/  LDL.LU R64, [R1+0x63c] ;  /* 0x00063c0001407983 */ /* 0x000f220000300800 */
[----:B------:R-:W-:-:S03]  /*1a650*/  FFMA.FTZ R63, R12, R6, R63 ;  /* 0x000000060c3f7223 */ /* 0x000fc6000001003f */
[----:B------:R-:W3:Y:S04]  /*1a660*/  LDL.LU R6, [R1+0x76c] ;  /* 0x00076c0001067983 */ /* 0x000ee80000300800 */
[----:B------:R-:W3:Y:S04]  /*1a670*/  LDL.LU R8, [R1+0x218] ;  /* 0x0002180001087983 */ /* 0x000ee80000300800 */
[----:B------:R-:W3:Y:S04]  /*1a680*/  LDL.LU R23, [R1+0x624] ;  /* 0x0006240001177983 */ /* 0x000ee80000300800 */
[----:B------:R-:W3:Y:S01]  /*1a690*/  LDL.LU R12, [R1+0x61c] ;  /* 0x00061c00010c7983 */ /* 0x000ee20000300800 */
[----:B--2---:R-:W-:-:S04]  /*1a6a0*/  FMUL.FTZ R66, R3, R9 ;  /* 0x0000000903427220 */ /* 0x004fc80000410000 */
[----:B------:R-:W-:Y:S01]  /*1a6b0*/  FADD.FTZ R65, R66, R65 ;  /* 0x0000004142417221 */ /* 0x000fe20000010000 */
[----:B------:R-:W-:Y:S02]  /*1a6c0*/  FADD.FTZ R68, R15, R22 ;  /* 0x000000160f447221 */ /* 0x000fe40000010000 */
[----:B------:R-:W2:Y:S01]  /*1a6d0*/  LDL.LU R15, [R1+0x21c] ;  /* 0x00021c00010f7983 */ /* 0x000ea20000300800 */
[C---:B----4-:R-:W-:Y:S01]  /*1a6e0*/  FFMA.FTZ R67, R64.reuse, R9, R67 ;  /* 0x0000000940437223 */ /* 0x050fe20000010043 */
[----:B------:R-:W-:Y:S01]  /*1a6f0*/  FFMA.FTZ R69, R64, R66, R69 ;  /* 0x0000004240457223 */ /* 0x000fe20000010045 */
[----:B------:R-:W-:Y:S01]  /*1a700*/  FMUL.FTZ R64, R2, R14 ;  /* 0x0000000e02407220 */ /* 0x000fe20000410000 */
[----:B------:R-:W-:Y:S01]  /*1a710*/  FMUL.FTZ R66, R3, R10 ;  /* 0x0000000a03427220 */ /* 0x000fe20000410000 */
[C---:B------:R-:W-:Y:S01]  /*1a720*/  FFMA.FTZ R63, R7.reuse, R14, R63 ;  /* 0x0000000e073f7223 */ /* 0x040fe2000001003f */
[----:B------:R-:W-:Y:S01]  /*1a730*/  FADD.FTZ R0, R0, R14 ;  /* 0x0000000e00007221 */ /* 0x000fe20000010000 */
[----:B------:R-:W-:Y:S01]  /*1a740*/  FFMA.FTZ R69, R7, R64, R69 ;  /* 0x0000004007457223 */ /* 0x000fe20000010045 */
[----:B------:R-:W-:Y:S01]  /*1a750*/  FADD.FTZ R65, R65, R64 ;  /* 0x0000004041417221 */ /* 0x000fe20000010000 */
[----:B---3--:R-:W-:Y:S01]  /*1a760*/  FMUL.FTZ R64, R2, R6 ;  /* 0x0000000602407220 */ /* 0x008fe20000410000 */
[----:B------:R-:W-:Y:S01]  /*1a770*/  FADD.FTZ R68, R68, R9 ;  /* 0x0000000944447221 */ /* 0x000fe20000010000 */
[----:B------:R-:W-:Y:S01]  /*1a780*/  FFMA.FTZ R69, R21, R66, R69 ;  /* 0x0000004215457223 */ /* 0x000fe20000010045 */
[----:B------:R-:W-:Y:S01]  /*1a790*/  FADD.FTZ R65, R66, R65 ;  /* 0x0000004142417221 */ /* 0x000fe20000010000 */
[----:B------:R-:W-:Y:S01]  /*1a7a0*/  FMUL.FTZ R66, R3, R8 ;  /* 0x0000000803427220 */ /* 0x000fe20000410000 */
[----:B------:R-:W3:Y:S01]  /*1a7b0*/  LDL.LU R9, [R1+0x220] ;  /* 0x0002200001097983 */ /* 0x000ee20000300800 */
[----:B------:R-:W-:Y:S01]  /*1a7c0*/  FFMA.FTZ R69, R23, R64, R69 ;  /* 0x0000004017457223 */ /* 0x000fe20000010045 */
[----:B------:R-:W-:-:S02]  /*1a7d0*/  FADD.FTZ R65, R65, R64 ;  /* 0x0000004041417221 */ /* 0x000fc40000010000 */
[----:B------:R-:W4:Y:S01]  /*1a7e0*/  LDL.LU R7, [R1+0x270] ;  /* 0x0002700001077983 */ /* 0x000f220000300800 */
[----:B------:R-:W-:Y:S01]  /*1a7f0*/  FFMA.FTZ R69, R12, R66, R69 ;  /* 0x000000420c457223 */ /* 0x000fe20000010045 */
[----:B------:R-:W-:Y:S02]  /*1a800*/  FADD.FTZ R65, R66, R65 ;  /* 0x0000004142417221 */ /* 0x000fe40000010000 */
[----:B------:R-:W3:Y:S01]  /*1a810*/  LDL.LU R66, [R1+0x618] ;  /* 0x0006180001427983 */ /* 0x000ee20000300800 */
[----:B--2---:R-:W-:-:S03]  /*1a820*/  FMUL.FTZ R64, R2, R15 ;  /* 0x0000000f02407220 */ /* 0x004fc60000410000 */
[----:B------:R-:W2:Y:S01]  /*1a830*/  LDL.LU R14, [R1+0x60c] ;  /* 0x00060c00010e7983 */ /* 0x000ea20000300800 */
[----:B------:R-:W-:Y:S01]  /*1a840*/  FADD.FTZ R65, R65, R64 ;  /* 0x0000004041417221 */ /* 0x000fe20000010000 */
[----:B------:R-:W-:Y:S02]  /*1a850*/  FFMA.FTZ R63, R23, R6, R63 ;  /* 0x00000006173f7223 */ /* 0x000fe4000001003f */
[----:B------:R-:W2:Y:S01]  /*1a860*/  LDL.LU R22, [R1+0x770] ;  /* 0x0007700001167983 */ /* 0x000ea20000300800 */
[C---:B---3--:R-:W-:Y:S01]  /*1a870*/  FFMA.FTZ R69, R66.reuse, R64, R69 ;  /* 0x0000004042457223 */ /* 0x048fe20000010045 */
[----:B------:R-:W-:Y:S02]  /*1a880*/  FFMA.FTZ R67, R21, R10, R67 ;  /* 0x0000000a15437223 */ /* 0x000fe40000010043 */
[----:B------:R-:W3:Y:S01]  /*1a890*/  LDL.LU R64, [R1+0x610] ;  /* 0x0006100001407983 */ /* 0x000ee20000300800 */
[----:B------:R-:W-:Y:S01]  /*1a8a0*/  FFMA.FTZ R63, R66, R15, R63 ;  /* 0x0000000f423f7223 */ /* 0x000fe2000001003f */
[----:B------:R-:W-:Y:S01]  /*1a8b0*/  FMUL.FTZ R66, R3, R9 ;  /* 0x0000000903427220 */ /* 0x000fe20000410000 */
[----:B------:R-:W-:Y:S01]  /*1a8c0*/  FFMA.FTZ R67, R12, R8, R67 ;  /* 0x000000080c437223 */ /* 0x000fe20000010043 */
[----:B------:R-:W-:Y:S01]  /*1a8d0*/  FADD.FTZ R68, R68, R10 ;  /* 0x0000000a44447221 */ /* 0x000fe20000010000 */
[----:B------:R-:W-:Y:S01]  /*1a8e0*/  FADD.FTZ R6, R0, R6 ;  /* 0x0000000600067221 */ /* 0x000fe20000010000 */
[----:B------:R-:W2:Y:S01]  /*1a8f0*/  LDL.LU R21, [R1+0x280] ;  /* 0x0002800001157983 */ /* 0x000ea20000300800 */
[----:B------:R-:W-:Y:S01]  /*1a900*/  FADD.FTZ R65, R66, R65 ;  /* 0x0000004142417221 */ /* 0x000fe20000010000 */
[----:B------:R-:W-:Y:S01]  /*1a910*/  FADD.FTZ R68, R68, R8 ;  /* 0x0000000844447221 */ /* 0x000fe20000010000 */
[----:B------:R-:W-:Y:S01]  /*1a920*/  FADD.FTZ R6, R6, R15 ;  /* 0x0000000f06067221 */ /* 0x000fe20000010000 */
[----:B------:R-:W2:Y:S02]  /*1a930*/  LDL.LU R10, [R1+0x768] ;  /* 0x00076800010a7983 */ /* 0x000ea40000300800 */
[----:B------:R-:W-:-:S02]  /*1a940*/  FADD.FTZ R68, R68, R9 ;  /* 0x0000000944447221 */ /* 0x000fc40000010000 */
[----:B------:R-:W2:Y:S04]  /*1a950*/  LDL.LU R23, [R1+0x284] ;  /* 0x0002840001177983 */ /* 0x000ea80000300800 */
[----:B------:R-:W2:Y:S04]  /*1a960*/  LDL.LU R0, [R1+0x288] ;  /* 0x0002880001007983 */ /* 0x000ea80000300800 */
[----:B------:R-:W2:Y:S04]  /*1a970*/  LDL.LU R8, [R1+0x600] ;  /* 0x0006000001087983 */ /* 0x000ea80000300800 */
[----:B------:R-:W2:Y:S04]  /*1a980*/  LDL.LU R12, [R1+0x28c] ;  /* 0x00028c00010c7983 */ /* 0x000ea80000300800 */
[----:B------:R-:W2:Y:S01]  /*1a990*/  LDL.LU R15, [R1+0x5f8] ;  /* 0x0005f800010f7983 */ /* 0x000ea20000300800 */
[C---:B---3--:R-:W-:Y:S01]  /*1a9a0*/  FFMA.FTZ R67, R64.reuse, R9, R67 ;  /* 0x0000000940437223 */ /* 0x048fe20000010043 */
[----:B------:R-:W-:Y:S01]  /*1a9b0*/  FFMA.FTZ R69, R64, R66, R69 ;  /* 0x0000004240457223 */ /* 0x000fe20000010045 */
[----:B----4-:R-:W-:Y:S01]  /*1a9c0*/  FMUL.FTZ R64, R2, R7 ;  /* 0x0000000702407220 */ /* 0x010fe20000410000 */
[----:B------:R-:W3:Y:S03]  /*1a9d0*/  LDL.LU R9, [R1+0x764] ;  /* 0x0007640001097983 */ /* 0x000ee60000300800 */
[----:B--2---:R-:W-:Y:S01]  /*1a9e0*/  FFMA.FTZ R69, R14, R64, R69 ;  /* 0x000000400e457223 */ /* 0x004fe20000010045 */
[----:B------:R-:W-:-:S02]  /*1a9f0*/  FADD.FTZ R65, R65, R64 ;  /* 0x0000004041417221 */ /* 0x000fc40000010000 */
[----:B------:R-:W2:Y:S01]  /*1aa00*/  LDL.LU R64, [R1+0x608] ;  /* 0x0006080001407983 */ /* 0x000ea20000300800 */
[----:B------:R-:W-:-:S04]  /*1aa10*/  FMUL.FTZ R66, R3, R21 ;  /* 0x0000001503427220 */ /* 0x000fc80000410000 */
[----:B------:R-:W-:Y:S01]  /*1aa20*/  FADD.FTZ R65, R66, R65 ;  /* 0x0000004142417221 */ /* 0x000fe20000010000 */
[C---:B--2---:R-:W-:Y:S02]  /*1aa30*/  FFMA.FTZ R69, R64.reuse, R66, R69 ;  /* 0x0000004240457223 */ /* 0x044fe40000010045 */
[----:B------:R-:W2:Y:S01]  /*1aa40*/  LDL.LU R66, [R1+0x604] ;  /* 0x0006040001427983 */ /* 0x000ea20000300800 */
[----:B------:R-:W-:Y:S01]  /*1aa50*/  FFMA.FTZ R67, R64, R21, R67 ;  /* 0x0000001540437223 */ /* 0x000fe20000010043 */
[----:B------:R-:W-:Y:S01]  /*1aa60*/  FFMA.FTZ R63, R14, R7, R63 ;  /* 0x000000070e3f7223 */ /* 0x000fe2000001003f */
[-C--:B------:R-:W-:Y:S01]  /*1aa70*/  FMUL.FTZ R64, R2, R23.reuse ;  /* 0x0000001702407220 */ /* 0x080fe20000410000 */
[----:B------:R-:W-:Y:S01]  /*1aa80*/  FADD.FTZ R68, R68, R21 ;  /* 0x0000001544447221 */ /* 0x000fe20000010000 */
[----:B------:R-:W-:Y:S01]  /*1aa90*/  FFMA.FTZ R67, R8, R0, R67 ;  /* 0x0000000008437223 */ /* 0x000fe20000010043 */
[----:B------:R-:W4:Y:S01]  /*1aaa0*/  LDL.LU R14, [R1+0x290] ;  /* 0x00029000010e7983 */ /* 0x000f220000300800 */
[----:B------:R-:W-:Y:S01]  /*1aab0*/  FADD.FTZ R65, R65, R64 ;  /* 0x0000004041417221 */ /* 0x000fe20000010000 */
[----:B------:R-:W-:Y:S01]  /*1aac0*/  FADD.FTZ R68, R68, R0 ;  /* 0x0000000044447221 */ /* 0x000fe20000010000 */
[----:B------:R-:W-:Y:S01]  /*1aad0*/  FADD.FTZ R6, R6, R7 ;  /* 0x0000000706067221 */ /* 0x000fe20000010000 */
[----:B------:R-:W3:Y:S01]  /*1aae0*/  LDL.LU R21, [R1+0x5e8] ;  /* 0x0005e80001157983 */ /* 0x000ee20000300800 */
[C---:B--2---:R-:W-:Y:S01]  /*1aaf0*/  FFMA.FTZ R63, R66.reuse, R23, R63 ;  /* 0x00000017423f7223 */ /* 0x044fe2000001003f */
[----:B------:R-:W-:Y:S01]  /*1ab00*/  FFMA.FTZ R69, R66, R64, R69 ;  /* 0x0000004042457223 */ /* 0x000fe20000010045 */
[----:B------:R-:W-:Y:S01]  /*1ab10*/  FMUL.FTZ R66, R3, R0 ;  /* 0x0000000003427220 */ /* 0x000fe20000410000 */
[----:B------:R-:W-:Y:S01]  /*1ab20*/  FMUL.FTZ R64, R2, R12 ;  /* 0x0000000c02407220 */ /* 0x000fe20000410000 */
[----:B------:R-:W2:Y:S02]  /*1ab30*/  LDL.LU R0, [R1+0x75c] ;  /* 0x00075c0001007983 */ /* 0x000ea40000300800 */
[----:B------:R-:W-:Y:S01]  /*1ab40*/  FFMA.FTZ R69, R8, R66, R69 ;  /* 0x0000004208457223 */ /* 0x000fe20000010045 */
[----:B------:R-:W-:Y:S01]  /*1ab50*/  FADD.FTZ R65, R66, R65 ;  /* 0x0000004142417221 */ /* 0x000fe20000010000 */
[----:B------:R-:W-:Y:S01]  /*1ab60*/  FADD.FTZ R6, R6, R23 ;  /* 0x0000001706067221 */ /* 0x000fe20000010000 */
[----:B------:R-:W3:Y:S01]  /*1ab70*/  LDL.LU R7, [R1+0x760] ;  /* 0x0007600001077983 */ /* 0x000ee20000300800 */
[----:B------:R-:W-:Y:S01]  /*1ab80*/  FFMA.FTZ R69, R15, R64, R69 ;  /* 0x000000400f457223 */ /* 0x000fe20000010045 */
[----:B------:R-:W-:-:S02]  /*1ab90*/  FADD.FTZ R65, R65, R64 ;  /* 0x0000004041417221 */ /* 0x000fc40000010000 */
[----:B------:R-:W4:Y:S04]  /*1aba0*/  LDL.LU R64, [R1+0x5f4] ;  /* 0x0005f40001407983 */ /* 0x000f280000300800 */
[----:B------:R-:W3:Y:S01]  /*1abb0*/  LDL.LU R23, [R1+0x5e4] ;  /* 0x0005e40001177983 */ /* 0x000ee20000300800 */
[----:B------:R-:W-:-:S03]  /*1abc0*/  FFMA.FTZ R63, R15, R12, R63 ;  /* 0x0000000c0f3f7223 */ /* 0x000fc6000001003f */
[----:B------:R-:W3:Y:S01]  /*1abd0*/  LDL.LU R8, [R1+0x298] ;  /* 0x0002980001087983 */ /* 0x000ee20000300800 */
[-C--:B--2---:R-:W-:Y:S01]  /*1abe0*/  FMUL.FTZ R66, R3, R0.reuse ;  /* 0x0000000003427220 */ /* 0x084fe20000410000 */
[----:B------:R-:W-:Y:S01]  /*1abf0*/  FADD.FTZ R68, R68, R0 ;  /* 0x0000000044447221 */ /* 0x000fe20000010000 */
[----:B------:R-:W-:Y:S01]  /*1ac00*/  FADD.FTZ R6, R6, R12 ;  /* 0x0000000c06067221 */ /* 0x000fe20000010000 */
[----:B------:R-:W2:Y:S01]  /*1ac10*/  LDL.LU R15, [R1+0x29c] ;  /* 0x00029c00010f7983 */ /* 0x000ea20000300800 */
[C---:B----4-:R-:W-:Y:S01]  /*1ac20*/  FFMA.FTZ R67, R64.reuse, R0, R67 ;  /* 0x0000000040437223 */ /* 0x050fe20000010043 */
[----:B------:R-:W-:Y:S02]  /*1ac30*/  FFMA.FTZ R69, R64, R66, R69 ;  /* 0x0000004240457223 */ /* 0x000fe40000010045 */
[----:B------:R-:W4:Y:S01]  /*1ac40*/  LDL.LU R0, [R1+0x5f0] ;  /* 0x0005f00001007983 */ /* 0x000f220000300800 */
[----:B------:R-:W-:-:S03]  /*1ac50*/  FADD.FTZ R65, R66, R65 ;  /* 0x0000004142417221 */ /* 0x000fc60000010000 */
[----:B------:R-:W2:Y:S01]  /*1ac60*/  LDL.LU R66, [R1+0x294] ;  /* 0x0002940001427983 */ /* 0x000ea20000300800 */
[-C--:B------:R-:W-:Y:S01]  /*1ac70*/  FMUL.FTZ R64, R2, R14.reuse ;  /* 0x0000000e02407220 */ /* 0x080fe20000410000 */
[----:B------:R-:W-:Y:S02]  /*1ac80*/  FADD.FTZ R6, R6, R14 ;  /* 0x0000000e06067221 */ /* 0x000fe40000010000 */
[----:B------:R-:W2:Y:S01]  /*1ac90*/  LDL.LU R12, [R1+0x5d8] ;  /* 0x0005d800010c7983 */ /* 0x000ea20000300800 */
[----:B------:R-:W-:Y:S01]  /*1aca0*/  FADD.FTZ R65, R65, R64 ;  /* 0x0000004041417221 */ /* 0x000fe20000010000 */
[----:B---3--:R-:W-:Y:S01]  /*1acb0*/  FADD.FTZ R6, R6, R7 ;  /* 0x0000000706067221 */ /* 0x008fe20000010000 */
[C---:B----4-:R-:W-:Y:S01]  /*1acc0*/  FFMA.FTZ R63, R0.reuse, R14, R63 ;  /* 0x0000000e003f7223 */ /* 0x050fe2000001003f */
[----:B------:R-:W-:Y:S01]  /*1acd0*/  FFMA.FTZ R69, R0, R64, R69 ;  /* 0x0000004000457223 */ /* 0x000fe20000010045 */
[-C--:B------:R-:W-:Y:S01]  /*1ace0*/  FMUL.FTZ R64, R2, R7.reuse ;  /* 0x0000000702407220 */ /* 0x080fe20000410000 */
[----:B------:R-:W3:Y:S01]  /*1acf0*/  LDL.LU R14, [R1+0x58c] ;  /* 0x00058c00010e7983 */ /* 0x000ee20000300800 */
[----:B------:R-:W-:-:S03]  /*1ad00*/  FFMA.FTZ R63, R23, R7, R63 ;  /* 0x00000007173f7223 */ /* 0x000fc6000001003f */
[----:B------:R-:W4:Y:S01]  /*1ad10*/  LDL.LU R7, [R1+0x5dc] ;  /* 0x0005dc0001077983 */ /* 0x000f220000300800 */
[----:B--2---:R-:W-:-:S04]  /*1ad20*/  FMUL.FTZ R0, R3, R66 ;  /* 0x0000004203007220 */ /* 0x004fc80000410000 */
[C---:B------:R-:W-:Y:S01]  /*1ad30*/  FFMA.FTZ R69, R21.reuse, R0, R69 ;  /* 0x0000000015457223 */ /* 0x040fe20000010045 */
[----:B------:R-:W-:Y:S01]  /*1ad40*/  FADD.FTZ R65, R0, R65 ;  /* 0x0000004100417221 */ /* 0x000fe20000010000 */
[----:B------:R-:W-:Y:S01]  /*1ad50*/  FFMA.FTZ R67, R21, R66, R67 ;  /* 0x0000004215437223 */ /* 0x000fe20000010043 */
[----:B------:R-:W-:Y:S01]  /*1ad60*/  FMUL.FTZ R0, R3, R8 ;  /* 0x0000000803007220 */ /* 0x000fe20000410000 */
[----:B------:R-:W-:Y:S01]  /*1ad70*/  FFMA.FTZ R69, R23, R64, R69 ;  /* 0x0000004017457223 */ /* 0x000fe20000010045 */
[----:B------:R-:W-:Y:S01]  /*1ad80*/  FADD.FTZ R68, R68, R66 ;  /* 0x0000004244447221 */ /* 0x000fe20000010000 */
[----:B------:R-:W-:Y:S01]  /*1ad90*/  FADD.FTZ R65, R65, R64 ;  /* 0x0000004041417221 */ /* 0x000fe20000010000 */
[----:B------:R-:W2:Y:S02]  /*1ada0*/  LDL.LU R21, [R1+0x2a4] ;  /* 0x0002a40001157983 */ /* 0x000ea40000300800 */
[----:B------:R-:W-:Y:S01]  /*1adb0*/  FADD.FTZ R68, R68, R8 ;  /* 0x0000000844447221 */ /* 0x000fe20000010000 */
[----:B------:R-:W-:Y:S01]  /*1adc0*/  FADD.FTZ R65, R0, R65 ;  /* 0x0000004100417221 */ /* 0x000fe20000010000 */
[----:B------:R-:W3:Y:S04]  /*1add0*/  LDL.LU R64, [R1+0x2a0] ;  /* 0x0002a00001407983 */ /* 0x000ee80000300800 */
[----:B------:R-:W2:Y:S01]  /*1ade0*/  LDL.LU R23, [R1+0x2a8] ;  /* 0x0002a80001177983 */ /* 0x000ea20000300800 */
[----:B------:R-:W-:-:S03]  /*1adf0*/  FFMA.FTZ R63, R12, R15, R63 ;  /* 0x0000000f0c3f7223 */ /* 0x000fc6000001003f */
[----:B------:R-:W2:Y:S01]  /*1ae00*/  LDL.LU R66, [R1+0x574] ;  /* 0x0005740001427983 */ /* 0x000ea20000300800 */
[C---:B----4-:R-:W-:Y:S01]  /*1ae10*/  FFMA.FTZ R67, R7.reuse, R8, R67 ;  /* 0x0000000807437223 */ /* 0x050fe20000010043 */
[----:B------:R-:W-:Y:S01]  /*1ae20*/  FFMA.FTZ R69, R7, R0, R69 ;  /* 0x0000000007457223 */ /* 0x000fe20000010045 */
[----:B------:R-:W-:Y:S01]  /*1ae30*/  FMUL.FTZ R7, R2, R15 ;  /* 0x0000000f02077220 */ /* 0x000fe20000410000 */
[----:B------:R-:W4:Y:S03]  /*1ae40*/  LDL.LU R8, [R1+0x758] ;  /* 0x0007580001087983 */ /* 0x000f260000300800 */
[----:B------:R-:W-:Y:S01]  /*1ae50*/  FFMA.FTZ R69, R12, R7, R69 ;  /* 0x000000070c457223 */ /* 0x000fe20000010045 */
[----:B------:R-:W-:Y:S01]  /*1ae60*/  FADD.FTZ R65, R65, R7 ;  /* 0x0000000741417221 */ /* 0x000fe20000010000 */
[----:B------:R-:W2:Y:S04]  /*1ae70*/  LDL.LU R12, [R1+0x2ac] ;  /* 0x0002ac00010c7983 */ /* 0x000ea80000300800 */
[----:B------:R-:W2:Y:S01]  /*1ae80*/  LDL.LU R7, [R1+0x5a0] ;  /* 0x0005a00001077983 */ /* 0x000ea20000300800 */
[----:B------:R-:W-:-:S03]  /*1ae90*/  FADD.FTZ R6, R6, R15 ;  /* 0x0000000f06067221 */ /* 0x000fc60000010000 */
[----:B------:R-:W2:Y:S01]  /*1aea0*/  LDL.LU R15, [R1+0x56c] ;  /* 0x00056c00010f7983 */ /* 0x000ea20000300800 */
[----:B---3--:R-:W-:Y:S01]  /*1aeb0*/  FFMA.FTZ R63, R14, R64, R63 ;  /* 0x000000400e3f7223 */ /* 0x008fe2000001003f */
[----:B----4-:R-:W-:-:S04]  /*1aec0*/  FMUL.FTZ R0, R3, R8 ;  /* 0x0000000803007220 */ /* 0x010fc80000410000 */
[----:B------:R-:W-:Y:S01]  /*1aed0*/  FADD.FTZ R65, R0, R65 ;  /* 0x0000004100417221 */ /* 0x000fe20000010000 */
[C---:B--2---:R-:W-:Y:S01]  /*1aee0*/  FFMA.FTZ R67, R7.reuse, R8, R67 ;  /* 0x0000000807437223 */ /* 0x044fe20000010043 */
[----:B------:R-:W-:Y:S01]  /*1aef0*/  FFMA.FTZ R69, R7, R0, R69 ;  /* 0x0000000007457223 */ /* 0x000fe20000010045 */
[----:B------:R-:W-:-:S04]  /*1af00*/  FMUL.FTZ R7, R2, R64 ;  /* 0x0000004002077220 */ /* 0x000fc80000410000 */
[----:B------:R-:W-:Y:S01]  /*1af10*/  FFMA.FTZ R69, R14, R7, R69 ;  /* 0x000000070e457223 */ /* 0x000fe20000010045 */
[----:B------:R-:W-:Y:S01]  /*1af20*/  FADD.FTZ R65, R65, R7 ;  /* 0x0000000741417221 */ /* 0x000fe20000010000 */
[----:B------:R-:W-:Y:S01]  /*1af30*/  FADD.FTZ R68, R68, R8 ;  /* 0x0000000844447221 */ /* 0x000fe20000010000 */
[----:B------:R-:W2:Y:S04]  /*1af40*/  LDL.LU R7, [R1+0x588] ;  /* 0x0005880001077983 */ /* 0x000ea80000300800 */
[----:B------:R-:W3:Y:S04]  /*1af50*/  LDL.LU R8, [R1+0x570] ;  /* 0x0005700001087983 */ /* 0x000ee80000300800 */
[----:B------:R-:W4:Y:S01]  /*1af60*/  LDL.LU R14, [R1+0x568] ;  /* 0x00056800010e7983 */ /* 0x000f220000300800 */
[----:B------:R-:W-:-:S04]  /*1af70*/  FMUL.FTZ R0, R3, R21 ;  /* 0x0000001503007220 */ /* 0x000fc80000410000 */
[----:B------:R-:W-:Y:S01]  /*1af80*/  FADD.FTZ R65, R0, R65 ;  /* 0x0000004100417221 */ /* 0x000fe20000010000 */
[----:B------:R-:W-:Y:S02]  /*1af90*/  FADD.FTZ R6, R6, R64 ;  /* 0x0000004006067221 */ /* 0x000fe40000010000 */
[----:B------:R-:W4:Y:S01]  /*1afa0*/  LDL.LU R64, [R1+0x2b0] ;  /* 0x0002b00001407983 */ /* 0x000f220000300800 */
[----:B------:R-:W-:Y:S01]  /*1afb0*/  FADD.FTZ R68, R68, R21 ;  /* 0x0000001544447221 */ /* 0x000fe20000010000 */
[----:B------:R-:W-:-:S03]  /*1afc0*/  FFMA.FTZ R63, R66, R23, R63 ;  /* 0x00000017423f7223 */ /* 0x000fc6000001003f */
[----:B------:R-:W-:Y:S01]  /*1afd0*/  FADD.FTZ R68, R68, R9 ;  /* 0x0000000944447221 */ /* 0x000fe20000010000 */
[----:B------:R-:W-:-:S03]  /*1afe0*/  FADD.FTZ R6, R6, R23 ;  /* 0x0000001706067221 */ /* 0x000fc60000010000 */
[----:B------:R-:W-:Y:S01]  /*1aff0*/  FADD.FTZ R68, R68, R10 ;  /* 0x0000000a44447221 */ /* 0x000fe20000010000 */
[C---:B--2---:R-:W-:Y:S01]  /*1b000*/  FFMA.FTZ R67, R7.reuse, R21, R67 ;  /* 0x0000001507437223 */ /* 0x044fe20000010043 */
[----:B------:R-:W-:Y:S01]  /*1b010*/  FFMA.FTZ R69, R7, R0, R69 ;  /* 0x0000000007457223 */ /* 0x000fe20000010045 */
[----:B------:R-:W-:Y:S01]  /*1b020*/  FMUL.FTZ R7, R2, R23 ;  /* 0x0000001702077220 */ /* 0x000fe20000410000 */
[----:B------:R-:W-:Y:S01]  /*1b030*/  FMUL.FTZ R0, R3, R9 ;  /* 0x0000000903007220 */ /* 0x000fe20000410000 */
[----:B------:R-:W2:Y:S02]  /*1b040*/  LDL.LU R21, [R1+0x27c] ;  /* 0x00027c0001157983 */ /* 0x000ea40000300800 */
[----:B------:R-:W-:Y:S01]  /*1b050*/  FFMA.FTZ R69, R66, R7, R69 ;  /* 0x0000000742457223 */ /* 0x000fe20000010045 */
[----:B------:R-:W-:Y:S01]  /*1b060*/  FADD.FTZ R65, R65, R7 ;  /* 0x0000000741417221 */ /* 0x000fe20000010000 */
[----:B------:R-:W-:Y:S01]  /*1b070*/  FMUL.FTZ R7, R2, R12 ;  /* 0x0000000c02077220 */ /* 0x000fe20000410000 */
[----:B------:R-:W2:Y:S01]  /*1b080*/  LDL.LU R66, [R1+0x554] ;  /* 0x0005540001427983 */ /* 0x000ea20000300800 */
[----:B---3--:R-:W-:Y:S01]  /*1b090*/  FFMA.FTZ R69, R8, R0, R69 ;  /* 0x0000000008457223 */ /* 0x008fe20000010045 */
[----:B------:R-:W-:Y:S01]  /*1b0a0*/  FADD.FTZ R65, R0, R65 ;  /* 0x0000004100417221 */ /* 0x000fe20000010000 */
[----:B------:R-:W-:Y:S01]  /*1b0b0*/  FMUL.FTZ R0, R3, R10 ;  /* 0x0000000a03007220 */ /* 0x000fe20000410000 */
[----:B------:R-:W-:Y:S01]  /*1b0c0*/  FFMA.FTZ R67, R8, R9, R67 ;  /* 0x0000000908437223 */ /* 0x000fe20000010043 */
[----:B------:R-:W-:Y:S01]  /*1b0d0*/  FFMA.FTZ R69, R15, R7, R69 ;  /* 0x000000070f457223 */ /* 0x000fe20000010045 */
[----:B------:R-:W-:Y:S01]  /*1b0e0*/  FADD.FTZ R65, R65, R7 ;  /* 0x0000000741417221 */ /* 0x000fe20000010000 */
[----:B------:R-:W3:Y:S02]  /*1b0f0*/  LDL.LU R23, [R1+0x2b4] ;  /* 0x0002b40001177983 */ /* 0x000ee40000300800 */
[----:B----4-:R-:W-:Y:S01]  /*1b100*/  FFMA.FTZ R69, R14, R0, R69 ;  /* 0x000000000e457223 */ /* 0x010fe20000010045 */
[----:B------:R-:W-:Y:S01]  /*1b110*/  FADD.FTZ R65, R0, R65 ;  /* 0x0000004100417221 */ /* 0x000fe20000010000 */
[----:B------:R-:W-:Y:S01]  /*1b120*/  FFMA.FTZ R63, R15, R12, R63 ;  /* 0x0000000c0f3f7223 */ /* 0x000fe2000001003f */
[----:B------:R-:W4:Y:S01]  /*1b130*/  LDL.LU R0, [R1+0x560] ;  /* 0x0005600001007983 */ /* 0x000f220000300800 */
[----:B------:R-:W-:-:S03]  /*1b140*/  FFMA.FTZ R67, R14, R10, R67 ;  /* 0x0000000a0e437223 */ /* 0x000fc60000010043 */
[----:B------:R-:W3:Y:S01]  /*1b150*/  LDL.LU R10, [R1+0x550] ;  /* 0x00055000010a7983 */ /* 0x000ee20000300800 */
[----:B------:R-:W-:Y:S01]  /*1b160*/  FMUL.FTZ R7, R2, R64 ;  /* 0x0000004002077220 */ /* 0x000fe20000410000 */
[----:B------:R-:W-:Y:S02]  /*1b170*/  FADD.FTZ R6, R6, R12 ;  /* 0x0000000c06067221 */ /* 0x000fe40000010000 */
[----:B------:R-:W3:Y:S02]  /*1b180*/  LDL.LU R15, [R1+0x544] ;  /* 0x00054400010f7983 */ /* 0x000ee40000300800 */
[----:B------:R-:W-:Y:S02]  /*1b190*/  FADD.FTZ R6, R6, R64 ;  /* 0x0000004006067221 */ /* 0x000fe40000010000 */
[----:B------:R-:W3:Y:S01]  /*1b1a0*/  LDL.LU R8, [R1+0x2b8] ;  /* 0x0002b80001087983 */ /* 0x000ee20000300800 */
[----:B------:R-:W-:-:S03]  /*1b1b0*/  FADD.FTZ R65, R65, R7 ;  /* 0x0000000741417221 */ /* 0x000fc60000010000 */
[----:B------:R-:W3:Y:S04]  /*1b1c0*/  LDL.LU R9, [R1+0x540] ;  /* 0x0005400001097983 */ /* 0x000ee80000300800 */
[----:B------:R-:W3:Y:S04]  /*1b1d0*/  LDL.LU R12, [R1+0x538] ;  /* 0x00053800010c7983 */ /* 0x000ee80000300800 */
[----:B------:R-:W3:Y:S01]  /*1b1e0*/  LDL.LU R14, [R1+0x278] ;  /* 0x00027800010e7983 */ /* 0x000ee20000300800 */
[----:B--2---:R-:W-:Y:S01]  /*1b1f0*/  FADD.FTZ R68, R68, R21 ;  /* 0x0000001544447221 */ /* 0x004fe20000010000 */
[----:B------:R-:W-:Y:S01]  /*1b200*/  FFMA.FTZ R67, R66, R21, R67 ;  /* 0x0000001542437223 */ /* 0x000fe20000010043 */
[C---:B----4-:R-:W-:Y:S01]  /*1b210*/  FFMA.FTZ R63, R0.reuse, R64, R63 ;  /* 0x00000040003f7223 */ /* 0x050fe2000001003f */
[----:B------:R-:W-:Y:S01]  /*1b220*/  FFMA.FTZ R69, R0, R7, R69 ;  /* 0x0000000700457223 */ /* 0x000fe20000010045 */
[----:B------:R-:W-:Y:S01]  /*1b230*/  FMUL.FTZ R0, R3, R21 ;  /* 0x0000001503007220 */ /* 0x000fe20000410000 */
[----:B---3--:R-:W-:Y:S01]  /*1b240*/  FADD.FTZ R6, R6, R23 ;  /* 0x0000001706067221 */ /* 0x008fe20000010000 */
[----:B------:R-:W2:Y:S01]  /*1b250*/  LDL.LU R21, [R1+0x754] ;  /* 0x0007540001157983 */ /* 0x000ea20000300800 */
[-C--:B------:R-:W-:Y:S01]  /*1b260*/  FMUL.FTZ R7, R2, R23.reuse ;  /* 0x0000001702077220 */ /* 0x080fe20000410000 */
[----:B------:R-:W-:Y:S01]  /*1b270*/  FFMA.FTZ R69, R66, R0, R69 ;  /* 0x0000000042457223 */ /* 0x000fe20000010045 */
[----:B------:R-:W-:Y:S01]  /*1b280*/  FFMA.FTZ R63, R10, R23, R63 ;  /* 0x000000170a3f7223 */ /* 0x000fe2000001003f */
[----:B------:R-:W3:Y:S04]  /*1b290*/  LDL.LU R66, [R1+0x52c] ;  /* 0x00052c0001427983 */ /* 0x000ee80000300800 */
[----:B------:R-:W4:Y:S01]  /*1b2a0*/  LDL.LU R23, [R1+0x750] ;  /* 0x0007500001177983 */ /* 0x000f220000300800 */
[----:B------:R-:W-:Y:S01]  /*1b2b0*/  FADD.FTZ R65, R0, R65 ;  /* 0x0000004100417221 */ /* 0x000fe20000010000 */
[----:B------:R-:W-:Y:S01]  /*1b2c0*/  FFMA.FTZ R69, R10, R7, R69 ;  /* 0x000000070a457223 */ /* 0x000fe20000010045 */
[----:B------:R-:W-:Y:S01]  /*1b2d0*/  FADD.FTZ R6, R6, R8 ;  /* 0x0000000806067221 */ /* 0x000fe20000010000 */
[-C--:B------:R-:W-:Y:S01]  /*1b2e0*/  FFMA.FTZ R63, R9, R8.reuse, R63 ;  /* 0x00000008093f7223 */ /* 0x080fe2000001003f */
[----:B------:R-:W-:Y:S01]  /*1b2f0*/  FADD.FTZ R65, R65, R7 ;  /* 0x0000000741417221 */ /* 0x000fe20000010000 */
[----:B------:R-:W-:Y:S01]  /*1b300*/  FMUL.FTZ R7, R2, R8 ;  /* 0x0000000802077220 */ /* 0x000fe20000410000 */
[----:B------:R-:W3:Y:S04]  /*1b310*/  LDL.LU R64, [R1+0x274] ;  /* 0x0002740001407983 */ /* 0x000ee80000300800 */
[----:B------:R-:W3:Y:S04]  /*1b320*/  LDL.LU R10, [R1+0x528] ;  /* 0x00052800010a7983 */ /* 0x000ee80000300800 */
[----:B------:R-:W3:Y:S01]  /*1b330*/  LDL.LU R8, [R1+0x4f0] ;  /* 0x0004f00001087983 */ /* 0x000ee20000300800 */
[----:B--2---:R-:W-:-:S04]  /*1b340*/  FMUL.FTZ R0, R3, R21 ;  /* 0x0000001503007220 */ /* 0x004fc80000410000 */
[C---:B------:R-:W-:Y:S01]  /*1b350*/  FFMA.FTZ R69, R15.reuse, R0, R69 ;  /* 0x000000000f457223 */ /* 0x040fe20000010045 */
[----:B------:R-:W-:Y:S01]  /*1b360*/  FADD.FTZ R65, R0, R65 ;  /* 0x0000004100417221 */ /* 0x000fe20000010000 */
[----:B------:R-:W-:Y:S01]  /*1b370*/  FFMA.FTZ R67, R15, R21, R67 ;  /* 0x000000150f437223 */ /* 0x000fe20000010043 */
[----:B------:R-:W-:Y:S01]  /*1b380*/  FADD.FTZ R68, R68, R21 ;  /* 0x0000001544447221 */ /* 0x000fe20000010000 */
[----:B------:R-:W-:Y:S01]  /*1b390*/  FFMA.FTZ R69, R9, R7, R69 ;  /* 0x0000000709457223 */ /* 0x000fe20000010045 */
[----:B------:R-:W-:Y:S01]  /*1b3a0*/  FADD.FTZ R65, R65, R7 ;  /* 0x0000000741417221 */ /* 0x000fe20000010000 */
[-C--:B----4-:R-:W-:Y:S01]  /*1b3b0*/  FMUL.FTZ R7, R2, R23.reuse ;  /* 0x0000001702077220 */ /* 0x090fe20000410000 */
[----:B---3--:R-:W-:Y:S01]  /*1b3c0*/  FFMA.FTZ R63, R66, R23, R63 ;  /* 0x00000017423f7223 */ /* 0x008fe2000001003f */
[----:B------:R-:W-:Y:S01]  /*1b3d0*/  FADD.FTZ R6, R6, R23 ;  /* 0x0000001706067221 */ /* 0x000fe20000010000 */
[-C--:B------:R-:W-:Y:S01]  /*1b3e0*/  FMUL.FTZ R0, R3, R14.reuse ;  /* 0x0000000e03007220 */ /* 0x080fe20000410000 */
[----:B------:R-:W2:Y:S01]  /*1b3f0*/  LDL.LU R23, [R1+0x2bc] ;  /* 0x0002bc0001177983 */ /* 0x000ea20000300800 */
[----:B------:R-:W-:Y:S01]  /*1b400*/  FFMA.FTZ R67, R12, R14, R67 ;  /* 0x0000000e0c437223 */ /* 0x000fe20000010043 */
[----:B------:R-:W-:-:S02]  /*1b410*/  FADD.FTZ R68, R68, R14 ;  /* 0x0000000e44447221 */ /* 0x000fc40000010000 */
[----:B------:R-:W3:Y:S04]  /*1b420*/  LDL.LU R15, [R1+0x518] ;  /* 0x00051800010f7983 */ /* 0x000ee80000300800 */
[----:B------:R-:W4:Y:S04]  /*1b430*/  LDL.LU R14, [R1+0x74c] ;  /* 0x00074c00010e7983 */ /* 0x000f280000300800 */
[----:B------:R-:W4:Y:S01]  /*1b440*/  LDL.LU R21, [R1+0x4f4] ;  /* 0x0004f40001157983 */ /* 0x000f220000300800 */
[----:B------:R-:W-:Y:S01]  /*1b450*/  FFMA.FTZ R69, R12, R0, R69 ;  /* 0x000000000c457223 */ /* 0x000fe20000010045 */
[----:B------:R-:W-:Y:S01]  /*1b460*/  FADD.FTZ R65, R0, R65 ;  /* 0x0000004100417221 */ /* 0x000fe20000010000 */
[----:B------:R-:W-:Y:S01]  /*1b470*/  FMUL.FTZ R0, R3, R64 ;  /* 0x0000004003007220 */ /* 0x000fe20000410000 */
[----:B------:R-:W4:Y:S01]  /*1b480*/  LDL.LU R9, [R1+0x26c] ;  /* 0x00026c0001097983 */ /* 0x000f220000300800 */
[----:B------:R-:W-:Y:S01]  /*1b490*/  FFMA.FTZ R69, R66, R7, R69 ;  /* 0x0000000742457223 */ /* 0x000fe20000010045 */
[----:B------:R-:W-:-:S02]  /*1b4a0*/  FADD.FTZ R65, R65, R7 ;  /* 0x0000000741417221 */ /* 0x000fc40000010000 */
[----:B------:R-:W4:Y:S01]  /*1b4b0*/  LDL.LU R12, [R1+0x268] ;  /* 0x00026800010c7983 */ /* 0x000f220000300800 */
[----:B------:R-:W-:-:S03]  /*1b4c0*/  FFMA.FTZ R69, R10, R0, R69 ;  /* 0x000000000a457223 */ /* 0x000fc60000010045 */
[----:B------:R-:W4:Y:S01]  /*1b4d0*/  LDL.LU R66, [R1+0x4cc] ;  /* 0x0004cc0001427983 */ /* 0x000f220000300800 */
[----:B------:R-:W-:Y:S01]  /*1b4e0*/  FADD.FTZ R65, R0, R65 ;  /* 0x0000004100417221 */ /* 0x000fe20000010000 */
[----:B------:R-:W-:Y:S01]  /*1b4f0*/  FFMA.FTZ R67, R10, R64, R67 ;  /* 0x000000400a437223 */ /* 0x000fe20000010043 */
[----:B------:R-:W-:Y:S01]  /*1b500*/  FADD.FTZ R68, R68, R64 ;  /* 0x0000004044447221 */ /* 0x000fe20000010000 */
[----:B------:R-:W4:Y:S04]  /*1b510*/  LDL.LU R10, [R1+0x4c8] ;  /* 0x0004c800010a7983 */ /* 0x000f280000300800 */
[----:B------:R-:W4:Y:S01]  /*1b520*/  LDL.LU R64, [R1+0x4ac] ;  /* 0x0004ac0001407983 */ /* 0x000f220000300800 */
[----:B--2---:R-:W-:-:S04]  /*1b530*/  FMUL.FTZ R7, R2, R23 ;  /* 0x0000001702077220 */ /* 0x004fc80000410000 */
[----:B---3--:R-:W-:Y:S01]  /*1b540*/  FFMA.FTZ R69, R15, R7, R69 ;  /* 0x000000070f457223 */ /* 0x008fe20000010045 */
[-C--:B----4-:R-:W-:Y:S01]  /*1b550*/  FMUL.FTZ R0, R3, R14.reuse ;  /* 0x0000000e03007220 */ /* 0x090fe20000410000 */
[----:B------:R-:W-:Y:S01]  /*1b560*/  FFMA.FTZ R63, R15, R23, R63 ;  /* 0x000000170f3f7223 */ /* 0x000fe2000001003f */
[----:B------:R-:W-:Y:S01]  /*1b570*/  FADD.FTZ R68, R68, R14 ;  /* 0x0000000e44447221 */ /* 0x000fe20000010000 */
[----:B------:R-:W2:Y:S01]  /*1b580*/  LDL.LU R15, [R1+0x264] ;  /* 0x00026400010f7983 */ /* 0x000ea20000300800 */
[C---:B------:R-:W-:Y:S01]  /*1b590*/  FFMA.FTZ R67, R21.reuse, R14, R67 ;  /* 0x0000000e15437223 */ /* 0x040fe20000010043 */
[----:B------:R-:W-:Y:S02]  /*1b5a0*/  FFMA.FTZ R69, R21, R0, R69 ;  /* 0x0000000015457223 */ /* 0x000fe40000010045 */
[----:B------:R-:W3:Y:S04]  /*1b5b0*/  LDL.LU R21, [R1+0x4a8] ;  /* 0x0004a80001157983 */ /* 0x000ee80000300800 */
[----:B------:R-:W4:Y:S01]  /*1b5c0*/  LDL.LU R14, [R1+0x260] ;  /* 0x00026000010e7983 */ /* 0x000f220000300800 */
[----:B------:R-:W-:Y:S01]  /*1b5d0*/  FADD.FTZ R65, R65, R7 ;  /* 0x0000000741417221 */ /* 0x000fe20000010000 */
[----:B------:R-:W-:Y:S01]  /*1b5e0*/  FMUL.FTZ R7, R2, R9 ;  /* 0x0000000902077220 */ /* 0x000fe20000410000 */
[----:B------:R-:W-:Y:S01]  /*1b5f0*/  FADD.FTZ R6, R6, R23 ;  /* 0x0000001706067221 */ /* 0x000fe20000010000 */
[----:B------:R-:W-:Y:S01]  /*1b600*/  FADD.FTZ R68, R68, R12 ;  /* 0x0000000c44447221 */ /* 0x000fe20000010000 */
[----:B------:R-:W-:Y:S01]  /*1b610*/  FADD.FTZ R65, R0, R65 ;  /* 0x0000004100417221 */ /* 0x000fe20000010000 */
[-C--:B------:R-:W-:Y:S01]  /*1b620*/  FMUL.FTZ R0, R3, R12.reuse ;  /* 0x0000000c03007220 */ /* 0x080fe20000410000 */
[----:B------:R-:W-:Y:S01]  /*1b630*/  FFMA.FTZ R67, R66, R12, R67 ;  /* 0x0000000c42437223 */ /* 0x000fe20000010043 */
[C---:B------:R-:W-:Y:S01]  /*1b640*/  FFMA.FTZ R69, R8.reuse, R7, R69 ;  /* 0x0000000708457223 */ /* 0x040fe20000010045 */
[----:B------:R-:W4:Y:S01]  /*1b650*/  LDL.LU R12, [R1+0x748] ;  /* 0x00074800010c7983 */ /* 0x000f220000300800 */
[----:B------:R-:W-:Y:S01]  /*1b660*/  FADD.FTZ R65, R65, R7 ;  /* 0x0000000741417221 */ /* 0x000fe20000010000 */
[----:B------:R-:W-:Y:S01]  /*1b670*/  FFMA.FTZ R63, R8, R9, R63 ;  /* 0x00000009083f7223 */ /* 0x000fe2000001003f */
[----:B------:R-:W-:Y:S01]  /*1b680*/  FADD.FTZ R6, R6, R9 ;  /* 0x0000000906067221 */ /* 0x000fe20000010000 */
[----:B------:R-:W4:Y:S01]  /*1b690*/  LDL.LU R8, [R1+0x48c] ;  /* 0x00048c0001087983 */ /* 0x000f220000300800 */
[----:B------:R-:W-:Y:S01]  /*1b6a0*/  FFMA.FTZ R69, R66, R0, R69 ;  /* 0x0000000042457223 */ /* 0x000fe20000010045 */
[----:B------:R-:W-:-:S02]  /*1b6b0*/  FMUL.FTZ R7, R2, R22 ;  /* 0x0000001602077220 */ /* 0x000fc40000410000 */
[----:B------:R-:W4:Y:S01]  /*1b6c0*/  LDL.LU R23, [R1+0x258] ;  /* 0x0002580001177983 */ /* 0x000f220000300800 */
[----:B------:R-:W-:Y:S01]  /*1b6d0*/  FADD.FTZ R65, R0, R65 ;  /* 0x0000004100417221 */ /* 0x000fe20000010000 */
[----:B------:R-:W-:Y:S01]  /*1b6e0*/  FFMA.FTZ R63, R10, R22, R63 ;  /* 0x000000160a3f7223 */ /* 0x000fe2000001003f */
[----:B------:R-:W-:Y:S01]  /*1b6f0*/  FADD.FTZ R6, R6, R22 ;  /* 0x0000001606067221 */ /* 0x000fe20000010000 */
[----:B------:R-:W4:Y:S01]  /*1b700*/  LDL.LU R9, [R1+0x488] ;  /* 0x0004880001097983 */ /* 0x000f220000300800 */
[----:B------:R-:W-:Y:S01]  /*1b710*/  FFMA.FTZ R69, R10, R7, R69 ;  /* 0x000000070a457223 */ /* 0x000fe20000010045 */
[----:B------:R-:W-:Y:S02]  /*1b720*/  FADD.FTZ R65, R65, R7 ;  /* 0x0000000741417221 */ /* 0x000fe40000010000 */
[----:B------:R-:W4:Y:S04]  /*1b730*/  LDL.LU R66, [R1+0x250] ;  /* 0x0002500001427983 */ /* 0x000f280000300800 */
[----:B------:R-:W4:Y:S04]  /*1b740*/  LDL.LU R10, [R1+0x464] ;  /* 0x00046400010a7983 */ /* 0x000f280000300800 */
[----:B------:R-:W4:Y:S01]  /*1b750*/  LDL.LU R22, [R1+0x25c] ;  /* 0x00025c0001167983 */ /* 0x000f220000300800 */
[-C--:B--2---:R-:W-:Y:S01]  /*1b760*/  FMUL.FTZ R7, R2, R15.reuse ;  /* 0x0000000f02077220 */ /* 0x084fe20000410000 */
[----:B------:R-:W-:Y:S01]  /*1b770*/  FADD.FTZ R6, R6, R15 ;  /* 0x0000000f06067221 */ /* 0x000fe20000010000 */
[----:B---3--:R-:W-:-:S02]  /*1b780*/  FFMA.FTZ R63, R21, R15, R63 ;  /* 0x0000000f153f7223 */ /* 0x008fc4000001003f */
[----:B------:R-:W2:Y:S01]  /*1b790*/  LDL.LU R15, [R1+0x744] ;  /* 0x00074400010f7983 */ /* 0x000ea20000300800 */
[-C--:B----4-:R-:W-:Y:S01]  /*1b7a0*/  FMUL.FTZ R0, R3, R14.reuse ;  /* 0x0000000e03007220 */ /* 0x090fe20000410000 */
[----:B------:R-:W-:-:S03]  /*1b7b0*/  FFMA.FTZ R67, R64, R14, R67 ;  /* 0x0000000e40437223 */ /* 0x000fc60000010043 */
[----:B------:R-:W-:Y:S02]  /*1b7c0*/  FFMA.FTZ R69, R64, R0, R69 ;  /* 0x0000000040457223 */ /* 0x000fe40000010045 */
[----:B------:R-:W3:Y:S01]  /*1b7d0*/  LDL.LU R64, [R1+0x460] ;  /* 0x0004600001407983 */ /* 0x000ee20000300800 */
[----:B------:R-:W-:-:S03]  /*1b7e0*/  FADD.FTZ R68, R68, R14 ;  /* 0x0000000e44447221 */ /* 0x000fc60000010000 */
[----:B------:R-:W4:Y:S01]  /*1b7f0*/  LDL.LU R14, [R1+0x254] ;  /* 0x00025400010e7983 */ /* 0x000f220000300800 */
[----:B------:R-:W-:-:S03]  /*1b800*/  FFMA.FTZ R69, R21, R7, R69 ;  /* 0x0000000715457223 */ /* 0x000fc60000010045 */
[----:B------:R-:W4:Y:S01]  /*1b810*/  LDL.LU R21, [R1+0x44c] ;  /* 0x00044c0001157983 */ /* 0x000f220000300800 */
[----:B------:R-:W-:Y:S01]  /*1b820*/  FADD.FTZ R65, R0, R65 ;  /* 0x0000004100417221 */ /* 0x000fe20000010000 */
[-C--:B------:R-:W-:Y:S01]  /*1b830*/  FMUL.FTZ R0, R3, R12.reuse ;  /* 0x0000000c03007220 */ /* 0x080fe20000410000 */
[C---:B------:R-:W-:Y:S02]  /*1b840*/  FFMA.FTZ R67, R8.reuse, R12, R67 ;  /* 0x0000000c08437223 */ /* 0x040fe40000010043 */
[----:B------:R-:W-:Y:S01]  /*1b850*/  FADD.FTZ R65, R65, R7 ;  /* 0x0000000741417221 */ /* 0x000fe20000010000 */
[----:B------:R-:W-:Y:S01]  /*1b860*/  FFMA.FTZ R69, R8, R0, R69 ;  /* 0x0000000008457223 */ /* 0x000fe20000010045 */
[-C--:B------:R-:W-:Y:S01]  /*1b870*/  FMUL.FTZ R7, R2, R23.reuse ;  /* 0x0000001702077220 */ /* 0x080fe20000410000 */
[----:B------:R-:W4:Y:S01]  /*1b880*/  LDL.LU R8, [R1+0x448] ;  /* 0x0004480001087983 */ /* 0x000f220000300800 */
[----:B------:R-:W-:Y:S01]  /*1b890*/  FADD.FTZ R65, R0, R65 ;  /* 0x0000004100417221 */ /* 0x000fe20000010000 */
[----:B------:R-:W-:Y:S01]  /*1b8a0*/  FADD.FTZ R68, R68, R12 ;  /* 0x0000000c44447221 */ /* 0x000fe20000010000 */
[C---:B------:R-:W-:Y:S01]  /*1b8b0*/  FFMA.FTZ R63, R9.reuse, R23, R63 ;  /* 0x00000017093f7223 */ /* 0x040fe2000001003f */
[----:B------:R-:W-:Y:S01]  /*1b8c0*/  FFMA.FTZ R69, R9, R7, R69 ;  /* 0x0000000709457223 */ /* 0x000fe20000010045 */
[----:B------:R-:W-:Y:S01]  /*1b8d0*/  FMUL.FTZ R0, R3, R66 ;  /* 0x0000004203007220 */ /* 0x000fe20000410000 */
[----:B------:R-:W-:Y:S01]  /*1b8e0*/  FADD.FTZ R6, R6, R23 ;  /* 0x0000001706067221 */ /* 0x000fe20000010000 */
[----:B------:R-:W4:Y:S01]  /*1b8f0*/  LDL.LU R9, [R1+0x444] ;  /* 0x0004440001097983 */ /* 0x000f220000300800 */
[----:B------:R-:W-:-:S03]  /*1b900*/  FADD.FTZ R65, R65, R7 ;  /* 0x0000000741417221 */ /* 0x000fc60000010000 */
[----:B------:R-:W4:Y:S01]  /*1b910*/  LDL.LU R23, [R1+0x2c4] ;  /* 0x0002c40001177983 */ /* 0x000f220000300800 */
[C---:B------:R-:W-:Y:S01]  /*1b920*/  FFMA.FTZ R67, R10.reuse, R66, R67 ;  /* 0x000000420a437223 */ /* 0x040fe20000010043 */
[----:B------:R-:W-:Y:S01]  /*1b930*/  FFMA.FTZ R69, R10, R0, R69 ;  /* 0x000000000a457223 */ /* 0x000fe20000010045 */
[----:B------:R-:W-:Y:S01]  /*1b940*/  FADD.FTZ R68, R68, R66 ;  /* 0x0000004244447221 */ /* 0x000fe20000010000 */
[----:B------:R-:W4:Y:S04]  /*1b950*/  LDL.LU R10, [R1+0x438] ;  /* 0x00043800010a7983 */ /* 0x000f280000300800 */
[----:B------:R-:W4:Y:S01]  /*1b960*/  LDL.LU R66, [R1+0x2c8] ;  /* 0x0002c80001427983 */ /* 0x000f220000300800 */
[----:B------:R-:W-:-:S03]  /*1b970*/  FADD.FTZ R65, R0, R65 ;  /* 0x0000004100417221 */ /* 0x000fc60000010000 */
[----:B------:R-:W4:Y:S01]  /*1b980*/  LDL.LU R12, [R1+0x41c] ;  /* 0x00041c00010c7983 */ /* 0x000f220000300800 */
[-C--:B--2---:R-:W-:Y:S01]  /*1b990*/  FMUL.FTZ R7, R2, R15.reuse ;  /* 0x0000000f02077220 */ /* 0x084fe20000410000 */
[----:B---3--:R-:W-:-:S03]  /*1b9a0*/  FFMA.FTZ R63, R64, R15, R63 ;  /* 0x0000000f403f7223 */ /* 0x008fc6000001003f */
[----:B------:R-:W-:Y:S02]  /*1b9b0*/  FFMA.FTZ R69, R64, R7, R69 ;  /* 0x0000000740457223 */ /* 0x000fe40000010045 */
[----:B------:R-:W2:Y:S01]  /*1b9c0*/  LDL.LU R64, [R1+0x424] ;  /* 0x0004240001407983 */ /* 0x000ea20000300800 */
[-C--:B----4-:R-:W-:Y:S01]  /*1b9d0*/  FMUL.FTZ R0, R3, R14.reuse ;  /* 0x0000000e03007220 */ /* 0x090fe20000410000 */
[----:B------:R-:W-:-:S03]  /*1b9e0*/  FFMA.FTZ R67, R21, R14, R67 ;  /* 0x0000000e15437223 */ /* 0x000fc60000010043 */
[----:B------:R-:W-:Y:S02]  /*1b9f0*/  FFMA.FTZ R69, R21, R0, R69 ;  /* 0x0000000015457223 */ /* 0x000fe40000010045 */
[----:B------:R-:W3:Y:S01]  /*1ba00*/  LDL.LU R21, [R1+0x420] ;  /* 0x0004200001157983 */ /* 0x000ee20000300800 */
[----:B------:R-:W-:-:S03]  /*1ba10*/  FADD.FTZ R68, R68, R14 ;  /* 0x0000000e44447221 */ /* 0x000fc60000010000 */
[----:B------:R-:W4:Y:S01]  /*1ba20*/  LDL.LU R14, [R1+0x2d0] ;  /* 0x0002d000010e7983 */ /* 0x000f220000300800 */
[----:B------:R-:W-:Y:S01]  /*1ba30*/  FADD.FTZ R65, R65, R7 ;  /* 0x0000000741417221 */ /* 0x000fe20000010000 */
[-C--:B------:R-:W-:Y:S01]  /*1ba40*/  FMUL.FTZ R7, R2, R22.reuse ;  /* 0x0000001602077220 */ /* 0x080fe20000410000 */
[----:B------:R-:W-:Y:S01]  /*1ba50*/  FADD.FTZ R6, R6, R15 ;  /* 0x0000000f06067221 */ /* 0x000fe20000010000 */
[----:B------:R-:W-:Y:S01]  /*1ba60*/  FFMA.FTZ R63, R8, R22, R63 ;  /* 0x00000016083f7223 */ /* 0x000fe2000001003f */
        /* <DEDUP_REMOVED lines=9> */
[----:B------:R-:W4:Y:S01]  /*1bb00*/  LDL.LU R22, [R1+0x410] ;  /* 0x0004100001167983 */ /* 0x000f220000300800 */
[----:B------:R-:W-:-:S03]  /*1bb10*/  FADD.FTZ R65, R0, R65 ;  /* 0x0000004100417221 */ /* 0x000fc60000010000 */
[----:B------:R-:W4:Y:S01]  /*1bb20*/  LDL.LU R9, [R1+0x2d8] ;  /* 0x0002d80001097983 */ /* 0x000f220000300800 */
[----:B------:R-:W-:Y:S01]  /*1bb30*/  FADD.FTZ R68, R68, R11 ;  /* 0x0000000b44447221 */ /* 0x000fe20000010000 */
[C---:B------:R-:W-:Y:S01]  /*1bb40*/  FFMA.FTZ R63, R10.reuse, R23, R63 ;  /* 0x000000170a3f7223 */ /* 0x040fe2000001003f */
[----:B------:R-:W-:Y:S01]  /*1bb50*/  FFMA.FTZ R69, R10, R7, R69 ;  /* 0x000000070a457223 */ /* 0x000fe20000010045 */
[----:B------:R-:W-:Y:S01]  /*1bb60*/  FMUL.FTZ R0, R3, R66 ;  /* 0x0000004203007220 */ /* 0x000fe20000410000 */
[----:B------:R-:W4:Y:S01]  /*1bb70*/  LDL.LU R10, [R1+0x404] ;  /* 0x00040400010a7983 */ /* 0x000f220000300800 */
[----:B------:R-:W-:Y:S01]  /*1bb80*/  FADD.FTZ R68, R68, R66 ;  /* 0x0000004244447221 */ /* 0x000fe20000010000 */
[----:B------:R-:W-:Y:S02]  /*1bb90*/  FADD.FTZ R6, R6, R23 ;  /* 0x0000001706067221 */ /* 0x000fe40000010000 */
[----:B------:R-:W4:Y:S01]  /*1bba0*/  LDL.LU R23, [R1+0x3d0] ;  /* 0x0003d00001177983 */ /* 0x000f220000300800 */
[----:B------:R-:W-:Y:S01]  /*1bbb0*/  FADD.FTZ R65, R65, R7 ;  /* 0x0000000741417221 */ /* 0x000fe20000010000 */
[----:B------:R-:W-:-:S02]  /*1bbc0*/  FMUL.FTZ R7, R2, R13 ;  /* 0x0000000d02077220 */ /* 0x000fc40000410000 */
[----:B------:R-:W4:Y:S01]  /*1bbd0*/  LDL.LU R15, [R1+0x3dc] ;  /* 0x0003dc00010f7983 */ /* 0x000f220000300800 */
[----:B------:R-:W-:-:S03]  /*1bbe0*/  FADD.FTZ R65, R0, R65 ;  /* 0x0000004100417221 */ /* 0x000fc60000010000 */
[----:B------:R-:W4:Y:S01]  /*1bbf0*/  LDL.LU R11, [R1+0x3b0] ;  /* 0x0003b000010b7983 */ /* 0x000f220000300800 */
[C---:B--2---:R-:W-:Y:S01]  /*1bc00*/  FFMA.FTZ R67, R64.reuse, R66, R67 ;  /* 0x0000004240437223 */ /* 0x044fe20000010043 */
[----:B------:R-:W-:Y:S02]  /*1bc10*/  FFMA.FTZ R69, R64, R0, R69 ;  /* 0x0000000040457223 */ /* 0x000fe40000010045 */
[----:B------:R-:W2:Y:S04]  /*1bc20*/  LDL.LU R66, [R1+0x2e0] ;  /* 0x0002e00001427983 */ /* 0x000ea80000300800 */
[----:B------:R-:W2:Y:S01]  /*1bc30*/  LDL.LU R64, [R1+0x3fc] ;  /* 0x0003fc0001407983 */ /* 0x000ea20000300800 */
[C---:B---3--:R-:W-:Y:S01]  /*1bc40*/  FFMA.FTZ R63, R21.reuse, R13, R63 ;  /* 0x0000000d153f7223 */ /* 0x048fe2000001003f */
[----:B------:R-:W-:-:S02]  /*1bc50*/  FFMA.FTZ R69, R21, R7, R69 ;  /* 0x0000000715457223 */ /* 0x000fc40000010045 */
[----:B------:R-:W3:Y:S01]  /*1bc60*/  LDL.LU R21, [R1+0x2e4] ;  /* 0x0002e40001157983 */ /* 0x000ee20000300800 */
[-C--:B----4-:R-:W-:Y:S01]  /*1bc70*/  FMUL.FTZ R0, R3, R14.reuse ;  /* 0x0000000e03007220 */ /* 0x090fe20000410000 */
[----:B------:R-:W-:Y:S01]  /*1bc80*/  FFMA.FTZ R67, R12, R14, R67 ;  /* 0x0000000e0c437223 */ /* 0x000fe20000010043 */
[----:B------:R-:W-:Y:S02]  /*1bc90*/  FADD.FTZ R68, R68, R14 ;  /* 0x0000000e44447221 */ /* 0x000fe40000010000 */
[----:B------:R-:W4:Y:S01]  /*1bca0*/  LDL.LU R14, [R1+0x2e8] ;  /* 0x0002e800010e7983 */ /* 0x000f220000300800 */
[----:B------:R-:W-:-:S03]  /*1bcb0*/  FFMA.FTZ R69, R12, R0, R69 ;  /* 0x000000000c457223 */ /* 0x000fc60000010045 */
[----:B------:R-:W4:Y:S01]  /*1bcc0*/  LDL.LU R12, [R1+0x3f4] ;  /* 0x0003f400010c7983 */ /* 0x000f220000300800 */
[----:B------:R-:W-:Y:S01]  /*1bcd0*/  FADD.FTZ R65, R65, R7 ;  /* 0x0000000741417221 */ /* 0x000fe20000010000 */
[----:B------:R-:W-:Y:S01]  /*1bce0*/  FADD.FTZ R6, R6, R13 ;  /* 0x0000000d06067221 */ /* 0x000fe20000010000 */
[-C--:B------:R-:W-:Y:S01]  /*1bcf0*/  FMUL.FTZ R7, R2, R8.reuse ;  /* 0x0000000802077220 */ /* 0x080fe20000410000 */
[----:B------:R-:W4:Y:S01]  /*1bd00*/  LDL.LU R13, [R1+0x3b4] ;  /* 0x0003b400010d7983 */ /* 0x000f220000300800 */
[----:B------:R-:W-:Y:S01]  /*1bd10*/  FADD.FTZ R65, R0, R65 ;  /* 0x0000004100417221 */ /* 0x000fe20000010000 */
[C---:B------:R-:W-:Y:S01]  /*1bd20*/  FFMA.FTZ R63, R22.reuse, R8, R63 ;  /* 0x00000008163f7223 */ /* 0x040fe2000001003f */
[----:B------:R-:W-:Y:S01]  /*1bd30*/  FFMA.FTZ R69, R22, R7, R69 ;  /* 0x0000000716457223 */ /* 0x000fe20000010045 */
[----:B------:R-:W-:Y:S01]  /*1bd40*/  FADD.FTZ R6, R6, R8 ;  /* 0x0000000806067221 */ /* 0x000fe20000010000 */
[-C--:B------:R-:W-:Y:S01]  /*1bd50*/  FMUL.FTZ R0, R3, R9.reuse ;  /* 0x0000000903007220 */ /* 0x080fe20000410000 */
[----:B------:R-:W4:Y:S01]  /*1bd60*/  LDL.LU R8, [R1+0x2ec] ;  /* 0x0002ec0001087983 */ /* 0x000f220000300800 */
[----:B------:R-:W-:Y:S01]  /*1bd70*/  FADD.FTZ R65, R65, R7 ;  /* 0x0000000741417221 */ /* 0x000fe20000010000 */
[----:B------:R-:W-:Y:S01]  /*1bd80*/  FMUL.FTZ R7, R2, R16 ;  /* 0x0000001002077220 */ /* 0x000fe20000410000 */
[----:B------:R-:W-:Y:S01]  /*1bd90*/  FADD.FTZ R68, R68, R9 ;  /* 0x0000000944447221 */ /* 0x000fe20000010000 */
[C---:B------:R-:W-:Y:S01]  /*1bda0*/  FFMA.FTZ R67, R10.reuse, R9, R67 ;  /* 0x000000090a437223 */ /* 0x040fe20000010043 */
[----:B------:R-:W-:Y:S01]  /*1bdb0*/  FFMA.FTZ R69, R10, R0, R69 ;  /* 0x000000000a457223 */ /* 0x000fe20000010045 */
[----:B------:R-:W4:Y:S01]  /*1bdc0*/  LDL.LU R22, [R1+0x3f0] ;  /* 0x0003f00001167983 */ /* 0x000f220000300800 */
[----:B------:R-:W-:-:S03]  /*1bdd0*/  FADD.FTZ R65, R0, R65 ;  /* 0x0000004100417221 */ /* 0x000fc60000010000 */
[----:B------:R-:W4:Y:S04]  /*1bde0*/  LDL.LU R9, [R1+0x2f0] ;  /* 0x0002f00001097983 */ /* 0x000f280000300800 */
[----:B------:R-:W4:Y:S01]  /*1bdf0*/  LDL.LU R10, [R1+0x3ec] ;  /* 0x0003ec00010a7983 */ /* 0x000f220000300800 */
[----:B------:R-:W-:Y:S01]  /*1be00*/  FADD.FTZ R65, R65, R7 ;  /* 0x0000000741417221 */ /* 0x000fe20000010000 */
[----:B------:R-:W-:Y:S01]  /*1be10*/  FADD.FTZ R6, R6, R16 ;  /* 0x0000001006067221 */ /* 0x000fe20000010000 */
[----:B--2---:R-:W-:Y:S01]  /*1be20*/  FMUL.FTZ R0, R3, R66 ;  /* 0x0000004203007220 */ /* 0x004fe20000410000 */
[C---:B------:R-:W-:Y:S01]  /*1be30*/  FFMA.FTZ R63, R64.reuse, R16, R63 ;  /* 0x00000010403f7223 */ /* 0x040fe2000001003f */
[----:B------:R-:W-:Y:S02]  /*1be40*/  FFMA.FTZ R69, R64, R7, R69 ;  /* 0x0000000740457223 */ /* 0x000fe40000010045 */
[----:B------:R-:W2:Y:S01]  /*1be50*/  LDL.LU R64, [R1+0x34c] ;  /* 0x00034c0001407983 */ /* 0x000ea20000300800 */
[C---:B------:R-:W-:Y:S01]  /*1be60*/  FFMA.FTZ R67, R23.reuse, R66, R67 ;  /* 0x0000004217437223 */ /* 0x040fe20000010043 */
[----:B------:R-:W-:-:S02]  /*1be70*/  FFMA.FTZ R69, R23, R0, R69 ;  /* 0x0000000017457223 */ /* 0x000fc40000010045 */
[----:B------:R-:W2:Y:S01]  /*1be80*/  LDL.LU R23, [R1+0x3e8] ;  /* 0x0003e80001177983 */ /* 0x000ea20000300800 */
[-C--:B---3--:R-:W-:Y:S01]  /*1be90*/  FMUL.FTZ R7, R2, R21.reuse ;  /* 0x0000001502077220 */ /* 0x088fe20000410000 */
[----:B------:R-:W-:Y:S02]  /*1bea0*/  FADD.FTZ R68, R68, R66 ;  /* 0x0000004244447221 */ /* 0x000fe40000010000 */
[----:B------:R-:W3:Y:S01]  /*1beb0*/  LDL.LU R66, [R1+0x348] ;  /* 0x0003480001427983 */ /* 0x000ee20000300800 */
[----:B------:R-:W-:Y:S01]  /*1bec0*/  FADD.FTZ R65, R0, R65 ;  /* 0x0000004100417221 */ /* 0x000fe20000010000 */
[C---:B------:R-:W-:Y:S01]  /*1bed0*/  FFMA.FTZ R63, R15.reuse, R21, R63 ;  /* 0x000000150f3f7223 */ /* 0x040fe2000001003f */
[----:B------:R-:W-:Y:S01]  /*1bee0*/  FFMA.FTZ R69, R15, R7, R69 ;  /* 0x000000070f457223 */ /* 0x000fe20000010045 */
[-C--:B----4-:R-:W-:Y:S01]  /*1bef0*/  FMUL.FTZ R0, R3, R14.reuse ;  /* 0x0000000e03007220 */ /* 0x090fe20000410000 */
[----:B------:R-:W-:Y:S01]  /*1bf00*/  FADD.FTZ R6, R6, R21 ;  /* 0x0000001506067221 */ /* 0x000fe20000010000 */
[----:B------:R-:W4:Y:S01]  /*1bf10*/  LDL.LU R15, [R1+0x3e4] ;  /* 0x0003e400010f7983 */ /* 0x000f220000300800 */
[----:B------:R-:W-:-:S03]  /*1bf20*/  FFMA.FTZ R67, R12, R14, R67 ;  /* 0x0000000e0c437223 */ /* 0x000fc60000010043 */
[----:B------:R-:W4:Y:S01]  /*1bf30*/  LDL.LU R21, [R1+0x340] ;  /* 0x0003400001157983 */ /* 0x000f220000300800 */
[----:B------:R-:W-:-:S03]  /*1bf40*/  FFMA.FTZ R69, R12, R0, R69 ;  /* 0x000000000c457223 */ /* 0x000fc60000010045 */
[----:B------:R-:W4:Y:S01]  /*1bf50*/  LDL.LU R12, [R1+0x3e0] ;  /* 0x0003e000010c7983 */ /* 0x000f220000300800 */
[----:B------:R-:W-:Y:S01]  /*1bf60*/  FADD.FTZ R65, R65, R7 ;  /* 0x0000000741417221 */ /* 0x000fe20000010000 */
[-C--:B------:R-:W-:Y:S01]  /*1bf70*/  FMUL.FTZ R7, R2, R8.reuse ;  /* 0x0000000802077220 */ /* 0x080fe20000410000 */
[----:B------:R-:W-:Y:S02]  /*1bf80*/  FADD.FTZ R68, R68, R14 ;  /* 0x0000000e44447221 */ /* 0x000fe40000010000 */
[----:B------:R-:W4:Y:S01]  /*1bf90*/  LDL.LU R14, [R1+0x33c] ;  /* 0x00033c00010e7983 */ /* 0x000f220000300800 */
[----:B------:R-:W-:Y:S01]  /*1bfa0*/  FADD.FTZ R65, R0, R65 ;  /* 0x0000004100417221 */ /* 0x000fe20000010000 */
[C---:B------:R-:W-:Y:S01]  /*1bfb0*/  FFMA.FTZ R63, R22.reuse, R8, R63 ;  /* 0x00000008163f7223 */ /* 0x040fe2000001003f */
[----:B------:R-:W-:Y:S01]  /*1bfc0*/  FFMA.FTZ R69, R22, R7, R69 ;  /* 0x0000000716457223 */ /* 0x000fe20000010045 */
[----:B------:R-:W-:Y:S01]  /*1bfd0*/  FADD.FTZ R6, R6, R8 ;  /* 0x0000000806067221 */ /* 0x000fe20000010000 */
[----:B------:R-:W-:Y:S01]  /*1bfe0*/  FMUL.FTZ R0, R3, R9 ;  /* 0x0000000903007220 */ /* 0x000fe20000410000 */
[----:B------:R-:W4:Y:S01]  /*1bff0*/  LDL.LU R22, [R1+0x3d8] ;  /* 0x0003d80001167983 */ /* 0x000f220000300800 */
[----:B------:R-:W-:-:S03]  /*1c000*/  FADD.FTZ R65, R65, R7 ;  /* 0x0000000741417221 */ /* 0x000fc60000010000 */
[----:B------:R-:W4:Y:S01]  /*1c010*/  LDL.LU R8, [R1+0x338] ;  /* 0x0003380001087983 */ /* 0x000f220000300800 */
[C---:B------:R-:W-:Y:S01]  /*1c020*/  FFMA.FTZ R67, R10.reuse, R9, R67 ;  /* 0x000000090a437223 */ /* 0x040fe20000010043 */
[----:B------:R-:W-:Y:S02]  /*1c030*/  FFMA.FTZ R69, R10, R0, R69 ;  /* 0x000000000a457223 */ /* 0x000fe40000010045 */
[----:B------:R-:W4:Y:S01]  /*1c040*/  LDL.LU R10, [R1+0x3d4] ;  /* 0x0003d400010a7983 */ /* 0x000f220000300800 */
[----:B------:R-:W-:-:S03]  /*1c050*/  FADD.FTZ R68, R68, R9 ;  /* 0x0000000944447221 */ /* 0x000fc60000010000 */
[----:B------:R-:W4:Y:S01]  /*1c060*/  LDL.LU R9, [R1+0x334] ;  /* 0x0003340001097983 */ /* 0x000f220000300800 */
[----:B------:R-:W-:Y:S01]  /*1c070*/  FADD.FTZ R65, R0, R65 ;  /* 0x0000004100417221 */ /* 0x000fe20000010000 */
[-C--:B--2---:R-:W-:Y:S01]  /*1c080*/  FMUL.FTZ R7, R2, R64.reuse ;  /* 0x0000004002077220 */ /* 0x084fe20000410000 */
[----:B------:R-:W-:-:S03]  /*1c090*/  FFMA.FTZ R63, R23, R64, R63 ;  /* 0x00000040173f7223 */ /* 0x000fc6000001003f */
[----:B------:R-:W-:Y:S02]  /*1c0a0*/  FFMA.FTZ R69, R23, R7, R69 ;  /* 0x0000000717457223 */ /* 0x000fe40000010045 */
[----:B------:R-:W2:Y:S01]  /*1c0b0*/  LDL.LU R23, [R1+0x3cc] ;  /* 0x0003cc0001177983 */ /* 0x000ea20000300800 */
[-C--:B---3--:R-:W-:Y:S01]  /*1c0c0*/  FMUL.FTZ R0, R3, R66.reuse ;  /* 0x0000004203007220 */ /* 0x088fe20000410000 */
[----:B------:R-:W-:Y:S01]  /*1c0d0*/  FADD.FTZ R65, R65, R7 ;  /* 0x0000000741417221 */ /* 0x000fe20000010000 */
[----:B------:R-:W-:Y:S02]  /*1c0e0*/  FADD.FTZ R6, R6, R64 ;  /* 0x0000004006067221 */ /* 0x000fe40000010000 */
[----:B------:R-:W3:Y:S01]  /*1c0f0*/  LDL.LU R64, [R1+0x32c] ;  /* 0x00032c0001407983 */ /* 0x000ee20000300800 */
[C---:B----4-:R-:W-:Y:S01]  /*1c100*/  FFMA.FTZ R67, R15.reuse, R66, R67 ;  /* 0x000000420f437223 */ /* 0x050fe20000010043 */
[----:B------:R-:W-:Y:S02]  /*1c110*/  FFMA.FTZ R69, R15, R0, R69 ;  /* 0x000000000f457223 */ /* 0x000fe40000010045 */
[----:B------:R-:W4:Y:S01]  /*1c120*/  LDL.LU R15, [R1+0x3c8] ;  /* 0x0003c800010f7983 */ /* 0x000f220000300800 */
[----:B------:R-:W-:Y:S01]  /*1c130*/  FMUL.FTZ R7, R2, R21 ;  /* 0x0000001502077220 */ /* 0x000fe20000410000 */
[----:B------:R-:W-:-:S02]  /*1c140*/  FADD.FTZ R68, R68, R66 ;  /* 0x0000004244447221 */ /* 0x000fc40000010000 */
[----:B------:R-:W4:Y:S01]  /*1c150*/  LDL.LU R66, [R1+0x328] ;  /* 0x0003280001427983 */ /* 0x000f220000300800 */
[C---:B------:R-:W-:Y:S01]  /*1c160*/  FFMA.FTZ R63, R12.reuse, R21, R63 ;  /* 0x000000150c3f7223 */ /* 0x040fe2000001003f */
[----:B------:R-:W-:Y:S02]  /*1c170*/  FFMA.FTZ R69, R12, R7, R69 ;  /* 0x000000070c457223 */ /* 0x000fe40000010045 */
[----:B------:R-:W4:Y:S01]  /*1c180*/  LDL.LU R12, [R1+0x3c4] ;  /* 0x0003c400010c7983 */ /* 0x000f220000300800 */
[----:B------:R-:W-:Y:S01]  /*1c190*/  FADD.FTZ R65, R0, R65 ;  /* 0x0000004100417221 */ /* 0x000fe20000010000 */
[-C--:B------:R-:W-:Y:S01]  /*1c1a0*/  FMUL.FTZ R0, R3, R14.reuse ;  /* 0x0000000e03007220 */ /* 0x080fe20000410000 */
[----:B------:R-:W-:Y:S02]  /*1c1b0*/  FADD.FTZ R6, R6, R21 ;  /* 0x0000001506067221 */ /* 0x000fe40000010000 */
[----:B------:R-:W4:Y:S01]  /*1c1c0*/  LDL.LU R21, [R1+0x324] ;  /* 0x0003240001157983 */ /* 0x000f220000300800 */
[----:B------:R-:W-:Y:S01]  /*1c1d0*/  FADD.FTZ R65, R65, R7 ;  /* 0x0000000741417221 */ /* 0x000fe20000010000 */
[----:B------:R-:W-:Y:S01]  /*1c1e0*/  FADD.FTZ R68, R68, R14 ;  /* 0x0000000e44447221 */ /* 0x000fe20000010000 */
[C---:B------:R-:W-:Y:S01]  /*1c1f0*/  FFMA.FTZ R67, R22.reuse, R14, R67 ;  /* 0x0000000e16437223 */ /* 0x040fe20000010043 */
[----:B------:R-:W-:Y:S01]  /*1c200*/  FFMA.FTZ R69, R22, R0, R69 ;  /* 0x0000000016457223 */ /* 0x000fe20000010045 */
[----:B------:R-:W4:Y:S01]  /*1c210*/  LDL.LU R14, [R1+0x31c] ;  /* 0x00031c00010e7983 */ /* 0x000f220000300800 */
[----:B------:R-:W-:-:S03]  /*1c220*/  FMUL.FTZ R7, R2, R8 ;  /* 0x0000000802077220 */ /* 0x000fc60000410000 */
[----:B------:R-:W4:Y:S01]  /*1c230*/  LDL.LU R22, [R1+0x3c0] ;  /* 0x0003c00001167983 */ /* 0x000f220000300800 */
[----:B------:R-:W-:Y:S01]  /*1c240*/  FADD.FTZ R6, R6, R8 ;  /* 0x0000000806067221 */ /* 0x000fe20000010000 */
[C---:B------:R-:W-:Y:S01]  /*1c250*/  FFMA.FTZ R63, R10.reuse, R8, R63 ;  /* 0x000000080a3f7223 */ /* 0x040fe2000001003f */
[----:B------:R-:W-:Y:S01]  /*1c260*/  FFMA.FTZ R69, R10, R7, R69 ;  /* 0x000000070a457223 */ /* 0x000fe20000010045 */
[----:B------:R-:W4:Y:S01]  /*1c270*/  LDL.LU R8, [R1+0x318] ;  /* 0x0003180001087983 */ /* 0x000f220000300800 */
[----:B------:R-:W-:-:S03]  /*1c280*/  FADD.FTZ R65, R0, R65 ;  /* 0x0000004100417221 */ /* 0x000fc60000010000 */
[----:B------:R-:W4:Y:S01]  /*1c290*/  LDL.LU R10, [R1+0x3bc] ;  /* 0x0003bc00010a7983 */ /* 0x000f220000300800 */
[----:B------:R-:W-:Y:S01]  /*1c2a0*/  FMUL.FTZ R0, R3, R9 ;  /* 0x0000000903007220 */ /* 0x000fe20000410000 */
[----:B------:R-:W-:Y:S01]  /*1c2b0*/  FADD.FTZ R68, R68, R9 ;  /* 0x0000000944447221 */ /* 0x000fe20000010000 */
[----:B------:R-:W-:-:S04]  /*1c2c0*/  FADD.FTZ R65, R65, R7 ;  /* 0x0000000741417221 */ /* 0x000fc80000010000 */
[----:B------:R-:W-:Y:S01]  /*1c2d0*/  FADD.FTZ R65, R0, R65 ;  /* 0x0000004100417221 */ /* 0x000fe20000010000 */
[C---:B--2---:R-:W-:Y:S02]  /*1c2e0*/  FFMA.FTZ R67, R23.reuse, R9, R67 ;  /* 0x0000000917437223 */ /* 0x044fe40000010043 */
[----:B------:R-:W2:Y:S01]  /*1c2f0*/  LDL.LU R9, [R1+0x3b8] ;  /* 0x0003b80001097983 */ /* 0x000ea20000300800 */
[----:B------:R-:W-:-:S03]  /*1c300*/  FFMA.FTZ R69, R23, R0, R69 ;  /* 0x0000000017457223 */ /* 0x000fc60000010045 */
[----:B------:R-:W2:Y:S01]  /*1c310*/  LDL.LU R23, [R1+0x314] ;  /* 0x0003140001177983 */ /* 0x000ea20000300800 */
[-C--:B---3--:R-:W-:Y:S01]  /*1c320*/  FMUL.FTZ R7, R2, R64.reuse ;  /* 0x0000004002077220 */ /* 0x088fe20000410000 */
[----:B------:R-:W-:Y:S01]  /*1c330*/  FADD.FTZ R6, R6, R64 ;  /* 0x0000004006067221 */ /* 0x000fe20000010000 */
[C---:B----4-:R-:W-:Y:S02]  /*1c340*/  FFMA.FTZ R63, R15.reuse, R64, R63 ;  /* 0x000000400f3f7223 */ /* 0x050fe4000001003f */
[----:B------:R-:W3:Y:S01]  /*1c350*/  LDL.LU R64, [R1+0x310] ;  /* 0x0003100001407983 */ /* 0x000ee20000300800 */
[----:B------:R-:W-:Y:S01]  /*1c360*/  FFMA.FTZ R69, R15, R7, R69 ;  /* 0x000000070f457223 */ /* 0x000fe20000010045 */
[-C--:B------:R-:W-:Y:S01]  /*1c370*/  FMUL.FTZ R0, R3, R66.reuse ;  /* 0x0000004203007220 */ /* 0x080fe20000410000 */
[----:B------:R-:W-:Y:S01]  /*1c380*/  FADD.FTZ R68, R68, R66 ;  /* 0x0000004244447221 */ /* 0x000fe20000010000 */
[----:B------:R-:W4:Y:S01]  /*1c390*/  LDL.LU R15, [R1+0x3ac] ;  /* 0x0003ac00010f7983 */ /* 0x000f220000300800 */
[----:B------:R-:W-:-:S03]  /*1c3a0*/  FFMA.FTZ R67, R12, R66, R67 ;  /* 0x000000420c437223 */ /* 0x000fc60000010043 */
[----:B------:R-:W4:Y:S01]  /*1c3b0*/  LDL.LU R66, [R1+0x308] ;  /* 0x0003080001427983 */ /* 0x000f220000300800 */
[----:B------:R-:W-:Y:S01]  /*1c3c0*/  FADD.FTZ R65, R65, R7 ;  /* 0x0000000741417221 */ /* 0x000fe20000010000 */
[----:B------:R-:W-:Y:S01]  /*1c3d0*/  FFMA.FTZ R69, R12, R0, R69 ;  /* 0x000000000c457223 */ /* 0x000fe20000010045 */
[-C--:B------:R-:W-:Y:S01]  /*1c3e0*/  FMUL.FTZ R7, R2, R21.reuse ;  /* 0x0000001502077220 */ /* 0x080fe20000410000 */
[----:B------:R-:W-:Y:S01]  /*1c3f0*/  FADD.FTZ R6, R6, R21 ;  /* 0x0000001506067221 */ /* 0x000fe20000010000 */
[----:B------:R-:W-:Y:S01]  /*1c400*/  FADD.FTZ R65, R0, R65 ;  /* 0x0000004100417221 */ /* 0x000fe20000010000 */
[----:B------:R-:W4:Y:S01]  /*1c410*/  LDL.LU R12, [R1+0x3a8] ;  /* 0x0003a800010c7983 */ /* 0x000f220000300800 */
[----:B------:R-:W-:Y:S02]  /*1c420*/  FMUL.FTZ R0, R3, R14 ;  /* 0x0000000e03007220 */ /* 0x000fe40000410000 */
[----:B------:R-:W-:Y:S01]  /*1c430*/  FADD.FTZ R65, R65, R7 ;  /* 0x0000000741417221 */ /* 0x000fe20000010000 */
[C---:B------:R-:W-:Y:S01]  /*1c440*/  FFMA.FTZ R63, R22.reuse, R21, R63 ;  /* 0x00000015163f7223 */ /* 0x040fe2000001003f */
[----:B------:R-:W-:Y:S01]  /*1c450*/  FFMA.FTZ R69, R22, R7, R69 ;  /* 0x0000000716457223 */ /* 0x000fe20000010045 */
[----:B------:R-:W4:Y:S01]  /*1c460*/  LDL.LU R21, [R1+0x304] ;  /* 0x0003040001157983 */ /* 0x000f220000300800 */
[----:B------:R-:W-:-:S03]  /*1c470*/  FMUL.FTZ R7, R2, R8 ;  /* 0x0000000802077220 */ /* 0x000fc60000410000 */
[----:B------:R-:W4:Y:S01]  /*1c480*/  LDL.LU R22, [R1+0x3a4] ;  /* 0x0003a40001167983 */ /* 0x000f220000300800 */
[C---:B------:R-:W-:Y:S01]  /*1c490*/  FFMA.FTZ R67, R10.reuse, R14, R67 ;  /* 0x0000000e0a437223 */ /* 0x040fe20000010043 */
[----:B------:R-:W-:Y:S02]  /*1c4a0*/  FFMA.FTZ R69, R10, R0, R69 ;  /* 0x000000000a457223 */ /* 0x000fe40000010045 */
[----:B------:R-:W4:Y:S01]  /*1c4b0*/  LDL.LU R10, [R1+0x300] ;  /* 0x00030000010a7983 */ /* 0x000f220000300800 */
[----:B------:R-:W-:Y:S01]  /*1c4c0*/  FADD.FTZ R68, R68, R14 ;  /* 0x0000000e44447221 */ /* 0x000fe20000010000 */
[----:B------:R-:W-:Y:S02]  /*1c4d0*/  FADD.FTZ R6, R6, R8 ;  /* 0x0000000806067221 */ /* 0x000fe40000010000 */
[----:B------:R-:W4:Y:S01]  /*1c4e0*/  LDL.LU R14, [R1+0x3a0] ;  /* 0x0003a000010e7983 */ /* 0x000f220000300800 */
[----:B------:R-:W-:-:S04]  /*1c4f0*/  FADD.FTZ R65, R0, R65 ;  /* 0x0000004100417221 */ /* 0x000fc80000010000 */
[----:B------:R-:W-:Y:S01]  /*1c500*/  FADD.FTZ R65, R65, R7 ;  /* 0x0000000741417221 */ /* 0x000fe20000010000 */
[C---:B--2---:R-:W-:Y:S01]  /*1c510*/  FFMA.FTZ R63, R9.reuse, R8, R63 ;  /* 0x00000008093f7223 */ /* 0x044fe2000001003f */
[----:B------:R-:W-:Y:S01]  /*1c520*/  FFMA.FTZ R69, R9, R7, R69 ;  /* 0x0000000709457223 */ /* 0x000fe20000010045 */
[----:B------:R-:W2:Y:S04]  /*1c530*/  LDL.LU R8, [R1+0x2f4] ;  /* 0x0002f40001087983 */ /* 0x000ea80000300800 */
[----:B------:R-:W2:Y:S01]  /*1c540*/  LDL.LU R9, [R1+0x2fc] ;  /* 0x0002fc0001097983 */ /* 0x000ea20000300800 */
[-C--:B------:R-:W-:Y:S01]  /*1c550*/  FMUL.FTZ R0, R3, R23.reuse ;  /* 0x0000001703007220 */ /* 0x080fe20000410000 */
[----:B------:R-:W-:Y:S01]  /*1c560*/  FFMA.FTZ R67, R13, R23, R67 ;  /* 0x000000170d437223 */ /* 0x000fe20000010043 */
[----:B------:R-:W-:-:S02]  /*1c570*/  FADD.FTZ R68, R68, R23 ;  /* 0x0000001744447221 */ /* 0x000fc40000010000 */
[----:B------:R-:W2:Y:S01]  /*1c580*/  LDL.LU R23, [R1+0x39c] ;  /* 0x00039c0001177983 */ /* 0x000ea20000300800 */
[-C--:B---3--:R-:W-:Y:S01]  /*1c590*/  FMUL.FTZ R7, R2, R64.reuse ;  /* 0x0000004002077220 */ /* 0x088fe20000410000 */
[----:B------:R-:W-:Y:S01]  /*1c5a0*/  FFMA.FTZ R63, R11, R64, R63 ;  /* 0x000000400b3f7223 */ /* 0x000fe2000001003f */
[----:B------:R-:W-:Y:S02]  /*1c5b0*/  FADD.FTZ R6, R6, R64 ;  /* 0x0000004006067221 */ /* 0x000fe40000010000 */
[----:B------:R-:W3:Y:S01]  /*1c5c0*/  LDL.LU R64, [R1+0x398] ;  /* 0x0003980001407983 */ /* 0x000ee20000300800 */
[----:B------:R-:W-:Y:S01]  /*1c5d0*/  FFMA.FTZ R69, R13, R0, R69 ;  /* 0x000000000d457223 */ /* 0x000fe20000010045 */
[----:B------:R-:W-:Y:S01]  /*1c5e0*/  FADD.FTZ R65, R0, R65 ;  /* 0x0000004100417221 */ /* 0x000fe20000010000 */
[-C--:B----4-:R-:W-:Y:S01]  /*1c5f0*/  FMUL.FTZ R0, R3, R66.reuse ;  /* 0x0000004203007220 */ /* 0x090fe20000410000 */
[----:B------:R-:W-:Y:S01]  /*1c600*/  FFMA.FTZ R67, R15, R66, R67 ;  /* 0x000000420f437223 */ /* 0x000fe20000010043 */
[----:B------:R-:W-:-:S02]  /*1c610*/  FADD.FTZ R68, R68, R66 ;  /* 0x0000004244447221 */ /* 0x000fc40000010000 */
[----:B------:R-:W4:Y:S01]  /*1c620*/  LDL.LU R66, [R1+0x394] ;  /* 0x0003940001427983 */ /* 0x000f220000300800 */
[----:B------:R-:W-:Y:S01]  /*1c630*/  FFMA.FTZ R69, R11, R7, R69 ;  /* 0x000000070b457223 */ /* 0x000fe20000010045 */
[----:B------:R-:W-:-:S03]  /*1c640*/  FADD.FTZ R65, R65, R7 ;  /* 0x0000000741417221 */ /* 0x000fc60000010000 */
[----:B------:R-:W-:Y:S01]  /*1c650*/  FFMA.FTZ R69, R15, R0, R69 ;  /* 0x000000000f457223 */ /* 0x000fe20000010045 */
[----:B------:R-:W-:Y:S01]  /*1c660*/  FADD.FTZ R65, R0, R65 ;  /* 0x0000004100417221 */ /* 0x000fe20000010000 */
[-C--:B------:R-:W-:Y:S01]  /*1c670*/  FMUL.FTZ R7, R2, R21.reuse ;  /* 0x0000001502077220 */ /* 0x080fe20000410000 */
[----:B------:R-:W-:Y:S01]  /*1c680*/  FFMA.FTZ R63, R12, R21, R63 ;  /* 0x000000150c3f7223 */ /* 0x000fe2000001003f */
[----:B------:R-:W-:Y:S02]  /*1c690*/  FADD.FTZ R6, R6, R21 ;  /* 0x0000001506067221 */ /* 0x000fe40000010000 */
[----:B------:R-:W-:Y:S01]  /*1c6a0*/  FFMA.FTZ R69, R12, R7, R69 ;  /* 0x000000070c457223 */ /* 0x000fe20000010045 */
[----:B------:R-:W4:Y:S01]  /*1c6b0*/  LDL.LU R21, [R1+0x390] ;  /* 0x0003900001157983 */ /* 0x000f220000300800 */
[----:B------:R-:W-:Y:S01]  /*1c6c0*/  FADD.FTZ R65, R65, R7 ;  /* 0x0000000741417221 */ /* 0x000fe20000010000 */
[-C--:B------:R-:W-:Y:S01]  /*1c6d0*/  FMUL.FTZ R0, R3, R10.reuse ;  /* 0x0000000a03007220 */ /* 0x080fe20000410000 */
[----:B------:R-:W-:Y:S01]  /*1c6e0*/  FFMA.FTZ R67, R22, R10, R67 ;  /* 0x0000000a16437223 */ /* 0x000fe20000010043 */
[----:B------:R-:W-:-:S02]  /*1c6f0*/  FADD.FTZ R68, R68, R10 ;  /* 0x0000000a44447221 */ /* 0x000fc40000010000 */
[----:B------:R-:W-:Y:S01]  /*1c700*/  FFMA.FTZ R69, R22, R0, R69 ;  /* 0x0000000016457223 */ /* 0x000fe20000010045 */
[----:B------:R-:W4:Y:S01]  /*1c710*/  LDL.LU R10, [R1+0x38c] ;  /* 0x00038c00010a7983 */ /* 0x000f220000300800 */
[----:B------:R-:W-:-:S03]  /*1c720*/  FADD.FTZ R65, R0, R65 ;  /* 0x0000004100417221 */ /* 0x000fc60000010000 */
[----:B------:R-:W4:Y:S01]  /*1c730*/  LDL.LU R22, [R1+0x2c0] ;  /* 0x0002c00001167983 */ /* 0x000f220000300800 */
[-C--:B--2---:R-:W-:Y:S01]  /*1c740*/  FMUL.FTZ R0, R3, R8.reuse ;  /* 0x0000000803007220 */ /* 0x084fe20000410000 */
[-C--:B------:R-:W-:Y:S01]  /*1c750*/  FMUL.FTZ R7, R2, R9.reuse ;  /* 0x0000000902077220 */ /* 0x080fe20000410000 */
[----:B------:R-:W-:Y:S01]  /*1c760*/  FFMA.FTZ R63, R14, R9, R63 ;  /* 0x000000090e3f7223 */ /* 0x000fe2000001003f */
[----:B------:R-:W-:Y:S02]  /*1c770*/  FADD.FTZ R6, R6, R9 ;  /* 0x0000000906067221 */ /* 0x000fe40000010000 */
[----:B------:R-:W-:Y:S01]  /*1c780*/  FFMA.FTZ R69, R14, R7, R69 ;  /* 0x000000070e457223 */ /* 0x000fe20000010045 */
[----:B------:R-:W2:Y:S01]  /*1c790*/  LDL.LU R9, [R1+0x388] ;  /* 0x0003880001097983 */ /* 0x000ea20000300800 */
[----:B------:R-:W-:Y:S01]  /*1c7a0*/  FADD.FTZ R65, R65, R7 ;  /* 0x0000000741417221 */ /* 0x000fe20000010000 */
[C---:B------:R-:W-:Y:S01]  /*1c7b0*/  FFMA.FTZ R67, R23.reuse, R8, R67 ;  /* 0x0000000817437223 */ /* 0x040fe20000010043 */
[----:B------:R-:W-:Y:S01]  /*1c7c0*/  FFMA.FTZ R69, R23, R0, R69 ;  /* 0x0000000017457223 */ /* 0x000fe20000010045 */
[-C--:B------:R-:W-:Y:S01]  /*1c7d0*/  FMUL.FTZ R7, R2, R62.reuse ;  /* 0x0000003e02077220 */ /* 0x080fe20000410000 */
[----:B------:R-:W-:Y:S01]  /*1c7e0*/  FADD.FTZ R68, R68, R8 ;  /* 0x0000000844447221 */ /* 0x000fe20000010000 */
[----:B------:R-:W-:Y:S01]  /*1c7f0*/  FADD.FTZ R65, R0, R65 ;  /* 0x0000004100417221 */ /* 0x000fe20000010000 */
[----:B------:R-:W2:Y:S01]  /*1c800*/  LDL.LU R8, [R1+0x384] ;  /* 0x0003840001087983 */ /* 0x000ea20000300800 */
[C---:B---3--:R-:W-:Y:S01]  /*1c810*/  FFMA.FTZ R63, R64.reuse, R62, R63 ;  /* 0x0000003e403f7223 */ /* 0x048fe2000001003f */
[----:B------:R-:W-:Y:S01]  /*1c820*/  FFMA.FTZ R69, R64, R7, R69 ;  /* 0x0000000740457223 */ /* 0x000fe20000010045 */
[-C--:B------:R-:W-:Y:S01]  /*1c830*/  FMUL.FTZ R0, R3, R55.reuse ;  /* 0x0000003703007220 */ /* 0x080fe20000410000 */
[----:B------:R-:W3:Y:S01]  /*1c840*/  LDL.LU R64, [R1+0x380] ;  /* 0x0003800001407983 */ /* 0x000ee20000300800 */
[----:B----4-:R-:W-:-:S02]  /*1c850*/  FFMA.FTZ R67, R66, R55, R67 ;  /* 0x0000003742437223 */ /* 0x010fc40000010043 */
[----:B------:R-:W-:Y:S01]  /*1c860*/  FFMA.FTZ R69, R66, R0, R69 ;  /* 0x0000000042457223 */ /* 0x000fe20000010045 */
[----:B------:R-:W-:Y:S01]  /*1c870*/  FADD.FTZ R6, R6, R62 ;  /* 0x0000003e06067221 */ /* 0x000fe20000010000 */
[----:B------:R-:W4:Y:S01]  /*1c880*/  LDL.LU R66, [R1+0x37c] ;  /* 0x00037c0001427983 */ /* 0x000f220000300800 */
[----:B------:R-:W-:Y:S01]  /*1c890*/  FADD.FTZ R65, R65, R7 ;  /* 0x0000000741417221 */ /* 0x000fe20000010000 */
[----:B------:R-:W-:Y:S02]  /*1c8a0*/  FMUL.FTZ R7, R2, R61 ;  /* 0x0000003d02077220 */ /* 0x000fe40000410000 */
[----:B------:R-:W4:Y:S01]  /*1c8b0*/  LDL.LU R14, [R1+0x360] ;  /* 0x00036000010e7983 */ /* 0x000f220000300800 */
[----:B------:R-:W-:Y:S01]  /*1c8c0*/  FADD.FTZ R65, R0, R65 ;  /* 0x0000004100417221 */ /* 0x000fe20000010000 */
[----:B------:R-:W-:Y:S02]  /*1c8d0*/  FMUL.FTZ R0, R3, R53 ;  /* 0x0000003503007220 */ /* 0x000fe40000410000 */
[----:B------:R-:W4:Y:S01]  /*1c8e0*/  LDL.LU R23, [R1+0x35c] ;  /* 0x00035c0001177983 */ /* 0x000f220000300800 */
[C---:B------:R-:W-:Y:S01]  /*1c8f0*/  FFMA.FTZ R63, R21.reuse, R61, R63 ;  /* 0x0000003d153f7223 */ /* 0x040fe2000001003f */
[----:B------:R-:W-:-:S02]  /*1c900*/  FFMA.FTZ R69, R21, R7, R69 ;  /* 0x0000000715457223 */ /* 0x000fc40000010045 */
[----:B------:R-:W4:Y:S01]  /*1c910*/  LDL.LU R21, [R1+0x378] ;  /* 0x0003780001157983 */ /* 0x000f220000300800 */
[----:B------:R-:W-:Y:S01]  /*1c920*/  FADD.FTZ R65, R65, R7 ;  /* 0x0000000741417221 */ /* 0x000fe20000010000 */
[----:B------:R-:W-:Y:S01]  /*1c930*/  FMUL.FTZ R7, R2, R60 ;  /* 0x0000003c02077220 */ /* 0x000fe20000410000 */
[C---:B------:R-:W-:Y:S01]  /*1c940*/  FFMA.FTZ R67, R10.reuse, R53, R67 ;  /* 0x000000350a437223 */ /* 0x040fe20000010043 */
[----:B------:R-:W-:Y:S02]  /*1c950*/  FFMA.FTZ R69, R10, R0, R69 ;  /* 0x000000000a457223 */ /* 0x000fe40000010045 */
[----:B------:R-:W4:Y:S01]  /*1c960*/  LDL.LU R10, [R1+0x374] ;  /* 0x00037400010a7983 */ /* 0x000f220000300800 */
[----:B------:R-:W-:Y:S01]  /*1c970*/  FADD.FTZ R65, R0, R65 ;  /* 0x0000004100417221 */ /* 0x000fe20000010000 */
[----:B------:R-:W-:-:S03]  /*1c980*/  FMUL.FTZ R0, R3, R51 ;  /* 0x0000003303007220 */ /* 0x000fc60000410000 */
[----:B------:R-:W-:-:S04]  /*1c990*/  FADD.FTZ R65, R65, R7 ;  /* 0x0000000741417221 */ /* 0x000fc80000010000 */
[----:B------:R-:W-:Y:S01]  /*1c9a0*/  FADD.FTZ R65, R0, R65 ;  /* 0x0000004100417221 */ /* 0x000fe20000010000 */
[C---:B--2---:R-:W-:Y:S01]  /*1c9b0*/  FFMA.FTZ R63, R9.reuse, R60, R63 ;  /* 0x0000003c093f7223 */ /* 0x044fe2000001003f */
[----:B------:R-:W-:Y:S02]  /*1c9c0*/  FFMA.FTZ R69, R9, R7, R69 ;  /* 0x0000000709457223 */ /* 0x000fe40000010045 */
[----:B------:R-:W2:Y:S01]  /*1c9d0*/  LDL.LU R9, [R1+0x370] ;  /* 0x0003700001097983 */ /* 0x000ea20000300800 */
[----:B------:R-:W-:Y:S01]  /*1c9e0*/  FMUL.FTZ R7, R2, R59 ;  /* 0x0000003b02077220 */ /* 0x000fe20000410000 */
[C---:B------:R-:W-:Y:S01]  /*1c9f0*/  FFMA.FTZ R67, R8.reuse, R51, R67 ;  /* 0x0000003308437223 */ /* 0x040fe20000010043 */
[----:B------:R-:W-:Y:S02]  /*1ca00*/  FFMA.FTZ R69, R8, R0, R69 ;  /* 0x0000000008457223 */ /* 0x000fe40000010045 */
[----:B------:R-:W2:Y:S01]  /*1ca10*/  LDL.LU R8, [R1+0x36c] ;  /* 0x00036c0001087983 */ /* 0x000ea20000300800 */
[C---:B---3--:R-:W-:Y:S01]  /*1ca20*/  FFMA.FTZ R63, R64.reuse, R59, R63 ;  /* 0x0000003b403f7223 */ /* 0x048fe2000001003f */
[----:B------:R-:W-:Y:S01]  /*1ca30*/  FFMA.FTZ R69, R64, R7, R69 ;  /* 0x0000000740457223 */ /* 0x000fe20000010045 */
[-C--:B------:R-:W-:Y:S01]  /*1ca40*/  FMUL.FTZ R0, R3, R49.reuse ;  /* 0x0000003103007220 */ /* 0x080fe20000410000 */
[----:B------:R-:W3:Y:S01]  /*1ca50*/  LDL.LU R64, [R1+0x368] ;  /* 0x0003680001407983 */ /* 0x000ee20000300800 */
[----:B----4-:R-:W-:-:S02]  /*1ca60*/  FFMA.FTZ R67, R66, R49, R67 ;  /* 0x0000003142437223 */ /* 0x010fc40000010043 */
[----:B------:R-:W-:Y:S02]  /*1ca70*/  FFMA.FTZ R69, R66, R0, R69 ;  /* 0x0000000042457223 */ /* 0x000fe40000010045 */
[----:B------:R-:W4:Y:S01]  /*1ca80*/  LDL.LU R66, [R1+0x364] ;  /* 0x0003640001427983 */ /* 0x000f220000300800 */
[----:B------:R-:W-:Y:S01]  /*1ca90*/  FADD.FTZ R65, R65, R7 ;  /* 0x0000000741417221 */ /* 0x000fe20000010000 */
[-C--:B------:R-:W-:Y:S01]  /*1caa0*/  FMUL.FTZ R7, R2, R58.reuse ;  /* 0x0000003a02077220 */ /* 0x080fe20000410000 */
[----:B------:R-:W-:Y:S02]  /*1cab0*/  FADD.FTZ R6, R6, R61 ;  /* 0x0000003d06067221 */ /* 0x000fe40000010000 */
[----:B------:R-:W-:Y:S01]  /*1cac0*/  FADD.FTZ R65, R0, R65 ;  /* 0x0000004100417221 */ /* 0x000fe20000010000 */
[----:B------:R-:W-:Y:S01]  /*1cad0*/  FMUL.FTZ R0, R3, R47 ;  /* 0x0000002f03007220 */ /* 0x000fe20000410000 */
[----:B------:R-:W-:Y:S01]  /*1cae0*/  FADD.FTZ R6, R6, R60 ;  /* 0x0000003c06067221 */ /* 0x000fe20000010000 */
[----:B------:R-:W-:Y:S01]  /*1caf0*/  FFMA.FTZ R69, R21, R7, R69 ;  /* 0x0000000715457223 */ /* 0x000fe20000010045 */
[----:B------:R-:W-:Y:S01]  /*1cb00*/  FADD.FTZ R65, R65, R7 ;  /* 0x0000000741417221 */ /* 0x000fe20000010000 */
[----:B------:R-:W-:Y:S01]  /*1cb10*/  FMUL.FTZ R7, R2, R57 ;  /* 0x0000003902077220 */ /* 0x000fe20000410000 */
[----:B------:R-:W-:Y:S01]  /*1cb20*/  FADD.FTZ R6, R6, R59 ;  /* 0x0000003b06067221 */ /* 0x000fe20000010000 */
[----:B------:R-:W-:Y:S01]  /*1cb30*/  FFMA.FTZ R63, R21, R58, R63 ;  /* 0x0000003a153f7223 */ /* 0x000fe2000001003f */
[----:B------:R-:W-:Y:S01]  /*1cb40*/  FADD.FTZ R65, R0, R65 ;  /* 0x0000004100417221 */ /* 0x000fe20000010000 */
[----:B------:R-:W4:Y:S01]  /*1cb50*/  LDL.LU R21, [R1+0x358] ;  /* 0x0003580001157983 */ /* 0x000f220000300800 */
[----:B------:R-:W-:Y:S01]  /*1cb60*/  FFMA.FTZ R69, R10, R0, R69 ;  /* 0x000000000a457223 */ /* 0x000fe20000010045 */
[----:B------:R-:W-:Y:S01]  /*1cb70*/  FMUL.FTZ R0, R3, R45 ;  /* 0x0000002d03007220 */ /* 0x000fe20000410000 */
[----:B------:R-:W-:Y:S01]  /*1cb80*/  FADD.FTZ R6, R6, R58 ;  /* 0x0000003a06067221 */ /* 0x000fe20000010000 */
[----:B------:R-:W-:Y:S01]  /*1cb90*/  FADD.FTZ R65, R65, R7 ;  /* 0x0000000741417221 */ /* 0x000fe20000010000 */
[----:B------:R-:W-:-:S02]  /*1cba0*/  FFMA.FTZ R67, R10, R47, R67 ;  /* 0x0000002f0a437223 */ /* 0x000fc40000010043 */
[----:B------:R-:W4:Y:S01]  /*1cbb0*/  LDL.LU R10, [R1+0x354] ;  /* 0x00035400010a7983 */ /* 0x000f220000300800 */
[----:B------:R-:W-:Y:S01]  /*1cbc0*/  FADD.FTZ R6, R6, R57 ;  /* 0x0000003906067221 */ /* 0x000fe20000010000 */
[----:B------:R-:W-:Y:S01]  /*1cbd0*/  FADD.FTZ R65, R0, R65 ;  /* 0x0000004100417221 */ /* 0x000fe20000010000 */
[C---:B--2---:R-:W-:Y:S01]  /*1cbe0*/  FFMA.FTZ R69, R9.reuse, R7, R69 ;  /* 0x0000000709457223 */ /* 0x044fe20000010045 */
[----:B------:R-:W-:Y:S01]  /*1cbf0*/  FFMA.FTZ R63, R9, R57, R63 ;  /* 0x00000039093f7223 */ /* 0x000fe2000001003f */
[----:B------:R-:W-:Y:S02]  /*1cc00*/  FMUL.FTZ R7, R2, R54 ;  /* 0x0000003602077220 */ /* 0x000fe40000410000 */
[C---:B------:R-:W-:Y:S01]  /*1cc10*/  FFMA.FTZ R69, R8.reuse, R0, R69 ;  /* 0x0000000008457223 */ /* 0x040fe20000010045 */
[----:B------:R-:W-:Y:S01]  /*1cc20*/  FFMA.FTZ R67, R8, R45, R67 ;  /* 0x0000002d08437223 */ /* 0x000fe20000010043 */
[----:B------:R-:W-:Y:S01]  /*1cc30*/  FMUL.FTZ R0, R3, R43 ;  /* 0x0000002b03007220 */ /* 0x000fe20000410000 */
[C---:B---3--:R-:W-:Y:S01]  /*1cc40*/  FFMA.FTZ R63, R64.reuse, R54, R63 ;  /* 0x00000036403f7223 */ /* 0x048fe2000001003f */
[----:B------:R-:W-:-:S02]  /*1cc50*/  FFMA.FTZ R69, R64, R7, R69 ;  /* 0x0000000740457223 */ /* 0x000fc40000010045 */
[----:B------:R-:W2:Y:S01]  /*1cc60*/  LDL.LU R64, [R1+0x350] ;  /* 0x0003500001407983 */ /* 0x000ea20000300800 */
[----:B------:R-:W-:Y:S01]  /*1cc70*/  FADD.FTZ R9, R6, R54 ;  /* 0x0000003606097221 */ /* 0x000fe20000010000 */
[C---:B----4-:R-:W-:Y:S01]  /*1cc80*/  FFMA.FTZ R6, R66.reuse, R43, R67 ;  /* 0x0000002b42067223 */ /* 0x050fe20000010043 */
[----:B------:R-:W-:Y:S02]  /*1cc90*/  FFMA.FTZ R8, R66, R0, R69 ;  /* 0x0000000042087223 */ /* 0x000fe40000010045 */
[----:B------:R-:W3:Y:S01]  /*1cca0*/  LDL.LU R66, [R1+0x344] ;  /* 0x0003440001427983 */ /* 0x000ee20000300800 */
[----:B------:R-:W-:Y:S01]  /*1ccb0*/  FADD.FTZ R65, R65, R7 ;  /* 0x0000000741417221 */ /* 0x000fe20000010000 */
[-C--:B------:R-:W-:Y:S01]  /*1ccc0*/  FMUL.FTZ R7, R2, R52.reuse ;  /* 0x0000003402077220 */ /* 0x080fe20000410000 */
[----:B------:R-:W-:Y:S02]  /*1ccd0*/  FFMA.FTZ R63, R14, R52, R63 ;  /* 0x000000340e3f7223 */ /* 0x000fe4000001003f */
[----:B------:R-:W-:Y:S01]  /*1cce0*/  FADD.FTZ R0, R0, R65 ;  /* 0x0000004100007221 */ /* 0x000fe20000010000 */
[----:B------:R-:W-:Y:S01]  /*1ccf0*/  FFMA.FTZ R11, R14, R7, R8 ;  /* 0x000000070e0b7223 */ /* 0x000fe20000010008 */
[-C--:B------:R-:W-:Y:S01]  /*1cd00*/  FMUL.FTZ R8, R3, R41.reuse ;  /* 0x0000002903087220 */ /* 0x080fe20000410000 */
[----:B------:R-:W4:Y:S01]  /*1cd10*/  LDL.LU R14, [R1+0x330] ;  /* 0x00033000010e7983 */ /* 0x000f220000300800 */
[----:B------:R-:W-:Y:S01]  /*1cd20*/  FADD.FTZ R7, R0, R7 ;  /* 0x0000000700077221 */ /* 0x000fe20000010000 */
[C---:B------:R-:W-:Y:S01]  /*1cd30*/  FFMA.FTZ R6, R23.reuse, R41, R6 ;  /* 0x0000002917067223 */ /* 0x040fe20000010006 */
        /* <DEDUP_REMOVED lines=9> */
[----:B------:R-:W-:Y:S01]  /*1cdd0*/  FMUL.FTZ R0, R2, R48 ;  /* 0x0000003002007220 */ /* 0x000fe20000410000 */
[C---:B------:R-:W-:Y:S01]  /*1cde0*/  FFMA.FTZ R6, R10.reuse, R35, R6 ;  /* 0x000000230a067223 */ /* 0x040fe20000010006 */
[----:B------:R-:W-:-:S02]  /*1cdf0*/  FFMA.FTZ R11, R10, R8, R11 ;  /* 0x000000080a0b7223 */ /* 0x000fc4000001000b */
[----:B------:R-:W4:Y:S01]  /*1ce00*/  LDL.LU R10, [R1+0x2f8] ;  /* 0x0002f800010a7983 */ /* 0x000f220000300800 */
[----:B------:R-:W-:Y:S01]  /*1ce10*/  FADD.FTZ R7, R8, R7 ;  /* 0x0000000708077221 */ /* 0x000fe20000010000 */
[-C--:B------:R-:W-:Y:S01]  /*1ce20*/  FMUL.FTZ R8, R3, R33.reuse ;  /* 0x0000002103087220 */ /* 0x080fe20000410000 */
[C---:B--2---:R-:W-:Y:S01]  /*1ce30*/  FFMA.FTZ R63, R64.reuse, R48, R63 ;  /* 0x00000030403f7223 */ /* 0x044fe2000001003f */
[----:B------:R-:W-:Y:S02]  /*1ce40*/  FFMA.FTZ R11, R64, R0, R11 ;  /* 0x00000000400b7223 */ /* 0x000fe4000001000b */
[----:B------:R-:W2:Y:S01]  /*1ce50*/  LDL.LU R64, [R1+0x2dc] ;  /* 0x0002dc0001407983 */ /* 0x000ea20000300800 */
[C---:B---3--:R-:W-:Y:S01]  /*1ce60*/  FFMA.FTZ R6, R66.reuse, R33, R6 ;  /* 0x0000002142067223 */ /* 0x048fe20000010006 */
[----:B------:R-:W-:Y:S02]  /*1ce70*/  FFMA.FTZ R11, R66, R8, R11 ;  /* 0x00000008420b7223 */ /* 0x000fe4000001000b */
[----:B------:R-:W3:Y:S01]  /*1ce80*/  LDL.LU R66, [R1+0x2cc] ;  /* 0x0002cc0001427983 */ /* 0x000ee20000300800 */
[----:B------:R-:W-:Y:S01]  /*1ce90*/  FADD.FTZ R7, R7, R0 ;  /* 0x0000000007077221 */ /* 0x000fe20000010000 */
[----:B------:R-:W-:-:S03]  /*1cea0*/  FMUL.FTZ R0, R2, R46 ;  /* 0x0000002e02007220 */ /* 0x000fc60000410000 */
[----:B------:R-:W-:Y:S01]  /*1ceb0*/  FADD.FTZ R7, R8, R7 ;  /* 0x0000000708077221 */ /* 0x000fe20000010000 */
[C---:B----4-:R-:W-:Y:S01]  /*1cec0*/  FFMA.FTZ R63, R14.reuse, R46, R63 ;  /* 0x0000002e0e3f7223 */ /* 0x050fe2000001003f */
        /* <DEDUP_REMOVED lines=19> */
[----:B------:R-:W-:-:S03]  /*1d000*/  FMUL.FTZ R6, R3, R30 ;  /* 0x0000001e03067220 */ /* 0x000fc60000410000 */
[----:B------:R-:W-:Y:S01]  /*1d010*/  FADD.FTZ R13, R13, R0 ;  /* 0x000000000d0d7221 */ /* 0x000fe20000010000 */
        /* <DEDUP_REMOVED lines=9> */
[----:B------:R-:W-:Y:S01]  /*1d0b0*/  FADD.FTZ R13, R6, R13 ;  /* 0x0000000d060d7221 */ /* 0x000fe20000010000 */
[----:B------:R-:W-:Y:S01]  /*1d0c0*/  FFMA.FTZ R11, R22, R8, R11 ;  /* 0x00000008160b7223 */ /* 0x000fe2000001000b */
[-C--:B------:R-:W-:Y:S01]  /*1d0d0*/  FMUL.FTZ R6, R3, R25.reuse ;  /* 0x0000001903067220 */ /* 0x080fe20000410000 */
[----:B------:R-:W-:Y:S01]  /*1d0e0*/  FADD.FTZ R9, R9, R48 ;  /* 0x0000003009097221 */ /* 0x000fe20000010000 */
[----:B------:R-:W-:Y:S01]  /*1d0f0*/  FADD.FTZ R13, R13, R8 ;  /* 0x000000080d0d7221 */ /* 0x000fe20000010000 */
[C---:B----4-:R-:W-:Y:S01]  /*1d100*/  FFMA.FTZ R7, R14.reuse, R25, R0 ;  /* 0x000000190e077223 */ /* 0x050fe20000010000 */
        /* <DEDUP_REMOVED lines=16> */
[C---:B------:R-:W-:Y:S01]  /*1d210*/  FFMA.FTZ R6, R10.reuse, R32, R63 ;  /* 0x000000200a067223 */ /* 0x040fe2000001003f */
[----:B------:R-:W-:Y:S01]  /*1d220*/  FFMA.FTZ R11, R10, R8, R11 ;  /* 0x000000080a0b7223 */ /* 0x000fe2000001000b */
[----:B------:R-:W-:Y:S01]  /*1d230*/  FMUL.FTZ R10, R3, R29 ;  /* 0x0000001d030a7220 */ /* 0x000fe20000410000 */
[----:B------:R-:W-:Y:S01]  /*1d240*/  FADD.FTZ R9, R9, R34 ;  /* 0x0000002209097221 */ /* 0x000fe20000010000 */
[----:B------:R-:W-:-:S03]  /*1d250*/  FADD.FTZ R13, R13, R8 ;  /* 0x000000080d0d7221 */ /* 0x000fc60000010000 */
[----:B------:R-:W-:Y:S01]  /*1d260*/  FADD.FTZ R32, R9, R32 ;  /* 0x0000002009207221 */ /* 0x000fe20000010000 */
[----:B------:R-:W-:Y:S01]  /*1d270*/  FADD.FTZ R13, R10, R13 ;  /* 0x0000000d0a0d7221 */ /* 0x000fe20000010000 */
[----:B------:R-:W-:Y:S01]  /*1d280*/  FMUL.FTZ R8, R2, R26 ;  /* 0x0000001a02087220 */ /* 0x000fe20000410000 */
[----:B------:R-:W-:Y:S01]  /*1d290*/  FMUL.FTZ R12, R3, R24 ;  /* 0x00000018030c7220 */ /* 0x000fe20000410000 */
[----:B------:R-:W-:Y:S01]  /*1d2a0*/  FADD.FTZ R68, R68, R55 ;  /* 0x0000003744447221 */ /* 0x000fe20000010000 */
[C---:B--2---:R-:W-:Y:S01]  /*1d2b0*/  FFMA.FTZ R7, R64.reuse, R29, R0 ;  /* 0x0000001d40077223 */ /* 0x044fe20000010000 */
[----:B------:R-:W-:Y:S01]  /*1d2c0*/  FFMA.FTZ R11, R64, R10, R11 ;  /* 0x0000000a400b7223 */ /* 0x000fe2000001000b */
[-C--:B------:R-:W-:Y:S01]  /*1d2d0*/  FMUL.FTZ R0, R2, R17.reuse ;  /* 0x0000001102007220 */ /* 0x080fe20000410000 */
[----:B---3--:R-:W-:-:S03]  /*1d2e0*/  FFMA.FTZ R9, R66, R17, R6 ;  /* 0x0000001142097223 */ /* 0x008fc60000010006 */
[----:B------:R-:W-:Y:S01]  /*1d2f0*/  FFMA.FTZ R11, R66, R0, R11 ;  /* 0x00000000420b7223 */ /* 0x000fe2000001000b */
[----:B------:R-:W-:Y:S01]  /*1d300*/  FMUL.FTZ R6, R3, R28 ;  /* 0x0000001c03067220 */ /* 0x000fe20000410000 */
[----:B------:R-:W-:-:S03]  /*1d310*/  FADD.FTZ R13, R13, R0 ;  /* 0x000000000d0d7221 */ /* 0x000fc60000010000 */
[----:B------:R-:W-:Y:S01]  /*1d320*/  FFMA.FTZ R11, R56, R6, R11 ;  /* 0x00000006380b7223 */ /* 0x000fe2000001000b */
[----:B------:R-:W-:Y:S01]  /*1d330*/  FADD.FTZ R13, R6, R13 ;  /* 0x0000000d060d7221 */ /* 0x000fe20000010000 */
[-C--:B------:R-:W-:Y:S02]  /*1d340*/  FMUL.FTZ R6, R3, R19.reuse ;  /* 0x0000001303067220 */ /* 0x080fe40000410000 */
[----:B------:R-:W-:Y:S01]  /*1d350*/  FFMA.FTZ R11, R39, R8, R11 ;  /* 0x00000008270b7223 */ /* 0x000fe2000001000b */
[----:B------:R-:W-:Y:S01]  /*1d360*/  FADD.FTZ R13, R13, R8 ;  /* 0x000000080d0d7221 */ /* 0x000fe20000010000 */
[----:B------:R-:W-:Y:S01]  /*1d370*/  FFMA.FTZ R0, R56, R28, R7 ;  /* 0x0000001c38007223 */ /* 0x000fe20000010007 */
[----:B------:R-:W-:Y:S01]  /*1d380*/  FMUL.FTZ R8, R2, R20 ;  /* 0x0000001402087220 */ /* 0x000fe20000410000 */
[----:B------:R-:W-:Y:S01]  /*1d390*/  FFMA.FTZ R11, R38, R6, R11 ;  /* 0x00000006260b7223 */ /* 0x000fe2000001000b */
[----:B------:R-:W-:Y:S01]  /*1d3a0*/  FADD.FTZ R13, R6, R13 ;  /* 0x0000000d060d7221 */ /* 0x000fe20000010000 */
[----:B------:R-:W-:Y:S01]  /*1d3b0*/  FFMA.FTZ R9, R39, R26, R9 ;  /* 0x0000001a27097223 */ /* 0x000fe20000010009 */
[----:B------:R-:W-:Y:S01]  /*1d3c0*/  FFMA.FTZ R7, R38, R19, R0 ;  /* 0x0000001326077223 */ /* 0x000fe20000010000 */
[----:B------:R-:W-:Y:S01]  /*1d3d0*/  FFMA.FTZ R15, R37, R8, R11 ;  /* 0x00000008250f7223 */ /* 0x000fe2000001000b */
        /* <DEDUP_REMOVED lines=9> */
[----:B------:R-:W-:-:S04]  /*1d470*/  FADD.FTZ R68, R68, R53 ;  /* 0x0000003544447221 */ /* 0x000fc80000010000 */
        /* <DEDUP_REMOVED lines=13> */
[----:B------:R-:W-:Y:S01]  /*1d550*/  FADD.FTZ R29, R18, R29 ;  /* 0x0000001d121d7221 */ /* 0x000fe20000010000 */
[----:B------:R-:W-:-:S03]  /*1d560*/  FADD.FTZ R17, R32, R17 ;  /* 0x0000001120117221 */ /* 0x000fc60000010000 */
[----:B------:R-:W-:Y:S01]  /*1d570*/  FADD.FTZ R28, R29, R28 ;  /* 0x0000001c1d1c7221 */ /* 0x000fe20000010000 */
[----:B------:R-:W-:-:S03]  /*1d580*/  FADD.FTZ R17, R17, R26 ;  /* 0x0000001a11117221 */ /* 0x000fc60000010000 */
[----:B------:R-:W-:Y:S01]  /*1d590*/  FADD.FTZ R11, R28, R19 ;  /* 0x000000131c0b7221 */ /* 0x000fe20000010000 */
[----:B------:R-:W-:Y:S01]  /*1d5a0*/  FADD.FTZ R12, R12, R21 ;  /* 0x000000150c0c7221 */ /* 0x000fe20000010000 */
[----:B------:R-:W-:Y:S02]  /*1d5b0*/  FADD.FTZ R10, R17, R20 ;  /* 0x00000014110a7221 */ /* 0x000fe40000010000 */
[----:B0-----:R-:W-:-:S07]  /*1d5c0*/  FADD.FTZ R11, R11, R24 ;  /* 0x000000180b0b7221 */ /* 0x001fce0000010000 */
.L_x_163:
[----:B------:R-:W0:Y:S01]  /*1d5d0*/  S2R R44, SR_TID.X ;  /* 0x00000000002c7919 */ /* 0x000e220000002100 */
[----:B------:R-:W-:Y:S01]  /*1d5e0*/  MOV R14, R13 ;  /* 0x0000000d000e7202 */ /* 0x000fe20000000f00 */
[----:B------:R-:W1:Y:S01]  /*1d5f0*/  S2UR UR14, SR_CgaCtaId ;  /* 0x00000000000e79c3 */ /* 0x000e620000008800 */
[----:B------:R-:W-:Y:S01]  /*1d600*/  MOV R13, R12 ;  /* 0x0000000c000d7202 */ /* 0x000fe20000000f00 */
[----:B------:R-:W2:Y:S01]  /*1d610*/  S2R R16, SR_LANEID ;  /* 0x0000000000107919 */ /* 0x000ea20000000000 */
[----:B------:R-:W-:Y:S01]  /*1d620*/  UMOV UR6, 0x400 ;  /* 0x0000040000067882 */ /* 0x000fe20000000000 */
[----:B------:R-:W3:Y:S01]  /*1d630*/  LDCU UR9, c[0x0][0x374] ;  /* 0x00006e80ff0977ac */ /* 0x000ee20008000800 */
[----:B------:R-:W-:Y:S01]  /*1d640*/  BSSY.RECONVERGENT B0, `(.L_x_164) ;  /* 0x0000053000007945 */ /* 0x000fe20003800200 */
[----:B------:R-:W-:Y:S01]  /*1d650*/  UIADD3 UR5, UPT, UPT, UR6, 0x90, URZ ;  /* 0x0000009006057890 */ /* 0x000fe2000fffe0ff */
[----:B------:R-:W4:Y:S03]  /*1d660*/  LDCU UR12, c[0x0][0x370] ;  /* 0x00006e00ff0c77ac */ /* 0x000f260008000800 */
        /* <DEDUP_REMOVED lines=36> */
[----:B------:R-:W1:Y:S10]  /*1d8b0*/  SHFL.DOWN PT, R12, R13, 0x10, R7 ;  /* 0x0a0000000d0c7989 */ /* 0x000e7400000e0007 */
[----:B0-----:R-:W-:Y:S01]  /*1d8c0*/  @!P0 FADD.FTZ R14, R14, R6 ;  /* 0x000000060e0e8221 */ /* 0x001fe20000010000 */
[----:B-1----:R-:W-:Y:S01]  /*1d8d0*/  @!P0 FADD.FTZ R13, R13, R12 ;  /* 0x0000000c0d0d8221 */ /* 0x002fe20000010000 */
[----:B------:R-:W-:-:S02]  /*1d8e0*/  ISETP.NE.AND P0, PT, R44, RZ, PT ;  /* 0x000000ff2c00720c */ /* 0x000fc40003f05270 */
[----:B------:R-:W-:Y:S02]  /*1d8f0*/  @!P1 LOP3.LUT R12, R0, 0xf8, RZ, 0xc0, !PT ;  /* 0x000000f8000c9812 */ /* 0x000fe400078ec0ff */
[----:B------:R-:W-:Y:S02]  /*1d900*/  LEA R0, R44, UR5, 0x4 ;  /* 0x000000052c007c11 */ /* 0x000fe4000f8e20ff */
[----:B------:R-:W-:Y:S02]  /*1d910*/  MOV R6, R14 ;  /* 0x0000000e00067202 */ /* 0x000fe40000000f00 */
[----:B------:R-:W-:Y:S01]  /*1d920*/  MOV R7, R13 ;  /* 0x0000000d00077202 */ /* 0x000fe20000000f00 */
[----:B------:R0:W-:Y:S04]  /*1d930*/  STS.128 [R0], R8 ;  /* 0x0000000800007388 */ /* 0x0001e80000000c00 */
[----:B------:R0:W-:Y:S01]  /*1d940*/  @!P1 STS.64 [R12+UR7+0x10], R6 ;  /* 0x000010060c009988 */ /* 0x0001e20008000a07 */
[----:B------:R-:W-:Y:S06]  /*1d950*/  BAR.SYNC.DEFER_BLOCKING 0x0 ;  /* 0x0000000000007b1d */ /* 0x000fec0000010000 */
[----:B---34-:R-:W-:Y:S05]  /*1d960*/  @P0 BRA `(.L_x_165) ;  /* 0x0000000000800947 */ /* 0x018fea0003800000 */
[----:B------:R-:W-:-:S09]  /*1d970*/  ULEA UR5, UR14, UR6, 0x18 ;  /* 0x000000060e057291 */ /* 0x000fd2000f8ec0ff */
[----:B------:R-:W1:Y:S04]  /*1d980*/  LDS.64 R32, [UR5+0x18] ;  /* 0x00001805ff207984 */ /* 0x000e680008000a00 */
[----:B------:R-:W2:Y:S04]  /*1d990*/  LDS.128 R28, [UR5+0x20] ;  /* 0x00002005ff1c7984 */ /* 0x000ea80008000c00 */
[----:B------:R-:W3:Y:S04]  /*1d9a0*/  LDS.128 R24, [UR5+0x30] ;  /* 0x00003005ff187984 */ /* 0x000ee80008000c00 */
[----:B------:R-:W4:Y:S04]  /*1d9b0*/  LDS.128 R20, [UR5+0x40] ;  /* 0x00004005ff147984 */ /* 0x000f280008000c00 */
[----:B------:R-:W4:Y:S04]  /*1d9c0*/  LDS.128 R16, [UR5+0x50] ;  /* 0x00005005ff107984 */ /* 0x000f280008000c00 */
[----:B0-----:R-:W0:Y:S01]  /*1d9d0*/  LDS.128 R12, [UR5+0x60] ;  /* 0x00006005ff0c7984 */ /* 0x001e220008000c00 */
[----:B-1----:R-:W-:Y:S01]  /*1d9e0*/  FADD.FTZ R35, R6, R32 ;  /* 0x0000002006237221 */ /* 0x002fe20000010000 */
[----:B------:R-:W-:-:S02]  /*1d9f0*/  FADD.FTZ R32, R7, R33 ;  /* 0x0000002107207221 */ /* 0x000fc40000010000 */
[----:B------:R-:W1:Y:S01]  /*1da00*/  LDS.64 R6, [UR5+0x70] ;  /* 0x00007005ff067984 */ /* 0x000e620008000a00 */
        /* <DEDUP_REMOVED lines=17> */
[----:B------:R-:W-:-:S03]  /*1db20*/  FADD.FTZ R32, R32, R13 ;  /* 0x0000000d20207221 */ /* 0x000fc60000010000 */
[----:B------:R-:W-:Y:S01]  /*1db30*/  FADD.FTZ R35, R35, R14 ;  /* 0x0000000e23237221 */ /* 0x000fe20000010000 */
[----:B------:R-:W-:-:S03]  /*1db40*/  FADD.FTZ R32, R32, R15 ;  /* 0x0000000f20207221 */ /* 0x000fc60000010000 */
[----:B-1----:R-:W-:Y:S01]  /*1db50*/  FADD.FTZ R6, R35, R6 ;  /* 0x0000000623067221 */ /* 0x002fe20000010000 */
[----:B------:R-:W-:-:S07]  /*1db60*/  FADD.FTZ R7, R32, R7 ;  /* 0x0000000720077221 */ /* 0x000fce0000010000 */
.L_x_165:
[----:B------:R-:W-:Y:S05]  /*1db70*/  BSYNC.RECONVERGENT B0 ;  /* 0x0000000000007941 */ /* 0x000fea0003800200 */
.L_x_164:
[----:B------:R-:W-:Y:S06]  /*1db80*/  BAR.SYNC.DEFER_BLOCKING 0x0 ;  /* 0x0000000000007b1d */ /* 0x000fec0000010000 */
[----:B------:R-:W-:Y:S04]  /*1db90*/  BSSY.RECONVERGENT B0, `(.L_x_166) ;  /* 0x0000025000007945 */ /* 0x000fe80003800200 */
[----:B------:R-:W-:Y:S05]  /*1dba0*/  @P2 BRA `(.L_x_167) ;  /* 0x00000000008c2947 */ /* 0x000fea0003800000 */
[----:B0-----:R-:W0:Y:S04]  /*1dbb0*/  LDS.128 R12, [R0+0x310] ;  /* 0x00031000000c7984 */ /* 0x001e280000000c00 */
[----:B------:R-:W1:Y:S04]  /*1dbc0*/  LDS.128 R16, [R0+0x620] ;  /* 0x0006200000107984 */ /* 0x000e680000000c00 */
[----:B------:R-:W2:Y:S04]  /*1dbd0*/  LDS.128 R20, [R0+0x930] ;  /* 0x0009300000147984 */ /* 0x000ea80000000c00 */
[----:B------:R-:W3:Y:S04]  /*1dbe0*/  LDS.128 R24, [R0+0xc40] ;  /* 0x000c400000187984 */ /* 0x000ee80000000c00 */
[----:B------:R-:W4:Y:S04]  /*1dbf0*/  LDS.128 R28, [R0+0xf50] ;  /* 0x000f5000001c7984 */ /* 0x000f280000000c00 */
[----:B------:R-:W4:Y:S04]  /*1dc00*/  LDS.128 R32, [R0+0x1260] ;  /* 0x0012600000207984 */ /* 0x000f280000000c00 */
[----:B------:R4:W4:Y:S01]  /*1dc10*/  LDS.128 R40, [R0+0x1570] ;  /* 0x0015700000287984 */ /* 0x0009220000000c00 */
        /* <DEDUP_REMOVED lines=28> */
.L_x_167:
[----:B------:R-:W-:Y:S05]  /*1dde0*/  BSYNC.RECONVERGENT B0 ;  /* 0x0000000000007941 */ /* 0x000fea0003800200 */
.L_x_166:
[----:B------:R-:W-:Y:S04]  /*1ddf0*/  BSSY.RECONVERGENT B0, `(.L_x_168) ;  /* 0x000001e000007945 */ /* 0x000fe80003800200 */
[----:B------:R-:W-:Y:S05]  /*1de00*/  @P2 BRA `(.L_x_169) ;  /* 0x0000000000702947 */ /* 0x000fea0003800000 */
[----:B------:R-:W1:Y:S01]  /*1de10*/  LDC.64 R24, c[0x0][0x3f8] ;  /* 0x0000fe00ff187b82 */ /* 0x000e620000000a00 */
[----:B------:R-:W-:-:S05]  /*1de20*/  MOV R19, UR13 ;  /* 0x0000000d00137c02 */ /* 0x000fca0008000f00 */
[----:B------:R-:W-:Y:S02]  /*1de30*/  IMAD R19, R19, 0x31, R44 ;  /* 0x0000003113137824 */ /* 0x000fe400078e022c */
[----:B0-----:R-:W0:Y:S01]  /*1de40*/  LDC.64 R12, c[0x0][0x3d8] ;  /* 0x0000f600ff0c7b82 */ /* 0x001e220000000a00 */
[----:B-1----:R-:W-:Y:S01]  /*1de50*/  IMAD.WIDE.U32 R14, R24, 0x3, RZ ;  /* 0x00000003180e7825 */ /* 0x002fe200078e00ff */
[C---:B------:R-:W-:Y:S02]  /*1de60*/  LEA R17, R25.reuse, R25, 0x1 ;  /* 0x0000001919117211 */ /* 0x040fe400078e08ff */
[----:B------:R-:W-:Y:S02]  /*1de70*/  LEA.HI R23, P1, R25, R24, RZ, 0x1 ;  /* 0x0000001819177211 */ /* 0x000fe400078308ff */
[----:B------:R-:W-:Y:S02]  /*1de80*/  IADD3 R17, PT, PT, R15, R17, RZ ;  /* 0x000000110f117210 */ /* 0x000fe40007ffe0ff */
[----:B------:R-:W-:Y:S01]  /*1de90*/  IADD3.X R0, PT, PT, RZ, R25, RZ, P1, !PT ;  /* 0x00000019ff007210 */ /* 0x000fe20000ffe4ff */
[----:B0-----:R-:W-:Y:S01]  /*1dea0*/  IMAD.WIDE R12, R19, 0x4, R12 ;  /* 0x00000004130c7825 */ /* 0x001fe200078e020c */
        /* <DEDUP_REMOVED lines=18> */
.L_x_169:
[----:B------:R-:W-:Y:S05]  /*1dfd0*/  BSYNC.RECONVERGENT B0 ;  /* 0x0000000000007941 */ /* 0x000fea0003800200 */
.L_x_168:
[----:B------:R-:W-:-:S09]  /*1dfe0*/  UISETP.GE.U32.AND UP0, UPT, UR12, 0x2, UPT ;  /* 0x000000020c00788c */ /* 0x000fd2000bf06070 */
[----:B------:R-:W-:Y:S05]  /*1dff0*/  BRA.U !UP0, `(.L_x_170) ;  /* 0x0000000d08787547 */ /* 0x000fea000b800000 */
[----:B01----:R-:W0:Y:S01]  /*1e000*/  LDC.64 R8, c[0x0][0x3d0] ;  /* 0x0000f400ff087b82 */ /* 0x003e220000000a00 */
[----:B------:R-:W-:Y:S01]  /*1e010*/  ULOP3.LUT UR5, UR4, 0x1, URZ, 0xc0, !UPT ;  /* 0x0000000104057892 */ /* 0x000fe2000f8ec0ff */
[----:B------:R-:W-:Y:S03]  /*1e020*/  BSSY.RECONVERGENT B0, `(.L_x_171) ;  /* 0x0000023000007945 */ /* 0x000fe60003800200 */
[----:B------:R-:W-:-:S03]  /*1e030*/  UIMAD UR6, UR5, UR9, URZ ;  /* 0x00000009050672a4 */ /* 0x000fc6000f8e02ff */
[----:B------:R-:W1:Y:S01]  /*1e040*/  S2UR UR29, SR_CTAID.X ;  /* 0x00000000001d79c3 */ /* 0x000e620000002500 */
[----:B------:R-:W-:-:S04]  /*1e050*/  UIMAD UR5, UR6, UR12, URZ ;  /* 0x0000000c060572a4 */ /* 0x000fc8000f8e02ff */
[----:B------:R-:W-:-:S03]  /*1e060*/  USHF.L.U32 UR5, UR5, 0x1, URZ ;  /* 0x0000000105057899 */ /* 0x000fc600080006ff */
[----:B------:R-:W2:Y:S03]  /*1e070*/  S2UR UR14, SR_CTAID.Y ;  /* 0x00000000000e79c3 */ /* 0x000ea60000002600 */
[----:B------:R-:W-:-:S05]  /*1e080*/  MOV R11, UR5 ;  /* 0x00000005000b7c02 */ /* 0x000fca0008000f00 */
[----:B0-----:R-:W-:Y:S01]  /*1e090*/  IMAD.WIDE R8, R11, 0x4, R8 ;  /* 0x000000040b087825 */ /* 0x001fe200078e0208 */
[----:B-12---:R-:W-:Y:S06]  /*1e0a0*/  @P0 BRA `(.L_x_172) ;  /* 0x0000000000680947 */ /* 0x006fec0003800000 */
        /* <DEDUP_REMOVED lines=21> */
.L_x_173:
[----:B------:R-:W2:Y:S04]  /*1e200*/  LDG.E.STRONG.GPU R0, desc[UR10][R12.64] ;  /* 0x0000000a0c007981 */ /* 0x000ea8000c1ef900 */
[----:B--2---:R-:W-:Y:S04]  /*1e210*/  CCTL.IVALL ;  /* 0x00000000ff00798f */ /* 0x004fe80002000000 */
[----:B------:R0:W-:Y:S01]  /*1e220*/  STL [R1], R0 ;  /* 0x0000000001007387 */ /* 0x0001e20000100800 */
[----:B------:R-:W-:-:S13]  /*1e230*/  ISETP.NE.AND P0, PT, R0, UR5, PT ;  /* 0x0000000500007c0c */ /* 0x000fda000bf05270 */
[----:B0-----:R-:W-:Y:S05]  /*1e240*/  @P0 BRA `(.L_x_173) ;  /* 0xfffffffc00ec0947 */ /* 0x001fea000383ffff */
.L_x_172:
[----:B------:R-:W-:Y:S05]  /*1e250*/  BSYNC.RECONVERGENT B0 ;  /* 0x0000000000007941 */ /* 0x000fea0003800200 */
.L_x_171:
[----:B------:R-:W-:Y:S01]  /*1e260*/  BAR.SYNC.DEFER_BLOCKING 0x0 ;  /* 0x0000000000007b1d */ /* 0x000fe20000010000 */
[----:B------:R-:W-:-:S05]  /*1e270*/  UISETP.GE.U32.AND UP0, UPT, UR12, 0x8, UPT ;  /* 0x000000080c00788c */ /* 0x000fca000bf06070 */
[----:B------:R-:W-:-:S04]  /*1e280*/  UMOV UR5, URZ ;  /* 0x000000ff00057c82 */ /* 0x000fc80008000000 */
[----:B------:R-:W-:Y:S05]  /*1e290*/  BRA.U !UP0, `(.L_x_174) ;  /* 0x0000000508607547 */ /* 0x000fea000b800000 */
[----:B------:R-:W-:Y:S02]  /*1e2a0*/  ULEA UR13, UR9, UR14, 0x1 ;  /* 0x0000000e090d7291 */ /* 0x000fe4000f8e08ff */
[----:B------:R-:W-:Y:S02]  /*1e2b0*/  UIMAD UR17, UR9, 0x6, UR14 ;  /* 0x00000006091178a4 */ /* 0x000fe4000f8e020e */
[----:B------:R-:W-:Y:S02]  /*1e2c0*/  UIMAD UR18, UR9, 0x5, UR14 ;  /* 0x00000005091278a4 */ /* 0x000fe4000f8e020e */
[----:B------:R-:W-:Y:S02]  /*1e2d0*/  ULEA UR19, UR9, UR14, 0x2 ;  /* 0x0000000e09137291 */ /* 0x000fe4000f8e10ff */
[----:B------:R-:W-:Y:S02]  /*1e2e0*/  UIMAD UR20, UR9, 0x7, UR14 ;  /* 0x00000007091478a4 */ /* 0x000fe4000f8e020e */
[----:B------:R-:W-:-:S02]  /*1e2f0*/  UIMAD UR21, UR9, 0x3, UR14 ;  /* 0x00000003091578a4 */ /* 0x000fc4000f8e020e */
[----:B------:R-:W-:Y:S02]  /*1e300*/  UIADD3 UR22, UPT, UPT, UR14, UR9, URZ ;  /* 0x000000090e167290 */ /* 0x000fe4000fffe0ff */
[----:B------:R-:W-:Y:S02]  /*1e310*/  UIADD3 UR23, UPT, UPT, -UR29, URZ, URZ ;  /* 0x000000ff1d177290 */ /* 0x000fe4000fffe1ff */
[----:B------:R-:W-:Y:S01]  /*1e320*/  ULOP3.LUT UR7, UR12, 0x7ffffff8, URZ, 0xc0, !UPT ;  /* 0x7ffffff80c077892 */ /* 0x000fe2000f8ec0ff */
[----:B------:R-:W-:Y:S01]  /*1e330*/  UMOV UR5, URZ ;  /* 0x000000ff00057c82 */ /* 0x000fe20008000000 */
[----:B------:R-:W-:-:S10]  /*1e340*/  UMOV UR6, UR14 ;  /* 0x0000000e00067c82 */ /* 0x000fd40008000000 */
.L_x_175:
        /* <DEDUP_REMOVED lines=77> */
.L_x_174:
        /* <DEDUP_REMOVED lines=52> */
.L_x_176:
        /* <DEDUP_REMOVED lines=27> */
.L_x_177:
        /* <DEDUP_REMOVED lines=12> */
.L_x_178:
[----:B------:R-:W-:Y:S05]  /*1edd0*/  BSYNC.RECONVERGENT B0 ;  /* 0x0000000000007941 */ /* 0x000fea0003800200 */
.L_x_170:
[----:B------:R-:W2:Y:S01]  /*1ede0*/  S2UR UR6, SR_CgaCtaId ;  /* 0x00000000000679c3 */ /* 0x000ea20000008800 */
[----:B------:R-:W-:Y:S01]  /*1edf0*/  ISETP.NE.AND P0, PT, R44, RZ, PT ;  /* 0x000000ff2c00720c */ /* 0x000fe20003f05270 */
[----:B------:R-:W-:Y:S01]  /*1ee00*/  UMOV UR5, 0x400 ;  /* 0x0000040000057882 */ /* 0x000fe20000000000 */
[----:B------:R-:W3:Y:S01]  /*1ee10*/  LDCU.U8 UR12, c[0x0][0x414] ;  /* 0x00008280ff0c77ac */ /* 0x000ee20008000000 */
[----:B-1----:R-:W-:Y:S01]  /*1ee20*/  HFMA2 R13, -RZ, RZ, 0, 0 ;  /* 0x00000000ff0d7431 */ /* 0x002fe200000001ff */
[----:B------:R-:W1:Y:S01]  /*1ee30*/  LDCU.64 UR20, c[0x0][0x3f8] ;  /* 0x00007f00ff1477ac */ /* 0x000e620008000a00 */
[----:B------:R-:W4:Y:S01]  /*1ee40*/  LDCU.64 UR18, c[0x0][0x400] ;  /* 0x00008000ff1277ac */ /* 0x000f220008000a00 */
[----:B---3--:R-:W-:Y:S02]  /*1ee50*/  UISETP.NE.AND UP0, UPT, UR12, URZ, UPT ;  /* 0x000000ff0c00728c */ /* 0x008fe4000bf05270 */
[----:B--2---:R-:W-:Y:S01]  /*1ee60*/  ULEA UR5, UR6, UR5, 0x18 ;  /* 0x0000000506057291 */ /* 0x004fe2000f8ec0ff */
[----:B------:R-:W2:Y:S03]  /*1ee70*/  LDCU.64 UR6, c[0x0][0x380] ;  /* 0x00007000ff0677ac */ /* 0x000ea60008000a00 */
[----:B------:R-:W-:-:S05]  /*1ee80*/  PLOP3.LUT P1, PT, PT, PT, UP0, 0x80, 0x8 ;  /* 0x000000000008781c */ /* 0x000fca0003f2f008 */
[----:B------:R-:W-:Y:S01]  /*1ee90*/  @!P0 STS.64 [UR5+0x80], R6 ;  /* 0x00008006ff008988 */ /* 0x000fe20008000a05 */
[----:B------:R-:W-:Y:S06]  /*1eea0*/  BAR.SYNC.DEFER_BLOCKING 0x0 ;  /* 0x0000000000007b1d */ /* 0x000fec0000010000 */
[----:B0-----:R-:W0:Y:S01]  /*1eeb0*/  LDS.64 R10, [UR5+0x80] ;  /* 0x00008005ff0a7984 */ /* 0x001e220008000a00 */
[----:B------:R-:W0:Y:S02]  /*1eec0*/  LDCU UR5, c[0x0][0x42c] ;  /* 0x00008580ff0577ac */ /* 0x000e240008000800 */
[----:B0-----:R-:W-:Y:S01]  /*1eed0*/  FMUL.FTZ R0, R10, UR5 ;  /* 0x000000050a007c20 */ /* 0x001fe20008410000 */
[----:B-12-4-:R-:W-:-:S07]  /*1eee0*/  FMUL.FTZ R11, R11, UR5 ;  /* 0x000000050b0b7c20 */ /* 0x016fce0008410000 */
.L_x_184:
[----:B------:R-:W-:-:S05]  /*1eef0*/  LEA R14, R13, UR15, 0x2 ;  /* 0x0000000f0d0e7c11 */ /* 0x000fca000f8e10ff */
[----:B0-----:R-:W2:Y:S04]  /*1ef00*/  LDL.64 R8, [R14+0x10] ;  /* 0x000010000e087983 */ /* 0x001ea80000100a00 */
[----:B------:R-:W3:Y:S01]  /*1ef10*/  LDL.64 R6, [R14+0x110] ;  /* 0x000110000e067983 */ /* 0x000ee20000100a00 */
[----:B-----5:R-:W-:Y:S01]  /*1ef20*/  LEA R25, R13, R56, 0x3 ;  /* 0x000000380d197211 */ /* 0x020fe200078e18ff */
[----:B------:R-:W-:Y:S03]  /*1ef30*/  BSSY.RECONVERGENT B0, `(.L_x_179) ;  /* 0x0000035000007945 */ /* 0x000fe60003800200 */
[----:B------:R-:W-:Y:S02]  /*1ef40*/  ISETP.GE.U32.AND P0, PT, R25, UR18, PT ;  /* 0x0000001219007c0c */ /* 0x000fe4000bf06070 */
[----:B--2---:R-:W-:-:S02]  /*1ef50*/  SHF.L.U32 R10, R8, 0x10, RZ ;  /* 0x00000010080a7819 */ /* 0x004fc400000006ff */
[----:B------:R-:W-:Y:S02]  /*1ef60*/  PRMT R8, R8, 0x7632, R8 ;  /* 0x0000763208087816 */ /* 0x000fe40000000008 */
[----:B---3--:R-:W-:Y:S01]  /*1ef70*/  SHF.L.U32 R15, R6, 0x10, RZ ;  /* 0x00000010060f7819 */ /* 0x008fe200000006ff */
[----:B------:R-:W-:Y:S01]  /*1ef80*/  FADD.FTZ R10, R10, -UR28 ;  /* 0x8000001c0a0a7e21 */ /* 0x000fe20008010000 */
[----:B------:R-:W-:Y:S02]  /*1ef90*/  SHF.L.U32 R8, R8, 0x10, RZ ;  /* 0x0000001008087819 */ /* 0x000fe400000006ff */
[----:B------:R-:W-:Y:S01]  /*1efa0*/  PRMT R6, R6, 0x7632, R6 ;  /* 0x0000763206067816 */ /* 0x000fe20000000006 */
[----:B------:R-:W-:Y:S02]  /*1efb0*/  FMUL.FTZ R23, R10, UR16 ;  /* 0x000000100a177c20 */ /* 0x000fe40008410000 */
[----:B------:R-:W-:Y:S01]  /*1efc0*/  FADD.FTZ R8, R8, -UR28 ;  /* 0x8000001c08087e21 */ /* 0x000fe20008010000 */
[----:B------:R-:W-:Y:S01]  /*1efd0*/  SHF.L.U32 R6, R6, 0x10, RZ ;  /* 0x0000001006067819 */ /* 0x000fe200000006ff */
[----:B------:R-:W-:-:S02]  /*1efe0*/  @P1 FFMA.FTZ R10, R2, R23, R4 ;  /* 0x00000017020a1223 */ /* 0x000fc40000010004 */
        /* <DEDUP_REMOVED lines=8> */
[----:B------:R-:W0:Y:S01]  /*1f070*/  @P1 MUFU.RCP R14, R14 ;  /* 0x0000000e000e1308 */ /* 0x000e220000001000 */
[----:B-1----:R-:W-:Y:S01]  /*1f080*/  @P1 FADD.FTZ R17, R16, 1 ;  /* 0x3f80000010111421 */ /* 0x002fe20000010000 */
[----:B------:R-:W-:-:S04]  /*1f090*/  SHF.R.S32.HI R16, RZ, 0x1f, R25 ;  /* 0x0000001fff107819 */ /* 0x000fc80000011419 */
[----:B------:R-:W-:Y:S02]  /*1f0a0*/  ISETP.GE.AND.EX P0, PT, R16, UR19, PT, P0 ;  /* 0x0000001310007c0c */ /* 0x000fe4000bf06300 */
[----:B------:R-:W1:Y:S01]  /*1f0b0*/  @P1 MUFU.RCP R17, R17 ;  /* 0x0000001100111308 */ /* 0x000e620000001000 */
[----:B0-----:R-:W-:-:S04]  /*1f0c0*/  @P1 FADD.FTZ R19, -R14, 1 ;  /* 0x3f8000000e131421 */ /* 0x001fc80000010100 */
[----:B------:R-:W-:Y:S01]  /*1f0d0*/  @P1 FFMA.FTZ R19, R10, R19, 1 ;  /* 0x3f8000000a131423 */ /* 0x000fe20000010013 */
[----:B------:R-:W-:Y:S01]  /*1f0e0*/  @P1 FMUL.FTZ R10, R15, R14 ;  /* 0x0000000e0f0a1220 */ /* 0x000fe20000410000 */
[----:B-1----:R-:W-:Y:S01]  /*1f0f0*/  @P1 FADD.FTZ R21, -R17, 1 ;  /* 0x3f80000011151421 */ /* 0x002fe20000010100 */
[----:B------:R-:W-:Y:S02]  /*1f100*/  @P1 FMUL.FTZ R17, R6, R17 ;  /* 0x0000001106111220 */ /* 0x000fe40000410000 */
[----:B------:R-:W-:Y:S01]  /*1f110*/  @P1 FMUL.FTZ R15, R10, R19 ;  /* 0x000000130a0f1220 */ /* 0x000fe20000410000 */
[----:B------:R-:W-:Y:S01]  /*1f120*/  FFMA.FTZ R19, R0, R23, R11 ;  /* 0x0000001700137223 */ /* 0x000fe2000001000b */
[----:B------:R-:W-:Y:S01]  /*1f130*/  @P1 FFMA.FTZ R8, R8, R21, 1 ;  /* 0x3f80000008081423 */ /* 0x000fe20000010015 */
[----:B------:R-:W-:Y:S02]  /*1f140*/  PRMT R10, R9, 0x7632, R10 ;  /* 0x00007632090a7816 */ /* 0x000fe4000000000a */
[----:B------:R-:W-:Y:S01]  /*1f150*/  FFMA.FTZ R19, R2, R15, -R19 ;  /* 0x0000000f02137223 */ /* 0x000fe20000010813 */
[----:B------:R-:W-:Y:S01]  /*1f160*/  @P1 FMUL.FTZ R6, R17, R8 ;  /* 0x0000000811061220 */ /* 0x000fe20000410000 */
[----:B------:R-:W-:Y:S01]  /*1f170*/  FFMA.FTZ R8, R0, R18, R11 ;  /* 0x0000001200087223 */ /* 0x000fe2000001000b */
[----:B------:R-:W-:-:S02]  /*1f180*/  IADD3 R21, PT, PT, R25, 0x8, RZ ;  /* 0x0000000819157810 */ /* 0x000fc40007ffe0ff */
[----:B------:R-:W-:Y:S01]  /*1f190*/  SHF.L.U32 R10, R10, 0x10, RZ ;  /* 0x000000100a0a7819 */ /* 0x000fe200000006ff */
[----:B------:R-:W-:Y:S01]  /*1f1a0*/  FFMA.FTZ R14, R3, R6, -R8 ;  /* 0x00000006030e7223 */ /* 0x000fe20000010808 */
[----:B------:R-:W-:Y:S06]  /*1f1b0*/  @P0 BRA `(.L_x_180) ;  /* 0x0000000000300947 */ /* 0x000fec0003800000 */
[----:B------:R-:W-:Y:S01]  /*1f1c0*/  MOV R8, R36 ;  /* 0x0000002400087202 */ /* 0x000fe20000000f00 */
[----:B------:R-:W-:Y:S01]  /*1f1d0*/  IMAD R6, R16, UR20, RZ ;  /* 0x0000001410067c24 */ /* 0x000fe2000f8e02ff */
[----:B------:R-:W-:Y:S01]  /*1f1e0*/  MOV R9, R39 ;  /* 0x0000002700097202 */ /* 0x000fe20000000f00 */
[----:B------:R-:W-:Y:S02]  /*1f1f0*/  FMUL.FTZ R19, R19, UR16 ;  /* 0x0000001013137c20 */ /* 0x000fe40008410000 */
[C---:B------:R-:W-:Y:S02]  /*1f200*/  IMAD R15, R25.reuse, UR21, R6 ;  /* 0x00000015190f7c24 */ /* 0x040fe4000f8e0206 */
[----:B------:R-:W-:Y:S01]  /*1f210*/  FMUL.FTZ R6, R14, UR16 ;  /* 0x000000100e067c20 */ /* 0x000fe20008410000 */
[----:B------:R-:W-:-:S05]  /*1f220*/  IMAD.WIDE.U32 R8, R25, UR20, R8 ;  /* 0x0000001419087c25 */ /* 0x000fca000f8e0008 */
[----:B------:R-:W-:Y:S02]  /*1f230*/  IADD3 R9, PT, PT, R9, R15, RZ ;  /* 0x0000000f09097210 */ /* 0x000fe40007ffe0ff */
[----:B------:R-:W-:-:S04]  /*1f240*/  LEA R14, P0, R8, UR6, 0x1 ;  /* 0x00000006080e7c11 */ /* 0x000fc8000f8008ff */
[----:B------:R-:W-:Y:S02]  /*1f250*/  LEA.HI.X R15, R8, UR7, R9, 0x1, P0 ;  /* 0x00000007080f7c11 */ /* 0x000fe400080f0c09 */
[----:B------:R-:W-:-:S05]  /*1f260*/  F2FP.BF16.F32.PACK_AB R9, R6, R19 ;  /* 0x000000130609723e */ /* 0x000fca00000010ff */
[----:B------:R0:W-:Y:S02]  /*1f270*/  STG.E desc[UR10][R14.64], R9 ;  /* 0x000000090e007986 */ /* 0x0001e4000c10190a */
.L_x_180:
[----:B------:R-:W-:Y:S05]  /*1f280*/  BSYNC.RECONVERGENT B0 ;  /* 0x0000000000007941 */ /* 0x000fea0003800200 */
.L_x_179:
[----:B------:R-:W-:Y:S01]  /*1f290*/  ISETP.NE.AND P1, PT, RZ, UR12, PT ;  /* 0x0000000cff007c0c */ /* 0x000fe2000bf25270 */
[----:B------:R-:W-:Y:S01]  /*1f2a0*/  FADD.FTZ R12, R12, -UR28 ;  /* 0x8000001c0c0c7e21 */ /* 0x000fe20008010000 */
[----:B------:R-:W-:Y:S01]  /*1f2b0*/  FADD.FTZ R10, R10, -UR28 ;  /* 0x8000001c0a0a7e21 */ /* 0x000fe20008010000 */
[----:B------:R-:W-:Y:S02]  /*1f2c0*/  ISETP.GE.U32.AND P0, PT, R21, UR18, PT ;  /* 0x0000001215007c0c */ /* 0x000fe4000bf06070 */
[----:B0-----:R-:W-:Y:S01]  /*1f2d0*/  FMUL.FTZ R9, R12, UR16 ;  /* 0x000000100c097c20 */ /* 0x001fe20008410000 */
[----:B------:R-:W-:Y:S01]  /*1f2e0*/  SHF.R.S32.HI R20, RZ, 0x1f, R21 ;  /* 0x0000001fff147819 */ /* 0x000fe20000011415 */
[----:B------:R-:W-:Y:S01]  /*1f2f0*/  FMUL.FTZ R12, R10, UR16 ;  /* 0x000000100a0c7c20 */ /* 0x000fe20008410000 */
[C---:B------:R-:W-:Y:S01]  /*1f300*/  PRMT R6, R7.reuse, 0x7632, R6 ;  /* 0x0000763207067816 */ /* 0x040fe20000000006 */
[--C-:B------:R-:W-:Y:S01]  /*1f310*/  FFMA.FTZ R19, R0, R9, R11.reuse ;  /* 0x0000000900137223 */ /* 0x100fe2000001000b */
[----:B------:R-:W-:Y:S01]  /*1f320*/  ISETP.GE.AND.EX P0, PT, R20, UR19, PT, P0 ;  /* 0x0000001314007c0c */ /* 0x000fe2000bf06300 */
[----:B------:R-:W-:Y:S01]  /*1f330*/  FFMA.FTZ R18, R0, R12, R11 ;  /* 0x0000000c00127223 */ /* 0x000fe2000001000b */
[----:B------:R-:W-:-:S02]  /*1f340*/  SHF.L.U32 R7, R7, 0x10, RZ ;  /* 0x0000001007077819 */ /* 0x000fc400000006ff */
        /* <DEDUP_REMOVED lines=20> */
.L_x_181:
        /* <DEDUP_REMOVED lines=16> */
.L_x_183:
[----:B------:R-:W-:Y:S05]  /*1f590*/  BSYNC.RECONVERGENT B0 ;  /* 0x0000000000007941 */ /* 0x000fea0003800200 */
.L_x_182:
        /* <DEDUP_REMOVED lines=10> */
.L_x_161:
        /* <DEDUP_REMOVED lines=16> */
.L_x_187:
[----:B------:R-:W-:Y:S05]  /*1f740*/  BSYNC.RECONVERGENT B0 ;  /* 0x0000000000007941 */ /* 0x000fea0003800200 */
.L_x_186:
        /* <DEDUP_REMOVED lines=11> */
.L_x_189:
[----:B------:R-:W2:Y:S04]  /*1f800*/  LDG.E.STRONG.GPU R5, desc[UR10][R2.64] ;  /* 0x0000000a02057981 */ /* 0x000ea8000c1ef900 */
[----:B--2---:R-:W-:Y:S01]  /*1f810*/  CCTL.IVALL ;  /* 0x00000000ff00798f */ /* 0x004fe20002000000 */
[----:B------:R-:W-:Y:S05]  /*1f820*/  YIELD ;  /* 0x0000000000007946 */ /* 0x000fea0003800000 */
[----:B------:R-:W-:-:S13]  /*1f830*/  ISETP.NE.AND P0, PT, R5, R0, PT ;  /* 0x000000000500720c */ /* 0x000fda0003f05270 */
[----:B------:R-:W-:Y:S05]  /*1f840*/  @P0 BRA `(.L_x_189) ;  /* 0xfffffffc00ec0947 */ /* 0x000fea000383ffff */
.L_x_188:
        /* <DEDUP_REMOVED lines=56> */
[C---:B------:R-:W-:Y:S01]  /*1fbd0*/  SHF.L.U32 R23, R2.reuse, 0x3, RZ ;  /* 0x0000000302177819 */ /* 0x040fe200000006ff */
[----:B------:R-:W2:Y:S01]  /*1fbe0*/  LDCU.64 UR8, c[0x0][0x388] ;  /* 0x00007100ff0877ac */ /* 0x000ea20008000a00 */
[--C-:B------:R-:W-:Y:S01]  /*1fbf0*/  SHF.L.U64.HI R24, R2, 0x3, R11.reuse ;  /* 0x0000000302187819 */ /* 0x100fe2000001020b */
[----:B------:R-:W-:Y:S01]  /*1fc00*/  IMAD.WIDE.U32 R4, R9, 0x188, R10 ;  /* 0x0000018809047825 */ /* 0x000fe200078e000a */
[----:B------:R-:W-:-:S02]  /*1fc10*/  SHF.L.U32 R31, R7, 0x2, RZ ;  /* 0x00000002071f7819 */ /* 0x000fc400000006ff */
[----:B------:R-:W-:Y:S02]  /*1fc20*/  SHF.L.U64.HI R33, R0, 0x2, R3 ;  /* 0x0000000200217819 */ /* 0x000fe40000010203 */
[----:B------:R-:W-:Y:S02]  /*1fc30*/  SHF.L.U64.HI R29, R30, 0x2, R35 ;  /* 0x000000021e1d7819 */ /* 0x000fe40000010223 */
[C---:B0-----:R-:W-:Y:S01]  /*1fc40*/  LEA R27, P1, R2.reuse, UR4, 0x2 ;  /* 0x00000004021b7c11 */ /* 0x041fe2000f8210ff */
        /* <DEDUP_REMOVED lines=12> */
.L_x_192:
        /* <DEDUP_REMOVED lines=29> */
.L_x_191:
[----:B------:R-:W-:Y:S05]  /*1fee0*/  BSYNC.RECONVERGENT B0 ;  /* 0x0000000000007941 */ /* 0x000fea0003800200 */
.L_x_190:
[----:B------:R-:W-:Y:S05]  /*1fef0*/  @!P0 EXIT ;  /* 0x000000000000894d */ /* 0x000fea0003800000 */
[C---:B------:R-:W-:Y:S01]  /*1ff00*/  SHF.L.U64.HI R4, R6.reuse, 0x2, R7 ;  /* 0x0000000206047819 */ /* 0x040fe20000010207 */
[----:B------:R-:W1:Y:S01]  /*1ff10*/  LDCU.64 UR4, c[0x0][0x3d8] ;  /* 0x00007b00ff0477ac */ /* 0x000e620008000a00 */
[----:B------:R-:W-:Y:S02]  /*1ff20*/  SHF.L.U32 R7, R6, 0x2, RZ ;  /* 0x0000000206077819 */ /* 0x000fe400000006ff */
[C---:B0-----:R-:W-:Y:S01]  /*1ff30*/  SHF.L.U64.HI R8, R30.reuse, 0x2, R35 ;  /* 0x000000021e087819 */ /* 0x041fe20000010223 */
[----:B------:R-:W0:Y:S01]  /*1ff40*/  LDCU.64 UR6, c[0x0][0x388] ;  /* 0x00007100ff0677ac */ /* 0x000e220008000a00 */
[----:B------:R-:W-:Y:S02]  /*1ff50*/  SHF.L.U32 R9, R30, 0x2, RZ ;  /* 0x000000021e097819 */ /* 0x000fe400000006ff */
[C---:B------:R-:W-:Y:S01]  /*1ff60*/  SHF.L.U64.HI R5, R0.reuse, 0x2, R3 ;  /* 0x0000000200057819 */ /* 0x040fe20000010203 */
[----:B------:R-:W2:Y:S01]  /*1ff70*/  LDCU.64 UR8, c[0x0][0x390] ;  /* 0x00007200ff0877ac */ /* 0x000ea20008000a00 */
[----:B------:R-:W-:-:S07]  /*1ff80*/  SHF.L.U32 R6, R0, 0x2, RZ ;  /* 0x0000000200067819 */ /* 0x000fce00000006ff */
.L_x_193:
[C---:B------:R-:W-:Y:S02]  /*1ff90*/  SHF.L.U32 R10, R2.reuse, 0x2, RZ ;  /* 0x00000002020a7819 */ /* 0x040fe400000006ff */
[----:B---3--:R-:W-:Y:S02]  /*1ffa0*/  SHF.L.U64.HI R21, R2, 0x2, R11 ;  /* 0x0000000202157819 */ /* 0x008fe4000001020b */
[----:B-1----:R-:W-:-:S04]  /*1ffb0*/  IADD3 R12, P0, PT, R10, UR4, RZ ;  /* 0x000000040a0c7c10 */ /* 0x002fc8000ff1e0ff */
        /* <DEDUP_REMOVED lines=9> */
[----:B------:R-:W5:Y:S04]  /*20050*/  LDG.E R27, desc[UR10][R18.64] ;  /* 0x0000000a121b7981 */ /* 0x000f68000c1e1900 */
[----:B------:R4:W5:Y:S01]  /*20060*/  LDG.E R26, desc[UR10][R16.64] ;  /* 0x0000000a101a7981 */ /* 0x000962000c1e1900 */
[C---:B------:R-:W-:Y:S02]  /*20070*/  SHF.L.U32 R33, R2.reuse, 0x3, RZ ;  /* 0x0000000302217819 */ /* 0x040fe400000006ff */
[----:B------:R-:W-:Y:S02]  /*20080*/  SHF.L.U64.HI R34, R2, 0x3, R11 ;  /* 0x0000000302227819 */ /* 0x000fe4000001020b */
[----:B------:R-:W-:Y:S02]  /*20090*/  LOP3.LUT R22, R33, 0xfffffff8, RZ, 0xc0, !PT ;  /* 0xfffffff821167812 */ /* 0x000fe400078ec0ff */
[----:B------:R-:W-:-:S02]  /*200a0*/  LOP3.LUT R10, R10, 0xfffffffc, RZ, 0xc0, !PT ;  /* 0xfffffffc0a0a7812 */ /* 0x000fc400078ec0ff */
[----:B-1----:R-:W-:Y:S02]  /*200b0*/  LOP3.LUT R12, R34, 0x3, RZ, 0xc0, !PT ;  /* 0x00000003220c7812 */ /* 0x002fe400078ec0ff */
[C---:B0-----:R-:W-:Y:S02]  /*200c0*/  IADD3 R20, P0, PT, R22.reuse, UR6, RZ ;  /* 0x0000000616147c10 */ /* 0x041fe4000ff1e0ff */
[----:B------:R-:W-:Y:S02]  /*200d0*/  LOP3.LUT R11, R21, 0x3, RZ, 0xc0, !PT ;  /* 0x00000003150b7812 */ /* 0x000fe400078ec0ff */
[----:B--2---:R-:W-:Y:S02]  /*200e0*/  IADD3 R22, P1, PT, R22, UR8, RZ ;  /* 0x0000000816167c10 */ /* 0x004fe4000ff3e0ff */
[----:B------:R-:W-:Y:S02]  /*200f0*/  IADD3 R10, P2, PT, R10, UR4, RZ ;  /* 0x000000040a0a7c10 */ /* 0x000fe4000ff5e0ff */
[----:B------:R-:W-:-:S02]  /*20100*/  IADD3.X R21, PT, PT, R12, UR7, RZ, P0, !PT ;  /* 0x000000070c157c10 */ /* 0x000fc400087fe4ff */
[----:B------:R-:W-:Y:S02]  /*20110*/  IADD3.X R23, PT, PT, R12, UR9, RZ, P1, !PT ;  /* 0x000000090c177c10 */ /* 0x000fe40008ffe4ff */
[----:B------:R-:W-:Y:S02]  /*20120*/  IADD3.X R11, PT, PT, R11, UR5, RZ, P2, !PT ;  /* 0x000000050b0b7c10 */ /* 0x000fe400097fe4ff */
[C---:B----4-:R-:W-:Y:S02]  /*20130*/  IADD3 R14, P0, PT, R10.reuse, R6, RZ ;  /* 0x000000060a0e7210 */ /* 0x050fe40007f1e0ff */
[C---:B------:R-:W-:Y:S02]  /*20140*/  IADD3 R16, P1, PT, R10.reuse, R7, RZ ;  /* 0x000000070a107210 */ /* 0x040fe40007f3e0ff */
[----:B------:R-:W-:Y:S02]  /*20150*/  IADD3 R12, P2, PT, R10, R9, RZ ;  /* 0x000000090a0c7210 */ /* 0x000fe40007f5e0ff */
[----:B------:R-:W-:-:S02]  /*20160*/  IADD3.X R15, PT, PT, R11, R5, RZ, P0, !PT ;  /* 0x000000050b0f7210 */ /* 0x000fc400007fe4ff */
[C---:B------:R-:W-:Y:S02]  /*20170*/  IADD3.X R17, PT, PT, R11.reuse, R4, RZ, P1, !PT ;  /* 0x000000040b117210 */ /* 0x040fe40000ffe4ff */
[----:B------:R-:W-:Y:S01]  /*20180*/  IADD3.X R13, PT, PT, R11, R8, RZ, P2, !PT ;  /* 0x000000080b0d7210 */ /* 0x000fe200017fe4ff */
[----:B---3--:R0:W-:Y:S04]  /*20190*/  STG.E.64 desc[UR10][R20.64], R24 ;  /* 0x0000001814007986 */ /* 0x0081e8000c101b0a */
        /* <DEDUP_REMOVED lines=29> */
[----:B------:R1:W4:Y:S04]  /*20370*/  LDG.E R28, desc[UR10][R10.64+0x1260] ;  /* 0x0012600a0a1c7981 */ /* 0x000328000c1e1900 */
[----:B------:R-:W4:Y:S04]  /*20380*/  LDG.E R29, desc[UR10][R14.64+0x1260] ;  /* 0x0012600a0e1d7981 */ /* 0x000f28000c1e1900 */
        /* <DEDUP_REMOVED lines=13> */
[----:B-1----:R-:W-:Y:S01]  /*20460*/  HFMA2 R11, -RZ, RZ, 0, 0 ;  /* 0x00000000ff0b7431 */ /* 0x002fe200000001ff */
[----:B----4-:R3:W-:Y:S04]  /*20470*/  STG.E.64 desc[UR10][R20.64], R28 ;  /* 0x0000001c14007986 */ /* 0x0107e8000c101b0a */
[----:B--2---:R3:W-:Y:S07]  /*20480*/  STG.E.64 desc[UR10][R22.64], R30 ;  /* 0x0000001e16007986 */ /* 0x0047ee000c101b0a */
[----:B------:R-:W-:Y:S05]  /*20490*/  @P0 BRA `(.L_x_193) ;  /* 0xfffffff800bc0947 */ /* 0x000fea000383ffff */
[----:B------:R-:W-:Y:S05]  /*204a0*/  EXIT ;  /* 0x000000000000794d */ /* 0x000fea0003800000 */
.L_x_194:
        /* <DEDUP_REMOVED lines=13> */
.L_x_4739:


//--------------------- .text._Z35group_norm_nhwc_bwd_one_pass_kernelI11Bf16IOBf16WLi64ELi98ELi392EEv26Group_norm_nhwc_bwd_params --------------------------
	.section	.text._Z35group_norm_nhwc_bwd_one_pass_kernelI11Bf16IOBf16WLi64ELi98ELi392EEv26Group_norm_nhwc_bwd_params,"ax",@progbits
	.align	128
        .global         _Z35group_norm_nhwc_bwd_one_pass_kernelI11Bf16IOBf16WLi64ELi98ELi392EEv26Group_norm_nhwc_bwd_params
        .type           _Z35group_norm_nhwc_bwd_one_pass_kernelI11Bf16IOBf16WLi64ELi98ELi392EEv26Group_norm_nhwc_bwd_params,@function
        .size           _Z35group_norm_nhwc_bwd_one_pass_kernelI11Bf16IOBf16WLi64ELi98ELi392EEv26Group_norm_nhwc_bwd_params,(.L_x_4740 - _Z35group_norm_nhwc_bwd_one_pass_kernelI11Bf16IOBf16WLi64ELi98ELi392EEv26Group_norm_nhwc_bwd_params)
        .other          _Z35group_norm_nhwc_bwd_one_pass_kernelI11Bf16IOBf16WLi64ELi98ELi392EEv26Group_norm_nhwc_bwd_params,@"STO_CUDA_ENTRY STV_DEFAULT"
_Z35group_norm_nhwc_bwd_one_pass_kernelI11Bf16IOBf16WLi64ELi98ELi392EEv26Group_norm_nhwc_bwd_params:
.text._Z35group_norm_nhwc_bwd_one_pass_kernelI11Bf16IOBf16WLi64ELi98ELi392EEv26Group_norm_nhwc_bwd_params:
        /* <DEDUP_REMOVED lines=34> */
[C---:B------:R-:W-:Y:S02]  /*0220*/  IADD3 R20, PT, PT, R12.reuse, 0x8, RZ ;  /* 0x000000080c147810 */ /* 0x040fe40007ffe0ff */
[----:B------:R-:W-:Y:S01]  /*0230*/  IADD3 R24, PT, PT, R25, R2, RZ ;  /* 0x0000000219187210 */ /* 0x000fe20007ffe0ff */
[----:B--2---:R-:W-:Y:S01]  /*0240*/  ULEA UR6, UR7, UR6, 0x18 ;  /* 0x0000000607067291 */ /* 0x004fe2000f8ec0ff */
[C---:B------:R-:W-:Y:S01]  /*0250*/  IADD3 R22, PT, PT, R12.reuse, 0x10, RZ ;  /* 0x000000100c167810 */ /* 0x040fe20007ffe0ff */
[----:B------:R-:W-:Y:S01]  /*0260*/  ULEA UR5, UR7, UR5, 0x18 ;  /* 0x0000000507057291 */ /* 0x000fe2000f8ec0ff */
[C---:B------:R-:W-:Y:S02]  /*0270*/  IADD3 R23, PT, PT, R12.reuse, 0x18, RZ ;  /* 0x000000180c177810 */ /* 0x040fe40007ffe0ff */
[C---:B------:R-:W-:Y:S02]  /*0280*/  IADD3 R56, PT, PT, R12.reuse, 0x20, RZ ;  /* 0x000000200c387810 */ /* 0x040fe40007ffe0ff */
[C---:B------:R-:W-:Y:S01]  /*0290*/  IADD3 R57, PT, PT, R12.reuse, 0x28, RZ ;  /* 0x000000280c397810 */ /* 0x040fe20007ffe0ff */
[C-C-:B----4-:R-:W-:Y:S01]  /*02a0*/  IMAD R9, R3.reuse, UR10, R0.reuse ;  /* 0x0000000a03097c24 */ /* 0x150fe2000f8e0200 */
[C---:B------:R-:W-:Y:S01]  /*02b0*/  IADD3 R58, PT, PT, R12.reuse, 0x30, RZ ;  /* 0x000000300c3a7810 */ /* 0x040fe20007ffe0ff */
[C-C-:B------:R-:W-:Y:S01]  /*02c0*/  IMAD R10, R3.reuse, 0x7, R0.reuse ;  /* 0x00000007030a7824 */ /* 0x140fe200078e0200 */
[----:B------:R-:W-:Y:S01]  /*02d0*/  IADD3 R59, PT, PT, R12, 0x38, RZ ;  /* 0x000000380c3b7810 */ /* 0x000fe20007ffe0ff */
[C-C-:B------:R-:W-:Y:S01]  /*02e0*/  IMAD R11, R3.reuse, 0x6, R0.reuse ;  /* 0x00000006030b7824 */ /* 0x140fe200078e0200 */
[----:B------:R-:W-:Y:S01]  /*02f0*/  SHF.L.U32 R24, R24, 0x1, RZ ;  /* 0x0000000118187819 */ /* 0x000fe200000006ff */
[C-C-:B------:R-:W-:Y:S01]  /*0300*/  IMAD R13, R3.reuse, 0x5, R0.reuse ;  /* 0x00000005030d7824 */ /* 0x140fe200078e0200 */
[CC--:B------:R-:W-:Y:S01]  /*0310*/  LEA R14, R3.reuse, R0.reuse, 0x2 ;  /* 0x00000000030e7211 */ /* 0x0c0fe200078e10ff */
[C---:B------:R-:W-:Y:S01]  /*0320*/  IMAD R15, R3.reuse, 0x3, R0 ;  /* 0x00000003030f7824 */ /* 0x040fe200078e0200 */
[----:B------:R-:W-:-:S02]  /*0330*/  LEA R16, R3, R0, 0x1 ;  /* 0x0000000003107211 */ /* 0x000fc400078e08ff */
[----:B-----5:R-:W-:Y:S02]  /*0340*/  LOP3.LUT R17, R4, 0x7, RZ, 0xc0, !PT ;  /* 0x0000000704117812 */ /* 0x020fe400078ec0ff */
[----:B------:R-:W-:Y:S02]  /*0350*/  LEA R19, R2, UR6, 0x4 ;  /* 0x0000000602137c11 */ /* 0x000fe4000f8e20ff */
[----:B------:R-:W-:Y:S02]  /*0360*/  SHF.R.S32.HI R21, RZ, 0x1f, R12 ;  /* 0x0000001fff157819 */ /* 0x000fe4000001140c */
[----:B------:R-:W-:Y:S02]  /*0370*/  SHF.R.S32.HI R61, RZ, 0x1f, R20 ;  /* 0x0000001fff3d7819 */ /* 0x000fe40000011414 */
[----:B------:R-:W-:Y:S02]  /*0380*/  SHF.R.S32.HI R63, RZ, 0x1f, R22 ;  /* 0x0000001fff3f7819 */ /* 0x000fe40000011416 */
[----:B------:R-:W-:-:S02]  /*0390*/  SHF.R.S32.HI R65, RZ, 0x1f, R23 ;  /* 0x0000001fff417819 */ /* 0x000fc40000011417 */
[----:B------:R-:W-:Y:S02]  /*03a0*/  SHF.R.S32.HI R67, RZ, 0x1f, R56 ;  /* 0x0000001fff437819 */ /* 0x000fe40000011438 */
[----:B------:R-:W-:Y:S02]  /*03b0*/  SHF.R.S32.HI R69, RZ, 0x1f, R57 ;  /* 0x0000001fff457819 */ /* 0x000fe40000011439 */
[----:B------:R-:W-:Y:S02]  /*03c0*/  SHF.R.S32.HI R71, RZ, 0x1f, R58 ;  /* 0x0000001fff477819 */ /* 0x000fe4000001143a */
[----:B------:R-:W-:Y:S02]  /*03d0*/  SHF.R.S32.HI R73, RZ, 0x1f, R59 ;  /* 0x0000001fff497819 */ /* 0x000fe4000001143b */
[----:B-1-3--:R-:W-:-:S07]  /*03e0*/  LOP3.LUT R60, R24, 0xffff, RZ, 0xc0, !PT ;  /* 0x0000ffff183c7812 */ /* 0x00afce00078ec0ff */
.L_x_236:
[----:B0-----:R-:W0:Y:S01]  /*03f0*/  LDC R31, c[0x0][0x410] ;  /* 0x00010400ff1f7b82 */ /* 0x001e220000000800 */
[----:B-1----:R-:W1:Y:S01]  /*0400*/  LDCU.128 UR12, c[0x0][0x400] ;  /* 0x00008000ff0c77ac */ /* 0x002e620008000c00 */
[----:B------:R-:W-:Y:S02]  /*0410*/  ISETP.GE.AND P3, PT, R8, RZ, PT ;  /* 0x000000ff0800720c */ /* 0x000fe40003f66270 */
        /* <DEDUP_REMOVED lines=26> */
[----:B------:R-:W-:Y:S02]  /*05c0*/  IADD3 R27, PT, PT, R26, -R27, RZ ;  /* 0x8000001b1a1b7210 */ /* 0x000fe40007ffe0ff */
[----:B------:R-:W-:-:S02]  /*05d0*/  ISETP.NE.AND P4, PT, R31, RZ, PT ;  /* 0x000000ff1f00720c */ /* 0x000fc40003f85270 */
[----:B------:R-:W-:Y:S02]  /*05e0*/  SEL R26, R27, R26, !P5 ;  /* 0x0000001a1b1a7207 */ /* 0x000fe40006800000 */
[----:B------:R-:W-:Y:S02]  /*05f0*/  LOP3.LUT R27, RZ, R31, RZ, 0x33, !PT ;  /* 0x0000001fff1b7212 */ /* 0x000fe400078e33ff */
[----:B------:R-:W-:Y:S02]  /*0600*/  @!P3 IADD3 R26, PT, PT, -R26, RZ, RZ ;  /* 0x000000ff1a1ab210 */ /* 0x000fe40007ffe1ff */
[----:B------:R-:W-:Y:S02]  /*0610*/  @P2 IADD3 R25, PT, PT, R25, 0x1, RZ ;  /* 0x0000000119192810 */ /* 0x000fe40007ffe0ff */
[----:B------:R-:W-:Y:S02]  /*0620*/  ISETP.GE.U32.AND P2, PT, R20, UR12, PT ;  /* 0x0000000c14007c0c */ /* 0x000fe4000bf46070 */
[----:B------:R-:W-:-:S02]  /*0630*/  SEL R109, R27, R26, !P4 ;  /* 0x0000001a1b6d7207 */ /* 0x000fc40006000000 */
[----:B------:R-:W-:Y:S02]  /*0640*/  @!P1 IADD3 R25, PT, PT, -R25, RZ, RZ ;  /* 0x000000ff19199210 */ /* 0x000fe40007ffe1ff */
[----:B------:R-:W-:Y:S01]  /*0650*/  ISETP.GE.AND.EX P2, PT, R61, UR13, PT, P2 ;  /* 0x0000000d3d007c0c */ /* 0x000fe2000bf46320 */
[----:B------:R-:W-:Y:S01]  /*0660*/  IMAD R43, R109, 0x62, RZ ;  /* 0x000000626d2b7824 */ /* 0x000fe200078e02ff */
[----:B------:R-:W-:Y:S02]  /*0670*/  SEL R25, R27, R25, !P4 ;  /* 0x000000191b197207 */ /* 0x000fe40006000000 */
[----:B------:R-:W-:Y:S02]  /*0680*/  ISETP.GE.U32.AND P3, PT, R22, UR12, PT ;  /* 0x0000000c16007c0c */ /* 0x000fe4000bf66070 */
[----:B------:R-:W-:Y:S02]  /*0690*/  SHF.R.S32.HI R24, RZ, 0x1f, R25 ;  /* 0x0000001fff187819 */ /* 0x000fe40000011419 */
[----:B------:R-:W-:-:S02]  /*06a0*/  IADD3 R110, P1, PT, R43, R60, RZ ;  /* 0x0000003c2b6e7210 */ /* 0x000fc40007f3e0ff */
        /* <DEDUP_REMOVED lines=12> */
[----:B------:R-:W-:Y:S01]  /*0770*/  @!P0 IMAD R27, R12, R29, R24 ;  /* 0x0000001d0c1b8224 */ /* 0x000fe200078e0218 */
[----:B------:R-:W-:-:S03]  /*0780*/  @!P2 MOV R29, R113 ;  /* 0x00000071001da202 */ /* 0x000fc60000000f00 */
[----:B------:R-:W-:Y:S01]  /*0790*/  @!P0 IMAD.WIDE.U32 R24, R12, R28, R112 ;  /* 0x0000001c0c188225 */ /* 0x000fe200078e0070 */
[----:B------:R-:W-:Y:S01]  /*07a0*/  @!P2 MOV R28, R110 ;  /* 0x0000006e001ca202 */ /* 0x000fe20000000f00 */
[----:B------:R-:W4:Y:S03]  /*07b0*/  @!P2 LDC.64 R46, c[0x0][0x398] ;  /* 0x0000e600ff2eab82 */ /* 0x000f260000000a00 */
[----:B------:R-:W-:Y:S02]  /*07c0*/  @!P0 IADD3 R25, PT, PT, R25, R27, RZ ;  /* 0x0000001b19198210 */ /* 0x000fe40007ffe0ff */
[C---:B------:R-:W-:Y:S01]  /*07d0*/  @!P0 SHF.L.U32 R33, R24.reuse, 0x1, RZ ;  /* 0x0000000118218819 */ /* 0x040fe200000006ff */
[-C--:B---3--:R-:W-:Y:S01]  /*07e0*/  @!P2 IMAD R26, R61, R38.reuse, RZ ;  /* 0x000000263d1aa224 */ /* 0x088fe200078e02ff */
[----:B------:R-:W-:Y:S01]  /*07f0*/  @!P0 SHF.L.U64.HI R30, R24, 0x1, R25 ;  /* 0x00000001181e8819 */ /* 0x000fe20000010219 */
[C---:B------:R-:W-:Y:S01]  /*0800*/  @!P2 IMAD.WIDE.U32 R28, R20.reuse, R38, R28 ;  /* 0x00000026141ca225 */ /* 0x040fe200078e001c */
[----:B------:R-:W3:Y:S03]  /*0810*/  @!P3 LDC.64 R24, c[0x0][0x3f8] ;  /* 0x0000fe00ff18bb82 */ /* 0x000ee60000000a00 */
[----:B------:R-:W-:Y:S01]  /*0820*/  @!P2 IMAD R31, R20, R39, R26 ;  /* 0x00000027141fa224 */ /* 0x000fe200078e021a */
[----:B-1----:R-:W-:-:S02]  /*0830*/  @!P0 IADD3 R26, P4, PT, R33, R34, RZ ;  /* 0x00000022211a8210 */ /* 0x002fc40007f9e0ff */
[----:B------:R-:W-:Y:S02]  /*0840*/  MOV R64, RZ ;  /* 0x000000ff00407202 */ /* 0x000fe40000000f00 */
[C---:B------:R-:W-:Y:S02]  /*0850*/  @!P0 IADD3.X R27, PT, PT, R30.reuse, R35, RZ, P4, !PT ;  /* 0x000000231e1b8210 */ /* 0x040fe400027fe4ff */
[----:B--2---:R-:W-:Y:S01]  /*0860*/  @!P0 IADD3 R32, P4, PT, R33, R36, RZ ;  /* 0x0000002421208210 */ /* 0x004fe20007f9e0ff */
[----:B------:R-:W1:Y:S01]  /*0870*/  @!P3 LDC.64 R34, c[0x0][0x3a0] ;  /* 0x0000e800ff22bb82 */ /* 0x000e620000000a00 */
[----:B------:R-:W-:Y:S01]  /*0880*/  @!P2 IADD3 R29, PT, PT, R29, R31, RZ ;  /* 0x0000001f1d1da210 */ /* 0x000fe20007ffe0ff */
[----:B------:R2:W5:Y:S01]  /*0890*/  @!P0 LDG.E R62, desc[UR8][R26.64] ;  /* 0x000000081a3e8981 */ /* 0x000562000c1e1900 */
[----:B------:R-:W-:Y:S02]  /*08a0*/  @!P0 IADD3.X R33, PT, PT, R30, R37, RZ, P4, !PT ;  /* 0x000000251e218210 */ /* 0x000fe400027fe4ff */
[----:B------:R-:W-:-:S02]  /*08b0*/  @!P2 SHF.L.U32 R39, R28, 0x1, RZ ;  /* 0x000000011c27a819 */ /* 0x000fc400000006ff */
[----:B------:R-:W-:Y:S01]  /*08c0*/  @!P2 SHF.L.U64.HI R40, R28, 0x1, R29 ;  /* 0x000000011c28a819 */ /* 0x000fe2000001021d */
[----:B------:R-:W1:Y:S01]  /*08d0*/  @!P1 LDC.64 R30, c[0x0][0x3f8] ;  /* 0x0000fe00ff1e9b82 */ /* 0x000e620000000a00 */
[----:B------:R2:W5:Y:S01]  /*08e0*/  @!P0 LDG.E R64, desc[UR8][R32.64] ;  /* 0x0000000820408981 */ /* 0x000562000c1e1900 */
[C---:B0-----:R-:W-:Y:S02]  /*08f0*/  @!P2 IADD3 R36, P5, PT, R39.reuse, R44, RZ ;  /* 0x0000002c2724a210 */ /* 0x041fe40007fbe0ff */
[----:B----4-:R-:W-:Y:S01]  /*0900*/  @!P2 IADD3 R38, P0, PT, R39, R46, RZ ;  /* 0x0000002e2726a210 */ /* 0x010fe20007f1e0ff */
[----:B---3--:R-:W-:Y:S01]  /*0910*/  @!P3 IMAD R41, R63, R24, RZ ;  /* 0x000000183f29b224 */ /* 0x008fe200078e02ff */
[C---:B------:R-:W-:Y:S02]  /*0920*/  @!P2 IADD3.X R37, PT, PT, R40.reuse, R45, RZ, P5, !PT ;  /* 0x0000002d2825a210 */ /* 0x040fe40002ffe4ff */
[----:B------:R-:W-:Y:S01]  /*0930*/  @!P2 IADD3.X R39, PT, PT, R40, R47, RZ, P0, !PT ;  /* 0x0000002f2827a210 */ /* 0x000fe200007fe4ff */
[----:B------:R-:W-:Y:S01]  /*0940*/  @!P3 IMAD R45, R22, R25, R41 ;  /* 0x00000019162db224 */ /* 0x000fe200078e0229 */
[----:B------:R-:W-:Y:S01]  /*0950*/  ISETP.GE.U32.AND P0, PT, R56, UR12, PT ;  /* 0x0000000c38007c0c */ /* 0x000fe2000bf06070 */
[----:B------:R-:W0:Y:S01]  /*0960*/  @!P3 LDC.64 R28, c[0x0][0x398] ;  /* 0x0000e600ff1cbb82 */ /* 0x000e220000000a00 */
[----:B------:R-:W-:-:S02]  /*0970*/  @!P3 MOV R40, R110 ;  /* 0x0000006e0028b202 */ /* 0x000fc40000000f00 */
[----:B------:R-:W-:Y:S02]  /*0980*/  @!P3 MOV R41, R113 ;  /* 0x000000710029b202 */ /* 0x000fe40000000f00 */
[----:B------:R-:W-:Y:S01]  /*0990*/  ISETP.GE.AND.EX P0, PT, R67, UR13, PT, P0 ;  /* 0x0000000d43007c0c */ /* 0x000fe2000bf06300 */
[----:B------:R-:W-:Y:S01]  /*09a0*/  @!P3 IMAD.WIDE.U32 R40, R22, R24, R40 ;  /* 0x000000181628b225 */ /* 0x000fe200078e0028 */
[----:B------:R-:W-:Y:S01]  /*09b0*/  MOV R66, RZ ;  /* 0x000000ff00427202 */ /* 0x000fe20000000f00 */
[----:B--2---:R-:W2:Y:S01]  /*09c0*/  @!P1 LDC.64 R26, c[0x0][0x3a0] ;  /* 0x0000e800ff1a9b82 */ /* 0x004ea20000000a00 */
[----:B------:R-:W-:Y:S02]  /*09d0*/  MOV R68, RZ ;  /* 0x000000ff00447202 */ /* 0x000fe40000000f00 */
[----:B------:R-:W-:Y:S01]  /*09e0*/  @!P3 IADD3 R33, PT, PT, R41, R45, RZ ;  /* 0x0000002d2921b210 */ /* 0x000fe20007ffe0ff */
[----:B-1----:R-:W-:Y:S01]  /*09f0*/  @!P1 IMAD R32, R65, R30, RZ ;  /* 0x0000001e41209224 */ /* 0x002fe200078e02ff */
[----:B------:R1:W3:Y:S02]  /*0a00*/  @!P2 LDG.E R66, desc[UR8][R36.64] ;  /* 0x000000082442a981 */ /* 0x0002e4000c1e1900 */
[----:B------:R-:W-:Y:S01]  /*0a10*/  @!P3 SHF.L.U64.HI R42, R40, 0x1, R33 ;  /* 0x00000001282ab819 */ /* 0x000fe20000010221 */
[----:B------:R-:W-:Y:S01]  /*0a20*/  @!P1 IMAD R45, R23, R31, R32 ;  /* 0x0000001f172d9224 */ /* 0x000fe200078e0220 */
[----:B------:R4:W3:Y:S01]  /*0a30*/  @!P2 LDG.E R68, desc[UR8][R38.64] ;  /* 0x000000082644a981 */ /* 0x0008e2000c1e1900 */
[----:B------:R-:W-:Y:S01]  /*0a40*/  ISETP.GE.U32.AND P2, PT, R57, UR12, PT ;  /* 0x0000000c39007c0c */ /* 0x000fe2000bf46070 */
[----:B------:R-:W2:Y:S03]  /*0a50*/  @!P0 LDC.64 R32, c[0x0][0x3f8] ;  /* 0x0000fe00ff208b82 */ /* 0x000ea60000000a00 */
[----:B------:R-:W-:-:S02]  /*0a60*/  ISETP.GE.AND.EX P2, PT, R69, UR13, PT, P2 ;  /* 0x0000000d45007c0c */ /* 0x000fc4000bf46320 */
[----:B-1----:R-:W-:-:S03]  /*0a70*/  @!P1 MOV R36, R110 ;  /* 0x0000006e00249202 */ /* 0x002fc60000000f00 */
[----:B------:R-:W1:Y:S01]  /*0a80*/  @!P1 LDC.64 R24, c[0x0][0x398] ;  /* 0x0000e600ff189b82 */ /* 0x000e620000000a00 */
[----:B------:R-:W-:Y:S02]  /*0a90*/  @!P1 MOV R37, R113 ;  /* 0x0000007100259202 */ /* 0x000fe40000000f00 */
[----:B------:R-:W-:Y:S01]  /*0aa0*/  @!P3 SHF.L.U32 R41, R40, 0x1, RZ ;  /* 0x000000012829b819 */ /* 0x000fe200000006ff */
[----:B------:R-:W-:-:S03]  /*0ab0*/  @!P1 IMAD.WIDE.U32 R30, R23, R30, R36 ;  /* 0x0000001e171e9225 */ /* 0x000fc600078e0024 */
[C---:B0-----:R-:W-:Y:S01]  /*0ac0*/  @!P3 IADD3 R40, P5, PT, R41.reuse, R28, RZ ;  /* 0x0000001c2928b210 */ /* 0x041fe20007fbe0ff */
[----:B------:R-:W0:Y:S01]  /*0ad0*/  @!P2 LDC.64 R36, c[0x0][0x3f8] ;  /* 0x0000fe00ff24ab82 */ /* 0x000e220000000a00 */
[----:B------:R-:W-:Y:S02]  /*0ae0*/  @!P3 IADD3 R34, P4, PT, R41, R34, RZ ;  /* 0x000000222922b210 */ /* 0x000fe40007f9e0ff */
[----:B------:R-:W-:Y:S02]  /*0af0*/  @!P3 IADD3.X R41, PT, PT, R42, R29, RZ, P5, !PT ;  /* 0x0000001d2a29b210 */ /* 0x000fe40002ffe4ff */
[----:B------:R-:W-:Y:S02]  /*0b00*/  @!P1 SHF.L.U32 R29, R30, 0x1, RZ ;  /* 0x000000011e1d9819 */ /* 0x000fe400000006ff */
[----:B------:R-:W-:Y:S01]  /*0b10*/  @!P1 IADD3 R31, PT, PT, R31, R45, RZ ;  /* 0x0000002d1f1f9210 */ /* 0x000fe20007ffe0ff */
[----:B----4-:R-:W4:Y:S01]  /*0b20*/  LDC.64 R38, c[0x0][0x3b8] ;  /* 0x0000ee00ff267b82 */ /* 0x010f220000000a00 */
[----:B------:R-:W-:-:S02]  /*0b30*/  MOV R72, RZ ;  /* 0x000000ff00487202 */ /* 0x000fc40000000f00 */
[----:B------:R-:W-:Y:S02]  /*0b40*/  MOV R70, RZ ;  /* 0x000000ff00467202 */ /* 0x000fe40000000f00 */
[----:B------:R-:W-:Y:S02]  /*0b50*/  @!P3 IADD3.X R35, PT, PT, R42, R35, RZ, P4, !PT ;  /* 0x000000232a23b210 */ /* 0x000fe400027fe4ff */
[----:B--2---:R-:W-:Y:S01]  /*0b60*/  @!P1 IADD3 R44, P6, PT, R29, R26, RZ ;  /* 0x0000001a1d2c9210 */ /* 0x004fe20007fde0ff */
[----:B------:R-:W-:Y:S01]  /*0b70*/  @!P0 IMAD R26, R67, R32, RZ ;  /* 0x00000020431a8224 */ /* 0x000fe200078e02ff */
[----:B------:R-:W-:Y:S01]  /*0b80*/  @!P1 SHF.L.U64.HI R42, R30, 0x1, R31 ;  /* 0x000000011e2a9819 */ /* 0x000fe2000001021f */
[----:B------:R2:W3:Y:S01]  /*0b90*/  @!P3 LDG.E R72, desc[UR8][R40.64] ;  /* 0x000000082848b981 */ /* 0x0004e2000c1e1900 */
[----:B-1----:R-:W-:Y:S02]  /*0ba0*/  @!P1 IADD3 R24, P5, PT, R29, R24, RZ ;  /* 0x000000181d189210 */ /* 0x002fe40007fbe0ff */
[----:B------:R-:W-:-:S02]  /*0bb0*/  CS2R R78, SRZ ;  /* 0x00000000004e7805 */ /* 0x000fc4000001ff00 */
[----:B------:R-:W-:Y:S01]  /*0bc0*/  @!P1 IADD3.X R45, PT, PT, R42, R27, RZ, P6, !PT ;  /* 0x0000001b2a2d9210 */ /* 0x000fe200037fe4ff */
[----:B------:R1:W3:Y:S01]  /*0bd0*/  @!P3 LDG.E R70, desc[UR8][R34.64] ;  /* 0x000000082246b981 */ /* 0x0002e2000c1e1900 */
[----:B------:R-:W-:Y:S01]  /*0be0*/  ISETP.GE.U32.AND P3, PT, R58, UR12, PT ;  /* 0x0000000c3a007c0c */ /* 0x000fe2000bf66070 */
[----:B------:R-:W4:Y:S01]  /*0bf0*/  @!P0 LDC.64 R30, c[0x0][0x3a0] ;  /* 0x0000e800ff1e8b82 */ /* 0x000f220000000a00 */
[----:B------:R-:W-:Y:S01]  /*0c00*/  @!P0 MOV R27, R113 ;  /* 0x00000071001b8202 */ /* 0x000fe20000000f00 */
[----:B------:R-:W3:Y:S01]  /*0c10*/  @!P1 LDG.E R78, desc[UR8][R44.64] ;  /* 0x000000082c4e9981 */ /* 0x000ee2000c1e1900 */
[C---:B--2---:R-:W-:Y:S01]  /*0c20*/  @!P0 IMAD R41, R56.reuse, R33, R26 ;  /* 0x0000002138298224 */ /* 0x044fe200078e021a */
[----:B------:R-:W-:Y:S02]  /*0c30*/  @!P0 MOV R26, R110 ;  /* 0x0000006e001a8202 */ /* 0x000fe40000000f00 */
[----:B------:R-:W-:Y:S02]  /*0c40*/  ISETP.GE.AND.EX P3, PT, R71, UR13, PT, P3 ;  /* 0x0000000d47007c0c */ /* 0x000fe4000bf66330 */
[----:B------:R-:W2:Y:S01]  /*0c50*/  @!P0 LDC.64 R28, c[0x0][0x398] ;  /* 0x0000e600ff1c8b82 */ /* 0x000ea20000000a00 */
[----:B------:R-:W-:Y:S01]  /*0c60*/  ISETP.GE.U32.AND P4, PT, R59, UR12, PT ;  /* 0x0000000c3b007c0c */ /* 0x000fe2000bf86070 */
[----:B------:R-:W-:Y:S01]  /*0c70*/  @!P0 IMAD.WIDE.U32 R32, R56, R32, R26 ;  /* 0x0000002038208225 */ /* 0x000fe200078e001a */
[----:B------:R-:W-:-:S02]  /*0c80*/  @!P1 IADD3.X R25, PT, PT, R42, R25, RZ, P5, !PT ;  /* 0x000000192a199210 */ /* 0x000fc40002ffe4ff */
[----:B------:R-:W-:Y:S01]  /*0c90*/  ISETP.GE.AND.EX P4, PT, R73, UR13, PT, P4 ;  /* 0x0000000d49007c0c */ /* 0x000fe2000bf86340 */
[----:B0-----:R-:W-:Y:S01]  /*0ca0*/  @!P2 IMAD R42, R69, R36, RZ ;  /* 0x00000024452aa224 */ /* 0x001fe200078e02ff */
[----:B------:R-:W-:Y:S01]  /*0cb0*/  @!P0 IADD3 R41, PT, PT, R33, R41, RZ ;  /* 0x0000002921298210 */ /* 0x000fe20007ffe0ff */
[----:B------:R0:W3:Y:S01]  /*0cc0*/  @!P1 LDG.E R79, desc[UR8][R24.64] ;  /* 0x00000008184f9981 */ /* 0x0000e2000c1e1900 */
[----:B------:R-:W2:Y:S02]  /*0cd0*/  @!P2 LDC.64 R26, c[0x0][0x3a0] ;  /* 0x0000e800ff1aab82 */ /* 0x000ea40000000a00 */
[----:B------:R-:W-:Y:S01]  /*0ce0*/  @!P0 SHF.L.U64.HI R40, R32, 0x1, R41 ;  /* 0x0000000120288819 */ /* 0x000fe20000010229 */
[----:B------:R-:W-:-:S05]  /*0cf0*/  @!P2 IMAD R41, R57, R37, R42 ;  /* 0x000000253929a224 */ /* 0x000fca00078e022a */
[----:B-1----:R-:W1:Y:S01]  /*0d00*/  @!P2 LDC.64 R34, c[0x0][0x398] ;  /* 0x0000e600ff22ab82 */ /* 0x002e620000000a00 */
[----:B0-----:R-:W-:Y:S02]  /*0d10*/  @!P2 MOV R24, R110 ;  /* 0x0000006e0018a202 */ /* 0x001fe40000000f00 */
[----:B------:R-:W-:-:S03]  /*0d20*/  @!P2 MOV R25, R113 ;  /* 0x000000710019a202 */ /* 0x000fc60000000f00 */
[----:B------:R-:W-:-:S03]  /*0d30*/  @!P2 IMAD.WIDE.U32 R36, R57, R36, R24 ;  /* 0x000000243924a225 */ /* 0x000fc600078e0018 */
[----:B------:R-:W0:Y:S01]  /*0d40*/  @!P3 LDC.64 R24, c[0x0][0x3f8] ;  /* 0x0000fe00ff18bb82 */ /* 0x000e220000000a00 */
[----:B----4-:R-:W-:Y:S01]  /*0d50*/  IMAD.WIDE R76, R8, 0x8, R38 ;  /* 0x00000008084c7825 */ /* 0x010fe200078e0226 */
[----:B------:R-:W-:-:S06]  /*0d60*/  @!P0 SHF.L.U32 R33, R32, 0x1, RZ ;  /* 0x0000000120218819 */ /* 0x000fcc00000006ff */
[----:B------:R-:W4:Y:S01]  /*0d70*/  @!P4 LDC.64 R38, c[0x0][0x3f8] ;  /* 0x0000fe00ff26cb82 */ /* 0x000f220000000a00 */
[----:B------:R-:W3:Y:S01]  /*0d80*/  LDG.E.64 R76, desc[UR8][R76.64] ;  /* 0x000000084c4c7981 */ /* 0x000ee2000c1e1b00 */
[C---:B------:R-:W-:Y:S02]  /*0d90*/  @!P0 IADD3 R30, P1, PT, R33.reuse, R30, RZ ;  /* 0x0000001e211e8210 */ /* 0x040fe40007f3e0ff */
[----:B--2---:R-:W-:Y:S02]  /*0da0*/  @!P0 IADD3 R32, P5, PT, R33, R28, RZ ;  /* 0x0000001c21208210 */ /* 0x004fe40007fbe0ff */
[----:B------:R-:W-:Y:S02]  /*0db0*/  CS2R R80, SRZ ;  /* 0x0000000000507805 */ /* 0x000fe4000001ff00 */
[C---:B------:R-:W-:Y:S02]  /*0dc0*/  @!P0 IADD3.X R31, PT, PT, R40.reuse, R31, RZ, P1, !PT ;  /* 0x0000001f281f8210 */ /* 0x040fe40000ffe4ff */
[----:B------:R-:W-:-:S02]  /*0dd0*/  @!P0 IADD3.X R33, PT, PT, R40, R29, RZ, P5, !PT ;  /* 0x0000001d28218210 */ /* 0x000fc40002ffe4ff */
[----:B------:R-:W-:Y:S01]  /*0de0*/  @!P2 IADD3 R37, PT, PT, R37, R41, RZ ;  /* 0x000000292525a210 */ /* 0x000fe20007ffe0ff */
[----:B------:R-:W2:Y:S01]  /*0df0*/  @!P0 LDG.E R80, desc[UR8][R30.64] ;  /* 0x000000081e508981 */ /* 0x000ea2000c1e1900 */
[C---:B------:R-:W-:Y:S02]  /*0e00*/  @!P2 SHF.L.U32 R29, R36.reuse, 0x1, RZ ;  /* 0x00000001241da819 */ /* 0x040fe400000006ff */
[----:B------:R-:W-:Y:S01]  /*0e10*/  @!P2 SHF.L.U64.HI R40, R36, 0x1, R37 ;  /* 0x000000012428a819 */ /* 0x000fe20000010225 */
[----:B------:R4:W2:Y:S01]  /*0e20*/  @!P0 LDG.E R81, desc[UR8][R32.64] ;  /* 0x0000000820518981 */ /* 0x0008a2000c1e1900 */
[----:B------:R-:W-:Y:S01]  /*0e30*/  @!P2 IADD3 R44, P5, PT, R29, R26, RZ ;  /* 0x0000001a1d2ca210 */ /* 0x000fe20007fbe0ff */
[----:B0-----:R-:W-:Y:S01]  /*0e40*/  @!P3 IMAD R41, R71, R24, RZ ;  /* 0x000000184729b224 */ /* 0x001fe200078e02ff */
[----:B-1----:R-:W-:Y:S02]  /*0e50*/  @!P2 IADD3 R34, P0, PT, R29, R34, RZ ;  /* 0x000000221d22a210 */ /* 0x002fe40007f1e0ff */
[----:B------:R-:W-:Y:S01]  /*0e60*/  ISETP.NE.AND P1, PT, RZ, UR11, PT ;  /* 0x0000000bff007c0c */ /* 0x000fe2000bf25270 */
[----:B------:R-:W-:Y:S01]  /*0e70*/  @!P3 IMAD R47, R58, R25, R41 ;  /* 0x000000193a2fb224 */ /* 0x000fe200078e0229 */
[C---:B------:R-:W-:Y:S01]  /*0e80*/  @!P2 IADD3.X R45, PT, PT, R40.reuse, R27, RZ, P5, !PT ;  /* 0x0000001b282da210 */ /* 0x040fe20002ffe4ff */
[----:B------:R-:W0:Y:S01]  /*0e90*/  @!P3 LDC.64 R28, c[0x0][0x3a0] ;  /* 0x0000e800ff1cbb82 */ /* 0x000e220000000a00 */
[----:B------:R-:W-:Y:S01]  /*0ea0*/  @!P2 IADD3.X R35, PT, PT, R40, R35, RZ, P0, !PT ;  /* 0x000000232823a210 */ /* 0x000fe200007fe4ff */
[----:B----4-:R-:W-:Y:S01]  /*0eb0*/  @!P4 IMAD R32, R73, R38, RZ ;  /* 0x000000264920c224 */ /* 0x010fe200078e02ff */
[----:B------:R-:W-:-:S02]  /*0ec0*/  @!P3 MOV R40, R110 ;  /* 0x0000006e0028b202 */ /* 0x000fc40000000f00 */
[----:B------:R-:W-:Y:S01]  /*0ed0*/  @!P3 MOV R41, R113 ;  /* 0x000000710029b202 */ /* 0x000fe20000000f00 */
[----:B------:R-:W-:Y:S01]  /*0ee0*/  @!P4 IMAD R49, R59, R39, R32 ;  /* 0x000000273b31c224 */ /* 0x000fe200078e0220 */
[----:B------:R-:W-:Y:S01]  /*0ef0*/  CS2R R82, SRZ ;  /* 0x0000000000527805 */ /* 0x000fe2000001ff00 */
[----:B------:R-:W1:Y:S01]  /*0f00*/  @!P3 LDC.64 R26, c[0x0][0x398] ;  /* 0x0000e600ff1abb82 */ /* 0x000e620000000a00 */
[----:B------:R-:W-:-:S04]  /*0f10*/  @!P3 IMAD.WIDE.U32 R40, R58, R24, R40 ;  /* 0x000000183a28b225 */ /* 0x000fc800078e0028 */
[----:B------:R4:W2:Y:S03]  /*0f20*/  @!P2 LDG.E R82, desc[UR8][R44.64] ;  /* 0x000000082c52a981 */ /* 0x0008a6000c1e1900 */
[----:B------:R-:W1:Y:S01]  /*0f30*/  @!P4 LDC.64 R32, c[0x0][0x3a0] ;  /* 0x0000e800ff20cb82 */ /* 0x000e620000000a00 */
[----:B------:R-:W2:Y:S07]  /*0f40*/  @!P2 LDG.E R83, desc[UR8][R34.64] ;  /* 0x000000082253a981 */ /* 0x000eae000c1e1900 */
[----:B------:R-:W1:Y:S01]  /*0f50*/  @!P4 LDC.64 R24, c[0x0][0x398] ;  /* 0x0000e600ff18cb82 */ /* 0x000e620000000a00 */
[----:B----4-:R-:W-:-:S02]  /*0f60*/  @!P4 MOV R44, R110 ;  /* 0x0000006e002cc202 */ /* 0x010fc40000000f00 */
[----:B------:R-:W-:-:S05]  /*0f70*/  @!P4 MOV R45, R113 ;  /* 0x00000071002dc202 */ /* 0x000fca0000000f00 */
[----:B------:R-:W4:Y:S08]  /*0f80*/  @P1 LDC.64 R36, c[0x0][0x3b0] ;  /* 0x0000ec00ff241b82 */ /* 0x000f300000000a00 */
[----:B------:R-:W5:Y:S01]  /*0f90*/  LDC.64 R30, c[0x0][0x3a8] ;  /* 0x0000ea00ff1e7b82 */ /* 0x000f620000000a00 */
[----:B------:R-:W-:Y:S01]  /*0fa0*/  @!P4 IMAD.WIDE.U32 R38, R59, R38, R44 ;  /* 0x000000263b26c225 */ /* 0x000fe200078e002c */
[----:B------:R-:W-:-:S02]  /*0fb0*/  IADD3 R45, PT, PT, R43, R60, RZ ;  /* 0x0000003c2b2d7210 */ /* 0x000fc40007ffe0ff */
[----:B------:R-:W-:Y:S02]  /*0fc0*/  @!P3 IADD3 R41, PT, PT, R41, R47, RZ ;  /* 0x0000002f2929b210 */ /* 0x000fe40007ffe0ff */
[C---:B------:R-:W-:Y:S02]  /*0fd0*/  @!P3 SHF.L.U32 R43, R40.reuse, 0x1, RZ ;  /* 0x00000001282bb819 */ /* 0x040fe400000006ff */
[----:B------:R-:W-:Y:S02]  /*0fe0*/  @!P3 SHF.L.U64.HI R42, R40, 0x1, R41 ;  /* 0x00000001282ab819 */ /* 0x000fe40000010229 */
[----:B------:R-:W-:Y:S02]  /*0ff0*/  @!P4 IADD3 R41, PT, PT, R39, R49, RZ ;  /* 0x000000312729c210 */ /* 0x000fe40007ffe0ff */
[----:B0-----:R-:W-:Y:S02]  /*1000*/  @!P3 IADD3 R28, P0, PT, R43, R28, RZ ;  /* 0x0000001c2b1cb210 */ /* 0x001fe40007f1e0ff */
[----:B------:R-:W-:-:S02]  /*1010*/  @!P4 SHF.L.U32 R39, R38, 0x1, RZ ;  /* 0x000000012627c819 */ /* 0x000fc400000006ff */
[----:B------:R-:W-:Y:S02]  /*1020*/  @!P3 IADD3.X R29, PT, PT, R42, R29, RZ, P0, !PT ;  /* 0x0000001d2a1db210 */ /* 0x000fe400007fe4ff */
[----:B-1----:R-:W-:Y:S02]  /*1030*/  @!P3 IADD3 R26, P2, PT, R43, R26, RZ ;  /* 0x0000001a2b1ab210 */ /* 0x002fe40007f5e0ff */
[----:B------:R-:W-:Y:S02]  /*1040*/  @!P4 SHF.L.U64.HI R40, R38, 0x1, R41 ;  /* 0x000000012628c819 */ /* 0x000fe40000010229 */
[C---:B------:R-:W-:Y:S02]  /*1050*/  @!P4 IADD3 R32, P0, PT, R39.reuse, R32, RZ ;  /* 0x000000202720c210 */ /* 0x040fe40007f1e0ff */
[----:B------:R-:W-:Y:S02]  /*1060*/  @!P4 IADD3 R24, P5, PT, R39, R24, RZ ;  /* 0x000000182718c210 */ /* 0x000fe40007fbe0ff */
[----:B------:R-:W-:-:S02]  /*1070*/  CS2R R84, SRZ ;  /* 0x0000000000547805 */ /* 0x000fc4000001ff00 */
[----:B------:R-:W-:Y:S01]  /*1080*/  CS2R R86, SRZ ;  /* 0x0000000000567805 */ /* 0x000fe2000001ff00 */
[C---:B----4-:R-:W-:Y:S01]  /*1090*/  @P1 IMAD.WIDE R36, R45.reuse, 0x2, R36 ;  /* 0x000000022d241825 */ /* 0x050fe200078e0224 */
[----:B------:R-:W-:Y:S02]  /*10a0*/  @!P3 IADD3.X R27, PT, PT, R42, R27, RZ, P2, !PT ;  /* 0x0000001b2a1bb210 */ /* 0x000fe400017fe4ff */
[C---:B------:R-:W-:Y:S01]  /*10b0*/  @!P4 IADD3.X R33, PT, PT, R40.reuse, R33, RZ, P0, !PT ;  /* 0x000000212821c210 */ /* 0x040fe200007fe4ff */
[----:B-----5:R-:W-:Y:S01]  /*10c0*/  IMAD.WIDE R30, R45, 0x2, R30 ;  /* 0x000000022d1e7825 */ /* 0x020fe200078e021e */
[----:B------:R-:W-:Y:S01]  /*10d0*/  @!P4 IADD3.X R25, PT, PT, R40, R25, RZ, P5, !PT ;  /* 0x000000192819c210 */ /* 0x000fe20002ffe4ff */
[----:B------:R-:W4:Y:S04]  /*10e0*/  @P1 LDG.E.U16 R38, desc[UR8][R36.64] ;  /* 0x0000000824261981 */ /* 0x000f28000c1e1500 */
[----:B------:R-:W5:Y:S04]  /*10f0*/  @P1 LDG.E.U16 R34, desc[UR8][R36.64+0x2] ;  /* 0x0000020824221981 */ /* 0x000f68000c1e1500 */
[----:B------:R-:W5:Y:S04]  /*1100*/  LDG.E.U16 R90, desc[UR8][R30.64] ;  /* 0x000000081e5a7981 */ /* 0x000f68000c1e1500 */
[----:B------:R-:W5:Y:S04]  /*1110*/  LDG.E.U16 R89, desc[UR8][R30.64+0x2] ;  /* 0x000002081e597981 */ /* 0x000f68000c1e1500 */
[----:B------:R0:W5:Y:S04]  /*1120*/  @!P3 LDG.E R84, desc[UR8][R28.64] ;  /* 0x000000081c54b981 */ /* 0x000168000c1e1900 */
[----:B------:R-:W5:Y:S04]  /*1130*/  @!P3 LDG.E R85, desc[UR8][R26.64] ;  /* 0x000000081a55b981 */ /* 0x000f68000c1e1900 */
[----:B------:R-:W5:Y:S04]  /*1140*/  @!P4 LDG.E R86, desc[UR8][R32.64] ;  /* 0x000000082056c981 */ /* 0x000f68000c1e1900 */
[----:B------:R-:W5:Y:S01]  /*1150*/  @!P4 LDG.E R87, desc[UR8][R24.64] ;  /* 0x000000081857c981 */ /* 0x000f62000c1e1900 */
[----:B------:R-:W-:Y:S01]  /*1160*/  MOV R107, 0x3f800000 ;  /* 0x3f800000006b7802 */ /* 0x000fe20000000f00 */
[----:B------:R-:W-:Y:S01]  /*1170*/  UISETP.NE.AND UP0, UPT, UR11, URZ, UPT ;  /* 0x000000ff0b00728c */ /* 0x000fe2000bf05270 */
[----:B------:R-:W-:-:S02]  /*1180*/  MOV R88, RZ ;  /* 0x000000ff00587202 */ /* 0x000fc40000000f00 */
[----:B------:R-:W-:Y:S02]  /*1190*/  PRMT R105, R62, 0x7632, R105 ;  /* 0x000076323e697816 */ /* 0x000fe40000000069 */
[----:B------:R-:W-:Y:S02]  /*11a0*/  PRMT R106, R64, 0x7632, R106 ;  /* 0x00007632406a7816 */ /* 0x000fe4000000006a */
[----:B---3--:R-:W-:Y:S02]  /*11b0*/  PRMT R103, R66, 0x7632, R103 ;  /* 0x0000763242677816 */ /* 0x008fe40000000067 */
[----:B------:R-:W-:Y:S01]  /*11c0*/  PRMT R104, R68, 0x7632, R104 ;  /* 0x0000763244687816 */ /* 0x000fe20000000068 */
[----:B------:R-:W-:-:S05]  /*11d0*/  FFMA.FTZ R77, -R76, R76, R77 ;  /* 0x0000004c4c4d7223 */ /* 0x000fca000001014d */
[----:B------:R-:W-:-:S13]  /*11e0*/  FSETP.GTU.FTZ.AND P0, PT, R77, RZ, PT ;  /* 0x000000ff4d00720b */ /* 0x000fda0003f1c000 */
[----:B0-----:R-:W0:Y:S01]  /*11f0*/  @P0 LDC R28, c[0x0][0x3c0] ;  /* 0x0000f000ff1c0b82 */ /* 0x001e220000000800 */
[----:B------:R-:W-:Y:S02]  /*1200*/  PRMT R101, R70, 0x7632, R101 ;  /* 0x0000763246657816 */ /* 0x000fe40000000065 */
[----:B------:R-:W-:Y:S02]  /*1210*/  PRMT R102, R72, 0x7632, R102 ;  /* 0x0000763248667816 */ /* 0x000fe40000000066 */
[----:B------:R-:W-:Y:S02]  /*1220*/  PRMT R99, R78, 0x7632, R99 ;  /* 0x000076324e637816 */ /* 0x000fe40000000063 */
[----:B------:R-:W-:Y:S01]  /*1230*/  PRMT R100, R79, 0x7632, R100 ;  /* 0x000076324f647816 */ /* 0x000fe20000000064 */
[----:B0-----:R-:W-:-:S04]  /*1240*/  @P0 FADD.FTZ R28, R77, R28 ;  /* 0x0000001c4d1c0221 */ /* 0x001fc80000010000 */
[----:B------:R0:W1:Y:S01]  /*1250*/  @P0 MUFU.RSQ R107, R28 ;  /* 0x0000001c006b0308 */ /* 0x0000620000001400 */
[----:B------:R-:W-:Y:S02]  /*1260*/  MOV R77, RZ ;  /* 0x000000ff004d7202 */ /* 0x000fe40000000f00 */
[----:B--2---:R-:W-:Y:S02]  /*1270*/  PRMT R97, R80, 0x7632, R97 ;  /* 0x0000763250617816 */ /* 0x004fe40000000061 */
[----:B------:R-:W-:Y:S02]  /*1280*/  PRMT R98, R81, 0x7632, R98 ;  /* 0x0000763251627816 */ /* 0x000fe40000000062 */
[----:B------:R-:W-:Y:S02]  /*1290*/  PRMT R95, R82, 0x7632, R95 ;  /* 0x00007632525f7816 */ /* 0x000fe4000000005f */
[----:B------:R-:W-:Y:S02]  /*12a0*/  PRMT R96, R83, 0x7632, R96 ;  /* 0x0000763253607816 */ /* 0x000fe40000000060 */
[----:B----4-:R-:W-:-:S02]  /*12b0*/  @P1 SHF.L.U32 R77, R38, 0x10, RZ ;  /* 0x00000010264d1819 */ /* 0x010fc400000006ff */
[----:B-----5:R-:W-:Y:S02]  /*12c0*/  @P1 SHF.L.U32 R88, R34, 0x10, RZ ;  /* 0x0000001022581819 */ /* 0x020fe400000006ff */
[----:B------:R-:W-:Y:S02]  /*12d0*/  SHF.L.U32 R90, R90, 0x10, RZ ;  /* 0x000000105a5a7819 */ /* 0x000fe400000006ff */
[----:B------:R-:W-:Y:S02]  /*12e0*/  SHF.L.U32 R89, R89, 0x10, RZ ;  /* 0x0000001059597819 */ /* 0x000fe400000006ff */
[----:B------:R-:W-:Y:S02]  /*12f0*/  PRMT R93, R84, 0x7632, R93 ;  /* 0x00007632545d7816 */ /* 0x000fe4000000005d */
[----:B------:R-:W-:Y:S02]  /*1300*/  PRMT R94, R85, 0x7632, R94 ;  /* 0x00007632555e7816 */ /* 0x000fe4000000005e */
[----:B------:R-:W-:-:S02]  /*1310*/  PRMT R91, R86, 0x7632, R91 ;  /* 0x00007632565b7816 */ /* 0x000fc4000000005b */
[----:B------:R-:W-:Y:S01]  /*1320*/  PRMT R92, R87, 0x7632, R92 ;  /* 0x00007632575c7816 */ /* 0x000fe2000000005c */
[----:B01----:R-:W-:Y:S06]  /*1330*/  BRA.U UP0, `(.L_x_196) ;  /* 0x0000000900447547 */ /* 0x003fec000b800000 */
[----:B------:R-:W-:Y:S02]  /*1340*/  SHF.L.U32 R27, R62, 0x10, RZ ;  /* 0x000000103e1b7819 */ /* 0x000fe400000006ff */
[----:B------:R-:W-:Y:S02]  /*1350*/  SHF.L.U32 R29, R105, 0x10, RZ ;  /* 0x00000010691d7819 */ /* 0x000fe400000006ff */
[----:B------:R-:W-:Y:S01]  /*1360*/  SHF.L.U32 R25, R64, 0x10, RZ ;  /* 0x0000001040197819 */ /* 0x000fe200000006ff */
[----:B------:R-:W-:Y:S01]  /*1370*/  FADD.FTZ R26, -R76, R27 ;  /* 0x0000001b4c1a7221 */ /* 0x000fe20000010100 */
[----:B------:R-:W-:Y:S01]  /*1380*/  SHF.L.U32 R24, R106, 0x10, RZ ;  /* 0x000000106a187819 */ /* 0x000fe200000006ff */
[----:B------:R-:W-:Y:S01]  /*1390*/  FADD.FTZ R28, -R76, R29 ;  /* 0x0000001d4c1c7221 */ /* 0x000fe20000010100 */
[----:B------:R-:W-:Y:S01]  /*13a0*/  SHF.L.U32 R33, R103, 0x10, RZ ;  /* 0x0000001067217819 */ /* 0x000fe200000006ff */
[----:B------:R-:W-:Y:S01]  /*13b0*/  FMUL.FTZ R29, R90, R25 ;  /* 0x000000195a1d7220 */ /* 0x000fe20000410000 */
[-C--:B------:R-:W-:Y:S01]  /*13c0*/  FMUL.FTZ R26, R26, R107.reuse ;  /* 0x0000006b1a1a7220 */ /* 0x080fe20000410000 */
[----:B------:R-:W-:Y:S01]  /*13d0*/  FMUL.FTZ R27, R28, R107 ;  /* 0x0000006b1c1b7220 */ /* 0x000fe20000410000 */
[----:B------:R-:W-:Y:S01]  /*13e0*/  FMUL.FTZ R30, R89, R24 ;  /* 0x00000018591e7220 */ /* 0x000fe20000410000 */
[----:B------:R-:W-:Y:S01]  /*13f0*/  FADD.FTZ R31, RZ, R29 ;  /* 0x0000001dff1f7221 */ /* 0x000fe20000010000 */
[----:B------:R-:W-:Y:S01]  /*1400*/  FFMA.FTZ R28, R26, R29, RZ ;  /* 0x0000001d1a1c7223 */ /* 0x000fe200000100ff */
[----:B------:R-:W-:Y:S01]  /*1410*/  SHF.L.U32 R29, R66, 0x10, RZ ;  /* 0x00000010421d7819 */ /* 0x000fe200000006ff */
[----:B------:R-:W-:Y:S01]  /*1420*/  FFMA.FTZ R34, R25, R26, RZ ;  /* 0x0000001a19227223 */ /* 0x000fe200000100ff */
        /* <DEDUP_REMOVED lines=8> */
[----:B------:R-:W-:Y:S01]  /*14b0*/  FADD.FTZ R33, RZ, R24 ;  /* 0x00000018ff217221 */ /* 0x000fe20000010000 */
[-C--:B------:R-:W-:Y:S01]  /*14c0*/  FMUL.FTZ R27, R26, R107.reuse ;  /* 0x0000006b1a1b7220 */ /* 0x080fe20000410000 */
[----:B------:R-:W-:Y:S01]  /*14d0*/  SHF.L.U32 R37, R70, 0x10, RZ ;  /* 0x0000001046257819 */ /* 0x000fe200000006ff */
[----:B------:R-:W-:Y:S01]  /*14e0*/  FMUL.FTZ R25, R32, R107 ;  /* 0x0000006b20197220 */ /* 0x000fe20000410000 */
[----:B------:R-:W-:Y:S01]  /*14f0*/  FMUL.FTZ R24, R90, R35 ;  /* 0x000000235a187220 */ /* 0x000fe20000410000 */
[C---:B------:R-:W-:Y:S01]  /*1500*/  FADD.FTZ R33, R30.reuse, R33 ;  /* 0x000000211e217221 */ /* 0x040fe20000010000 */
[----:B------:R-:W-:Y:S01]  /*1510*/  FFMA.FTZ R29, R30, R27, R29 ;  /* 0x0000001b1e1d7223 */ /* 0x000fe2000001001d */
[----:B------:R-:W-:Y:S01]  /*1520*/  FMUL.FTZ R30, R89, R30 ;  /* 0x0000001e591e7220 */ /* 0x000fe20000410000 */
[----:B------:R-:W-:Y:S01]  /*1530*/  FADD.FTZ R31, R31, R24 ;  /* 0x000000181f1f7221 */ /* 0x000fe20000010000 */
[----:B------:R-:W-:Y:S01]  /*1540*/  FFMA.FTZ R28, R25, R24, R28 ;  /* 0x00000018191c7223 */ /* 0x000fe2000001001c */
[----:B------:R-:W-:Y:S01]  /*1550*/  FADD.FTZ R24, -R76, R37 ;  /* 0x000000254c187221 */ /* 0x000fe20000010100 */
[C---:B------:R-:W-:Y:S01]  /*1560*/  FADD.FTZ R36, R35.reuse, R36 ;  /* 0x0000002423247221 */ /* 0x040fe20000010000 */
[----:B------:R-:W-:Y:S01]  /*1570*/  FFMA.FTZ R34, R35, R25, R34 ;  /* 0x0000001923227223 */ /* 0x000fe20000010022 */
[----:B------:R-:W-:Y:S01]  /*1580*/  SHF.L.U32 R35, R72, 0x10, RZ ;  /* 0x0000001048237819 */ /* 0x000fe200000006ff */
[----:B------:R-:W-:Y:S01]  /*1590*/  FFMA.FTZ R28, R27, R30, R28 ;  /* 0x0000001e1b1c7223 */ /* 0x000fe2000001001c */
[----:B------:R-:W-:Y:S01]  /*15a0*/  FMUL.FTZ R27, R24, R107 ;  /* 0x0000006b181b7220 */ /* 0x000fe20000410000 */
[----:B------:R-:W-:Y:S01]  /*15b0*/  FADD.FTZ R31, R30, R31 ;  /* 0x0000001f1e1f7221 */ /* 0x000fe20000010000 */
[----:B------:R-:W-:Y:S01]  /*15c0*/  SHF.L.U32 R25, R101, 0x10, RZ ;  /* 0x0000001065197819 */ /* 0x000fe200000006ff */
[----:B------:R-:W-:Y:S01]  /*15d0*/  FMUL.FTZ R24, R90, R35 ;  /* 0x000000235a187220 */ /* 0x000fe20000410000 */
[----:B------:R-:W-:Y:S01]  /*15e0*/  FADD.FTZ R36, R36, R35 ;  /* 0x0000002324247221 */ /* 0x000fe20000010000 */
[----:B------:R-:W-:Y:S01]  /*15f0*/  FFMA.FTZ R34, R35, R27, R34 ;  /* 0x0000001b23227223 */ /* 0x000fe20000010022 */
[----:B------:R-:W-:Y:S01]  /*1600*/  SHF.L.U32 R35, R78, 0x10, RZ ;  /* 0x000000104e237819 */ /* 0x000fe200000006ff */
[----:B------:R-:W-:Y:S01]  /*1610*/  FADD.FTZ R30, R31, R24 ;  /* 0x000000181f1e7221 */ /* 0x000fe20000010000 */
[----:B------:R-:W-:Y:S01]  /*1620*/  FFMA.FTZ R27, R27, R24, R28 ;  /* 0x000000181b1b7223 */ /* 0x000fe2000001001c */
[----:B------:R-:W-:Y:S01]  /*1630*/  FADD.FTZ R26, -R76, R25 ;  /* 0x000000194c1a7221 */ /* 0x000fe20000010100 */
[----:B------:R-:W-:Y:S01]  /*1640*/  SHF.L.U32 R24, R102, 0x10, RZ ;  /* 0x0000001066187819 */ /* 0x000fe200000006ff */
[----:B------:R-:W-:Y:S01]  /*1650*/  FADD.FTZ R28, -R76, R35 ;  /* 0x000000234c1c7221 */ /* 0x000fe20000010100 */
[----:B------:R-:W-:Y:S01]  /*1660*/  SHF.L.U32 R35, R79, 0x10, RZ ;  /* 0x000000104f237819 */ /* 0x000fe200000006ff */
[-C--:B------:R-:W-:Y:S01]  /*1670*/  FMUL.FTZ R26, R26, R107.reuse ;  /* 0x0000006b1a1a7220 */ /* 0x080fe20000410000 */
[----:B------:R-:W-:Y:S01]  /*1680*/  SHF.L.U32 R31, R99, 0x10, RZ ;  /* 0x00000010631f7819 */ /* 0x000fe200000006ff */
[----:B------:R-:W-:Y:S01]  /*1690*/  FMUL.FTZ R28, R28, R107 ;  /* 0x0000006b1c1c7220 */ /* 0x000fe20000410000 */
[----:B------:R-:W-:Y:S01]  /*16a0*/  FMUL.FTZ R25, R89, R24 ;  /* 0x0000001859197220 */ /* 0x000fe20000410000 */
[----:B------:R-:W-:Y:S01]  /*16b0*/  FADD.FTZ R33, R33, R24 ;  /* 0x0000001821217221 */ /* 0x000fe20000010000 */
[----:B------:R-:W-:Y:S01]  /*16c0*/  FFMA.FTZ R29, R24, R26, R29 ;  /* 0x0000001a181d7223 */ /* 0x000fe2000001001d */
[----:B------:R-:W-:Y:S01]  /*16d0*/  FADD.FTZ R36, R36, R35 ;  /* 0x0000002324247221 */ /* 0x000fe20000010000 */
[----:B------:R-:W-:Y:S01]  /*16e0*/  FFMA.FTZ R34, R35, R28, R34 ;  /* 0x0000001c23227223 */ /* 0x000fe20000010022 */
[----:B------:R-:W-:Y:S01]  /*16f0*/  FFMA.FTZ R27, R26, R25, R27 ;  /* 0x000000191a1b7223 */ /* 0x000fe2000001001b */
[----:B------:R-:W-:Y:S01]  /*1700*/  SHF.L.U32 R24, R100, 0x10, RZ ;  /* 0x0000001064187819 */ /* 0x000fe200000006ff */
[----:B------:R-:W-:Y:S01]  /*1710*/  FMUL.FTZ R35, R90, R35 ;  /* 0x000000235a237220 */ /* 0x000fe20000410000 */
[----:B------:R-:W-:Y:S01]  /*1720*/  FADD.FTZ R26, -R76, R31 ;  /* 0x0000001f4c1a7221 */ /* 0x000fe20000010100 */
[----:B------:R-:W-:Y:S01]  /*1730*/  FADD.FTZ R30, R25, R30 ;  /* 0x0000001e191e7221 */ /* 0x000fe20000010000 */
[----:B------:R-:W-:Y:S01]  /*1740*/  SHF.L.U32 R31, R80, 0x10, RZ ;  /* 0x00000010501f7819 */ /* 0x000fe200000006ff */
[----:B------:R-:W-:Y:S01]  /*1750*/  FFMA.FTZ R27, R28, R35, R27 ;  /* 0x000000231c1b7223 */ /* 0x000fe2000001001b */
[----:B------:R-:W-:Y:S01]  /*1760*/  FMUL.FTZ R26, R26, R107 ;  /* 0x0000006b1a1a7220 */ /* 0x000fe20000410000 */
[----:B------:R-:W-:Y:S01]  /*1770*/  FMUL.FTZ R25, R89, R24 ;  /* 0x0000001859197220 */ /* 0x000fe20000410000 */
[----:B------:R-:W-:Y:S01]  /*1780*/  FADD.FTZ R30, R30, R35 ;  /* 0x000000231e1e7221 */ /* 0x000fe20000010000 */
[----:B------:R-:W-:Y:S01]  /*1790*/  SHF.L.U32 R35, R97, 0x10, RZ ;  /* 0x0000001061237819 */ /* 0x000fe200000006ff */
[----:B------:R-:W-:Y:S01]  /*17a0*/  FFMA.FTZ R29, R24, R26, R29 ;  /* 0x0000001a181d7223 */ /* 0x000fe2000001001d */
[----:B------:R-:W-:Y:S01]  /*17b0*/  FFMA.FTZ R27, R26, R25, R27 ;  /* 0x000000191a1b7223 */ /* 0x000fe2000001001b */
[C---:B------:R-:W-:Y:S01]  /*17c0*/  FADD.FTZ R26, -R76.reuse, R31 ;  /* 0x0000001f4c1a7221 */ /* 0x040fe20000010100 */
[----:B------:R-:W-:Y:S01]  /*17d0*/  FADD.FTZ R30, R25, R30 ;  /* 0x0000001e191e7221 */ /* 0x000fe20000010000 */
[----:B------:R-:W-:Y:S01]  /*17e0*/  SHF.L.U32 R25, R81, 0x10, RZ ;  /* 0x0000001051197819 */ /* 0x000fe200000006ff */
[----:B------:R-:W-:Y:S01]  /*17f0*/  FADD.FTZ R28, -R76, R35 ;  /* 0x000000234c1c7221 */ /* 0x000fe20000010100 */
[-C--:B------:R-:W-:Y:S01]  /*1800*/  FMUL.FTZ R26, R26, R107.reuse ;  /* 0x0000006b1a1a7220 */ /* 0x080fe20000410000 */
[----:B------:R-:W-:Y:S01]  /*1810*/  FADD.FTZ R33, R33, R24 ;  /* 0x0000001821217221 */ /* 0x000fe20000010000 */
[----:B------:R-:W-:Y:S01]  /*1820*/  SHF.L.U32 R24, R98, 0x10, RZ ;  /* 0x0000001062187819 */ /* 0x000fe200000006ff */
[----:B------:R-:W-:Y:S01]  /*1830*/  FMUL.FTZ R28, R28, R107 ;  /* 0x0000006b1c1c7220 */ /* 0x000fe20000410000 */
[----:B------:R-:W-:Y:S01]  /*1840*/  SHF.L.U32 R35, R82, 0x10, RZ ;  /* 0x0000001052237819 */ /* 0x000fe200000006ff */
[----:B------:R-:W-:Y:S01]  /*1850*/  FADD.FTZ R36, R36, R25 ;  /* 0x0000001924247221 */ /* 0x000fe20000010000 */
[----:B------:R-:W-:Y:S01]  /*1860*/  FFMA.FTZ R34, R25, R26, R34 ;  /* 0x0000001a19227223 */ /* 0x000fe20000010022 */
[----:B------:R-:W-:Y:S01]  /*1870*/  FMUL.FTZ R25, R90, R25 ;  /* 0x000000195a197220 */ /* 0x000fe20000410000 */
[----:B------:R-:W-:Y:S01]  /*1880*/  FADD.FTZ R33, R33, R24 ;  /* 0x0000001821217221 */ /* 0x000fe20000010000 */
[----:B------:R-:W-:Y:S01]  /*1890*/  FFMA.FTZ R29, R24, R28, R29 ;  /* 0x0000001c181d7223 */ /* 0x000fe2000001001d */
[----:B------:R-:W-:Y:S01]  /*18a0*/  FMUL.FTZ R31, R89, R24 ;  /* 0x00000018591f7220 */ /* 0x000fe20000410000 */
[----:B------:R-:W-:Y:S01]  /*18b0*/  FADD.FTZ R24, -R76, R35 ;  /* 0x000000234c187221 */ /* 0x000fe20000010100 */
        /* <DEDUP_REMOVED lines=8> */
[----:B------:R-:W-:Y:S01]  /*1940*/  FFMA.FTZ R34, R35, R26, R34 ;  /* 0x0000001a23227223 */ /* 0x000fe20000010022 */
[----:B------:R-:W-:Y:S01]  /*1950*/  SHF.L.U32 R24, R96, 0x10, RZ ;  /* 0x0000001060187819 */ /* 0x000fe200000006ff */
[----:B------:R-:W-:Y:S01]  /*1960*/  FADD.FTZ R36, R36, R35 ;  /* 0x0000002324247221 */ /* 0x000fe20000010000 */
[----:B------:R-:W-:Y:S01]  /*1970*/  FADD.FTZ R30, R30, R31 ;  /* 0x0000001f1e1e7221 */ /* 0x000fe20000010000 */
[----:B------:R-:W-:Y:S01]  /*1980*/  FFMA.FTZ R27, R26, R31, R27 ;  /* 0x0000001f1a1b7223 */ /* 0x000fe2000001001b */
[----:B------:R-:W-:Y:S01]  /*1990*/  SHF.L.U32 R31, R84, 0x10, RZ ;  /* 0x00000010541f7819 */ /* 0x000fe200000006ff */
[----:B------:R-:W-:Y:S01]  /*19a0*/  FADD.FTZ R26, -R76, R25 ;  /* 0x000000194c1a7221 */ /* 0x000fe20000010100 */
[----:B------:R-:W-:Y:S01]  /*19b0*/  SHF.L.U32 R37, R85, 0x10, RZ ;  /* 0x0000001055257819 */ /* 0x000fe200000006ff */
[----:B------:R-:W-:Y:S01]  /*19c0*/  FMUL.FTZ R25, R89, R24 ;  /* 0x0000001859197220 */ /* 0x000fe20000410000 */
        /* <DEDUP_REMOVED lines=8> */
[----:B------:R-:W-:Y:S01]  /*1a50*/  SHF.L.U32 R28, R94, 0x10, RZ ;  /* 0x000000105e1c7819 */ /* 0x000fe200000006ff */
[----:B------:R-:W-:Y:S01]  /*1a60*/  FADD.FTZ R32, -R76, R35 ;  /* 0x000000234c207221 */ /* 0x000fe20000010100 */
[----:B------:R-:W-:Y:S01]  /*1a70*/  FADD.FTZ R33, R33, R24 ;  /* 0x0000001821217221 */ /* 0x000fe20000010000 */
[----:B------:R-:W-:Y:S01]  /*1a80*/  FADD.FTZ R30, R30, R25 ;  /* 0x000000191e1e7221 */ /* 0x000fe20000010000 */
[----:B------:R-:W-:Y:S01]  /*1a90*/  FFMA.FTZ R27, R38, R25, R27 ;  /* 0x00000019261b7223 */ /* 0x000fe2000001001b */
[----:B------:R-:W-:Y:S01]  /*1aa0*/  FMUL.FTZ R25, R89, R28 ;  /* 0x0000001c59197220 */ /* 0x000fe20000410000 */
[----:B------:R-:W-:Y:S01]  /*1ab0*/  FMUL.FTZ R32, R32, R107 ;  /* 0x0000006b20207220 */ /* 0x000fe20000410000 */
[----:B------:R-:W-:Y:S01]  /*1ac0*/  FFMA.FTZ R29, R24, R26, R29 ;  /* 0x0000001a181d7223 */ /* 0x000fe2000001001d */
[----:B------:R-:W-:Y:S01]  /*1ad0*/  SHF.L.U32 R35, R87, 0x10, RZ ;  /* 0x0000001057237819 */ /* 0x000fe200000006ff */
[----:B------:R-:W-:Y:S01]  /*1ae0*/  FADD.FTZ R30, R25, R30 ;  /* 0x0000001e191e7221 */ /* 0x000fe20000010000 */
[----:B------:R-:W-:Y:S01]  /*1af0*/  FFMA.FTZ R27, R32, R25, R27 ;  /* 0x00000019201b7223 */ /* 0x000fe2000001001b */
[----:B------:R-:W-:Y:S01]  /*1b00*/  FADD.FTZ R24, -R76, R31 ;  /* 0x0000001f4c187221 */ /* 0x000fe20000010100 */
[----:B------:R-:W-:Y:S01]  /*1b10*/  SHF.L.U32 R25, R91, 0x10, RZ ;  /* 0x000000105b197819 */ /* 0x000fe200000006ff */
[----:B------:R-:W-:Y:S01]  /*1b20*/  FMUL.FTZ R31, R90, R35 ;  /* 0x000000235a1f7220 */ /* 0x000fe20000410000 */
[----:B------:R-:W-:Y:S01]  /*1b30*/  SHF.L.U32 R40, R92, 0x10, RZ ;  /* 0x000000105c287819 */ /* 0x000fe200000006ff */
[----:B------:R-:W-:Y:S01]  /*1b40*/  FMUL.FTZ R42, R24, R107 ;  /* 0x0000006b182a7220 */ /* 0x000fe20000410000 */
[----:B------:R-:W-:Y:S01]  /*1b50*/  FADD.FTZ R36, R36, R37 ;  /* 0x0000002524247221 */ /* 0x000fe20000010000 */
[----:B------:R-:W-:Y:S01]  /*1b60*/  FADD.FTZ R24, -R76, R25 ;  /* 0x000000194c187221 */ /* 0x000fe20000010100 */
[----:B------:R-:W-:Y:S01]  /*1b70*/  FFMA.FTZ R34, R37, R38, R34 ;  /* 0x0000002625227223 */ /* 0x000fe20000010022 */
[----:B------:R-:W-:Y:S01]  /*1b80*/  FADD.FTZ R37, R30, R31 ;  /* 0x0000001f1e257221 */ /* 0x000fe20000010000 */
[----:B------:R-:W-:Y:S01]  /*1b90*/  FFMA.FTZ R30, R42, R31, R27 ;  /* 0x0000001f2a1e7223 */ /* 0x000fe2000001001b */
[----:B------:R-:W-:Y:S01]  /*1ba0*/  FMUL.FTZ R26, R89, R40 ;  /* 0x00000028591a7220 */ /* 0x000fe20000410000 */
[----:B------:R-:W-:Y:S01]  /*1bb0*/  FMUL.FTZ R25, R24, R107 ;  /* 0x0000006b18197220 */ /* 0x000fe20000410000 */
        /* <DEDUP_REMOVED lines=9> */
.L_x_196:
[----:B------:R-:W-:Y:S02]  /*1c50*/  SHF.L.U32 R25, R62, 0x10, RZ ;  /* 0x000000103e197819 */ /* 0x000fe400000006ff */
[----:B------:R-:W-:Y:S02]  /*1c60*/  SHF.L.U32 R27, R66, 0x10, RZ ;  /* 0x00000010421b7819 */ /* 0x000fe400000006ff */
[----:B------:R-:W-:Y:S01]  /*1c70*/  SHF.L.U32 R29, R103, 0x10, RZ ;  /* 0x00000010671d7819 */ /* 0x000fe200000006ff */
[----:B------:R-:W-:Y:S01]  /*1c80*/  FADD.FTZ R24, -R76, R25 ;  /* 0x000000194c187221 */ /* 0x000fe20000010100 */
[----:B------:R-:W-:Y:S02]  /*1c90*/  SHF.L.U32 R25, R105, 0x10, RZ ;  /* 0x0000001069197819 */ /* 0x000fe400000006ff */
[----:B------:R-:W-:Y:S01]  /*1ca0*/  SHF.L.U32 R31, R101, 0x10, RZ ;  /* 0x00000010651f7819 */ /* 0x000fe200000006ff */
[-C--:B------:R-:W-:Y:S01]  /*1cb0*/  FMUL.FTZ R24, R24, R107.reuse ;  /* 0x0000006b18187220 */ /* 0x080fe20000410000 */
[C---:B------:R-:W-:Y:S01]  /*1cc0*/  FADD.FTZ R36, -R76.reuse, R29 ;  /* 0x0000001d4c247221 */ /* 0x040fe20000010100 */
[----:B------:R-:W-:Y:S01]  /*1cd0*/  FADD.FTZ R26, -R76, R25 ;  /* 0x000000194c1a7221 */ /* 0x000fe20000010100 */
[----:B------:R-:W-:Y:S01]  /*1ce0*/  SHF.L.U32 R29, R70, 0x10, RZ ;  /* 0x00000010461d7819 */ /* 0x000fe200000006ff */
[----:B------:R-:W-:Y:S01]  /*1cf0*/  FFMA.FTZ R74, R90, R24, R77 ;  /* 0x000000185a4a7223 */ /* 0x000fe2000001004d */
[-C--:B------:R-:W-:Y:S01]  /*1d00*/  FMUL.FTZ R36, R36, R107.reuse ;  /* 0x0000006b24247220 */ /* 0x080fe20000410000 */
[----:B------:R-:W-:Y:S01]  /*1d10*/  FMUL.FTZ R25, R26, R107 ;  /* 0x0000006b1a197220 */ /* 0x000fe20000410000 */
[----:B------:R-:W-:Y:S01]  /*1d20*/  FADD.FTZ R26, -R76, R27 ;  /* 0x0000001b4c1a7221 */ /* 0x000fe20000010100 */
[----:B------:R-:W-:Y:S01]  /*1d30*/  FMUL.FTZ R39, R74, -1.4426950216293334961 ;  /* 0xbfb8aa3b4a277820 */ /* 0x000fe20000410000 */
[----:B------:R-:W-:Y:S01]  /*1d40*/  FADD.FTZ R30, -R76, R29 ;  /* 0x0000001d4c1e7221 */ /* 0x000fe20000010100 */
[C-C-:B------:R-:W-:Y:S01]  /*1d50*/  FFMA.FTZ R75, R89.reuse, R25, R88.reuse ;  /* 0x00000019594b7223 */ /* 0x140fe20000010058 */
[-C--:B------:R-:W-:Y:S01]  /*1d60*/  FMUL.FTZ R26, R26, R107.reuse ;  /* 0x0000006b1a1a7220 */ /* 0x080fe20000410000 */
[--C-:B------:R-:W-:Y:S01]  /*1d70*/  FFMA.FTZ R28, R89, R36, R88.reuse ;  /* 0x00000024591c7223 */ /* 0x100fe20000010058 */
[----:B------:R-:W-:Y:S01]  /*1d80*/  SHF.L.U32 R29, R78, 0x10, RZ ;  /* 0x000000104e1d7819 */ /* 0x000fe200000006ff */
[----:B------:R-:W-:Y:S01]  /*1d90*/  FMUL.FTZ R42, R75, -1.4426950216293334961 ;  /* 0xbfb8aa3b4b2a7820 */ /* 0x000fe20000410000 */
[----:B------:R-:W0:Y:S01]  /*1da0*/  MUFU.EX2 R39, R39 ;  /* 0x0000002700277308 */ /* 0x000e220000000800 */
[----:B------:R-:W-:Y:S01]  /*1db0*/  FFMA.FTZ R27, R90, R26, R77 ;  /* 0x0000001a5a1b7223 */ /* 0x000fe2000001004d */
[----:B------:R-:W-:Y:S01]  /*1dc0*/  FMUL.FTZ R35, R30, R107 ;  /* 0x0000006b1e237220 */ /* 0x000fe20000410000 */
[----:B------:R-:W-:Y:S01]  /*1dd0*/  FADD.FTZ R34, -R76, R31 ;  /* 0x0000001f4c227221 */ /* 0x000fe20000010100 */
[----:B------:R-:W-:Y:S01]  /*1de0*/  FMUL.FTZ R48, R28, -1.4426950216293334961 ;  /* 0xbfb8aa3b1c307820 */ /* 0x000fe20000410000 */
[----:B------:R-:W-:Y:S01]  /*1df0*/  FMUL.FTZ R44, R27, -1.4426950216293334961 ;  /* 0xbfb8aa3b1b2c7820 */ /* 0x000fe20000410000 */
[----:B------:R-:W-:Y:S01]  /*1e00*/  FFMA.FTZ R54, R90, R35, R77 ;  /* 0x000000235a367223 */ /* 0x000fe2000001004d */
[----:B------:R-:W-:Y:S01]  /*1e10*/  FADD.FTZ R30, -R76, R29 ;  /* 0x0000001d4c1e7221 */ /* 0x000fe20000010100 */
[----:B------:R-:W1:Y:S01]  /*1e20*/  MUFU.EX2 R42, R42 ;  /* 0x0000002a002a7308 */ /* 0x000e620000000800 */
[-C--:B------:R-:W-:Y:S01]  /*1e30*/  FMUL.FTZ R34, R34, R107.reuse ;  /* 0x0000006b22227220 */ /* 0x080fe20000410000 */
[----:B------:R-:W-:Y:S01]  /*1e40*/  FMUL.FTZ R45, R54, -1.4426950216293334961 ;  /* 0xbfb8aa3b362d7820 */ /* 0x000fe20000410000 */
[----:B------:R-:W-:Y:S01]  /*1e50*/  FMUL.FTZ R33, R30, R107 ;  /* 0x0000006b1e217220 */ /* 0x000fe20000410000 */
[----:B------:R-:W-:Y:S01]  /*1e60*/  SHF.L.U32 R31, R99, 0x10, RZ ;  /* 0x00000010631f7819 */ /* 0x000fe200000006ff */
[--C-:B------:R-:W-:Y:S01]  /*1e70*/  FFMA.FTZ R51, R89, R34, R88.reuse ;  /* 0x0000002259337223 */ /* 0x100fe20000010058 */
[----:B------:R-:W-:Y:S01]  /*1e80*/  SHF.L.U32 R41, R97, 0x10, RZ ;  /* 0x0000001061297819 */ /* 0x000fe200000006ff */
[----:B------:R-:W-:Y:S01]  /*1e90*/  FFMA.FTZ R50, R90, R33, R77 ;  /* 0x000000215a327223 */ /* 0x000fe2000001004d */
[----:B------:R-:W2:Y:S01]  /*1ea0*/  MUFU.EX2 R44, R44 ;  /* 0x0000002c002c7308 */ /* 0x000ea20000000800 */
[----:B0-----:R-:W-:Y:S01]  /*1eb0*/  FADD.FTZ R39, R39, 1 ;  /* 0x3f80000027277421 */ /* 0x001fe20000010000 */
[----:B------:R-:W-:Y:S01]  /*1ec0*/  FMUL.FTZ R29, R51, -1.4426950216293334961 ;  /* 0xbfb8aa3b331d7820 */ /* 0x000fe20000410000 */
[----:B------:R-:W-:Y:S01]  /*1ed0*/  FADD.FTZ R32, -R76, R31 ;  /* 0x0000001f4c207221 */ /* 0x000fe20000010100 */
[----:B------:R-:W-:Y:S01]  /*1ee0*/  SHF.L.U32 R31, R80, 0x10, RZ ;  /* 0x00000010501f7819 */ /* 0x000fe200000006ff */
[----:B------:R-:W-:Y:S01]  /*1ef0*/  FMUL.FTZ R38, R50, -1.4426950216293334961 ;  /* 0xbfb8aa3b32267820 */ /* 0x000fe20000410000 */
[----:B------:R-:W-:Y:S01]  /*1f00*/  SHF.L.U32 R55, R64, 0x10, RZ ;  /* 0x0000001040377819 */ /* 0x000fe200000006ff */
[----:B------:R-:W-:Y:S01]  /*1f10*/  FMUL.FTZ R32, R32, R107 ;  /* 0x0000006b20207220 */ /* 0x000fe20000410000 */
[----:B------:R-:W0:Y:S01]  /*1f20*/  MUFU.EX2 R48, R48 ;  /* 0x0000003000307308 */ /* 0x000e220000000800 */
[----:B-1----:R-:W-:Y:S01]  /*1f30*/  FADD.FTZ R53, R42, 1 ;  /* 0x3f8000002a357421 */ /* 0x002fe20000010000 */
[----:B------:R-:W-:Y:S01]  /*1f40*/  FADD.FTZ R30, -R76, R31 ;  /* 0x0000001f4c1e7221 */ /* 0x000fe20000010100 */
[----:B------:R-:W-:Y:S01]  /*1f50*/  FFMA.FTZ R47, R89, R32, R88 ;  /* 0x00000020592f7223 */ /* 0x000fe20000010058 */
[----:B------:R-:W-:-:S02]  /*1f60*/  SHF.L.U32 R115, R82, 0x10, RZ ;  /* 0x0000001052737819 */ /* 0x000fc400000006ff */
[-C--:B------:R-:W-:Y:S01]  /*1f70*/  FMUL.FTZ R31, R30, R107.reuse ;  /* 0x0000006b1e1f7220 */ /* 0x080fe20000410000 */
[----:B------:R-:W-:Y:S01]  /*1f80*/  FADD.FTZ R30, -R76, R41 ;  /* 0x000000294c1e7221 */ /* 0x000fe20000010100 */
[----:B------:R-:W1:Y:S01]  /*1f90*/  MUFU.EX2 R45, R45 ;  /* 0x0000002d002d7308 */ /* 0x000e620000000800 */
[----:B--2---:R-:W-:Y:S01]  /*1fa0*/  FADD.FTZ R49, R44, 1 ;  /* 0x3f8000002c317421 */ /* 0x004fe20000010000 */
[----:B------:R-:W-:Y:S01]  /*1fb0*/  FMUL.FTZ R37, R47, -1.4426950216293334961 ;  /* 0xbfb8aa3b2f257820 */ /* 0x000fe20000410000 */
[----:B------:R-:W-:Y:S01]  /*1fc0*/  FMUL.FTZ R30, R30, R107 ;  /* 0x0000006b1e1e7220 */ /* 0x000fe20000410000 */
[----:B------:R-:W-:Y:S01]  /*1fd0*/  FFMA.FTZ R41, R90, R31, R77 ;  /* 0x0000001f5a297223 */ /* 0x000fe2000001004d */
[----:B------:R-:W-:Y:S01]  /*1fe0*/  SHF.L.U32 R44, R106, 0x10, RZ ;  /* 0x000000106a2c7819 */ /* 0x000fe200000006ff */
[----:B------:R-:W-:Y:S01]  /*1ff0*/  FADD.FTZ R116, -R76, R115 ;  /* 0x000000734c747221 */ /* 0x000fe20000010100 */
[----:B------:R-:W-:Y:S01]  /*2000*/  FFMA.FTZ R40, R89, R30, R88 ;  /* 0x0000001e59287223 */ /* 0x000fe20000010058 */
[----:B------:R-:W2:Y:S01]  /*2010*/  MUFU.RCP R52, R39 ;  /* 0x0000002700347308 */ /* 0x000ea20000001000 */
[----:B0-----:R-:W-:Y:S01]  /*2020*/  FADD.FTZ R42, R48, 1 ;  /* 0x3f800000302a7421 */ /* 0x001fe20000010000 */
[----:B------:R-:W-:Y:S01]  /*2030*/  FMUL.FTZ R43, R41, -1.4426950216293334961 ;  /* 0xbfb8aa3b292b7820 */ /* 0x000fe20000410000 */
[----:B------:R-:W-:Y:S01]  /*2040*/  FMUL.FTZ R46, R40, -1.4426950216293334961 ;  /* 0xbfb8aa3b282e7820 */ /* 0x000fe20000410000 */
[----:B------:R-:W-:-:S02]  /*2050*/  SHF.L.U32 R108, R68, 0x10, RZ ;  /* 0x00000010446c7819 */ /* 0x000fc400000006ff */
[----:B------:R-:W-:Y:S02]  /*2060*/  SHF.L.U32 R117, R95, 0x10, RZ ;  /* 0x000000105f757819 */ /* 0x000fe400000006ff */
[----:B------:R-:W0:Y:S01]  /*2070*/  MUFU.RCP R53, R53 ;  /* 0x0000003500357308 */ /* 0x000e220000001000 */
[----:B-1----:R-:W-:Y:S01]  /*2080*/  FADD.FTZ R48, R45, 1 ;  /* 0x3f8000002d307421 */ /* 0x002fe20000010000 */
[----:B------:R-:W-:Y:S02]  /*2090*/  SHF.L.U32 R115, R72, 0x10, RZ ;  /* 0x0000001048737819 */ /* 0x000fe400000006ff */
[----:B------:R-:W-:Y:S02]  /*20a0*/  SHF.L.U32 R119, R93, 0x10, RZ ;  /* 0x000000105d777819 */ /* 0x000fe400000006ff */
[----:B------:R-:W-:Y:S02]  /*20b0*/  SHF.L.U32 R118, R79, 0x10, RZ ;  /* 0x000000104f767819 */ /* 0x000fe400000006ff */
[----:B------:R-:W1:Y:S01]  /*20c0*/  MUFU.EX2 R29, R29 ;  /* 0x0000001d001d7308 */ /* 0x000e620000000800 */
[----:B--2---:R-:W-:Y:S01]  /*20d0*/  FMUL.FTZ R39, R55, R52 ;  /* 0x0000003437277220 */ /* 0x004fe20000410000 */
[----:B------:R-:W-:Y:S01]  /*20e0*/  FADD.FTZ R45, -R52, 1 ;  /* 0x3f800000342d7421 */ /* 0x000fe20000010100 */
[----:B------:R-:W-:-:S03]  /*20f0*/  SHF.L.U32 R55, R104, 0x10, RZ ;  /* 0x0000001068377819 */ /* 0x000fc600000006ff */
[----:B------:R-:W-:Y:S02]  /*2100*/  FFMA.FTZ R74, R74, R45, 1 ;  /* 0x3f8000004a4a7423 */ /* 0x000fe4000001002d */
[----:B------:R-:W2:Y:S01]  /*2110*/  MUFU.EX2 R38, R38 ;  /* 0x0000002600267308 */ /* 0x000ea20000000800 */
[----:B0-----:R-:W-:Y:S01]  /*2120*/  FADD.FTZ R52, -R53, 1 ;  /* 0x3f80000035347421 */ /* 0x001fe20000010100 */
[----:B------:R-:W-:Y:S01]  /*2130*/  FMUL.FTZ R44, R44, R53 ;  /* 0x000000352c2c7220 */ /* 0x000fe20000410000 */
[----:B------:R-:W-:Y:S02]  /*2140*/  FMUL.FTZ R39, R39, R74 ;  /* 0x0000004a27277220 */ /* 0x000fe40000410000 */
[----:B------:R-:W-:-:S03]  /*2150*/  FFMA.FTZ R75, R75, R52, 1 ;  /* 0x3f8000004b4b7423 */ /* 0x000fc60000010034 */
[----:B------:R-:W0:Y:S01]  /*2160*/  MUFU.RCP R49, R49 ;  /* 0x0000003100317308 */ /* 0x000e220000001000 */
[----:B-1----:R-:W-:Y:S01]  /*2170*/  FADD.FTZ R114, R29, 1 ;  /* 0x3f8000001d727421 */ /* 0x002fe20000010000 */
[----:B------:R-:W-:Y:S01]  /*2180*/  FMUL.FTZ R29, R116, R107 ;  /* 0x0000006b741d7220 */ /* 0x000fe20000410000 */
[----:B------:R-:W-:Y:S01]  /*2190*/  FADD.FTZ R116, -R76, R117 ;  /* 0x000000754c747221 */ /* 0x000fe20000010100 */
[----:B------:R-:W-:Y:S01]  /*21a0*/  SHF.L.U32 R117, R102, 0x10, RZ ;  /* 0x0000001066757819 */ /* 0x000fe200000006ff */
[----:B------:R-:W-:-:S03]  /*21b0*/  FMUL.FTZ R44, R44, R75 ;  /* 0x0000004b2c2c7220 */ /* 0x000fc60000410000 */
[----:B------:R-:W1:Y:S01]  /*21c0*/  MUFU.RCP R42, R42 ;  /* 0x0000002a002a7308 */ /* 0x000e620000001000 */
[----:B--2---:R-:W-:-:S07]  /*21d0*/  FADD.FTZ R38, R38, 1 ;  /* 0x3f80000026267421 */ /* 0x004fce0000010000 */
[----:B------:R-:W-:Y:S01]  /*21e0*/  MUFU.EX2 R37, R37 ;  /* 0x0000002500257308 */ /* 0x000fe20000000800 */
[----:B0-----:R-:W-:Y:S01]  /*21f0*/  FMUL.FTZ R45, R108, R49 ;  /* 0x000000316c2d7220 */ /* 0x001fe20000410000 */
[----:B------:R-:W-:-:S04]  /*2200*/  FADD.FTZ R108, -R49, 1 ;  /* 0x3f800000316c7421 */ /* 0x000fc80000010100 */
[----:B------:R-:W-:Y:S01]  /*2210*/  FFMA.FTZ R108, R27, R108, 1 ;  /* 0x3f8000001b6c7423 */ /* 0x000fe2000001006c */
[----:B------:R-:W-:Y:S01]  /*2220*/  FFMA.FTZ R27, R90, R29, R77 ;  /* 0x0000001d5a1b7223 */ /* 0x000fe2000001004d */
[----:B------:R-:W0:Y:S01]  /*2230*/  MUFU.RCP R48, R48 ;  /* 0x0000003000307308 */ /* 0x000e220000001000 */
[----:B-1----:R-:W-:Y:S01]  /*2240*/  FADD.FTZ R49, -R42, 1 ;  /* 0x3f8000002a317421 */ /* 0x002fe20000010100 */
[----:B------:R-:W-:Y:S01]  /*2250*/  FMUL.FTZ R55, R55, R42 ;  /* 0x0000002a37377220 */ /* 0x000fe20000410000 */
[----:B------:R-:W-:-:S05]  /*2260*/  FMUL.FTZ R42, R27, -1.4426950216293334961 ;  /* 0xbfb8aa3b1b2a7820 */ /* 0x000fca0000410000 */
[----:B------:R1:W2:Y:S08]  /*2270*/  MUFU.RCP R52, R114 ;  /* 0x0000007200347308 */ /* 0x0002b00000001000 */
[----:B------:R-:W3:Y:S01]  /*2280*/  MUFU.EX2 R43, R43 ;  /* 0x0000002b002b7308 */ /* 0x000ee20000000800 */
[----:B-1----:R-:W-:Y:S01]  /*2290*/  FFMA.FTZ R114, R28, R49, 1 ;  /* 0x3f8000001c727423 */ /* 0x002fe20000010031 */
[----:B------:R-:W-:Y:S01]  /*22a0*/  FMUL.FTZ R28, R116, R107 ;  /* 0x0000006b741c7220 */ /* 0x000fe20000410000 */
[----:B0-----:R-:W-:Y:S01]  /*22b0*/  FMUL.FTZ R49, R115, R48 ;  /* 0x0000003073317220 */ /* 0x001fe20000410000 */
[----:B------:R-:W-:Y:S01]  /*22c0*/  FADD.FTZ R116, R37, 1 ;  /* 0x3f80000025747421 */ /* 0x000fe20000010000 */
[----:B------:R-:W-:Y:S01]  /*22d0*/  FADD.FTZ R115, -R48, 1 ;  /* 0x3f80000030737421 */ /* 0x000fe20000010100 */
[----:B------:R-:W-:-:S02]  /*22e0*/  FFMA.FTZ R37, R89, R28, R88 ;  /* 0x0000001c59257223 */ /* 0x000fc40000010058 */
[----:B------:R0:W1:Y:S01]  /*22f0*/  MUFU.RCP R53, R38 ;  /* 0x0000002600357308 */ /* 0x0000620000001000 */
[----:B--2---:R-:W-:Y:S01]  /*2300*/  FMUL.FTZ R48, R117, R52 ;  /* 0x0000003475307220 */ /* 0x004fe20000410000 */
[----:B------:R-:W-:Y:S01]  /*2310*/  FFMA.FTZ R54, R54, R115, 1 ;  /* 0x3f80000036367423 */ /* 0x000fe20000010073 */
[----:B------:R-:W-:-:S03]  /*2320*/  SHF.L.U32 R117, R100, 0x10, RZ ;  /* 0x0000001064757819 */ /* 0x000fc600000006ff */
[----:B------:R-:W-:Y:S02]  /*2330*/  FMUL.FTZ R49, R49, R54 ;  /* 0x0000003631317220 */ /* 0x000fe40000410000 */
[----:B------:R-:W2:Y:S01]  /*2340*/  MUFU.EX2 R46, R46 ;  /* 0x0000002e002e7308 */ /* 0x000ea20000000800 */
[----:B0-----:R-:W-:Y:S01]  /*2350*/  FADD.FTZ R38, -R52, 1 ;  /* 0x3f80000034267421 */ /* 0x001fe20000010100 */
[----:B---3--:R-:W-:Y:S01]  /*2360*/  FADD.FTZ R74, R43, 1 ;  /* 0x3f8000002b4a7421 */ /* 0x008fe20000010000 */
[----:B------:R-:W-:Y:S01]  /*2370*/  FMUL.FTZ R43, R45, R108 ;  /* 0x0000006c2d2b7220 */ /* 0x000fe20000410000 */
[----:B------:R-:W-:Y:S01]  /*2380*/  FMUL.FTZ R45, R55, R114 ;  /* 0x00000072372d7220 */ /* 0x000fe20000410000 */
[----:B------:R-:W-:Y:S01]  /*2390*/  FFMA.FTZ R51, R51, R38, 1 ;  /* 0x3f80000033337423 */ /* 0x000fe20000010026 */
[----:B------:R-:W-:Y:S01]  /*23a0*/  FMUL.FTZ R38, R37, -1.4426950216293334961 ;  /* 0xbfb8aa3b25267820 */ /* 0x000fe20000410000 */
[----:B------:R-:W-:Y:S01]  /*23b0*/  FADD.FTZ R114, -R76, R119 ;  /* 0x000000774c727221 */ /* 0x000fe20000010100 */
[----:B------:R-:W0:Y:S01]  /*23c0*/  MUFU.RCP R52, R116 ;  /* 0x0000007400347308 */ /* 0x000e220000001000 */
[----:B-1----:R-:W-:Y:S01]  /*23d0*/  FADD.FTZ R115, -R53, 1 ;  /* 0x3f80000035737421 */ /* 0x002fe20000010100 */
[----:B------:R-:W-:Y:S01]  /*23e0*/  FMUL.FTZ R48, R48, R51 ;  /* 0x0000003330307220 */ /* 0x000fe20000410000 */
[----:B------:R-:W-:Y:S01]  /*23f0*/  SHF.L.U32 R51, R86, 0x10, RZ ;  /* 0x0000001056337819 */ /* 0x000fe200000006ff */
[----:B------:R-:W-:Y:S01]  /*2400*/  FMUL.FTZ R53, R118, R53 ;  /* 0x0000003576357220 */ /* 0x000fe20000410000 */
[----:B------:R-:W-:Y:S01]  /*2410*/  FFMA.FTZ R50, R50, R115, 1 ;  /* 0x3f80000032327423 */ /* 0x000fe20000010073 */
[----:B------:R-:W-:-:S02]  /*2420*/  SHF.L.U32 R115, R84, 0x10, RZ ;  /* 0x0000001054737819 */ /* 0x000fc400000006ff */
[----:B------:R-:W1:Y:S01]  /*2430*/  MUFU.RCP R74, R74 ;  /* 0x0000004a004a7308 */ /* 0x000e620000001000 */
[----:B--2---:R-:W-:Y:S01]  /*2440*/  FADD.FTZ R75, R46, 1 ;  /* 0x3f8000002e4b7421 */ /* 0x004fe20000010000 */
[----:B------:R-:W-:Y:S01]  /*2450*/  SHF.L.U32 R119, R81, 0x10, RZ ;  /* 0x0000001051777819 */ /* 0x000fe200000006ff */
[C---:B------:R-:W-:Y:S01]  /*2460*/  FADD.FTZ R108, -R76.reuse, R115 ;  /* 0x000000734c6c7221 */ /* 0x040fe20000010100 */
[----:B------:R-:W-:Y:S01]  /*2470*/  FMUL.FTZ R53, R53, R50 ;  /* 0x0000003235357220 */ /* 0x000fe20000410000 */
[----:B------:R-:W-:Y:S02]  /*2480*/  FADD.FTZ R120, -R76, R51 ;  /* 0x000000334c787221 */ /* 0x000fe40000010100 */
[----:B------:R-:W-:Y:S01]  /*2490*/  FMUL.FTZ R46, R108, R107 ;  /* 0x0000006b6c2e7220 */ /* 0x000fe20000410000 */
[----:B------:R-:W2:Y:S01]  /*24a0*/  MUFU.EX2 R42, R42 ;  /* 0x0000002a002a7308 */ /* 0x000ea20000000800 */
[----:B0-----:R-:W-:Y:S02]  /*24b0*/  FADD.FTZ R108, -R52, 1 ;  /* 0x3f800000346c7421 */ /* 0x001fe40000010100 */
[----:B------:R-:W-:-:S02]  /*24c0*/  FFMA.FTZ R55, R90, R46, R77 ;  /* 0x0000002e5a377223 */ /* 0x000fc4000001004d */
[----:B------:R-:W-:Y:S01]  /*24d0*/  FFMA.FTZ R115, R47, R108, 1 ;  /* 0x3f8000002f737423 */ /* 0x000fe2000001006c */
[----:B------:R-:W-:Y:S01]  /*24e0*/  FMUL.FTZ R47, R114, R107 ;  /* 0x0000006b722f7220 */ /* 0x000fe20000410000 */
[----:B------:R-:W-:Y:S01]  /*24f0*/  FMUL.FTZ R108, R117, R52 ;  /* 0x00000034756c7220 */ /* 0x000fe20000410000 */
[----:B------:R-:W0:Y:S01]  /*2500*/  MUFU.RCP R75, R75 ;  /* 0x0000004b004b7308 */ /* 0x000e220000001000 */
[----:B-1----:R-:W-:Y:S01]  /*2510*/  FADD.FTZ R114, -R74, 1 ;  /* 0x3f8000004a727421 */ /* 0x002fe20000010100 */
[----:B------:R-:W-:Y:S01]  /*2520*/  FMUL.FTZ R116, R55, -1.4426950216293334961 ;  /* 0xbfb8aa3b37747820 */ /* 0x000fe20000410000 */
[----:B------:R-:W-:Y:S01]  /*2530*/  FMUL.FTZ R50, R108, R115 ;  /* 0x000000736c327220 */ /* 0x000fe20000410000 */
[----:B------:R-:W-:Y:S01]  /*2540*/  FFMA.FTZ R52, R89, R47, R88 ;  /* 0x0000002f59347223 */ /* 0x000fe20000010058 */
[----:B------:R-:W-:Y:S01]  /*2550*/  FFMA.FTZ R115, R41, R114, 1 ;  /* 0x3f80000029737423 */ /* 0x000fe20000010072 */
[----:B------:R-:W-:Y:S01]  /*2560*/  FMUL.FTZ R41, R120, R107 ;  /* 0x0000006b78297220 */ /* 0x000fe20000410000 */
[----:B------:R-:W-:Y:S01]  /*2570*/  SHF.L.U32 R120, R83, 0x10, RZ ;  /* 0x0000001053787819 */ /* 0x000fe200000006ff */
[----:B------:R-:W1:Y:S01]  /*2580*/  MUFU.EX2 R38, R38 ;  /* 0x0000002600267308 */ /* 0x000e620000000800 */
[----:B--2---:R-:W-:Y:S01]  /*2590*/  FADD.FTZ R51, R42, 1 ;  /* 0x3f8000002a337421 */ /* 0x004fe20000010000 */
[----:B------:R-:W-:Y:S01]  /*25a0*/  FMUL.FTZ R42, R119, R74 ;  /* 0x0000004a772a7220 */ /* 0x000fe20000410000 */
[----:B------:R-:W-:Y:S01]  /*25b0*/  FMUL.FTZ R118, R52, -1.4426950216293334961 ;  /* 0xbfb8aa3b34767820 */ /* 0x000fe20000410000 */
[----:B------:R-:W-:Y:S01]  /*25c0*/  FFMA.FTZ R74, R90, R41, R77 ;  /* 0x000000295a4a7223 */ /* 0x000fe2000001004d */
[----:B------:R-:W-:-:S03]  /*25d0*/  SHF.L.U32 R119, R87, 0x10, RZ ;  /* 0x0000001057777819 */ /* 0x000fc600000006ff */
[----:B------:R1:W2:Y:S01]  /*25e0*/  MUFU.EX2 R54, R116 ;  /* 0x0000007400367308 */ /* 0x0002a20000000800 */
[----:B0-----:R-:W-:Y:S01]  /*25f0*/  FADD.FTZ R117, -R75, 1 ;  /* 0x3f8000004b757421 */ /* 0x001fe20000010100 */
[----:B------:R-:W-:-:S03]  /*2600*/  FMUL.FTZ R114, R74, -1.4426950216293334961 ;  /* 0xbfb8aa3b4a727820 */ /* 0x000fc60000410000 */
[----:B------:R-:W-:Y:S01]  /*2610*/  FFMA.FTZ R117, R40, R117, 1 ;  /* 0x3f80000028757423 */ /* 0x000fe20000010075 */
[----:B------:R-:W-:Y:S01]  /*2620*/  FMUL.FTZ R40, R42, R115 ;  /* 0x000000732a287220 */ /* 0x000fe20000410000 */
[----:B------:R-:W-:Y:S01]  /*2630*/  SHF.L.U32 R115, R91, 0x10, RZ ;  /* 0x000000105b737819 */ /* 0x000fe200000006ff */
[----:B------:R0:W-:Y:S01]  /*2640*/  MUFU.EX2 R108, R118 ;  /* 0x00000076006c7308 */ /* 0x0001e20000000800 */
[----:B-1----:R-:W-:Y:S01]  /*2650*/  FADD.FTZ R116, R38, 1 ;  /* 0x3f80000026747421 */ /* 0x002fe20000010000 */
[----:B------:R-:W-:-:S05]  /*2660*/  SHF.L.U32 R42, R98, 0x10, RZ ;  /* 0x00000010622a7819 */ /* 0x000fca00000006ff */
[----:B------:R-:W-:Y:S01]  /*2670*/  FMUL.FTZ R42, R42, R75 ;  /* 0x0000004b2a2a7220 */ /* 0x000fe20000410000 */
[----:B------:R-:W1:Y:S01]  /*2680*/  MUFU.RCP R51, R51 ;  /* 0x0000003300337308 */ /* 0x000e620000001000 */
[----:B0-----:R-:W-:Y:S01]  /*2690*/  FADD.FTZ R118, -R76, R115 ;  /* 0x000000734c767221 */ /* 0x001fe20000010100 */
[----:B--2---:R-:W-:Y:S01]  /*26a0*/  FADD.FTZ R54, R54, 1 ;  /* 0x3f80000036367421 */ /* 0x004fe20000010000 */
[----:B------:R-:W-:Y:S01]  /*26b0*/  FMUL.FTZ R42, R42, R117 ;  /* 0x000000752a2a7220 */ /* 0x000fe20000410000 */
[----:B------:R-:W-:Y:S01]  /*26c0*/  SHF.L.U32 R117, R96, 0x10, RZ ;  /* 0x0000001060757819 */ /* 0x000fe200000006ff */
[----:B------:R-:W-:-:S03]  /*26d0*/  FMUL.FTZ R38, R118, R107 ;  /* 0x0000006b76267220 */ /* 0x000fc60000410000 */
[----:B------:R-:W0:Y:S01]  /*26e0*/  MUFU.RCP R116, R116 ;  /* 0x0000007400747308 */ /* 0x000e220000001000 */
[----:B------:R-:W-:-:S04]  /*26f0*/  FFMA.FTZ R75, R89, R38, R88 ;  /* 0x00000026594b7223 */ /* 0x000fc80000010058 */
[----:B------:R-:W-:-:S03]  /*2700*/  FMUL.FTZ R115, R75, -1.4426950216293334961 ;  /* 0xbfb8aa3b4b737820 */ /* 0x000fc60000410000 */
[----:B------:R-:W2:Y:S01]  /*2710*/  MUFU.EX2 R114, R114 ;  /* 0x0000007200727308 */ /* 0x000ea20000000800 */
[----:B-1----:R-:W-:Y:S01]  /*2720*/  FADD.FTZ R118, -R51, 1 ;  /* 0x3f80000033767421 */ /* 0x002fe20000010100 */
[----:B------:R-:W-:-:S03]  /*2730*/  FMUL.FTZ R51, R120, R51 ;  /* 0x0000003378337220 */ /* 0x000fc60000410000 */
[----:B------:R-:W-:Y:S01]  /*2740*/  FFMA.FTZ R118, R27, R118, 1 ;  /* 0x3f8000001b767423 */ /* 0x000fe20000010076 */
[----:B------:R-:W-:Y:S02]  /*2750*/  FADD.FTZ R27, R108, 1 ;  /* 0x3f8000006c1b7421 */ /* 0x000fe40000010000 */
[----:B------:R-:W1:Y:S01]  /*2760*/  MUFU.RCP R54, R54 ;  /* 0x0000003600367308 */ /* 0x000e620000001000 */
[----:B0-----:R-:W-:Y:S01]  /*2770*/  FADD.FTZ R108, -R116, 1 ;  /* 0x3f800000746c7421 */ /* 0x001fe20000010100 */
[----:B------:R-:W-:Y:S01]  /*2780*/  FMUL.FTZ R51, R51, R118 ;  /* 0x0000007633337220 */ /* 0x000fe20000410000 */
[----:B------:R-:W-:Y:S02]  /*2790*/  SHF.L.U32 R118, R94, 0x10, RZ ;  /* 0x000000105e767819 */ /* 0x000fe400000006ff */
[----:B------:R-:W-:Y:S01]  /*27a0*/  FFMA.FTZ R108, R37, R108, 1 ;  /* 0x3f800000256c7423 */ /* 0x000fe2000001006c */
[----:B------:R-:W-:Y:S02]  /*27b0*/  FMUL.FTZ R37, R117, R116 ;  /* 0x0000007475257220 */ /* 0x000fe40000410000 */
[----:B------:R-:W0:Y:S01]  /*27c0*/  MUFU.EX2 R115, R115 ;  /* 0x0000007300737308 */ /* 0x000e220000000800 */
[----:B--2---:R-:W-:Y:S01]  /*27d0*/  FADD.FTZ R116, R114, 1 ;  /* 0x3f80000072747421 */ /* 0x004fe20000010000 */
[----:B------:R-:W-:-:S06]  /*27e0*/  FMUL.FTZ R37, R37, R108 ;  /* 0x0000006c25257220 */ /* 0x000fcc0000410000 */
[----:B------:R-:W2:Y:S01]  /*27f0*/  MUFU.RCP R27, R27 ;  /* 0x0000001b001b7308 */ /* 0x000ea20000001000 */
[----:B-1----:R-:W-:-:S04]  /*2800*/  FADD.FTZ R114, -R54, 1 ;  /* 0x3f80000036727421 */ /* 0x002fc80000010100 */
[----:B------:R-:W-:-:S03]  /*2810*/  FFMA.FTZ R55, R55, R114, 1 ;  /* 0x3f80000037377423 */ /* 0x000fc60000010072 */
[----:B------:R1:W3:Y:S01]  /*2820*/  MUFU.RCP R108, R116 ;  /* 0x00000074006c7308 */ /* 0x0002e20000001000 */
[----:B0-----:R-:W-:Y:S01]  /*2830*/  FADD.FTZ R117, R115, 1 ;  /* 0x3f80000073757421 */ /* 0x001fe20000010000 */
[----:B------:R-:W-:-:S05]  /*2840*/  SHF.L.U32 R115, R85, 0x10, RZ ;  /* 0x0000001055737819 */ /* 0x000fca00000006ff */
[----:B------:R-:W-:Y:S01]  /*2850*/  FMUL.FTZ R54, R115, R54 ;  /* 0x0000003673367220 */ /* 0x000fe20000410000 */
[----:B------:R-:W0:Y:S01]  /*2860*/  MUFU.RCP R114, R117 ;  /* 0x0000007500727308 */ /* 0x000e220000001000 */
[----:B--2---:R-:W-:Y:S01]  /*2870*/  FADD.FTZ R115, -R27, 1 ;  /* 0x3f8000001b737421 */ /* 0x004fe20000010100 */
[----:B------:R-:W-:Y:S01]  /*2880*/  FMUL.FTZ R27, R118, R27 ;  /* 0x0000001b761b7220 */ /* 0x000fe20000410000 */
[----:B------:R-:W-:Y:S01]  /*2890*/  FMUL.FTZ R55, R54, R55 ;  /* 0x0000003736377220 */ /* 0x000fe20000410000 */
[----:B-1----:R-:W-:Y:S01]  /*28a0*/  FMUL.FTZ R116, R90, R43 ;  /* 0x0000002b5a747220 */ /* 0x002fe20000410000 */
[----:B------:R-:W-:Y:S01]  /*28b0*/  FFMA.FTZ R52, R52, R115, 1 ;  /* 0x3f80000034347423 */ /* 0x000fe20000010073 */
[----:B---3--:R-:W-:Y:S01]  /*28c0*/  FADD.FTZ R115, -R108, 1 ;  /* 0x3f8000006c737421 */ /* 0x008fe20000010100 */
[----:B------:R-:W-:Y:S01]  /*28d0*/  FMUL.FTZ R108, R119, R108 ;  /* 0x0000006c776c7220 */ /* 0x000fe20000410000 */
[----:B------:R-:W-:Y:S02]  /*28e0*/  SHF.L.U32 R119, R92, 0x10, RZ ;  /* 0x000000105c777819 */ /* 0x000fe400000006ff */
[----:B------:R-:W-:Y:S01]  /*28f0*/  FFMA.FTZ R115, R74, R115, 1 ;  /* 0x3f8000004a737423 */ /* 0x000fe20000010073 */
[----:B0-----:R-:W-:-:S02]  /*2900*/  FADD.FTZ R74, -R114, 1 ;  /* 0x3f800000724a7421 */ /* 0x001fc40000010100 */
[----:B------:R-:W-:Y:S01]  /*2910*/  FMUL.FTZ R114, R119, R114 ;  /* 0x0000007277727220 */ /* 0x000fe20000410000 */
[----:B------:R-:W-:Y:S01]  /*2920*/  FMUL.FTZ R54, R108, R115 ;  /* 0x000000736c367220 */ /* 0x000fe20000410000 */
[----:B------:R-:W-:Y:S01]  /*2930*/  FMUL.FTZ R108, R89, R44 ;  /* 0x0000002c596c7220 */ /* 0x000fe20000410000 */
[----:B------:R-:W-:Y:S01]  /*2940*/  FFMA.FTZ R75, R75, R74, 1 ;  /* 0x3f8000004b4b7423 */ /* 0x000fe2000001004a */
[----:B------:R-:W-:Y:S01]  /*2950*/  FMUL.FTZ R74, R27, R52 ;  /* 0x000000341b4a7220 */ /* 0x000fe20000410000 */
[----:B------:R-:W-:Y:S02]  /*2960*/  FMUL.FTZ R27, R90, R39 ;  /* 0x000000275a1b7220 */ /* 0x000fe40000410000 */
[----:B------:R-:W-:Y:S01]  /*2970*/  FMUL.FTZ R52, R114, R75 ;  /* 0x0000004b72347220 */ /* 0x000fe20000410000 */
[C---:B------:R-:W-:Y:S01]  /*2980*/  FFMA.FTZ R75, R24.reuse, R39, RZ ;  /* 0x00000027184b7223 */ /* 0x040fe200000100ff */
[----:B------:R-:W-:Y:S01]  /*2990*/  FFMA.FTZ R114, R24, R27, RZ ;  /* 0x0000001b18727223 */ /* 0x000fe200000100ff */
[----:B------:R-:W-:Y:S01]  /*29a0*/  FADD.FTZ R24, RZ, R39 ;  /* 0x00000027ff187221 */ /* 0x000fe20000010000 */
[----:B------:R-:W-:-:S02]  /*29b0*/  FADD.FTZ R39, RZ, R27 ;  /* 0x0000001bff277221 */ /* 0x000fc40000010000 */
[C---:B------:R-:W-:Y:S01]  /*29c0*/  FFMA.FTZ R27, R25.reuse, R108, R114 ;  /* 0x0000006c191b7223 */ /* 0x040fe20000010072 */
[----:B------:R-:W-:Y:S01]  /*29d0*/  FFMA.FTZ R114, R26, R43, R75 ;  /* 0x0000002b1a727223 */ /* 0x000fe2000001004b */
[----:B------:R-:W-:Y:S01]  /*29e0*/  FADD.FTZ R39, R108, R39 ;  /* 0x000000276c277221 */ /* 0x000fe20000010000 */
[----:B------:R-:W-:Y:S01]  /*29f0*/  FFMA.FTZ R25, R25, R44, RZ ;  /* 0x0000002c19197223 */ /* 0x000fe200000100ff */
[----:B------:R-:W-:Y:S01]  /*2a00*/  FFMA.FTZ R26, R26, R116, R27 ;  /* 0x000000741a1a7223 */ /* 0x000fe2000001001b */
[----:B------:R-:W-:Y:S01]  /*2a10*/  FMUL.FTZ R27, R89, R45 ;  /* 0x0000002d591b7220 */ /* 0x000fe20000410000 */
[----:B------:R-:W-:Y:S01]  /*2a20*/  FADD.FTZ R116, R39, R116 ;  /* 0x0000007427747221 */ /* 0x000fe20000010000 */
[-C--:B------:R-:W-:Y:S01]  /*2a30*/  FMUL.FTZ R39, R90, R49.reuse ;  /* 0x000000315a277220 */ /* 0x080fe20000410000 */
[----:B------:R-:W-:Y:S01]  /*2a40*/  FFMA.FTZ R114, R35, R49, R114 ;  /* 0x0000003123727223 */ /* 0x000fe20000010072 */
[C---:B------:R-:W-:Y:S01]  /*2a50*/  FFMA.FTZ R26, R36.reuse, R27, R26 ;  /* 0x0000001b241a7223 */ /* 0x040fe2000001001a */
[----:B------:R-:W-:Y:S01]  /*2a60*/  FADD.FTZ R116, R27, R116 ;  /* 0x000000741b747221 */ /* 0x000fe20000010000 */
[----:B------:R-:W-:Y:S01]  /*2a70*/  FMUL.FTZ R27, R89, R48 ;  /* 0x00000030591b7220 */ /* 0x000fe20000410000 */
[----:B------:R-:W-:Y:S01]  /*2a80*/  FFMA.FTZ R25, R36, R45, R25 ;  /* 0x0000002d24197223 */ /* 0x000fe20000010019 */
[----:B------:R-:W-:Y:S01]  /*2a90*/  FFMA.FTZ R26, R35, R39, R26 ;  /* 0x00000027231a7223 */ /* 0x000fe2000001001a */
        /* <DEDUP_REMOVED lines=14> */
[----:B------:R-:W-:Y:S01]  /*2b80*/  FADD.FTZ R44, RZ, R44 ;  /* 0x0000002cff2c7221 */ /* 0x000fe20000010000 */
[C---:B------:R-:W-:Y:S01]  /*2b90*/  FFMA.FTZ R26, R31.reuse, R33, R26 ;  /* 0x000000211f1a7223 */ /* 0x040fe2000001001a */
[----:B------:R-:W-:Y:S01]  /*2ba0*/  FADD.FTZ R116, R116, R33 ;  /* 0x0000002174747221 */ /* 0x000fe20000010000 */
[----:B------:R-:W-:Y:S01]  /*2bb0*/  FFMA.FTZ R25, R32, R50, R25 ;  /* 0x0000003220197223 */ /* 0x000fe20000010019 */
[----:B------:R-:W-:Y:S01]  /*2bc0*/  FFMA.FTZ R114, R31, R40, R114 ;  /* 0x000000281f727223 */ /* 0x000fe20000010072 */
[----:B------:R-:W-:Y:S01]  /*2bd0*/  FFMA.FTZ R26, R30, R27, R26 ;  /* 0x0000001b1e1a7223 */ /* 0x000fe2000001001a */
[----:B------:R-:W-:Y:S01]  /*2be0*/  FMUL.FTZ R31, R90, R51 ;  /* 0x000000335a1f7220 */ /* 0x000fe20000410000 */
[----:B------:R-:W-:Y:S01]  /*2bf0*/  FADD.FTZ R116, R27, R116 ;  /* 0x000000741b747221 */ /* 0x000fe20000010000 */
[----:B------:R-:W-:Y:S01]  /*2c00*/  FADD.FTZ R45, R44, R45 ;  /* 0x0000002d2c2d7221 */ /* 0x000fe20000010000 */
[----:B------:R-:W-:Y:S01]  /*2c10*/  FADD.FTZ R24, R24, R49 ;  /* 0x0000003118187221 */ /* 0x000fe20000010000 */
[----:B------:R-:W-:Y:S01]  /*2c20*/  FFMA.FTZ R25, R30, R42, R25 ;  /* 0x0000002a1e197223 */ /* 0x000fe20000010019 */
[----:B------:R-:W-:Y:S01]  /*2c30*/  FFMA.FTZ R26, R29, R31, R26 ;  /* 0x0000001f1d1a7223 */ /* 0x000fe2000001001a */
[----:B------:R-:W-:Y:S01]  /*2c40*/  FMUL.FTZ R27, R89, R37 ;  /* 0x00000025591b7220 */ /* 0x000fe20000410000 */
[----:B------:R-:W-:Y:S01]  /*2c50*/  FADD.FTZ R116, R116, R31 ;  /* 0x0000001f74747221 */ /* 0x000fe20000010000 */
[----:B------:R-:W-:Y:S01]  /*2c60*/  FADD.FTZ R45, R45, R48 ;  /* 0x000000302d2d7221 */ /* 0x000fe20000010000 */
[----:B------:R-:W-:Y:S01]  /*2c70*/  FADD.FTZ R53, R24, R53 ;  /* 0x0000003518357221 */ /* 0x000fe20000010000 */
[----:B------:R-:W-:Y:S01]  /*2c80*/  FFMA.FTZ R114, R29, R51, R114 ;  /* 0x000000331d727223 */ /* 0x000fe20000010072 */
[C---:B------:R-:W-:Y:S01]  /*2c90*/  FFMA.FTZ R24, R28.reuse, R37, R25 ;  /* 0x000000251c187223 */ /* 0x040fe20000010019 */
[----:B------:R-:W-:Y:S01]  /*2ca0*/  FFMA.FTZ R25, R28, R27, R26 ;  /* 0x0000001b1c197223 */ /* 0x000fe2000001001a */
[----:B------:R-:W-:Y:S01]  /*2cb0*/  FMUL.FTZ R29, R90, R55 ;  /* 0x000000375a1d7220 */ /* 0x000fe20000410000 */
[----:B------:R-:W-:Y:S01]  /*2cc0*/  FADD.FTZ R116, R27, R116 ;  /* 0x000000741b747221 */ /* 0x000fe20000010000 */
[----:B------:R-:W-:Y:S01]  /*2cd0*/  FADD.FTZ R45, R45, R50 ;  /* 0x000000322d2d7221 */ /* 0x000fe20000010000 */
[----:B------:R-:W-:Y:S01]  /*2ce0*/  FMUL.FTZ R26, R89, R74 ;  /* 0x0000004a591a7220 */ /* 0x000fe20000410000 */
[----:B------:R-:W-:Y:S01]  /*2cf0*/  FFMA.FTZ R28, R46, R29, R25 ;  /* 0x0000001d2e1c7223 */ /* 0x000fe20000010019 */
[----:B------:R-:W-:Y:S01]  /*2d00*/  FADD.FTZ R29, R116, R29 ;  /* 0x0000001d741d7221 */ /* 0x000fe20000010000 */
[----:B------:R-:W-:Y:S01]  /*2d10*/  FADD.FTZ R40, R53, R40 ;  /* 0x0000002835287221 */ /* 0x000fe20000010000 */
[----:B------:R-:W-:Y:S01]  /*2d20*/  FADD.FTZ R42, R45, R42 ;  /* 0x0000002a2d2a7221 */ /* 0x000fe20000010000 */
        /* <DEDUP_REMOVED lines=11> */
[----:B------:R-:W-:Y:S01]  /*2de0*/  FADD.FTZ R27, R37, R74 ;  /* 0x0000004a251b7221 */ /* 0x000fe20000010000 */
[----:B------:R-:W-:Y:S01]  /*2df0*/  FADD.FTZ R37, R31, R26 ;  /* 0x0000001a1f257221 */ /* 0x000fe20000010000 */
[C---:B------:R-:W-:Y:S01]  /*2e00*/  FFMA.FTZ R30, R38.reuse, R31, R33 ;  /* 0x0000001f261e7223 */ /* 0x040fe20000010021 */
[----:B------:R-:W-:Y:S01]  /*2e10*/  FFMA.FTZ R24, R41, R54, R114 ;  /* 0x0000003629187223 */ /* 0x000fe20000010072 */
[----:B------:R-:W-:Y:S01]  /*2e20*/  FADD.FTZ R26, R55, R54 ;  /* 0x00000036371a7221 */ /* 0x000fe20000010000 */
[----:B------:R-:W-:Y:S01]  /*2e30*/  FFMA.FTZ R25, R38, R52, R25 ;  /* 0x0000003426197223 */ /* 0x000fe20000010019 */
[----:B------:R-:W-:-:S07]  /*2e40*/  FADD.FTZ R27, R27, R52 ;  /* 0x000000341b1b7221 */ /* 0x000fce0000010000 */
.L_x_197:
[----:B------:R-:W-:Y:S01]  /*2e50*/  MOV R31, R30 ;  /* 0x0000001e001f7202 */ /* 0x000fe20000000f00 */
[----:B------:R-:W0:Y:S01]  /*2e60*/  SHFL.DOWN PT, R29, R37, 0x1, R18 ;  /* 0x08200000251d7989 */ /* 0x000e2200000e0012 */
[C---:B------:R-:W-:Y:S01]  /*2e70*/  ISETP.GE.AND P0, PT, R5.reuse, R18, PT ;  /* 0x000000120500720c */ /* 0x040fe20003f06270 */
[----:B------:R-:W-:Y:S01]  /*2e80*/  BSSY.RECONVERGENT B0, `(.L_x_198) ;  /* 0x0000048000007945 */ /* 0x000fe20003800200 */
[----:B------:R-:W-:Y:S01]  /*2e90*/  ISETP.NE.AND P3, PT, R5, RZ, PT ;  /* 0x000000ff0500720c */ /* 0x000fe20003f65270 */
[----:B------:R-:W1:Y:S01]  /*2ea0*/  SHFL.DOWN PT, R28, R31, 0x1, R18 ;  /* 0x082000001f1c7989 */ /* 0x000e6200000e0012 */
[C---:B------:R-:W-:Y:S02]  /*2eb0*/  ISETP.NE.AND P2, PT, R2.reuse, RZ, PT ;  /* 0x000000ff0200720c */ /* 0x040fe40003f45270 */
[----:B------:R-:W-:Y:S01]  /*2ec0*/  ISETP.GT.U32.AND P4, PT, R2, 0x30, PT ;  /* 0x000000300200780c */ /* 0x000fe20003f84070 */
[----:B------:R-:W-:Y:S06]  /*2ed0*/  STS.128 [R19], R24 ;  /* 0x0000001813007388 */ /* 0x000fec0000000c00 */
[----:B0-----:R-:W-:Y:S01]  /*2ee0*/  @!P0 FADD.FTZ R37, R29, R37 ;  /* 0x000000251d258221 */ /* 0x001fe20000010000 */
[----:B------:R-:W-:Y:S01]  /*2ef0*/  IADD3 R29, PT, PT, R5, 0x2, RZ ;  /* 0x00000002051d7810 */ /* 0x000fe20007ffe0ff */
[----:B-1----:R-:W-:-:S03]  /*2f00*/  @!P0 FADD.FTZ R31, R28, R31 ;  /* 0x0000001f1c1f8221 */ /* 0x002fc60000010000 */
        /* <DEDUP_REMOVED lines=63> */
.L_x_199:
[----:B------:R-:W-:Y:S05]  /*3300*/  BSYNC.RECONVERGENT B0 ;  /* 0x0000000000007941 */ /* 0x000fea0003800200 */
.L_x_198:
        /* <DEDUP_REMOVED lines=38> */
.L_x_201:
[----:B------:R-:W-:Y:S05]  /*3570*/  BSYNC.RECONVERGENT B0 ;  /* 0x0000000000007941 */ /* 0x000fea0003800200 */
.L_x_200:
        /* <DEDUP_REMOVED lines=29> */
.L_x_203:
[----:B------:R-:W-:Y:S05]  /*3750*/  BSYNC.RECONVERGENT B0 ;  /* 0x0000000000007941 */ /* 0x000fea0003800200 */
.L_x_202:
        /* <DEDUP_REMOVED lines=23> */
.L_x_206:
[----:B--2---:R-:W2:Y:S04]  /*38d0*/  LDG.E.STRONG.GPU R26, desc[UR8][R24.64] ;  /* 0x00000008181a7981 */ /* 0x004ea8000c1ef900 */
[----:B--2---:R-:W-:Y:S01]  /*38e0*/  CCTL.IVALL ;  /* 0x00000000ff00798f */ /* 0x004fe20002000000 */
[----:B------:R-:W-:Y:S05]  /*38f0*/  YIELD ;  /* 0x0000000000007946 */ /* 0x000fea0003800000 */
[----:B------:R-:W-:-:S13]  /*3900*/  ISETP.NE.AND P0, PT, R26, R31, PT ;  /* 0x0000001f1a00720c */ /* 0x000fda0003f05270 */
[----:B------:R-:W-:Y:S05]  /*3910*/  @P0 BRA `(.L_x_206) ;  /* 0xfffffffc00ec0947 */ /* 0x000fea000383ffff */
.L_x_205:
        /* <DEDUP_REMOVED lines=13> */
[----:B------:R-:W-:Y:S02]  /*39f0*/  MOV R42, R10 ;  /* 0x0000000a002a7202 */ /* 0x000fe40000000f00 */
[----:B------:R-:W-:-:S07]  /*3a00*/  LOP3.LUT R43, R4, 0x7ffffff8, RZ, 0xc0, !PT ;  /* 0x7ffffff8042b7812 */ /* 0x000fce00078ec0ff */
.L_x_208:
        /* <DEDUP_REMOVED lines=59> */
.L_x_207:
        /* <DEDUP_REMOVED lines=8> */
[----:B------:R-:W-:Y:S02]  /*3e40*/  IADD3 R29, PT, PT, R43, 0x2, RZ ;  /* 0x000000022b1d7810 */ /* 0x000fe40007ffe0ff */
        /* <DEDUP_REMOVED lines=25> */
.L_x_209:
        /* <DEDUP_REMOVED lines=18> */
.L_x_210:
        /* <DEDUP_REMOVED lines=9> */
.L_x_211:
[----:B------:R-:W-:Y:S05]  /*4190*/  BSYNC.RECONVERGENT B0 ;  /* 0x0000000000007941 */ /* 0x000fea0003800200 */
.L_x_204:
[----:B------:R-:W3:Y:S01]  /*41a0*/  S2UR UR7, SR_CgaCtaId ;  /* 0x00000000000779c3 */ /* 0x000ee20000008800 */
[----:B------:R-:W-:Y:S01]  /*41b0*/  UMOV UR6, 0x400 ;  /* 0x0000040000067882 */ /* 0x000fe20000000000 */
[----:B------:R-:W4:Y:S01]  /*41c0*/  LDCU.64 UR12, c[0x0][0x400] ;  /* 0x00008000ff0c77ac */ /* 0x000f220008000a00 */
[----:B-12---:R-:W-:Y:S02]  /*41d0*/  SHF.L.U32 R27, R62, 0x10, RZ ;  /* 0x000000103e1b7819 */ /* 0x006fe400000006ff */
[----:B------:R-:W-:Y:S02]  /*41e0*/  SHF.L.U32 R105, R105, 0x10, RZ ;  /* 0x0000001069697819 */ /* 0x000fe400000006ff */
[----:B------:R-:W-:Y:S02]  /*41f0*/  SHF.L.U32 R103, R103, 0x10, RZ ;  /* 0x0000001067677819 */ /* 0x000fe400000006ff */
[----:B------:R-:W-:Y:S01]  /*4200*/  SHF.L.U32 R31, R70, 0x10, RZ ;  /* 0x00000010461f7819 */ /* 0x000fe200000006ff */
[C---:B------:R-:W-:Y:S01]  /*4210*/  FADD.FTZ R26, -R76.reuse, R105 ;  /* 0x000000694c1a7221 */ /* 0x040fe20000010100 */
[----:B------:R-:W-:Y:S01]  /*4220*/  SHF.L.U32 R101, R101, 0x10, RZ ;  /* 0x0000001065657819 */ /* 0x000fe200000006ff */
[----:B------:R-:W-:Y:S01]  /*4230*/  FADD.FTZ R32, -R76, R103 ;  /* 0x000000674c207221 */ /* 0x000fe20000010100 */
        /* <DEDUP_REMOVED lines=10> */
[----:B------:R-:W-:Y:S01]  /*42e0*/  SHF.L.U32 R95, R95, 0x10, RZ ;  /* 0x000000105f5f7819 */ /* 0x000fe200000006ff */
[----:B---3--:R-:W-:Y:S01]  /*42f0*/  ULEA UR6, UR7, UR6, 0x18 ;  /* 0x0000000607067291 */ /* 0x008fe2000f8ec0ff */
        /* <DEDUP_REMOVED lines=8> */
[----:B------:R-:W-:Y:S01]  /*4380*/  @!P2 STS.64 [UR6+0x80], R74 ;  /* 0x0000804aff00a988 */ /* 0x000fe20008000a06 */
[----:B------:R-:W-:Y:S01]  /*4390*/  BAR.SYNC.DEFER_BLOCKING 0x0 ;  /* 0x0000000000007b1d */ /* 0x000fe20000010000 */
[----:B----4-:R-:W-:Y:S01]  /*43a0*/  ISETP.GE.U32.AND P0, PT, R12, UR12, PT ;  /* 0x0000000c0c007c0c */ /* 0x010fe2000bf06070 */
[C---:B------:R-:W-:Y:S01]  /*43b0*/  FADD.FTZ R34, -R76.reuse, R39 ;  /* 0x000000274c227221 */ /* 0x040fe20000010100 */
[C---:B------:R-:W-:Y:S01]  /*43c0*/  FADD.FTZ R36, -R76.reuse, R93 ;  /* 0x0000005d4c247221 */ /* 0x040fe20000010100 */
[----:B------:R-:W-:Y:S01]  /*43d0*/  FADD.FTZ R30, -R76, R41 ;  /* 0x000000294c1e7221 */ /* 0x000fe20000010100 */
[----:B------:R-:W-:-:S02]  /*43e0*/  ISETP.GE.AND.EX P0, PT, R21, UR13, PT, P0 ;  /* 0x0000000d15007c0c */ /* 0x000fc4000bf06300 */
[----:B------:R-:W-:Y:S01]  /*43f0*/  SHF.L.U32 R106, R106, 0x10, RZ ;  /* 0x000000106a6a7819 */ /* 0x000fe200000006ff */
[----:B------:R-:W1:Y:S01]  /*4400*/  LDS.64 R24, [UR6+0x80] ;  /* 0x00008006ff187984 */ /* 0x000e620008000a00 */
[----:B------:R-:W1:Y:S02]  /*4410*/  LDCU UR6, c[0x0][0x42c] ;  /* 0x00008580ff0677ac */ /* 0x000e640008000800 */
[----:B-1----:R-:W-:Y:S01]  /*4420*/  FMUL.FTZ R28, R24, UR6 ;  /* 0x00000006181c7c20 */ /* 0x002fe20008410000 */
[----:B------:R-:W-:Y:S01]  /*4430*/  FADD.FTZ R24, -R76, R27 ;  /* 0x0000001b4c187221 */ /* 0x000fe20000010100 */
[----:B------:R-:W-:Y:S01]  /*4440*/  FMUL.FTZ R29, R25, UR6 ;  /* 0x00000006191d7c20 */ /* 0x000fe20008410000 */
[----:B------:R-:W-:Y:S02]  /*4450*/  SHF.L.U32 R25, R66, 0x10, RZ ;  /* 0x0000001042197819 */ /* 0x000fe400000006ff */
[----:B------:R-:W-:Y:S01]  /*4460*/  FMUL.FTZ R24, R24, R107 ;  /* 0x0000006b18187220 */ /* 0x000fe20000410000 */
[----:B------:R-:W-:-:S02]  /*4470*/  FFMA.FTZ R54, R28, R26, R29 ;  /* 0x0000001a1c367223 */ /* 0x000fc4000001001d */
[C---:B------:R-:W-:Y:S01]  /*4480*/  FADD.FTZ R38, -R76.reuse, R25 ;  /* 0x000000194c267221 */ /* 0x040fe20000010100 */
[----:B------:R-:W-:Y:S01]  /*4490*/  FADD.FTZ R76, -R76, R91 ;  /* 0x0000005b4c4c7221 */ /* 0x000fe20000010100 */
[----:B------:R-:W-:Y:S01]  /*44a0*/  SHF.L.U32 R25, R64, 0x10, RZ ;  /* 0x0000001040197819 */ /* 0x000fe200000006ff */
[----:B------:R-:W-:Y:S01]  /*44b0*/  FFMA.FTZ R41, R28, R24, R29 ;  /* 0x000000181c297223 */ /* 0x000fe2000001001d */
[----:B------:R-:W-:Y:S06]  /*44c0*/  @!P1 BRA `(.L_x_212) ;  /* 0x0000000000489947 */ /* 0x000fec0003800000 */
[----:B------:R-:W-:Y:S01]  /*44d0*/  FFMA.FTZ R26, R89, R26, R88 ;  /* 0x0000001a591a7223 */ /* 0x000fe20000010058 */
[----:B------:R-:W-:-:S03]  /*44e0*/  FFMA.FTZ R24, R90, R24, R77 ;  /* 0x000000185a187223 */ /* 0x000fc6000001004d */
[----:B------:R-:W-:Y:S01]  /*44f0*/  FMUL.FTZ R33, R26, -1.4426950216293334961 ;  /* 0xbfb8aa3b1a217820 */ /* 0x000fe20000410000 */
[----:B------:R-:W-:-:S05]  /*4500*/  FMUL.FTZ R27, R24, -1.4426950216293334961 ;  /* 0xbfb8aa3b181b7820 */ /* 0x000fca0000410000 */
[----:B------:R-:W1:Y:S08]  /*4510*/  MUFU.EX2 R33, R33 ;  /* 0x0000002100217308 */ /* 0x000e700000000800 */
[----:B------:R-:W2:Y:S01]  /*4520*/  MUFU.EX2 R27, R27 ;  /* 0x0000001b001b7308 */ /* 0x000ea20000000800 */
[----:B-1----:R-:W-:-:S07]  /*4530*/  FADD.FTZ R35, R33, 1 ;  /* 0x3f80000021237421 */ /* 0x002fce0000010000 */
[----:B------:R-:W1:Y:S01]  /*4540*/  MUFU.RCP R35, R35 ;  /* 0x0000002300237308 */ /* 0x000e620000001000 */
[----:B--2---:R-:W-:-:S07]  /*4550*/  FADD.FTZ R31, R27, 1 ;  /* 0x3f8000001b1f7421 */ /* 0x004fce0000010000 */
[----:B------:R-:W2:Y:S01]  /*4560*/  MUFU.RCP R46, R31 ;  /* 0x0000001f002e7308 */ /* 0x000ea20000001000 */
[----:B-1----:R-:W-:Y:S01]  /*4570*/  FADD.FTZ R39, -R35, 1 ;  /* 0x3f80000023277421 */ /* 0x002fe20000010100 */
[----:B------:R-:W-:-:S03]  /*4580*/  FMUL.FTZ R106, R106, R35 ;  /* 0x000000236a6a7220 */ /* 0x000fc60000410000 */
[----:B------:R-:W-:Y:S01]  /*4590*/  FFMA.FTZ R39, R26, R39, 1 ;  /* 0x3f8000001a277423 */ /* 0x000fe20000010027 */
[----:B--2---:R-:W-:Y:S01]  /*45a0*/  FADD.FTZ R37, -R46, 1 ;  /* 0x3f8000002e257421 */ /* 0x004fe20000010100 */
[----:B------:R-:W-:Y:S02]  /*45b0*/  FMUL.FTZ R25, R25, R46 ;  /* 0x0000002e19197220 */ /* 0x000fe40000410000 */
[----:B------:R-:W-:Y:S01]  /*45c0*/  FMUL.FTZ R106, R106, R39 ;  /* 0x000000276a6a7220 */ /* 0x000fe20000410000 */
[----:B------:R-:W-:-:S04]  /*45d0*/  FFMA.FTZ R24, R24, R37, 1 ;  /* 0x3f80000018187423 */ /* 0x000fc80000010025 */
[----:B------:R-:W-:-:S07]  /*45e0*/  FMUL.FTZ R25, R25, R24 ;  /* 0x0000001819197220 */ /* 0x000fce0000410000 */
.L_x_212:
[----:B------:R-:W-:Y:S01]  /*45f0*/  BSSY.RECONVERGENT B0, `(.L_x_213) ;  /* 0x0000012000007945 */ /* 0x000fe20003800200 */
[----:B------:R-:W-:Y:S01]  /*4600*/  FFMA.FTZ R26, R90, R25, -R41 ;  /* 0x000000195a1a7223 */ /* 0x000fe20000010829 */
[----:B------:R-:W-:Y:S02]  /*4610*/  FFMA.FTZ R54, R89, R106, -R54 ;  /* 0x0000006a59367223 */ /* 0x000fe40000010836 */
[----:B------:R-:W-:Y:S05]  /*4620*/  @P0 BRA `(.L_x_214) ;  /* 0x0000000000380947 */ /* 0x000fea0003800000 */
[----:B------:R-:W1:Y:S01]  /*4630*/  LDCU.64 UR14, c[0x0][0x3f8] ;  /* 0x00007f00ff0e77ac */ /* 0x000e620008000a00 */
[----:B------:R-:W-:Y:S01]  /*4640*/  MOV R24, R110 ;  /* 0x0000006e00187202 */ /* 0x000fe20000000f00 */
[----:B------:R-:W-:Y:S01]  /*4650*/  FMUL.FTZ R46, R26, R107 ;  /* 0x0000006b1a2e7220 */ /* 0x000fe20000410000 */
[----:B------:R-:W-:Y:S01]  /*4660*/  MOV R25, R113 ;  /* 0x0000007100197202 */ /* 0x000fe20000000f00 */
[----:B------:R-:W2:Y:S01]  /*4670*/  LDCU.64 UR6, c[0x0][0x380] ;  /* 0x00007000ff0677ac */ /* 0x000ea20008000a00 */
[----:B------:R-:W-:-:S05]  /*4680*/  FMUL.FTZ R31, R54, R107 ;  /* 0x0000006b361f7220 */ /* 0x000fca0000410000 */
[----:B------:R-:W-:Y:S01]  /*4690*/  F2FP.BF16.F32.PACK_AB R31, R31, R46 ;  /* 0x0000002e1f1f723e */ /* 0x000fe200000010ff */
[----:B-1----:R-:W-:Y:S02]  /*46a0*/  IMAD R27, R21, UR14, RZ ;  /* 0x0000000e151b7c24 */ /* 0x002fe4000f8e02ff */
[----:B------:R-:W-:-:S04]  /*46b0*/  IMAD.WIDE.U32 R24, R12, UR14, R24 ;  /* 0x0000000e0c187c25 */ /* 0x000fc8000f8e0018 */
[----:B------:R-:W-:Y:S01]  /*46c0*/  IMAD R27, R12, UR15, R27 ;  /* 0x0000000f0c1b7c24 */ /* 0x000fe2000f8e021b */
[----:B--2---:R-:W-:-:S04]  /*46d0*/  LEA R26, P0, R24, UR6, 0x1 ;  /* 0x00000006181a7c11 */ /* 0x004fc8000f8008ff */
[----:B------:R-:W-:-:S04]  /*46e0*/  IADD3 R27, PT, PT, R25, R27, RZ ;  /* 0x0000001b191b7210 */ /* 0x000fc80007ffe0ff */
[----:B------:R-:W-:-:S05]  /*46f0*/  LEA.HI.X R27, R24, UR7, R27, 0x1, P0 ;  /* 0x00000007181b7c11 */ /* 0x000fca00080f0c1b */
[----:B------:R1:W-:Y:S02]  /*4700*/  STG.E desc[UR8][R26.64], R31 ;  /* 0x0000001f1a007986 */ /* 0x0003e4000c101908 */
.L_x_214:
[----:B------:R-:W-:Y:S05]  /*4710*/  BSYNC.RECONVERGENT B0 ;  /* 0x0000000000007941 */ /* 0x000fea0003800200 */
.L_x_213:
[----:B------:R-:W-:Y:S01]  /*4720*/  UISETP.NE.AND UP0, UPT, UR11, URZ, UPT ;  /* 0x000000ff0b00728c */ /* 0x000fe2000bf05270 */
[-C--:B------:R-:W-:Y:S01]  /*4730*/  FMUL.FTZ R24, R38, R107.reuse ;  /* 0x0000006b26187220 */ /* 0x080fe20000410000 */
[-C--:B-1----:R-:W-:Y:S01]  /*4740*/  FMUL.FTZ R26, R32, R107.reuse ;  /* 0x0000006b201a7220 */ /* 0x082fe20000410000 */
        /* <DEDUP_REMOVED lines=14> */
[C-C-:B------:R-:W-:Y:S01]  /*4830*/  FFMA.FTZ R51, R28.reuse, R24, R29.reuse ;  /* 0x000000181c337223 */ /* 0x140fe2000001001d */
[----:B------:R-:W-:Y:S01]  /*4840*/  ISETP.GE.U32.AND P0, PT, R23, UR12, PT ;  /* 0x0000000c17007c0c */ /* 0x000fe2000bf06070 */
[--C-:B0-----:R-:W-:Y:S01]  /*4850*/  FFMA.FTZ R74, R28, R26, R29.reuse ;  /* 0x0000001a1c4a7223 */ /* 0x101fe2000001001d */
[----:B------:R-:W-:Y:S01]  /*4860*/  ISETP.GE.U32.AND P6, PT, R56, UR12, PT ;  /* 0x0000000c38007c0c */ /* 0x000fe2000bfc6070 */
[C-C-:B------:R-:W-:Y:S01]  /*4870*/  FFMA.FTZ R41, R28.reuse, R70, R29.reuse ;  /* 0x000000461c297223 */ /* 0x140fe2000001001d */
[----:B------:R-:W-:Y:S01]  /*4880*/  ISETP.GE.U32.AND P4, PT, R57, UR12, PT ;  /* 0x0000000c39007c0c */ /* 0x000fe2000bf86070 */
[--C-:B------:R-:W-:Y:S01]  /*4890*/  FFMA.FTZ R66, R28, R62, R29.reuse ;  /* 0x0000003e1c427223 */ /* 0x100fe2000001001d */
        /* <DEDUP_REMOVED lines=39> */
.L_x_215:
        /* <DEDUP_REMOVED lines=18> */
.L_x_217:
[----:B------:R-:W-:Y:S05]  /*4c30*/  BSYNC.RECONVERGENT B0 ;  /* 0x0000000000007941 */ /* 0x000fea0003800200 */
.L_x_216:
        /* <DEDUP_REMOVED lines=21> */
.L_x_218:
        /* <DEDUP_REMOVED lines=9> */
[----:B0-----:R-:W-:-:S05]  /*4e20*/  FMUL.FTZ R29, R66, R107 ;  /* 0x0000006b421d7220 */ /* 0x001fca0000410000 */
        /* <DEDUP_REMOVED lines=8> */
.L_x_220:
[----:B------:R-:W-:Y:S05]  /*4eb0*/  BSYNC.RECONVERGENT B0 ;  /* 0x0000000000007941 */ /* 0x000fea0003800200 */
.L_x_219:
[----:B------:R-:W-:Y:S02]  /*4ec0*/  SHF.L.U32 R79, R79, 0x10, RZ ;  /* 0x000000104f4f7819 */ /* 0x000fe400000006ff */
[----:B------:R-:W-:Y:S01]  /*4ed0*/  SHF.L.U32 R100, R100, 0x10, RZ ;  /* 0x0000001064647819 */ /* 0x000fe200000006ff */
[----:B------:R-:W-:Y:S06]  /*4ee0*/  BRA.U !UP0, `(.L_x_221) ;  /* 0x0000000108487547 */ /* 0x000fec000b800000 */
[----:B------:R-:W-:Y:S01]  /*4ef0*/  FFMA.FTZ R52, R89, R52, R88 ;  /* 0x0000003459347223 */ /* 0x000fe20000010058 */
[----:B------:R-:W-:-:S03]  /*4f00*/  FFMA.FTZ R50, R90, R50, R77 ;  /* 0x000000325a327223 */ /* 0x000fc6000001004d */
[----:B01----:R-:W-:Y:S01]  /*4f10*/  FMUL.FTZ R27, R52, -1.4426950216293334961 ;  /* 0xbfb8aa3b341b7820 */ /* 0x003fe20000410000 */
        /* <DEDUP_REMOVED lines=15> */
.L_x_221:
[----:B------:R-:W-:Y:S01]  /*5010*/  BSSY.RECONVERGENT B0, `(.L_x_222) ;  /* 0x0000012000007945 */ /* 0x000fe20003800200 */
[----:B01----:R-:W-:Y:S01]  /*5020*/  FFMA.FTZ R26, R90, R79, -R39 ;  /* 0x0000004f5a1a7223 */ /* 0x003fe20000010827 */
        /* <DEDUP_REMOVED lines=16> */
.L_x_223:
[----:B------:R-:W-:Y:S05]  /*5130*/  BSYNC.RECONVERGENT B0 ;  /* 0x0000000000007941 */ /* 0x000fea0003800200 */
.L_x_222:
        /* <DEDUP_REMOVED lines=21> */
.L_x_224:
[----:B------:R-:W-:Y:S01]  /*5290*/  BSSY.RECONVERGENT B0, `(.L_x_225) ;  /* 0x0000012000007945 */ /* 0x000fe20003800200 */
[----:B0-----:R-:W-:Y:S01]  /*52a0*/  FFMA.FTZ R26, R90, R81, -R37 ;  /* 0x000000515a1a7223 */ /* 0x001fe20000010825 */
        /* <DEDUP_REMOVED lines=16> */
.L_x_226:
[----:B------:R-:W-:Y:S05]  /*53b0*/  BSYNC.RECONVERGENT B0 ;  /* 0x0000000000007941 */ /* 0x000fea0003800200 */
.L_x_225:
        /* <DEDUP_REMOVED lines=21> */
.L_x_227:
        /* <DEDUP_REMOVED lines=18> */
.L_x_229:
[----:B------:R-:W-:Y:S05]  /*5630*/  BSYNC.RECONVERGENT B0 ;  /* 0x0000000000007941 */ /* 0x000fea0003800200 */
.L_x_228:
        /* <DEDUP_REMOVED lines=21> */
.L_x_230:
        /* <DEDUP_REMOVED lines=18> */
.L_x_232:
[----:B------:R-:W-:Y:S05]  /*58b0*/  BSYNC.RECONVERGENT B0 ;  /* 0x0000000000007941 */ /* 0x000fea0003800200 */
.L_x_231:
[----:B------:R-:W-:Y:S02]  /*58c0*/  SHF.L.U32 R87, R87, 0x10, RZ ;  /* 0x0000001057577819 */ /* 0x000fe400000006ff */
[----:B------:R-:W-:Y:S01]  /*58d0*/  SHF.L.U32 R92, R92, 0x10, RZ ;  /* 0x000000105c5c7819 */ /* 0x000fe200000006ff */
[----:B------:R-:W-:Y:S06]  /*58e0*/  BRA.U !UP0, `(.L_x_233) ;  /* 0x0000000108487547 */ /* 0x000fec000b800000 */
[----:B------:R-:W-:Y:S01]  /*58f0*/  FFMA.FTZ R32, R89, R32, R88 ;  /* 0x0000002059207223 */ /* 0x000fe20000010058 */
[----:B------:R-:W-:-:S03]  /*5900*/  FFMA.FTZ R30, R90, R30, R77 ;  /* 0x0000001e5a1e7223 */ /* 0x000fc6000001004d */
[----:B0-----:R-:W-:Y:S01]  /*5910*/  FMUL.FTZ R27, R32, -1.4426950216293334961 ;  /* 0xbfb8aa3b201b7820 */ /* 0x001fe20000410000 */
[----:B-1----:R-:W-:-:S05]  /*5920*/  FMUL.FTZ R24, R30, -1.4426950216293334961 ;  /* 0xbfb8aa3b1e187820 */ /* 0x002fca0000410000 */
        /* <DEDUP_REMOVED lines=14> */
.L_x_233:
[----:B------:R-:W-:Y:S01]  /*5a10*/  ISETP.GE.AND.EX P3, PT, R73, UR13, PT, P3 ;  /* 0x0000000d49007c0c */ /* 0x000fe2000bf66330 */
[----:B------:R-:W-:Y:S01]  /*5a20*/  FFMA.FTZ R90, R90, R87, -R31 ;  /* 0x000000575a5a7223 */ /* 0x000fe2000001081f */
[----:B------:R-:W-:Y:S01]  /*5a30*/  FFMA.FTZ R28, R89, R92, -R28 ;  /* 0x0000005c591c7223 */ /* 0x000fe2000001081c */
[----:B------:R-:W-:Y:S02]  /*5a40*/  BSSY.RECONVERGENT B0, `(.L_x_234) ;  /* 0x000000f000007945 */ /* 0x000fe40003800200 */
[-C--:B0-----:R-:W-:Y:S01]  /*5a50*/  FMUL.FTZ R27, R90, R107.reuse ;  /* 0x0000006b5a1b7220 */ /* 0x081fe20000410000 */
[----:B------:R-:W-:-:S07]  /*5a60*/  FMUL.FTZ R28, R28, R107 ;  /* 0x0000006b1c1c7220 */ /* 0x000fce0000410000 */
[----:B------:R-:W-:Y:S05]  /*5a70*/  @P3 BRA `(.L_x_235) ;  /* 0x00000000002c3947 */ /* 0x000fea0003800000 */
[----:B------:R-:W1:Y:S01]  /*5a80*/  LDCU.64 UR6, c[0x0][0x3f8] ;  /* 0x00007f00ff0677ac */ /* 0x000e620008000a00 */
[----:B------:R-:W-:Y:S02]  /*5a90*/  MOV R111, R113 ;  /* 0x00000071006f7202 */ /* 0x000fe40000000f00 */
[----:B------:R-:W-:Y:S01]  /*5aa0*/  F2FP.BF16.F32.PACK_AB R27, R28, R27 ;  /* 0x0000001b1c1b723e */ /* 0x000fe200000010ff */
[----:B------:R-:W0:Y:S01]  /*5ab0*/  LDCU.64 UR12, c[0x0][0x380] ;  /* 0x00007000ff0c77ac */ /* 0x000e220008000a00 */
[----:B-1----:R-:W-:Y:S02]  /*5ac0*/  IMAD R24, R73, UR6, RZ ;  /* 0x0000000649187c24 */ /* 0x002fe4000f8e02ff */
[----:B------:R-:W-:-:S04]  /*5ad0*/  IMAD.WIDE.U32 R110, R59, UR6, R110 ;  /* 0x000000063b6e7c25 */ /* 0x000fc8000f8e006e */
[----:B------:R-:W-:Y:S01]  /*5ae0*/  IMAD R25, R59, UR7, R24 ;  /* 0x000000073b197c24 */ /* 0x000fe2000f8e0218 */
[----:B0-----:R-:W-:-:S04]  /*5af0*/  LEA R24, P0, R110, UR12, 0x1 ;  /* 0x0000000c6e187c11 */ /* 0x001fc8000f8008ff */
[----:B------:R-:W-:-:S04]  /*5b00*/  IADD3 R25, PT, PT, R111, R25, RZ ;  /* 0x000000196f197210 */ /* 0x000fc80007ffe0ff */
[----:B------:R-:W-:-:S05]  /*5b10*/  LEA.HI.X R25, R110, UR13, R25, 0x1, P0 ;  /* 0x0000000d6e197c11 */ /* 0x000fca00080f0c19 */
[----:B------:R0:W-:Y:S02]  /*5b20*/  STG.E desc[UR8][R24.64], R27 ;  /* 0x0000001b18007986 */ /* 0x0001e4000c101908 */
.L_x_235:
[----:B------:R-:W-:Y:S05]  /*5b30*/  BSYNC.RECONVERGENT B0 ;  /* 0x0000000000007941 */ /* 0x000fea0003800200 */
.L_x_234:
[----:B------:R-:W-:Y:S02]  /*5b40*/  IADD3 R8, PT, PT, R3, R8, RZ ;  /* 0x0000000803087210 */ /* 0x000fe40007ffe0ff */
[----:B------:R-:W-:Y:S02]  /*5b50*/  IADD3 R6, PT, PT, R6, 0x1, RZ ;  /* 0x0000000106067810 */ /* 0x000fe40007ffe0ff */
[----:B------:R-:W-:-:S13]  /*5b60*/  ISETP.GE.AND P0, PT, R8, UR4, PT ;  /* 0x0000000408007c0c */ /* 0x000fda000bf06270 */
[----:B------:R-:W-:Y:S05]  /*5b70*/  @!P0 BRA `(.L_x_236) ;  /* 0xffffffa8001c8947 */ /* 0x000fea000383ffff */
.L_x_195:
        /* <DEDUP_REMOVED lines=19> */
.L_x_238:
[----:B------:R-:W-:Y:S05]  /*5cb0*/  BSYNC.RECONVERGENT B0 ;  /* 0x0000000000007941 */ /* 0x000fea0003800200 */
.L_x_237:
[----:B------:R-:W-:Y:S05]  /*5cc0*/  @P0 EXIT ;  /* 0x000000000000094d */ /* 0x000fea0003800000 */
[----:B------:R-:W-:Y:S05]  /*5cd0*/  @P2 BRA `(.L_x_239) ;  /* 0x0000000000202947 */ /* 0x000fea0003800000 */
[----:B------:R-:W-:-:S05]  /*5ce0*/  IMAD R0, R6, R7, RZ ;  /* 0x0000000706007224 */ /* 0x000fca00078e02ff */
[----:B------:R-:W-:-:S13]  /*5cf0*/  ISETP.NE.AND P0, PT, R0, -0x1, PT ;  /* 0xffffffff0000780c */ /* 0x000fda0003f05270 */
[----:B------:R-:W-:Y:S05]  /*5d00*/  @!P0 BRA `(.L_x_239) ;  /* 0x0000000000148947 */ /* 0x000fea0003800000 */
.L_x_240:
[----:B--2---:R-:W2:Y:S04]  /*5d10*/  LDG.E.STRONG.GPU R3, desc[UR8][R4.64] ;  /* 0x0000000804037981 */ /* 0x004ea8000c1ef900 */
[----:B--2---:R-:W-:Y:S01]  /*5d20*/  CCTL.IVALL ;  /* 0x00000000ff00798f */ /* 0x004fe20002000000 */
[----:B------:R-:W-:Y:S05]  /*5d30*/  YIELD ;  /* 0x0000000000007946 */ /* 0x000fea0003800000 */
[----:B------:R-:W-:-:S13]  /*5d40*/  ISETP.NE.AND P0, PT, R3, R0, PT ;  /* 0x000000000300720c */ /* 0x000fda0003f05270 */
[----:B------:R-:W-:Y:S05]  /*5d50*/  @P0 BRA `(.L_x_240) ;  /* 0xfffffffc00ec0947 */ /* 0x000fea000383ffff */
.L_x_239:
        /* <DEDUP_REMOVED lines=60> */
[----:B------:R-:W-:Y:S01]  /*6120*/  UMOV UR4, URZ ;  /* 0x000000ff00047c82 */ /* 0x000fe20008000000 */
[----:B------:R-:W-:-:S02]  /*6130*/  SHF.L.U64.HI R30, R3, 0x2, R0 ;  /* 0x00000002031e7819 */ /* 0x000fc40000010200 */
[----:B------:R-:W-:Y:S02]  /*6140*/  SHF.L.U64.HI R26, R31, 0x2, R32 ;  /* 0x000000021f1a7819 */ /* 0x000fe40000010220 */
[C---:B--2---:R-:W-:Y:S02]  /*6150*/  IADD3 R22, P2, PT, R20.reuse, UR10, RZ ;  /* 0x0000000a14167c10 */ /* 0x044fe4000ff5e0ff */
[----:B------:R-:W-:Y:S02]  /*6160*/  IADD3 R33, PT, PT, R7, UR4, RZ ;  /* 0x0000000407217c10 */ /* 0x000fe4000fffe0ff */
[----:B01----:R-:W-:Y:S02]  /*6170*/  IADD3 R24, P1, PT, R20, UR6, RZ ;  /* 0x0000000614187c10 */ /* 0x003fe4000ff3e0ff */
[----:B------:R-:W-:Y:S01]  /*6180*/  MOV R2, R6 ;  /* 0x0000000600027202 */ /* 0x000fe20000000f00 */
[----:B------:R-:W-:Y:S01]  /*6190*/  IMAD.WIDE.U32 R6, R4, 0x4, RZ ;  /* 0x0000000404067825 */ /* 0x000fe200078e00ff */
[----:B------:R-:W-:-:S02]  /*61a0*/  IADD3.X R23, PT, PT, R21, UR11, RZ, P2, !PT ;  /* 0x0000000b15177c10 */ /* 0x000fc400097fe4ff */
[----:B------:R-:W-:Y:S02]  /*61b0*/  IADD3.X R25, PT, PT, R21, UR7, RZ, P1, !PT ;  /* 0x0000000715197c10 */ /* 0x000fe40008ffe4ff */
[----:B------:R-:W-:Y:S02]  /*61c0*/  IADD3 R16, P2, PT, RZ, -R9, RZ ;  /* 0x80000009ff107210 */ /* 0x000fe40007f5e0ff */
[----:B---3--:R-:W-:Y:S02]  /*61d0*/  IADD3 R20, P1, PT, R20, UR12, RZ ;  /* 0x0000000c14147c10 */ /* 0x008fe4000ff3e0ff */
[----:B------:R-:W-:Y:S02]  /*61e0*/  SHF.L.U32 R9, R5, 0x2, RZ ;  /* 0x0000000205097819 */ /* 0x000fe400000006ff */
[----:B------:R-:W-:Y:S02]  /*61f0*/  IADD3.X R21, PT, PT, R21, UR13, RZ, P1, !PT ;  /* 0x0000000d15157c10 */ /* 0x000fe40008ffe4ff */
[----:B------:R-:W-:-:S02]  /*6200*/  IADD3 R28, PT, PT, R7, R9, RZ ;  /* 0x00000009071c7210 */ /* 0x000fc40007ffe0ff */
[----:B------:R-:W-:-:S07]  /*6210*/  IADD3.X R18, PT, PT, RZ, -0x1, RZ, P2, !PT ;  /* 0xffffffffff127810 */ /* 0x000fce00017fe4ff */
.L_x_243:
[-C--:B--2---:R-:W-:Y:S02]  /*6220*/  LEA R10, P1, R3, R24.reuse, 0x2 ;  /* 0x00000018030a7211 */ /* 0x084fe400078210ff */
[----:B------:R-:W-:Y:S02]  /*6230*/  LEA R14, P3, R31, R24, 0x2 ;  /* 0x000000181f0e7211 */ /* 0x000fe400078610ff */
[----:B------:R-:W-:Y:S02]  /*6240*/  IADD3 R12, P2, PT, R24, R6, RZ ;  /* 0x00000006180c7210 */ /* 0x000fe40007f5e0ff */
[----:B------:R-:W-:Y:S02]  /*6250*/  IADD3.X R11, PT, PT, R25, R30, RZ, P1, !PT ;  /* 0x0000001e190b7210 */ /* 0x000fe40000ffe4ff */
[----:B------:R-:W-:Y:S02]  /*6260*/  MOV R8, R24 ;  /* 0x0000001800087202 */ /* 0x000fe40000000f00 */
[----:B------:R-:W-:-:S02]  /*6270*/  MOV R9, R25 ;  /* 0x0000001900097202 */ /* 0x000fc40000000f00 */
[C---:B------:R-:W-:Y:S01]  /*6280*/  IADD3.X R15, PT, PT, R25.reuse, R26, RZ, P3, !PT ;  /* 0x0000001a190f7210 */ /* 0x040fe20001ffe4ff */
[----:B------:R0:W2:Y:S01]  /*6290*/  LDG.E R11, desc[UR8][R10.64] ;  /* 0x000000080a0b7981 */ /* 0x0000a2000c1e1900 */
[----:B------:R-:W-:-:S03]  /*62a0*/  IADD3.X R13, PT, PT, R25, R28, RZ, P2, !PT ;  /* 0x0000001c190d7210 */ /* 0x000fc600017fe4ff */
[----:B------:R1:W2:Y:S04]  /*62b0*/  LDG.E R8, desc[UR8][R8.64] ;  /* 0x0000000808087981 */ /* 0x0002a8000c1e1900 */
[----:B------:R-:W3:Y:S04]  /*62c0*/  LDG.E R12, desc[UR8][R12.64] ;  /* 0x000000080c0c7981 */ /* 0x000ee8000c1e1900 */
[----:B------:R-:W3:Y:S01]  /*62d0*/  LDG.E R15, desc[UR8][R14.64] ;  /* 0x000000080e0f7981 */ /* 0x000ee2000c1e1900 */
[----:B0-----:R-:W-:Y:S02]  /*62e0*/  MOV R10, R22 ;  /* 0x00000016000a7202 */ /* 0x001fe40000000f00 */
[----:B-1----:R-:W-:-:S02]  /*62f0*/  MOV R9, R21 ;  /* 0x0000001500097202 */ /* 0x002fc40000000f00 */
[----:B------:R-:W-:-:S04]  /*6300*/  IADD3 R16, P1, PT, R16, 0x1, RZ ;  /* 0x0000000110107810 */ /* 0x000fc80007f3e0ff */
[----:B------:R-:W-:Y:S02]  /*6310*/  IADD3.X R18, PT, PT, RZ, R18, RZ, P1, !PT ;  /* 0x00000012ff127210 */ /* 0x000fe40000ffe4ff */
[----:B------:R-:W-:-:S04]  /*6320*/  ISETP.NE.U32.AND P1, PT, R16, RZ, PT ;  /* 0x000000ff1000720c */ /* 0x000fc80003f25070 */
[----:B------:R-:W-:Y:S02]  /*6330*/  ISETP.NE.AND.EX P1, PT, R18, RZ, PT, P1 ;  /* 0x000000ff1200720c */ /* 0x000fe40003f25310 */
[----:B------:R-:W-:Y:S02]  /*6340*/  IADD3 R24, P2, PT, R24, 0x620, RZ ;  /* 0x0000062018187810 */ /* 0x000fe40007f5e0ff */
[----:B------:R-:W-:Y:S02]  /*6350*/  IADD3 R22, P3, PT, R22, 0x620, RZ ;  /* 0x0000062016167810 */ /* 0x000fe40007f7e0ff */
[----:B------:R-:W-:Y:S02]  /*6360*/  IADD3.X R25, PT, PT, RZ, R25, RZ, P2, !PT ;  /* 0x00000019ff197210 */ /* 0x000fe400017fe4ff */
[----:B--2---:R-:W-:Y:S02]  /*6370*/  F2FP.BF16.F32.PACK_AB R17, R11, R8 ;  /* 0x000000080b11723e */ /* 0x004fe400000010ff */
[----:B------:R-:W-:-:S02]  /*6380*/  MOV R8, R20 ;  /* 0x0000001400087202 */ /* 0x000fc40000000f00 */
[-C--:B------:R-:W-:Y:S02]  /*6390*/  MOV R11, R23.reuse ;  /* 0x00000017000b7202 */ /* 0x080fe40000000f00 */
[----:B---3--:R-:W-:Y:S01]  /*63a0*/  F2FP.BF16.F32.PACK_AB R19, R15, R12 ;  /* 0x0000000c0f13723e */ /* 0x008fe200000010ff */
[----:B------:R2:W-:Y:S04]  /*63b0*/  STG.E desc[UR8][R8.64], R17 ;  /* 0x0000001108007986 */ /* 0x0005e8000c101908 */
[----:B------:R2:W-:Y:S01]  /*63c0*/  STG.E desc[UR8][R10.64], R19 ;  /* 0x000000130a007986 */ /* 0x0005e2000c101908 */
[----:B------:R-:W-:Y:S02]  /*63d0*/  IADD3 R20, P4, PT, R20, 0x620, RZ ;  /* 0x0000062014147810 */ /* 0x000fe40007f9e0ff */
[----:B------:R-:W-:-:S02]  /*63e0*/  IADD3.X R23, PT, PT, RZ, R23, RZ, P3, !PT ;  /* 0x00000017ff177210 */ /* 0x000fc40001ffe4ff */
[----:B------:R-:W-:Y:S01]  /*63f0*/  IADD3.X R21, PT, PT, RZ, R21, RZ, P4, !PT ;  /* 0x00000015ff157210 */ /* 0x000fe200027fe4ff */
[----:B------:R-:W-:Y:S08]  /*6400*/  @P1 BRA `(.L_x_243) ;  /* 0xfffffffc00841947 */ /* 0x000ff0000383ffff */
.L_x_242:
[----:B------:R-:W-:Y:S05]  /*6410*/  BSYNC.RECONVERGENT B0 ;  /* 0x0000000000007941 */ /* 0x000fea0003800200 */
.L_x_241:
[----:B------:R-:W-:Y:S05]  /*6420*/  @!P0 EXIT ;  /* 0x000000000000894d */ /* 0x000fea0003800000 */
[C---:B------:R-:W-:Y:S01]  /*6430*/  SHF.L.U64.HI R37, R31.reuse, 0x2, R32 ;  /* 0x000000021f257819 */ /* 0x040fe20000010220 */
[----:B------:R-:W3:Y:S01]  /*6440*/  LDCU.64 UR4, c[0x0][0x3d8] ;  /* 0x00007b00ff0477ac */ /* 0x000ee20008000a00 */
[----:B------:R-:W-:Y:S02]  /*6450*/  SHF.L.U32 R39, R31, 0x2, RZ ;  /* 0x000000021f277819 */ /* 0x000fe400000006ff */
[C---:B-1----:R-:W-:Y:S01]  /*6460*/  SHF.L.U64.HI R29, R4.reuse, 0x2, R5 ;  /* 0x00000002041d7819 */ /* 0x042fe20000010205 */
[----:B------:R-:W1:Y:S01]  /*6470*/  LDCU.64 UR6, c[0x0][0x388] ;  /* 0x00007100ff0677ac */ /* 0x000e620008000a00 */
[----:B0-----:R-:W-:Y:S02]  /*6480*/  SHF.L.U32 R27, R4, 0x2, RZ ;  /* 0x00000002041b7819 */ /* 0x001fe400000006ff */
[C---:B------:R-:W-:Y:S01]  /*6490*/  SHF.L.U64.HI R31, R3.reuse, 0x2, R0 ;  /* 0x00000002031f7819 */ /* 0x040fe20000010200 */
[----:B------:R-:W0:Y:S01]  /*64a0*/  LDCU.64 UR10, c[0x0][0x390] ;  /* 0x00007200ff0a77ac */ /* 0x000e220008000a00 */
[----:B------:R-:W-:-:S07]  /*64b0*/  SHF.L.U32 R35, R3, 0x2, RZ ;  /* 0x0000000203237819 */ /* 0x000fce00000006ff */
.L_x_244:
[C---:B------:R-:W-:Y:S02]  /*64c0*/  SHF.L.U32 R24, R2.reuse, 0x2, RZ ;  /* 0x0000000202187819 */ /* 0x040fe400000006ff */
[----:B------:R-:W-:Y:S02]  /*64d0*/  SHF.L.U64.HI R26, R2, 0x2, R33 ;  /* 0x00000002021a7819 */ /* 0x000fe40000010221 */
[----:B---3--:R-:W-:-:S04]  /*64e0*/  IADD3 R4, P0, PT, R24, UR4, RZ ;  /* 0x0000000418047c10 */ /* 0x008fc8000ff1e0ff */
[----:B----4-:R-:W-:Y:S02]  /*64f0*/  IADD3.X R5, PT, PT, R26, UR5, RZ, P0, !PT ;  /* 0x000000051a057c10 */ /* 0x010fe400087fe4ff */
[C---:B------:R-:W-:Y:S02]  /*6500*/  IADD3 R6, P0, PT, R4.reuse, R35, RZ ;  /* 0x0000002304067210 */ /* 0x040fe40007f1e0ff */
[C---:B--2---:R-:W-:Y:S02]  /*6510*/  IADD3 R10, P2, PT, R4.reuse, R39, RZ ;  /* 0x00000027040a7210 */ /* 0x044fe40007f5e0ff */
[C---:B------:R-:W-:Y:S02]  /*6520*/  IADD3.X R7, PT, PT, R5.reuse, R31, RZ, P0, !PT ;  /* 0x0000001f05077210 */ /* 0x040fe400007fe4ff */
[----:B------:R-:W-:Y:S02]  /*6530*/  IADD3 R8, P1, PT, R4, R27, RZ ;  /* 0x0000001b04087210 */ /* 0x000fe40007f3e0ff */
[----:B------:R-:W2:Y:S01]  /*6540*/  LDG.E R4, desc[UR8][R4.64] ;  /* 0x0000000804047981 */ /* 0x000ea2000c1e1900 */
[----:B------:R-:W-:-:S02]  /*6550*/  IADD3.X R11, PT, PT, R5, R37, RZ, P2, !PT ;  /* 0x00000025050b7210 */ /* 0x000fc400017fe4ff */
[----:B------:R-:W-:Y:S01]  /*6560*/  IADD3.X R9, PT, PT, R5, R29, RZ, P1, !PT ;  /* 0x0000001d05097210 */ /* 0x000fe20000ffe4ff */
[----:B------:R-:W2:Y:S04]  /*6570*/  LDG.E R7, desc[UR8][R6.64] ;  /* 0x0000000806077981 */ /* 0x000ea8000c1e1900 */
[----:B------:R-:W3:Y:S04]  /*6580*/  LDG.E R8, desc[UR8][R8.64] ;  /* 0x0000000808087981 */ /* 0x000ee8000c1e1900 */
[----:B------:R-:W3:Y:S01]  /*6590*/  LDG.E R11, desc[UR8][R10.64] ;  /* 0x000000080a0b7981 */ /* 0x000ee2000c1e1900 */
[----:B------:R-:W-:-:S02]  /*65a0*/  LOP3.LUT R16, R24, 0xfffffffc, RZ, 0xc0, !PT ;  /* 0xfffffffc18107812 */ /* 0x000fc400078ec0ff */
[----:B------:R-:W-:Y:S02]  /*65b0*/  LOP3.LUT R15, R26, 0x1, RZ, 0xc0, !PT ;  /* 0x000000011a0f7812 */ /* 0x000fe400078ec0ff */
[----:B-1----:R-:W-:-:S04]  /*65c0*/  IADD3 R12, P0, PT, R16, UR6, RZ ;  /* 0x00000006100c7c10 */ /* 0x002fc8000ff1e0ff */
[C---:B------:R-:W-:Y:S02]  /*65d0*/  IADD3.X R13, PT, PT, R15.reuse, UR7, RZ, P0, !PT ;  /* 0x000000070f0d7c10 */ /* 0x040fe400087fe4ff */
[C---:B0-----:R-:W-:Y:S02]  /*65e0*/  IADD3 R14, P0, PT, R16.reuse, UR10, RZ ;  /* 0x0000000a100e7c10 */ /* 0x041fe4000ff1e0ff */
[----:B------:R-:W-:Y:S02]  /*65f0*/  IADD3 R16, P1, PT, R16, UR4, RZ ;  /* 0x0000000410107c10 */ /* 0x000fe4000ff3e0ff */
[----:B------:R-:W-:Y:S02]  /*6600*/  IADD3.X R15, PT, PT, R15, UR11, RZ, P0, !PT ;  /* 0x0000000b0f0f7c10 */ /* 0x000fe400087fe4ff */
[----:B--2---:R-:W-:Y:S02]  /*6610*/  F2FP.BF16.F32.PACK_AB R19, R7, R4 ;  /* 0x000000040713723e */ /* 0x004fe400000010ff */
[----:B------:R-:W-:-:S04]  /*6620*/  LOP3.LUT R4, R26, 0x3, RZ, 0xc0, !PT ;  /* 0x000000031a047812 */ /* 0x000fc800078ec0ff */
[----:B------:R-:W-:Y:S02]  /*6630*/  IADD3.X R17, PT, PT, R4, UR5, RZ, P1, !PT ;  /* 0x0000000504117c10 */ /* 0x000fe40008ffe4ff */
[----:B---3--:R-:W-:Y:S02]  /*6640*/  F2FP.BF16.F32.PACK_AB R21, R11, R8 ;  /* 0x000000080b15723e */ /* 0x008fe400000010ff */
[C---:B------:R-:W-:Y:S02]  /*6650*/  IADD3 R4, P0, PT, R16.reuse, R35, RZ ;  /* 0x0000002310047210 */ /* 0x040fe40007f1e0ff */
[C---:B------:R-:W-:Y:S02]  /*6660*/  IADD3 R6, P1, PT, R16.reuse, R27, RZ ;  /* 0x0000001b10067210 */ /* 0x040fe40007f3e0ff */
[----:B------:R-:W-:Y:S02]  /*6670*/  IADD3 R8, P2, PT, R16, R39, RZ ;  /* 0x0000002710087210 */ /* 0x000fe40007f5e0ff */
[----:B------:R-:W-:-:S02]  /*6680*/  IADD3.X R5, PT, PT, R17, R31, RZ, P0, !PT ;  /* 0x0000001f11057210 */ /* 0x000fc400007fe4ff */
[C---:B------:R-:W-:Y:S02]  /*6690*/  IADD3.X R7, PT, PT, R17.reuse, R29, RZ, P1, !PT ;  /* 0x0000001d11077210 */ /* 0x040fe40000ffe4ff */
[----:B------:R-:W-:Y:S01]  /*66a0*/  IADD3.X R9, PT, PT, R17, R37, RZ, P2, !PT ;  /* 0x0000002511097210 */ /* 0x000fe200017fe4ff */
[----:B------:R0:W-:Y:S04]  /*66b0*/  STG.E desc[UR8][R12.64], R19 ;  /* 0x000000130c007986 */ /* 0x0001e8000c101908 */
[----:B------:R1:W-:Y:S04]  /*66c0*/  STG.E desc[UR8][R14.64], R21 ;  /* 0x000000150e007986 */ /* 0x0003e8000c101908 */
[----:B------:R-:W2:Y:S04]  /*66d0*/  LDG.E R18, desc[UR8][R16.64+0x620] ;  /* 0x0006200810127981 */ /* 0x000ea8000c1e1900 */
[----:B0-----:R-:W2:Y:S04]  /*66e0*/  LDG.E R19, desc[UR8][R4.64+0x620] ;  /* 0x0006200804137981 */ /* 0x001ea8000c1e1900 */
[----:B------:R-:W3:Y:S04]  /*66f0*/  LDG.E R20, desc[UR8][R6.64+0x620] ;  /* 0x0006200806147981 */ /* 0x000ee8000c1e1900 */
[----:B------:R-:W3:Y:S01]  /*6700*/  LDG.E R23, desc[UR8][R8.64+0x620] ;  /* 0x0006200808177981 */ /* 0x000ee2000c1e1900 */
[----:B------:R-:W-:-:S04]  /*6710*/  IADD3 R12, P0, PT, R24, 0x620, RZ ;  /* 0x00000620180c7810 */ /* 0x000fc80007f1e0ff */
[----:B------:R-:W-:Y:S02]  /*6720*/  IADD3.X R13, PT, PT, RZ, R26, RZ, P0, !PT ;  /* 0x0000001aff0d7210 */ /* 0x000fe400007fe4ff */
[----:B------:R-:W-:Y:S02]  /*6730*/  LOP3.LUT R12, R12, 0xfffffffc, RZ, 0xc0, !PT ;  /* 0xfffffffc0c0c7812 */ /* 0x000fe400078ec0ff */
[----:B------:R-:W-:Y:S02]  /*6740*/  LOP3.LUT R13, R13, 0x1, RZ, 0xc0, !PT ;  /* 0x000000010d0d7812 */ /* 0x000fe400078ec0ff */
[C---:B------:R-:W-:Y:S02]  /*6750*/  IADD3 R10, P0, PT, R12.reuse, UR6, RZ ;  /* 0x000000060c0a7c10 */ /* 0x040fe4000ff1e0ff */
[----:B------:R-:W-:Y:S02]  /*6760*/  IADD3 R12, P1, PT, R12, UR10, RZ ;  /* 0x0000000a0c0c7c10 */ /* 0x000fe4000ff3e0ff */
[----:B------:R-:W-:-:S02]  /*6770*/  IADD3.X R11, PT, PT, R13, UR7, RZ, P0, !PT ;  /* 0x000000070d0b7c10 */ /* 0x000fc400087fe4ff */
[----:B------:R-:W-:Y:S02]  /*6780*/  IADD3.X R13, PT, PT, R13, UR11, RZ, P1, !PT ;  /* 0x0000000b0d0d7c10 */ /* 0x000fe40008ffe4ff */
[----:B--2---:R-:W-:Y:S02]  /*6790*/  F2FP.BF16.F32.PACK_AB R19, R19, R18 ;  /* 0x000000121313723e */ /* 0x004fe400000010ff */
[----:B---3--:R-:W-:-:S03]  /*67a0*/  F2FP.BF16.F32.PACK_AB R23, R23, R20 ;  /* 0x000000141717723e */ /* 0x008fc600000010ff */
[----:B------:R0:W-:Y:S04]  /*67b0*/  STG.E desc[UR8][R10.64], R19 ;  /* 0x000000130a007986 */ /* 0x0001e8000c101908 */
[----:B------:R2:W-:Y:S04]  /*67c0*/  STG.E desc[UR8][R12.64], R23 ;  /* 0x000000170c007986 */ /* 0x0005e8000c101908 */
[----:B------:R-:W3:Y:S04]  /*67d0*/  LDG.E R18, desc[UR8][R16.64+0xc40] ;  /* 0x000c400810127981 */ /* 0x000ee8000c1e1900 */
[----:B-1----:R-:W3:Y:S04]  /*67e0*/  LDG.E R21, desc[UR8][R4.64+0xc40] ;  /* 0x000c400804157981 */ /* 0x002ee8000c1e1900 */
[----:B------:R-:W4:Y:S04]  /*67f0*/  LDG.E R20, desc[UR8][R6.64+0xc40] ;  /* 0x000c400806147981 */ /* 0x000f28000c1e1900 */
        /* <DEDUP_REMOVED lines=9> */
[----:B---3--:R-:W-:Y:S02]  /*6890*/  F2FP.BF16.F32.PACK_AB R21, R21, R18 ;  /* 0x000000121515723e */ /* 0x008fe400000010ff */
[----:B----4-:R-:W-:-:S03]  /*68a0*/  F2FP.BF16.F32.PACK_AB R25, R25, R20 ;  /* 0x000000141919723e */ /* 0x010fc600000010ff */
[----:B------:R0:W-:Y:S04]  /*68b0*/  STG.E desc[UR8][R14.64], R21 ;  /* 0x000000150e007986 */ /* 0x0001e8000c101908 */
[----:B------:R4:W-:Y:S04]  /*68c0*/  STG.E desc[UR8][R10.64], R25 ;  /* 0x000000190a007986 */ /* 0x0009e8000c101908 */
[----:B------:R-:W3:Y:S04]  /*68d0*/  LDG.E R16, desc[UR8][R16.64+0x1260] ;  /* 0x0012600810107981 */ /* 0x000ee8000c1e1900 */
[----:B------:R-:W3:Y:S04]  /*68e0*/  LDG.E R5, desc[UR8][R4.64+0x1260] ;  /* 0x0012600804057981 */ /* 0x000ee8000c1e1900 */
[----:B------:R-:W5:Y:S04]  /*68f0*/  LDG.E R6, desc[UR8][R6.64+0x1260] ;  /* 0x0012600806067981 */ /* 0x000f68000c1e1900 */
[----:B------:R-:W5:Y:S01]  /*6900*/  LDG.E R9, desc[UR8][R8.64+0x1260] ;  /* 0x0012600808097981 */ /* 0x000f62000c1e1900 */
[----:B--2---:R-:W-:-:S04]  /*6910*/  IADD3 R13, P0, PT, R24, 0x1260, RZ ;  /* 0x00001260180d7810 */ /* 0x004fc80007f1e0ff */
        /* <DEDUP_REMOVED lines=11> */
[----:B---3--:R-:W-:Y:S02]  /*69d0*/  F2FP.BF16.F32.PACK_AB R5, R5, R16 ;  /* 0x000000100505723e */ /* 0x008fe400000010ff */
[----:B-----5:R-:W-:-:S03]  /*69e0*/  F2FP.BF16.F32.PACK_AB R7, R9, R6 ;  /* 0x000000060907723e */ /* 0x020fc600000010ff */
[----:B------:R4:W-:Y:S04]  /*69f0*/  STG.E desc[UR8][R12.64], R5 ;  /* 0x000000050c007986 */ /* 0x0009e8000c101908 */
[----:B------:R4:W-:Y:S02]  /*6a00*/  STG.E desc[UR8][R14.64], R7 ;  /* 0x000000070e007986 */ /* 0x0009e4000c101908 */
[----:B------:R-:W-:Y:S05]  /*6a10*/  @P0 BRA `(.L_x_244) ;  /* 0xfffffff800a80947 */ /* 0x000fea000383ffff */
[----:B------:R-:W-:Y:S05]  /*6a20*/  EXIT ;  /* 0x000000000000794d */ /* 0x000fea0003800000 */
.L_x_245:
        /* <DEDUP_REMOVED lines=13> */
.L_x_4740:


//--------------------- .text._Z35group_norm_nhwc_bwd_one_pass_kernelI11Bf16IOBf16WLi128ELi98ELi392EEv26Group_norm_nhwc_bwd_params --------------------------
	.section	.text._Z35group_norm_nhwc_bwd_one_pass_kernelI11Bf16IOBf16WLi128ELi98ELi392EEv26Group_norm_nhwc_bwd_params,"ax",@progbits
	.align	128
        .global         _Z35group_norm_nhwc_bwd_one_pass_kernelI11Bf16IOBf16WLi128ELi98ELi392EEv26Group_norm_nhwc_bwd_params
        .type           _Z35group_norm_nhwc_bwd_one_pass_kernelI11Bf16IOBf16WLi128ELi98ELi392EEv26Group_norm_nhwc_bwd_params,@function
        .size           _Z35group_norm_nhwc_bwd_one_pass_kernelI11Bf16IOBf16WLi128ELi98ELi392EEv26Group_norm_nhwc_bwd_params,(.L_x_4741 - _Z35group_norm_nhwc_bwd_one_pass_kernelI11Bf16IOBf16WLi128ELi98ELi392EEv26Group_norm_nhwc_bwd_params)
        .other          _Z35group_norm_nhwc_bwd_one_pass_kernelI11Bf16IOBf16WLi128ELi98ELi392EEv26Group_norm_nhwc_bwd_params,@"STO_CUDA_ENTRY STV_DEFAULT"
_Z35group_norm_nhwc_bwd_one_pass_kernelI11Bf16IOBf16WLi128ELi98ELi392EEv26Group_norm_nhwc_bwd_params:
.text._Z35group_norm_nhwc_bwd_one_pass_kernelI11Bf16IOBf16WLi128ELi98ELi392EEv26Group_norm_nhwc_bwd_params:
        /* <DEDUP_REMOVED lines=22> */
.L_x_311:
[----:B0-----:R-:W0:Y:S01]  /*0160*/  LDC R17, c[0x0][0x410] ;  /* 0x00010400ff117b82 */ /* 0x001e220000000800 */
[----:B-1----:R-:W1:Y:S01]  /*0170*/  S2R R7, SR_CTAID.X ;  /* 0x0000000000077919 */ /* 0x002e620000002500 */
[----:B------:R-:W1:Y:S01]  /*0180*/  LDCU UR4, c[0x0][0x41c] ;  /* 0x00008380ff0477ac */ /* 0x000e620008000800 */
[----:B------:R-:W-:Y:S01]  /*0190*/  ISETP.GE.AND P3, PT, R4, RZ, PT ;  /* 0x000000ff0400720c */ /* 0x000fe20003f66270 */
[----:B------:R-:W2:Y:S01]  /*01a0*/  LDCU.128 UR8, c[0x0][0x400] ;  /* 0x00008000ff0877ac */ /* 0x000ea20008000c00 */
[----:B------:R-:W-:-:S03]  /*01b0*/  CS2R R60, SRZ ;  /* 0x00000000003c7805 */ /* 0x000fc6000001ff00 */
[----:B------:R-:W3:Y:S01]  /*01c0*/  LDC.64 R70, c[0x0][0x3b8] ;  /* 0x0000ee00ff467b82 */ /* 0x000ee20000000a00 */
[----:B0-----:R-:W-:-:S04]  /*01d0*/  IABS R11, R17 ;  /* 0x00000011000b7213 */ /* 0x001fc80000000000 */
[----:B------:R-:W0:Y:S01]  /*01e0*/  I2F.RP R10, R11 ;  /* 0x0000000b000a7306 */ /* 0x000e220000209400 */
[----:B-1----:R-:W-:Y:S01]  /*01f0*/  IMAD R25, R7, UR4, R0 ;  /* 0x0000000407197c24 */ /* 0x002fe2000f8e0200 */
[----:B------:R-:W1:Y:S04]  /*0200*/  LDCU.U8 UR4, c[0x0][0x414] ;  /* 0x00008280ff0477ac */ /* 0x000e680008000000 */
[C---:B--2---:R-:W-:Y:S02]  /*0210*/  ISETP.GE.U32.AND P2, PT, R25.reuse, UR8, PT ;  /* 0x0000000819007c0c */ /* 0x044fe4000bf46070 */
[----:B------:R-:W-:Y:S02]  /*0220*/  SHF.R.S32.HI R15, RZ, 0x1f, R25 ;  /* 0x0000001fff0f7819 */ /* 0x000fe40000011419 */
[----:B------:R-:W-:Y:S01]  /*0230*/  IADD3 R21, PT, PT, R25, 0x10, RZ ;  /* 0x0000001019157810 */ /* 0x000fe20007ffe0ff */
[----:B0-----:R-:W0:Y:S01]  /*0240*/  MUFU.RCP R10, R10 ;  /* 0x0000000a000a7308 */ /* 0x001e220000001000 */
[----:B------:R-:W-:-:S13]  /*0250*/  ISETP.GE.AND.EX P2, PT, R15, UR9, PT, P2 ;  /* 0x000000090f007c0c */ /* 0x000fda000bf46320 */
[----:B------:R-:W2:Y:S01]  /*0260*/  @!P2 LDC.64 R22, c[0x0][0x3f8] ;  /* 0x0000fe00ff16ab82 */ /* 0x000ea20000000a00 */
[----:B0-----:R-:W-:-:S04]  /*0270*/  IADD3 R8, PT, PT, R10, 0xffffffe, RZ ;  /* 0x0ffffffe0a087810 */ /* 0x001fc80007ffe0ff */
[----:B------:R0:W4:Y:S03]  /*0280*/  F2I.FTZ.U32.TRUNC.NTZ R9, R8 ;  /* 0x0000000800097305 */ /* 0x000126000021f000 */
[----:B------:R-:W5:Y:S01]  /*0290*/  @!P2 LDC.64 R26, c[0x0][0x3a0] ;  /* 0x0000e800ff1aab82 */ /* 0x000f620000000a00 */
[----:B0-----:R-:W-:-:S07]  /*02a0*/  MOV R8, RZ ;  /* 0x000000ff00087202 */ /* 0x001fce0000000f00 */
[----:B------:R-:W0:Y:S01]  /*02b0*/  @!P2 LDC.64 R28, c[0x0][0x398] ;  /* 0x0000e600ff1cab82 */ /* 0x000e220000000a00 */
[----:B----4-:R-:W-:-:S05]  /*02c0*/  IADD3 R12, PT, PT, RZ, -R9, RZ ;  /* 0x80000009ff0c7210 */ /* 0x010fca0007ffe0ff */
[----:B------:R-:W-:Y:S01]  /*02d0*/  IMAD R13, R12, R11, RZ ;  /* 0x0000000b0c0d7224 */ /* 0x000fe200078e02ff */
[----:B------:R-:W-:-:S03]  /*02e0*/  IABS R12, R4 ;  /* 0x00000004000c7213 */ /* 0x000fc60000000000 */
[----:B------:R-:W-:-:S06]  /*02f0*/  IMAD.HI.U32 R9, R9, R13, R8 ;  /* 0x0000000d09097227 */ /* 0x000fcc00078e0008 */
[----:B------:R-:W-:-:S05]  /*0300*/  IMAD.HI.U32 R9, R9, R12, RZ ;  /* 0x0000000c09097227 */ /* 0x000fca00078e00ff */
[----:B------:R-:W-:-:S05]  /*0310*/  IADD3 R10, PT, PT, -R9, RZ, RZ ;  /* 0x000000ff090a7210 */ /* 0x000fca0007ffe1ff */
[----:B------:R-:W-:Y:S01]  /*0320*/  IMAD R8, R11, R10, R12 ;  /* 0x0000000a0b087224 */ /* 0x000fe200078e020c */
[----:B------:R-:W-:-:S04]  /*0330*/  LOP3.LUT R10, R4, R17, RZ, 0x3c, !PT ;  /* 0x00000011040a7212 */ /* 0x000fc800078e3cff */
[----:B------:R-:W-:Y:S02]  /*0340*/  ISETP.GT.U32.AND P4, PT, R11, R8, PT ;  /* 0x000000080b00720c */ /* 0x000fe40003f84070 */
[----:B------:R-:W-:-:S11]  /*0350*/  ISETP.GE.AND P0, PT, R10, RZ, PT ;  /* 0x000000ff0a00720c */ /* 0x000fd60003f06270 */
        /* <DEDUP_REMOVED lines=8> */
[----:B------:R-:W-:Y:S02]  /*03e0*/  IADD3 R17, PT, PT, R25, 0x8, RZ ;  /* 0x0000000819117810 */ /* 0x000fe40007ffe0ff */
[----:B------:R-:W-:Y:S02]  /*03f0*/  @!P3 IADD3 R8, PT, PT, -R8, RZ, RZ ;  /* 0x000000ff0808b210 */ /* 0x000fe40007ffe1ff */
[----:B------:R-:W-:Y:S02]  /*0400*/  @P1 IADD3 R9, PT, PT, R9, 0x1, RZ ;  /* 0x0000000109091810 */ /* 0x000fe40007ffe0ff */
[----:B------:R-:W-:-:S02]  /*0410*/  ISETP.GE.U32.AND P3, PT, R17, UR8, PT ;  /* 0x0000000811007c0c */ /* 0x000fc4000bf66070 */
[----:B------:R-:W-:Y:S02]  /*0420*/  SHF.R.S32.HI R19, RZ, 0x1f, R17 ;  /* 0x0000001fff137819 */ /* 0x000fe40000011411 */
[----:B------:R-:W-:Y:S02]  /*0430*/  SEL R51, R11, R8, !P4 ;  /* 0x000000080b337207 */ /* 0x000fe40006000000 */
[----:B------:R-:W-:Y:S02]  /*0440*/  @!P0 IADD3 R9, PT, PT, -R9, RZ, RZ ;  /* 0x000000ff09098210 */ /* 0x000fe40007ffe1ff */
[----:B------:R-:W-:Y:S01]  /*0450*/  ISETP.GE.AND.EX P3, PT, R19, UR9, PT, P3 ;  /* 0x0000000913007c0c */ /* 0x000fe2000bf66330 */
[----:B------:R-:W-:Y:S01]  /*0460*/  IMAD R13, R51, 0x62, RZ ;  /* 0x00000062330d7824 */ /* 0x000fe200078e02ff */
[----:B------:R-:W-:Y:S02]  /*0470*/  SEL R9, R11, R9, !P4 ;  /* 0x000000090b097207 */ /* 0x000fe40006000000 */
[----:B------:R-:W-:-:S02]  /*0480*/  ISETP.GE.U32.AND P4, PT, R21, UR8, PT ;  /* 0x0000000815007c0c */ /* 0x000fc4000bf86070 */
[C---:B------:R-:W-:Y:S02]  /*0490*/  IADD3 R116, P0, PT, R13.reuse, R6, RZ ;  /* 0x000000060d747210 */ /* 0x040fe40007f1e0ff */
[----:B------:R-:W-:Y:S02]  /*04a0*/  SHF.R.S32.HI R6, RZ, 0x1f, R9 ;  /* 0x0000001fff067819 */ /* 0x000fe40000011409 */
[----:B------:R-:W-:Y:S02]  /*04b0*/  LEA.HI.X.SX32 R117, R13, RZ, 0x1, P0 ;  /* 0x000000ff0d757211 */ /* 0x000fe400000f0eff */
[----:B------:R-:W-:Y:S01]  /*04c0*/  SHF.R.S32.HI R13, RZ, 0x1f, R21 ;  /* 0x0000001fff0d7819 */ /* 0x000fe20000011415 */
[----:B------:R-:W-:Y:S01]  /*04d0*/  IMAD R6, R6, UR10, RZ ;  /* 0x0000000a06067c24 */ /* 0x000fe2000f8e02ff */
[----:B------:R-:W4:Y:S01]  /*04e0*/  @!P3 LDC.64 R30, c[0x0][0x3f8] ;  /* 0x0000fe00ff1ebb82 */ /* 0x000f220000000a00 */
[----:B------:R-:W-:Y:S01]  /*04f0*/  IMAD.WIDE.U32 R116, R9, UR10, R116 ;  /* 0x0000000a09747c25 */ /* 0x000fe2000f8e0074 */
[----:B------:R-:W-:-:S03]  /*0500*/  ISETP.GE.AND.EX P4, PT, R13, UR9, PT, P4 ;  /* 0x000000090d007c0c */ /* 0x000fc6000bf86340 */
[----:B------:R-:W-:Y:S01]  /*0510*/  IMAD R119, R9, UR11, R6 ;  /* 0x0000000b09777c24 */ /* 0x000fe2000f8e0206 */
[----:B------:R-:W-:Y:S01]  /*0520*/  @!P2 MOV R118, R116 ;  /* 0x000000740076a202 */ /* 0x000fe20000000f00 */
[----:B--2---:R-:W-:Y:S01]  /*0530*/  @!P2 IMAD R6, R15, R22, RZ ;  /* 0x000000160f06a224 */ /* 0x004fe200078e02ff */
[----:B------:R-:W-:Y:S01]  /*0540*/  @!P3 MOV R14, R116 ;  /* 0x00000074000eb202 */ /* 0x000fe20000000f00 */
[----:B------:R-:W2:Y:S01]  /*0550*/  @!P3 LDC.64 R32, c[0x0][0x3a0] ;  /* 0x0000e800ff20bb82 */ /* 0x000ea20000000a00 */
[----:B------:R-:W-:Y:S01]  /*0560*/  IADD3 R119, PT, PT, R117, R119, RZ ;  /* 0x0000007775777210 */ /* 0x000fe20007ffe0ff */
[C---:B------:R-:W-:Y:S01]  /*0570*/  @!P2 IMAD R11, R25.reuse, R23, R6 ;  /* 0x00000017190ba224 */ /* 0x040fe200078e0206 */
[C---:B------:R-:W-:Y:S02]  /*0580*/  IADD3 R23, PT, PT, R25.reuse, 0x18, RZ ;  /* 0x0000001819177810 */ /* 0x040fe40007ffe0ff */
[----:B------:R-:W-:Y:S01]  /*0590*/  @!P3 MOV R15, R119 ;  /* 0x00000077000fb202 */ /* 0x000fe20000000f00 */
[----:B------:R-:W-:-:S02]  /*05a0*/  @!P2 IMAD.WIDE.U32 R8, R25, R22, R118 ;  /* 0x000000161908a225 */ /* 0x000fc400078e0076 */
[----:B------:R-:W3:Y:S03]  /*05b0*/  @!P4 LDC.64 R36, c[0x0][0x3f8] ;  /* 0x0000fe00ff24cb82 */ /* 0x000ee60000000a00 */
[----:B------:R-:W-:Y:S02]  /*05c0*/  @!P2 IADD3 R11, PT, PT, R9, R11, RZ ;  /* 0x0000000b090ba210 */ /* 0x000fe40007ffe0ff */
[C---:B------:R-:W-:Y:S02]  /*05d0*/  @!P2 SHF.L.U32 R9, R8.reuse, 0x1, RZ ;  /* 0x000000010809a819 */ /* 0x040fe400000006ff */
[----:B------:R-:W-:Y:S01]  /*05e0*/  @!P2 SHF.L.U64.HI R6, R8, 0x1, R11 ;  /* 0x000000010806a819 */ /* 0x000fe2000001020b */
[----:B----4-:R-:W-:Y:S01]  /*05f0*/  @!P3 IMAD R8, R19, R30, RZ ;  /* 0x0000001e1308b224 */ /* 0x010fe200078e02ff */
[----:B-----5:R-:W-:Y:S01]  /*0600*/  @!P2 IADD3 R10, P0, PT, R9, R26, RZ ;  /* 0x0000001a090aa210 */ /* 0x020fe20007f1e0ff */
[C---:B------:R-:W-:Y:S01]  /*0610*/  @!P3 IMAD.WIDE.U32 R14, R17.reuse, R30, R14 ;  /* 0x0000001e110eb225 */ /* 0x040fe200078e000e */
[----:B------:R-:W4:Y:S02]  /*0620*/  @!P3 LDC.64 R34, c[0x0][0x398] ;  /* 0x0000e600ff22bb82 */ /* 0x000f240000000a00 */
[----:B------:R-:W-:Y:S01]  /*0630*/  @!P2 IADD3.X R11, PT, PT, R6, R27, RZ, P0, !PT ;  /* 0x0000001b060ba210 */ /* 0x000fe200007fe4ff */
[----:B------:R-:W-:Y:S01]  /*0640*/  @!P3 IMAD R19, R17, R31, R8 ;  /* 0x0000001f1113b224 */ /* 0x000fe200078e0208 */
[----:B------:R-:W-:-:S02]  /*0650*/  ISETP.GE.U32.AND P0, PT, R23, UR8, PT ;  /* 0x0000000817007c0c */ /* 0x000fc4000bf06070 */
[----:B------:R-:W-:Y:S02]  /*0660*/  SHF.R.S32.HI R31, RZ, 0x1f, R23 ;  /* 0x0000001fff1f7819 */ /* 0x000fe40000011417 */
[----:B0-----:R-:W-:Y:S02]  /*0670*/  @!P2 IADD3 R12, P1, PT, R9, R28, RZ ;  /* 0x0000001c090ca210 */ /* 0x001fe40007f3e0ff */
[----:B------:R-:W-:Y:S02]  /*0680*/  ISETP.GE.AND.EX P0, PT, R31, UR9, PT, P0 ;  /* 0x000000091f007c0c */ /* 0x000fe4000bf06300 */
[----:B------:R-:W-:Y:S01]  /*0690*/  @!P3 IADD3 R9, PT, PT, R15, R19, RZ ;  /* 0x000000130f09b210 */ /* 0x000fe20007ffe0ff */
[----:B---3--:R-:W-:Y:S01]  /*06a0*/  @!P4 IMAD R16, R13, R36, RZ ;  /* 0x000000240d10c224 */ /* 0x008fe200078e02ff */
[----:B------:R-:W-:Y:S02]  /*06b0*/  @!P4 MOV R18, R116 ;  /* 0x000000740012c202 */ /* 0x000fe40000000f00 */
[----:B------:R-:W-:-:S02]  /*06c0*/  @!P4 MOV R19, R119 ;  /* 0x000000770013c202 */ /* 0x000fc40000000f00 */
[----:B------:R-:W-:Y:S01]  /*06d0*/  @!P2 IADD3.X R13, PT, PT, R6, R29, RZ, P1, !PT ;  /* 0x0000001d060da210 */ /* 0x000fe20000ffe4ff */
[C---:B------:R-:W-:Y:S01]  /*06e0*/  @!P4 IMAD R29, R21.reuse, R37, R16 ;  /* 0x00000025151dc224 */ /* 0x040fe200078e0210 */
[C---:B------:R-:W-:Y:S01]  /*06f0*/  @!P3 SHF.L.U32 R17, R14.reuse, 0x1, RZ ;  /* 0x000000010e11b819 */ /* 0x040fe200000006ff */
[----:B------:R-:W-:Y:S01]  /*0700*/  @!P4 IMAD.WIDE.U32 R18, R21, R36, R18 ;  /* 0x000000241512c225 */ /* 0x000fe200078e0012 */
[----:B------:R-:W-:Y:S01]  /*0710*/  MOV R8, RZ ;  /* 0x000000ff00087202 */ /* 0x000fe20000000f00 */
[----:B------:R-:W0:Y:S08]  /*0720*/  @!P4 LDC.64 R20, c[0x0][0x3a0] ;  /* 0x0000e800ff14cb82 */ /* 0x000e300000000a00 */
[----:B------:R-:W3:Y:S01]  /*0730*/  @!P0 LDC.64 R38, c[0x0][0x3f8] ;  /* 0x0000fe00ff268b82 */ /* 0x000ee20000000a00 */
[----:B------:R-:W-:Y:S01]  /*0740*/  @!P3 SHF.L.U64.HI R6, R14, 0x1, R9 ;  /* 0x000000010e06b819 */ /* 0x000fe20000010209 */
[----:B------:R5:W3:Y:S01]  /*0750*/  @!P2 LDG.E R8, desc[UR6][R10.64] ;  /* 0x000000060a08a981 */ /* 0x000ae2000c1e1900 */
[----:B--2---:R-:W-:-:S02]  /*0760*/  @!P3 IADD3 R14, P1, PT, R17, R32, RZ ;  /* 0x00000020110eb210 */ /* 0x004fc40007f3e0ff */
[----:B------:R-:W-:Y:S02]  /*0770*/  IADD3 R27, PT, PT, R25, 0x20, RZ ;  /* 0x00000020191b7810 */ /* 0x000fe40007ffe0ff */
[----:B------:R-:W-:Y:S01]  /*0780*/  MOV R9, RZ ;  /* 0x000000ff00097202 */ /* 0x000fe20000000f00 */
[----:B------:R-:W2:Y:S01]  /*0790*/  @!P4 LDC.64 R36, c[0x0][0x398] ;  /* 0x0000e600ff24cb82 */ /* 0x000ea20000000a00 */
[----:B------:R-:W-:Y:S02]  /*07a0*/  @!P3 IADD3.X R15, PT, PT, R6, R33, RZ, P1, !PT ;  /* 0x00000021060fb210 */ /* 0x000fe40000ffe4ff */
[----:B------:R-:W-:Y:S02]  /*07b0*/  ISETP.GE.U32.AND P1, PT, R27, UR8, PT ;  /* 0x000000081b007c0c */ /* 0x000fe4000bf26070 */
[----:B------:R-:W-:Y:S01]  /*07c0*/  SHF.R.S32.HI R33, RZ, 0x1f, R27 ;  /* 0x0000001fff217819 */ /* 0x000fe2000001141b */
[----:B------:R-:W2:Y:S01]  /*07d0*/  @!P2 LDG.E R9, desc[UR6][R12.64] ;  /* 0x000000060c09a981 */ /* 0x000ea2000c1e1900 */
[----:B-----5:R-:W-:Y:S01]  /*07e0*/  MOV R10, RZ ;  /* 0x000000ff000a7202 */ /* 0x020fe20000000f00 */
[----:B------:R-:W5:Y:S01]  /*07f0*/  @!P0 LDC.64 R40, c[0x0][0x3a0] ;  /* 0x0000e800ff288b82 */ /* 0x000f620000000a00 */
[----:B------:R-:W-:-:S02]  /*0800*/  @!P4 IADD3 R11, PT, PT, R19, R29, RZ ;  /* 0x0000001d130bc210 */ /* 0x000fc40007ffe0ff */
[----:B------:R-:W-:Y:S02]  /*0810*/  ISETP.GE.AND.EX P1, PT, R33, UR9, PT, P1 ;  /* 0x0000000921007c0c */ /* 0x000fe4000bf26310 */
[----:B----4-:R-:W-:Y:S01]  /*0820*/  @!P3 IADD3 R16, P2, PT, R17, R34, RZ ;  /* 0x000000221110b210 */ /* 0x010fe20007f5e0ff */
[----:B------:R0:W4:Y:S01]  /*0830*/  @!P3 LDG.E R10, desc[UR6][R14.64] ;  /* 0x000000060e0ab981 */ /* 0x000122000c1e1900 */
[----:B------:R-:W-:Y:S01]  /*0840*/  @!P4 SHF.L.U32 R19, R18, 0x1, RZ ;  /* 0x000000011213c819 */ /* 0x000fe200000006ff */
[----:B------:R-:W1:Y:S01]  /*0850*/  @!P0 LDC.64 R42, c[0x0][0x398] ;  /* 0x0000e600ff2a8b82 */ /* 0x000e620000000a00 */
[----:B------:R-:W-:Y:S02]  /*0860*/  @!P3 IADD3.X R17, PT, PT, R6, R35, RZ, P2, !PT ;  /* 0x000000230611b210 */ /* 0x000fe400017fe4ff */
[----:B------:R-:W-:Y:S02]  /*0870*/  @!P4 SHF.L.U64.HI R6, R18, 0x1, R11 ;  /* 0x000000011206c819 */ /* 0x000fe4000001020b */
[----:B0-----:R-:W-:Y:S01]  /*0880*/  @!P4 IADD3 R14, P5, PT, R19, R20, RZ ;  /* 0x00000014130ec210 */ /* 0x001fe20007fbe0ff */
[----:B---3--:R-:W-:Y:S01]  /*0890*/  @!P0 IMAD R20, R31, R38, RZ ;  /* 0x000000261f148224 */ /* 0x008fe200078e02ff */
[----:B------:R-:W-:Y:S01]  /*08a0*/  MOV R11, RZ ;  /* 0x000000ff000b7202 */ /* 0x000fe20000000f00 */
[----:B------:R-:W0:Y:S01]  /*08b0*/  @!P1 LDC.64 R44, c[0x0][0x3f8] ;  /* 0x0000fe00ff2c9b82 */ /* 0x000e220000000a00 */
[----:B------:R-:W-:Y:S01]  /*08c0*/  @!P4 IADD3.X R15, PT, PT, R6, R21, RZ, P5, !PT ;  /* 0x00000015060fc210 */ /* 0x000fe20002ffe4ff */
[----:B------:R-:W-:Y:S01]  /*08d0*/  @!P0 IMAD R31, R23, R39, R20 ;  /* 0x00000027171f8224 */ /* 0x000fe200078e0214 */
[----:B------:R-:W-:-:S02]  /*08e0*/  IADD3 R29, PT, PT, R25, 0x28, RZ ;  /* 0x00000028191d7810 */ /* 0x000fc40007ffe0ff */
[----:B------:R-:W-:Y:S01]  /*08f0*/  @!P0 MOV R20, R116 ;  /* 0x0000007400148202 */ /* 0x000fe20000000f00 */
[----:B------:R3:W4:Y:S01]  /*0900*/  @!P3 LDG.E R11, desc[UR6][R16.64] ;  /* 0x00000006100bb981 */ /* 0x000722000c1e1900 */
[----:B------:R-:W-:Y:S02]  /*0910*/  @!P0 MOV R21, R119 ;  /* 0x0000007700158202 */ /* 0x000fe40000000f00 */
[----:B------:R-:W-:Y:S02]  /*0920*/  CS2R R12, SRZ ;  /* 0x00000000000c7805 */ /* 0x000fe4000001ff00 */
[----:B------:R-:W-:Y:S01]  /*0930*/  ISETP.GE.U32.AND P2, PT, R29, UR8, PT ;  /* 0x000000081d007c0c */ /* 0x000fe2000bf46070 */
[----:B------:R-:W1:Y:S01]  /*0940*/  @!P1 LDC.64 R46, c[0x0][0x398] ;  /* 0x0000e600ff2e9b82 */ /* 0x000e620000000a00 */
[----:B------:R-:W-:Y:S01]  /*0950*/  SHF.R.S32.HI R35, RZ, 0x1f, R29 ;  /* 0x0000001fff237819 */ /* 0x000fe2000001141d */
[----:B------:R-:W-:Y:S01]  /*0960*/  @!P0 IMAD.WIDE.U32 R20, R23, R38, R20 ;  /* 0x0000002617148225 */ /* 0x000fe200078e0014 */
[----:B--2---:R-:W-:Y:S01]  /*0970*/  @!P4 IADD3 R18, P3, PT, R19, R36, RZ ;  /* 0x000000241312c210 */ /* 0x004fe20007f7e0ff */
[----:B------:R-:W2:Y:S01]  /*0980*/  @!P4 LDG.E R12, desc[UR6][R14.64] ;  /* 0x000000060e0cc981 */ /* 0x000ea2000c1e1900 */
[----:B------:R-:W-:-:S02]  /*0990*/  ISETP.GE.AND.EX P2, PT, R35, UR9, PT, P2 ;  /* 0x0000000923007c0c */ /* 0x000fc4000bf46320 */
[----:B------:R-:W-:Y:S02]  /*09a0*/  @!P4 IADD3.X R19, PT, PT, R6, R37, RZ, P3, !PT ;  /* 0x000000250613c210 */ /* 0x000fe40001ffe4ff */
[----:B---3--:R-:W-:Y:S02]  /*09b0*/  @!P0 IADD3 R17, PT, PT, R21, R31, RZ ;  /* 0x0000001f15118210 */ /* 0x008fe40007ffe0ff */
[----:B------:R-:W-:Y:S01]  /*09c0*/  IADD3 R31, PT, PT, R25, 0x30, RZ ;  /* 0x00000030191f7810 */ /* 0x000fe20007ffe0ff */
[----:B------:R3:W2:Y:S03]  /*09d0*/  @!P4 LDG.E R13, desc[UR6][R18.64] ;  /* 0x00000006120dc981 */ /* 0x0006a6000c1e1900 */
[----:B------:R-:W-:Y:S02]  /*09e0*/  ISETP.GE.U32.AND P4, PT, R31, UR8, PT ;  /* 0x000000081f007c0c */ /* 0x000fe4000bf86070 */
[----:B------:R-:W-:Y:S01]  /*09f0*/  SHF.R.S32.HI R37, RZ, 0x1f, R31 ;  /* 0x0000001fff257819 */ /* 0x000fe2000001141f */
[----:B------:R-:W1:Y:S01]  /*0a00*/  @!P2 LDC.64 R48, c[0x0][0x3f8] ;  /* 0x0000fe00ff30ab82 */ /* 0x000e620000000a00 */
[----:B------:R-:W-:-:S02]  /*0a10*/  @!P0 SHF.L.U32 R21, R20, 0x1, RZ ;  /* 0x0000000114158819 */ /* 0x000fc400000006ff */
[----:B------:R-:W-:Y:S02]  /*0a20*/  ISETP.GE.AND.EX P4, PT, R37, UR9, PT, P4 ;  /* 0x0000000925007c0c */ /* 0x000fe4000bf86340 */
[----:B------:R-:W-:Y:S02]  /*0a30*/  @!P0 SHF.L.U64.HI R6, R20, 0x1, R17 ;  /* 0x0000000114068819 */ /* 0x000fe40000010211 */
[----:B-----5:R-:W-:Y:S01]  /*0a40*/  @!P0 IADD3 R16, P3, PT, R21, R40, RZ ;  /* 0x0000002815108210 */ /* 0x020fe20007f7e0ff */
[----:B0-----:R-:W-:Y:S01]  /*0a50*/  @!P1 IMAD R22, R33, R44, RZ ;  /* 0x0000002c21169224 */ /* 0x001fe200078e02ff */
[----:B---3--:R-:W-:Y:S02]  /*0a60*/  @!P1 MOV R18, R116 ;  /* 0x0000007400129202 */ /* 0x008fe40000000f00 */
[----:B------:R-:W-:Y:S02]  /*0a70*/  @!P0 IADD3.X R17, PT, PT, R6, R41, RZ, P3, !PT ;  /* 0x0000002906118210 */ /* 0x000fe40001ffe4ff */
[----:B------:R-:W-:Y:S01]  /*0a80*/  @!P1 MOV R19, R119 ;  /* 0x0000007700139202 */ /* 0x000fe20000000f00 */
[----:B------:R-:W0:Y:S01]  /*0a90*/  @!P1 LDC.64 R40, c[0x0][0x3a0] ;  /* 0x0000e800ff289b82 */ /* 0x000e220000000a00 */
[----:B-1----:R-:W-:Y:S01]  /*0aa0*/  @!P0 IADD3 R20, P5, PT, R21, R42, RZ ;  /* 0x0000002a15148210 */ /* 0x002fe20007fbe0ff */
[----:B------:R-:W-:-:S02]  /*0ab0*/  @!P1 IMAD R15, R27, R45, R22 ;  /* 0x0000002d1b0f9224 */ /* 0x000fc400078e0216 */
[----:B------:R-:W-:Y:S01]  /*0ac0*/  @!P1 IMAD.WIDE.U32 R18, R27, R44, R18 ;  /* 0x0000002c1b129225 */ /* 0x000fe200078e0012 */
[----:B------:R-:W-:-:S03]  /*0ad0*/  IADD3 R33, PT, PT, R25, 0x38, RZ ;  /* 0x0000003819217810 */ /* 0x000fc60007ffe0ff */
[----:B------:R-:W1:Y:S01]  /*0ae0*/  @!P4 LDC.64 R52, c[0x0][0x3f8] ;  /* 0x0000fe00ff34cb82 */ /* 0x000e620000000a00 */
[----:B------:R-:W-:Y:S02]  /*0af0*/  @!P0 IADD3.X R21, PT, PT, R6, R43, RZ, P5, !PT ;  /* 0x0000002b06158210 */ /* 0x000fe40002ffe4ff */
[----:B------:R-:W-:Y:S02]  /*0b00*/  @!P1 IADD3 R15, PT, PT, R19, R15, RZ ;  /* 0x0000000f130f9210 */ /* 0x000fe40007ffe0ff */
[----:B------:R-:W-:-:S03]  /*0b10*/  ISETP.GE.U32.AND P3, PT, R33, UR8, PT ;  /* 0x0000000821007c0c */ /* 0x000fc6000bf66070 */
[----:B------:R-:W3:Y:S01]  /*0b20*/  @!P2 LDC.64 R42, c[0x0][0x3a0] ;  /* 0x0000e800ff2aab82 */ /* 0x000ee20000000a00 */
[----:B------:R-:W-:Y:S02]  /*0b30*/  SHF.R.S32.HI R39, RZ, 0x1f, R33 ;  /* 0x0000001fff277819 */ /* 0x000fe40000011421 */
[----:B------:R-:W-:-:S05]  /*0b40*/  @!P1 SHF.L.U64.HI R24, R18, 0x1, R15 ;  /* 0x0000000112189819 */ /* 0x000fca000001020f */
[----:B------:R-:W5:Y:S01]  /*0b50*/  @!P2 LDC.64 R44, c[0x0][0x398] ;  /* 0x0000e600ff2cab82 */ /* 0x000f620000000a00 */
[----:B------:R-:W-:Y:S02]  /*0b60*/  MOV R14, RZ ;  /* 0x000000ff000e7202 */ /* 0x000fe40000000f00 */
[----:B------:R-:W-:Y:S02]  /*0b70*/  MOV R15, RZ ;  /* 0x000000ff000f7202 */ /* 0x000fe40000000f00 */
[----:B------:R-:W-:Y:S02]  /*0b80*/  ISETP.GE.AND.EX P3, PT, R39, UR9, PT, P3 ;  /* 0x0000000927007c0c */ /* 0x000fe4000bf66330 */
[----:B------:R-:W-:Y:S01]  /*0b90*/  @!P1 SHF.L.U32 R27, R18, 0x1, RZ ;  /* 0x00000001121b9819 */ /* 0x000fe200000006ff */
[----:B------:R-:W-:Y:S01]  /*0ba0*/  @!P2 IMAD R6, R35, R48, RZ ;  /* 0x000000302306a224 */ /* 0x000fe200078e02ff */
[----:B------:R-:W-:Y:S01]  /*0bb0*/  @!P2 MOV R18, R116 ;  /* 0x000000740012a202 */ /* 0x000fe20000000f00 */
[----:B------:R0:W2:Y:S01]  /*0bc0*/  @!P0 LDG.E R14, desc[UR6][R16.64] ;  /* 0x00000006100e8981 */ /* 0x0000a2000c1e1900 */
[----:B------:R-:W-:Y:S01]  /*0bd0*/  @!P2 MOV R19, R119 ;  /* 0x000000770013a202 */ /* 0x000fe20000000f00 */
[----:B------:R-:W-:-:S02]  /*0be0*/  @!P2 IMAD R23, R29, R49, R6 ;  /* 0x000000311d17a224 */ /* 0x000fc400078e0206 */
[----:B------:R1:W2:Y:S01]  /*0bf0*/  @!P0 LDG.E R15, desc[UR6][R20.64] ;  /* 0x00000006140f8981 */ /* 0x0002a2000c1e1900 */
[----:B------:R-:W-:Y:S01]  /*0c00*/  @!P1 IADD3 R26, P0, PT, R27, R46, RZ ;  /* 0x0000002e1b1a9210 */ /* 0x000fe20007f1e0ff */
[----:B------:R-:W-:Y:S01]  /*0c10*/  @!P2 IMAD.WIDE.U32 R18, R29, R48, R18 ;  /* 0x000000301d12a225 */ /* 0x000fe200078e0012 */
[----:B0-----:R-:W-:Y:S01]  /*0c20*/  @!P1 IADD3 R22, P5, PT, R27, R40, RZ ;  /* 0x000000281b169210 */ /* 0x001fe20007fbe0ff */
[----:B------:R-:W0:Y:S01]  /*0c30*/  @!P3 LDC.64 R48, c[0x0][0x3f8] ;  /* 0x0000fe00ff30bb82 */ /* 0x000e220000000a00 */
[----:B------:R-:W-:Y:S02]  /*0c40*/  @!P1 IADD3.X R27, PT, PT, R24, R47, RZ, P0, !PT ;  /* 0x0000002f181b9210 */ /* 0x000fe400007fe4ff */
[----:B------:R-:W-:Y:S02]  /*0c50*/  @!P2 IADD3 R17, PT, PT, R19, R23, RZ ;  /* 0x000000171311a210 */ /* 0x000fe40007ffe0ff */
[----:B------:R-:W-:-:S03]  /*0c60*/  @!P2 SHF.L.U32 R19, R18, 0x1, RZ ;  /* 0x000000011213a819 */ /* 0x000fc600000006ff */
[----:B------:R-:W0:Y:S01]  /*0c70*/  @!P4 LDC.64 R46, c[0x0][0x3a0] ;  /* 0x0000e800ff2ecb82 */ /* 0x000e220000000a00 */
[----:B-1----:R-:W-:Y:S01]  /*0c80*/  @!P4 IMAD R20, R37, R52, RZ ;  /* 0x000000342514c224 */ /* 0x002fe200078e02ff */
[----:B------:R-:W-:Y:S02]  /*0c90*/  @!P1 IADD3.X R23, PT, PT, R24, R41, RZ, P5, !PT ;  /* 0x0000002918179210 */ /* 0x000fe40002ffe4ff */
[----:B------:R-:W-:Y:S02]  /*0ca0*/  @!P2 SHF.L.U64.HI R6, R18, 0x1, R17 ;  /* 0x000000011206a819 */ /* 0x000fe40000010211 */
[C---:B---3--:R-:W-:Y:S02]  /*0cb0*/  @!P2 IADD3 R28, P5, PT, R19.reuse, R42, RZ ;  /* 0x0000002a131ca210 */ /* 0x048fe40007fbe0ff */
[----:B-----5:R-:W-:Y:S01]  /*0cc0*/  @!P2 IADD3 R30, P0, PT, R19, R44, RZ ;  /* 0x0000002c131ea210 */ /* 0x020fe20007f1e0ff */
[----:B------:R-:W-:Y:S01]  /*0cd0*/  @!P4 IMAD R19, R31, R53, R20 ;  /* 0x000000351f13c224 */ /* 0x000fe200078e0214 */
[----:B------:R-:W-:-:S02]  /*0ce0*/  MOV R16, RZ ;  /* 0x000000ff00107202 */ /* 0x000fc40000000f00 */
[----:B------:R-:W-:Y:S02]  /*0cf0*/  MOV R17, RZ ;  /* 0x000000ff00117202 */ /* 0x000fe40000000f00 */
[----:B------:R-:W-:Y:S02]  /*0d00*/  @!P4 MOV R20, R116 ;  /* 0x000000740014c202 */ /* 0x000fe40000000f00 */
[----:B------:R-:W-:Y:S01]  /*0d10*/  @!P4 MOV R21, R119 ;  /* 0x000000770015c202 */ /* 0x000fe20000000f00 */
[----:B------:R-:W3:Y:S01]  /*0d20*/  @!P1 LDG.E R16, desc[UR6][R22.64] ;  /* 0x0000000616109981 */ /* 0x000ee2000c1e1900 */
[----:B------:R-:W-:-:S03]  /*0d30*/  IADD3 R35, PT, PT, R25, 0x40, RZ ;  /* 0x0000004019237810 */ /* 0x000fc60007ffe0ff */
[----:B------:R1:W5:Y:S01]  /*0d40*/  @!P1 LDG.E R17, desc[UR6][R26.64] ;  /* 0x000000061a119981 */ /* 0x000362000c1e1900 */
[----:B------:R-:W-:Y:S01]  /*0d50*/  @!P4 IMAD.WIDE.U32 R20, R31, R52, R20 ;  /* 0x000000341f14c225 */ /* 0x000fe200078e0014 */
[----:B------:R-:W-:Y:S01]  /*0d60*/  ISETP.GE.U32.AND P1, PT, R35, UR8, PT ;  /* 0x0000000823007c0c */ /* 0x000fe2000bf26070 */
[----:B------:R-:W0:Y:S01]  /*0d70*/  @!P3 LDC.64 R52, c[0x0][0x3a0] ;  /* 0x0000e800ff34bb82 */ /* 0x000e220000000a00 */
[----:B------:R-:W-:Y:S02]  /*0d80*/  SHF.R.S32.HI R41, RZ, 0x1f, R35 ;  /* 0x0000001fff297819 */ /* 0x000fe40000011423 */
[----:B------:R-:W-:Y:S02]  /*0d90*/  @!P2 IADD3.X R31, PT, PT, R6, R45, RZ, P0, !PT ;  /* 0x0000002d061fa210 */ /* 0x000fe400007fe4ff */
[----:B------:R-:W-:-:S03]  /*0da0*/  MOV R18, RZ ;  /* 0x000000ff00127202 */ /* 0x000fc60000000f00 */
[----:B------:R-:W0:Y:S01]  /*0db0*/  @!P4 LDC.64 R44, c[0x0][0x398] ;  /* 0x0000e600ff2ccb82 */ /* 0x000e220000000a00 */
[----:B------:R-:W-:Y:S02]  /*0dc0*/  ISETP.GE.AND.EX P1, PT, R41, UR9, PT, P1 ;  /* 0x0000000929007c0c */ /* 0x000fe4000bf26310 */
[----:B------:R-:W-:Y:S02]  /*0dd0*/  @!P2 IADD3.X R29, PT, PT, R6, R43, RZ, P5, !PT ;  /* 0x0000002b061da210 */ /* 0x000fe40002ffe4ff */
[----:B------:R-:W-:Y:S02]  /*0de0*/  @!P4 IADD3 R19, PT, PT, R21, R19, RZ ;  /* 0x000000131513c210 */ /* 0x000fe40007ffe0ff */
[C---:B-1----:R-:W-:Y:S01]  /*0df0*/  @!P4 SHF.L.U32 R27, R20.reuse, 0x1, RZ ;  /* 0x00000001141bc819 */ /* 0x042fe200000006ff */
[----:B------:R1:W5:Y:S01]  /*0e00*/  @!P2 LDG.E R18, desc[UR6][R28.64] ;  /* 0x000000061c12a981 */ /* 0x000362000c1e1900 */
[----:B------:R-:W-:Y:S02]  /*0e10*/  @!P4 SHF.L.U64.HI R24, R20, 0x1, R19 ;  /* 0x000000011418c819 */ /* 0x000fe40000010213 */
[----:B0-----:R-:W-:Y:S01]  /*0e20*/  @!P4 IADD3 R22, P0, PT, R27, R46, RZ ;  /* 0x0000002e1b16c210 */ /* 0x001fe20007f1e0ff */
[----:B------:R-:W-:Y:S01]  /*0e30*/  @!P3 IMAD R6, R39, R48, RZ ;  /* 0x000000302706b224 */ /* 0x000fe200078e02ff */
[----:B------:R-:W-:Y:S01]  /*0e40*/  IADD3 R37, PT, PT, R25, 0x48, RZ ;  /* 0x0000004819257810 */ /* 0x000fe20007ffe0ff */
[----:B------:R-:W0:Y:S01]  /*0e50*/  @!P1 LDC.64 R54, c[0x0][0x398] ;  /* 0x0000e600ff369b82 */ /* 0x000e220000000a00 */
[----:B------:R-:W-:-:S02]  /*0e60*/  @!P4 IADD3.X R23, PT, PT, R24, R47, RZ, P0, !PT ;  /* 0x0000002f1817c210 */ /* 0x000fc400007fe4ff */
[----:B-1----:R-:W-:Y:S02]  /*0e70*/  @!P3 MOV R28, R116 ;  /* 0x00000074001cb202 */ /* 0x002fe40000000f00 */
[----:B------:R-:W-:Y:S01]  /*0e80*/  @!P3 MOV R29, R119 ;  /* 0x00000077001db202 */ /* 0x000fe20000000f00 */
[----:B------:R-:W-:Y:S01]  /*0e90*/  @!P3 IMAD R21, R33, R49, R6 ;  /* 0x000000312115b224 */ /* 0x000fe200078e0206 */
[----:B------:R-:W-:Y:S01]  /*0ea0*/  ISETP.GE.U32.AND P5, PT, R37, UR8, PT ;  /* 0x0000000825007c0c */ /* 0x000fe2000bfa6070 */
[----:B------:R-:W1:Y:S01]  /*0eb0*/  @!P3 LDC.64 R46, c[0x0][0x398] ;  /* 0x0000e600ff2ebb82 */ /* 0x000e620000000a00 */
[----:B------:R-:W-:Y:S01]  /*0ec0*/  SHF.R.S32.HI R43, RZ, 0x1f, R37 ;  /* 0x0000001fff2b7819 */ /* 0x000fe20000011425 */
[----:B------:R-:W-:-:S03]  /*0ed0*/  @!P3 IMAD.WIDE.U32 R28, R33, R48, R28 ;  /* 0x00000030211cb225 */ /* 0x000fc600078e001c */
[----:B------:R-:W-:-:S03]  /*0ee0*/  ISETP.GE.AND.EX P5, PT, R43, UR9, PT, P5 ;  /* 0x000000092b007c0c */ /* 0x000fc6000bfa6350 */
[----:B------:R-:W0:Y:S01]  /*0ef0*/  @!P1 LDC.64 R48, c[0x0][0x3f8] ;  /* 0x0000fe00ff309b82 */ /* 0x000e220000000a00 */
[----:B------:R-:W-:Y:S02]  /*0f00*/  MOV R19, RZ ;  /* 0x000000ff00137202 */ /* 0x000fe40000000f00 */
[----:B------:R-:W-:Y:S02]  /*0f10*/  @!P4 IADD3 R26, P0, PT, R27, R44, RZ ;  /* 0x0000002c1b1ac210 */ /* 0x000fe40007f1e0ff */
[----:B------:R-:W-:Y:S02]  /*0f20*/  IADD3 R39, PT, PT, R25, 0x50, RZ ;  /* 0x0000005019277810 */ /* 0x000fe40007ffe0ff */
[----:B------:R1:W5:Y:S01]  /*0f30*/  @!P2 LDG.E R19, desc[UR6][R30.64] ;  /* 0x000000061e13a981 */ /* 0x000362000c1e1900 */
[----:B------:R-:W-:Y:S02]  /*0f40*/  @!P3 IADD3 R21, PT, PT, R29, R21, RZ ;  /* 0x000000151d15b210 */ /* 0x000fe40007ffe0ff */
[----:B------:R-:W-:Y:S01]  /*0f50*/  @!P4 IADD3.X R27, PT, PT, R24, R45, RZ, P0, !PT ;  /* 0x0000002d181bc210 */ /* 0x000fe200007fe4ff */
[----:B------:R-:W0:Y:S01]  /*0f60*/  @!P5 LDC.64 R56, c[0x0][0x3f8] ;  /* 0x0000fe00ff38db82 */ /* 0x000e220000000a00 */
[----:B------:R-:W-:-:S02]  /*0f70*/  @!P3 SHF.L.U32 R33, R28, 0x1, RZ ;  /* 0x000000011c21b819 */ /* 0x000fc400000006ff */
[----:B------:R-:W-:Y:S02]  /*0f80*/  ISETP.GE.U32.AND P2, PT, R39, UR8, PT ;  /* 0x0000000827007c0c */ /* 0x000fe4000bf46070 */
[----:B------:R-:W-:Y:S02]  /*0f90*/  SHF.R.S32.HI R45, RZ, 0x1f, R39 ;  /* 0x0000001fff2d7819 */ /* 0x000fe40000011427 */
[----:B------:R-:W-:Y:S02]  /*0fa0*/  @!P3 SHF.L.U64.HI R6, R28, 0x1, R21 ;  /* 0x000000011c06b819 */ /* 0x000fe40000010215 */
[----:B------:R-:W-:Y:S02]  /*0fb0*/  @!P3 IADD3 R28, P6, PT, R33, R52, RZ ;  /* 0x00000034211cb210 */ /* 0x000fe40007fde0ff */
[----:B------:R-:W-:Y:S02]  /*0fc0*/  ISETP.GE.AND.EX P2, PT, R45, UR9, PT, P2 ;  /* 0x000000092d007c0c */ /* 0x000fe4000bf46320 */
[----:B------:R-:W-:-:S02]  /*0fd0*/  @!P3 IADD3.X R29, PT, PT, R6, R53, RZ, P6, !PT ;  /* 0x00000035061db210 */ /* 0x000fc400037fe4ff */
[----:B------:R-:W4:Y:S01]  /*0fe0*/  @!P1 LDC.64 R52, c[0x0][0x3a0] ;  /* 0x0000e800ff349b82 */ /* 0x000f220000000a00 */
[----:B-1----:R-:W-:Y:S01]  /*0ff0*/  @!P3 IADD3 R30, P0, PT, R33, R46, RZ ;  /* 0x0000002e211eb210 */ /* 0x002fe20007f1e0ff */
[----:B0-----:R-:W-:Y:S01]  /*1000*/  @!P1 IMAD R24, R41, R48, RZ ;  /* 0x0000003029189224 */ /* 0x001fe200078e02ff */
[----:B------:R-:W-:Y:S02]  /*1010*/  MOV R20, RZ ;  /* 0x000000ff00147202 */ /* 0x000fe40000000f00 */
[----:B------:R-:W-:Y:S02]  /*1020*/  @!P1 MOV R32, R116 ;  /* 0x0000007400209202 */ /* 0x000fe40000000f00 */
[----:B------:R-:W-:Y:S02]  /*1030*/  @!P1 MOV R33, R119 ;  /* 0x0000007700219202 */ /* 0x000fe40000000f00 */
[----:B------:R-:W-:Y:S01]  /*1040*/  MOV R21, RZ ;  /* 0x000000ff00157202 */ /* 0x000fe20000000f00 */
[C---:B------:R-:W-:Y:S01]  /*1050*/  @!P1 IMAD R41, R35.reuse, R49, R24 ;  /* 0x0000003123299224 */ /* 0x040fe200078e0218 */
[----:B------:R0:W5:Y:S01]  /*1060*/  @!P4 LDG.E R20, desc[UR6][R22.64] ;  /* 0x000000061614c981 */ /* 0x000162000c1e1900 */
[----:B------:R-:W-:Y:S01]  /*1070*/  @!P1 IMAD.WIDE.U32 R32, R35, R48, R32 ;  /* 0x0000003023209225 */ /* 0x000fe200078e0020 */
[----:B------:R-:W1:Y:S02]  /*1080*/  @!P2 LDC.64 R58, c[0x0][0x3f8] ;  /* 0x0000fe00ff3aab82 */ /* 0x000e640000000a00 */
[----:B------:R0:W5:Y:S02]  /*1090*/  @!P4 LDG.E R21, desc[UR6][R26.64] ;  /* 0x000000061a15c981 */ /* 0x000164000c1e1900 */
[----:B0-----:R-:W-:-:S02]  /*10a0*/  CS2R R22, SRZ ;  /* 0x0000000000167805 */ /* 0x001fc4000001ff00 */
[----:B------:R-:W-:Y:S01]  /*10b0*/  @!P3 IADD3.X R31, PT, PT, R6, R47, RZ, P0, !PT ;  /* 0x0000002f061fb210 */ /* 0x000fe200007fe4ff */
[----:B------:R-:W-:Y:S01]  /*10c0*/  @!P5 IMAD R24, R43, R56, RZ ;  /* 0x000000382b18d224 */ /* 0x000fe200078e02ff */
[----:B------:R-:W-:Y:S01]  /*10d0*/  IADD3 R35, PT, PT, R25, 0x58, RZ ;  /* 0x0000005819237810 */ /* 0x000fe20007ffe0ff */
[----:B------:R-:W0:Y:S01]  /*10e0*/  @!P5 LDC.64 R46, c[0x0][0x3a0] ;  /* 0x0000e800ff2edb82 */ /* 0x000e220000000a00 */
[----:B------:R-:W-:Y:S01]  /*10f0*/  @!P1 IADD3 R27, PT, PT, R33, R41, RZ ;  /* 0x00000029211b9210 */ /* 0x000fe20007ffe0ff */
[----:B------:R4:W5:Y:S01]  /*1100*/  @!P3 LDG.E R22, desc[UR6][R28.64] ;  /* 0x000000061c16b981 */ /* 0x000962000c1e1900 */
[----:B------:R-:W-:Y:S02]  /*1110*/  @!P5 MOV R33, R119 ;  /* 0x000000770021d202 */ /* 0x000fe40000000f00 */
[----:B------:R-:W-:Y:S01]  /*1120*/  @!P1 SHF.L.U64.HI R6, R32, 0x1, R27 ;  /* 0x0000000120069819 */ /* 0x000fe2000001021b */
[----:B------:R4:W5:Y:S01]  /*1130*/  @!P3 LDG.E R23, desc[UR6][R30.64] ;  /* 0x000000061e17b981 */ /* 0x000962000c1e1900 */
[----:B------:R-:W-:Y:S01]  /*1140*/  ISETP.GE.U32.AND P0, PT, R35, UR8, PT ;  /* 0x0000000823007c0c */ /* 0x000fe2000bf06070 */
[----:B------:R-:W0:Y:S01]  /*1150*/  @!P5 LDC.64 R48, c[0x0][0x398] ;  /* 0x0000e600ff30db82 */ /* 0x000e220000000a00 */
[----:B------:R-:W-:-:S02]  /*1160*/  SHF.R.S32.HI R41, RZ, 0x1f, R35 ;  /* 0x0000001fff297819 */ /* 0x000fc40000011423 */
[----:B----4-:R-:W-:Y:S02]  /*1170*/  @!P1 SHF.L.U32 R29, R32, 0x1, RZ ;  /* 0x00000001201d9819 */ /* 0x010fe400000006ff */
[----:B------:R-:W-:Y:S01]  /*1180*/  @!P5 MOV R32, R116 ;  /* 0x000000740020d202 */ /* 0x000fe20000000f00 */
[----:B------:R-:W-:Y:S01]  /*1190*/  @!P5 IMAD R43, R37, R57, R24 ;  /* 0x00000039252bd224 */ /* 0x000fe200078e0218 */
[----:B------:R-:W-:-:S03]  /*11a0*/  ISETP.GE.AND.EX P0, PT, R41, UR9, PT, P0 ;  /* 0x0000000929007c0c */ /* 0x000fc6000bf06300 */
[----:B------:R-:W-:Y:S01]  /*11b0*/  @!P5 IMAD.WIDE.U32 R32, R37, R56, R32 ;  /* 0x000000382520d225 */ /* 0x000fe200078e0020 */
[----:B------:R-:W-:-:S04]  /*11c0*/  @!P1 IADD3 R26, P3, PT, R29, R52, RZ ;  /* 0x000000341d1a9210 */ /* 0x000fc80007f7e0ff */
[----:B------:R-:W-:Y:S02]  /*11d0*/  @!P5 IADD3 R31, PT, PT, R33, R43, RZ ;  /* 0x0000002b211fd210 */ /* 0x000fe40007ffe0ff */
[----:B------:R-:W-:Y:S02]  /*11e0*/  @!P1 IADD3.X R27, PT, PT, R6, R53, RZ, P3, !PT ;  /* 0x00000035061b9210 */ /* 0x000fe40001ffe4ff */
[----:B------:R-:W4:Y:S01]  /*11f0*/  @!P2 LDC.64 R52, c[0x0][0x3a0] ;  /* 0x0000e800ff34ab82 */ /* 0x000f220000000a00 */
[----:B------:R-:W-:Y:S02]  /*1200*/  @!P1 IADD3 R28, P3, PT, R29, R54, RZ ;  /* 0x000000361d1c9210 */ /* 0x000fe40007f7e0ff */
[C---:B------:R-:W-:Y:S02]  /*1210*/  @!P5 SHF.L.U32 R37, R32.reuse, 0x1, RZ ;  /* 0x000000012025d819 */ /* 0x040fe400000006ff */
[----:B------:R-:W-:Y:S01]  /*1220*/  @!P5 SHF.L.U64.HI R24, R32, 0x1, R31 ;  /* 0x000000012018d819 */ /* 0x000fe2000001021f */
[----:B-1----:R-:W-:Y:S01]  /*1230*/  @!P2 IMAD R30, R45, R58, RZ ;  /* 0x0000003a2d1ea224 */ /* 0x002fe200078e02ff */
[----:B------:R-:W-:Y:S01]  /*1240*/  @!P2 MOV R32, R116 ;  /* 0x000000740020a202 */ /* 0x000fe20000000f00 */
[----:B------:R-:W1:Y:S01]  /*1250*/  @!P2 LDC.64 R44, c[0x0][0x398] ;  /* 0x0000e600ff2cab82 */ /* 0x000e620000000a00 */
[----:B------:R-:W-:-:S02]  /*1260*/  @!P2 MOV R33, R119 ;  /* 0x000000770021a202 */ /* 0x000fc40000000f00 */
[----:B------:R-:W-:Y:S02]  /*1270*/  CS2R R56, SRZ ;  /* 0x0000000000387805 */ /* 0x000fe4000001ff00 */
[----:B------:R-:W-:Y:S01]  /*1280*/  @!P1 IADD3.X R29, PT, PT, R6, R55, RZ, P3, !PT ;  /* 0x00000037061d9210 */ /* 0x000fe20001ffe4ff */
[C---:B------:R-:W-:Y:S02]  /*1290*/  @!P2 IMAD R31, R39.reuse, R59, R30 ;  /* 0x0000003b271fa224 */ /* 0x040fe400078e021e */
[----:B------:R-:W-:Y:S01]  /*12a0*/  @!P2 IMAD.WIDE.U32 R32, R39, R58, R32 ;  /* 0x0000003a2720a225 */ /* 0x000fe200078e0020 */
[----:B------:R-:W1:Y:S01]  /*12b0*/  @!P0 LDC.64 R54, c[0x0][0x3f8] ;  /* 0x0000fe00ff368b82 */ /* 0x000e620000000a00 */
[----:B------:R0:W5:Y:S03]  /*12c0*/  @!P1 LDG.E R56, desc[UR6][R26.64] ;  /* 0x000000061a389981 */ /* 0x000166000c1e1900 */
[----:B------:R-:W-:Y:S01]  /*12d0*/  @!P2 IADD3 R31, PT, PT, R33, R31, RZ ;  /* 0x0000001f211fa210 */ /* 0x000fe20007ffe0ff */
[----:B------:R1:W5:Y:S01]  /*12e0*/  @!P1 LDG.E R57, desc[UR6][R28.64] ;  /* 0x000000061c399981 */ /* 0x000362000c1e1900 */
[----:B0-----:R-:W-:-:S02]  /*12f0*/  @!P5 IADD3 R30, P1, PT, R37, R48, RZ ;  /* 0x00000030251ed210 */ /* 0x001fc40007f3e0ff */
[----:B------:R-:W-:Y:S02]  /*1300*/  @!P2 SHF.L.U64.HI R6, R32, 0x1, R31 ;  /* 0x000000012006a819 */ /* 0x000fe4000001021f */
[----:B------:R-:W-:Y:S02]  /*1310*/  @!P5 IADD3 R26, P3, PT, R37, R46, RZ ;  /* 0x0000002e251ad210 */ /* 0x000fe40007f7e0ff */
[----:B------:R-:W-:Y:S02]  /*1320*/  IADD3 R37, PT, PT, R25, 0x60, RZ ;  /* 0x0000006019257810 */ /* 0x000fe40007ffe0ff */
[----:B------:R-:W-:Y:S02]  /*1330*/  @!P5 IADD3.X R31, PT, PT, R24, R49, RZ, P1, !PT ;  /* 0x00000031181fd210 */ /* 0x000fe40000ffe4ff */
[----:B------:R-:W-:Y:S02]  /*1340*/  ISETP.GE.U32.AND P1, PT, R37, UR8, PT ;  /* 0x0000000825007c0c */ /* 0x000fe4000bf26070 */
[----:B------:R-:W-:-:S02]  /*1350*/  SHF.R.S32.HI R39, RZ, 0x1f, R37 ;  /* 0x0000001fff277819 */ /* 0x000fc40000011425 */
[----:B------:R-:W-:Y:S02]  /*1360*/  @!P2 SHF.L.U32 R43, R32, 0x1, RZ ;  /* 0x00000001202ba819 */ /* 0x000fe400000006ff */
[----:B------:R-:W-:Y:S02]  /*1370*/  CS2R R58, SRZ ;  /* 0x00000000003a7805 */ /* 0x000fe4000001ff00 */
[----:B------:R-:W-:Y:S02]  /*1380*/  ISETP.GE.AND.EX P1, PT, R39, UR9, PT, P1 ;  /* 0x0000000927007c0c */ /* 0x000fe4000bf26310 */
[----:B------:R-:W-:Y:S02]  /*1390*/  @!P5 IADD3.X R27, PT, PT, R24, R47, RZ, P3, !PT ;  /* 0x0000002f181bd210 */ /* 0x000fe40001ffe4ff */
[----:B----4-:R-:W-:Y:S01]  /*13a0*/  @!P2 IADD3 R32, P3, PT, R43, R52, RZ ;  /* 0x000000342b20a210 */ /* 0x010fe20007f7e0ff */
[----:B-1----:R-:W-:Y:S01]  /*13b0*/  @!P0 IMAD R24, R41, R54, RZ ;  /* 0x0000003629188224 */ /* 0x002fe200078e02ff */
[----:B------:R-:W-:Y:S01]  /*13c0*/  @!P0 MOV R28, R116 ;  /* 0x00000074001c8202 */ /* 0x000fe20000000f00 */
[----:B------:R0:W4:Y:S01]  /*13d0*/  @!P5 LDG.E R58, desc[UR6][R26.64] ;  /* 0x000000061a3ad981 */ /* 0x000122000c1e1900 */
[----:B------:R-:W-:-:S02]  /*13e0*/  @!P2 IADD3.X R33, PT, PT, R6, R53, RZ, P3, !PT ;  /* 0x000000350621a210 */ /* 0x000fc40001ffe4ff */
[----:B------:R-:W-:Y:S01]  /*13f0*/  @!P0 MOV R29, R119 ;  /* 0x00000077001d8202 */ /* 0x000fe20000000f00 */
[----:B------:R1:W4:Y:S01]  /*1400*/  @!P5 LDG.E R59, desc[UR6][R30.64] ;  /* 0x000000061e3bd981 */ /* 0x000322000c1e1900 */
[----:B------:R-:W-:Y:S01]  /*1410*/  @!P0 IMAD R41, R35, R55, R24 ;  /* 0x0000003723298224 */ /* 0x000fe200078e0218 */
[----:B0-----:R-:W-:Y:S02]  /*1420*/  @!P2 IADD3 R26, P3, PT, R43, R44, RZ ;  /* 0x0000002c2b1aa210 */ /* 0x001fe40007f7e0ff */
[----:B------:R-:W4:Y:S01]  /*1430*/  @!P2 LDG.E R60, desc[UR6][R32.64] ;  /* 0x00000006203ca981 */ /* 0x000f22000c1e1900 */
[----:B------:R-:W0:Y:S01]  /*1440*/  @!P0 LDC.64 R42, c[0x0][0x3a0] ;  /* 0x0000e800ff2a8b82 */ /* 0x000e220000000a00 */
[----:B------:R-:W-:-:S07]  /*1450*/  @!P0 IMAD.WIDE.U32 R28, R35, R54, R28 ;  /* 0x00000036231c8225 */ /* 0x000fce00078e001c */
[----:B-1----:R-:W1:Y:S01]  /*1460*/  @!P0 LDC.64 R30, c[0x0][0x398] ;  /* 0x0000e600ff1e8b82 */ /* 0x002e620000000a00 */
[----:B------:R-:W-:-:S07]  /*1470*/  ISETP.NE.AND P5, PT, RZ, UR4, PT ;  /* 0x00000004ff007c0c */ /* 0x000fce000bfa5270 */
[----:B------:R-:W2:Y:S01]  /*1480*/  @!P1 LDC.64 R54, c[0x0][0x3f8] ;  /* 0x0000fe00ff369b82 */ /* 0x000ea20000000a00 */
[----:B------:R-:W-:Y:S02]  /*1490*/  IADD3 R49, PT, PT, R25, 0x68, RZ ;  /* 0x0000006819317810 */ /* 0x000fe40007ffe0ff */
[----:B------:R-:W-:Y:S02]  /*14a0*/  @!P2 IADD3.X R27, PT, PT, R6, R45, RZ, P3, !PT ;  /* 0x0000002d061ba210 */ /* 0x000fe40001ffe4ff */
[----:B------:R-:W-:Y:S02]  /*14b0*/  ISETP.GE.U32.AND P3, PT, R49, UR8, PT ;  /* 0x0000000831007c0c */ /* 0x000fe4000bf66070 */
[----:B------:R-:W-:Y:S01]  /*14c0*/  SHF.R.S32.HI R65, RZ, 0x1f, R49 ;  /* 0x0000001fff417819 */ /* 0x000fe20000011431 */
[----:B------:R-:W3:Y:S01]  /*14d0*/  @!P1 LDC.64 R34, c[0x0][0x3a0] ;  /* 0x0000e800ff229b82 */ /* 0x000ee20000000a00 */
[----:B------:R-:W-:Y:S01]  /*14e0*/  @!P0 IADD3 R29, PT, PT, R29, R41, RZ ;  /* 0x000000291d1d8210 */ /* 0x000fe20007ffe0ff */
[----:B------:R2:W4:Y:S01]  /*14f0*/  @!P2 LDG.E R61, desc[UR6][R26.64] ;  /* 0x000000061a3da981 */ /* 0x000522000c1e1900 */
[----:B------:R-:W-:-:S02]  /*1500*/  @!P0 SHF.L.U32 R47, R28, 0x1, RZ ;  /* 0x000000011c2f8819 */ /* 0x000fc400000006ff */
[----:B------:R-:W-:Y:S02]  /*1510*/  ISETP.GE.AND.EX P3, PT, R65, UR9, PT, P3 ;  /* 0x0000000941007c0c */ /* 0x000fe4000bf66330 */
[----:B------:R-:W-:Y:S02]  /*1520*/  @!P0 SHF.L.U64.HI R6, R28, 0x1, R29 ;  /* 0x000000011c068819 */ /* 0x000fe4000001021d */
[----:B0-----:R-:W-:Y:S01]  /*1530*/  @!P0 IADD3 R44, P6, PT, R47, R42, RZ ;  /* 0x0000002a2f2c8210 */ /* 0x001fe20007fde0ff */
[----:B------:R-:W0:Y:S01]  /*1540*/  @P5 LDC.64 R28, c[0x0][0x3b0] ;  /* 0x0000ec00ff1c5b82 */ /* 0x000e220000000a00 */
[C---:B------:R-:W-:Y:S02]  /*1550*/  IADD3 R53, PT, PT, R25.reuse, 0x70, RZ ;  /* 0x0000007019357810 */ /* 0x040fe40007ffe0ff */
[----:B------:R-:W-:Y:S02]  /*1560*/  IADD3 R38, PT, PT, R25, 0x78, RZ ;  /* 0x0000007819267810 */ /* 0x000fe40007ffe0ff */
[C---:B------:R-:W-:Y:S01]  /*1570*/  @!P0 IADD3.X R45, PT, PT, R6.reuse, R43, RZ, P6, !PT ;  /* 0x0000002b062d8210 */ /* 0x040fe200037fe4ff */
[----:B--2---:R-:W-:Y:S01]  /*1580*/  @!P1 IMAD R26, R39, R54, RZ ;  /* 0x00000036271a9224 */ /* 0x004fe200078e02ff */
[----:B-1----:R-:W-:Y:S01]  /*1590*/  @!P0 IADD3 R46, P6, PT, R47, R30, RZ ;  /* 0x0000001e2f2e8210 */ /* 0x002fe20007fde0ff */
[----:B------:R-:W1:Y:S01]  /*15a0*/  @!P1 LDC.64 R24, c[0x0][0x398] ;  /* 0x0000e600ff189b82 */ /* 0x000e620000000a00 */
[----:B------:R-:W-:Y:S01]  /*15b0*/  ISETP.GE.U32.AND P4, PT, R53, UR8, PT ;  /* 0x0000000835007c0c */ /* 0x000fe2000bf86070 */
[----:B------:R-:W-:Y:S01]  /*15c0*/  @!P1 IMAD R33, R37, R55, R26 ;  /* 0x0000003725219224 */ /* 0x000fe200078e021a */
[----:B------:R-:W-:-:S02]  /*15d0*/  @!P0 IADD3.X R47, PT, PT, R6, R31, RZ, P6, !PT ;  /* 0x0000001f062f8210 */ /* 0x000fc400037fe4ff */
[----:B------:R-:W-:Y:S02]  /*15e0*/  SHF.R.S32.HI R67, RZ, 0x1f, R53 ;  /* 0x0000001fff437819 */ /* 0x000fe40000011435 */
[----:B------:R-:W-:Y:S01]  /*15f0*/  @!P1 MOV R30, R116 ;  /* 0x00000074001e9202 */ /* 0x000fe20000000f00 */
[----:B------:R-:W2:Y:S01]  /*1600*/  @!P3 LDC.64 R26, c[0x0][0x3f8] ;  /* 0x0000fe00ff1abb82 */ /* 0x000ea20000000a00 */
[----:B------:R-:W-:Y:S02]  /*1610*/  @!P1 MOV R31, R119 ;  /* 0x00000077001f9202 */ /* 0x000fe40000000f00 */
[----:B------:R-:W-:Y:S02]  /*1620*/  ISETP.GE.AND.EX P4, PT, R67, UR9, PT, P4 ;  /* 0x0000000943007c0c */ /* 0x000fe4000bf86340 */
[----:B------:R-:W-:Y:S01]  /*1630*/  LOP3.LUT R6, R3, 0xffff, RZ, 0xc0, !PT ;  /* 0x0000ffff03067812 */ /* 0x000fe200078ec0ff */
[----:B------:R-:W-:Y:S01]  /*1640*/  @!P1 IMAD.WIDE.U32 R30, R37, R54, R30 ;  /* 0x00000036251e9225 */ /* 0x000fe200078e001e */
[----:B------:R-:W-:-:S03]  /*1650*/  CS2R R62, SRZ ;  /* 0x00000000003e7805 */ /* 0x000fc6000001ff00 */
[----:B------:R-:W-:Y:S01]  /*1660*/  IMAD R55, R51, 0x62, R6 ;  /* 0x0000006233377824 */ /* 0x000fe200078e0206 */
[----:B------:R-:W-:Y:S02]  /*1670*/  @!P1 IADD3 R31, PT, PT, R31, R33, RZ ;  /* 0x000000211f1f9210 */ /* 0x000fe40007ffe0ff */
[----:B------:R-:W-:Y:S01]  /*1680*/  @!P1 SHF.L.U32 R37, R30, 0x1, RZ ;  /* 0x000000011e259819 */ /* 0x000fe200000006ff */
[----:B------:R-:W-:Y:S01]  /*1690*/  IMAD.WIDE R70, R4, 0x8, R70 ;  /* 0x0000000804467825 */ /* 0x000fe200078e0246 */
[----:B------:R-:W-:Y:S01]  /*16a0*/  ISETP.GE.U32.AND P2, PT, R38, UR8, PT ;  /* 0x0000000826007c0c */ /* 0x000fe2000bf46070 */
[----:B------:R1:W4:Y:S01]  /*16b0*/  @!P0 LDG.E R62, desc[UR6][R44.64] ;  /* 0x000000062c3e8981 */ /* 0x000322000c1e1900 */
[----:B------:R-:W-:Y:S01]  /*16c0*/  SHF.R.S32.HI R41, RZ, 0x1f, R38 ;  /* 0x0000001fff297819 */ /* 0x000fe20000011426 */
[----:B0-----:R-:W-:Y:S01]  /*16d0*/  @P5 IMAD.WIDE R42, R55, 0x2, R28 ;  /* 0x00000002372a5825 */ /* 0x001fe200078e021c */
[----:B------:R-:W-:Y:S01]  /*16e0*/  @!P1 SHF.L.U64.HI R48, R30, 0x1, R31 ;  /* 0x000000011e309819 */ /* 0x000fe2000001021f */
[----:B------:R0:W4:Y:S01]  /*16f0*/  @!P0 LDG.E R63, desc[UR6][R46.64] ;  /* 0x000000062e3f8981 */ /* 0x000122000c1e1900 */
[----:B------:R-:W0:Y:S01]  /*1700*/  @!P3 LDC.64 R28, c[0x0][0x3a0] ;  /* 0x0000e800ff1cbb82 */ /* 0x000e220000000a00 */
[----:B---3--:R-:W-:-:S02]  /*1710*/  @!P1 IADD3 R36, P0, PT, R37, R34, RZ ;  /* 0x0000002225249210 */ /* 0x008fc40007f1e0ff */
[----:B------:R-:W-:Y:S01]  /*1720*/  ISETP.GE.AND.EX P2, PT, R41, UR9, PT, P2 ;  /* 0x0000000929007c0c */ /* 0x000fe2000bf46320 */
[----:B------:R-:W3:Y:S01]  /*1730*/  LDG.E.64 R70, desc[UR6][R70.64] ;  /* 0x0000000646467981 */ /* 0x000ee2000c1e1b00 */
[----:B-1----:R-:W-:-:S03]  /*1740*/  @!P1 IADD3 R44, P6, PT, R37, R24, RZ ;  /* 0x00000018252c9210 */ /* 0x002fc60007fde0ff */
[----:B------:R-:W1:Y:S01]  /*1750*/  @!P3 LDC.64 R30, c[0x0][0x398] ;  /* 0x0000e600ff1ebb82 */ /* 0x000e620000000a00 */
[----:B------:R-:W-:-:S07]  /*1760*/  @!P1 IADD3.X R37, PT, PT, R48, R35, RZ, P0, !PT ;  /* 0x0000002330259210 */ /* 0x000fce00007fe4ff */
[----:B------:R-:W1:Y:S01]  /*1770*/  @!P4 LDC.64 R32, c[0x0][0x3f8] ;  /* 0x0000fe00ff20cb82 */ /* 0x000e620000000a00 */
[----:B--2---:R-:W-:Y:S01]  /*1780*/  @!P3 IMAD R24, R65, R26, RZ ;  /* 0x0000001a4118b224 */ /* 0x004fe200078e02ff */
[----:B0-----:R-:W-:Y:S01]  /*1790*/  @!P3 MOV R46, R116 ;  /* 0x00000074002eb202 */ /* 0x001fe20000000f00 */
[----:B------:R-:W2:Y:S01]  /*17a0*/  @P5 LDG.E.U16 R39, desc[UR6][R42.64] ;  /* 0x000000062a275981 */ /* 0x000ea2000c1e1500 */
[----:B------:R-:W-:-:S03]  /*17b0*/  @!P3 MOV R47, R119 ;  /* 0x00000077002fb202 */ /* 0x000fc60000000f00 */
[----:B------:R0:W2:Y:S01]  /*17c0*/  @P5 LDG.E.U16 R40, desc[UR6][R42.64+0x2] ;  /* 0x000002062a285981 */ /* 0x0000a2000c1e1500 */
[----:B------:R-:W1:Y:S01]  /*17d0*/  LDC.64 R34, c[0x0][0x3a8] ;  /* 0x0000ea00ff227b82 */ /* 0x000e620000000a00 */
[----:B------:R-:W-:Y:S01]  /*17e0*/  @!P1 IADD3.X R45, PT, PT, R48, R25, RZ, P6, !PT ;  /* 0x00000019302d9210 */ /* 0x000fe200037fe4ff */
[C---:B------:R-:W-:Y:S02]  /*17f0*/  @!P3 IMAD R27, R49.reuse, R27, R24 ;  /* 0x0000001b311bb224 */ /* 0x040fe400078e0218 */
[----:B------:R-:W-:Y:S01]  /*1800*/  @!P3 IMAD.WIDE.U32 R46, R49, R26, R46 ;  /* 0x0000001a312eb225 */ /* 0x000fe200078e002e */
[----:B------:R-:W-:-:S03]  /*1810*/  CS2R R64, SRZ ;  /* 0x0000000000407805 */ /* 0x000fc6000001ff00 */
[----:B------:R-:W1:Y:S01]  /*1820*/  @!P2 LDC.64 R24, c[0x0][0x3f8] ;  /* 0x0000fe00ff18ab82 */ /* 0x000e620000000a00 */
[----:B------:R-:W-:Y:S02]  /*1830*/  @!P3 IADD3 R47, PT, PT, R47, R27, RZ ;  /* 0x0000001b2f2fb210 */ /* 0x000fe40007ffe0ff */
[C---:B0-----:R-:W-:Y:S01]  /*1840*/  @!P3 SHF.L.U32 R43, R46.reuse, 0x1, RZ ;  /* 0x000000012e2bb819 */ /* 0x041fe200000006ff */
[----:B------:R0:W2:Y:S01]  /*1850*/  @!P1 LDG.E R64, desc[UR6][R36.64] ;  /* 0x0000000624409981 */ /* 0x0000a2000c1e1900 */
[----:B------:R-:W-:Y:S02]  /*1860*/  @!P3 SHF.L.U64.HI R42, R46, 0x1, R47 ;  /* 0x000000012e2ab819 */ /* 0x000fe4000001022f */
[C---:B------:R-:W-:Y:S01]  /*1870*/  @!P3 IADD3 R28, P0, PT, R43.reuse, R28, RZ ;  /* 0x0000001c2b1cb210 */ /* 0x040fe20007f1e0ff */
[----:B------:R-:W2:Y:S01]  /*1880*/  @!P1 LDG.E R65, desc[UR6][R44.64] ;  /* 0x000000062c419981 */ /* 0x000ea2000c1e1900 */
[----:B-1----:R-:W-:Y:S01]  /*1890*/  @!P3 IADD3 R30, P1, PT, R43, R30, RZ ;  /* 0x0000001e2b1eb210 */ /* 0x002fe20007f3e0ff */
[----:B------:R-:W1:Y:S01]  /*18a0*/  @!P4 LDC.64 R26, c[0x0][0x3a0] ;  /* 0x0000e800ff1acb82 */ /* 0x000e620000000a00 */
[----:B------:R-:W-:Y:S01]  /*18b0*/  @!P4 MOV R46, R116 ;  /* 0x00000074002ec202 */ /* 0x000fe20000000f00 */
[----:B------:R-:W-:Y:S01]  /*18c0*/  @!P4 IMAD R48, R67, R32, RZ ;  /* 0x000000204330c224 */ /* 0x000fe200078e02ff */
[----:B------:R-:W-:-:S02]  /*18d0*/  @!P4 MOV R47, R119 ;  /* 0x00000077002fc202 */ /* 0x000fc40000000f00 */
[C---:B------:R-:W-:Y:S01]  /*18e0*/  @!P3 IADD3.X R29, PT, PT, R42.reuse, R29, RZ, P0, !PT ;  /* 0x0000001d2a1db210 */ /* 0x040fe200007fe4ff */
[C---:B------:R-:W-:Y:S01]  /*18f0*/  @!P4 IMAD R49, R53.reuse, R33, R48 ;  /* 0x000000213531c224 */ /* 0x040fe200078e0230 */
[----:B------:R-:W-:Y:S01]  /*1900*/  @!P3 IADD3.X R31, PT, PT, R42, R31, RZ, P1, !PT ;  /* 0x0000001f2a1fb210 */ /* 0x000fe20000ffe4ff */
[----:B------:R-:W-:Y:S01]  /*1910*/  @!P4 IMAD.WIDE.U32 R46, R53, R32, R46 ;  /* 0x00000020352ec225 */ /* 0x000fe200078e002e */
[----:B0-----:R-:W0:Y:S03]  /*1920*/  @!P2 LDC.64 R36, c[0x0][0x3a0] ;  /* 0x0000e800ff24ab82 */ /* 0x001e260000000a00 */
[----:B------:R-:W-:-:S05]  /*1930*/  IMAD.WIDE R42, R55, 0x2, R34 ;  /* 0x00000002372a7825 */ /* 0x000fca00078e0222 */
[----:B------:R-:W0:Y:S01]  /*1940*/  @!P4 LDC.64 R32, c[0x0][0x398] ;  /* 0x0000e600ff20cb82 */ /* 0x000e220000000a00 */
[----:B------:R-:W2:Y:S01]  /*1950*/  LDG.E.U16 R78, desc[UR6][R42.64] ;  /* 0x000000062a4e7981 */ /* 0x000ea2000c1e1500 */
[----:B------:R-:W-:-:S03]  /*1960*/  @!P2 IMAD R41, R41, R24, RZ ;  /* 0x000000182929a224 */ /* 0x000fc600078e02ff */
[----:B------:R1:W2:Y:S03]  /*1970*/  LDG.E.U16 R77, desc[UR6][R42.64+0x2] ;  /* 0x000002062a4d7981 */ /* 0x0002a6000c1e1500 */
[----:B------:R-:W5:Y:S01]  /*1980*/  @!P2 LDC.64 R34, c[0x0][0x398] ;  /* 0x0000e600ff22ab82 */ /* 0x000f620000000a00 */
[----:B------:R-:W-:Y:S01]  /*1990*/  @!P2 IMAD R41, R38, R25, R41 ;  /* 0x000000192629a224 */ /* 0x000fe200078e0229 */
[----:B-1----:R-:W-:Y:S02]  /*19a0*/  @!P2 MOV R42, R116 ;  /* 0x00000074002aa202 */ /* 0x002fe40000000f00 */
[----:B------:R-:W-:Y:S02]  /*19b0*/  @!P2 MOV R43, R119 ;  /* 0x00000077002ba202 */ /* 0x000fe40000000f00 */
[----:B------:R-:W-:Y:S02]  /*19c0*/  @!P4 IADD3 R47, PT, PT, R47, R49, RZ ;  /* 0x000000312f2fc210 */ /* 0x000fe40007ffe0ff */
[----:B------:R-:W-:Y:S01]  /*19d0*/  @!P4 SHF.L.U32 R45, R46, 0x1, RZ ;  /* 0x000000012e2dc819 */ /* 0x000fe200000006ff */
[----:B------:R-:W-:Y:S01]  /*19e0*/  @!P2 IMAD.WIDE.U32 R24, R38, R24, R42 ;  /* 0x000000182618a225 */ /* 0x000fe200078e002a */
[----:B------:R-:W-:-:S02]  /*19f0*/  CS2R R66, SRZ ;  /* 0x0000000000427805 */ /* 0x000fc4000001ff00 */
[----:B------:R-:W-:Y:S02]  /*1a00*/  @!P4 SHF.L.U64.HI R46, R46, 0x1, R47 ;  /* 0x000000012e2ec819 */ /* 0x000fe4000001022f */
[----:B------:R-:W-:Y:S02]  /*1a10*/  @!P4 IADD3 R26, P0, PT, R45, R26, RZ ;  /* 0x0000001a2d1ac210 */ /* 0x000fe40007f1e0ff */
[----:B------:R-:W-:Y:S01]  /*1a20*/  @!P2 IADD3 R41, PT, PT, R25, R41, RZ ;  /* 0x000000291929a210 */ /* 0x000fe20007ffe0ff */
[----:B------:R-:W2:Y:S01]  /*1a30*/  @!P3 LDG.E R66, desc[UR6][R28.64] ;  /* 0x000000061c42b981 */ /* 0x000ea2000c1e1900 */
[----:B------:R-:W-:Y:S02]  /*1a40*/  @!P2 SHF.L.U32 R25, R24, 0x1, RZ ;  /* 0x000000011819a819 */ /* 0x000fe400000006ff */
[----:B------:R-:W-:Y:S01]  /*1a50*/  @!P4 IADD3.X R27, PT, PT, R46, R27, RZ, P0, !PT ;  /* 0x0000001b2e1bc210 */ /* 0x000fe200007fe4ff */
[----:B------:R-:W2:Y:S01]  /*1a60*/  @!P3 LDG.E R67, desc[UR6][R30.64] ;  /* 0x000000061e43b981 */ /* 0x000ea2000c1e1900 */
[----:B0-----:R-:W-:-:S02]  /*1a70*/  @!P4 IADD3 R32, P0, PT, R45, R32, RZ ;  /* 0x000000202d20c210 */ /* 0x001fc40007f1e0ff */
[----:B------:R-:W-:Y:S02]  /*1a80*/  @!P2 SHF.L.U64.HI R24, R24, 0x1, R41 ;  /* 0x000000011818a819 */ /* 0x000fe40000010229 */
[C---:B------:R-:W-:Y:S02]  /*1a90*/  @!P2 IADD3 R36, P1, PT, R25.reuse, R36, RZ ;  /* 0x000000241924a210 */ /* 0x040fe40007f3e0ff */
[----:B-----5:R-:W-:Y:S02]  /*1aa0*/  @!P2 IADD3 R34, P3, PT, R25, R34, RZ ;  /* 0x000000221922a210 */ /* 0x020fe40007f7e0ff */
[----:B------:R-:W-:Y:S02]  /*1ab0*/  CS2R R72, SRZ ;  /* 0x0000000000487805 */ /* 0x000fe4000001ff00 */
[----:B------:R-:W-:Y:S02]  /*1ac0*/  CS2R R74, SRZ ;  /* 0x00000000004a7805 */ /* 0x000fe4000001ff00 */
[----:B------:R-:W-:-:S02]  /*1ad0*/  @!P4 IADD3.X R33, PT, PT, R46, R33, RZ, P0, !PT ;  /* 0x000000212e21c210 */ /* 0x000fc400007fe4ff */
[C---:B------:R-:W-:Y:S02]  /*1ae0*/  @!P2 IADD3.X R37, PT, PT, R24.reuse, R37, RZ, P1, !PT ;  /* 0x000000251825a210 */ /* 0x040fe40000ffe4ff */
[----:B------:R-:W-:Y:S01]  /*1af0*/  @!P2 IADD3.X R35, PT, PT, R24, R35, RZ, P3, !PT ;  /* 0x000000231823a210 */ /* 0x000fe20001ffe4ff */
[----:B------:R-:W5:Y:S04]  /*1b00*/  @!P4 LDG.E R72, desc[UR6][R26.64] ;  /* 0x000000061a48c981 */ /* 0x000f68000c1e1900 */
        /* <DEDUP_REMOVED lines=24> */
[----:B----4-:R-:W-:Y:S02]  /*1c90*/  PRMT R92, R58, 0x7632, R92 ;  /* 0x000076323a5c7816 */ /* 0x010fe4000000005c */
[----:B------:R-:W-:Y:S02]  /*1ca0*/  PRMT R93, R59, 0x7632, R93 ;  /* 0x000076323b5d7816 */ /* 0x000fe4000000005d */
[----:B------:R-:W-:Y:S01]  /*1cb0*/  PRMT R90, R60, 0x7632, R90 ;  /* 0x000076323c5a7816 */ /* 0x000fe2000000005a */
[----:B---3--:R-:W-:-:S05]  /*1cc0*/  FFMA.FTZ R71, -R70, R70, R71 ;  /* 0x0000004646477223 */ /* 0x008fca0000010147 */
[----:B------:R-:W-:-:S13]  /*1cd0*/  FSETP.GTU.FTZ.AND P0, PT, R71, RZ, PT ;  /* 0x000000ff4700720b */ /* 0x000fda0003f1c000 */
[----:B------:R-:W0:Y:S01]  /*1ce0*/  @P0 LDC R24, c[0x0][0x3c0] ;  /* 0x0000f000ff180b82 */ /* 0x000e220000000800 */
[----:B--2---:R-:W-:Y:S02]  /*1cf0*/  @P5 SHF.L.U32 R76, R40, 0x10, RZ ;  /* 0x00000010284c5819 */ /* 0x004fe400000006ff */
[----:B------:R-:W-:Y:S02]  /*1d00*/  PRMT R91, R61, 0x7632, R91 ;  /* 0x000076323d5b7816 */ /* 0x000fe4000000005b */
[----:B------:R-:W-:Y:S02]  /*1d10*/  PRMT R79, R62, 0x7632, R79 ;  /* 0x000076323e4f7816 */ /* 0x000fe4000000004f */
[----:B------:R-:W-:Y:S01]  /*1d20*/  PRMT R80, R63, 0x7632, R80 ;  /* 0x000076323f507816 */ /* 0x000fe20000000050 */
[----:B0-----:R-:W-:-:S04]  /*1d30*/  @P0 FADD.FTZ R24, R71, R24 ;  /* 0x0000001847180221 */ /* 0x001fc80000010000 */
[----:B------:R0:W1:Y:S01]  /*1d40*/  @P0 MUFU.RSQ R112, R24 ;  /* 0x0000001800700308 */ /* 0x0000620000001400 */
[----:B------:R-:W-:Y:S02]  /*1d50*/  MOV R71, RZ ;  /* 0x000000ff00477202 */ /* 0x000fe40000000f00 */
[----:B------:R-:W-:Y:S02]  /*1d60*/  @P5 SHF.L.U32 R71, R39, 0x10, RZ ;  /* 0x0000001027475819 */ /* 0x000fe400000006ff */
[----:B------:R-:W-:Y:S02]  /*1d70*/  PRMT R81, R64, 0x7632, R81 ;  /* 0x0000763240517816 */ /* 0x000fe40000000051 */
[----:B------:R-:W-:Y:S02]  /*1d80*/  PRMT R82, R65, 0x7632, R82 ;  /* 0x0000763241527816 */ /* 0x000fe40000000052 */
[----:B------:R-:W-:Y:S02]  /*1d90*/  SHF.L.U32 R78, R78, 0x10, RZ ;  /* 0x000000104e4e7819 */ /* 0x000fe400000006ff */
[----:B------:R-:W-:-:S02]  /*1da0*/  SHF.L.U32 R77, R77, 0x10, RZ ;  /* 0x000000104d4d7819 */ /* 0x000fc400000006ff */
[----:B------:R-:W-:Y:S02]  /*1db0*/  PRMT R83, R66, 0x7632, R83 ;  /* 0x0000763242537816 */ /* 0x000fe40000000053 */
[----:B------:R-:W-:Y:S02]  /*1dc0*/  PRMT R84, R67, 0x7632, R84 ;  /* 0x0000763243547816 */ /* 0x000fe40000000054 */
[----:B-----5:R-:W-:Y:S02]  /*1dd0*/  PRMT R85, R72, 0x7632, R85 ;  /* 0x0000763248557816 */ /* 0x020fe40000000055 */
        /* <DEDUP_REMOVED lines=13> */
[----:B------:R-:W-:Y:S01]  /*1eb0*/  FMUL.FTZ R31, R78, R25 ;  /* 0x000000194e1f7220 */ /* 0x000fe20000410000 */
        /* <DEDUP_REMOVED lines=279> */
.L_x_247:
        /* <DEDUP_REMOVED lines=8> */
[C---:B------:R-:W-:Y:S01]  /*30b0*/  FADD.FTZ R27, -R70.reuse, R27 ;  /* 0x0000001b461b7221 */ /* 0x040fe20000010100 */
[-C--:B------:R-:W-:Y:S01]  /*30c0*/  FMUL.FTZ R69, R69, R112.reuse ;  /* 0x0000007045457220 */ /* 0x080fe20000410000 */
[----:B------:R-:W-:Y:S01]  /*30d0*/  FADD.FTZ R55, -R70, R33 ;  /* 0x0000002146377221 */ /* 0x000fe20000010100 */
[----:B------:R-:W-:Y:S01]  /*30e0*/  FFMA.FTZ R32, R78, R25, R71 ;  /* 0x000000194e207223 */ /* 0x000fe20000010047 */
[----:B------:R-:W-:Y:S01]  /*30f0*/  FMUL.FTZ R24, R27, R112 ;  /* 0x000000701b187220 */ /* 0x000fe20000410000 */
[----:B------:R-:W-:Y:S01]  /*3100*/  FADD.FTZ R29, -R70, R29 ;  /* 0x0000001d461d7221 */ /* 0x000fe20000010100 */
[----:B------:R-:W-:Y:S01]  /*3110*/  FFMA.FTZ R47, R78, R69, R71 ;  /* 0x000000454e2f7223 */ /* 0x000fe20000010047 */
[----:B------:R-:W-:Y:S01]  /*3120*/  FMUL.FTZ R26, R32, -1.4426950216293334961 ;  /* 0xbfb8aa3b201a7820 */ /* 0x000fe20000410000 */
[--C-:B------:R-:W-:Y:S01]  /*3130*/  FFMA.FTZ R45, R77, R24, R76.reuse ;  /* 0x000000184d2d7223 */ /* 0x100fe2000001004c */
[-C--:B------:R-:W-:Y:S01]  /*3140*/  FMUL.FTZ R89, R29, R112.reuse ;  /* 0x000000701d597220 */ /* 0x080fe20000410000 */
[----:B------:R-:W-:Y:S01]  /*3150*/  FMUL.FTZ R29, R47, -1.4426950216293334961 ;  /* 0xbfb8aa3b2f1d7820 */ /* 0x000fe20000410000 */
[----:B------:R0:W1:Y:S01]  /*3160*/  MUFU.EX2 R28, R26 ;  /* 0x0000001a001c7308 */ /* 0x0000620000000800 */
[----:B------:R-:W-:Y:S01]  /*3170*/  FMUL.FTZ R27, R45, -1.4426950216293334961 ;  /* 0xbfb8aa3b2d1b7820 */ /* 0x000fe20000410000 */
[----:B------:R-:W-:Y:S01]  /*3180*/  FFMA.FTZ R43, R77, R89, R76 ;  /* 0x000000594d2b7223 */ /* 0x000fe2000001004c */
[----:B------:R-:W-:Y:S01]  /*3190*/  SHF.L.U32 R35, R106, 0x10, RZ ;  /* 0x000000106a237819 */ /* 0x000fe200000006ff */
[----:B------:R-:W-:Y:S01]  /*31a0*/  FMUL.FTZ R55, R55, R112 ;  /* 0x0000007037377220 */ /* 0x000fe20000410000 */
[----:B------:R-:W-:-:S02]  /*31b0*/  SHF.L.U32 R37, R14, 0x10, RZ ;  /* 0x000000100e257819 */ /* 0x000fc400000006ff */
[----:B------:R-:W-:Y:S01]  /*31c0*/  SHF.L.U32 R49, R9, 0x10, RZ ;  /* 0x0000001009317819 */ /* 0x000fe200000006ff */
[----:B------:R2:W3:Y:S01]  /*31d0*/  MUFU.EX2 R31, R27 ;  /* 0x0000001b001f7308 */ /* 0x0004e20000000800 */
[----:B0-----:R-:W-:Y:S01]  /*31e0*/  FMUL.FTZ R26, R43, -1.4426950216293334961 ;  /* 0xbfb8aa3b2b1a7820 */ /* 0x001fe20000410000 */
[----:B------:R-:W-:Y:S01]  /*31f0*/  FADD.FTZ R113, -R70, R35 ;  /* 0x0000002346717221 */ /* 0x000fe20000010100 */
[----:B------:R-:W-:Y:S01]  /*3200*/  FFMA.FTZ R39, R78, R55, R71 ;  /* 0x000000374e277223 */ /* 0x000fe20000010047 */
[----:B------:R-:W-:Y:S01]  /*3210*/  FADD.FTZ R37, -R70, R37 ;  /* 0x0000002546257221 */ /* 0x000fe20000010100 */
[----:B------:R-:W-:Y:S01]  /*3220*/  SHF.L.U32 R114, R109, 0x10, RZ ;  /* 0x000000106d727819 */ /* 0x000fe200000006ff */
[-C--:B------:R-:W-:Y:S01]  /*3230*/  FMUL.FTZ R113, R113, R112.reuse ;  /* 0x0000007071717220 */ /* 0x080fe20000410000 */
[----:B------:R-:W-:Y:S01]  /*3240*/  FMUL.FTZ R34, R39, -1.4426950216293334961 ;  /* 0xbfb8aa3b27227820 */ /* 0x000fe20000410000 */
[----:B------:R-:W-:Y:S01]  /*3250*/  MUFU.EX2 R33, R29 ;  /* 0x0000001d00217308 */ /* 0x000fe20000000800 */
[----:B-1----:R-:W-:Y:S01]  /*3260*/  FADD.FTZ R30, R28, 1 ;  /* 0x3f8000001c1e7421 */ /* 0x002fe20000010000 */
[----:B------:R-:W-:Y:S01]  /*3270*/  FFMA.FTZ R52, R77, R113, R76 ;  /* 0x000000714d347223 */ /* 0x000fe2000001004c */
[----:B------:R-:W-:Y:S01]  /*3280*/  FMUL.FTZ R121, R37, R112 ;  /* 0x0000007025797220 */ /* 0x000fe20000410000 */
[----:B------:R-:W-:-:S02]  /*3290*/  SHF.L.U32 R37, R104, 0x10, RZ ;  /* 0x0000001068257819 */ /* 0x000fc400000006ff */
[----:B--2---:R-:W-:Y:S01]  /*32a0*/  FMUL.FTZ R27, R52, -1.4426950216293334961 ;  /* 0xbfb8aa3b341b7820 */ /* 0x004fe20000410000 */
[----:B------:R-:W-:Y:S01]  /*32b0*/  FFMA.FTZ R120, R78, R121, R71 ;  /* 0x000000794e787223 */ /* 0x000fe20000010047 */
[----:B------:R-:W0:Y:S01]  /*32c0*/  MUFU.EX2 R35, R26 ;  /* 0x0000001a00237308 */ /* 0x000e220000000800 */
[----:B---3--:R-:W-:Y:S01]  /*32d0*/  FADD.FTZ R31, R31, 1 ;  /* 0x3f8000001f1f7421 */ /* 0x008fe20000010000 */
[----:B------:R-:W-:Y:S01]  /*32e0*/  FADD.FTZ R37, -R70, R37 ;  /* 0x0000002546257221 */ /* 0x000fe20000010100 */
[----:B------:R-:W-:Y:S01]  /*32f0*/  FMUL.FTZ R36, R120, -1.4426950216293334961 ;  /* 0xbfb8aa3b78247820 */ /* 0x000fe20000410000 */
[----:B------:R-:W-:Y:S02]  /*3300*/  SHF.L.U32 R48, R111, 0x10, RZ ;  /* 0x000000106f307819 */ /* 0x000fe400000006ff */
[----:B------:R-:W-:Y:S01]  /*3310*/  FMUL.FTZ R115, R37, R112 ;  /* 0x0000007025737220 */ /* 0x000fe20000410000 */
[----:B------:R-:W-:Y:S01]  /*3320*/  SHF.L.U32 R53, R18, 0x10, RZ ;  /* 0x0000001012357819 */ /* 0x000fe200000006ff */
[----:B------:R-:W1:Y:S01]  /*3330*/  MUFU.RCP R30, R30 ;  /* 0x0000001e001e7308 */ /* 0x000e620000001000 */
[----:B------:R-:W-:Y:S01]  /*3340*/  SHF.L.U32 R40, R107, 0x10, RZ ;  /* 0x000000106b287819 */ /* 0x000fe200000006ff */
[----:B------:R-:W-:Y:S01]  /*3350*/  FFMA.FTZ R28, R77, R115, R76 ;  /* 0x000000734d1c7223 */ /* 0x000fe2000001004c */
[----:B------:R-:W-:Y:S01]  /*3360*/  SHF.L.U32 R123, R100, 0x10, RZ ;  /* 0x00000010647b7819 */ /* 0x000fe200000006ff */
[----:B------:R-:W-:Y:S01]  /*3370*/  FADD.FTZ R53, -R70, R53 ;  /* 0x0000003546357221 */ /* 0x000fe20000010100 */
[----:B------:R-:W-:Y:S01]  /*3380*/  SHF.L.U32 R54, R13, 0x10, RZ ;  /* 0x000000100d367819 */ /* 0x000fe200000006ff */
[----:B------:R-:W-:Y:S01]  /*3390*/  FMUL.FTZ R38, R28, -1.4426950216293334961 ;  /* 0xbfb8aa3b1c267820 */ /* 0x000fe20000410000 */
[----:B------:R-:W-:Y:S01]  /*33a0*/  SHF.L.U32 R68, R17, 0x10, RZ ;  /* 0x0000001011447819 */ /* 0x000fe200000006ff */
[----:B------:R2:W3:Y:S01]  /*33b0*/  MUFU.EX2 R29, R34 ;  /* 0x00000022001d7308 */ /* 0x0004e20000000800 */
[----:B0-----:R-:W-:Y:S01]  /*33c0*/  FADD.FTZ R35, R35, 1 ;  /* 0x3f80000023237421 */ /* 0x001fe20000010000 */
[----:B------:R-:W-:Y:S01]  /*33d0*/  FADD.FTZ R123, -R70, R123 ;  /* 0x0000007b467b7221 */ /* 0x000fe20000010100 */
[----:B------:R-:W-:-:S05]  /*33e0*/  SHF.L.U32 R124, R97, 0x10, RZ ;  /* 0x00000010617c7819 */ /* 0x000fca00000006ff */
[----:B------:R-:W0:Y:S01]  /*33f0*/  MUFU.RCP R31, R31 ;  /* 0x0000001f001f7308 */ /* 0x000e220000001000 */
[----:B--2---:R-:W-:Y:S01]  /*3400*/  FADD.FTZ R34, R33, 1 ;  /* 0x3f80000021227421 */ /* 0x004fe20000010000 */
[----:B-1----:R-:W-:Y:S01]  /*3410*/  FADD.FTZ R33, -R30, 1 ;  /* 0x3f8000001e217421 */ /* 0x002fe20000010100 */
[----:B------:R-:W-:-:S03]  /*3420*/  FMUL.FTZ R49, R49, R30 ;  /* 0x0000001e31317220 */ /* 0x000fc60000410000 */
[----:B------:R-:W-:Y:S01]  /*3430*/  FFMA.FTZ R32, R32, R33, 1 ;  /* 0x3f80000020207423 */ /* 0x000fe20000010021 */
[----:B------:R-:W-:Y:S01]  /*3440*/  SHF.L.U32 R33, R11, 0x10, RZ ;  /* 0x000000100b217819 */ /* 0x000fe200000006ff */
[----:B------:R-:W1:Y:S01]  /*3450*/  MUFU.RCP R34, R34 ;  /* 0x0000002200227308 */ /* 0x000e620000001000 */
[----:B---3--:R-:W-:Y:S01]  /*3460*/  FADD.FTZ R29, R29, 1 ;  /* 0x3f8000001d1d7421 */ /* 0x008fe20000010000 */
[----:B------:R-:W-:Y:S01]  /*3470*/  FMUL.FTZ R49, R49, R32 ;  /* 0x0000002031317220 */ /* 0x000fe20000410000 */
[----:B------:R-:W-:-:S05]  /*3480*/  FMUL.FTZ R32, R123, R112 ;  /* 0x000000707b207220 */ /* 0x000fca0000410000 */
[----:B------:R-:W2:Y:S01]  /*3490*/  MUFU.RCP R35, R35 ;  /* 0x0000002300237308 */ /* 0x000ea20000001000 */
[----:B0-----:R-:W-:Y:S01]  /*34a0*/  FADD.FTZ R30, -R31, 1 ;  /* 0x3f8000001f1e7421 */ /* 0x001fe20000010100 */
[----:B------:R-:W-:-:S03]  /*34b0*/  FMUL.FTZ R48, R48, R31 ;  /* 0x0000001f30307220 */ /* 0x000fc60000410000 */
[----:B------:R-:W-:-:S03]  /*34c0*/  FFMA.FTZ R45, R45, R30, 1 ;  /* 0x3f8000002d2d7423 */ /* 0x000fc6000001001e */
[----:B------:R-:W0:Y:S01]  /*34d0*/  MUFU.EX2 R27, R27 ;  /* 0x0000001b001b7308 */ /* 0x000e220000000800 */
[----:B-1----:R-:W-:Y:S01]  /*34e0*/  FMUL.FTZ R50, R33, R34 ;  /* 0x0000002221327220 */ /* 0x002fe20000410000 */
[----:B------:R-:W-:Y:S01]  /*34f0*/  SHF.L.U32 R33, R16, 0x10, RZ ;  /* 0x0000001010217819 */ /* 0x000fe200000006ff */
[----:B------:R-:W-:Y:S01]  /*3500*/  FADD.FTZ R34, -R34, 1 ;  /* 0x3f80000022227421 */ /* 0x000fe20000010100 */
[----:B------:R-:W-:Y:S01]  /*3510*/  FMUL.FTZ R48, R48, R45 ;  /* 0x0000002d30307220 */ /* 0x000fe20000410000 */
[----:B------:R-:W-:Y:S02]  /*3520*/  SHF.L.U32 R45, R20, 0x10, RZ ;  /* 0x00000010142d7819 */ /* 0x000fe400000006ff */
[----:B------:R-:W-:Y:S01]  /*3530*/  FFMA.FTZ R47, R47, R34, 1 ;  /* 0x3f8000002f2f7423 */ /* 0x000fe20000010022 */
[----:B------:R1:W3:Y:S01]  /*3540*/  MUFU.EX2 R26, R36 ;  /* 0x00000024001a7308 */ /* 0x0002e20000000800 */
[----:B--2---:R-:W-:Y:S01]  /*3550*/  FMUL.FTZ R114, R114, R35 ;  /* 0x0000002372727220 */ /* 0x004fe20000410000 */
[----:B------:R-:W-:Y:S01]  /*3560*/  FADD.FTZ R30, -R35, 1 ;  /* 0x3f800000231e7421 */ /* 0x000fe20000010100 */
[----:B------:R-:W-:Y:S01]  /*3570*/  FADD.FTZ R35, -R70, R33 ;  /* 0x0000002146237221 */ /* 0x000fe20000010100 */
[----:B------:R-:W-:Y:S01]  /*3580*/  SHF.L.U32 R33, R102, 0x10, RZ ;  /* 0x0000001066217819 */ /* 0x000fe200000006ff */
[----:B------:R-:W-:Y:S01]  /*3590*/  FADD.FTZ R45, -R70, R45 ;  /* 0x0000002d462d7221 */ /* 0x000fe20000010100 */
[----:B------:R-:W-:Y:S01]  /*35a0*/  FFMA.FTZ R43, R43, R30, 1 ;  /* 0x3f8000002b2b7423 */ /* 0x000fe2000001001e */
[----:B------:R-:W-:Y:S01]  /*35b0*/  FMUL.FTZ R50, R50, R47 ;  /* 0x0000002f32327220 */ /* 0x000fe20000410000 */
[----:B------:R2:W4:Y:S01]  /*35c0*/  MUFU.RCP R31, R29 ;  /* 0x0000001d001f7308 */ /* 0x0005220000001000 */
[----:B-1----:R-:W-:Y:S01]  /*35d0*/  FMUL.FTZ R36, R35, R112 ;  /* 0x0000007023247220 */ /* 0x002fe20000410000 */
[----:B0-----:R-:W-:Y:S01]  /*35e0*/  FADD.FTZ R27, R27, 1 ;  /* 0x3f8000001b1b7421 */ /* 0x001fe20000010000 */
[----:B------:R-:W-:Y:S01]  /*35f0*/  FADD.FTZ R33, -R70, R33 ;  /* 0x0000002146217221 */ /* 0x000fe20000010100 */
[----:B------:R-:W-:Y:S01]  /*3600*/  FMUL.FTZ R114, R114, R43 ;  /* 0x0000002b72727220 */ /* 0x000fe20000410000 */
[----:B------:R-:W-:-:S02]  /*3610*/  SHF.L.U32 R43, R15, 0x10, RZ ;  /* 0x000000100f2b7819 */ /* 0x000fc400000006ff */
[----:B------:R-:W-:Y:S01]  /*3620*/  FMUL.FTZ R35, R33, R112 ;  /* 0x0000007021237220 */ /* 0x000fe20000410000 */
[----:B------:R-:W0:Y:S01]  /*3630*/  MUFU.EX2 R38, R38 ;  /* 0x0000002600267308 */ /* 0x000e220000000800 */
[----:B--2---:R-:W-:Y:S01]  /*3640*/  FFMA.FTZ R29, R78, R36, R71 ;  /* 0x000000244e1d7223 */ /* 0x004fe20000010047 */
[----:B---3--:R-:W-:Y:S01]  /*3650*/  FADD.FTZ R30, R26, 1 ;  /* 0x3f8000001a1e7421 */ /* 0x008fe20000010000 */
[----:B------:R-:W-:Y:S02]  /*3660*/  FFMA.FTZ R26, R77, R35, R76 ;  /* 0x000000234d1a7223 */ /* 0x000fe4000001004c */
[----:B------:R-:W-:Y:S02]  /*3670*/  FMUL.FTZ R37, R29, -1.4426950216293334961 ;  /* 0xbfb8aa3b1d257820 */ /* 0x000fe40000410000 */
[----:B------:R-:W-:Y:S01]  /*3680*/  FMUL.FTZ R33, R26, -1.4426950216293334961 ;  /* 0xbfb8aa3b1a217820 */ /* 0x000fe20000410000 */
[----:B------:R-:W1:Y:S01]  /*3690*/  MUFU.RCP R41, R27 ;  /* 0x0000001b00297308 */ /* 0x000e620000001000 */
[----:B----4-:R-:W-:Y:S01]  /*36a0*/  FADD.FTZ R34, -R31, 1 ;  /* 0x3f8000001f227421 */ /* 0x010fe20000010100 */
[----:B------:R-:W-:-:S03]  /*36b0*/  FMUL.FTZ R54, R54, R31 ;  /* 0x0000001f36367220 */ /* 0x000fc60000410000 */
[----:B------:R-:W-:Y:S01]  /*36c0*/  FFMA.FTZ R39, R39, R34, 1 ;  /* 0x3f80000027277423 */ /* 0x000fe20000010022 */
[----:B------:R-:W-:Y:S02]  /*36d0*/  FMUL.FTZ R34, R53, R112 ;  /* 0x0000007035227220 */ /* 0x000fe40000410000 */
[----:B------:R-:W2:Y:S01]  /*36e0*/  MUFU.RCP R30, R30 ;  /* 0x0000001e001e7308 */ /* 0x000ea20000001000 */
[----:B0-----:R-:W-:Y:S01]  /*36f0*/  FADD.FTZ R42, R38, 1 ;  /* 0x3f800000262a7421 */ /* 0x001fe20000010000 */
[----:B------:R-:W-:Y:S01]  /*3700*/  FFMA.FTZ R38, R77, R32, R76 ;  /* 0x000000204d267223 */ /* 0x000fe2000001004c */
[----:B------:R-:W-:-:S05]  /*3710*/  FMUL.FTZ R54, R54, R39 ;  /* 0x0000002736367220 */ /* 0x000fca0000410000 */
[----:B------:R-:W0:Y:S01]  /*3720*/  MUFU.EX2 R37, R37 ;  /* 0x0000002500257308 */ /* 0x000e220000000800 */
[----:B-1----:R-:W-:Y:S01]  /*3730*/  FADD.FTZ R27, -R41, 1 ;  /* 0x3f800000291b7421 */ /* 0x002fe20000010100 */
[----:B------:R-:W-:Y:S01]  /*3740*/  FMUL.FTZ R41, R40, R41 ;  /* 0x0000002928297220 */ /* 0x000fe20000410000 */
[----:B------:R-:W-:Y:S02]  /*3750*/  FMUL.FTZ R40, R38, -1.4426950216293334961 ;  /* 0xbfb8aa3b26287820 */ /* 0x000fe40000410000 */
[----:B------:R-:W-:Y:S01]  /*3760*/  FFMA.FTZ R52, R52, R27, 1 ;  /* 0x3f80000034347423 */ /* 0x000fe2000001001b */
[----:B------:R-:W-:Y:S02]  /*3770*/  FFMA.FTZ R27, R78, R34, R71 ;  /* 0x000000224e1b7223 */ /* 0x000fe40000010047 */
[----:B------:R-:W1:Y:S01]  /*3780*/  MUFU.RCP R42, R42 ;  /* 0x0000002a002a7308 */ /* 0x000e620000001000 */
[----:B--2---:R-:W-:Y:S01]  /*3790*/  FADD.FTZ R53, -R30, 1 ;  /* 0x3f8000001e357421 */ /* 0x004fe20000010100 */
[----:B------:R-:W-:Y:S01]  /*37a0*/  FMUL.FTZ R52, R41, R52 ;  /* 0x0000003429347220 */ /* 0x000fe20000410000 */
[----:B------:R-:W-:Y:S01]  /*37b0*/  FMUL.FTZ R43, R43, R30 ;  /* 0x0000001e2b2b7220 */ /* 0x000fe20000410000 */
[----:B------:R-:W-:Y:S01]  /*37c0*/  FMUL.FTZ R30, R45, R112 ;  /* 0x000000702d1e7220 */ /* 0x000fe20000410000 */
[----:B------:R-:W-:Y:S01]  /*37d0*/  FFMA.FTZ R120, R120, R53, 1 ;  /* 0x3f80000078787423 */ /* 0x000fe20000010035 */
[----:B------:R-:W-:-:S02]  /*37e0*/  FMUL.FTZ R31, R27, -1.4426950216293334961 ;  /* 0xbfb8aa3b1b1f7820 */ /* 0x000fc40000410000 */
[----:B------:R-:W2:Y:S01]  /*37f0*/  MUFU.EX2 R33, R33 ;  /* 0x0000002100217308 */ /* 0x000ea20000000800 */
[----:B0-----:R-:W-:Y:S01]  /*3800*/  FADD.FTZ R44, R37, 1 ;  /* 0x3f800000252c7421 */ /* 0x001fe20000010000 */
[----:B------:R-:W-:Y:S01]  /*3810*/  FMUL.FTZ R120, R43, R120 ;  /* 0x000000782b787220 */ /* 0x000fe20000410000 */
[----:B------:R-:W-:Y:S01]  /*3820*/  SHF.L.U32 R43, R98, 0x10, RZ ;  /* 0x00000010622b7819 */ /* 0x000fe200000006ff */
[----:B------:R-:W-:-:S04]  /*3830*/  FFMA.FTZ R37, R78, R30, R71 ;  /* 0x0000001e4e257223 */ /* 0x000fc80000010047 */
[----:B------:R-:W0:Y:S01]  /*3840*/  MUFU.RCP R41, R44 ;  /* 0x0000002c00297308 */ /* 0x000e220000001000 */
[----:B-1----:R-:W-:Y:S01]  /*3850*/  FADD.FTZ R39, -R42, 1 ;  /* 0x3f8000002a277421 */ /* 0x002fe20000010100 */
[----:B------:R-:W-:Y:S01]  /*3860*/  FADD.FTZ R47, -R70, R43 ;  /* 0x0000002b462f7221 */ /* 0x000fe20000010100 */
[----:B------:R-:W-:Y:S01]  /*3870*/  FMUL.FTZ R46, R37, -1.4426950216293334961 ;  /* 0xbfb8aa3b252e7820 */ /* 0x000fe20000410000 */
[----:B------:R-:W-:Y:S01]  /*3880*/  SHF.L.U32 R43, R105, 0x10, RZ ;  /* 0x00000010692b7819 */ /* 0x000fe200000006ff */
[----:B------:R-:W-:Y:S01]  /*3890*/  FFMA.FTZ R122, R28, R39, 1 ;  /* 0x3f8000001c7a7423 */ /* 0x000fe20000010027 */
[----:B------:R-:W-:Y:S02]  /*38a0*/  FMUL.FTZ R28, R47, R112 ;  /* 0x000000702f1c7220 */ /* 0x000fe40000410000 */
[----:B------:R-:W1:Y:S01]  /*38b0*/  MUFU.EX2 R40, R40 ;  /* 0x0000002800287308 */ /* 0x000e620000000800 */
[----:B--2---:R-:W-:Y:S01]  /*38c0*/  FADD.FTZ R45, R33, 1 ;  /* 0x3f800000212d7421 */ /* 0x004fe20000010000 */
[----:B------:R-:W-:Y:S01]  /*38d0*/  FFMA.FTZ R33, R77, R28, R76 ;  /* 0x0000001c4d217223 */ /* 0x000fe2000001004c */
[----:B------:R-:W-:-:S04]  /*38e0*/  FMUL.FTZ R43, R43, R42 ;  /* 0x0000002a2b2b7220 */ /* 0x000fc80000410000 */
[----:B------:R-:W-:Y:S01]  /*38f0*/  FMUL.FTZ R122, R43, R122 ;  /* 0x0000007a2b7a7220 */ /* 0x000fe20000410000 */
[----:B------:R-:W2:Y:S01]  /*3900*/  MUFU.EX2 R31, R31 ;  /* 0x0000001f001f7308 */ /* 0x000ea20000000800 */
[----:B0-----:R-:W-:-:S04]  /*3910*/  FADD.FTZ R44, -R41, 1 ;  /* 0x3f800000292c7421 */ /* 0x001fc80000010100 */
[----:B------:R-:W-:Y:S01]  /*3920*/  FFMA.FTZ R44, R29, R44, 1 ;  /* 0x3f8000001d2c7423 */ /* 0x000fe2000001002c */
[----:B------:R-:W-:Y:S02]  /*3930*/  FMUL.FTZ R29, R33, -1.4426950216293334961 ;  /* 0xbfb8aa3b211d7820 */ /* 0x000fe40000410000 */
[----:B------:R2:W0:Y:S01]  /*3940*/  MUFU.EX2 R39, R46 ;  /* 0x0000002e00277308 */ /* 0x0004220000000800 */
[----:B-1----:R-:W-:-:S07]  /*3950*/  FADD.FTZ R40, R40, 1 ;  /* 0x3f80000028287421 */ /* 0x002fce0000010000 */
[----:B------:R-:W1:Y:S01]  /*3960*/  MUFU.EX2 R29, R29 ;  /* 0x0000001d001d7308 */ /* 0x000e620000000800 */
[----:B--2---:R-:W-:Y:S01]  /*3970*/  FADD.FTZ R46, R31, 1 ;  /* 0x3f8000001f2e7421 */ /* 0x004fe20000010000 */
[----:B------:R-:W-:-:S04]  /*3980*/  FMUL.FTZ R31, R68, R41 ;  /* 0x00000029441f7220 */ /* 0x000fc80000410000 */
[----:B------:R-:W-:Y:S01]  /*3990*/  FMUL.FTZ R31, R31, R44 ;  /* 0x0000002c1f1f7220 */ /* 0x000fe20000410000 */
[----:B------:R-:W-:Y:S01]  /*39a0*/  SHF.L.U32 R44, R19, 0x10, RZ ;  /* 0x00000010132c7819 */ /* 0x000fe200000006ff */
[----:B------:R2:W3:Y:S01]  /*39b0*/  MUFU.RCP R42, R45 ;  /* 0x0000002d002a7308 */ /* 0x0004e20000001000 */
[----:B0-----:R-:W-:-:S07]  /*39c0*/  FADD.FTZ R39, R39, 1 ;  /* 0x3f80000027277421 */ /* 0x001fce0000010000 */
[----:B------:R-:W0:Y:S01]  /*39d0*/  MUFU.RCP R41, R46 ;  /* 0x0000002e00297308 */ /* 0x000e220000001000 */
[----:B-1----:R-:W-:Y:S01]  /*39e0*/  FADD.FTZ R29, R29, 1 ;  /* 0x3f8000001d1d7421 */ /* 0x002fe20000010000 */
[----:B--2---:R-:W-:-:S06]  /*39f0*/  SHF.L.U32 R45, R103, 0x10, RZ ;  /* 0x00000010672d7819 */ /* 0x004fcc00000006ff */
[----:B------:R-:W1:Y:S01]  /*3a00*/  MUFU.RCP R40, R40 ;  /* 0x0000002800287308 */ /* 0x000e620000001000 */
[----:B---3--:R-:W-:-:S04]  /*3a10*/  FADD.FTZ R43, -R42, 1 ;  /* 0x3f8000002a2b7421 */ /* 0x008fc80000010100 */
[----:B------:R-:W-:Y:S01]  /*3a20*/  FFMA.FTZ R43, R26, R43, 1 ;  /* 0x3f8000001a2b7423 */ /* 0x000fe2000001002b */
[----:B------:R-:W-:Y:S02]  /*3a30*/  FMUL.FTZ R26, R45, R42 ;  /* 0x0000002a2d1a7220 */ /* 0x000fe40000410000 */
[----:B------:R-:W2:Y:S01]  /*3a40*/  MUFU.RCP R39, R39 ;  /* 0x0000002700277308 */ /* 0x000ea20000001000 */
[----:B0-----:R-:W-:Y:S01]  /*3a50*/  FADD.FTZ R42, -R41, 1 ;  /* 0x3f800000292a7421 */ /* 0x001fe20000010100 */
[----:B------:R-:W-:Y:S01]  /*3a60*/  FMUL.FTZ R44, R44, R41 ;  /* 0x000000292c2c7220 */ /* 0x000fe20000410000 */
[----:B------:R-:W-:Y:S01]  /*3a70*/  FMUL.FTZ R26, R26, R43 ;  /* 0x0000002b1a1a7220 */ /* 0x000fe20000410000 */
[----:B------:R-:W-:Y:S01]  /*3a80*/  SHF.L.U32 R43, R101, 0x10, RZ ;  /* 0x00000010652b7819 */ /* 0x000fe200000006ff */
[----:B------:R-:W-:-:S03]  /*3a90*/  FFMA.FTZ R27, R27, R42, 1 ;  /* 0x3f8000001b1b7423 */ /* 0x000fc6000001002a */
[----:B------:R-:W0:Y:S01]  /*3aa0*/  MUFU.RCP R29, R29 ;  /* 0x0000001d001d7308 */ /* 0x000e220000001000 */
[----:B-1----:R-:W-:Y:S01]  /*3ab0*/  FADD.FTZ R41, -R40, 1 ;  /* 0x3f80000028297421 */ /* 0x002fe20000010100 */
[----:B------:R-:W-:Y:S01]  /*3ac0*/  FMUL.FTZ R27, R44, R27 ;  /* 0x0000001b2c1b7220 */ /* 0x000fe20000410000 */
[----:B------:R-:W-:Y:S02]  /*3ad0*/  SHF.L.U32 R44, R99, 0x10, RZ ;  /* 0x00000010632c7819 */ /* 0x000fe400000006ff */
[----:B------:R-:W-:Y:S01]  /*3ae0*/  FFMA.FTZ R42, R38, R41, 1 ;  /* 0x3f800000262a7423 */ /* 0x000fe20000010029 */
[----:B------:R-:W-:Y:S01]  /*3af0*/  FMUL.FTZ R41, R43, R40 ;  /* 0x000000282b297220 */ /* 0x000fe20000410000 */
[----:B------:R-:W-:Y:S01]  /*3b00*/  SHF.L.U32 R40, R21, 0x10, RZ ;  /* 0x0000001015287819 */ /* 0x000fe200000006ff */
[----:B--2---:R-:W-:Y:S01]  /*3b10*/  FADD.FTZ R38, -R39, 1 ;  /* 0x3f80000027267421 */ /* 0x004fe20000010100 */
[----:B------:R-:W-:Y:S01]  /*3b20*/  SHF.L.U32 R43, R22, 0x10, RZ ;  /* 0x00000010162b7819 */ /* 0x000fe200000006ff */
[----:B------:R-:W-:Y:S01]  /*3b30*/  FMUL.FTZ R42, R41, R42 ;  /* 0x0000002a292a7220 */ /* 0x000fe20000410000 */
[----:B------:R-:W-:Y:S01]  /*3b40*/  SHF.L.U32 R41, R56, 0x10, RZ ;  /* 0x0000001038297819 */ /* 0x000fe200000006ff */
[----:B------:R-:W-:Y:S01]  /*3b50*/  FFMA.FTZ R37, R37, R38, 1 ;  /* 0x3f80000025257423 */ /* 0x000fe20000010026 */
[----:B------:R-:W-:Y:S01]  /*3b60*/  FMUL.FTZ R38, R40, R39 ;  /* 0x0000002728267220 */ /* 0x000fe20000410000 */
[----:B------:R-:W-:Y:S01]  /*3b70*/  FADD.FTZ R43, -R70, R43 ;  /* 0x0000002b462b7221 */ /* 0x000fe20000010100 */
[----:B0-----:R-:W-:Y:S01]  /*3b80*/  FADD.FTZ R40, -R29, 1 ;  /* 0x3f8000001d287421 */ /* 0x001fe20000010100 */
[----:B------:R-:W-:-:S02]  /*3b90*/  FMUL.FTZ R39, R44, R29 ;  /* 0x0000001d2c277220 */ /* 0x000fc40000410000 */
[----:B------:R-:W-:Y:S01]  /*3ba0*/  FMUL.FTZ R46, R43, R112 ;  /* 0x000000702b2e7220 */ /* 0x000fe20000410000 */
[----:B------:R-:W-:Y:S01]  /*3bb0*/  FMUL.FTZ R29, R38, R37 ;  /* 0x00000025261d7220 */ /* 0x000fe20000410000 */
[----:B------:R-:W-:Y:S01]  /*3bc0*/  FFMA.FTZ R40, R33, R40, 1 ;  /* 0x3f80000021287423 */ /* 0x000fe20000010028 */
[----:B------:R-:W-:Y:S01]  /*3bd0*/  SHF.L.U32 R33, R96, 0x10, RZ ;  /* 0x0000001060217819 */ /* 0x000fe200000006ff */
[----:B------:R-:W-:Y:S01]  /*3be0*/  FFMA.FTZ R37, R78, R46, R71 ;  /* 0x0000002e4e257223 */ /* 0x000fe20000010047 */
[----:B------:R-:W-:Y:S01]  /*3bf0*/  FADD.FTZ R41, -R70, R41 ;  /* 0x0000002946297221 */ /* 0x000fe20000010100 */
[----:B------:R-:W-:Y:S01]  /*3c00*/  FMUL.FTZ R39, R39, R40 ;  /* 0x0000002827277220 */ /* 0x000fe20000410000 */
[----:B------:R-:W-:Y:S01]  /*3c10*/  SHF.L.U32 R43, R94, 0x10, RZ ;  /* 0x000000105e2b7819 */ /* 0x000fe200000006ff */
[----:B------:R-:W-:Y:S01]  /*3c20*/  FADD.FTZ R45, -R70, R33 ;  /* 0x00000021462d7221 */ /* 0x000fe20000010100 */
[----:B------:R-:W-:Y:S01]  /*3c30*/  FMUL.FTZ R33, R37, -1.4426950216293334961 ;  /* 0xbfb8aa3b25217820 */ /* 0x000fe20000410000 */
[----:B------:R-:W-:-:S02]  /*3c40*/  FMUL.FTZ R44, R41, R112 ;  /* 0x00000070292c7220 */ /* 0x000fc40000410000 */
[----:B------:R-:W-:Y:S01]  /*3c50*/  FMUL.FTZ R45, R45, R112 ;  /* 0x000000702d2d7220 */ /* 0x000fe20000410000 */
[----:B------:R-:W-:Y:S01]  /*3c60*/  FADD.FTZ R43, -R70, R43 ;  /* 0x0000002b462b7221 */ /* 0x000fe20000010100 */
[----:B------:R-:W-:Y:S01]  /*3c70*/  FFMA.FTZ R41, R78, R44, R71 ;  /* 0x0000002c4e297223 */ /* 0x000fe20000010047 */
[----:B------:R-:W0:Y:S01]  /*3c80*/  MUFU.EX2 R33, R33 ;  /* 0x0000002100217308 */ /* 0x000e220000000800 */
[----:B------:R-:W-:Y:S01]  /*3c90*/  FFMA.FTZ R40, R77, R45, R76 ;  /* 0x0000002d4d287223 */ /* 0x000fe2000001004c */
[----:B------:R-:W-:Y:S01]  /*3ca0*/  FMUL.FTZ R43, R43, R112 ;  /* 0x000000702b2b7220 */ /* 0x000fe20000410000 */
[----:B------:R-:W-:Y:S02]  /*3cb0*/  FMUL.FTZ R38, R41, -1.4426950216293334961 ;  /* 0xbfb8aa3b29267820 */ /* 0x000fe40000410000 */
[----:B------:R-:W-:-:S04]  /*3cc0*/  FMUL.FTZ R53, R40, -1.4426950216293334961 ;  /* 0xbfb8aa3b28357820 */ /* 0x000fc80000410000 */
[----:B------:R-:W1:Y:S08]  /*3cd0*/  MUFU.EX2 R38, R38 ;  /* 0x0000002600267308 */ /* 0x000e700000000800 */
[----:B------:R-:W2:Y:S01]  /*3ce0*/  MUFU.EX2 R53, R53 ;  /* 0x0000003500357308 */ /* 0x000ea20000000800 */
[----:B0-----:R-:W-:Y:S01]  /*3cf0*/  FADD.FTZ R123, R33, 1 ;  /* 0x3f800000217b7421 */ /* 0x001fe20000010000 */
[----:B------:R-:W-:-:S06]  /*3d00*/  FFMA.FTZ R33, R77, R43, R76 ;  /* 0x0000002b4d217223 */ /* 0x000fcc000001004c */
[----:B------:R-:W0:Y:S01]  /*3d10*/  MUFU.RCP R123, R123 ;  /* 0x0000007b007b7308 */ /* 0x000e220000001000 */
[----:B-1----:R-:W-:-:S07]  /*3d20*/  FADD.FTZ R68, R38, 1 ;  /* 0x3f80000026447421 */ /* 0x002fce0000010000 */
[----:B------:R-:W-:Y:S01]  /*3d30*/  MUFU.RCP R68, R68 ;  /* 0x0000004400447308 */ /* 0x000fe20000001000 */
[----:B--2---:R-:W-:Y:S01]  /*3d40*/  FADD.FTZ R47, R53, 1 ;  /* 0x3f800000352f7421 */ /* 0x004fe20000010000 */
[----:B------:R-:W-:-:S06]  /*3d50*/  FMUL.FTZ R53, R33, -1.4426950216293334961 ;  /* 0xbfb8aa3b21357820 */ /* 0x000fcc0000410000 */
[----:B------:R-:W1:Y:S01]  /*3d60*/  MUFU.RCP R47, R47 ;  /* 0x0000002f002f7308 */ /* 0x000e620000001000 */
[----:B0-----:R-:W-:-:S04]  /*3d70*/  FADD.FTZ R38, -R123, 1 ;  /* 0x3f8000007b267421 */ /* 0x001fc80000010100 */
[----:B------:R-:W-:Y:S01]  /*3d80*/  FFMA.FTZ R37, R37, R38, 1 ;  /* 0x3f80000025257423 */ /* 0x000fe20000010026 */
[----:B------:R-:W-:Y:S02]  /*3d90*/  SHF.L.U32 R38, R23, 0x10, RZ ;  /* 0x0000001017267819 */ /* 0x000fe400000006ff */
[----:B------:R-:W0:Y:S03]  /*3da0*/  MUFU.EX2 R53, R53 ;  /* 0x0000003500357308 */ /* 0x000e260000000800 */
[----:B------:R-:W-:-:S04]  /*3db0*/  FMUL.FTZ R38, R38, R123 ;  /* 0x0000007b26267220 */ /* 0x000fc80000410000 */
[----:B------:R-:W-:Y:S01]  /*3dc0*/  FMUL.FTZ R37, R38, R37 ;  /* 0x0000002526257220 */ /* 0x000fe20000410000 */
[----:B-1----:R-:W-:Y:S01]  /*3dd0*/  FADD.FTZ R123, -R47, 1 ;  /* 0x3f8000002f7b7421 */ /* 0x002fe20000010100 */
[----:B------:R-:W-:Y:S01]  /*3de0*/  FMUL.FTZ R47, R124, R47 ;  /* 0x0000002f7c2f7220 */ /* 0x000fe20000410000 */
[----:B------:R-:W-:Y:S02]  /*3df0*/  FADD.FTZ R124, -R68, 1 ;  /* 0x3f800000447c7421 */ /* 0x000fe40000010100 */
[----:B------:R-:W-:Y:S02]  /*3e00*/  FFMA.FTZ R40, R40, R123, 1 ;  /* 0x3f80000028287423 */ /* 0x000fe4000001007b */
[----:B------:R-:W-:Y:S01]  /*3e10*/  FFMA.FTZ R41, R41, R124, 1 ;  /* 0x3f80000029297423 */ /* 0x000fe2000001007c */
[----:B------:R-:W-:Y:S01]  /*3e20*/  SHF.L.U32 R124, R95, 0x10, RZ ;  /* 0x000000105f7c7819 */ /* 0x000fe200000006ff */
[----:B0-----:R-:W-:Y:S01]  /*3e30*/  FADD.FTZ R123, R53, 1 ;  /* 0x3f800000357b7421 */ /* 0x001fe20000010000 */
[----:B------:R-:W-:Y:S01]  /*3e40*/  SHF.L.U32 R53, R57, 0x10, RZ ;  /* 0x0000001039357819 */ /* 0x000fe200000006ff */
[----:B------:R-:W-:-:S04]  /*3e50*/  FMUL.FTZ R40, R47, R40 ;  /* 0x000000282f287220 */ /* 0x000fc80000410000 */
[----:B------:R-:W0:Y:S01]  /*3e60*/  MUFU.RCP R123, R123 ;  /* 0x0000007b007b7308 */ /* 0x000e220000001000 */
[----:B------:R-:W-:Y:S01]  /*3e70*/  FMUL.FTZ R68, R53, R68 ;  /* 0x0000004435447220 */ /* 0x000fe20000410000 */
[----:B0-----:R-:W-:Y:S01]  /*3e80*/  FMUL.FTZ R53, R124, R123 ;  /* 0x0000007b7c357220 */ /* 0x001fe20000410000 */
[----:B------:R-:W-:Y:S01]  /*3e90*/  FADD.FTZ R124, -R123, 1 ;  /* 0x3f8000007b7c7421 */ /* 0x000fe20000010100 */
[----:B------:R-:W-:-:S03]  /*3ea0*/  FMUL.FTZ R123, R77, R48 ;  /* 0x000000304d7b7220 */ /* 0x000fc60000410000 */
[----:B------:R-:W-:Y:S01]  /*3eb0*/  FFMA.FTZ R124, R33, R124, 1 ;  /* 0x3f800000217c7423 */ /* 0x000fe2000001007c */
[----:B------:R-:W-:Y:S01]  /*3ec0*/  FMUL.FTZ R33, R68, R41 ;  /* 0x0000002944217220 */ /* 0x000fe20000410000 */
[----:B------:R-:W-:Y:S01]  /*3ed0*/  SHF.L.U32 R41, R58, 0x10, RZ ;  /* 0x000000103a297819 */ /* 0x000fe200000006ff */
[-C--:B------:R-:W-:Y:S01]  /*3ee0*/  FMUL.FTZ R68, R78, R49.reuse ;  /* 0x000000314e447220 */ /* 0x080fe20000410000 */
[----:B------:R-:W-:Y:S01]  /*3ef0*/  FMUL.FTZ R38, R53, R124 ;  /* 0x0000007c35267220 */ /* 0x000fe20000410000 */
[C---:B------:R-:W-:Y:S01]  /*3f00*/  FFMA.FTZ R124, R25.reuse, R49, RZ ;  /* 0x00000031197c7223 */ /* 0x040fe200000100ff */
[----:B------:R-:W-:Y:S01]  /*3f10*/  FADD.FTZ R49, RZ, R49 ;  /* 0x00000031ff317221 */ /* 0x000fe20000010000 */
[----:B------:R-:W-:Y:S01]  /*3f20*/  FADD.FTZ R41, -R70, R41 ;  /* 0x0000002946297221 */ /* 0x000fe20000010100 */
[----:B------:R-:W-:Y:S01]  /*3f30*/  FFMA.FTZ R125, R25, R68, RZ ;  /* 0x00000044197d7223 */ /* 0x000fe200000100ff */
[----:B------:R-:W-:Y:S01]  /*3f40*/  FADD.FTZ R68, RZ, R68 ;  /* 0x00000044ff447221 */ /* 0x000fe20000010000 */
[----:B------:R-:W-:Y:S01]  /*3f50*/  FADD.FTZ R49, R49, R50 ;  /* 0x0000003231317221 */ /* 0x000fe20000010000 */
[----:B------:R-:W-:Y:S01]  /*3f60*/  FMUL.FTZ R41, R41, R112 ;  /* 0x0000007029297220 */ /* 0x000fe20000410000 */
[----:B------:R-:W-:Y:S01]  /*3f70*/  FFMA.FTZ R125, R24, R123, R125 ;  /* 0x0000007b187d7223 */ /* 0x000fe2000001007d */
[----:B------:R-:W-:Y:S01]  /*3f80*/  FADD.FTZ R123, R123, R68 ;  /* 0x000000447b7b7221 */ /* 0x000fe20000010000 */
[-C--:B------:R-:W-:Y:S01]  /*3f90*/  FFMA.FTZ R124, R69, R50.reuse, R124 ;  /* 0x00000032457c7223 */ /* 0x080fe2000001007c */
[C---:B------:R-:W-:Y:S01]  /*3fa0*/  FFMA.FTZ R47, R78.reuse, R41, R71 ;  /* 0x000000294e2f7223 */ /* 0x040fe20000010047 */
[----:B------:R-:W-:Y:S01]  /*3fb0*/  FMUL.FTZ R50, R78, R50 ;  /* 0x000000324e327220 */ /* 0x000fe20000410000 */
[----:B------:R-:W-:Y:S01]  /*3fc0*/  SHF.L.U32 R25, R59, 0x10, RZ ;  /* 0x000000103b197819 */ /* 0x000fe200000006ff */
[----:B------:R-:W-:Y:S01]  /*3fd0*/  FFMA.FTZ R24, R24, R48, RZ ;  /* 0x0000003018187223 */ /* 0x000fe200000100ff */
[----:B------:R-:W-:Y:S01]  /*3fe0*/  FMUL.FTZ R68, R47, -1.4426950216293334961 ;  /* 0xbfb8aa3b2f447820 */ /* 0x000fe20000410000 */
[----:B------:R-:W-:Y:S01]  /*3ff0*/  FFMA.FTZ R69, R69, R50, R125 ;  /* 0x0000003245457223 */ /* 0x000fe2000001007d */
[----:B------:R-:W-:Y:S01]  /*4000*/  FADD.FTZ R123, R123, R50 ;  /* 0x000000327b7b7221 */ /* 0x000fe20000010000 */
[----:B------:R-:W-:Y:S01]  /*4010*/  FADD.FTZ R49, R49, R54 ;  /* 0x0000003631317221 */ /* 0x000fe20000010000 */
[----:B------:R-:W-:-:S02]  /*4020*/  FFMA.FTZ R124, R55, R54, R124 ;  /* 0x00000036377c7223 */ /* 0x000fc4000001007c */
[----:B------:R-:W0:Y:S02]  /*4030*/  MUFU.EX2 R68, R68 ;  /* 0x0000004400447308 */ /* 0x000e240000000800 */
[----:B0-----:R-:W-:-:S06]  /*4040*/  FADD.FTZ R53, R68, 1 ;  /* 0x3f80000044357421 */ /* 0x001fcc0000010000 */
[----:B------:R-:W0:Y:S02]  /*4050*/  MUFU.RCP R53, R53 ;  /* 0x0000003500357308 */ /* 0x000e240000001000 */
[----:B0-----:R-:W-:Y:S01]  /*4060*/  FADD.FTZ R68, -R53, 1 ;  /* 0x3f80000035447421 */ /* 0x001fe20000010100 */
[----:B------:R-:W-:Y:S01]  /*4070*/  FMUL.FTZ R25, R25, R53 ;  /* 0x0000003519197220 */ /* 0x000fe20000410000 */
[----:B------:R-:W-:Y:S01]  /*4080*/  FADD.FTZ R53, RZ, R48 ;  /* 0x00000030ff357221 */ /* 0x000fe20000010000 */
[----:B------:R-:W-:Y:S01]  /*4090*/  FFMA.FTZ R48, R89, R114, R24 ;  /* 0x0000007259307223 */ /* 0x000fe20000010018 */
[----:B------:R-:W-:Y:S01]  /*40a0*/  FFMA.FTZ R68, R47, R68, 1 ;  /* 0x3f8000002f447423 */ /* 0x000fe20000010044 */
[----:B------:R-:W-:Y:S01]  /*40b0*/  SHF.L.U32 R47, R92, 0x10, RZ ;  /* 0x000000105c2f7819 */ /* 0x000fe200000006ff */
[----:B------:R-:W-:Y:S01]  /*40c0*/  FMUL.FTZ R24, R77, R114 ;  /* 0x000000724d187220 */ /* 0x000fe20000410000 */
[----:B------:R-:W-:Y:S01]  /*40d0*/  FADD.FTZ R53, R53, R114 ;  /* 0x0000007235357221 */ /* 0x000fe20000010000 */
[----:B------:R-:W-:Y:S01]  /*40e0*/  FMUL.FTZ R25, R25, R68 ;  /* 0x0000004419197220 */ /* 0x000fe20000410000 */
[----:B------:R-:W-:Y:S01]  /*40f0*/  FFMA.FTZ R48, R113, R52, R48 ;  /* 0x0000003471307223 */ /* 0x000fe20000010030 */
[----:B------:R-:W-:Y:S01]  /*4100*/  FADD.FTZ R47, -R70, R47 ;  /* 0x0000002f462f7221 */ /* 0x000fe20000010100 */
[----:B------:R-:W-:Y:S01]  /*4110*/  FFMA.FTZ R89, R89, R24, R69 ;  /* 0x0000001859597223 */ /* 0x000fe20000010045 */
[----:B------:R-:W-:Y:S01]  /*4120*/  SHF.L.U32 R69, R93, 0x10, RZ ;  /* 0x000000105d457819 */ /* 0x000fe200000006ff */
[----:B------:R-:W-:Y:S01]  /*4130*/  FADD.FTZ R123, R24, R123 ;  /* 0x0000007b187b7221 */ /* 0x000fe20000010000 */
[----:B------:R-:W-:Y:S01]  /*4140*/  FMUL.FTZ R47, R47, R112 ;  /* 0x000000702f2f7220 */ /* 0x000fe20000410000 */
[----:B------:R-:W-:Y:S01]  /*4150*/  FMUL.FTZ R24, R78, R54 ;  /* 0x000000364e187220 */ /* 0x000fe20000410000 */
[----:B------:R-:W-:Y:S01]  /*4160*/  SHF.L.U32 R54, R61, 0x10, RZ ;  /* 0x000000103d367819 */ /* 0x000fe200000006ff */
[----:B------:R-:W-:Y:S01]  /*4170*/  FADD.FTZ R53, R53, R52 ;  /* 0x0000003435357221 */ /* 0x000fe20000010000 */
[----:B------:R-:W-:Y:S01]  /*4180*/  FFMA.FTZ R50, R77, R47, R76 ;  /* 0x0000002f4d327223 */ /* 0x000fe2000001004c */
[----:B------:R-:W-:Y:S01]  /*4190*/  FFMA.FTZ R55, R55, R24, R89 ;  /* 0x0000001837377223 */ /* 0x000fe20000010059 */
[----:B------:R-:W-:Y:S01]  /*41a0*/  FADD.FTZ R123, R123, R24 ;  /* 0x000000187b7b7221 */ /* 0x000fe20000010000 */
[----:B------:R-:W-:Y:S01]  /*41b0*/  FMUL.FTZ R52, R77, R52 ;  /* 0x000000344d347220 */ /* 0x000fe20000410000 */
[----:B------:R-:W-:Y:S01]  /*41c0*/  FMUL.FTZ R125, R50, -1.4426950216293334961 ;  /* 0xbfb8aa3b327d7820 */ /* 0x000fe20000410000 */
[----:B------:R-:W-:Y:S01]  /*41d0*/  FADD.FTZ R53, R53, R122 ;  /* 0x0000007a35357221 */ /* 0x000fe20000010000 */
[----:B------:R-:W-:Y:S01]  /*41e0*/  FFMA.FTZ R48, R115, R122, R48 ;  /* 0x0000007a73307223 */ /* 0x000fe20000010030 */
[----:B------:R-:W-:Y:S01]  /*41f0*/  FFMA.FTZ R113, R113, R52, R55 ;  /* 0x0000003471717223 */ /* 0x000fe20000010037 */
[----:B------:R-:W-:Y:S01]  /*4200*/  SHF.L.U32 R55, R91, 0x10, RZ ;  /* 0x000000105b377819 */ /* 0x000fe200000006ff */
[----:B------:R-:W-:Y:S01]  /*4210*/  FADD.FTZ R123, R52, R123 ;  /* 0x0000007b347b7221 */ /* 0x000fe20000010000 */
[----:B------:R-:W0:Y:S01]  /*4220*/  MUFU.EX2 R125, R125 ;  /* 0x0000007d007d7308 */ /* 0x000e220000000800 */
[----:B------:R-:W-:Y:S01]  /*4230*/  FADD.FTZ R52, R49, R120 ;  /* 0x0000007831347221 */ /* 0x000fe20000010000 */
[-C--:B------:R-:W-:Y:S01]  /*4240*/  FFMA.FTZ R49, R121, R120.reuse, R124 ;  /* 0x0000007879317223 */ /* 0x080fe2000001007c */
[----:B------:R-:W-:Y:S01]  /*4250*/  FMUL.FTZ R120, R78, R120 ;  /* 0x000000784e787220 */ /* 0x000fe20000410000 */
[----:B------:R-:W-:Y:S01]  /*4260*/  SHF.L.U32 R124, R63, 0x10, RZ ;  /* 0x000000103f7c7819 */ /* 0x000fe200000006ff */
[----:B------:R-:W-:Y:S01]  /*4270*/  FMUL.FTZ R122, R77, R122 ;  /* 0x0000007a4d7a7220 */ /* 0x000fe20000410000 */
[----:B------:R-:W-:Y:S01]  /*4280*/  FFMA.FTZ R49, R36, R31, R49 ;  /* 0x0000001f24317223 */ /* 0x000fe20000010031 */
[----:B------:R-:W-:Y:S01]  /*4290*/  FFMA.FTZ R121, R121, R120, R113 ;  /* 0x0000007879797223 */ /* 0x000fe20000010071 */
[----:B------:R-:W-:Y:S01]  /*42a0*/  FADD.FTZ R123, R123, R120 ;  /* 0x000000787b7b7221 */ /* 0x000fe20000010000 */
[----:B------:R-:W-:Y:S01]  /*42b0*/  FADD.FTZ R52, R52, R31 ;  /* 0x0000001f34347221 */ /* 0x000fe20000010000 */
[----:B------:R-:W-:Y:S01]  /*42c0*/  FADD.FTZ R53, R53, R26 ;  /* 0x0000001a35357221 */ /* 0x000fe20000010000 */
[----:B------:R-:W-:Y:S01]  /*42d0*/  FFMA.FTZ R115, R115, R122, R121 ;  /* 0x0000007a73737223 */ /* 0x000fe20000010079 */
[----:B------:R-:W-:Y:S01]  /*42e0*/  SHF.L.U32 R121, R80, 0x10, RZ ;  /* 0x0000001050797819 */ /* 0x000fe200000006ff */
[----:B------:R-:W-:Y:S01]  /*42f0*/  FADD.FTZ R123, R122, R123 ;  /* 0x0000007b7a7b7221 */ /* 0x000fe20000010000 */
[----:B------:R-:W-:Y:S01]  /*4300*/  FFMA.FTZ R49, R34, R27, R49 ;  /* 0x0000001b22317223 */ /* 0x000fe20000010031 */
[----:B------:R-:W-:Y:S01]  /*4310*/  FADD.FTZ R52, R52, R27 ;  /* 0x0000001b34347221 */ /* 0x000fe20000010000 */
[----:B0-----:R-:W-:-:S02]  /*4320*/  FADD.FTZ R68, R125, 1 ;  /* 0x3f8000007d447421 */ /* 0x001fc40000010000 */
[----:B------:R-:W-:Y:S01]  /*4330*/  FFMA.FTZ R49, R30, R29, R49 ;  /* 0x0000001d1e317223 */ /* 0x000fe20000010031 */
[----:B------:R-:W-:-:S03]  /*4340*/  FADD.FTZ R52, R52, R29 ;  /* 0x0000001d34347221 */ /* 0x000fc60000010000 */
[----:B------:R-:W-:Y:S01]  /*4350*/  FFMA.FTZ R49, R46, R37, R49 ;  /* 0x000000252e317223 */ /* 0x000fe20000010031 */
[----:B------:R-:W0:Y:S01]  /*4360*/  MUFU.RCP R68, R68 ;  /* 0x0000004400447308 */ /* 0x000e220000001000 */
[----:B------:R-:W-:-:S04]  /*4370*/  FADD.FTZ R52, R52, R37 ;  /* 0x0000002534347221 */ /* 0x000fc80000010000 */
[----:B------:R-:W-:-:S04]  /*4380*/  FADD.FTZ R52, R52, R33 ;  /* 0x0000002134347221 */ /* 0x000fc80000010000 */
[----:B------:R-:W-:Y:S01]  /*4390*/  FADD.FTZ R52, R52, R25 ;  /* 0x0000001934347221 */ /* 0x000fe20000010000 */
[----:B0-----:R-:W-:Y:S01]  /*43a0*/  FADD.FTZ R125, -R68, 1 ;  /* 0x3f800000447d7421 */ /* 0x001fe20000010100 */
[----:B------:R-:W-:-:S03]  /*43b0*/  FMUL.FTZ R69, R69, R68 ;  /* 0x0000004445457220 */ /* 0x000fc60000410000 */
[----:B------:R-:W-:Y:S01]  /*43c0*/  FFMA.FTZ R50, R50, R125, 1 ;  /* 0x3f80000032327423 */ /* 0x000fe2000001007d */
[----:B------:R-:W-:-:S03]  /*43d0*/  SHF.L.U32 R125, R60, 0x10, RZ ;  /* 0x000000103c7d7819 */ /* 0x000fc600000006ff */
[----:B------:R-:W-:Y:S02]  /*43e0*/  FMUL.FTZ R50, R69, R50 ;  /* 0x0000003245327220 */ /* 0x000fe40000410000 */
[----:B------:R-:W-:-:S04]  /*43f0*/  FADD.FTZ R125, -R70, R125 ;  /* 0x0000007d467d7221 */ /* 0x000fc80000010100 */
[----:B------:R-:W-:-:S04]  /*4400*/  FMUL.FTZ R114, R125, R112 ;  /* 0x000000707d727220 */ /* 0x000fc80000410000 */
[----:B------:R-:W-:-:S04]  /*4410*/  FFMA.FTZ R68, R78, R114, R71 ;  /* 0x000000724e447223 */ /* 0x000fc80000010047 */
[----:B------:R-:W-:-:S06]  /*4420*/  FMUL.FTZ R125, R68, -1.4426950216293334961 ;  /* 0xbfb8aa3b447d7820 */ /* 0x000fcc0000410000 */
[----:B------:R-:W0:Y:S02]  /*4430*/  MUFU.EX2 R125, R125 ;  /* 0x0000007d007d7308 */ /* 0x000e240000000800 */
[----:B0-----:R-:W-:Y:S01]  /*4440*/  FADD.FTZ R69, R125, 1 ;  /* 0x3f8000007d457421 */ /* 0x001fe20000010000 */
[----:B------:R-:W-:-:S05]  /*4450*/  SHF.L.U32 R125, R90, 0x10, RZ ;  /* 0x000000105a7d7819 */ /* 0x000fca00000006ff */
[----:B------:R-:W0:Y:S01]  /*4460*/  MUFU.RCP R69, R69 ;  /* 0x0000004500457308 */ /* 0x000e220000001000 */
[----:B------:R-:W-:Y:S01]  /*4470*/  FADD.FTZ R125, -R70, R125 ;  /* 0x0000007d467d7221 */ /* 0x000fe20000010100 */
[----:B0-----:R-:W-:Y:S01]  /*4480*/  FADD.FTZ R89, -R69, 1 ;  /* 0x3f80000045597421 */ /* 0x001fe20000010100 */
[----:B------:R-:W-:-:S03]  /*4490*/  FMUL.FTZ R54, R54, R69 ;  /* 0x0000004536367220 */ /* 0x000fc60000410000 */
[----:B------:R-:W-:-:S04]  /*44a0*/  FFMA.FTZ R89, R68, R89, 1 ;  /* 0x3f80000044597423 */ /* 0x000fc80000010059 */
[----:B------:R-:W-:Y:S01]  /*44b0*/  FMUL.FTZ R69, R54, R89 ;  /* 0x0000005936457220 */ /* 0x000fe20000410000 */
[----:B------:R-:W-:-:S03]  /*44c0*/  FMUL.FTZ R89, R125, R112 ;  /* 0x000000707d597220 */ /* 0x000fc60000410000 */
        /* <DEDUP_REMOVED lines=20> */
[----:B0-----:R-:W-:Y:S01]  /*4610*/  FMUL.FTZ R113, R124, R55 ;  /* 0x000000377c717220 */ /* 0x001fe20000410000 */
[----:B------:R-:W-:-:S04]  /*4620*/  FADD.FTZ R124, -R55, 1 ;  /* 0x3f800000377c7421 */ /* 0x000fc80000010100 */
[----:B------:R-:W-:Y:S01]  /*4630*/  FFMA.FTZ R124, R54, R124, 1 ;  /* 0x3f800000367c7423 */ /* 0x000fe2000001007c */
[----:B------:R-:W-:-:S03]  /*4640*/  FMUL.FTZ R54, R125, R112 ;  /* 0x000000707d367220 */ /* 0x000fc60000410000 */
[----:B------:R-:W-:Y:S01]  /*4650*/  FMUL.FTZ R55, R113, R124 ;  /* 0x0000007c71377220 */ /* 0x000fe20000410000 */
[----:B------:R-:W-:-:S03]  /*4660*/  FFMA.FTZ R113, R77, R54, R76 ;  /* 0x000000364d717223 */ /* 0x000fc6000001004c */
[----:B------:R-:W-:Y:S01]  /*4670*/  FADD.FTZ R52, R52, R55 ;  /* 0x0000003734347221 */ /* 0x000fe20000010000 */
[----:B------:R-:W-:-:S06]  /*4680*/  FMUL.FTZ R124, R113, -1.4426950216293334961 ;  /* 0xbfb8aa3b717c7820 */ /* 0x000fcc0000410000 */
[----:B------:R-:W0:Y:S02]  /*4690*/  MUFU.EX2 R124, R124 ;  /* 0x0000007c007c7308 */ /* 0x000e240000000800 */
[----:B0-----:R-:W-:Y:S01]  /*46a0*/  FADD.FTZ R120, R124, 1 ;  /* 0x3f8000007c787421 */ /* 0x001fe20000010000 */
[----:B------:R-:W-:Y:S01]  /*46b0*/  FMUL.FTZ R124, R78, R31 ;  /* 0x0000001f4e7c7220 */ /* 0x000fe20000410000 */
[----:B------:R-:W-:-:S03]  /*46c0*/  SHF.L.U32 R31, R65, 0x10, RZ ;  /* 0x00000010411f7819 */ /* 0x000fc600000006ff */
[----:B------:R-:W-:Y:S01]  /*46d0*/  FFMA.FTZ R36, R36, R124, R115 ;  /* 0x0000007c24247223 */ /* 0x000fe20000010073 */
[----:B------:R-:W0:Y:S01]  /*46e0*/  MUFU.RCP R120, R120 ;  /* 0x0000007800787308 */ /* 0x000e220000001000 */
        /* <DEDUP_REMOVED lines=12> */
[-C--:B------:R-:W-:Y:S01]  /*47b0*/  FFMA.FTZ R125, R35, R26.reuse, R48 ;  /* 0x0000001a237d7223 */ /* 0x080fe20000010030 */
[----:B------:R-:W-:-:S03]  /*47c0*/  FMUL.FTZ R26, R77, R26 ;  /* 0x0000001a4d1a7220 */ /* 0x000fc60000410000 */
[----:B------:R-:W-:Y:S01]  /*47d0*/  FFMA.FTZ R125, R32, R42, R125 ;  /* 0x0000002a207d7223 */ /* 0x000fe2000001007d */
        /* <DEDUP_REMOVED lines=10> */
[----:B------:R-:W-:Y:S02]  /*4880*/  FADD.FTZ R52, R52, R31 ;  /* 0x0000001f34347221 */ /* 0x000fe40000010000 */
        /* <DEDUP_REMOVED lines=12> */
[----:B------:R-:W-:Y:S01]  /*4950*/  FMUL.FTZ R48, R122, R112 ;  /* 0x000000707a307220 */ /* 0x000fe20000410000 */
[C---:B------:R-:W-:Y:S01]  /*4960*/  FMUL.FTZ R122, R78.reuse, R27 ;  /* 0x0000001b4e7a7220 */ /* 0x040fe20000410000 */
[----:B------:R-:W-:Y:S02]  /*4970*/  SHF.L.U32 R27, R67, 0x10, RZ ;  /* 0x00000010431b7819 */ /* 0x000fe400000006ff */
[----:B------:R-:W-:Y:S01]  /*4980*/  FFMA.FTZ R121, R78, R48, R71 ;  /* 0x000000304e797223 */ /* 0x000fe20000010047 */
[----:B------:R-:W-:Y:S01]  /*4990*/  FFMA.FTZ R35, R34, R122, R35 ;  /* 0x0000007a22237223 */ /* 0x000fe20000010023 */
[----:B------:R-:W-:Y:S01]  /*49a0*/  FADD.FTZ R123, R123, R122 ;  /* 0x0000007a7b7b7221 */ /* 0x000fe20000010000 */
[----:B------:R-:W-:Y:S01]  /*49b0*/  FADD.FTZ R122, R53, R42 ;  /* 0x0000002a357a7221 */ /* 0x000fe20000010000 */
[----:B------:R-:W-:Y:S01]  /*49c0*/  FMUL.FTZ R124, R121, -1.4426950216293334961 ;  /* 0xbfb8aa3b797c7820 */ /* 0x000fe20000410000 */
[----:B------:R-:W-:Y:S01]  /*49d0*/  FMUL.FTZ R42, R77, R42 ;  /* 0x0000002a4d2a7220 */ /* 0x000fe20000410000 */
[----:B------:R-:W-:-:S03]  /*49e0*/  SHF.L.U32 R53, R84, 0x10, RZ ;  /* 0x0000001054357819 */ /* 0x000fc600000006ff */
[----:B------:R-:W-:Y:S01]  /*49f0*/  FFMA.FTZ R35, R32, R42, R35 ;  /* 0x0000002a20237223 */ /* 0x000fe20000010023 */
[----:B------:R-:W0:Y:S01]  /*4a00*/  MUFU.EX2 R124, R124 ;  /* 0x0000007c007c7308 */ /* 0x000e220000000800 */
[----:B------:R-:W-:Y:S01]  /*4a10*/  FADD.FTZ R123, R42, R123 ;  /* 0x0000007b2a7b7221 */ /* 0x000fe20000010000 */
        /* <DEDUP_REMOVED lines=19> */
[----:B------:R-:W-:-:S04]  /*4b50*/  FMUL.FTZ R124, R77, R39 ;  /* 0x000000274d7c7220 */ /* 0x000fc80000410000 */
[----:B------:R-:W-:Y:S01]  /*4b60*/  FFMA.FTZ R35, R28, R124, R35 ;  /* 0x0000007c1c237223 */ /* 0x000fe20000010023 */
[----:B------:R-:W-:Y:S01]  /*4b70*/  FADD.FTZ R123, R124, R123 ;  /* 0x0000007b7c7b7221 */ /* 0x000fe20000010000 */
[----:B------:R-:W-:Y:S01]  /*4b80*/  FMUL.FTZ R124, R78, R37 ;  /* 0x000000254e7c7220 */ /* 0x000fe20000410000 */
[----:B------:R-:W-:-:S03]  /*4b90*/  SHF.L.U32 R37, R75, 0x10, RZ ;  /* 0x000000104b257819 */ /* 0x000fc600000006ff */
[----:B------:R-:W-:Y:S01]  /*4ba0*/  FFMA.FTZ R46, R46, R124, R35 ;  /* 0x0000007c2e2e7223 */ /* 0x000fe20000010023 */
[----:B------:R-:W-:Y:S01]  /*4bb0*/  FADD.FTZ R123, R123, R124 ;  /* 0x0000007c7b7b7221 */ /* 0x000fe20000010000 */
[----:B0-----:R-:W-:Y:S01]  /*4bc0*/  FMUL.FTZ R32, R53, R34 ;  /* 0x0000002235207220 */ /* 0x001fe20000410000 */
[----:B------:R-:W-:-:S04]  /*4bd0*/  FADD.FTZ R53, -R34, 1 ;  /* 0x3f80000022357421 */ /* 0x000fc80000010100 */
        /* <DEDUP_REMOVED lines=9> */
[----:B------:R-:W-:Y:S01]  /*4c70*/  FADD.FTZ R121, R122, R39 ;  /* 0x000000277a797221 */ /* 0x000fe20000010000 */
[----:B------:R-:W-:Y:S01]  /*4c80*/  FFMA.FTZ R122, R28, R39, R125 ;  /* 0x000000271c7a7223 */ /* 0x000fe2000001007d */
[----:B------:R-:W-:Y:S02]  /*4c90*/  SHF.L.U32 R39, R86, 0x10, RZ ;  /* 0x0000001056277819 */ /* 0x000fe400000006ff */
[----:B------:R-:W-:Y:S01]  /*4ca0*/  FADD.FTZ R121, R121, R40 ;  /* 0x0000002879797221 */ /* 0x000fe20000010000 */
[----:B------:R-:W0:Y:S01]  /*4cb0*/  MUFU.RCP R42, R42 ;  /* 0x0000002a002a7308 */ /* 0x000e220000001000 */
[----:B------:R-:W-:Y:S02]  /*4cc0*/  FFMA.FTZ R122, R45, R40, R122 ;  /* 0x000000282d7a7223 */ /* 0x000fe4000001007a */
[----:B------:R-:W-:-:S02]  /*4cd0*/  FADD.FTZ R121, R121, R38 ;  /* 0x0000002679797221 */ /* 0x000fc40000010000 */
[-C--:B------:R-:W-:Y:S01]  /*4ce0*/  FFMA.FTZ R122, R43, R38.reuse, R122 ;  /* 0x000000262b7a7223 */ /* 0x080fe2000001007a */
[----:B------:R-:W-:Y:S01]  /*4cf0*/  FMUL.FTZ R38, R77, R38 ;  /* 0x000000264d267220 */ /* 0x000fe20000410000 */
[----:B------:R-:W-:Y:S02]  /*4d00*/  FADD.FTZ R121, R121, R50 ;  /* 0x0000003279797221 */ /* 0x000fe40000010000 */
[----:B------:R-:W-:Y:S01]  /*4d10*/  FFMA.FTZ R122, R47, R50, R122 ;  /* 0x000000322f7a7223 */ /* 0x000fe2000001007a */
        /* <DEDUP_REMOVED lines=44> */
[----:B------:R-:W-:-:S03]  /*4fe0*/  FFMA.FTZ R42, R44, R33, R49 ;  /* 0x000000212c2a7223 */ /* 0x000fc60000010031 */
[----:B------:R-:W-:Y:S01]  /*4ff0*/  FMUL.FTZ R40, R40, R46 ;  /* 0x0000002e28287220 */ /* 0x000fe20000410000 */
[C---:B------:R-:W-:Y:S01]  /*5000*/  FMUL.FTZ R46, R78.reuse, R33 ;  /* 0x000000214e2e7220 */ /* 0x040fe20000410000 */
[-C--:B------:R-:W-:Y:S01]  /*5010*/  FFMA.FTZ R33, R41, R25.reuse, R42 ;  /* 0x0000001929217223 */ /* 0x080fe2000001002a */
[C---:B------:R-:W-:Y:S01]  /*5020*/  FMUL.FTZ R25, R78.reuse, R25 ;  /* 0x000000194e197220 */ /* 0x040fe20000410000 */
[-C--:B------:R-:W-:Y:S01]  /*5030*/  FMUL.FTZ R42, R78, R69.reuse ;  /* 0x000000454e2a7220 */ /* 0x080fe20000410000 */
[----:B------:R-:W-:Y:S01]  /*5040*/  FFMA.FTZ R45, R44, R46, R45 ;  /* 0x0000002e2c2d7223 */ /* 0x000fe2000001002d */
[----:B------:R-:W-:Y:S01]  /*5050*/  FADD.FTZ R123, R123, R46 ;  /* 0x0000002e7b7b7221 */ /* 0x000fe20000010000 */
[----:B------:R-:W-:Y:S02]  /*5060*/  FFMA.FTZ R33, R114, R69, R33 ;  /* 0x0000004572217223 */ /* 0x000fe40000010021 */
[----:B------:R-:W-:Y:S01]  /*5070*/  FFMA.FTZ R44, R43, R38, R45 ;  /* 0x000000262b2c7223 */ /* 0x000fe2000001002d */
[----:B------:R-:W-:Y:S01]  /*5080*/  FADD.FTZ R123, R38, R123 ;  /* 0x0000007b267b7221 */ /* 0x000fe20000010000 */
[----:B------:R-:W-:Y:S01]  /*5090*/  FMUL.FTZ R38, R77, R50 ;  /* 0x000000324d267220 */ /* 0x000fe20000410000 */
[----:B------:R-:W-:Y:S01]  /*50a0*/  FFMA.FTZ R33, R68, R55, R33 ;  /* 0x0000003744217223 */ /* 0x000fe20000010021 */
[----:B------:R-:W-:Y:S01]  /*50b0*/  FFMA.FTZ R41, R41, R25, R44 ;  /* 0x0000001929297223 */ /* 0x000fe2000001002c */
[----:B------:R-:W-:Y:S01]  /*50c0*/  FADD.FTZ R123, R123, R25 ;  /* 0x000000197b7b7221 */ /* 0x000fe20000010000 */
[----:B------:R-:W-:Y:S01]  /*50d0*/  FFMA.FTZ R25, R89, R24, R122 ;  /* 0x0000001859197223 */ /* 0x000fe2000001007a */
[----:B------:R-:W-:Y:S01]  /*50e0*/  FMUL.FTZ R44, R78, R31 ;  /* 0x0000001f4e2c7220 */ /* 0x000fe20000410000 */
[----:B------:R-:W-:Y:S01]  /*50f0*/  FFMA.FTZ R41, R47, R38, R41 ;  /* 0x000000262f297223 */ /* 0x000fe20000010029 */
[----:B------:R-:W-:Y:S01]  /*5100*/  FADD.FTZ R123, R38, R123 ;  /* 0x0000007b267b7221 */ /* 0x000fe20000010000 */
[----:B------:R-:W-:Y:S01]  /*5110*/  FMUL.FTZ R38, R77, R24 ;  /* 0x000000184d267220 */ /* 0x000fe20000410000 */
[----:B------:R-:W-:Y:S01]  /*5120*/  FADD.FTZ R24, R121, R24 ;  /* 0x0000001879187221 */ /* 0x000fe20000010000 */
[----:B------:R-:W-:Y:S01]  /*5130*/  FFMA.FTZ R41, R114, R42, R41 ;  /* 0x0000002a72297223 */ /* 0x000fe20000010029 */
[----:B------:R-:W-:Y:S01]  /*5140*/  FADD.FTZ R123, R123, R42 ;  /* 0x0000002a7b7b7221 */ /* 0x000fe20000010000 */
[----:B------:R-:W-:Y:S01]  /*5150*/  FMUL.FTZ R42, R78, R55 ;  /* 0x000000374e2a7220 */ /* 0x000fe20000410000 */
[----:B------:R-:W-:Y:S01]  /*5160*/  FFMA.FTZ R33, R120, R31, R33 ;  /* 0x0000001f78217223 */ /* 0x000fe20000010021 */
[----:B------:R-:W-:Y:S01]  /*5170*/  FFMA.FTZ R41, R89, R38, R41 ;  /* 0x0000002659297223 */ /* 0x000fe20000010029 */
[----:B------:R-:W-:Y:S01]  /*5180*/  FADD.FTZ R123, R38, R123 ;  /* 0x0000007b267b7221 */ /* 0x000fe20000010000 */
[----:B------:R-:W-:-:S02]  /*5190*/  FFMA.FTZ R38, R54, R113, R25 ;  /* 0x0000007136267223 */ /* 0x000fc40000010019 */
[----:B------:R-:W-:Y:S01]  /*51a0*/  FFMA.FTZ R68, R68, R42, R41 ;  /* 0x0000002a44447223 */ /* 0x000fe20000010029 */
[----:B------:R-:W-:Y:S01]  /*51b0*/  FMUL.FTZ R41, R77, R113 ;  /* 0x000000714d297220 */ /* 0x000fe20000410000 */
[----:B------:R-:W-:Y:S01]  /*51c0*/  FADD.FTZ R42, R123, R42 ;  /* 0x0000002a7b2a7221 */ /* 0x000fe20000010000 */
[----:B------:R-:W-:Y:S01]  /*51d0*/  FADD.FTZ R113, R24, R113 ;  /* 0x0000007118717221 */ /* 0x000fe20000010000 */
[----:B------:R-:W-:Y:S01]  /*51e0*/  FMUL.FTZ R24, R77, R36 ;  /* 0x000000244d187220 */ /* 0x000fe20000410000 */
[----:B------:R-:W-:Y:S01]  /*51f0*/  FFMA.FTZ R25, R54, R41, R68 ;  /* 0x0000002936197223 */ /* 0x000fe20000010044 */
[----:B------:R-:W-:Y:S01]  /*5200*/  FADD.FTZ R42, R41, R42 ;  /* 0x0000002a292a7221 */ /* 0x000fe20000010000 */
[----:B------:R-:W-:Y:S02]  /*5210*/  FADD.FTZ R113, R113, R36 ;  /* 0x0000002471717221 */ /* 0x000fe40000010000 */
[----:B------:R-:W-:Y:S01]  /*5220*/  FFMA.FTZ R41, R120, R44, R25 ;  /* 0x0000002c78297223 */ /* 0x000fe20000010019 */
[----:B------:R-:W-:Y:S01]  /*5230*/  FADD.FTZ R31, R42, R44 ;  /* 0x0000002c2a1f7221 */ /* 0x000fe20000010000 */
[C---:B------:R-:W-:Y:S01]  /*5240*/  FFMA.FTZ R25, R115.reuse, R36, R38 ;  /* 0x0000002473197223 */ /* 0x040fe20000010026 */
[-C--:B------:R-:W-:Y:S01]  /*5250*/  FMUL.FTZ R38, R78, R27.reuse ;  /* 0x0000001b4e267220 */ /* 0x080fe20000410000 */
[----:B------:R-:W-:Y:S01]  /*5260*/  FFMA.FTZ R41, R115, R24, R41 ;  /* 0x0000001873297223 */ /* 0x000fe20000010029 */
[----:B------:R-:W-:Y:S01]  /*5270*/  FADD.FTZ R31, R24, R31 ;  /* 0x0000001f181f7221 */ /* 0x000fe20000010000 */
[C---:B------:R-:W-:Y:S01]  /*5280*/  FFMA.FTZ R24, R48.reuse, R27, R33 ;  /* 0x0000001b30187223 */ /* 0x040fe20000010021 */
[----:B------:R-:W-:Y:S01]  /*5290*/  FMUL.FTZ R33, R77, R32 ;  /* 0x000000204d217220 */ /* 0x000fe20000410000 */
[----:B------:R-:W-:Y:S01]  /*52a0*/  FFMA.FTZ R48, R48, R38, R41 ;  /* 0x0000002630307223 */ /* 0x000fe20000010029 */
[----:B------:R-:W-:Y:S01]  /*52b0*/  FADD.FTZ R38, R31, R38 ;  /* 0x000000261f267221 */ /* 0x000fe20000010000 */
[----:B------:R-:W-:Y:S01]  /*52c0*/  FMUL.FTZ R31, R78, R29 ;  /* 0x0000001d4e1f7220 */ /* 0x000fe20000410000 */
[C---:B------:R-:W-:Y:S01]  /*52d0*/  FFMA.FTZ R25, R26.reuse, R32, R25 ;  /* 0x000000201a197223 */ /* 0x040fe20000010019 */
[----:B------:R-:W-:Y:S01]  /*52e0*/  FFMA.FTZ R27, R26, R33, R48 ;  /* 0x000000211a1b7223 */ /* 0x000fe20000010030 */
[----:B------:R-:W-:Y:S01]  /*52f0*/  FADD.FTZ R38, R33, R38 ;  /* 0x0000002621267221 */ /* 0x000fe20000010000 */
[----:B------:R-:W-:Y:S01]  /*5300*/  FMUL.FTZ R33, R77, R28 ;  /* 0x0000001c4d217220 */ /* 0x000fe20000410000 */
[----:B------:R-:W-:Y:S01]  /*5310*/  FADD.FTZ R113, R113, R32 ;  /* 0x0000002071717221 */ /* 0x000fe20000010000 */
[----:B------:R-:W-:Y:S01]  /*5320*/  FFMA.FTZ R27, R34, R31, R27 ;  /* 0x0000001f221b7223 */ /* 0x000fe2000001001b */
[----:B------:R-:W-:Y:S01]  /*5330*/  FADD.FTZ R38, R38, R31 ;  /* 0x0000001f26267221 */ /* 0x000fe20000010000 */
[----:B------:R-:W-:Y:S01]  /*5340*/  FMUL.FTZ R31, R78, R37 ;  /* 0x000000254e1f7220 */ /* 0x000fe20000410000 */
[----:B------:R-:W-:Y:S01]  /*5350*/  FMUL.FTZ R32, R77, R40 ;  /* 0x000000284d207220 */ /* 0x000fe20000410000 */
[----:B------:R-:W-:Y:S01]  /*5360*/  FFMA.FTZ R26, R30, R33, R27 ;  /* 0x000000211e1a7223 */ /* 0x000fe2000001001b */
[----:B------:R-:W-:Y:S01]  /*5370*/  FADD.FTZ R38, R33, R38 ;  /* 0x0000002621267221 */ /* 0x000fe20000010000 */
[----:B------:R-:W-:Y:S01]  /*5380*/  FFMA.FTZ R24, R34, R29, R24 ;  /* 0x0000001d22187223 */ /* 0x000fe20000010018 */
[----:B------:R-:W-:Y:S01]  /*5390*/  FFMA.FTZ R30, R30, R28, R25 ;  /* 0x0000001c1e1e7223 */ /* 0x000fe20000010019 */
[----:B------:R-:W-:Y:S01]  /*53a0*/  FFMA.FTZ R26, R39, R31, R26 ;  /* 0x0000001f271a7223 */ /* 0x000fe2000001001a */
[----:B------:R-:W-:Y:S01]  /*53b0*/  FADD.FTZ R31, R38, R31 ;  /* 0x0000001f261f7221 */ /* 0x000fe20000010000 */
[----:B------:R-:W-:Y:S01]  /*53c0*/  FADD.FTZ R113, R113, R28 ;  /* 0x0000001c71717221 */ /* 0x000fe20000010000 */
[----:B------:R-:W-:Y:S01]  /*53d0*/  FFMA.FTZ R24, R39, R37, R24 ;  /* 0x0000002527187223 */ /* 0x000fe20000010018 */
[C---:B------:R-:W-:Y:S01]  /*53e0*/  FFMA.FTZ R36, R35.reuse, R32, R26 ;  /* 0x0000002023247223 */ /* 0x040fe2000001001a */
[----:B------:R-:W-:Y:S01]  /*53f0*/  FADD.FTZ R31, R32, R31 ;  /* 0x0000001f201f7221 */ /* 0x000fe20000010000 */
[----:B------:R-:W-:Y:S01]  /*5400*/  FADD.FTZ R26, R52, R37 ;  /* 0x00000025341a7221 */ /* 0x000fe20000010000 */
[----:B------:R-:W-:Y:S01]  /*5410*/  FFMA.FTZ R25, R35, R40, R30 ;  /* 0x0000002823197223 */ /* 0x000fe2000001001e */
[----:B------:R-:W-:-:S07]  /*5420*/  FADD.FTZ R27, R113, R40 ;  /* 0x00000028711b7221 */ /* 0x000fce0000010000 */
.L_x_248:
        /* <DEDUP_REMOVED lines=89> */
.L_x_250:
[----:B------:R-:W-:Y:S05]  /*59c0*/  BSYNC.RECONVERGENT B0 ;  /* 0x0000000000007941 */ /* 0x000fea0003800200 */
.L_x_249:
        /* <DEDUP_REMOVED lines=39> */
.L_x_252:
[----:B------:R-:W-:Y:S05]  /*5c40*/  BSYNC.RECONVERGENT B0 ;  /* 0x0000000000007941 */ /* 0x000fea0003800200 */
.L_x_251:
        /* <DEDUP_REMOVED lines=28> */
.L_x_254:
[----:B------:R-:W-:Y:S05]  /*5e10*/  BSYNC.RECONVERGENT B0 ;  /* 0x0000000000007941 */ /* 0x000fea0003800200 */
.L_x_253:
        /* <DEDUP_REMOVED lines=25> */
.L_x_257:
[----:B-1----:R-:W2:Y:S04]  /*5fb0*/  LDG.E.STRONG.GPU R26, desc[UR6][R24.64] ;  /* 0x00000006181a7981 */ /* 0x002ea8000c1ef900 */
[----:B--2---:R-:W-:Y:S01]  /*5fc0*/  CCTL.IVALL ;  /* 0x00000000ff00798f */ /* 0x004fe20002000000 */
[----:B------:R-:W-:Y:S05]  /*5fd0*/  YIELD ;  /* 0x0000000000007946 */ /* 0x000fea0003800000 */
[----:B------:R-:W-:-:S13]  /*5fe0*/  ISETP.NE.AND P0, PT, R26, R31, PT ;  /* 0x0000001f1a00720c */ /* 0x000fda0003f05270 */
[----:B------:R-:W-:Y:S05]  /*5ff0*/  @P0 BRA `(.L_x_257) ;  /* 0xfffffffc00ec0947 */ /* 0x000fea000383ffff */
.L_x_256:
        /* <DEDUP_REMOVED lines=15> */
.L_x_259:
        /* <DEDUP_REMOVED lines=59> */
.L_x_258:
        /* <DEDUP_REMOVED lines=34> */
.L_x_260:
        /* <DEDUP_REMOVED lines=18> */
.L_x_261:
        /* <DEDUP_REMOVED lines=9> */
.L_x_262:
[----:B------:R-:W-:Y:S05]  /*6870*/  BSYNC.RECONVERGENT B0 ;  /* 0x0000000000007941 */ /* 0x000fea0003800200 */
.L_x_255:
        /* <DEDUP_REMOVED lines=38> */
.L_x_263:
        /* <DEDUP_REMOVED lines=33> */
.L_x_265:
[----:B------:R-:W-:Y:S05]  /*6cf0*/  BSYNC.RECONVERGENT B0 ;  /* 0x0000000000007941 */ /* 0x000fea0003800200 */
.L_x_264:
        /* <DEDUP_REMOVED lines=25> */
.L_x_266:
        /* <DEDUP_REMOVED lines=21> */
.L_x_268:
[----:B------:R-:W-:Y:S05]  /*6fe0*/  BSYNC.RECONVERGENT B0 ;  /* 0x0000000000007941 */ /* 0x000fea0003800200 */
.L_x_267:
[----:B------:R-:W-:Y:S01]  /*6ff0*/  SHF.L.U32 R39, R94, 0x10, RZ ;  /* 0x000000105e277819 */ /* 0x000fe200000006ff */
[----:B0-----:R-:W-:Y:S01]  /*7000*/  FADD.FTZ R11, -R70, R25 ;  /* 0x00000019460b7221 */ /* 0x001fe20000010100 */
[----:B------:R-:W-:Y:S01]  /*7010*/  SHF.L.U32 R35, R20, 0x10, RZ ;  /* 0x0000001014237819 */ /* 0x000fe200000006ff */
[----:B------:R-:W-:Y:S01]  /*7020*/  FADD.FTZ R29, -R70, R31 ;  /* 0x0000001f461d7221 */ /* 0x000fe20000010100 */
[----:B------:R-:W-:Y:S01]  /*7030*/  SHF.L.U32 R37, R22, 0x10, RZ ;  /* 0x0000001016257819 */ /* 0x000fe200000006ff */
[-C--:B------:R-:W-:Y:S01]  /*7040*/  FMUL.FTZ R11, R11, R112.reuse ;  /* 0x000000700b0b7220 */ /* 0x080fe20000410000 */
[----:B------:R-:W-:Y:S01]  /*7050*/  SHF.L.U32 R41, R64, 0x10, RZ ;  /* 0x0000001040297819 */ /* 0x000fe200000006ff */
[----:B------:R-:W-:Y:S01]  /*7060*/  FMUL.FTZ R34, R29, R112 ;  /* 0x000000701d227220 */ /* 0x000fe20000410000 */
[----:B------:R-:W-:Y:S01]  /*7070*/  SHF.L.U32 R111, R81, 0x10, RZ ;  /* 0x00000010516f7819 */ /* 0x000fe200000006ff */
[----:B------:R-:W-:Y:S01]  /*7080*/  FADD.FTZ R81, -R70, R37 ;  /* 0x0000002546517221 */ /* 0x000fe20000010100 */
[----:B------:R-:W-:Y:S01]  /*7090*/  SHF.L.U32 R115, R66, 0x10, RZ ;  /* 0x0000001042737819 */ /* 0x000fe200000006ff */
[C-C-:B------:R-:W-:Y:S01]  /*70a0*/  FFMA.FTZ R44, R26.reuse, R11, R27.reuse ;  /* 0x0000000b1a2c7223 */ /* 0x140fe2000001001b */
[----:B------:R-:W-:Y:S01]  /*70b0*/  SHF.L.U32 R83, R83, 0x10, RZ ;  /* 0x0000001053537819 */ /* 0x000fe200000006ff */
[----:B------:R-:W-:Y:S01]  /*70c0*/  FFMA.FTZ R46, R26, R34, R27 ;  /* 0x000000221a2e7223 */ /* 0x000fe2000001001b */
[----:B------:R-:W-:Y:S01]  /*70d0*/  SHF.L.U32 R53, R79, 0x10, RZ ;  /* 0x000000104f357819 */ /* 0x000fe200000006ff */
[C---:B------:R-:W-:Y:S01]  /*70e0*/  FADD.FTZ R79, -R70.reuse, R39 ;  /* 0x00000027464f7221 */ /* 0x040fe20000010100 */
[----:B------:R-:W-:Y:S01]  /*70f0*/  SHF.L.U32 R10, R87, 0x10, RZ ;  /* 0x00000010570a7819 */ /* 0x000fe200000006ff */
[C---:B------:R-:W-:Y:S01]  /*7100*/  FADD.FTZ R87, -R70.reuse, R35 ;  /* 0x0000002346577221 */ /* 0x040fe20000010100 */
[----:B------:R-:W-:Y:S01]  /*7110*/  FADD.FTZ R39, -R70, R41 ;  /* 0x0000002946277221 */ /* 0x000fe20000010100 */
[----:B------:R-:W-:Y:S01]  /*7120*/  SHF.L.U32 R121, R16, 0x10, RZ ;  /* 0x0000001010797819 */ /* 0x000fe200000006ff */
[C---:B------:R-:W-:Y:S01]  /*7130*/  FADD.FTZ R41, -R70.reuse, R111 ;  /* 0x0000006f46297221 */ /* 0x040fe20000010100 */
[C---:B------:R-:W-:Y:S01]  /*7140*/  FADD.FTZ R35, -R70.reuse, R115 ;  /* 0x0000007346237221 */ /* 0x040fe20000010100 */
[C---:B------:R-:W-:Y:S01]  /*7150*/  FADD.FTZ R37, -R70.reuse, R83 ;  /* 0x0000005346257221 */ /* 0x040fe20000010100 */
[C---:B------:R-:W-:Y:S01]  /*7160*/  IADD3 R48, PT, PT, R7.reuse, 0x10, RZ ;  /* 0x0000001007307810 */ /* 0x040fe20007ffe0ff */
[C---:B------:R-:W-:Y:S01]  /*7170*/  FADD.FTZ R121, -R70.reuse, R121 ;  /* 0x0000007946797221 */ /* 0x040fe20000010100 */
[C---:B------:R-:W-:Y:S01]  /*7180*/  IADD3 R115, PT, PT, R7.reuse, 0x18, RZ ;  /* 0x0000001807737810 */ /* 0x040fe20007ffe0ff */
[C---:B------:R-:W-:Y:S01]  /*7190*/  FADD.FTZ R53, -R70.reuse, R53 ;  /* 0x0000003546357221 */ /* 0x040fe20000010100 */
[C---:B------:R-:W-:Y:S01]  /*71a0*/  IADD3 R111, PT, PT, R7.reuse, 0x20, RZ ;  /* 0x00000020076f7810 */ /* 0x040fe20007ffe0ff */
[----:B------:R-:W-:Y:S01]  /*71b0*/  FADD.FTZ R29, -R70, R10 ;  /* 0x0000000a461d7221 */ /* 0x000fe20000010100 */
[----:B------:R-:W-:-:S02]  /*71c0*/  IADD3 R83, PT, PT, R7, 0x28, RZ ;  /* 0x0000002807537810 */ /* 0x000fc40007ffe0ff */
[C---:B------:R-:W-:Y:S02]  /*71d0*/  IADD3 R20, PT, PT, R7.reuse, 0x30, RZ ;  /* 0x0000003007147810 */ /* 0x040fe40007ffe0ff */
[C---:B------:R-:W-:Y:S02]  /*71e0*/  IADD3 R16, PT, PT, R7.reuse, 0x38, RZ ;  /* 0x0000003807107810 */ /* 0x040fe40007ffe0ff */
[----:B------:R-:W-:Y:S02]  /*71f0*/  IADD3 R12, PT, PT, R7, 0x40, RZ ;  /* 0x00000040070c7810 */ /* 0x000fe40007ffe0ff */
[----:B------:R-:W-:Y:S02]  /*7200*/  SHF.L.U32 R33, R100, 0x10, RZ ;  /* 0x0000001064217819 */ /* 0x000fe400000006ff */
[----:B------:R-:W-:Y:S02]  /*7210*/  SHF.L.U32 R8, R85, 0x10, RZ ;  /* 0x0000001055087819 */ /* 0x000fe400000006ff */
        /* <DEDUP_REMOVED lines=28> */
[----:B------:R-:W-:Y:S01]  /*73e0*/  ISETP.GE.U32.AND P2, PT, R48, UR8, PT ;  /* 0x0000000830007c0c */ /* 0x000fe2000bf46070 */
[C---:B------:R-:W-:Y:S01]  /*73f0*/  FADD.FTZ R31, -R70.reuse, R72 ;  /* 0x00000048461f7221 */ /* 0x040fe20000010100 */
[----:B------:R-:W-:Y:S01]  /*7400*/  ISETP.GE.U32.AND P1, PT, R115, UR8, PT ;  /* 0x0000000873007c0c */ /* 0x000fe2000bf26070 */
[----:B------:R-:W-:Y:S01]  /*7410*/  FADD.FTZ R25, -R70, R74 ;  /* 0x0000004a46197221 */ /* 0x000fe20000010100 */
[----:B------:R-:W-:-:S02]  /*7420*/  ISETP.GE.U32.AND P0, PT, R111, UR8, PT ;  /* 0x000000086f007c0c */ /* 0x000fc4000bf06070 */
[----:B------:R-:W-:Y:S02]  /*7430*/  ISETP.GE.U32.AND P6, PT, R83, UR8, PT ;  /* 0x0000000853007c0c */ /* 0x000fe4000bfc6070 */
[----:B------:R-:W-:Y:S02]  /*7440*/  ISETP.GE.U32.AND P3, PT, R20, UR8, PT ;  /* 0x0000000814007c0c */ /* 0x000fe4000bf66070 */
[----:B------:R-:W-:Y:S02]  /*7450*/  ISETP.GE.U32.AND P4, PT, R16, UR8, PT ;  /* 0x0000000810007c0c */ /* 0x000fe4000bf86070 */
[----:B------:R-:W-:Y:S02]  /*7460*/  ISETP.GE.U32.AND P5, PT, R12, UR8, PT ;  /* 0x000000080c007c0c */ /* 0x000fe4000bfa6070 */
[----:B------:R-:W-:Y:S02]  /*7470*/  SHF.R.S32.HI R50, RZ, 0x1f, R48 ;  /* 0x0000001fff327819 */ /* 0x000fe40000011430 */
[----:B------:R-:W-:-:S02]  /*7480*/  SHF.R.S32.HI R30, RZ, 0x1f, R115 ;  /* 0x0000001fff1e7819 */ /* 0x000fc40000011473 */
[----:B------:R-:W-:Y:S02]  /*7490*/  SHF.R.S32.HI R28, RZ, 0x1f, R111 ;  /* 0x0000001fff1c7819 */ /* 0x000fe4000001146f */
[----:B------:R-:W-:Y:S02]  /*74a0*/  SHF.R.S32.HI R24, RZ, 0x1f, R83 ;  /* 0x0000001fff187819 */ /* 0x000fe40000011453 */
[----:B------:R-:W-:Y:S02]  /*74b0*/  SHF.R.S32.HI R22, RZ, 0x1f, R20 ;  /* 0x0000001fff167819 */ /* 0x000fe40000011414 */
[----:B------:R-:W-:Y:S02]  /*74c0*/  SHF.R.S32.HI R18, RZ, 0x1f, R16 ;  /* 0x0000001fff127819 */ /* 0x000fe40000011410 */
[----:B------:R-:W-:Y:S02]  /*74d0*/  SHF.R.S32.HI R14, RZ, 0x1f, R12 ;  /* 0x0000001fff0e7819 */ /* 0x000fe4000001140c */
[----:B------:R-:W-:-:S02]  /*74e0*/  ISETP.GE.AND.EX P2, PT, R50, UR9, PT, P2 ;  /* 0x0000000932007c0c */ /* 0x000fc4000bf46320 */
[----:B------:R-:W-:Y:S02]  /*74f0*/  ISETP.GE.AND.EX P1, PT, R30, UR9, PT, P1 ;  /* 0x000000091e007c0c */ /* 0x000fe4000bf26310 */
[----:B------:R-:W-:Y:S02]  /*7500*/  ISETP.GE.AND.EX P0, PT, R28, UR9, PT, P0 ;  /* 0x000000091c007c0c */ /* 0x000fe4000bf06300 */
[----:B------:R-:W-:Y:S02]  /*7510*/  ISETP.GE.AND.EX P6, PT, R24, UR9, PT, P6 ;  /* 0x0000000918007c0c */ /* 0x000fe4000bfc6360 */
[----:B------:R-:W-:Y:S02]  /*7520*/  ISETP.GE.AND.EX P3, PT, R22, UR9, PT, P3 ;  /* 0x0000000916007c0c */ /* 0x000fe4000bf66330 */
[----:B------:R-:W-:Y:S02]  /*7530*/  ISETP.GE.AND.EX P4, PT, R18, UR9, PT, P4 ;  /* 0x0000000912007c0c */ /* 0x000fe4000bf86340 */
[----:B------:R-:W-:-:S02]  /*7540*/  ISETP.GE.AND.EX P5, PT, R14, UR9, PT, P5 ;  /* 0x000000090e007c0c */ /* 0x000fc4000bfa6350 */
        /* <DEDUP_REMOVED lines=21> */
.L_x_269:
        /* <DEDUP_REMOVED lines=19> */
.L_x_271:
[----:B------:R-:W-:Y:S05]  /*77d0*/  BSYNC.RECONVERGENT B0 ;  /* 0x0000000000007941 */ /* 0x000fea0003800200 */
.L_x_270:
        /* <DEDUP_REMOVED lines=23> */
.L_x_272:
        /* <DEDUP_REMOVED lines=21> */
.L_x_274:
[----:B------:R-:W-:Y:S05]  /*7aa0*/  BSYNC.RECONVERGENT B0 ;  /* 0x0000000000007941 */ /* 0x000fea0003800200 */
.L_x_273:
        /* <DEDUP_REMOVED lines=23> */
.L_x_275:
        /* <DEDUP_REMOVED lines=19> */
.L_x_277:
[----:B------:R-:W-:Y:S05]  /*7d50*/  BSYNC.RECONVERGENT B0 ;  /* 0x0000000000007941 */ /* 0x000fea0003800200 */
.L_x_276:
        /* <DEDUP_REMOVED lines=23> */
.L_x_278:
        /* <DEDUP_REMOVED lines=21> */
.L_x_280:
[----:B------:R-:W-:Y:S05]  /*8020*/  BSYNC.RECONVERGENT B0 ;  /* 0x0000000000007941 */ /* 0x000fea0003800200 */
.L_x_279:
        /* <DEDUP_REMOVED lines=23> */
.L_x_281:
        /* <DEDUP_REMOVED lines=19> */
.L_x_283:
[----:B------:R-:W-:Y:S05]  /*82d0*/  BSYNC.RECONVERGENT B0 ;  /* 0x0000000000007941 */ /* 0x000fea0003800200 */
.L_x_282:
        /* <DEDUP_REMOVED lines=23> */
.L_x_284:
        /* <DEDUP_REMOVED lines=21> */
.L_x_286:
[----:B------:R-:W-:Y:S05]  /*85a0*/  BSYNC.RECONVERGENT B0 ;  /* 0x0000000000007941 */ /* 0x000fea0003800200 */
.L_x_285:
        /* <DEDUP_REMOVED lines=23> */
.L_x_287:
        /* <DEDUP_REMOVED lines=18> */
.L_x_289:
[----:B------:R-:W-:Y:S05]  /*8840*/  BSYNC.RECONVERGENT B0 ;  /* 0x0000000000007941 */ /* 0x000fea0003800200 */
.L_x_288:
[-C--:B------:R-:W-:Y:S01]  /*8850*/  FMUL.FTZ R28, R51, R112.reuse ;  /* 0x00000070331c7220 */ /* 0x080fe20000410000 */
        /* <DEDUP_REMOVED lines=11> */
[----:B0-----:R-:W-:Y:S01]  /*8910*/  IADD3 R11, PT, PT, R7, 0x70, RZ ;  /* 0x00000070070b7810 */ /* 0x001fe20007ffe0ff */
        /* <DEDUP_REMOVED lines=18> */
[C-C-:B------:R-:W-:Y:S01]  /*8a40*/  FFMA.FTZ R34, R26.reuse, R30, R27.reuse ;  /* 0x0000001e1a227223 */ /* 0x140fe2000001001b */
        /* <DEDUP_REMOVED lines=43> */
.L_x_290:
        /* <DEDUP_REMOVED lines=18> */
.L_x_292:
[----:B------:R-:W-:Y:S05]  /*8e20*/  BSYNC.RECONVERGENT B0 ;  /* 0x0000000000007941 */ /* 0x000fea0003800200 */
.L_x_291:
        /* <DEDUP_REMOVED lines=21> */
.L_x_293:
        /* <DEDUP_REMOVED lines=18> */
.L_x_295:
[----:B------:R-:W-:Y:S05]  /*90a0*/  BSYNC.RECONVERGENT B0 ;  /* 0x0000000000007941 */ /* 0x000fea0003800200 */
.L_x_294:
        /* <DEDUP_REMOVED lines=21> */
.L_x_296:
[----:B------:R-:W-:Y:S01]  /*9200*/  BSSY.RECONVERGENT B0, `(.L_x_297) ;  /* 0x0000012000007945 */ /* 0x000fe20003800200 */
[----:B------:R-:W-:Y:S01]  /*9210*/  FFMA.FTZ R33, R78, R63, -R33 ;  /* 0x0000003f4e217223 */ /* 0x000fe20000010821 */
[----:B0-----:R-:W-:Y:S02]  /*9220*/  FFMA.FTZ R27, R77, R80, -R34 ;  /* 0x000000504d1b7223 */ /* 0x001fe40000010822 */
[----:B------:R-:W-:Y:S05]  /*9230*/  @P0 BRA `(.L_x_298) ;  /* 0x0000000000380947 */ /* 0x000fea0003800000 */
[----:B------:R-:W0:Y:S01]  /*9240*/  LDCU.64 UR4, c[0x0][0x3f8] ;  /* 0x00007f00ff0477ac */ /* 0x000e220008000a00 */
[----:B------:R-:W-:Y:S01]  /*9250*/  MOV R34, R116 ;  /* 0x0000007400227202 */ /* 0x000fe20000000f00 */
[----:B------:R-:W-:Y:S01]  /*9260*/  FMUL.FTZ R27, R27, R112 ;  /* 0x000000701b1b7220 */ /* 0x000fe20000410000 */
[----:B------:R-:W1:Y:S01]  /*9270*/  LDCU.64 UR10, c[0x0][0x380] ;  /* 0x00007000ff0a77ac */ /* 0x000e620008000a00 */
[----:B0-----:R-:W-:Y:S01]  /*9280*/  IMAD R28, R35, UR4, RZ ;  /* 0x00000004231c7c24 */ /* 0x001fe2000f8e02ff */
[----:B------:R-:W-:-:S03]  /*9290*/  MOV R35, R119 ;  /* 0x0000007700237202 */ /* 0x000fc60000000f00 */
        /* <DEDUP_REMOVED lines=8> */
.L_x_298:
[----:B------:R-:W-:Y:S05]  /*9320*/  BSYNC.RECONVERGENT B0 ;  /* 0x0000000000007941 */ /* 0x000fea0003800200 */
.L_x_297:
        /* <DEDUP_REMOVED lines=21> */
.L_x_299:
        /* <DEDUP_REMOVED lines=18> */
.L_x_301:
[----:B------:R-:W-:Y:S05]  /*95a0*/  BSYNC.RECONVERGENT B0 ;  /* 0x0000000000007941 */ /* 0x000fea0003800200 */
.L_x_300:
        /* <DEDUP_REMOVED lines=21> */
.L_x_302:
[----:B------:R-:W-:Y:S01]  /*9700*/  BSSY.RECONVERGENT B0, `(.L_x_303) ;  /* 0x0000012000007945 */ /* 0x000fe20003800200 */
[----:B------:R-:W-:Y:S01]  /*9710*/  FFMA.FTZ R19, R78, R67, -R19 ;  /* 0x000000434e137223 */ /* 0x000fe20000010813 */
[----:B0-----:R-:W-:Y:S02]  /*9720*/  FFMA.FTZ R23, R77, R84, -R24 ;  /* 0x000000544d177223 */ /* 0x001fe40000010818 */
[----:B------:R-:W-:Y:S05]  /*9730*/  @P4 BRA `(.L_x_304) ;  /* 0x0000000000384947 */ /* 0x000fea0003800000 */
[----:B------:R-:W0:Y:S01]  /*9740*/  LDCU.64 UR4, c[0x0][0x3f8] ;  /* 0x00007f00ff0477ac */ /* 0x000e220008000a00 */
[----:B------:R-:W-:Y:S01]  /*9750*/  MOV R20, R116 ;  /* 0x0000007400147202 */ /* 0x000fe20000000f00 */
[-C--:B------:R-:W-:Y:S01]  /*9760*/  FMUL.FTZ R22, R19, R112.reuse ;  /* 0x0000007013167220 */ /* 0x080fe20000410000 */
[----:B------:R-:W-:Y:S01]  /*9770*/  FMUL.FTZ R19, R23, R112 ;  /* 0x0000007017137220 */ /* 0x000fe20000410000 */
[----:B------:R-:W1:Y:S04]  /*9780*/  LDCU.64 UR10, c[0x0][0x380] ;  /* 0x00007000ff0a77ac */ /* 0x000e680008000a00 */
[----:B------:R-:W-:Y:S01]  /*9790*/  F2FP.BF16.F32.PACK_AB R19, R19, R22 ;  /* 0x000000161313723e */ /* 0x000fe200000010ff */
[----:B0-----:R-:W-:Y:S01]  /*97a0*/  IMAD R16, R21, UR4, RZ ;  /* 0x0000000415107c24 */ /* 0x001fe2000f8e02ff */
[----:B------:R-:W-:-:S03]  /*97b0*/  MOV R21, R119 ;  /* 0x0000007700157202 */ /* 0x000fc60000000f00 */
[----:B------:R-:W-:-:S04]  /*97c0*/  IMAD.WIDE.U32 R20, R17, UR4, R20 ;  /* 0x0000000411147c25 */ /* 0x000fc8000f8e0014 */
[----:B------:R-:W-:Y:S01]  /*97d0*/  IMAD R17, R17, UR5, R16 ;  /* 0x0000000511117c24 */ /* 0x000fe2000f8e0210 */
[----:B-1----:R-:W-:-:S04]  /*97e0*/  LEA R16, P0, R20, UR10, 0x1 ;  /* 0x0000000a14107c11 */ /* 0x002fc8000f8008ff */
[----:B------:R-:W-:-:S04]  /*97f0*/  IADD3 R17, PT, PT, R21, R17, RZ ;  /* 0x0000001115117210 */ /* 0x000fc80007ffe0ff */
[----:B------:R-:W-:-:S05]  /*9800*/  LEA.HI.X R17, R20, UR11, R17, 0x1, P0 ;  /* 0x0000000b14117c11 */ /* 0x000fca00080f0c11 */
[----:B------:R0:W-:Y:S02]  /*9810*/  STG.E desc[UR6][R16.64], R19 ;  /* 0x0000001310007986 */ /* 0x0001e4000c101906 */
.L_x_304:
[----:B------:R-:W-:Y:S05]  /*9820*/  BSYNC.RECONVERGENT B0 ;  /* 0x0000000000007941 */ /* 0x000fea0003800200 */
.L_x_303:
        /* <DEDUP_REMOVED lines=21> */
.L_x_305:
[----:B------:R-:W-:Y:S01]  /*9980*/  BSSY.RECONVERGENT B0, `(.L_x_306) ;  /* 0x0000012000007945 */ /* 0x000fe20003800200 */
[----:B------:R-:W-:Y:S01]  /*9990*/  FFMA.FTZ R73, R78, R73, -R15 ;  /* 0x000000494e497223 */ /* 0x000fe2000001080f */
[----:B0-----:R-:W-:Y:S02]  /*99a0*/  FFMA.FTZ R17, R77, R86, -R18 ;  /* 0x000000564d117223 */ /* 0x001fe40000010812 */
[----:B------:R-:W-:Y:S05]  /*99b0*/  @P5 BRA `(.L_x_307) ;  /* 0x0000000000385947 */ /* 0x000fea0003800000 */
[----:B------:R-:W0:Y:S01]  /*99c0*/  LDCU.64 UR4, c[0x0][0x3f8] ;  /* 0x00007f00ff0477ac */ /* 0x000e220008000a00 */
[----:B------:R-:W-:Y:S01]  /*99d0*/  MOV R12, R116 ;  /* 0x00000074000c7202 */ /* 0x000fe20000000f00 */
[----:B------:R-:W1:Y:S01]  /*99e0*/  LDCU.64 UR10, c[0x0][0x380] ;  /* 0x00007000ff0a77ac */ /* 0x000e620008000a00 */
[----:B0-----:R-:W-:Y:S01]  /*99f0*/  IMAD R16, R13, UR4, RZ ;  /* 0x000000040d107c24 */ /* 0x001fe2000f8e02ff */
[----:B------:R-:W-:-:S03]  /*9a00*/  MOV R13, R119 ;  /* 0x00000077000d7202 */ /* 0x000fc60000000f00 */
        /* <DEDUP_REMOVED lines=9> */
.L_x_307:
[----:B------:R-:W-:Y:S05]  /*9aa0*/  BSYNC.RECONVERGENT B0 ;  /* 0x0000000000007941 */ /* 0x000fea0003800200 */
.L_x_306:
        /* <DEDUP_REMOVED lines=22> */
.L_x_308:
[----:B------:R-:W-:Y:S01]  /*9c10*/  ISETP.GE.AND.EX P3, PT, R16, UR9, PT, P3 ;  /* 0x0000000910007c0c */ /* 0x000fe2000bf66330 */
[----:B------:R-:W-:Y:S01]  /*9c20*/  FFMA.FTZ R9, R78, R75, -R9 ;  /* 0x0000004b4e097223 */ /* 0x000fe20000010809 */
[----:B------:R-:W-:Y:S01]  /*9c30*/  FFMA.FTZ R77, R77, R88, -R26 ;  /* 0x000000584d4d7223 */ /* 0x000fe2000001081a */
[----:B------:R-:W-:Y:S02]  /*9c40*/  BSSY.RECONVERGENT B0, `(.L_x_309) ;  /* 0x000000f000007945 */ /* 0x000fe40003800200 */
[-C--:B------:R-:W-:Y:S01]  /*9c50*/  FMUL.FTZ R10, R9, R112.reuse ;  /* 0x00000070090a7220 */ /* 0x080fe20000410000 */
[----:B------:R-:W-:-:S07]  /*9c60*/  FMUL.FTZ R77, R77, R112 ;  /* 0x000000704d4d7220 */ /* 0x000fce0000410000 */
[----:B------:R-:W-:Y:S05]  /*9c70*/  @P3 BRA `(.L_x_310) ;  /* 0x00000000002c3947 */ /* 0x000fea0003800000 */
[----:B------:R-:W1:Y:S01]  /*9c80*/  LDCU.64 UR4, c[0x0][0x3f8] ;  /* 0x00007f00ff0477ac */ /* 0x000e620008000a00 */
[----:B------:R-:W-:Y:S01]  /*9c90*/  MOV R117, R119 ;  /* 0x0000007700757202 */ /* 0x000fe20000000f00 */
[----:B------:R-:W2:Y:S01]  /*9ca0*/  LDCU.64 UR8, c[0x0][0x380] ;  /* 0x00007000ff0877ac */ /* 0x000ea20008000a00 */
[----:B-1----:R-:W-:Y:S02]  /*9cb0*/  IMAD R16, R16, UR4, RZ ;  /* 0x0000000410107c24 */ /* 0x002fe4000f8e02ff */
[----:B------:R-:W-:-:S04]  /*9cc0*/  IMAD.WIDE.U32 R116, R7, UR4, R116 ;  /* 0x0000000407747c25 */ /* 0x000fc8000f8e0074 */
[----:B------:R-:W-:Y:S01]  /*9cd0*/  IMAD R7, R7, UR5, R16 ;  /* 0x0000000507077c24 */ /* 0x000fe2000f8e0210 */
[----:B--2---:R-:W-:-:S04]  /*9ce0*/  LEA R8, P0, R116, UR8, 0x1 ;  /* 0x0000000874087c11 */ /* 0x004fc8000f8008ff */
[----:B------:R-:W-:-:S04]  /*9cf0*/  IADD3 R7, PT, PT, R117, R7, RZ ;  /* 0x0000000775077210 */ /* 0x000fc80007ffe0ff */
[----:B------:R-:W-:Y:S02]  /*9d00*/  LEA.HI.X R9, R116, UR9, R7, 0x1, P0 ;  /* 0x0000000974097c11 */ /* 0x000fe400080f0c07 */
[----:B------:R-:W-:-:S05]  /*9d10*/  F2FP.BF16.F32.PACK_AB R7, R77, R10 ;  /* 0x0000000a4d07723e */ /* 0x000fca00000010ff */
[----:B------:R1:W-:Y:S02]  /*9d20*/  STG.E desc[UR6][R8.64], R7 ;  /* 0x0000000708007986 */ /* 0x0003e4000c101906 */
.L_x_310:
[----:B------:R-:W-:Y:S05]  /*9d30*/  BSYNC.RECONVERGENT B0 ;  /* 0x0000000000007941 */ /* 0x000fea0003800200 */
.L_x_309:
[----:B------:R-:W2:Y:S01]  /*9d40*/  LDCU UR4, c[0x0][0x410] ;  /* 0x00008200ff0477ac */ /* 0x000ea20008000800 */
[----:B------:R-:W-:Y:S02]  /*9d50*/  IADD3 R4, PT, PT, R89, R4, RZ ;  /* 0x0000000459047210 */ /* 0x000fe40007ffe0ff */
[----:B------:R-:W-:Y:S01]  /*9d60*/  IADD3 R5, PT, PT, R5, 0x1, RZ ;  /* 0x0000000105057810 */ /* 0x000fe20007ffe0ff */
[----:B------:R-:W2:Y:S02]  /*9d70*/  LDCU UR5, c[0x0][0x3e0] ;  /* 0x00007c00ff0577ac */ /* 0x000ea40008000800 */
[----:B--2---:R-:W-:-:S06]  /*9d80*/  UIMAD UR4, UR4, UR5, URZ ;  /* 0x00000005040472a4 */ /* 0x004fcc000f8e02ff */
[----:B------:R-:W-:-:S13]  /*9d90*/  ISETP.GE.AND P0, PT, R4, UR4, PT ;  /* 0x0000000404007c0c */ /* 0x000fda000bf06270 */
[----:B------:R-:W-:Y:S05]  /*9da0*/  @!P0 BRA `(.L_x_311) ;  /* 0xffffff6000ec8947 */ /* 0x000fea000383ffff */
.L_x_246:
[----:B------:R-:W2:Y:S01]  /*9db0*/  S2R R6, SR_TID.X ;  /* 0x0000000000067919 */ /* 0x000ea20000002100 */
[----:B------:R-:W3:Y:S01]  /*9dc0*/  LDC R4, c[0x0][0x370] ;  /* 0x0000dc00ff047b82 */ /* 0x000ee20000000800 */
[----:B------:R-:W-:Y:S07]  /*9dd0*/  BSSY.RECONVERGENT B0, `(.L_x_312) ;  /* 0x000000e000007945 */ /* 0x000fee0003800200 */
[----:B-1----:R-:W1:Y:S08]  /*9de0*/  LDC R7, c[0x0][0x374] ;  /* 0x0000dd00ff077b82 */ /* 0x002e700000000800 */
[----:B------:R-:W4:Y:S01]  /*9df0*/  LDC.64 R2, c[0x0][0x3c8] ;  /* 0x0000f200ff027b82 */ /* 0x000f220000000a00 */
[----:B---3--:R-:W-:-:S02]  /*9e00*/  ISETP.NE.AND P0, PT, R4, 0x1, PT ;  /* 0x000000010400780c */ /* 0x008fc40003f05270 */
[----:B--2---:R-:W-:Y:S02]  /*9e10*/  ISETP.NE.AND P1, PT, R6, RZ, PT ;  /* 0x000000ff0600720c */ /* 0x004fe40003f25270 */
[----:B-1----:R-:W-:-:S04]  /*9e20*/  SHF.L.U32 R0, R7, 0x1, RZ ;  /* 0x0000000107007819 */ /* 0x002fc800000006ff */
[----:B------:R-:W-:-:S05]  /*9e30*/  SEL R5, R0, RZ, P0 ;  /* 0x000000ff00057207 */ /* 0x000fca0000000000 */
[----:B----4-:R-:W-:Y:S02]  /*9e40*/  IMAD.WIDE.U32 R2, R5, 0x4, R2 ;  /* 0x0000000405027825 */ /* 0x010fe400078e0002 */
[----:B------:R-:W-:Y:S05]  /*9e50*/  @P1 BRA `(.L_x_313) ;  /* 0x0000000000141947 */ /* 0x000fea0003800000 */
[----:B------:R-:W-:Y:S01]  /*9e60*/  HFMA2 R5, -RZ, RZ, 0, 5.9604644775390625e-08 ;  /* 0x00000001ff057431 */ /* 0x000fe200000001ff */
[----:B------:R-:W-:Y:S06]  /*9e70*/  MEMBAR.ALL.GPU ;  /* 0x0000000000007992 */ /* 0x000fec000000a000 */
[----:B------:R-:W-:-:S00]  /*9e80*/  ERRBAR ;  /* 0x00000000000079ab */ /* 0x000fc00000000000 */
[----:B------:R-:W-:Y:S06]  /*9e90*/  CGAERRBAR ;  /* 0x00000000000075ab */ /* 0x000fec0000000000 */
[----:B------:R1:W-:Y:S02]  /*9ea0*/  REDG.E.ADD.S32.STRONG.GPU desc[UR6][R2.64], R5 ;  /* 0x000000050200798e */ /* 0x0003e4000c12e306 */
.L_x_313:
[----:B------:R-:W-:Y:S05]  /*9eb0*/  BSYNC.RECONVERGENT B0 ;  /* 0x0000000000007941 */ /* 0x000fea0003800200 */
.L_x_312:
[----:B------:R-:W2:Y:S01]  /*9ec0*/  S2UR UR5, SR_CTAID.Y ;  /* 0x00000000000579c3 */ /* 0x000ea20000002600 */
[----:B-1----:R-:W-:Y:S02]  /*9ed0*/  IADD3 R5, PT, PT, R7, -0x1, RZ ;  /* 0xffffffff07057810 */ /* 0x002fe40007ffe0ff */
[----:B------:R-:W-:-:S05]  /*9ee0*/  IADD3 R0, PT, PT, R4, -0x1, RZ ;  /* 0xffffffff04007810 */ /* 0x000fca0007ffe0ff */
[----:B------:R-:W1:Y:S01]  /*9ef0*/  S2UR UR4, SR_CTAID.X ;  /* 0x00000000000479c3 */ /* 0x000e620000002500 */
[----:B--2---:R-:W-:-:S04]  /*9f00*/  ISETP.NE.AND P0, PT, R5, UR5, PT ;  /* 0x0000000505007c0c */ /* 0x004fc8000bf05270 */
[----:B-1----:R-:W-:-:S13]  /*9f10*/  ISETP.NE.OR P0, PT, R0, UR4, P0 ;  /* 0x0000000400007c0c */ /* 0x002fda0008705670 */
[----:B------:R-:W-:Y:S05]  /*9f20*/  @P0 EXIT ;  /* 0x000000000000094d */ /* 0x000fea0003800000 */
[----:B------:R-:W-:Y:S05]  /*9f30*/  @P1 BRA `(.L_x_314) ;  /* 0x0000000000201947 */ /* 0x000fea0003800000 */
[----:B------:R-:W-:-:S05]  /*9f40*/  IMAD R0, R4, R7, RZ ;  /* 0x0000000704007224 */ /* 0x000fca00078e02ff */
[----:B------:R-:W-:-:S13]  /*9f50*/  ISETP.NE.AND P0, PT, R0, -0x1, PT ;  /* 0xffffffff0000780c */ /* 0x000fda0003f05270 */
[----:B------:R-:W-:Y:S05]  /*9f60*/  @!P0 BRA `(.L_x_314) ;  /* 0x0000000000148947 */ /* 0x000fea0003800000 */
.L_x_315:
[----:B------:R-:W2:Y:S04]  /*9f70*/  LDG.E.STRONG.GPU R5, desc[UR6][R2.64] ;  /* 0x0000000602057981 */ /* 0x000ea8000c1ef900 */
[----:B--2---:R-:W-:Y:S01]  /*9f80*/  CCTL.IVALL ;  /* 0x00000000ff00798f */ /* 0x004fe20002000000 */
[----:B------:R-:W-:Y:S05]  /*9f90*/  YIELD ;  /* 0x0000000000007946 */ /* 0x000fea0003800000 */
[----:B------:R-:W-:-:S13]  /*9fa0*/  ISETP.NE.AND P0, PT, R5, R0, PT ;  /* 0x000000000500720c */ /* 0x000fda0003f05270 */
[----:B------:R-:W-:Y:S05]  /*9fb0*/  @P0 BRA `(.L_x_315) ;  /* 0xfffffffc00ec0947 */ /* 0x000fea000383ffff */
.L_x_314:
[----:B------:R-:W-:Y:S05]  /*9fc0*/  WARPSYNC.ALL ;  /* 0x0000000000007948 */ /* 0x000fea0003800000 */
[----:B------:R-:W1:Y:S08]  /*9fd0*/  LDC.64 R4, c[0x0][0x3f8] ;  /* 0x0000fe00ff047b82 */ /* 0x000e700000000a00 */
[----:B------:R-:W-:Y:S01]  /*9fe0*/  BAR.SYNC.DEFER_BLOCKING 0x0 ;  /* 0x0000000000007b1d */ /* 0x000fe20000010000 */
[----:B-1----:R-:W-:-:S04]  /*9ff0*/  LEA.HI R3, P0, R5, R4, RZ, 0x1 ;  /* 0x0000000405037211 */ /* 0x002fc800078108ff */
        /* <DEDUP_REMOVED lines=13> */
[----:B0-----:R-:W-:Y:S02]  /*a0d0*/  SEL R11, R3, R6, P0 ;  /* 0x00000006030b7207 */ /* 0x001fe40000000000 */
        /* <DEDUP_REMOVED lines=43> */
[----:B------:R-:W-:Y:S01]  /*a390*/  UMOV UR4, URZ ;  /* 0x000000ff00047c82 */ /* 0x000fe20008000000 */
[----:B------:R-:W-:-:S02]  /*a3a0*/  SHF.L.U64.HI R30, R3, 0x2, R2 ;  /* 0x00000002031e7819 */ /* 0x000fc40000010202 */
[----:B------:R-:W-:Y:S02]  /*a3b0*/  SHF.L.U64.HI R26, R31, 0x2, R32 ;  /* 0x000000021f1a7819 */ /* 0x000fe40000010220 */
[C---:B0-----:R-:W-:Y:S02]  /*a3c0*/  IADD3 R22, P2, PT, R20.reuse, UR10, RZ ;  /* 0x0000000a14167c10 */ /* 0x041fe4000ff5e0ff */
[----:B------:R-:W-:Y:S02]  /*a3d0*/  IADD3 R33, PT, PT, R7, UR4, RZ ;  /* 0x0000000407217c10 */ /* 0x000fe4000fffe0ff */
[----:B-1----:R-:W-:Y:S02]  /*a3e0*/  IADD3 R24, P1, PT, R20, UR8, RZ ;  /* 0x0000000814187c10 */ /* 0x002fe4000ff3e0ff */
[----:B------:R-:W-:Y:S01]  /*a3f0*/  MOV R0, R6 ;  /* 0x0000000600007202 */ /* 0x000fe20000000f00 */
[----:B------:R-:W-:Y:S01]  /*a400*/  IMAD.WIDE.U32 R6, R4, 0x4, RZ ;  /* 0x0000000404067825 */ /* 0x000fe200078e00ff */
[----:B------:R-:W-:-:S02]  /*a410*/  IADD3.X R23, PT, PT, R21, UR11, RZ, P2, !PT ;  /* 0x0000000b15177c10 */ /* 0x000fc400097fe4ff */
[----:B------:R-:W-:Y:S02]  /*a420*/  IADD3.X R25, PT, PT, R21, UR9, RZ, P1, !PT ;  /* 0x0000000915197c10 */ /* 0x000fe40008ffe4ff */
[----:B------:R-:W-:Y:S02]  /*a430*/  IADD3 R16, P2, PT, RZ, -R9, RZ ;  /* 0x80000009ff107210 */ /* 0x000fe40007f5e0ff */
[----:B--2---:R-:W-:Y:S02]  /*a440*/  IADD3 R20, P1, PT, R20, UR12, RZ ;  /* 0x0000000c14147c10 */ /* 0x004fe4000ff3e0ff */
[----:B------:R-:W-:Y:S02]  /*a450*/  SHF.L.U32 R9, R5, 0x2, RZ ;  /* 0x0000000205097819 */ /* 0x000fe400000006ff */
[----:B------:R-:W-:Y:S02]  /*a460*/  IADD3.X R21, PT, PT, R21, UR13, RZ, P1, !PT ;  /* 0x0000000d15157c10 */ /* 0x000fe40008ffe4ff */
[----:B------:R-:W-:-:S02]  /*a470*/  IADD3 R28, PT, PT, R7, R9, RZ ;  /* 0x00000009071c7210 */ /* 0x000fc40007ffe0ff */
[----:B------:R-:W-:-:S07]  /*a480*/  IADD3.X R18, PT, PT, RZ, -0x1, RZ, P2, !PT ;  /* 0xffffffffff127810 */ /* 0x000fce00017fe4ff */
.L_x_318:
[-C--:B0-----:R-:W-:Y:S02]  /*a490*/  LEA R10, P1, R3, R24.reuse, 0x2 ;  /* 0x00000018030a7211 */ /* 0x081fe400078210ff */
        /* <DEDUP_REMOVED lines=30> */
.L_x_317:
[----:B------:R-:W-:Y:S05]  /*a680*/  BSYNC.RECONVERGENT B0 ;  /* 0x0000000000007941 */ /* 0x000fea0003800200 */
.L_x_316:
[----:B------:R-:W-:Y:S05]  /*a690*/  @!P0 EXIT ;  /* 0x000000000000894d */ /* 0x000fea0003800000 */
[C---:B------:R-:W-:Y:S01]  /*a6a0*/  SHF.L.U64.HI R37, R31.reuse, 0x2, R32 ;  /* 0x000000021f257819 */ /* 0x040fe20000010220 */
[----:B------:R-:W1:Y:S01]  /*a6b0*/  LDCU.64 UR4, c[0x0][0x3d8] ;  /* 0x00007b00ff0477ac */ /* 0x000e620008000a00 */
[----:B------:R-:W-:Y:S02]  /*a6c0*/  SHF.L.U32 R39, R31, 0x2, RZ ;  /* 0x000000021f277819 */ /* 0x000fe400000006ff */
[C---:B------:R-:W-:Y:S01]  /*a6d0*/  SHF.L.U64.HI R29, R4.reuse, 0x2, R5 ;  /* 0x00000002041d7819 */ /* 0x040fe20000010205 */
[----:B------:R-:W2:Y:S01]  /*a6e0*/  LDCU.64 UR8, c[0x0][0x388] ;  /* 0x00007100ff0877ac */ /* 0x000ea20008000a00 */
[----:B------:R-:W-:Y:S02]  /*a6f0*/  SHF.L.U32 R27, R4, 0x2, RZ ;  /* 0x00000002041b7819 */ /* 0x000fe400000006ff */
[C---:B------:R-:W-:Y:S01]  /*a700*/  SHF.L.U64.HI R31, R3.reuse, 0x2, R2 ;  /* 0x00000002031f7819 */ /* 0x040fe20000010202 */
[----:B------:R-:W3:Y:S01]  /*a710*/  LDCU.64 UR10, c[0x0][0x390] ;  /* 0x00007200ff0a77ac */ /* 0x000ee20008000a00 */
[----:B------:R-:W-:-:S07]  /*a720*/  SHF.L.U32 R35, R3, 0x2, RZ ;  /* 0x0000000203237819 */ /* 0x000fce00000006ff */
.L_x_319:
[C---:B------:R-:W-:Y:S02]  /*a730*/  SHF.L.U32 R24, R0.reuse, 0x2, RZ ;  /* 0x0000000200187819 */ /* 0x040fe400000006ff */
[----:B------:R-:W-:Y:S02]  /*a740*/  SHF.L.U64.HI R26, R0, 0x2, R33 ;  /* 0x00000002001a7819 */ /* 0x000fe40000010221 */
[----:B-1----:R-:W-:-:S04]  /*a750*/  IADD3 R4, P0, PT, R24, UR4, RZ ;  /* 0x0000000418047c10 */ /* 0x002fc8000ff1e0ff */
[----:B----4-:R-:W-:Y:S02]  /*a760*/  IADD3.X R5, PT, PT, R26, UR5, RZ, P0, !PT ;  /* 0x000000051a057c10 */ /* 0x010fe400087fe4ff */
[C---:B------:R-:W-:Y:S02]  /*a770*/  IADD3 R6, P0, PT, R4.reuse, R35, RZ ;  /* 0x0000002304067210 */ /* 0x040fe40007f1e0ff */
[C---:B0-----:R-:W-:Y:S02]  /*a780*/  IADD3 R10, P2, PT, R4.reuse, R39, RZ ;  /* 0x00000027040a7210 */ /* 0x041fe40007f5e0ff */
[C---:B------:R-:W-:Y:S02]  /*a790*/  IADD3.X R7, PT, PT, R5.reuse, R31, RZ, P0, !PT ;  /* 0x0000001f05077210 */ /* 0x040fe400007fe4ff */
[----:B------:R-:W-:Y:S02]  /*a7a0*/  IADD3 R8, P1, PT, R4, R27, RZ ;  /* 0x0000001b04087210 */ /* 0x000fe40007f3e0ff */
[----:B------:R-:W4:Y:S01]  /*a7b0*/  LDG.E R4, desc[UR6][R4.64] ;  /* 0x0000000604047981 */ /* 0x000f22000c1e1900 */
[----:B------:R-:W-:-:S02]  /*a7c0*/  IADD3.X R11, PT, PT, R5, R37, RZ, P2, !PT ;  /* 0x00000025050b7210 */ /* 0x000fc400017fe4ff */
[----:B------:R-:W-:Y:S01]  /*a7d0*/  IADD3.X R9, PT, PT, R5, R29, RZ, P1, !PT ;  /* 0x0000001d05097210 */ /* 0x000fe20000ffe4ff */
[----:B------:R-:W4:Y:S04]  /*a7e0*/  LDG.E R7, desc[UR6][R6.64] ;  /* 0x0000000606077981 */ /* 0x000f28000c1e1900 */
[----:B------:R-:W5:Y:S04]  /*a7f0*/  LDG.E R8, desc[UR6][R8.64] ;  /* 0x0000000608087981 */ /* 0x000f68000c1e1900 */
[----:B------:R-:W5:Y:S01]  /*a800*/  LDG.E R11, desc[UR6][R10.64] ;  /* 0x000000060a0b7981 */ /* 0x000f62000c1e1900 */
[----:B------:R-:W-:-:S02]  /*a810*/  LOP3.LUT R16, R24, 0xfffffffc, RZ, 0xc0, !PT ;  /* 0xfffffffc18107812 */ /* 0x000fc400078ec0ff */
[----:B------:R-:W-:Y:S02]  /*a820*/  LOP3.LUT R15, R26, 0x1, RZ, 0xc0, !PT ;  /* 0x000000011a0f7812 */ /* 0x000fe400078ec0ff */
[----:B--2---:R-:W-:-:S04]  /*a830*/  IADD3 R12, P0, PT, R16, UR8, RZ ;  /* 0x00000008100c7c10 */ /* 0x004fc8000ff1e0ff */
[C---:B------:R-:W-:Y:S02]  /*a840*/  IADD3.X R13, PT, PT, R15.reuse, UR9, RZ, P0, !PT ;  /* 0x000000090f0d7c10 */ /* 0x040fe400087fe4ff */
[C---:B---3--:R-:W-:Y:S02]  /*a850*/  IADD3 R14, P0, PT, R16.reuse, UR10, RZ ;  /* 0x0000000a100e7c10 */ /* 0x048fe4000ff1e0ff */
[----:B------:R-:W-:Y:S02]  /*a860*/  IADD3 R16, P1, PT, R16, UR4, RZ ;  /* 0x0000000410107c10 */ /* 0x000fe4000ff3e0ff */
[----:B------:R-:W-:Y:S02]  /*a870*/  IADD3.X R15, PT, PT, R15, UR11, RZ, P0, !PT ;  /* 0x0000000b0f0f7c10 */ /* 0x000fe400087fe4ff */
[----:B----4-:R-:W-:Y:S02]  /*a880*/  F2FP.BF16.F32.PACK_AB R19, R7, R4 ;  /* 0x000000040713723e */ /* 0x010fe400000010ff */
[----:B------:R-:W-:-:S04]  /*a890*/  LOP3.LUT R4, R26, 0x3, RZ, 0xc0, !PT ;  /* 0x000000031a047812 */ /* 0x000fc800078ec0ff */
[----:B------:R-:W-:Y:S02]  /*a8a0*/  IADD3.X R17, PT, PT, R4, UR5, RZ, P1, !PT ;  /* 0x0000000504117c10 */ /* 0x000fe40008ffe4ff */
[----:B-----5:R-:W-:Y:S02]  /*a8b0*/  F2FP.BF16.F32.PACK_AB R21, R11, R8 ;  /* 0x000000080b15723e */ /* 0x020fe400000010ff */
        /* <DEDUP_REMOVED lines=62> */
.L_x_320:
        /* <DEDUP_REMOVED lines=14> */
.L_x_4741:


//--------------------- .text._Z35group_norm_nhwc_bwd_one_pass_kernelI11Bf16IOBf16WLi256ELi98ELi392EEv26Group_norm_nhwc_bwd_params --------------------------
	.section	.text._Z35group_norm_nhwc_bwd_one_pass_kernelI11Bf16IOBf16WLi256ELi98ELi392EEv26Group_norm_nhwc_bwd_params,"ax",@progbits
	.align	128
        .global         _Z35group_norm_nhwc_bwd_one_pass_kernelI11Bf16IOBf16WLi256ELi98ELi392EEv26Group_norm_nhwc_bwd_params
        .type           _Z35group_norm_nhwc_bwd_one_pass_kernelI11Bf16IOBf16WLi256ELi98ELi392EEv26Group_norm_nhwc_bwd_params,@function
        .size           _Z35group_norm_nhwc_bwd_one_pass_kernelI11Bf16IOBf16WLi256ELi98ELi392EEv26Group_norm_nhwc_bwd_params,(.L_x_4742 - _Z35group_norm_nhwc_bwd_one_pass_kernelI11Bf16IOBf16WLi256ELi98ELi392EEv26Group_norm_nhwc_bwd_params)
        .other          _Z35group_norm_nhwc_bwd_one_pass_kernelI11Bf16IOBf16WLi256ELi98ELi392EEv26Group_norm_nhwc_bwd_params,@"STO_CUDA_ENTRY STV_DEFAULT"
_Z35group_norm_nhwc_bwd_one_pass_kernelI11Bf16IOBf16WLi256ELi98ELi392EEv26Group_norm_nhwc_bwd_params:
.text._Z35group_norm_nhwc_bwd_one_pass_kernelI11Bf16IOBf16WLi256ELi98ELi392EEv26Group_norm_nhwc_bwd_params:
        /* <DEDUP_REMOVED lines=26> */
.L_x_345:
[----:B0-----:R-:W2:Y:S01]  /*01a0*/  LDL.LU R4, [R1+0x130] ;  /* 0x0001300001047983 */ /* 0x001ea20000300800 */
[----:B------:R-:W1:Y:S01]  /*01b0*/  LDCU UR14, c[0x0][0x410] ;  /* 0x00008200ff0e77ac */ /* 0x000e620008000800 */
[----:B------:R-:W-:Y:S02]  /*01c0*/  IABS R3, UR8 ;  /* 0x0000000800037c13 */ /* 0x000fe40008000000 */
[C---:B------:R-:W-:Y:S01]  /*01d0*/  IADD3 R7, PT, PT, R100.reuse, 0x8, RZ ;  /* 0x0000000864077810 */ /* 0x040fe20007ffe0ff */
[----:B------:R-:W-:Y:S01]  /*01e0*/  UMOV UR6, URZ ;  /* 0x000000ff00067c82 */ /* 0x000fe20008000000 */
[----:B------:R-:W-:Y:S01]  /*01f0*/  R2UR UR9, R3 ;  /* 0x00000000030972ca */ /* 0x000fe200000e0000 */
[----:B------:R-:W3:Y:S01]  /*0200*/  LDCU.128 UR16, c[0x0][0x400] ;  /* 0x00008000ff1077ac */ /* 0x000ee20008000c00 */
[----:B------:R-:W-:Y:S01]  /*0210*/  SHF.R.S32.HI R3, RZ, 0x1f, R100 ;  /* 0x0000001fff037819 */ /* 0x000fe20000011464 */
[----:B------:R-:W-:Y:S01]  /*0220*/  STL [R1+0x1ec], R124 ;  /* 0x0001ec7c01007387 */ /* 0x000fe20000100800 */
[----:B------:R-:W-:Y:S01]  /*0230*/  SHF.R.S32.HI R5, RZ, 0x1f, R7 ;  /* 0x0000001fff057819 */ /* 0x000fe20000011407 */
[----:B------:R-:W-:Y:S01]  /*0240*/  UISETP.GE.AND UP4, UPT, UR8, URZ, UPT ;  /* 0x000000ff0800728c */ /* 0x000fe2000bf86270 */
[----:B------:R-:W-:Y:S01]  /*0250*/  IADD3 R9, PT, PT, R100, 0x10, RZ ;  /* 0x0000001064097810 */ /* 0x000fe20007ffe0ff */
[----:B------:R-:W-:Y:S01]  /*0260*/  STL [R1+0x1f0], R124 ;  /* 0x0001f07c01007387 */ /* 0x000fe20000100800 */
[----:B------:R-:W-:-:S02]  /*0270*/  LOP3.LUT R106, R106, 0xfeffffff, RZ, 0xc0, !PT ;  /* 0xfeffffff6a6a7812 */ /* 0x000fc400078ec0ff */
[----:B------:R-:W-:Y:S01]  /*0280*/  SHF.R.S32.HI R17, RZ, 0x1f, R9 ;  /* 0x0000001fff117819 */ /* 0x000fe20000011409 */
[----:B------:R-:W-:Y:S01]  /*0290*/  STL [R1+0x1f4], R124 ;  /* 0x0001f47c01007387 */ /* 0x000fe20000100800 */
[C---:B------:R-:W-:Y:S01]  /*02a0*/  IADD3 R77, PT, PT, R100.reuse, 0xd0, RZ ;  /* 0x000000d0644d7810 */ /* 0x040fe20007ffe0ff */
[----:B-1----:R-:W-:Y:S02]  /*02b0*/  ULOP3.LUT UR12, UR8, UR14, URZ, 0x3c, !UPT ;  /* 0x0000000e080c7292 */ /* 0x002fe4000f8e3cff */
[----:B0-----:R-:W-:Y:S01]  /*02c0*/  MOV R0, UR14 ;  /* 0x0000000e00007c02 */ /* 0x001fe20008000f00 */
[----:B------:R-:W-:Y:S01]  /*02d0*/  UISETP.NE.AND UP0, UPT, UR14, URZ, UPT ;  /* 0x000000ff0e00728c */ /* 0x000fe2000bf05270 */
[----:B------:R-:W-:Y:S01]  /*02e0*/  STL [R1+0x1fc], R124 ;  /* 0x0001fc7c01007387 */ /* 0x000fe20000100800 */
[----:B------:R-:W-:Y:S02]  /*02f0*/  LOP3.LUT R107, R107, 0xfffffffe, RZ, 0xc0, !PT ;  /* 0xfffffffe6b6b7812 */ /* 0x000fe400078ec0ff */
[----:B------:R-:W-:Y:S01]  /*0300*/  IABS R0, R0 ;  /* 0x0000000000007213 */ /* 0x000fe20000000000 */
[----:B------:R-:W-:Y:S01]  /*0310*/  STL [R1+0x208], R124 ;  /* 0x0002087c01007387 */ /* 0x000fe20000100800 */
[----:B---3--:R-:W-:-:S02]  /*0320*/  ISETP.GE.U32.AND P0, PT, R100, UR16, PT ;  /* 0x0000001064007c0c */ /* 0x008fc4000bf06070 */
[----:B------:R-:W-:Y:S01]  /*0330*/  R2UR UR13, R0 ;  /* 0x00000000000d72ca */ /* 0x000fe200000e0000 */
[----:B------:R-:W-:Y:S01]  /*0340*/  STL [R1+0x228], R124 ;  /* 0x0002287c01007387 */ /* 0x000fe20000100800 */
[----:B------:R-:W-:Y:S02]  /*0350*/  ISETP.GE.AND.EX P3, PT, R3, UR17, PT, P0 ;  /* 0x0000001103007c0c */ /* 0x000fe4000bf66300 */
[----:B------:R-:W-:Y:S01]  /*0360*/  ISETP.GE.U32.AND P0, PT, R7, UR16, PT ;  /* 0x0000001007007c0c */ /* 0x000fe2000bf06070 */
[----:B------:R-:W-:Y:S01]  /*0370*/  STL.64 [R1+0x238], R124 ;  /* 0x0002387c01007387 */ /* 0x000fe20000100a00 */
[----:B------:R-:W-:Y:S02]  /*0380*/  MOV R11, UR18 ;  /* 0x00000012000b7c02 */ /* 0x000fe40008000f00 */
[----:B------:R-:W-:Y:S01]  /*0390*/  ISETP.GE.AND.EX P4, PT, R5, UR17, PT, P0 ;  /* 0x0000001105007c0c */ /* 0x000fe2000bf86300 */
[----:B------:R-:W-:Y:S01]  /*03a0*/  STL [R1+0x1e8], R125 ;  /* 0x0001e87d01007387 */ /* 0x000fe20000100800 */
[----:B------:R-:W-:-:S03]  /*03b0*/  ISETP.GE.U32.AND P0, PT, R9, UR16, PT ;  /* 0x0000001009007c0c */ /* 0x000fc6000bf06070 */
[----:B------:R-:W0:Y:S01]  /*03c0*/  I2F.RP R0, UR13 ;  /* 0x0000000d00007d06 */ /* 0x000e220008209400 */
[----:B------:R-:W-:Y:S01]  /*03d0*/  ISETP.GE.AND.EX P6, PT, R17, UR17, PT, P0 ;  /* 0x0000001111007c0c */ /* 0x000fe2000bfc6300 */
[----:B------:R-:W1:Y:S01]  /*03e0*/  @!P3 LDC.64 R12, c[0x0][0x3f8] ;  /* 0x0000fe00ff0cbb82 */ /* 0x000e620000000a00 */
[----:B------:R-:W-:Y:S01]  /*03f0*/  @P3 LOP3.LUT R106, R106, 0x1000000, RZ, 0xfc, !PT ;  /* 0x010000006a6a3812 */ /* 0x000fe200078efcff */
[----:B------:R-:W-:Y:S03]  /*0400*/  STL [R1+0x1f8], R125 ;  /* 0x0001f87d01007387 */ /* 0x000fe60000100800 */
[----:B------:R-:W-:Y:S01]  /*0410*/  LOP3.LUT R106, R106, 0xff7fffff, RZ, 0xc0, !PT ;  /* 0xff7fffff6a6a7812 */ /* 0x000fe200078ec0ff */
[----:B------:R-:W-:Y:S02]  /*0420*/  STL [R1+0x20c], R125 ;  /* 0x00020c7d01007387 */ /* 0x000fe40000100800 */
[----:B------:R-:W3:Y:S01]  /*0430*/  @!P3 LDC.64 R20, c[0x0][0x398] ;  /* 0x0000e600ff14bb82 */ /* 0x000ee20000000a00 */
[----:B------:R-:W-:Y:S01]  /*0440*/  @P4 LOP3.LUT R106, R106, 0x800000, RZ, 0xfc, !PT ;  /* 0x008000006a6a4812 */ /* 0x000fe200078efcff */
[----:B------:R-:W-:Y:S01]  /*0450*/  STL [R1+0x22c], R125 ;  /* 0x00022c7d01007387 */ /* 0x000fe20000100800 */
[----:B0-----:R-:W0:Y:S02]  /*0460*/  MUFU.RCP R0, R0 ;  /* 0x0000000000007308 */ /* 0x001e240000001000 */
[----:B------:R-:W-:Y:S01]  /*0470*/  LOP3.LUT R106, R106, 0xffbfffff, RZ, 0xc0, !PT ;  /* 0xffbfffff6a6a7812 */ /* 0x000fe200078ec0ff */
[----:B------:R-:W-:Y:S02]  /*0480*/  STL [R1+0x1a0], R100 ;  /* 0x0001a06401007387 */ /* 0x000fe40000100800 */
[----:B------:R-:W4:Y:S01]  /*0490*/  @!P3 LDC.64 R14, c[0x0][0x3a0] ;  /* 0x0000e800ff0ebb82 */ /* 0x000f220000000a00 */
[----:B------:R-:W-:-:S07]  /*04a0*/  @P6 LOP3.LUT R106, R106, 0x400000, RZ, 0xfc, !PT ;  /* 0x004000006a6a6812 */ /* 0x000fce00078efcff */
[----:B------:R-:W1:Y:S01]  /*04b0*/  @!P4 LDC.64 R22, c[0x0][0x3f8] ;  /* 0x0000fe00ff16cb82 */ /* 0x000e620000000a00 */
[----:B0-----:R-:W-:-:S07]  /*04c0*/  IADD3 R2, PT, PT, R0, 0xffffffe, RZ ;  /* 0x0ffffffe00027810 */ /* 0x001fce0007ffe0ff */
[----:B------:R-:W0:Y:S01]  /*04d0*/  @!P6 LDC.64 R26, c[0x0][0x3f8] ;  /* 0x0000fe00ff1aeb82 */ /* 0x000e220000000a00 */
[----:B------:R-:W3:Y:S07]  /*04e0*/  F2I.FTZ.U32.TRUNC.NTZ R2, R2 ;  /* 0x0000000200027305 */ /* 0x000eee000021f000 */
[----:B------:R-:W4:Y:S08]  /*04f0*/  @!P4 LDC.64 R116, c[0x0][0x3a0] ;  /* 0x0000e800ff74cb82 */ /* 0x000f300000000a00 */
[----:B------:R-:W4:Y:S01]  /*0500*/  @!P6 LDC.64 R28, c[0x0][0x3a0] ;  /* 0x0000e800ff1ceb82 */ /* 0x000f220000000a00 */
[----:B---3--:R-:W-:Y:S01]  /*0510*/  R2UR UR7, R2 ;  /* 0x00000000020772ca */ /* 0x008fe200000e0000 */
[----:B0-----:R-:W-:-:S12]  /*0520*/  @!P6 IMAD R6, R17, R26, RZ ;  /* 0x0000001a1106e224 */ /* 0x001fd800078e02ff */
        /* <DEDUP_REMOVED lines=21> */
[----:B------:R-:W-:Y:S02]  /*0680*/  MOV R0, UR5 ;  /* 0x0000000500007c02 */ /* 0x000fe40008000f00 */
[----:B--2---:R-:W-:Y:S01]  /*0690*/  IADD3 R38, P1, PT, R4, UR5, RZ ;  /* 0x0000000504267c10 */ /* 0x004fe2000ff3e0ff */
[----:B------:R-:W-:Y:S01]  /*06a0*/  USHF.R.S32.HI UR5, URZ, 0x1f, UR7 ;  /* 0x0000001fff057899 */ /* 0x000fe20008011407 */
[----:B-1----:R-:W-:Y:S02]  /*06b0*/  @!P4 IMAD R4, R5, R22, RZ ;  /* 0x000000160504c224 */ /* 0x002fe400078e02ff */
        /* <DEDUP_REMOVED lines=9> */
[----:B------:R-:W-:Y:S01]  /*0750*/  STL.64 [R1+0x1b0], R38 ;  /* 0x0001b02601007387 */ /* 0x000fe20000100a00 */
[----:B------:R-:W-:Y:S02]  /*0760*/  @!P3 MOV R40, R38 ;  /* 0x000000260028b202 */ /* 0x000fe40000000f00 */
[----:B------:R-:W-:-:S02]  /*0770*/  ISETP.GE.U32.AND P0, PT, R11, UR16, PT ;  /* 0x000000100b007c0c */ /* 0x000fc4000bf06070 */
[----:B------:R-:W-:Y:S01]  /*0780*/  SHF.R.S32.HI R19, RZ, 0x1f, R11 ;  /* 0x0000001fff137819 */ /* 0x000fe2000001140b */
[----:B------:R-:W-:Y:S01]  /*0790*/  @!P3 IMAD.WIDE.U32 R2, R100, R12, R40 ;  /* 0x0000000c6402b225 */ /* 0x000fe200078e0028 */
[----:B------:R-:W-:Y:S02]  /*07a0*/  STL.64 [R1+0x1a8], R40 ;  /* 0x0001a82801007387 */ /* 0x000fe40000100a00 */
[----:B------:R-:W-:Y:S02]  /*07b0*/  ISETP.GE.AND.EX P5, PT, R19, UR17, PT, P0 ;  /* 0x0000001113007c0c */ /* 0x000fe4000bfa6300 */
[----:B------:R-:W-:Y:S02]  /*07c0*/  @!P3 IADD3 R3, PT, PT, R3, R13, RZ ;  /* 0x0000000d0303b210 */ /* 0x000fe40007ffe0ff */
[C---:B------:R-:W-:Y:S02]  /*07d0*/  @!P3 SHF.L.U32 R121, R2.reuse, 0x1, RZ ;  /* 0x000000010279b819 */ /* 0x040fe400000006ff */
[----:B------:R-:W-:-:S02]  /*07e0*/  @!P3 SHF.L.U64.HI R0, R2, 0x1, R3 ;  /* 0x000000010200b819 */ /* 0x000fc40000010203 */
[C---:B------:R-:W-:Y:S02]  /*07f0*/  @!P3 IADD3 R120, P2, PT, R121.reuse, R20, RZ ;  /* 0x000000147978b210 */ /* 0x040fe40007f5e0ff */
[----:B----4-:R-:W-:Y:S02]  /*0800*/  @!P3 IADD3 R2, P1, PT, R121, R14, RZ ;  /* 0x0000000e7902b210 */ /* 0x010fe40007f3e0ff */
[----:B------:R-:W-:Y:S01]  /*0810*/  @!P3 IADD3.X R121, PT, PT, R0, R21, RZ, P2, !PT ;  /* 0x000000150079b210 */ /* 0x000fe200017fe4ff */
[----:B------:R-:W1:Y:S01]  /*0820*/  @!P5 LDC.64 R30, c[0x0][0x3f8] ;  /* 0x0000fe00ff1edb82 */ /* 0x000e620000000a00 */
[----:B------:R-:W-:Y:S02]  /*0830*/  LOP3.LUT P2, RZ, R106, 0x800000, RZ, 0xc0, !PT ;  /* 0x008000006aff7812 */ /* 0x000fe4000784c0ff */
[----:B------:R-:W-:Y:S01]  /*0840*/  IADD3 R13, PT, PT, R100, 0x20, RZ ;  /* 0x00000020640d7810 */ /* 0x000fe20007ffe0ff */
[----:B------:R-:W-:Y:S01]  /*0850*/  STL.64 [R1+0x240], R120 ;  /* 0x0002407801007387 */ /* 0x000fe20000100a00 */
[----:B------:R-:W-:-:S02]  /*0860*/  @!P3 IADD3.X R3, PT, PT, R0, R15, RZ, P1, !PT ;  /* 0x0000000f0003b210 */ /* 0x000fc40000ffe4ff */
[----:B------:R-:W-:Y:S02]  /*0870*/  ISETP.GE.U32.AND P0, PT, R13, UR16, PT ;  /* 0x000000100d007c0c */ /* 0x000fe4000bf06070 */
[----:B------:R-:W-:Y:S02]  /*0880*/  SHF.R.S32.HI R21, RZ, 0x1f, R13 ;  /* 0x0000001fff157819 */ /* 0x000fe4000001140d */
[----:B------:R-:W-:Y:S02]  /*0890*/  IADD3 R15, PT, PT, R100, 0x28, RZ ;  /* 0x00000028640f7810 */ /* 0x000fe40007ffe0ff */
[----:B------:R-:W-:Y:S01]  /*08a0*/  ISETP.GE.AND.EX P4, PT, R21, UR17, PT, P0 ;  /* 0x0000001115007c0c */ /* 0x000fe2000bf86300 */
[----:B------:R-:W-:Y:S01]  /*08b0*/  @!P2 IMAD R23, R7, R23, R4 ;  /* 0x000000170717a224 */ /* 0x000fe200078e0204 */
[----:B------:R-:W2:Y:S01]  /*08c0*/  @!P2 LDC.64 R24, c[0x0][0x398] ;  /* 0x0000e600ff18ab82 */ /* 0x000ea20000000a00 */
[----:B------:R-:W-:Y:S02]  /*08d0*/  @!P2 MOV R4, R38 ;  /* 0x000000260004a202 */ /* 0x000fe40000000f00 */
[----:B------:R-:W-:-:S02]  /*08e0*/  @!P2 MOV R5, R41 ;  /* 0x000000290005a202 */ /* 0x000fc40000000f00 */
[----:B------:R-:W-:Y:S02]  /*08f0*/  ISETP.GE.U32.AND P1, PT, R15, UR16, PT ;  /* 0x000000100f007c0c */ /* 0x000fe4000bf26070 */
[----:B------:R-:W-:Y:S01]  /*0900*/  SHF.R.S32.HI R17, RZ, 0x1f, R15 ;  /* 0x0000001fff117819 */ /* 0x000fe2000001140f */
[----:B------:R-:W-:Y:S01]  /*0910*/  @!P2 IMAD.WIDE.U32 R4, R7, R22, R4 ;  /* 0x000000160704a225 */ /* 0x000fe200078e0004 */
[----:B------:R-:W-:Y:S02]  /*0920*/  LOP3.LUT R106, R106, 0xffdfffff, RZ, 0xc0, !PT ;  /* 0xffdfffff6a6a7812 */ /* 0x000fe400078ec0ff */
[----:B------:R-:W-:Y:S01]  /*0930*/  ISETP.GE.AND.EX P3, PT, R17, UR17, PT, P1 ;  /* 0x0000001111007c0c */ /* 0x000fe2000bf66310 */
[----:B------:R-:W-:Y:S01]  /*0940*/  @!P6 IMAD R7, R9, R27, R6 ;  /* 0x0000001b0907e224 */ /* 0x000fe200078e0206 */
[----:B------:R-:W-:Y:S01]  /*0950*/  @!P2 IADD3 R5, PT, PT, R5, R23, RZ ;  /* 0x000000170505a210 */ /* 0x000fe20007ffe0ff */
[----:B------:R-:W3:Y:S01]  /*0960*/  @!P4 LDC.64 R32, c[0x0][0x3f8] ;  /* 0x0000fe00ff20cb82 */ /* 0x000ee20000000a00 */
[C---:B------:R-:W-:Y:S01]  /*0970*/  @!P2 SHF.L.U32 R119, R4.reuse, 0x1, RZ ;  /* 0x000000010477a819 */ /* 0x040fe200000006ff */
[----:B-1----:R-:W-:Y:S01]  /*0980*/  @!P5 IMAD R6, R19, R30, RZ ;  /* 0x0000001e1306d224 */ /* 0x002fe200078e02ff */
[----:B------:R-:W-:-:S02]  /*0990*/  @!P2 SHF.L.U64.HI R0, R4, 0x1, R5 ;  /* 0x000000010400a819 */ /* 0x000fc40000010205 */
[----:B------:R-:W-:Y:S02]  /*09a0*/  @!P6 MOV R4, R38 ;  /* 0x000000260004e202 */ /* 0x000fe40000000f00 */
[----:B------:R-:W-:Y:S01]  /*09b0*/  @!P6 MOV R5, R41 ;  /* 0x000000290005e202 */ /* 0x000fe20000000f00 */
[----:B------:R-:W1:Y:S01]  /*09c0*/  @!P6 LDC.64 R22, c[0x0][0x398] ;  /* 0x0000e600ff16eb82 */ /* 0x000e620000000a00 */
[----:B------:R-:W-:Y:S02]  /*09d0*/  @!P2 IADD3 R116, P0, PT, R119, R116, RZ ;  /* 0x000000747774a210 */ /* 0x000fe40007f1e0ff */
[----:B------:R-:W-:Y:S01]  /*09e0*/  @P5 LOP3.LUT R106, R106, 0x200000, RZ, 0xfc, !PT ;  /* 0x002000006a6a5812 */ /* 0x000fe200078efcff */
[----:B------:R-:W-:Y:S01]  /*09f0*/  @!P6 IMAD.WIDE.U32 R4, R9, R26, R4 ;  /* 0x0000001a0904e225 */ /* 0x000fe200078e0004 */
[----:B------:R-:W-:Y:S02]  /*0a00*/  @!P2 IADD3.X R117, PT, PT, R0, R117, RZ, P0, !PT ;  /* 0x000000750075a210 */ /* 0x000fe400007fe4ff */
[----:B--2---:R-:W-:Y:S01]  /*0a10*/  @!P2 IADD3 R118, P0, PT, R119, R24, RZ ;  /* 0x000000187776a210 */ /* 0x004fe20007f1e0ff */
[----:B------:R-:W2:Y:S01]  /*0a20*/  @!P5 LDC.64 R26, c[0x0][0x3a0] ;  /* 0x0000e800ff1adb82 */ /* 0x000ea20000000a00 */
[----:B------:R-:W-:Y:S01]  /*0a30*/  @!P6 IADD3 R5, PT, PT, R5, R7, RZ ;  /* 0x000000070505e210 */ /* 0x000fe20007ffe0ff */
[----:B------:R-:W-:Y:S01]  /*0a40*/  @!P5 IMAD R9, R11, R31, R6 ;  /* 0x0000001f0b09d224 */ /* 0x000fe200078e0206 */
[----:B------:R-:W-:Y:S01]  /*0a50*/  @!P6 SHF.L.U32 R115, R4, 0x1, RZ ;  /* 0x000000010473e819 */ /* 0x000fe200000006ff */
[----:B------:R-:W-:Y:S01]  /*0a60*/  STL.64 [R1+0x230], R116 ;  /* 0x0002307401007387 */ /* 0x000fe20000100a00 */
[----:B------:R-:W-:-:S02]  /*0a70*/  @!P2 IADD3.X R119, PT, PT, R0, R25, RZ, P0, !PT ;  /* 0x000000190077a210 */ /* 0x000fc400007fe4ff */
[----:B------:R-:W-:Y:S01]  /*0a80*/  @!P6 SHF.L.U64.HI R0, R4, 0x1, R5 ;  /* 0x000000010400e819 */ /* 0x000fe20000010205 */
[----:B------:R-:W4:Y:S01]  /*0a90*/  @!P5 LDC.64 R24, c[0x0][0x398] ;  /* 0x0000e600ff18db82 */ /* 0x000f220000000a00 */
[----:B------:R-:W-:Y:S01]  /*0aa0*/  @!P6 IADD3 R4, P0, PT, R115, R28, RZ ;  /* 0x0000001c7304e210 */ /* 0x000fe20007f1e0ff */
[----:B---3--:R-:W-:Y:S01]  /*0ab0*/  @!P4 IMAD R8, R21, R32, RZ ;  /* 0x000000201508c224 */ /* 0x008fe200078e02ff */
[----:B------:R-:W-:Y:S02]  /*0ac0*/  @!P5 MOV R6, R38 ;  /* 0x000000260006d202 */ /* 0x000fe40000000f00 */
[----:B------:R-:W-:Y:S02]  /*0ad0*/  @!P6 IADD3.X R5, PT, PT, R0, R29, RZ, P0, !PT ;  /* 0x0000001d0005e210 */ /* 0x000fe400007fe4ff */
[----:B------:R-:W-:Y:S01]  /*0ae0*/  @!P5 MOV R7, R41 ;  /* 0x000000290007d202 */ /* 0x000fe20000000f00 */
[----:B------:R-:W3:Y:S01]  /*0af0*/  @!P3 LDC.64 R28, c[0x0][0x3f8] ;  /* 0x0000fe00ff1cbb82 */ /* 0x000ee20000000a00 */
[----:B-1----:R-:W-:Y:S01]  /*0b00*/  @!P6 IADD3 R114, P0, PT, R115, R22, RZ ;  /* 0x000000167372e210 */ /* 0x002fe20007f1e0ff */
[----:B------:R1:W-:Y:S01]  /*0b10*/  STL [R1+0x210], R5 ;  /* 0x0002100501007387 */ /* 0x0003e20000100800 */
[----:B------:R-:W-:Y:S01]  /*0b20*/  LOP3.LUT R106, R106, 0xffefffff, RZ, 0xc0, !PT ;  /* 0xffefffff6a6a7812 */ /* 0x000fe200078ec0ff */
[----:B------:R-:W-:Y:S01]  /*0b30*/  @!P5 IMAD.WIDE.U32 R6, R11, R30, R6 ;  /* 0x0000001e0b06d225 */ /* 0x000fe200078e0006 */
[----:B------:R-:W-:-:S02]  /*0b40*/  @!P6 IADD3.X R115, PT, PT, R0, R23, RZ, P0, !PT ;  /* 0x000000170073e210 */ /* 0x000fc400007fe4ff */
[----:B------:R-:W-:Y:S01]  /*0b50*/  @P4 LOP3.LUT R106, R106, 0x100000, RZ, 0xfc, !PT ;  /* 0x001000006a6a4812 */ /* 0x000fe200078efcff */
[----:B------:R-:W0:Y:S01]  /*0b60*/  @!P4 LDC.64 R18, c[0x0][0x3a0] ;  /* 0x0000e800ff12cb82 */ /* 0x000e220000000a00 */
[----:B------:R-:W-:Y:S01]  /*0b70*/  @!P5 IADD3 R7, PT, PT, R7, R9, RZ ;  /* 0x000000090707d210 */ /* 0x000fe20007ffe0ff */
[----:B------:R-:W-:Y:S01]  /*0b80*/  @!P4 IMAD R11, R13, R33, R8 ;  /* 0x000000210d0bc224 */ /* 0x000fe200078e0208 */
[C---:B------:R-:W-:Y:S01]  /*0b90*/  @!P5 SHF.L.U32 R113, R6.reuse, 0x1, RZ ;  /* 0x000000010671d819 */ /* 0x040fe200000006ff */
[----:B------:R1:W-:Y:S01]  /*0ba0*/  STL.64 [R1+0x218], R114 ;  /* 0x0002187201007387 */ /* 0x0003e20000100a00 */
[----:B------:R-:W-:Y:S02]  /*0bb0*/  @!P4 MOV R8, R38 ;  /* 0x000000260008c202 */ /* 0x000fe40000000f00 */
[----:B------:R-:W-:Y:S01]  /*0bc0*/  @!P4 MOV R9, R41 ;  /* 0x000000290009c202 */ /* 0x000fe20000000f00 */
[----:B------:R-:W1:Y:S01]  /*0bd0*/  @!P4 LDC.64 R20, c[0x0][0x398] ;  /* 0x0000e600ff14cb82 */ /* 0x000e620000000a00 */
[----:B------:R-:W-:-:S02]  /*0be0*/  @!P5 SHF.L.U64.HI R0, R6, 0x1, R7 ;  /* 0x000000010600d819 */ /* 0x000fc40000010207 */
[----:B--2---:R-:W-:Y:S01]  /*0bf0*/  @!P5 IADD3 R6, P0, PT, R113, R26, RZ ;  /* 0x0000001a7106d210 */ /* 0x004fe20007f1e0ff */
[----:B------:R-:W-:Y:S01]  /*0c00*/  @!P4 IMAD.WIDE.U32 R8, R13, R32, R8 ;  /* 0x000000200d08c225 */ /* 0x000fe200078e0008 */
[----:B------:R-:W-:Y:S02]  /*0c10*/  LOP3.LUT R106, R106, 0xfff7ffff, RZ, 0xc0, !PT ;  /* 0xfff7ffff6a6a7812 */ /* 0x000fe400078ec0ff */
[----:B------:R-:W-:Y:S01]  /*0c20*/  @!P5 IADD3.X R7, PT, PT, R0, R27, RZ, P0, !PT ;  /* 0x0000001b0007d210 */ /* 0x000fe200007fe4ff */
[----:B------:R-:W2:Y:S01]  /*0c30*/  @!P3 LDC.64 R22, c[0x0][0x3a0] ;  /* 0x0000e800ff16bb82 */ /* 0x000ea20000000a00 */
[----:B---3--:R-:W-:Y:S01]  /*0c40*/  @!P3 IMAD R10, R17, R28, RZ ;  /* 0x0000001c110ab224 */ /* 0x008fe200078e02ff */
[----:B----4-:R-:W-:Y:S02]  /*0c50*/  @!P5 IADD3 R112, P0, PT, R113, R24, RZ ;  /* 0x000000187170d210 */ /* 0x010fe40007f1e0ff */
[----:B------:R-:W-:Y:S01]  /*0c60*/  @!P4 IADD3 R9, PT, PT, R9, R11, RZ ;  /* 0x0000000b0909c210 */ /* 0x000fe20007ffe0ff */
[----:B------:R-:W-:Y:S01]  /*0c70*/  @!P3 IMAD R13, R15, R29, R10 ;  /* 0x0000001d0f0db224 */ /* 0x000fe200078e020a */
[----:B------:R-:W-:Y:S01]  /*0c80*/  @!P4 SHF.L.U32 R111, R8, 0x1, RZ ;  /* 0x00000001086fc819 */ /* 0x000fe200000006ff */
[----:B------:R-:W-:Y:S01]  /*0c90*/  STL.64 [R1+0x200], R6 ;  /* 0x0002000601007387 */ /* 0x000fe20000100a00 */
[----:B------:R-:W3:Y:S01]  /*0ca0*/  @!P3 LDC.64 R26, c[0x0][0x398] ;  /* 0x0000e600ff1abb82 */ /* 0x000ee20000000a00 */
[----:B------:R-:W-:-:S02]  /*0cb0*/  @!P3 MOV R10, R38 ;  /* 0x00000026000ab202 */ /* 0x000fc40000000f00 */
[----:B------:R-:W-:Y:S02]  /*0cc0*/  @!P3 MOV R11, R41 ;  /* 0x00000029000bb202 */ /* 0x000fe40000000f00 */
[----:B------:R-:W-:Y:S02]  /*0cd0*/  @!P5 IADD3.X R113, PT, PT, R0, R25, RZ, P0, !PT ;  /* 0x000000190071d210 */ /* 0x000fe400007fe4ff */
[----:B------:R-:W-:Y:S01]  /*0ce0*/  @!P4 SHF.L.U64.HI R0, R8, 0x1, R9 ;  /* 0x000000010800c819 */ /* 0x000fe20000010209 */
[----:B------:R-:W-:Y:S01]  /*0cf0*/  @!P3 IMAD.WIDE.U32 R10, R15, R28, R10 ;  /* 0x0000001c0f0ab225 */ /* 0x000fe200078e000a */
[----:B0-----:R-:W-:Y:S01]  /*0d00*/  @!P4 IADD3 R8, P0, PT, R111, R18, RZ ;  /* 0x000000126f08c210 */ /* 0x001fe20007f1e0ff */
[----:B------:R0:W-:Y:S01]  /*0d10*/  STL.64 [R1+0x220], R112 ;  /* 0x0002207001007387 */ /* 0x0001e20000100a00 */
[----:B------:R-:W-:Y:S02]  /*0d20*/  IADD3 R15, PT, PT, R100, 0x30, RZ ;  /* 0x00000030640f7810 */ /* 0x000fe40007ffe0ff */
[----:B------:R-:W-:-:S02]  /*0d30*/  @!P4 IADD3.X R9, PT, PT, R0, R19, RZ, P0, !PT ;  /* 0x000000130009c210 */ /* 0x000fc400007fe4ff */
[----:B-1----:R-:W-:Y:S02]  /*0d40*/  @!P4 IADD3 R110, P0, PT, R111, R20, RZ ;  /* 0x000000146f6ec210 */ /* 0x002fe40007f1e0ff */
[----:B------:R-:W-:Y:S02]  /*0d50*/  @!P3 IADD3 R11, PT, PT, R11, R13, RZ ;  /* 0x0000000d0b0bb210 */ /* 0x000fe40007ffe0ff */
[----:B------:R-:W-:Y:S02]  /*0d60*/  @!P3 SHF.L.U32 R109, R10, 0x1, RZ ;  /* 0x000000010a6db819 */ /* 0x000fe400000006ff */
[----:B------:R-:W-:Y:S02]  /*0d70*/  @!P4 IADD3.X R111, PT, PT, R0, R21, RZ, P0, !PT ;  /* 0x00000015006fc210 */ /* 0x000fe400007fe4ff */
[----:B------:R-:W-:Y:S02]  /*0d80*/  @!P3 SHF.L.U64.HI R0, R10, 0x1, R11 ;  /* 0x000000010a00b819 */ /* 0x000fe4000001020b */
[----:B--2---:R-:W-:-:S02]  /*0d90*/  @!P3 IADD3 R10, P0, PT, R109, R22, RZ ;  /* 0x000000166d0ab210 */ /* 0x004fc40007f1e0ff */
[----:B------:R-:W-:Y:S02]  /*0da0*/  SHF.R.S32.HI R13, RZ, 0x1f, R15 ;  /* 0x0000001fff0d7819 */ /* 0x000fe4000001140f */
[----:B------:R-:W-:Y:S02]  /*0db0*/  @!P3 IADD3.X R11, PT, PT, R0, R23, RZ, P0, !PT ;  /* 0x00000017000bb210 */ /* 0x000fe400007fe4ff */
[----:B---3--:R-:W-:Y:S02]  /*0dc0*/  @!P3 IADD3 R108, P0, PT, R109, R26, RZ ;  /* 0x0000001a6d6cb210 */ /* 0x008fe40007f1e0ff */
[----:B------:R-:W-:Y:S02]  /*0dd0*/  @P3 LOP3.LUT R106, R106, 0x80000, RZ, 0xfc, !PT ;  /* 0x000800006a6a3812 */ /* 0x000fe400078efcff */
[----:B------:R-:W-:Y:S02]  /*0de0*/  @!P3 IADD3.X R109, PT, PT, R0, R27, RZ, P0, !PT ;  /* 0x0000001b006db210 */ /* 0x000fe400007fe4ff */
[----:B------:R-:W-:-:S02]  /*0df0*/  ISETP.GE.U32.AND P0, PT, R15, UR16, PT ;  /* 0x000000100f007c0c */ /* 0x000fc4000bf06070 */
[----:B------:R-:W-:Y:S02]  /*0e00*/  LOP3.LUT R106, R106, 0xfffbffff, RZ, 0xc0, !PT ;  /* 0xfffbffff6a6a7812 */ /* 0x000fe400078ec0ff */
[----:B------:R-:W-:-:S13]  /*0e10*/  ISETP.GE.AND.EX P1, PT, R13, UR17, PT, P0 ;  /* 0x000000110d007c0c */ /* 0x000fda000bf26300 */
[----:B------:R-:W1:Y:S01]  /*0e20*/  @!P1 LDC.64 R16, c[0x0][0x3f8] ;  /* 0x0000fe00ff109b82 */ /* 0x000e620000000a00 */
[----:B------:R-:W-:Y:S02]  /*0e30*/  @!P1 MOV R12, R38 ;  /* 0x00000026000c9202 */ /* 0x000fe40000000f00 */
[----:B------:R-:W-:-:S04]  /*0e40*/  @P1 LOP3.LUT R106, R106, 0x40000, RZ, 0xfc, !PT ;  /* 0x000400006a6a1812 */ /* 0x000fc800078efcff */
[----:B------:R-:W-:Y:S01]  /*0e50*/  LOP3.LUT R106, R106, 0xfffdffff, RZ, 0xc0, !PT ;  /* 0xfffdffff6a6a7812 */ /* 0x000fe200078ec0ff */
[----:B------:R-:W2:Y:S01]  /*0e60*/  @!P1 LDC.64 R18, c[0x0][0x3a0] ;  /* 0x0000e800ff129b82 */ /* 0x000ea20000000a00 */
[----:B-1----:R-:W-:Y:S01]  /*0e70*/  @!P1 IMAD R0, R13, R16, RZ ;  /* 0x000000100d009224 */ /* 0x002fe200078e02ff */
[----:B------:R-:W-:-:S03]  /*0e80*/  @!P1 MOV R13, R41 ;  /* 0x00000029000d9202 */ /* 0x000fc60000000f00 */
[C---:B------:R-:W-:Y:S02]  /*0e90*/  @!P1 IMAD R17, R15.reuse, R17, R0 ;  /* 0x000000110f119224 */ /* 0x040fe400078e0200 */
[----:B------:R-:W-:Y:S02]  /*0ea0*/  @!P1 IMAD.WIDE.U32 R12, R15, R16, R12 ;  /* 0x000000100f0c9225 */ /* 0x000fe400078e000c */
[----:B------:R-:W1:Y:S03]  /*0eb0*/  @!P1 LDC.64 R14, c[0x0][0x398] ;  /* 0x0000e600ff0e9b82 */ /* 0x000e660000000a00 */
[----:B------:R-:W-:Y:S02]  /*0ec0*/  @!P1 IADD3 R13, PT, PT, R13, R17, RZ ;  /* 0x000000110d0d9210 */ /* 0x000fe40007ffe0ff */
[C---:B------:R-:W-:Y:S02]  /*0ed0*/  @!P1 SHF.L.U32 R105, R12.reuse, 0x1, RZ ;  /* 0x000000010c699819 */ /* 0x040fe400000006ff */
[----:B------:R-:W-:-:S02]  /*0ee0*/  @!P1 SHF.L.U64.HI R0, R12, 0x1, R13 ;  /* 0x000000010c009819 */ /* 0x000fc4000001020d */
[C---:B--2---:R-:W-:Y:S02]  /*0ef0*/  @!P1 IADD3 R12, P0, PT, R105.reuse, R18, RZ ;  /* 0x00000012690c9210 */ /* 0x044fe40007f1e0ff */
[----:B------:R-:W-:Y:S02]  /*0f00*/  IADD3 R17, PT, PT, R100, 0x38, RZ ;  /* 0x0000003864117810 */ /* 0x000fe40007ffe0ff */
[----:B------:R-:W-:Y:S02]  /*0f10*/  @!P1 IADD3.X R13, PT, PT, R0, R19, RZ, P0, !PT ;  /* 0x00000013000d9210 */ /* 0x000fe400007fe4ff */
[----:B-1----:R-:W-:-:S04]  /*0f20*/  @!P1 IADD3 R104, P0, PT, R105, R14, RZ ;  /* 0x0000000e69689210 */ /* 0x002fc80007f1e0ff */
[----:B------:R-:W-:Y:S02]  /*0f30*/  @!P1 IADD3.X R105, PT, PT, R0, R15, RZ, P0, !PT ;  /* 0x0000000f00699210 */ /* 0x000fe400007fe4ff */
[----:B------:R-:W-:Y:S02]  /*0f40*/  SHF.R.S32.HI R15, RZ, 0x1f, R17 ;  /* 0x0000001fff0f7819 */ /* 0x000fe40000011411 */
[----:B------:R-:W-:-:S04]  /*0f50*/  ISETP.GE.U32.AND P0, PT, R17, UR16, PT ;  /* 0x0000001011007c0c */ /* 0x000fc8000bf06070 */
        /* <DEDUP_REMOVED lines=35> */
[----:B--2---:R-:W-:-:S04]  /*1190*/  @!P1 IADD3 R98, P0, PT, R97, R98, RZ ;  /* 0x0000006261629210 */ /* 0x004fc80007f1e0ff */
[----:B------:R-:W-:Y:S02]  /*11a0*/  @!P1 IADD3.X R99, PT, PT, R16, R99, RZ, P0, !PT ;  /* 0x0000006310639210 */ /* 0x000fe400007fe4ff */
[----:B-1----:R-:W-:-:S04]  /*11b0*/  @!P1 IADD3 R96, P0, PT, R97, R18, RZ ;  /* 0x0000001261609210 */ /* 0x002fc80007f1e0ff */
[----:B------:R-:W-:Y:S02]  /*11c0*/  @!P1 IADD3.X R97, PT, PT, R16, R19, RZ, P0, !PT ;  /* 0x0000001310619210 */ /* 0x000fe400007fe4ff */
[----:B------:R-:W-:-:S04]  /*11d0*/  IADD3 R19, PT, PT, R100, 0x48, RZ ;  /* 0x0000004864137810 */ /* 0x000fc80007ffe0ff */
        /* <DEDUP_REMOVED lines=272> */
[----:B------:R-:W-:-:S03]  /*22e0*/  IADD3 R19, PT, PT, R100, 0xb0, RZ ;  /* 0x000000b064137810 */ /* 0x000fc60007ffe0ff */
[----:B------:R-:W-:Y:S01]  /*22f0*/  STL.64 [R1+0x1e0], R56 ;  /* 0x0001e03801007387 */ /* 0x000fe20000100a00 */
        /* <DEDUP_REMOVED lines=47> */
[----:B------:R-:W-:-:S05]  /*25f0*/  @P1 LOP3.LUT R106, R106, 0x1, RZ, 0xfc, !PT ;  /* 0x000000016a6a1812 */ /* 0x000fca00078efcff */
        /* <DEDUP_REMOVED lines=33> */
[----:B------:R-:W-:Y:S02]  /*2810*/  SHF.R.S32.HI R19, RZ, 0x1f, R77 ;  /* 0x0000001fff137819 */ /* 0x000fe4000001144d */
[----:B------:R-:W-:Y:S02]  /*2820*/  ISETP.GE.U32.AND P1, PT, R77, UR16, PT ;  /* 0x000000104d007c0c */ /* 0x000fe4000bf26070 */
[C---:B------:R-:W-:Y:S02]  /*2830*/  LOP3.LUT P0, RZ, R106.reuse, 0x1000000, RZ, 0xc0, !PT ;  /* 0x010000006aff7812 */ /* 0x040fe4000780c0ff */
[----:B------:R-:W-:Y:S02]  /*2840*/  ISETP.GE.AND.EX P1, PT, R19, UR17, PT, P1 ;  /* 0x0000001113007c0c */ /* 0x000fe4000bf26310 */
[----:B------:R-:W-:-:S11]  /*2850*/  LOP3.LUT R106, R106, 0x7fffffff, RZ, 0xc0, !PT ;  /* 0x7fffffff6a6a7812 */ /* 0x000fd600078ec0ff */
        /* <DEDUP_REMOVED lines=15> */
[----:B------:R-:W-:Y:S02]  /*2950*/  SHF.R.S32.HI R123, RZ, 0x1f, R101 ;  /* 0x0000001fff7b7819 */ /* 0x000fe40000011465 */
[----:B-1----:R-:W-:-:S04]  /*2960*/  @!P1 IADD3 R76, P2, PT, R77, R18, RZ ;  /* 0x000000124d4c9210 */ /* 0x002fc80007f5e0ff */
[----:B------:R-:W-:Y:S02]  /*2970*/  @!P1 IADD3.X R77, PT, PT, R16, R19, RZ, P2, !PT ;  /* 0x00000013104d9210 */ /* 0x000fe400017fe4ff */
[----:B------:R-:W-:Y:S02]  /*2980*/  ISETP.GE.U32.AND P2, PT, R101, UR16, PT ;  /* 0x0000001065007c0c */ /* 0x000fe4000bf46070 */
[C---:B------:R-:W-:Y:S02]  /*2990*/  LOP3.LUT P1, RZ, R106.reuse, 0x800000, RZ, 0xc0, !PT ;  /* 0x008000006aff7812 */ /* 0x040fe4000782c0ff */
[----:B------:R-:W-:Y:S02]  /*29a0*/  ISETP.GE.AND.EX P2, PT, R123, UR17, PT, P2 ;  /* 0x000000117b007c0c */ /* 0x000fe4000bf46320 */
[----:B------:R-:W-:-:S11]  /*29b0*/  LOP3.LUT R106, R106, 0xbfffffff, RZ, 0xc0, !PT ;  /* 0xbfffffff6a6a7812 */ /* 0x000fd600078ec0ff */
[----:B------:R-:W1:Y:S01]  /*29c0*/  @!P2 LDC.64 R18, c[0x0][0x3f8] ;  /* 0x0000fe00ff12ab82 */ /* 0x000e620000000a00 */
[----:B------:R-:W-:Y:S02]  /*29d0*/  @!P2 MOV R122, R38 ;  /* 0x00000026007aa202 */ /* 0x000fe40000000f00 */
[----:B------:R-:W-:Y:S02]  /*29e0*/  @P2 LOP3.LUT R106, R106, 0x40000000, RZ, 0xfc, !PT ;  /* 0x400000006a6a2812 */ /* 0x000fe400078efcff */
[----:B------:R-:W-:Y:S01]  /*29f0*/  PRMT R5, RZ, 0x7610, R5 ;  /* 0x00007610ff057816 */ /* 0x000fe20000000005 */
[----:B------:R-:W-:Y:S01]  /*2a00*/  STL [R1+0x1d8], R118 ;  /* 0x0001d87601007387 */ /* 0x000fe20000100800 */
[----:B------:R-:W-:Y:S01]  /*2a10*/  LOP3.LUT R106, R106, 0xdfffffff, RZ, 0xc0, !PT ;  /* 0xdfffffff6a6a7812 */ /* 0x000fe200078ec0ff */
[----:B------:R-:W2:Y:S01]  /*2a20*/  @!P2 LDC.64 R16, c[0x0][0x3a0] ;  /* 0x0000e800ff10ab82 */ /* 0x000ea20000000a00 */
[----:B-1----:R-:W-:Y:S01]  /*2a30*/  @!P2 IMAD R0, R123, R18, RZ ;  /* 0x000000127b00a224 */ /* 0x002fe200078e02ff */
[----:B------:R-:W-:-:S03]  /*2a40*/  @!P2 MOV R123, R41 ;  /* 0x00000029007ba202 */ /* 0x000fc60000000f00 */
[C---:B------:R-:W-:Y:S01]  /*2a50*/  @!P2 IMAD R19, R101.reuse, R19, R0 ;  /* 0x000000136513a224 */ /* 0x040fe200078e0200 */
[----:B------:R-:W-:Y:S01]  /*2a60*/  IADD3 R0, PT, PT, R100, 0xe0, RZ ;  /* 0x000000e064007810 */ /* 0x000fe20007ffe0ff */
[----:B------:R-:W-:-:S05]  /*2a70*/  @!P2 IMAD.WIDE.U32 R122, R101, R18, R122 ;  /* 0x00000012657aa225 */ /* 0x000fca00078e007a */
[----:B------:R-:W-:Y:S02]  /*2a80*/  @!P2 IADD3 R101, PT, PT, R123, R19, RZ ;  /* 0x000000137b65a210 */ /* 0x000fe40007ffe0ff */
[C---:B------:R-:W-:Y:S02]  /*2a90*/  @!P2 SHF.L.U32 R19, R122.reuse, 0x1, RZ ;  /* 0x000000017a13a819 */ /* 0x040fe400000006ff */
[----:B------:R-:W-:Y:S02]  /*2aa0*/  @!P2 SHF.L.U64.HI R122, R122, 0x1, R101 ;  /* 0x000000017a7aa819 */ /* 0x000fe40000010265 */
[----:B--2---:R-:W-:Y:S02]  /*2ab0*/  @!P2 IADD3 R124, P3, PT, R19, R16, RZ ;  /* 0x00000010137ca210 */ /* 0x004fe40007f7e0ff */
[----:B------:R-:W-:Y:S02]  /*2ac0*/  SHF.R.S32.HI R101, RZ, 0x1f, R0 ;  /* 0x0000001fff657819 */ /* 0x000fe40000011400 */
[----:B------:R-:W-:-:S02]  /*2ad0*/  @!P2 IADD3.X R125, PT, PT, R122, R17, RZ, P3, !PT ;  /* 0x000000117a7da210 */ /* 0x000fc40001ffe4ff */
[----:B------:R-:W1:Y:S03]  /*2ae0*/  @!P2 LDC.64 R16, c[0x0][0x398] ;  /* 0x0000e600ff10ab82 */ /* 0x000e660000000a00 */
[----:B------:R2:W-:Y:S01]  /*2af0*/  @!P2 STL.64 [R1+0x110], R124 ;  /* 0x0001107c0100a387 */ /* 0x0005e20000100a00 */
[----:B-1----:R-:W-:-:S04]  /*2b00*/  @!P2 IADD3 R114, P3, PT, R19, R16, RZ ;  /* 0x000000101372a210 */ /* 0x002fc80007f7e0ff */
[----:B------:R-:W-:Y:S02]  /*2b10*/  @!P2 IADD3.X R115, PT, PT, R122, R17, RZ, P3, !PT ;  /* 0x000000117a73a210 */ /* 0x000fe40001ffe4ff */
[----:B------:R-:W-:-:S04]  /*2b20*/  ISETP.GE.U32.AND P3, PT, R0, UR16, PT ;  /* 0x0000001000007c0c */ /* 0x000fc8000bf66070 */
[----:B------:R-:W-:-:S13]  /*2b30*/  ISETP.GE.AND.EX P3, PT, R101, UR17, PT, P3 ;  /* 0x0000001165007c0c */ /* 0x000fda000bf66330 */
[----:B------:R-:W1:Y:S01]  /*2b40*/  @!P3 LDC.64 R16, c[0x0][0x3f8] ;  /* 0x0000fe00ff10bb82 */ /* 0x000e620000000a00 */
[----:B------:R-:W-:Y:S02]  /*2b50*/  @!P3 MOV R122, R38 ;  /* 0x00000026007ab202 */ /* 0x000fe40000000f00 */
[----:B------:R-:W-:Y:S02]  /*2b60*/  @!P3 MOV R123, R41 ;  /* 0x00000029007bb202 */ /* 0x000fe40000000f00 */
[----:B------:R-:W-:-:S03]  /*2b70*/  @P3 LOP3.LUT R106, R106, 0x20000000, RZ, 0xfc, !PT ;  /* 0x200000006a6a3812 */ /* 0x000fc600078efcff */
[----:B------:R-:W0:Y:S01]  /*2b80*/  @!P3 LDC.64 R18, c[0x0][0x3a0] ;  /* 0x0000e800ff12bb82 */ /* 0x000e220000000a00 */
[----:B------:R-:W-:Y:S01]  /*2b90*/  LOP3.LUT R106, R106, 0xefffffff, RZ, 0xc0, !PT ;  /* 0xefffffff6a6a7812 */ /* 0x000fe200078ec0ff */
[-C--:B-1----:R-:W-:Y:S02]  /*2ba0*/  @!P3 IMAD R101, R101, R16.reuse, RZ ;  /* 0x000000106565b224 */ /* 0x082fe400078e02ff */
[----:B------:R-:W-:-:S04]  /*2bb0*/  @!P3 IMAD.WIDE.U32 R122, R0, R16, R122 ;  /* 0x00000010007ab225 */ /* 0x000fc800078e007a */
[----:B------:R-:W-:Y:S01]  /*2bc0*/  @!P3 IMAD R17, R0, R17, R101 ;  /* 0x000000110011b224 */ /* 0x000fe200078e0265 */
[----:B------:R-:W-:-:S04]  /*2bd0*/  @!P3 SHF.L.U32 R0, R122, 0x1, RZ ;  /* 0x000000017a00b819 */ /* 0x000fc800000006ff */
[----:B------:R-:W-:Y:S02]  /*2be0*/  @!P3 IADD3 R17, PT, PT, R123, R17, RZ ;  /* 0x000000117b11b210 */ /* 0x000fe40007ffe0ff */
[----:B0-----:R-:W-:Y:S02]  /*2bf0*/  @!P3 IADD3 R112, P4, PT, R0, R18, RZ ;  /* 0x000000120070b210 */ /* 0x001fe40007f9e0ff */
[----:B------:R-:W-:Y:S02]  /*2c00*/  @!P3 SHF.L.U64.HI R122, R122, 0x1, R17 ;  /* 0x000000017a7ab819 */ /* 0x000fe40000010211 */
[----:B------:R-:W0:Y:S02]  /*2c10*/  @!P3 LDC.64 R16, c[0x0][0x398] ;  /* 0x0000e600ff10bb82 */ /* 0x000e240000000a00 */
[----:B------:R-:W-:Y:S02]  /*2c20*/  @!P3 IADD3.X R113, PT, PT, R122, R19, RZ, P4, !PT ;  /* 0x000000137a71b210 */ /* 0x000fe400027fe4ff */
[----:B0-----:R-:W-:-:S02]  /*2c30*/  @!P3 IADD3 R116, P4, PT, R0, R16, RZ ;  /* 0x000000100074b210 */ /* 0x001fc40007f9e0ff */
        /* <DEDUP_REMOVED lines=18> */
[----:B------:R-:W2:Y:S02]  /*2d60*/  @!P4 LDC.64 R16, c[0x0][0x398] ;  /* 0x0000e600ff10cb82 */ /* 0x000ea40000000a00 */
[----:B------:R-:W-:Y:S02]  /*2d70*/  @!P4 IADD3.X R121, PT, PT, R122, R19, RZ, P5, !PT ;  /* 0x000000137a79c210 */ /* 0x000fe40002ffe4ff */
[----:B--2---:R-:W-:-:S02]  /*2d80*/  @!P4 IADD3 R124, P5, PT, R0, R16, RZ ;  /* 0x00000010007cc210 */ /* 0x004fc40007fbe0ff */
        /* <DEDUP_REMOVED lines=19> */
[----:B------:R-:W-:-:S04]  /*2ec0*/  @!P5 IADD3.X R7, PT, PT, R122, R19, RZ, P6, !PT ;  /* 0x000000137a07d210 */ /* 0x000fc800037fe4ff */
[----:B------:R-:W-:Y:S02]  /*2ed0*/  MOV R39, R7 ;  /* 0x0000000700277202 */ /* 0x000fe40000000f00 */
        /* <DEDUP_REMOVED lines=8> */
[----:B------:R-:W-:-:S03]  /*2f60*/  MOV R38, R6 ;  /* 0x0000000600267202 */ /* 0x000fc60000000f00 */
        /* <DEDUP_REMOVED lines=9> */
[----:B------:R-:W-:Y:S02]  /*3000*/  @!P6 IADD3.X R7, PT, PT, R122, R19, RZ, P2, !PT ;  /* 0x000000137a07e210 */ /* 0x000fe400017fe4ff */
[----:B0-----:R-:W-:-:S04]  /*3010*/  @!P6 IADD3 R40, P2, PT, R0, R16, RZ ;  /* 0x000000100028e210 */ /* 0x001fc80007f5e0ff */
[----:B------:R-:W-:-:S05]  /*3020*/  @!P6 IADD3.X R41, PT, PT, R122, R17, RZ, P2, !PT ;  /* 0x000000117a29e210 */ /* 0x000fca00017fe4ff */
[----:B------:R0:W-:Y:S02]  /*3030*/  STL.64 [R1+0x1c0], R40 ;  /* 0x0001c02801007387 */ /* 0x0001e40000100a00 */
[----:B0-----:R-:W-:Y:S02]  /*3040*/  MOV R40, R120 ;  /* 0x0000007800287202 */ /* 0x001fe40000000f00 */
[----:B------:R-:W-:Y:S02]  /*3050*/  MOV R41, R121 ;  /* 0x0000007900297202 */ /* 0x000fe40000000f00 */
[----:B------:R-:W2:Y:S01]  /*3060*/  LDL.LU.64 R120, [R1+0x240] ;  /* 0x0002400001787983 */ /* 0x000ea20000300a00 */
[----:B------:R-:W-:Y:S01]  /*3070*/  MOV R17, RZ ;  /* 0x000000ff00117202 */ /* 0x000fe20000000f00 */
[----:B------:R-:W-:Y:S01]  /*3080*/  HFMA2 R19, -RZ, RZ, 0, 0 ;  /* 0x00000000ff137431 */ /* 0x000fe200000001ff */
[----:B------:R-:W-:Y:S01]  /*3090*/  PRMT R0, RZ, 0x7610, R0 ;  /* 0x00007610ff007816 */ /* 0x000fe20000000000 */
[----:B------:R0:W-:Y:S01]  /*30a0*/  STL [R1+0x1b8], R122 ;  /* 0x0001b87a01007387 */ /* 0x0001e20000100800 */
[----:B------:R-:W-:-:S03]  /*30b0*/  MOV R123, R125 ;  /* 0x0000007d007b7202 */ /* 0x000fc60000000f00 */
[----:B------:R1:W3:Y:S01]  /*30c0*/  @!P0 LDG.E R19, desc[UR10][R2.64] ;  /* 0x0000000a02138981 */ /* 0x0002e2000c1e1900 */
[----:B0-----:R-:W-:-:S03]  /*30d0*/  MOV R122, R124 ;  /* 0x0000007c007a7202 */ /* 0x001fc60000000f00 */
[----:B------:R-:W4:Y:S01]  /*30e0*/  LDL.LU.64 R124, [R1+0x238] ;  /* 0x00023800017c7983 */ /* 0x000f220000300a00 */
[C---:B------:R-:W-:Y:S02]  /*30f0*/  LOP3.LUT P3, RZ, R106.reuse, 0x400000, RZ, 0xc0, !PT ;  /* 0x004000006aff7812 */ /* 0x040fe4000786c0ff */
[C---:B------:R-:W-:Y:S02]  /*3100*/  LOP3.LUT P2, RZ, R106.reuse, 0x200000, RZ, 0xc0, !PT ;  /* 0x002000006aff7812 */ /* 0x040fe4000784c0ff */
[----:B------:R-:W-:Y:S01]  /*3110*/  LOP3.LUT R106, R106, 0xfbffffff, RZ, 0xc0, !PT ;  /* 0xfbffffff6a6a7812 */ /* 0x000fe200078ec0ff */
[----:B--2---:R0:W2:Y:S04]  /*3120*/  @!P0 LDG.E R17, desc[UR10][R120.64] ;  /* 0x0000000a78118981 */ /* 0x0040a8000c1e1900 */
[----:B------:R0:W-:Y:S01]  /*3130*/  STL.64 [R1+0x1c8], R120 ;  /* 0x0001c87801007387 */ /* 0x0001e20000100a00 */
[----:B-1----:R-:W-:-:S02]  /*3140*/  PRMT R2, RZ, 0x7610, R2 ;  /* 0x00007610ff027816 */ /* 0x002fc40000000002 */
[----:B------:R-:W-:Y:S02]  /*3150*/  PRMT R3, RZ, 0x7610, R3 ;  /* 0x00007610ff037816 */ /* 0x000fe40000000003 */
[----:B------:R-:W-:Y:S02]  /*3160*/  @P6 LOP3.LUT R106, R106, 0x4000000, RZ, 0xfc, !PT ;  /* 0x040000006a6a6812 */ /* 0x000fe400078efcff */
[----:B0-----:R-:W-:Y:S02]  /*3170*/  MOV R120, R116 ;  /* 0x0000007400787202 */ /* 0x001fe40000000f00 */
[----:B------:R-:W-:Y:S02]  /*3180*/  MOV R121, R117 ;  /* 0x0000007500797202 */ /* 0x000fe40000000f00 */
[----:B------:R-:W3:Y:S01]  /*3190*/  LDL.LU.64 R116, [R1+0x230] ;  /* 0x0002300001747983 */ /* 0x000ee20000300a00 */
[----:B--2---:R-:W-:-:S05]  /*31a0*/  @!P0 PRMT R0, R17, 0x7632, R0 ;  /* 0x0000763211008816 */ /* 0x004fca0000000000 */
[----:B------:R0:W-:Y:S02]  /*31b0*/  STL.S16 [R1+0x15c], R0 ;  /* 0x00015c0001007387 */ /* 0x0001e40000100600 */
[----:B0-----:R-:W-:-:S06]  /*31c0*/  HFMA2 R0, -RZ, RZ, 0, 0 ;  /* 0x00000000ff007431 */ /* 0x001fcc00000001ff */
[----:B---3--:R-:W2:Y:S01]  /*31d0*/  @!P1 LDG.E R0, desc[UR10][R116.64] ;  /* 0x0000000a74009981 */ /* 0x008ea2000c1e1900 */
[----:B------:R-:W-:Y:S02]  /*31e0*/  @!P0 PRMT R2, R17, 0x7610, R2 ;  /* 0x0000761011028816 */ /* 0x000fe40000000002 */
[----:B----4-:R-:W-:-:S03]  /*31f0*/  PRMT R124, RZ, 0x7610, R124 ;  /* 0x00007610ff7c7816 */ /* 0x010fc6000000007c */
[----:B------:R0:W-:Y:S01]  /*3200*/  STL.S16 [R1+0x158], R2 ;  /* 0x0001580201007387 */ /* 0x0001e20000100600 */
[----:B------:R-:W-:Y:S02]  /*3210*/  @!P0 PRMT R124, R19, 0x7632, R124 ;  /* 0x00007632137c8816 */ /* 0x000fe4000000007c */
[----:B0-----:R-:W-:-:S03]  /*3220*/  MOV R2, RZ ;  /* 0x000000ff00027202 */ /* 0x001fc60000000f00 */
[----:B------:R0:W-:Y:S04]  /*3230*/  STL.S16 [R1+0x154], R124 ;  /* 0x0001547c01007387 */ /* 0x0001e80000100600 */
[----:B------:R1:W3:Y:S04]  /*3240*/  @!P1 LDG.E R2, desc[UR10][R118.64] ;  /* 0x0000000a76029981 */ /* 0x0002e8000c1e1900 */
[----:B0-----:R-:W4:Y:S01]  /*3250*/  LDL.LU R124, [R1+0x228] ;  /* 0x00022800017c7983 */ /* 0x001f220000300800 */
[----:B-1----:R-:W-:Y:S02]  /*3260*/  MOV R118, R114 ;  /* 0x0000007200767202 */ /* 0x002fe40000000f00 */
[----:B------:R-:W-:-:S02]  /*3270*/  MOV R119, R115 ;  /* 0x0000007300777202 */ /* 0x000fc40000000f00 */
[----:B------:R-:W4:Y:S01]  /*3280*/  LDL.LU.64 R114, [R1+0x218] ;  /* 0x0002180001727983 */ /* 0x000f220000300a00 */
[----:B--2---:R-:W-:-:S05]  /*3290*/  @!P1 PRMT R5, R0, 0x7610, R5 ;  /* 0x0000761000059816 */ /* 0x004fca0000000005 */
[----:B------:R0:W-:Y:S04]  /*32a0*/  STL.S16 [R1+0x14c], R5 ;  /* 0x00014c0501007387 */ /* 0x0001e80000100600 */
[----:B0-----:R-:W2:Y:S01]  /*32b0*/  LDL.LU R5, [R1+0x210] ;  /* 0x0002100001057983 */ /* 0x001ea20000300800 */
[----:B---3--:R-:W-:Y:S02]  /*32c0*/  @!P1 PRMT R3, R2, 0x7632, R3 ;  /* 0x0000763202039816 */ /* 0x008fe40000000003 */
[----:B----4-:R-:W-:-:S03]  /*32d0*/  PRMT R124, RZ, 0x7610, R124 ;  /* 0x00007610ff7c7816 */ /* 0x010fc6000000007c */
[----:B------:R0:W-:Y:S01]  /*32e0*/  STL.S16 [R1+0x16c], R3 ;  /* 0x00016c0301007387 */ /* 0x0001e20000100600 */
[----:B------:R-:W-:Y:S01]  /*32f0*/  @!P1 PRMT R124, R2, 0x7610, R124 ;  /* 0x00007610027c9816 */ /* 0x000fe2000000007c */
[----:B0-----:R-:W-:-:S04]  /*3300*/  HFMA2 R3, -RZ, RZ, 0, 0 ;  /* 0x00000000ff037431 */ /* 0x001fc800000001ff */
[----:B------:R0:W-:Y:S04]  /*3310*/  STL.S16 [R1+0x164], R124 ;  /* 0x0001647c01007387 */ /* 0x0001e80000100600 */
[----:B0-----:R-:W3:Y:S04]  /*3320*/  LDL.LU R124, [R1+0x208] ;  /* 0x00020800017c7983 */ /* 0x001ee80000300800 */
[----:B------:R0:W-:Y:S04]  /*3330*/  STL [R1+0x1dc], R114 ;  /* 0x0001dc7201007387 */ /* 0x0001e80000100800 */
[----:B--2---:R1:W2:Y:S02]  /*3340*/  @!P3 LDG.E R3, desc[UR10][R4.64] ;  /* 0x0000000a0403b981 */ /* 0x0042a4000c1e1900 */
[----:B-1----:R-:W-:-:S06]  /*3350*/  MOV R4, RZ ;  /* 0x000000ff00047202 */ /* 0x002fcc0000000f00 */
[----:B------:R0:W4:Y:S04]  /*3360*/  @!P3 LDG.E R4, desc[UR10][R114.64] ;  /* 0x0000000a7204b981 */ /* 0x000128000c1e1900 */
[----:B------:R1:W-:Y:S01]  /*3370*/  STL.64 [R1+0x1d0], R116 ;  /* 0x0001d07401007387 */ /* 0x0003e20000100a00 */
[----:B0-----:R-:W-:Y:S02]  /*3380*/  MOV R114, R6 ;  /* 0x0000000600727202 */ /* 0x001fe40000000f00 */
[----:B------:R-:W-:Y:S02]  /*3390*/  MOV R115, R7 ;  /* 0x0000000700737202 */ /* 0x000fe40000000f00 */
[----:B------:R-:W4:Y:S01]  /*33a0*/  LDL.LU.64 R6, [R1+0x200] ;  /* 0x0002000001067983 */ /* 0x000f220000300a00 */
[----:B-1----:R-:W-:-:S02]  /*33b0*/  MOV R116, R112 ;  /* 0x0000007000747202 */ /* 0x002fc40000000f00 */
[----:B------:R-:W-:Y:S02]  /*33c0*/  MOV R117, R113 ;  /* 0x0000007100757202 */ /* 0x000fe40000000f00 */
[----:B------:R-:W4:Y:S01]  /*33d0*/  LDL.LU.64 R112, [R1+0x220] ;  /* 0x0002200001707983 */ /* 0x000f220000300a00 */
[----:B------:R-:W-:Y:S02]  /*33e0*/  PRMT R125, RZ, 0x7610, R125 ;  /* 0x00007610ff7d7816 */ /* 0x000fe4000000007d */
[----:B---3--:R-:W-:Y:S02]  /*33f0*/  PRMT R124, RZ, 0x7610, R124 ;  /* 0x00007610ff7c7816 */ /* 0x008fe4000000007c */
[----:B------:R-:W-:-:S05]  /*3400*/  @!P0 PRMT R125, R19, 0x7610, R125 ;  /* 0x00007610137d8816 */ /* 0x000fca000000007d */
[----:B------:R0:W-:Y:S04]  /*3410*/  STL.S16 [R1+0x150], R125 ;  /* 0x0001507d01007387 */ /* 0x0001e80000100600 */
[----:B0-----:R-:W3:Y:S01]  /*3420*/  LDL.LU R125, [R1+0x22c] ;  /* 0x00022c00017d7983 */ /* 0x001ee20000300800 */
[----:B------:R-:W-:Y:S02]  /*3430*/  PRMT R5, RZ, 0x7610, R5 ;  /* 0x00007610ff057816 */ /* 0x000fe40000000005 */
[----:B--2---:R-:W-:-:S05]  /*3440*/  @!P3 PRMT R124, R3, 0x7610, R124 ;  /* 0x00007610037cb816 */ /* 0x004fca000000007c */
[----:B------:R0:W-:Y:S04]  /*3450*/  STL.S16 [R1+0x160], R124 ;  /* 0x0001607c01007387 */ /* 0x0001e80000100600 */
[----:B0-----:R-:W2:Y:S01]  /*3460*/  LDL.LU R124, [R1+0x1fc] ;  /* 0x0001fc00017c7983 */ /* 0x001ea20000300800 */
[----:B----4-:R-:W-:-:S05]  /*3470*/  @!P3 PRMT R5, R4, 0x7632, R5 ;  /* 0x000076320405b816 */ /* 0x010fca0000000005 */
[----:B------:R0:W-:Y:S02]  /*3480*/  STL.S16 [R1+0x17c], R5 ;  /* 0x00017c0501007387 */ /* 0x0001e40000100600 */
[----:B0-----:R-:W-:-:S06]  /*3490*/  HFMA2 R5, -RZ, RZ, 0, 0 ;  /* 0x00000000ff057431 */ /* 0x001fcc00000001ff */
[----:B------:R0:W4:Y:S02]  /*34a0*/  @!P2 LDG.E R5, desc[UR10][R6.64] ;  /* 0x0000000a0605a981 */ /* 0x000124000c1e1900 */
[----:B0-----:R-:W-:-:S06]  /*34b0*/  MOV R6, RZ ;  /* 0x000000ff00067202 */ /* 0x001fcc0000000f00 */
[----:B------:R-:W4:Y:S01]  /*34c0*/  @!P2 LDG.E R6, desc[UR10][R112.64] ;  /* 0x0000000a7006a981 */ /* 0x000f22000c1e1900 */
        /* <DEDUP_REMOVED lines=30> */
[----:B0-----:R-:W-:-:S06]  /*36b0*/  CS2R R10, SRZ ;  /* 0x00000000000a7805 */ /* 0x001fcc000001ff00 */
        /* <DEDUP_REMOVED lines=9> */
[C---:B------:R-:W-:Y:S02]  /*3750*/  LOP3.LUT P3, RZ, R106.reuse, 0x40000, RZ, 0xc0, !PT ;  /* 0x000400006aff7812 */ /* 0x040fe4000786c0ff */
[----:B------:R-:W-:-:S11]  /*3760*/  LOP3.LUT P5, RZ, R106, 0x20000, RZ, 0xc0, !PT ;  /* 0x000200006aff7812 */ /* 0x000fd600078ac0ff */
[----:B------:R0:W2:Y:S02]  /*3770*/  @!P3 LDG.E R11, desc[UR10][R12.64] ;  /* 0x0000000a0c0bb981 */ /* 0x0000a4000c1e1900 */
[----:B0-----:R-:W-:-:S06]  /*3780*/  CS2R R12, SRZ ;  /* 0x00000000000c7805 */ /* 0x001fcc000001ff00 */
[----:B------:R-:W2:Y:S04]  /*3790*/  @!P3 LDG.E R12, desc[UR10][R104.64] ;  /* 0x0000000a680cb981 */ /* 0x000ea8000c1e1900 */
[----:B------:R0:W2:Y:S01]  /*37a0*/  @!P5 LDG.E R13, desc[UR10][R14.64] ;  /* 0x0000000a0e0dd981 */ /* 0x0000a2000c1e1900 */
[----:B------:R-:W-:Y:S02]  /*37b0*/  PRMT R16, RZ, 0x7610, R16 ;  /* 0x00007610ff107816 */ /* 0x000fe40000000010 */
[----:B0-----:R-:W-:-:S06]  /*37c0*/  CS2R R14, SRZ ;  /* 0x00000000000e7805 */ /* 0x001fcc000001ff00 */
[----:B------:R-:W2:Y:S01]  /*37d0*/  @!P5 LDG.E R14, desc[UR10][R102.64] ;  /* 0x0000000a660ed981 */ /* 0x000ea2000c1e1900 */
[----:B------:R-:W-:Y:S02]  /*37e0*/  LOP3.LUT P6, RZ, R106, 0x10000, RZ, 0xc0, !PT ;  /* 0x000100006aff7812 */ /* 0x000fe400078cc0ff */
[----:B------:R-:W-:Y:S02]  /*37f0*/  PRMT R18, RZ, 0x7610, R18 ;  /* 0x00007610ff127816 */ /* 0x000fe40000000012 */
[----:B------:R-:W-:Y:S02]  /*3800*/  PRMT R111, RZ, 0x7610, R111 ;  /* 0x00007610ff6f7816 */ /* 0x000fe4000000006f */
[----:B------:R-:W-:Y:S02]  /*3810*/  PRMT R100, RZ, 0x7610, R100 ;  /* 0x00007610ff647816 */ /* 0x000fe40000000064 */
[----:B----4-:R-:W-:-:S05]  /*3820*/  @!P1 PRMT R16, R10, 0x7632, R16 ;  /* 0x000076320a109816 */ /* 0x010fca0000000010 */
[----:B------:R-:W4:Y:S04]  /*3830*/  @!P6 LDG.E R15, desc[UR10][R98.64] ;  /* 0x0000000a620fe981 */ /* 0x000f28000c1e1900 */
[----:B------:R0:W-:Y:S01]  /*3840*/  STL.S16 [R1+0x19c], R16 ;  /* 0x00019c1001007387 */ /* 0x0001e20000100600 */
[----:B------:R-:W-:Y:S02]  /*3850*/  @!P0 PRMT R18, R8, 0x7610, R18 ;  /* 0x0000761008128816 */ /* 0x000fe40000000012 */
[C---:B------:R-:W-:Y:S02]  /*3860*/  @!P0 PRMT R111, R7.reuse, 0x7610, R111 ;  /* 0x00007610076f8816 */ /* 0x040fe4000000006f */
[----:B0-----:R-:W-:Y:S02]  /*3870*/  MOV R16, RZ ;  /* 0x000000ff00107202 */ /* 0x001fe40000000f00 */
[----:B------:R-:W-:-:S02]  /*3880*/  @!P0 PRMT R100, R7, 0x7632, R100 ;  /* 0x0000763207648816 */ /* 0x000fc40000000064 */
[----:B------:R-:W-:Y:S02]  /*3890*/  LOP3.LUT P0, RZ, R106, 0x8000, RZ, 0xc0, !PT ;  /* 0x000080006aff7812 */ /* 0x000fe4000780c0ff */
[----:B------:R-:W4:Y:S04]  /*38a0*/  @!P6 LDG.E R16, desc[UR10][R96.64] ;  /* 0x0000000a6010e981 */ /* 0x000f28000c1e1900 */
[----:B------:R0:W-:Y:S02]  /*38b0*/  STL.S16 [R1+0x194], R18 ;  /* 0x0001941201007387 */ /* 0x0001e40000100600 */
[----:B0-----:R-:W-:Y:S01]  /*38c0*/  HFMA2 R18, -RZ, RZ, 0, 0 ;  /* 0x00000000ff127431 */ /* 0x001fe200000001ff */
[----:B------:R-:W-:Y:S02]  /*38d0*/  PRMT R101, RZ, 0x7610, R101 ;  /* 0x00007610ff657816 */ /* 0x000fe40000000065 */
[----:B---3--:R-:W-:-:S02]  /*38e0*/  PRMT R125, RZ, 0x7610, R125 ;  /* 0x00007610ff7d7816 */ /* 0x008fc4000000007d */
[----:B------:R-:W-:Y:S01]  /*38f0*/  @!P1 PRMT R101, R9, 0x7610, R101 ;  /* 0x0000761009659816 */ /* 0x000fe20000000065 */
[----:B------:R0:W3:Y:S01]  /*3900*/  @!P0 LDG.E R18, desc[UR10][R20.64] ;  /* 0x0000000a14128981 */ /* 0x0000e2000c1e1900 */
[----:B------:R-:W-:Y:S02]  /*3910*/  @!P1 PRMT R125, R10, 0x7610, R125 ;  /* 0x000076100a7d9816 */ /* 0x000fe4000000007d */
[----:B0-----:R-:W-:-:S06]  /*3920*/  CS2R R20, SRZ ;  /* 0x0000000000147805 */ /* 0x001fcc000001ff00 */
[----:B------:R-:W3:Y:S01]  /*3930*/  @!P0 LDG.E R20, desc[UR10][R94.64] ;  /* 0x0000000a5e148981 */ /* 0x000ee2000c1e1900 */
[----:B------:R-:W-:Y:S02]  /*3940*/  LOP3.LUT P2, RZ, R106, 0x2000, RZ, 0xc0, !PT ;  /* 0x000020006aff7812 */ /* 0x000fe4000784c0ff */
[----:B--2---:R-:W-:-:S04]  /*3950*/  PRMT R124, RZ, 0x7610, R124 ;  /* 0x00007610ff7c7816 */ /* 0x004fc8000000007c */
[----:B------:R-:W-:Y:S02]  /*3960*/  @!P1 PRMT R124, R9, 0x7632, R124 ;  /* 0x00007632097c9816 */ /* 0x000fe4000000007c */
[----:B------:R-:W-:-:S13]  /*3970*/  LOP3.LUT P1, RZ, R106, 0x4000, RZ, 0xc0, !PT ;  /* 0x000040006aff7812 */ /* 0x000fda000782c0ff */
[----:B------:R0:W2:Y:S02]  /*3980*/  @!P1 LDG.E R21, desc[UR10][R22.64] ;  /* 0x0000000a16159981 */ /* 0x0000a4000c1e1900 */
[----:B0-----:R-:W-:-:S06]  /*3990*/  CS2R R22, SRZ ;  /* 0x0000000000167805 */ /* 0x001fcc000001ff00 */
[----:B------:R-:W2:Y:S04]  /*39a0*/  @!P1 LDG.E R22, desc[UR10][R92.64] ;  /* 0x0000000a5c169981 */ /* 0x000ea8000c1e1900 */
[----:B------:R0:W2:Y:S02]  /*39b0*/  @!P2 LDG.E R23, desc[UR10][R24.64] ;  /* 0x0000000a1817a981 */ /* 0x0000a4000c1e1900 */
[----:B0-----:R-:W-:-:S06]  /*39c0*/  CS2R R24, SRZ ;  /* 0x0000000000187805 */ /* 0x001fcc000001ff00 */
[----:B------:R-:W2:Y:S01]  /*39d0*/  @!P2 LDG.E R24, desc[UR10][R90.64] ;  /* 0x0000000a5a18a981 */ /* 0x000ea2000c1e1900 */
        /* <DEDUP_REMOVED lines=9> */
[----:B------:R-:W-:Y:S02]  /*3a70*/  LOP3.LUT P4, RZ, R106, 0x800, RZ, 0xc0, !PT ;  /* 0x000008006aff7812 */ /* 0x000fe4000788c0ff */
[----:B------:R-:W-:Y:S02]  /*3a80*/  PRMT R94, RZ, 0x7610, R94 ;  /* 0x00007610ff5e7816 */ /* 0x000fe4000000005e */
[----:B------:R-:W-:-:S02]  /*3a90*/  PRMT R95, RZ, 0x7610, R95 ;  /* 0x00007610ff5f7816 */ /* 0x000fc4000000005f */
[----:B------:R-:W-:Y:S02]  /*3aa0*/  PRMT R96, RZ, 0x7610, R96 ;  /* 0x00007610ff607816 */ /* 0x000fe40000000060 */
[----:B------:R-:W-:Y:S02]  /*3ab0*/  PRMT R97, RZ, 0x7610, R97 ;  /* 0x00007610ff617816 */ /* 0x000fe40000000061 */
[C---:B------:R-:W-:Y:S01]  /*3ac0*/  @!P5 PRMT R94, R13.reuse, 0x7610, R94 ;  /* 0x000076100d5ed816 */ /* 0x040fe2000000005e */
[----:B------:R0:W2:Y:S01]  /*3ad0*/  @!P3 LDG.E R25, desc[UR10][R26.64] ;  /* 0x0000000a1a19b981 */ /* 0x0000a2000c1e1900 */
[----:B------:R-:W-:Y:S02]  /*3ae0*/  @!P5 PRMT R95, R13, 0x7632, R95 ;  /* 0x000076320d5fd816 */ /* 0x000fe4000000005f */
[C---:B------:R-:W-:Y:S02]  /*3af0*/  @!P5 PRMT R96, R14.reuse, 0x7610, R96 ;  /* 0x000076100e60d816 */ /* 0x040fe40000000060 */
[----:B------:R-:W-:-:S02]  /*3b00*/  @!P5 PRMT R97, R14, 0x7632, R97 ;  /* 0x000076320e61d816 */ /* 0x000fc40000000061 */
[C---:B------:R-:W-:Y:S02]  /*3b10*/  LOP3.LUT P5, RZ, R106.reuse, 0x400, RZ, 0xc0, !PT ;  /* 0x000004006aff7812 */ /* 0x040fe400078ac0ff */
[----:B------:R-:W-:Y:S02]  /*3b20*/  LOP3.LUT R107, R107, 0xffffffef, RZ, 0xc0, !PT ;  /* 0xffffffef6b6b7812 */ /* 0x000fe400078ec0ff */
[----:B0-----:R-:W-:Y:S02]  /*3b30*/  CS2R R26, SRZ ;  /* 0x00000000001a7805 */ /* 0x001fe4000001ff00 */
[----:B------:R-:W-:Y:S02]  /*3b40*/  @P2 LOP3.LUT R107, R107, 0x10, RZ, 0xfc, !PT ;  /* 0x000000106b6b2812 */ /* 0x000fe400078efcff */
[C---:B------:R-:W-:Y:S02]  /*3b50*/  LOP3.LUT P2, RZ, R106.reuse, 0x10000, RZ, 0xc0, !PT ;  /* 0x000100006aff7812 */ /* 0x040fe4000784c0ff */
[----:B------:R0:W2:Y:S01]  /*3b60*/  @!P4 LDG.E R27, desc[UR10][R28.64] ;  /* 0x0000000a1c1bc981 */ /* 0x0000a2000c1e1900 */
[----:B------:R-:W-:-:S02]  /*3b70*/  LOP3.LUT P6, RZ, R106, 0x200, RZ, 0xc0, !PT ;  /* 0x000002006aff7812 */ /* 0x000fc400078cc0ff */
[----:B------:R-:W-:Y:S01]  /*3b80*/  PRMT R90, RZ, 0x7610, R90 ;  /* 0x00007610ff5a7816 */ /* 0x000fe2000000005a */
[----:B------:R-:W2:Y:S01]  /*3b90*/  @!P3 LDG.E R26, desc[UR10][R88.64] ;  /* 0x0000000a581ab981 */ /* 0x000ea2000c1e1900 */
[----:B0-----:R-:W-:Y:S02]  /*3ba0*/  CS2R R28, SRZ ;  /* 0x00000000001c7805 */ /* 0x001fe4000001ff00 */
[----:B------:R-:W-:Y:S02]  /*3bb0*/  PRMT R91, RZ, 0x7610, R91 ;  /* 0x00007610ff5b7816 */ /* 0x000fe4000000005b */
[----:B------:R-:W-:Y:S02]  /*3bc0*/  PRMT R92, RZ, 0x7610, R92 ;  /* 0x00007610ff5c7816 */ /* 0x000fe4000000005c */
[----:B------:R-:W-:Y:S01]  /*3bd0*/  PRMT R93, RZ, 0x7610, R93 ;  /* 0x00007610ff5d7816 */ /* 0x000fe2000000005d */
[----:B------:R-:W2:Y:S04]  /*3be0*/  @!P4 LDG.E R28, desc[UR10][R86.64] ;  /* 0x0000000a561cc981 */ /* 0x000ea8000c1e1900 */
[----:B------:R0:W2:Y:S01]  /*3bf0*/  @!P5 LDG.E R29, desc[UR10][R30.64] ;  /* 0x0000000a1e1dd981 */ /* 0x0000a2000c1e1900 */
[----:B----4-:R-:W-:-:S02]  /*3c00*/  @!P2 PRMT R90, R15, 0x7610, R90 ;  /* 0x000076100f5aa816 */ /* 0x010fc4000000005a */
[----:B------:R-:W-:Y:S02]  /*3c10*/  @!P2 PRMT R91, R15, 0x7632, R91 ;  /* 0x000076320f5ba816 */ /* 0x000fe4000000005b */
[C---:B------:R-:W-:Y:S02]  /*3c20*/  @!P2 PRMT R92, R16.reuse, 0x7610, R92 ;  /* 0x00007610105ca816 */ /* 0x040fe4000000005c */
[----:B0-----:R-:W-:Y:S02]  /*3c30*/  CS2R R30, SRZ ;  /* 0x00000000001e7805 */ /* 0x001fe4000001ff00 */
[----:B------:R-:W-:Y:S02]  /*3c40*/  @!P2 PRMT R93, R16, 0x7632, R93 ;  /* 0x00007632105da816 */ /* 0x000fe4000000005d */
[C---:B------:R-:W-:Y:S02]  /*3c50*/  LOP3.LUT P2, RZ, R106.reuse, 0x100, RZ, 0xc0, !PT ;  /* 0x000001006aff7812 */ /* 0x040fe4000784c0ff */
[----:B------:R-:W-:Y:S01]  /*3c60*/  LOP3.LUT R107, R107, 0xfffffff7, RZ, 0xc0, !PT ;  /* 0xfffffff76b6b7812 */ /* 0x000fe200078ec0ff */
[----:B------:R-:W4:Y:S03]  /*3c70*/  @!P5 LDG.E R30, desc[UR10][R84.64] ;  /* 0x0000000a541ed981 */ /* 0x000f26000c1e1900 */
[----:B------:R-:W-:Y:S01]  /*3c80*/  @P3 LOP3.LUT R107, R107, 0x8, RZ, 0xfc, !PT ;  /* 0x000000086b6b3812 */ /* 0x000fe200078efcff */
[----:B------:R0:W4:Y:S01]  /*3c90*/  @!P6 LDG.E R31, desc[UR10][R32.64] ;  /* 0x0000000a201fe981 */ /* 0x000122000c1e1900 */
[----:B------:R-:W-:-:S03]  /*3ca0*/  LOP3.LUT P3, RZ, R106, 0x80, RZ, 0xc0, !PT ;  /* 0x000000806aff7812 */ /* 0x000fc6000786c0ff */
[----:B------:R1:W-:Y:S01]  /*3cb0*/  STL [R1+0x10], R19 ;  /* 0x0000101301007387 */ /* 0x0003e20000100800 */
[----:B0-----:R-:W-:Y:S02]  /*3cc0*/  CS2R R32, SRZ ;  /* 0x0000000000207805 */ /* 0x001fe4000001ff00 */
[----:B------:R-:W-:Y:S02]  /*3cd0*/  PRMT R86, RZ, 0x7610, R86 ;  /* 0x00007610ff567816 */ /* 0x000fe40000000056 */
[----:B-1----:R-:W-:Y:S02]  /*3ce0*/  MOV R19, RZ ;  /* 0x000000ff00137202 */ /* 0x002fe40000000f00 */
[----:B------:R0:W4:Y:S01]  /*3cf0*/  @!P2 LDG.E R33, desc[UR10][R34.64] ;  /* 0x0000000a2221a981 */ /* 0x000122000c1e1900 */
[----:B------:R-:W-:Y:S02]  /*3d00*/  PRMT R87, RZ, 0x7610, R87 ;  /* 0x00007610ff577816 */ /* 0x000fe40000000057 */
[----:B------:R-:W-:Y:S01]  /*3d10*/  PRMT R88, RZ, 0x7610, R88 ;  /* 0x00007610ff587816 */ /* 0x000fe20000000058 */
[----:B------:R-:W4:Y:S01]  /*3d20*/  @!P6 LDG.E R32, desc[UR10][R82.64] ;  /* 0x0000000a5220e981 */ /* 0x000f22000c1e1900 */
[----:B------:R-:W-:-:S02]  /*3d30*/  PRMT R89, RZ, 0x7610, R89 ;  /* 0x00007610ff597816 */ /* 0x000fc40000000059 */
[C---:B---3--:R-:W-:Y:S01]  /*3d40*/  @!P0 PRMT R86, R18.reuse, 0x7610, R86 ;  /* 0x0000761012568816 */ /* 0x048fe20000000056 */
[----:B------:R1:W3:Y:S01]  /*3d50*/  @!P3 LDG.E R19, desc[UR10][R36.64] ;  /* 0x0000000a2413b981 */ /* 0x0002e2000c1e1900 */
[----:B0-----:R-:W-:Y:S02]  /*3d60*/  CS2R R34, SRZ ;  /* 0x0000000000227805 */ /* 0x001fe4000001ff00 */
[----:B------:R-:W-:Y:S02]  /*3d70*/  @!P0 PRMT R87, R18, 0x7632, R87 ;  /* 0x0000763212578816 */ /* 0x000fe40000000057 */
[C---:B------:R-:W-:Y:S02]  /*3d80*/  @!P0 PRMT R88, R20.reuse, 0x7610, R88 ;  /* 0x0000761014588816 */ /* 0x040fe40000000058 */
[----:B------:R-:W-:Y:S01]  /*3d90*/  @!P0 PRMT R89, R20, 0x7632, R89 ;  /* 0x0000763214598816 */ /* 0x000fe20000000059 */
[----:B------:R-:W3:Y:S01]  /*3da0*/  @!P3 LDG.E R35, desc[UR10][R78.64] ;  /* 0x0000000a4e23b981 */ /* 0x000ee2000c1e1900 */
[----:B------:R-:W-:Y:S01]  /*3db0*/  LOP3.LUT P0, RZ, R106, 0x40, RZ, 0xc0, !PT ;  /* 0x000000406aff7812 */ /* 0x000fe2000780c0ff */
[----:B-1----:R-:W-:-:S02]  /*3dc0*/  HFMA2 R36, -RZ, RZ, 0, 0 ;  /* 0x00000000ff247431 */ /* 0x002fc400000001ff */
[----:B------:R0:W-:Y:S04]  /*3dd0*/  STL [R1+0x98], R4 ;  /* 0x0000980401007387 */ /* 0x0001e80000100800 */
[----:B------:R1:W-:Y:S04]  /*3de0*/  STL [R1+0x1c], R5 ;  /* 0x00001c0501007387 */ /* 0x0003e80000100800 */
[----:B------:R1:W-:Y:S01]  /*3df0*/  STL [R1+0x14], R0 ;  /* 0x0000140001007387 */ /* 0x0003e20000100800 */
[----:B0-----:R-:W-:-:S03]  /*3e00*/  MOV R4, R56 ;  /* 0x0000003800047202 */ /* 0x001fc60000000f00 */
[----:B------:R-:W3:Y:S01]  /*3e10*/  @!P0 LDG.E R36, desc[UR10][R42.64] ;  /* 0x0000000a2a248981 */ /* 0x000ee2000c1e1900 */
[----:B-1----:R-:W-:-:S03]  /*3e20*/  MOV R5, R57 ;  /* 0x0000003900057202 */ /* 0x002fc60000000f00 */
[----:B------:R-:W3:Y:S01]  /*3e30*/  LDL.LU.64 R56, [R1+0x1e0] ;  /* 0x0001e00001387983 */ /* 0x000ee20000300a00 */
[----:B------:R-:W-:Y:S02]  /*3e40*/  MOV R0, RZ ;  /* 0x000000ff00007202 */ /* 0x000fe40000000f00 */
[----:B------:R-:W-:Y:S01]  /*3e50*/  PRMT R82, RZ, 0x7610, R82 ;  /* 0x00007610ff527816 */ /* 0x000fe20000000052 */
[----:B------:R-:W3:Y:S01]  /*3e60*/  @!P2 LDG.E R34, desc[UR10][R80.64] ;  /* 0x0000000a5022a981 */ /* 0x000ee2000c1e1900 */
[----:B------:R-:W-:Y:S02]  /*3e70*/  PRMT R83, RZ, 0x7610, R83 ;  /* 0x00007610ff537816 */ /* 0x000fe40000000053 */
[----:B------:R-:W-:Y:S01]  /*3e80*/  PRMT R84, RZ, 0x7610, R84 ;  /* 0x00007610ff547816 */ /* 0x000fe20000000054 */
[----:B------:R0:W3:Y:S01]  /*3e90*/  @!P0 LDG.E R0, desc[UR10][R44.64] ;  /* 0x0000000a2c008981 */ /* 0x0000e2000c1e1900 */
[----:B------:R-:W-:Y:S02]  /*3ea0*/  PRMT R85, RZ, 0x7610, R85 ;  /* 0x00007610ff557816 */ /* 0x000fe40000000055 */
[----:B------:R-:W-:Y:S01]  /*3eb0*/  LOP3.LUT P2, RZ, R107, 0x10, RZ, 0xc0, !PT ;  /* 0x000000106bff7812 */ /* 0x000fe2000784c0ff */
[----:B------:R1:W-:Y:S01]  /*3ec0*/  STL [R1+0x18], R3 ;  /* 0x0000180301007387 */ /* 0x0003e20000100800 */
[----:B0-----:R-:W-:Y:S01]  /*3ed0*/  HFMA2 R44, -RZ, RZ, 0, 0 ;  /* 0x00000000ff2c7431 */ /* 0x001fe200000001ff */
[----:B-1----:R-:W-:-:S02]  /*3ee0*/  MOV R3, RZ ;  /* 0x000000ff00037202 */ /* 0x002fc40000000f00 */
[----:B------:R-:W-:Y:S02]  /*3ef0*/  PRMT R78, RZ, 0x7610, R78 ;  /* 0x00007610ff4e7816 */ /* 0x000fe4000000004e */
[----:B------:R-:W-:Y:S02]  /*3f00*/  PRMT R79, RZ, 0x7610, R79 ;  /* 0x00007610ff4f7816 */ /* 0x000fe4000000004f */
[----:B------:R-:W-:Y:S02]  /*3f10*/  PRMT R80, RZ, 0x7610, R80 ;  /* 0x00007610ff507816 */ /* 0x000fe40000000050 */
[----:B------:R-:W-:Y:S01]  /*3f20*/  PRMT R81, RZ, 0x7610, R81 ;  /* 0x00007610ff517816 */ /* 0x000fe20000000051 */
[----:B------:R-:W-:Y:S01]  /*3f30*/  HFMA2 R99, -RZ, RZ, 0, 0 ;  /* 0x00000000ff637431 */ /* 0x000fe200000001ff */
[----:B------:R0:W-:Y:S04]  /*3f40*/  STL [R1+0x9c], R6 ;  /* 0x00009c0601007387 */ /* 0x0001e80000100800 */
[----:B------:R1:W-:Y:S01]  /*3f50*/  STL [R1+0x20], R7 ;  /* 0x0000200701007387 */ /* 0x0003e20000100800 */
[----:B0-----:R-:W-:-:S02]  /*3f60*/  MOV R6, R4 ;  /* 0x0000000400067202 */ /* 0x001fc40000000f00 */
[----:B------:R-:W-:Y:S02]  /*3f70*/  MOV R4, R114 ;  /* 0x0000007200047202 */ /* 0x000fe40000000f00 */
[----:B-1----:R-:W-:Y:S02]  /*3f80*/  MOV R7, R5 ;  /* 0x0000000500077202 */ /* 0x002fe40000000f00 */
[----:B------:R-:W-:Y:S02]  /*3f90*/  MOV R5, R115 ;  /* 0x0000007300057202 */ /* 0x000fe40000000f00 */
[----:B------:R-:W3:Y:S01]  /*3fa0*/  LDL.LU.64 R114, [R1+0x110] ;  /* 0x0001100001727983 */ /* 0x000ee20000300a00 */
[C---:B--2---:R-:W-:Y:S02]  /*3fb0*/  @!P1 PRMT R82, R21.reuse, 0x7610, R82 ;  /* 0x0000761015529816 */ /* 0x044fe40000000052 */
[----:B------:R-:W-:Y:S02]  /*3fc0*/  @!P1 PRMT R83, R21, 0x7632, R83 ;  /* 0x0000763215539816 */ /* 0x000fe40000000053 */
[----:B------:R-:W-:-:S02]  /*3fd0*/  @!P1 PRMT R84, R22, 0x7610, R84 ;  /* 0x0000761016549816 */ /* 0x000fc40000000054 */
[----:B------:R-:W-:Y:S02]  /*3fe0*/  @!P1 PRMT R85, R22, 0x7632, R85 ;  /* 0x0000763216559816 */ /* 0x000fe40000000055 */
[----:B------:R-:W-:Y:S02]  /*3ff0*/  LOP3.LUT P1, RZ, R106, 0x20, RZ, 0xc0, !PT ;  /* 0x000000206aff7812 */ /* 0x000fe4000782c0ff */
[C---:B------:R-:W-:Y:S02]  /*4000*/  @!P2 PRMT R78, R23.reuse, 0x7610, R78 ;  /* 0x00007610174ea816 */ /* 0x040fe4000000004e */
[----:B------:R-:W-:-:S09]  /*4010*/  @!P2 PRMT R79, R23, 0x7632, R79 ;  /* 0x00007632174fa816 */ /* 0x000fd2000000004f */
[----:B------:R-:W2:Y:S04]  /*4020*/  @!P1 LDG.E R44, desc[UR10][R46.64] ;  /* 0x0000000a2e2c9981 */ /* 0x000ea8000c1e1900 */
[----:B------:R0:W2:Y:S01]  /*4030*/  @!P1 LDG.E R3, desc[UR10][R48.64] ;  /* 0x0000000a30039981 */ /* 0x0000a2000c1e1900 */
[C---:B------:R-:W-:Y:S02]  /*4040*/  @!P2 PRMT R80, R24.reuse, 0x7610, R80 ;  /* 0x000076101850a816 */ /* 0x040fe40000000050 */
[----:B------:R-:W-:Y:S02]  /*4050*/  @!P2 PRMT R81, R24, 0x7632, R81 ;  /* 0x000076321851a816 */ /* 0x000fe40000000051 */
[----:B------:R-:W-:Y:S01]  /*4060*/  LOP3.LUT P2, RZ, R106, 0x10, RZ, 0xc0, !PT ;  /* 0x000000106aff7812 */ /* 0x000fe2000784c0ff */
[----:B0-----:R-:W-:-:S12]  /*4070*/  HFMA2 R48, -RZ, RZ, 0, 0 ;  /* 0x00000000ff307431 */ /* 0x001fd800000001ff */
[----:B------:R-:W2:Y:S04]  /*4080*/  @!P2 LDG.E R99, desc[UR10][R52.64] ;  /* 0x0000000a3463a981 */ /* 0x000ea8000c1e1900 */
[----:B------:R0:W2:Y:S01]  /*4090*/  @!P2 LDG.E R48, desc[UR10][R50.64] ;  /* 0x0000000a3230a981 */ /* 0x0000a2000c1e1900 */
[----:B------:R-:W-:Y:S02]  /*40a0*/  LOP3.LUT P3, RZ, R107, 0x8, RZ, 0xc0, !PT ;  /* 0x000000086bff7812 */ /* 0x000fe4000786c0ff */
[----:B------:R-:W-:Y:S01]  /*40b0*/  PRMT R45, RZ, 0x7610, R45 ;  /* 0x00007610ff2d7816 */ /* 0x000fe2000000002d */
[----:B------:R1:W-:Y:S01]  /*40c0*/  STL [R1+0x94], R2 ;  /* 0x0000940201007387 */ /* 0x0003e20000100800 */
[----:B------:R-:W-:Y:S02]  /*40d0*/  PRMT R46, RZ, 0x7610, R46 ;  /* 0x00007610ff2e7816 */ /* 0x000fe4000000002e */
[----:B------:R-:W-:Y:S01]  /*40e0*/  PRMT R47, RZ, 0x7610, R47 ;  /* 0x00007610ff2f7816 */ /* 0x000fe2000000002f */
[----:B------:R0:W-:Y:S01]  /*40f0*/  STL [R1+0x90], R17 ;  /* 0x0000901101007387 */ /* 0x0001e20000100800 */
[----:B------:R-:W-:-:S02]  /*4100*/  PRMT R37, RZ, 0x7610, R37 ;  /* 0x00007610ff257816 */ /* 0x000fc40000000025 */
[----:B------:R-:W-:Y:S02]  /*4110*/  PRMT R42, RZ, 0x7610, R42 ;  /* 0x00007610ff2a7816 */ /* 0x000fe4000000002a */
[----:B-1----:R-:W-:Y:S02]  /*4120*/  PRMT R2, RZ, 0x7610, R2 ;  /* 0x00007610ff027816 */ /* 0x002fe40000000002 */
[----:B------:R-:W-:Y:S02]  /*4130*/  PRMT R43, RZ, 0x7610, R43 ;  /* 0x00007610ff2b7816 */ /* 0x000fe4000000002b */
[----:B0-----:R-:W-:Y:S01]  /*4140*/  PRMT R17, RZ, 0x7610, R17 ;  /* 0x00007610ff117816 */ /* 0x001fe20000000011 */
[----:B------:R0:W-:Y:S01]  /*4150*/  STL [R1+0x24], R9 ;  /* 0x0000240901007387 */ /* 0x0001e20000100800 */
[----:B------:R-:W-:Y:S02]  /*4160*/  @!P3 PRMT R37, R25, 0x7632, R37 ;  /* 0x000076321925b816 */ /* 0x000fe40000000025 */
[----:B------:R-:W-:-:S02]  /*4170*/  @!P4 PRMT R2, R27, 0x7610, R2 ;  /* 0x000076101b02c816 */ /* 0x000fc40000000002 */
[----:B------:R-:W-:Y:S02]  /*4180*/  @!P4 PRMT R45, R27, 0x7632, R45 ;  /* 0x000076321b2dc816 */ /* 0x000fe4000000002d */
[----:B------:R-:W-:Y:S02]  /*4190*/  @!P3 PRMT R17, R25, 0x7610, R17 ;  /* 0x000076101911b816 */ /* 0x000fe40000000011 */
[C---:B------:R-:W-:Y:S02]  /*41a0*/  @!P3 PRMT R42, R26.reuse, 0x7610, R42 ;  /* 0x000076101a2ab816 */ /* 0x040fe4000000002a */
[----:B------:R-:W-:Y:S01]  /*41b0*/  @!P3 PRMT R43, R26, 0x7632, R43 ;  /* 0x000076321a2bb816 */ /* 0x000fe2000000002b */
[----:B0-----:R-:W-:Y:S01]  /*41c0*/  HFMA2 R9, -RZ, RZ, 0, 0 ;  /* 0x00000000ff097431 */ /* 0x001fe200000001ff */
[----:B------:R-:W-:Y:S02]  /*41d0*/  LOP3.LUT P3, RZ, R106, 0x8, RZ, 0xc0, !PT ;  /* 0x000000086aff7812 */ /* 0x000fe4000786c0ff */
[----:B------:R-:W-:-:S02]  /*41e0*/  PRMT R49, RZ, 0x7610, R49 ;  /* 0x00007610ff317816 */ /* 0x000fc40000000031 */
[C---:B------:R-:W-:Y:S02]  /*41f0*/  @!P4 PRMT R46, R28.reuse, 0x7610, R46 ;  /* 0x000076101c2ec816 */ /* 0x040fe4000000002e */
[----:B------:R-:W-:Y:S02]  /*4200*/  @!P4 PRMT R47, R28, 0x7632, R47 ;  /* 0x000076321c2fc816 */ /* 0x000fe4000000002f */
[----:B------:R-:W-:Y:S02]  /*4210*/  LOP3.LUT P4, RZ, R106, 0x4, RZ, 0xc0, !PT ;  /* 0x000000046aff7812 */ /* 0x000fe4000788c0ff */
[----:B------:R-:W-:Y:S02]  /*4220*/  PRMT R50, RZ, 0x7610, R50 ;  /* 0x00007610ff327816 */ /* 0x000fe40000000032 */
[----:B------:R-:W-:Y:S02]  /*4230*/  PRMT R51, RZ, 0x7610, R51 ;  /* 0x00007610ff337816 */ /* 0x000fe40000000033 */
[----:B------:R-:W-:-:S02]  /*4240*/  PRMT R98, RZ, 0x7610, R98 ;  /* 0x00007610ff627816 */ /* 0x000fc40000000062 */
[C---:B------:R-:W-:Y:S02]  /*4250*/  @!P5 PRMT R49, R29.reuse, 0x7610, R49 ;  /* 0x000076101d31d816 */ /* 0x040fe40000000031 */
[----:B------:R-:W-:Y:S02]  /*4260*/  @!P5 PRMT R50, R29, 0x7632, R50 ;  /* 0x000076321d32d816 */ /* 0x000fe40000000032 */
[----:B------:R-:W-:Y:S01]  /*4270*/  LOP3.LUT R107, R107, 0xfffffffd, RZ, 0xc0, !PT ;  /* 0xfffffffd6b6b7812 */ /* 0x000fe200078ec0ff */
[----:B------:R0:W2:Y:S01]  /*4280*/  @!P4 LDG.E R9, desc[UR10][R60.64] ;  /* 0x0000000a3c09c981 */ /* 0x0000a2000c1e1900 */
[C---:B----4-:R-:W-:Y:S02]  /*4290*/  @!P5 PRMT R51, R30.reuse, 0x7610, R51 ;  /* 0x000076101e33d816 */ /* 0x050fe40000000033 */
[----:B------:R-:W-:Y:S02]  /*42a0*/  @!P5 PRMT R98, R30, 0x7632, R98 ;  /* 0x000076321e62d816 */ /* 0x000fe40000000062 */
[----:B------:R-:W-:-:S02]  /*42b0*/  LOP3.LUT P5, RZ, R106, 0x2, RZ, 0xc0, !PT ;  /* 0x000000026aff7812 */ /* 0x000fc400078ac0ff */
[----:B------:R-:W-:Y:S02]  /*42c0*/  MOV R52, RZ ;  /* 0x000000ff00347202 */ /* 0x000fe40000000f00 */
[----:B------:R-:W-:Y:S02]  /*42d0*/  @P0 LOP3.LUT R107, R107, 0x2, RZ, 0xfc, !PT ;  /* 0x000000026b6b0812 */ /* 0x000fe400078efcff */
[----:B------:R-:W-:Y:S02]  /*42e0*/  LOP3.LUT P0, RZ, R106, 0x80, RZ, 0xc0, !PT ;  /* 0x000000806aff7812 */ /* 0x000fe4000780c0ff */
[----:B0-----:R-:W-:Y:S01]  /*42f0*/  MOV R60, RZ ;  /* 0x000000ff003c7202 */ /* 0x001fe20000000f00 */
[----:B------:R0:W4:Y:S01]  /*4300*/  @!P3 LDG.E R52, desc[UR10][R54.64] ;  /* 0x0000000a3634b981 */ /* 0x000122000c1e1900 */
[----:B------:R-:W-:Y:S02]  /*4310*/  PRMT R53, RZ, 0x7610, R53 ;  /* 0x00007610ff357816 */ /* 0x000fe40000000035 */
[----:B------:R-:W-:Y:S01]  /*4320*/  PRMT R108, RZ, 0x7610, R108 ;  /* 0x00007610ff6c7816 */ /* 0x000fe2000000006c */
[----:B------:R1:W-:Y:S01]  /*4330*/  STL [R1+0x28], R11 ;  /* 0x0000280b01007387 */ /* 0x0003e20000100800 */
[----:B------:R-:W-:Y:S01]  /*4340*/  LOP3.LUT R107, R107, 0xfffffffb, RZ, 0xc0, !PT ;  /* 0xfffffffb6b6b7812 */ /* 0x000fe200078ec0ff */
[----:B------:R-:W-:Y:S01]  /*4350*/  HFMA2 R109, -RZ, RZ, 0, 0 ;  /* 0x00000000ff6d7431 */ /* 0x000fe200000001ff */
[----:B------:R-:W-:Y:S01]  /*4360*/  PRMT R61, RZ, 0x7610, R61 ;  /* 0x00007610ff3d7816 */ /* 0x000fe2000000003d */
[----:B------:R1:W4:Y:S01]  /*4370*/  @!P5 LDG.E R60, desc[UR10][R62.64] ;  /* 0x0000000a3e3cd981 */ /* 0x000322000c1e1900 */
[----:B0-----:R-:W-:-:S02]  /*4380*/  PRMT R54, RZ, 0x7610, R54 ;  /* 0x00007610ff367816 */ /* 0x001fc40000000036 */
[----:B------:R-:W-:Y:S01]  /*4390*/  PRMT R55, RZ, 0x7610, R55 ;  /* 0x00007610ff377816 */ /* 0x000fe20000000037 */
[----:B-1----:R-:W-:Y:S01]  /*43a0*/  HFMA2 R11, -RZ, RZ, 0, 0 ;  /* 0x00000000ff0b7431 */ /* 0x002fe200000001ff */
[C---:B------:R-:W-:Y:S01]  /*43b0*/  @!P6 PRMT R53, R31.reuse, 0x7610, R53 ;  /* 0x000076101f35e816 */ /* 0x040fe20000000035 */
[----:B------:R0:W-:Y:S01]  /*43c0*/  STL [R1+0xa4], R10 ;  /* 0x0000a40a01007387 */ /* 0x0001e20000100800 */
[----:B------:R-:W-:Y:S02]  /*43d0*/  @!P6 PRMT R54, R31, 0x7632, R54 ;  /* 0x000076321f36e816 */ /* 0x000fe40000000036 */
[C---:B------:R-:W-:Y:S02]  /*43e0*/  @!P6 PRMT R55, R32.reuse, 0x7610, R55 ;  /* 0x000076102037e816 */ /* 0x040fe40000000037 */
[----:B------:R-:W-:Y:S02]  /*43f0*/  @!P6 PRMT R108, R32, 0x7632, R108 ;  /* 0x00007632206ce816 */ /* 0x000fe4000000006c */
[----:B------:R-:W-:Y:S01]  /*4400*/  LOP3.LUT P6, RZ, R106, 0x1, RZ, 0xc0, !PT ;  /* 0x000000016aff7812 */ /* 0x000fe200078cc0ff */
[----:B------:R1:W4:Y:S01]  /*4410*/  @!P5 LDG.E R11, desc[UR10][R64.64] ;  /* 0x0000000a400bd981 */ /* 0x000322000c1e1900 */
[----:B------:R-:W-:-:S02]  /*4420*/  PRMT R62, RZ, 0x7610, R62 ;  /* 0x00007610ff3e7816 */ /* 0x000fc4000000003e */
[----:B0-----:R-:W-:Y:S02]  /*4430*/  PRMT R10, RZ, 0x7610, R10 ;  /* 0x00007610ff0a7816 */ /* 0x001fe4000000000a */
[----:B------:R-:W-:Y:S02]  /*4440*/  PRMT R63, RZ, 0x7610, R63 ;  /* 0x00007610ff3f7816 */ /* 0x000fe4000000003f */
[----:B------:R-:W-:Y:S02]  /*4450*/  @P1 LOP3.LUT R107, R107, 0x4, RZ, 0xfc, !PT ;  /* 0x000000046b6b1812 */ /* 0x000fe400078efcff */
[C---:B---3--:R-:W-:Y:S02]  /*4460*/  @!P0 PRMT R10, R35.reuse, 0x7610, R10 ;  /* 0x00007610230a8816 */ /* 0x048fe4000000000a */
[----:B------:R-:W-:Y:S02]  /*4470*/  @!P0 PRMT R61, R35, 0x7632, R61 ;  /* 0x00007632233d8816 */ /* 0x000fe4000000003d */
[----:B------:R-:W-:-:S02]  /*4480*/  @!P0 PRMT R62, R19, 0x7610, R62 ;  /* 0x00007610133e8816 */ /* 0x000fc4000000003e */
[----:B------:R-:W-:Y:S02]  /*4490*/  @!P0 PRMT R63, R19, 0x7632, R63 ;  /* 0x00007632133f8816 */ /* 0x000fe4000000003f */
[----:B------:R-:W-:Y:S02]  /*44a0*/  LOP3.LUT P0, RZ, R107, 0x2, RZ, 0xc0, !PT ;  /* 0x000000026bff7812 */ /* 0x000fe4000780c0ff */
[----:B-1----:R-:W-:Y:S01]  /*44b0*/  MOV R64, RZ ;  /* 0x000000ff00407202 */ /* 0x002fe20000000f00 */
[----:B------:R0:W3:Y:S01]  /*44c0*/  @!P3 LDG.E R109, desc[UR10][R56.64] ;  /* 0x0000000a386db981 */ /* 0x0000e2000c1e1900 */
[----:B------:R-:W-:Y:S02]  /*44d0*/  LOP3.LUT P1, RZ, R106, 0x100, RZ, 0xc0, !PT ;  /* 0x000001006aff7812 */ /* 0x000fe4000782c0ff */
[----:B------:R-:W-:Y:S01]  /*44e0*/  PRMT R65, RZ, 0x7610, R65 ;  /* 0x00007610ff417816 */ /* 0x000fe20000000041 */
[----:B------:R1:W-:Y:S04]  /*44f0*/  STL [R1+0xa8], R12 ;  /* 0x0000a80c01007387 */ /* 0x0003e80000100800 */
[----:B------:R1:W3:Y:S01]  /*4500*/  @!P6 LDG.E R64, desc[UR10][R66.64] ;  /* 0x0000000a4240e981 */ /* 0x0002e2000c1e1900 */
[----:B0-----:R-:W-:-:S03]  /*4510*/  MOV R56, RZ ;  /* 0x000000ff00387202 */ /* 0x001fc60000000f00 */
[----:B------:R0:W-:Y:S01]  /*4520*/  STL [R1+0x2c], R13 ;  /* 0x00002c0d01007387 */ /* 0x0001e20000100800 */
[----:B-1----:R-:W-:-:S03]  /*4530*/  PRMT R12, RZ, 0x7610, R12 ;  /* 0x00007610ff0c7816 */ /* 0x002fc6000000000c */
[----:B------:R1:W3:Y:S01]  /*4540*/  @!P4 LDG.E R56, desc[UR10][R58.64] ;  /* 0x0000000a3a38c981 */ /* 0x0002e2000c1e1900 */
[----:B------:R-:W-:Y:S02]  /*4550*/  PRMT R66, RZ, 0x7610, R66 ;  /* 0x00007610ff427816 */ /* 0x000fe40000000042 */
[----:B------:R-:W-:Y:S01]  /*4560*/  PRMT R67, RZ, 0x7610, R67 ;  /* 0x00007610ff437816 */ /* 0x000fe20000000043 */
[----:B0-----:R-:W-:Y:S01]  /*4570*/  HFMA2 R13, -RZ, RZ, 0, 0 ;  /* 0x00000000ff0d7431 */ /* 0x001fe200000001ff */
[----:B------:R0:W-:Y:S01]  /*4580*/  STL [R1+0xa0], R8 ;  /* 0x0000a00801007387 */ /* 0x0001e20000100800 */
[C---:B------:R-:W-:Y:S02]  /*4590*/  @!P0 PRMT R12, R36.reuse, 0x7610, R12 ;  /* 0x00007610240c8816 */ /* 0x040fe4000000000c */
[----:B------:R-:W-:Y:S02]  /*45a0*/  @!P0 PRMT R65, R36, 0x7632, R65 ;  /* 0x0000763224418816 */ /* 0x000fe40000000041 */
[----:B------:R-:W-:-:S02]  /*45b0*/  @!P0 PRMT R66, R0, 0x7610, R66 ;  /* 0x0000761000428816 */ /* 0x000fc40000000042 */
[----:B------:R-:W-:Y:S02]  /*45c0*/  @!P0 PRMT R67, R0, 0x7632, R67 ;  /* 0x0000763200438816 */ /* 0x000fe40000000043 */
[----:B------:R-:W-:Y:S01]  /*45d0*/  PRMT R57, RZ, 0x7610, R57 ;  /* 0x00007610ff397816 */ /* 0x000fe20000000039 */
[----:B------:R1:W3:Y:S01]  /*45e0*/  @!P6 LDG.E R13, desc[UR10][R68.64] ;  /* 0x0000000a440de981 */ /* 0x0002e2000c1e1900 */
[----:B0-----:R-:W-:Y:S02]  /*45f0*/  PRMT R8, RZ, 0x7610, R8 ;  /* 0x00007610ff087816 */ /* 0x001fe40000000008 */
[----:B-1----:R-:W-:Y:S02]  /*4600*/  PRMT R58, RZ, 0x7610, R58 ;  /* 0x00007610ff3a7816 */ /* 0x002fe4000000003a */
[----:B------:R-:W-:Y:S02]  /*4610*/  PRMT R59, RZ, 0x7610, R59 ;  /* 0x00007610ff3b7816 */ /* 0x000fe4000000003b */
[----:B------:R-:W-:-:S02]  /*4620*/  LOP3.LUT P0, RZ, R107, 0x1, RZ, 0xc0, !PT ;  /* 0x000000016bff7812 */ /* 0x000fc4000780c0ff */
[C---:B------:R-:W-:Y:S02]  /*4630*/  @!P1 PRMT R8, R33.reuse, 0x7610, R8 ;  /* 0x0000761021089816 */ /* 0x040fe40000000008 */
[----:B------:R-:W-:Y:S02]  /*4640*/  @!P1 PRMT R57, R33, 0x7632, R57 ;  /* 0x0000763221399816 */ /* 0x000fe40000000039 */
[C---:B------:R-:W-:Y:S02]  /*4650*/  @!P1 PRMT R58, R34.reuse, 0x7610, R58 ;  /* 0x00007610223a9816 */ /* 0x040fe4000000003a */
[----:B------:R-:W-:Y:S02]  /*4660*/  @!P1 PRMT R59, R34, 0x7632, R59 ;  /* 0x00007632223b9816 */ /* 0x000fe4000000003b */
[----:B------:R-:W-:Y:S02]  /*4670*/  LOP3.LUT P1, RZ, R107, 0x4, RZ, 0xc0, !PT ;  /* 0x000000046bff7812 */ /* 0x000fe4000782c0ff */
[----:B------:R-:W-:Y:S01]  /*4680*/  MOV R68, RZ ;  /* 0x000000ff00447202 */ /* 0x000fe20000000f00 */
[----:B------:R0:W-:Y:S01]  /*4690*/  STL [R1+0xac], R14 ;  /* 0x0000ac0e01007387 */ /* 0x0001e20000100800 */
[----:B------:R-:W-:-:S03]  /*46a0*/  PRMT R69, RZ, 0x7610, R69 ;  /* 0x00007610ff457816 */ /* 0x000fc60000000045 */
[----:B------:R1:W-:Y:S04]  /*46b0*/  STL [R1+0x30], R15 ;  /* 0x0000300f01007387 */ /* 0x0003e80000100800 */
[----:B------:R1:W3:Y:S01]  /*46c0*/  @!P0 LDG.E R68, desc[UR10][R70.64] ;  /* 0x0000000a46448981 */ /* 0x0002e2000c1e1900 */
[----:B0-----:R-:W-:Y:S01]  /*46d0*/  PRMT R14, RZ, 0x7610, R14 ;  /* 0x00007610ff0e7816 */ /* 0x001fe2000000000e */
[----:B-1----:R-:W-:Y:S01]  /*46e0*/  HFMA2 R15, -RZ, RZ, 0, 0 ;  /* 0x00000000ff0f7431 */ /* 0x002fe200000001ff */
[----:B------:R-:W-:Y:S02]  /*46f0*/  PRMT R70, RZ, 0x7610, R70 ;  /* 0x00007610ff467816 */ /* 0x000fe40000000046 */
[----:B------:R-:W-:-:S03]  /*4700*/  PRMT R71, RZ, 0x7610, R71 ;  /* 0x00007610ff477816 */ /* 0x000fc60000000047 */
[----:B------:R0:W3:Y:S04]  /*4710*/  @!P0 LDG.E R15, desc[UR10][R72.64] ;  /* 0x0000000a480f8981 */ /* 0x0000e8000c1e1900 */
[----:B------:R1:W-:Y:S01]  /*4720*/  STL [R1+0xb0], R16 ;  /* 0x0000b01001007387 */ /* 0x0003e20000100800 */
[----:B0-----:R-:W-:-:S03]  /*4730*/  MOV R72, RZ ;  /* 0x000000ff00487202 */ /* 0x001fc60000000f00 */
[----:B------:R0:W-:Y:S01]  /*4740*/  STL [R1+0x34], R18 ;  /* 0x0000341201007387 */ /* 0x0001e20000100800 */
[----:B------:R-:W-:Y:S02]  /*4750*/  PRMT R73, RZ, 0x7610, R73 ;  /* 0x00007610ff497816 */ /* 0x000fe40000000049 */
[----:B-1----:R-:W-:Y:S01]  /*4760*/  PRMT R16, RZ, 0x7610, R16 ;  /* 0x00007610ff107816 */ /* 0x002fe20000000010 */
[----:B0-----:R-:W-:Y:S01]  /*4770*/  HFMA2 R18, -RZ, RZ, 0, 0 ;  /* 0x00000000ff127431 */ /* 0x001fe200000001ff */
[C---:B--2---:R-:W-:Y:S02]  /*4780*/  @!P1 PRMT R14, R44.reuse, 0x7610, R14 ;  /* 0x000076102c0e9816 */ /* 0x044fe4000000000e */
[----:B------:R-:W-:Y:S02]  /*4790*/  @!P1 PRMT R69, R44, 0x7632, R69 ;  /* 0x000076322c459816 */ /* 0x000fe40000000045 */
[C---:B------:R-:W-:Y:S02]  /*47a0*/  @!P1 PRMT R70, R3.reuse, 0x7610, R70 ;  /* 0x0000761003469816 */ /* 0x040fe40000000046 */
[----:B------:R-:W-:-:S02]  /*47b0*/  @!P1 PRMT R71, R3, 0x7632, R71 ;  /* 0x0000763203479816 */ /* 0x000fc40000000047 */
[----:B------:R-:W-:-:S13]  /*47c0*/  LOP3.LUT P1, RZ, R106, 0x80000000, RZ, 0xc0, !PT ;  /* 0x800000006aff7812 */ /* 0x000fda000782c0ff */
[----:B------:R0:W2:Y:S04]  /*47d0*/  @!P1 LDG.E R72, desc[UR10][R74.64] ;  /* 0x0000000a4a489981 */ /* 0x0000a8000c1e1900 */
[----:B------:R1:W2:Y:S01]  /*47e0*/  @!P1 LDG.E R18, desc[UR10][R76.64] ;  /* 0x0000000a4c129981 */ /* 0x0002a2000c1e1900 */
[C---:B------:R-:W-:Y:S02]  /*47f0*/  @!P2 PRMT R16, R48.reuse, 0x7610, R16 ;  /* 0x000076103010a816 */ /* 0x040fe40000000010 */
[----:B0-----:R-:W-:Y:S02]  /*4800*/  PRMT R74, RZ, 0x7610, R74 ;  /* 0x00007610ff4a7816 */ /* 0x001fe4000000004a */
[----:B------:R-:W-:Y:S02]  /*4810*/  PRMT R75, RZ, 0x7610, R75 ;  /* 0x00007610ff4b7816 */ /* 0x000fe4000000004b */
[----:B------:R-:W-:-:S02]  /*4820*/  @!P2 PRMT R73, R48, 0x7632, R73 ;  /* 0x000076323049a816 */ /* 0x000fc40000000049 */
[C---:B------:R-:W-:Y:S02]  /*4830*/  @!P2 PRMT R74, R99.reuse, 0x7610, R74 ;  /* 0x00007610634aa816 */ /* 0x040fe4000000004a */
[----:B------:R-:W-:Y:S02]  /*4840*/  @!P2 PRMT R75, R99, 0x7632, R75 ;  /* 0x00007632634ba816 */ /* 0x000fe4000000004b */
[----:B------:R-:W-:Y:S02]  /*4850*/  LOP3.LUT P2, RZ, R106, 0x40000000, RZ, 0xc0, !PT ;  /* 0x400000006aff7812 */ /* 0x000fe4000784c0ff */
[----:B-1----:R-:W-:-:S11]  /*4860*/  MOV R76, RZ ;  /* 0x000000ff004c7202 */ /* 0x002fd60000000f00 */
[----:B------:R0:W2:Y:S04]  /*4870*/  @!P2 LDG.E R76, desc[UR10][R114.64] ;  /* 0x0000000a724ca981 */ /* 0x0000a8000c1e1900 */
[----:B------:R-:W2:Y:S01]  /*4880*/  LDL.LU R114, [R1+0x1dc] ;  /* 0x0001dc0001727983 */ /* 0x000ea20000300800 */
[----:B------:R-:W-:Y:S02]  /*4890*/  PRMT R77, RZ, 0x7610, R77 ;  /* 0x00007610ff4d7816 */ /* 0x000fe4000000004d */
[----:B------:R-:W-:Y:S01]  /*48a0*/  PRMT R107, RZ, 0x7610, R107 ;  /* 0x00007610ff6b7816 */ /* 0x000fe2000000006b */
[----:B------:R1:W-:Y:S01]  /*48b0*/  STL [R1+0xb4], R20 ;  /* 0x0000b41401007387 */ /* 0x0003e20000100800 */
[----:B------:R-:W-:Y:S02]  /*48c0*/  PRMT R110, RZ, 0x7610, R110 ;  /* 0x00007610ff6e7816 */ /* 0x000fe4000000006e */
[----:B-1----:R-:W-:Y:S01]  /*48d0*/  PRMT R20, RZ, 0x7610, R20 ;  /* 0x00007610ff147816 */ /* 0x002fe20000000014 */
[----:B------:R1:W-:Y:S01]  /*48e0*/  STL [R1+0x38], R21 ;  /* 0x0000381501007387 */ /* 0x0003e20000100800 */
[----:B------:R-:W-:-:S02]  /*48f0*/  PRMT R112, RZ, 0x7610, R112 ;  /* 0x00007610ff707816 */ /* 0x000fc40000000070 */
[----:B------:R-:W-:Y:S01]  /*4900*/  PRMT R113, RZ, 0x7610, R113 ;  /* 0x00007610ff717816 */ /* 0x000fe20000000071 */
[----:B------:R0:W-:Y:S01]  /*4910*/  STL [R1+0xb8], R22 ;  /* 0x0000b81601007387 */ /* 0x0001e20000100800 */
[----:B-1----:R-:W-:-:S03]  /*4920*/  HFMA2 R21, -RZ, RZ, 0, 0 ;  /* 0x00000000ff157431 */ /* 0x002fc600000001ff */
[----:B------:R1:W-:Y:S01]  /*4930*/  STL.S16 [R1+0x188], R111 ;  /* 0x0001886f01007387 */ /* 0x0003e20000100600 */
[----:B----4-:R-:W-:-:S03]  /*4940*/  @!P3 PRMT R20, R52, 0x7610, R20 ;  /* 0x000076103414b816 */ /* 0x010fc60000000014 */
[----:B------:R4:W4:Y:S01]  /*4950*/  @!P2 LDG.E R21, desc[UR10][R118.64] ;  /* 0x0000000a7615a981 */ /* 0x000922000c1e1900 */
[----:B------:R-:W-:Y:S02]  /*4960*/  @!P3 PRMT R77, R52, 0x7632, R77 ;  /* 0x00007632344db816 */ /* 0x000fe4000000004d */
[----:B0-----:R-:W-:Y:S02]  /*4970*/  PRMT R22, RZ, 0x7610, R22 ;  /* 0x00007610ff167816 */ /* 0x001fe40000000016 */
[----:B-1----:R-:W-:Y:S02]  /*4980*/  MOV R111, RZ ;  /* 0x000000ff006f7202 */ /* 0x002fe40000000f00 */
[----:B------:R-:W-:Y:S01]  /*4990*/  @!P4 PRMT R113, R9, 0x7610, R113 ;  /* 0x000076100971c816 */ /* 0x000fe20000000071 */
[----:B------:R0:W-:Y:S04]  /*49a0*/  STL [R1+0x3c], R23 ;  /* 0x00003c1701007387 */ /* 0x0001e80000100800 */
[----:B------:R1:W-:Y:S04]  /*49b0*/  STL [R1+0x40], R25 ;  /* 0x0000401901007387 */ /* 0x0003e80000100800 */
[----:B------:R-:W4:Y:S01]  /*49c0*/  LDL.LU R118, [R1+0x1d8] ;  /* 0x0001d80001767983 */ /* 0x000f220000300800 */
[----:B0-----:R-:W-:-:S02]  /*49d0*/  HFMA2 R23, -RZ, RZ, 0, 0 ;  /* 0x00000000ff177431 */ /* 0x001fc400000001ff */
[----:B-1----:R-:W-:Y:S01]  /*49e0*/  HFMA2 R25, -RZ, RZ, 0, 0 ;  /* 0x00000000ff197431 */ /* 0x002fe200000001ff */
[C---:B---3--:R-:W-:Y:S02]  /*49f0*/  @!P3 PRMT R107, R109.reuse, 0x7610, R107 ;  /* 0x000076106d6bb816 */ /* 0x048fe4000000006b */
[----:B------:R-:W-:Y:S02]  /*4a00*/  @!P3 PRMT R110, R109, 0x7632, R110 ;  /* 0x000076326d6eb816 */ /* 0x000fe4000000006e */
[----:B------:R-:W-:Y:S02]  /*4a10*/  LOP3.LUT P3, RZ, R106, 0x20000000, RZ, 0xc0, !PT ;  /* 0x200000006aff7812 */ /* 0x000fe4000786c0ff */
[----:B------:R-:W-:-:S11]  /*4a20*/  @!P4 PRMT R22, R56, 0x7610, R22 ;  /* 0x000076103816c816 */ /* 0x000fd60000000016 */
[----:B------:R0:W3:Y:S01]  /*4a30*/  @!P3 LDG.E R111, desc[UR10][R116.64] ;  /* 0x0000000a746fb981 */ /* 0x0000e2000c1e1900 */
[----:B------:R-:W-:-:S03]  /*4a40*/  @!P4 PRMT R112, R56, 0x7632, R112 ;  /* 0x000076323870c816 */ /* 0x000fc60000000070 */
[----:B------:R1:W3:Y:S04]  /*4a50*/  @!P3 LDG.E R23, desc[UR10][R120.64] ;  /* 0x0000000a7817b981 */ /* 0x0002e8000c1e1900 */
[----:B------:R-:W0:Y:S04]  /*4a60*/  LDL.LU.64 R116, [R1+0x1d0] ;  /* 0x0001d00001747983 */ /* 0x000e280000300a00 */
[----:B------:R-:W1:Y:S01]  /*4a70*/  LDL.LU.64 R120, [R1+0x1c8] ;  /* 0x0001c80001787983 */ /* 0x000e620000300a00 */
[----:B------:R-:W-:Y:S02]  /*4a80*/  MOV R115, RZ ;  /* 0x000000ff00737202 */ /* 0x000fe40000000f00 */
[----:B--2---:R-:W-:-:S04]  /*4a90*/  PRMT R114, RZ, 0x7610, R114 ;  /* 0x00007610ff727816 */ /* 0x004fc80000000072 */
[----:B------:R-:W-:Y:S02]  /*4aa0*/  @!P4 PRMT R114, R9, 0x7632, R114 ;  /* 0x000076320972c816 */ /* 0x000fe40000000072 */
[----:B------:R-:W-:-:S13]  /*4ab0*/  LOP3.LUT P4, RZ, R106, 0x10000000, RZ, 0xc0, !PT ;  /* 0x100000006aff7812 */ /* 0x000fda000788c0ff */
[----:B------:R-:W2:Y:S04]  /*4ac0*/  @!P4 LDG.E R25, desc[UR10][R122.64] ;  /* 0x0000000a7a19c981 */ /* 0x000ea8000c1e1900 */
[----:B------:R-:W2:Y:S04]  /*4ad0*/  @!P4 LDG.E R115, desc[UR10][R40.64] ;  /* 0x0000000a2873c981 */ /* 0x000ea8000c1e1900 */
[----:B------:R-:W3:Y:S04]  /*4ae0*/  LDL.LU R122, [R1+0x1b8] ;  /* 0x0001b800017a7983 */ /* 0x000ee80000300800 */
[----:B------:R-:W2:Y:S04]  /*4af0*/  LDL.LU.64 R40, [R1+0x1c0] ;  /* 0x0001c00001287983 */ /* 0x000ea80000300a00 */
[----:B------:R4:W-:Y:S02]  /*4b00*/  STL [R1+0xbc], R24 ;  /* 0x0000bc1801007387 */ /* 0x0009e40000100800 */
[----:B----4-:R-:W-:-:S02]  /*4b10*/  PRMT R24, RZ, 0x7610, R24 ;  /* 0x00007610ff187816 */ /* 0x010fc40000000018 */
[----:B------:R-:W-:Y:S02]  /*4b20*/  PRMT R118, RZ, 0x7610, R118 ;  /* 0x00007610ff767816 */ /* 0x000fe40000000076 */
[----:B------:R-:W-:Y:S02]  /*4b30*/  @!P5 PRMT R24, R60, 0x7610, R24 ;  /* 0x000076103c18d816 */ /* 0x000fe40000000018 */
[----:B------:R-:W-:Y:S01]  /*4b40*/  @!P5 PRMT R118, R11, 0x7632, R118 ;  /* 0x000076320b76d816 */ /* 0x000fe20000000076 */
[----:B------:R4:W-:Y:S04]  /*4b50*/  STL [R1+0x44], R27 ;  /* 0x0000441b01007387 */ /* 0x0009e80000100800 */
[----:B------:R4:W-:Y:S02]  /*4b60*/  STL [R1+0xc0], R26 ;  /* 0x0000c01a01007387 */ /* 0x0009e40000100800 */
[----:B----4-:R-:W-:Y:S01]  /*4b70*/  HFMA2 R27, -RZ, RZ, 0, 0 ;  /* 0x00000000ff1b7431 */ /* 0x010fe200000001ff */
[----:B------:R-:W-:-:S04]  /*4b80*/  PRMT R26, RZ, 0x7610, R26 ;  /* 0x00007610ff1a7816 */ /* 0x000fc8000000001a */
[----:B------:R-:W-:Y:S01]  /*4b90*/  @!P6 PRMT R26, R64, 0x7610, R26 ;  /* 0x00007610401ae816 */ /* 0x000fe2000000001a */
[----:B------:R-:W-:Y:S01]  /*4ba0*/  UIMAD.WIDE UR6, UR8, 0x8, UR6 ;  /* 0x00000008080678a5 */ /* 0x000fe2000f8e0206 */
[----:B0-----:R-:W-:Y:S02]  /*4bb0*/  PRMT R116, RZ, 0x7610, R116 ;  /* 0x00007610ff747816 */ /* 0x001fe40000000074 */
[----:B------:R-:W-:Y:S02]  /*4bc0*/  PRMT R117, RZ, 0x7610, R117 ;  /* 0x00007610ff757816 */ /* 0x000fe40000000075 */
[----:B------:R-:W-:Y:S02]  /*4bd0*/  @!P5 PRMT R116, R60, 0x7632, R116 ;  /* 0x000076323c74d816 */ /* 0x000fe40000000074 */
[----:B------:R-:W-:Y:S02]  /*4be0*/  @!P5 PRMT R117, R11, 0x7610, R117 ;  /* 0x000076100b75d816 */ /* 0x000fe40000000075 */
[----:B------:R-:W-:-:S02]  /*4bf0*/  LOP3.LUT P5, RZ, R106, 0x8000000, RZ, 0xc0, !PT ;  /* 0x080000006aff7812 */ /* 0x000fc400078ac0ff */
[----:B-1----:R-:W-:Y:S02]  /*4c00*/  PRMT R120, RZ, 0x7610, R120 ;  /* 0x00007610ff787816 */ /* 0x002fe40000000078 */
[----:B------:R-:W-:Y:S02]  /*4c10*/  PRMT R121, RZ, 0x7610, R121 ;  /* 0x00007610ff797816 */ /* 0x000fe40000000079 */
[----:B------:R-:W-:Y:S02]  /*4c20*/  @!P6 PRMT R120, R64, 0x7632, R120 ;  /* 0x000076324078e816 */ /* 0x000fe40000000078 */
[----:B------:R-:W-:-:S05]  /*4c30*/  @!P6 PRMT R121, R13, 0x7610, R121 ;  /* 0x000076100d79e816 */ /* 0x000fca0000000079 */
[----:B------:R0:W4:Y:S02]  /*4c40*/  @!P5 LDG.E R27, desc[UR10][R6.64] ;  /* 0x0000000a061bd981 */ /* 0x000124000c1e1900 */
        /* <DEDUP_REMOVED lines=8> */
[----:B-1----:R-:W-:Y:S02]  /*4cd0*/  PRMT R31, RZ, 0x7610, R31 ;  /* 0x00007610ff1f7816 */ /* 0x002fe4000000001f */
[C---:B------:R-:W-:Y:S02]  /*4ce0*/  @!P0 PRMT R28, R68.reuse, 0x7610, R28 ;  /* 0x00007610441c8816 */ /* 0x040fe4000000001c */
[----:B------:R-:W-:Y:S02]  /*4cf0*/  @!P0 PRMT R29, R68, 0x7632, R29 ;  /* 0x00007632441d8816 */ /* 0x000fe4000000001d */
[----:B------:R-:W-:-:S02]  /*4d00*/  @!P0 PRMT R30, R15, 0x7610, R30 ;  /* 0x000076100f1e8816 */ /* 0x000fc4000000001e */
[----:B------:R-:W-:Y:S01]  /*4d10*/  @!P0 PRMT R31, R15, 0x7632, R31 ;  /* 0x000076320f1f8816 */ /* 0x000fe2000000001f */
[----:B------:R-:W-:Y:S01]  /*4d20*/  HFMA2 R123, -RZ, RZ, 0, 0 ;  /* 0x00000000ff7b7431 */ /* 0x000fe200000001ff */
[----:B0-----:R-:W-:-:S05]  /*4d30*/  LOP3.LUT R6, R7, 0xffff, RZ, 0xc0, !PT ;  /* 0x0000ffff07067812 */ /* 0x001fca00078ec0ff */
[----:B------:R-:W-:-:S05]  /*4d40*/  IMAD R6, R6, 0x53a, RZ ;  /* 0x0000053a06067824 */ /* 0x000fca00078e02ff */
[----:B------:R-:W-:-:S04]  /*4d50*/  SHF.R.U32.HI R6, RZ, 0x10, R6 ;  /* 0x00000010ff067819 */ /* 0x000fc80000011606 */
[----:B------:R-:W-:-:S05]  /*4d60*/  PRMT R6, R6, 0x9910, RZ ;  /* 0x0000991006067816 */ /* 0x000fca00000000ff */
[----:B------:R-:W-:-:S05]  /*4d70*/  IMAD R6, R6, 0x31, RZ ;  /* 0x0000003106067824 */ /* 0x000fca00078e02ff */
[----:B------:R-:W-:-:S04]  /*4d80*/  IADD3 R6, PT, PT, RZ, -R6, RZ ;  /* 0x80000006ff067210 */ /* 0x000fc80007ffe0ff */
[----:B------:R-:W-:Y:S01]  /*4d90*/  PRMT R6, R6, 0x7710, RZ ;  /* 0x0000771006067816 */ /* 0x000fe200000000ff */
[----:B------:R-:W-:Y:S03]  /*4da0*/  STL [R1+0x50], R33 ;  /* 0x0000502101007387 */ /* 0x000fe60000100800 */
[----:B------:R-:W-:Y:S01]  /*4db0*/  IADD3 R6, PT, PT, R6, R7, RZ ;  /* 0x0000000706067210 */ /* 0x000fe20007ffe0ff */
[----:B------:R0:W-:Y:S03]  /*4dc0*/  STL.S16 [R1+0x190], R100 ;  /* 0x0001906401007387 */ /* 0x0001e60000100600 */
[----:B------:R-:W-:Y:S01]  /*4dd0*/  SHF.L.U32 R6, R6, 0x1, RZ ;  /* 0x0000000106067819 */ /* 0x000fe200000006ff */
[----:B------:R1:W-:Y:S03]  /*4de0*/  STL [R1+0xcc], R32 ;  /* 0x0000cc2001007387 */ /* 0x0003e60000100800 */
[----:B0-----:R-:W-:-:S05]  /*4df0*/  LOP3.LUT R100, R6, 0xffff, RZ, 0xc0, !PT ;  /* 0x0000ffff06647812 */ /* 0x001fca00078ec0ff */
[----:B------:R0:W-:Y:S01]  /*4e00*/  STL [R1+0x130], R100 ;  /* 0x0001306401007387 */ /* 0x0001e20000100800 */
[----:B---3--:R-:W-:-:S04]  /*4e10*/  PRMT R122, RZ, 0x7610, R122 ;  /* 0x00007610ff7a7816 */ /* 0x008fc8000000007a */
[----:B------:R-:W-:Y:S02]  /*4e20*/  @!P6 PRMT R122, R13, 0x7632, R122 ;  /* 0x000076320d7ae816 */ /* 0x000fe4000000007a */
[----:B------:R-:W-:Y:S02]  /*4e30*/  LOP3.LUT P6, RZ, R106, 0x4000000, RZ, 0xc0, !PT ;  /* 0x040000006aff7812 */ /* 0x000fe400078cc0ff */
[----:B------:R-:W-:-:S11]  /*4e40*/  MOV R106, RZ ;  /* 0x000000ff006a7202 */ /* 0x000fd60000000f00 */
[----:B------:R3:W4:Y:S04]  /*4e50*/  @!P6 LDG.E R106, desc[UR10][R4.64] ;  /* 0x0000000a046ae981 */ /* 0x000728000c1e1900 */
[----:B--2---:R2:W4:Y:S01]  /*4e60*/  @!P6 LDG.E R123, desc[UR10][R40.64] ;  /* 0x0000000a287be981 */ /* 0x004522000c1e1900 */
[----:B---3--:R-:W-:Y:S01]  /*4e70*/  MOV R4, UR6 ;  /* 0x0000000600047c02 */ /* 0x008fe20008000f00 */
[----:B------:R-:W3:Y:S02]  /*4e80*/  LDCU.U8 UR6, c[0x0][0x414] ;  /* 0x00008280ff0677ac */ /* 0x000ee40008000000 */
[----:B---3--:R-:W-:-:S13]  /*4e90*/  ISETP.NE.AND P0, PT, RZ, UR6, PT ;  /* 0x00000006ff007c0c */ /* 0x008fda000bf05270 */
[----:B--2---:R-:W2:Y:S02]  /*4ea0*/  @P0 LDC.64 R40, c[0x0][0x3b0] ;  /* 0x0000ec00ff280b82 */ /* 0x004ea40000000a00 */
[----:B--2---:R-:W-:Y:S02]  /*4eb0*/  MOV R33, R41 ;  /* 0x0000002900217202 */ /* 0x004fe40000000f00 */
[----:B-1----:R-:W-:Y:S02]  /*4ec0*/  MOV R32, R40 ;  /* 0x0000002800207202 */ /* 0x002fe40000000f00 */
[----:B------:R-:W-:Y:S01]  /*4ed0*/  MOV R7, R33 ;  /* 0x0000002100077202 */ /* 0x000fe20000000f00 */
[----:B------:R-:W-:Y:S01]  /*4ee0*/  STL [R1+0xe0], R99 ;  /* 0x0000e06301007387 */ /* 0x000fe20000100800 */
[----:B------:R-:W-:Y:S02]  /*4ef0*/  MOV R33, UR13 ;  /* 0x0000000d00217c02 */ /* 0x000fe40008000f00 */
[----:B------:R-:W-:Y:S01]  /*4f00*/  MOV R6, R32 ;  /* 0x0000002000067202 */ /* 0x000fe20000000f00 */
[----:B------:R-:W5:Y:S02]  /*4f10*/  LDL.LU.64 R40, [R1+0x1a8] ;  /* 0x0001a80001287983 */ /* 0x000f640000300a00 */
[----:B------:R-:W-:-:S04]  /*4f20*/  IMAD R33, R33, 0x62, R100 ;  /* 0x0000006221217824 */ /* 0x000fc800078e0264 */
[----:B------:R-:W-:-:S05]  /*4f30*/  @P0 IMAD.WIDE R6, R33, 0x2, R6 ;  /* 0x0000000221060825 */ /* 0x000fca00078e0206 */
[----:B0-----:R-:W2:Y:S01]  /*4f40*/  @P0 LDG.E.U16 R100, desc[UR10][R6.64] ;  /* 0x0000000a06640981 */ /* 0x001ea2000c1e1500 */
[----:B------:R-:W-:-:S03]  /*4f50*/  MOV R5, UR7 ;  /* 0x0000000700057c02 */ /* 0x000fc60008000f00 */
[----:B------:R0:W3:Y:S04]  /*4f60*/  @P0 LDG.E.U16 R32, desc[UR10][R6.64+0x2] ;  /* 0x0000020a06200981 */ /* 0x0000e8000c1e1500 */
[----:B------:R-:W4:Y:S01]  /*4f70*/  LDG.E.64 R4, desc[UR10][R4.64] ;  /* 0x0000000a04047981 */ /* 0x000f22000c1e1b00 */
[----:B------:R-:W-:Y:S01]  /*4f80*/  MOV R119, RZ ;  /* 0x000000ff00777202 */ /* 0x000fe20000000f00 */
[----:B0-----:R-:W0:Y:S05]  /*4f90*/  LDC.64 R6, c[0x0][0x3a8] ;  /* 0x0000ea00ff067b82 */ /* 0x001e2a0000000a00 */
[----:B------:R-:W3:Y:S04]  /*4fa0*/  @!P5 LDG.E R119, desc[UR10][R38.64] ;  /* 0x0000000a2677d981 */ /* 0x000ee8000c1e1900 */
[----:B------:R-:W5:Y:S01]  /*4fb0*/  LDL.LU.64 R38, [R1+0x1b0] ;  /* 0x0001b00001267983 */ /* 0x000f620000300a00 */
[----:B0-----:R-:W-:-:S05]  /*4fc0*/  IMAD.WIDE R6, R33, 0x2, R6 ;  /* 0x0000000221067825 */ /* 0x001fca00078e0206 */
[----:B------:R-:W3:Y:S04]  /*4fd0*/  LDG.E.U16 R33, desc[UR10][R6.64] ;  /* 0x0000000a06217981 */ /* 0x000ee8000c1e1500 */
[----:B------:R0:W3:Y:S04]  /*4fe0*/  LDG.E.U16 R6, desc[UR10][R6.64+0x2] ;  /* 0x0000020a06067981 */ /* 0x0000e8000c1e1500 */
[----:B------:R-:W-:Y:S04]  /*4ff0*/  STL [R1+0x68], R56 ;  /* 0x0000683801007387 */ /* 0x000fe80000100800 */
[----:B------:R1:W-:Y:S01]  /*5000*/  STL [R1+0xd8], R0 ;  /* 0x0000d80001007387 */ /* 0x0003e20000100800 */
[----:B0-----:R-:W-:-:S03]  /*5010*/  PRMT R7, RZ, 0x7610, R7 ;  /* 0x00007610ff077816 */ /* 0x001fc60000000007 */
[----:B------:R0:W-:Y:S01]  /*5020*/  STL [R1+0xdc], R3 ;  /* 0x0000dc0301007387 */ /* 0x0001e20000100800 */
[----:B------:R-:W-:Y:S02]  /*5030*/  @!P1 PRMT R7, R18, 0x7632, R7 ;  /* 0x0000763212079816 */ /* 0x000fe40000000007 */
[----:B-1----:R-:W-:Y:S02]  /*5040*/  PRMT R0, RZ, 0x7610, R0 ;  /* 0x00007610ff007816 */ /* 0x002fe40000000000 */
[----:B0-----:R-:W-:Y:S02]  /*5050*/  PRMT R3, RZ, 0x7610, R3 ;  /* 0x00007610ff037816 */ /* 0x001fe40000000003 */
[----:B--2---:R-:W-:Y:S02]  /*5060*/  MOV R99, R100 ;  /* 0x0000006400637202 */ /* 0x004fe40000000f00 */
[----:B------:R0:W5:Y:S01]  /*5070*/  LDL.LU R100, [R1+0x1a0] ;  /* 0x0001a00001647983 */ /* 0x0001620000300800 */
[----:B----4-:R-:W-:-:S02]  /*5080*/  R2UR UR28, R4 ;  /* 0x00000000041c72ca */ /* 0x010fc400000e0000 */
[----:B------:R-:W-:Y:S02]  /*5090*/  PRMT R4, RZ, 0x7610, R4 ;  /* 0x00007610ff047816 */ /* 0x000fe40000000004 */
[----:B------:R-:W-:-:S09]  /*50a0*/  @!P1 PRMT R0, R72, 0x7610, R0 ;  /* 0x0000761048009816 */ /* 0x000fd20000000000 */
[----:B------:R-:W-:-:S05]  /*50b0*/  MOV R56, UR28 ;  /* 0x0000001c00387c02 */ /* 0x000fca0008000f00 */
[----:B------:R-:W-:Y:S01]  /*50c0*/  FFMA.FTZ R56, -R56, UR28, R5 ;  /* 0x0000001c38387c23 */ /* 0x000fe20008010105 */
[----:B------:R-:W-:Y:S02]  /*50d0*/  @!P1 PRMT R3, R72, 0x7632, R3 ;  /* 0x0000763248039816 */ /* 0x000fe40000000003 */
[----:B------:R-:W-:Y:S02]  /*50e0*/  @!P1 PRMT R4, R18, 0x7610, R4 ;  /* 0x0000761012049816 */ /* 0x000fe40000000004 */
[----:B------:R-:W-:-:S13]  /*50f0*/  FSETP.GTU.FTZ.AND P1, PT, R56, RZ, PT ;  /* 0x000000ff3800720b */ /* 0x000fda0003f3c000 */
[----:B------:R-:W-:-:S05]  /*5100*/  VOTEU.ANY UP0, P1 ;  /* 0x0000000000ff7886 */ /* 0x000fca0000800100 */
[----:B------:R-:W1:Y:S01]  /*5110*/  @UP0 LDCU UR5, c[0x0][0x3c0] ;  /* 0x00007800ff0507ac */ /* 0x000e620008000800 */
[----:B------:R-:W-:Y:S01]  /*5120*/  PLOP3.LUT P1, PT, PT, PT, UP0, 0x80, 0x8 ;  /* 0x000000000008781c */ /* 0x000fe20003f2f008 */
[----:B------:R1:W-:Y:S04]  /*5130*/  STL [R1+0x70], R64 ;  /* 0x0000704001007387 */ /* 0x0003e80000100800 */
[----:B------:R2:W-:Y:S08]  /*5140*/  STL [R1+0xe4], R109 ;  /* 0x0000e46d01007387 */ /* 0x0005f00000100800 */
[----:B-1----:R-:W-:Y:S01]  /*5150*/  @P1 FADD.FTZ R64, R56, UR5 ;  /* 0x0000000538401e21 */ /* 0x002fe20008010000 */
[----:B--2---:R-:W-:-:S05]  /*5160*/  PRMT R109, RZ, 0x7610, R109 ;  /* 0x00007610ff6d7816 */ /* 0x004fca000000006d */
[----:B------:R-:W1:Y:S01]  /*5170*/  @P1 MUFU.RSQ R64, R64 ;  /* 0x0000004000401308 */ /* 0x000e620000001400 */
[----:B------:R-:W-:Y:S01]  /*5180*/  @!P6 PRMT R109, R123, 0x7632, R109 ;  /* 0x000076327b6de816 */ /* 0x000fe2000000006d */
[----:B------:R-:W-:Y:S04]  /*5190*/  STL [R1+0x78], R72 ;  /* 0x0000784801007387 */ /* 0x000fe80000100800 */
[----:B------:R-:W-:Y:S04]  /*51a0*/  STL [R1+0x7c], R76 ;  /* 0x00007c4c01007387 */ /* 0x000fe80000100800 */
[----:B------:R-:W-:Y:S04]  /*51b0*/  STL [R1+0x80], R111 ;  /* 0x0000806f01007387 */ /* 0x000fe80000100800 */
[----:B------:R-:W-:Y:S04]  /*51c0*/  STL [R1+0x84], R115 ;  /* 0x0000847301007387 */ /* 0x000fe80000100800 */
[----:B---3--:R-:W-:Y:S04]  /*51d0*/  STL [R1+0x88], R119 ;  /* 0x0000887701007387 */ /* 0x008fe80000100800 */
[----:B------:R-:W-:Y:S04]  /*51e0*/  STL [R1+0x8c], R106 ;  /* 0x00008c6a01007387 */ /* 0x000fe80000100800 */
[----:B------:R-:W-:Y:S04]  /*51f0*/  STL [R1+0x10c], R123 ;  /* 0x00010c7b01007387 */ /* 0x000fe80000100800 */
[----:B------:R-:W-:Y:S04]  /*5200*/  STL.S16 [R1+0x118], R109 ;  /* 0x0001186d01007387 */ /* 0x000fe80000100600 */
[----:B------:R2:W-:Y:S04]  /*5210*/  STL [R1+0x54], R35 ;  /* 0x0000542301007387 */ /* 0x0005e80000100800 */
[----:B------:R3:W-:Y:S01]  /*5220*/  STL [R1+0xd4], R19 ;  /* 0x0000d41301007387 */ /* 0x0007e20000100800 */
[----:B------:R-:W-:Y:S01]  /*5230*/  UISETP.NE.AND UP1, UPT, UR6, URZ, UPT ;  /* 0x000000ff0600728c */ /* 0x000fe2000bf25270 */
[----:B-1----:R-:W-:-:S02]  /*5240*/  @P1 R2UR UR5, R64 ;  /* 0x00000000400512ca */ /* 0x002fc400000e0000 */
[----:B--2---:R-:W-:Y:S02]  /*5250*/  PRMT R35, RZ, 0x7610, R35 ;  /* 0x00007610ff237816 */ /* 0x004fe40000000023 */
[----:B---3--:R-:W-:Y:S01]  /*5260*/  PRMT R19, RZ, 0x7610, R19 ;  /* 0x00007610ff137816 */ /* 0x008fe20000000013 */
[----:B------:R1:W-:Y:S01]  /*5270*/  STL [R1+0x58], R36 ;  /* 0x0000582401007387 */ /* 0x0003e20000100800 */
[C---:B------:R-:W-:Y:S02]  /*5280*/  @!P3 PRMT R35, R23.reuse, 0x7632, R35 ;  /* 0x000076321723b816 */ /* 0x040fe40000000023 */
[----:B------:R-:W-:Y:S01]  /*5290*/  @!P3 PRMT R19, R23, 0x7610, R19 ;  /* 0x000076101713b816 */ /* 0x000fe20000000013 */
[----:B------:R2:W-:Y:S01]  /*52a0*/  STL [R1+0x60], R48 ;  /* 0x0000603001007387 */ /* 0x0005e20000100800 */
[----:B------:R-:W-:-:S03]  /*52b0*/  HFMA2 R64, -RZ, RZ, 0, 0 ;  /* 0x00000000ff407431 */ /* 0x000fc600000001ff */
[----:B------:R3:W-:Y:S01]  /*52c0*/  STL [R1+0x64], R52 ;  /* 0x0000643401007387 */ /* 0x0007e20000100800 */
[----:B-1----:R-:W-:-:S03]  /*52d0*/  PRMT R36, RZ, 0x7610, R36 ;  /* 0x00007610ff247816 */ /* 0x002fc60000000024 */
[----:B------:R1:W-:Y:S01]  /*52e0*/  STL [R1+0xf4], R15 ;  /* 0x0000f40f01007387 */ /* 0x0003e20000100800 */
[----:B--2---:R-:W-:-:S03]  /*52f0*/  PRMT R48, RZ, 0x7610, R48 ;  /* 0x00007610ff307816 */ /* 0x004fc60000000030 */
[----:B------:R2:W-:Y:S01]  /*5300*/  STL [R1+0xf8], R18 ;  /* 0x0000f81201007387 */ /* 0x0005e20000100800 */
[----:B---3--:R-:W-:-:S03]  /*5310*/  PRMT R52, RZ, 0x7610, R52 ;  /* 0x00007610ff347816 */ /* 0x008fc60000000034 */
[----:B------:R3:W-:Y:S01]  /*5320*/  STL [R1+0x100], R23 ;  /* 0x0001001701007387 */ /* 0x0007e20000100800 */
[----:B-1----:R-:W-:Y:S02]  /*5330*/  PRMT R15, RZ, 0x7610, R15 ;  /* 0x00007610ff0f7816 */ /* 0x002fe4000000000f */
[----:B--2---:R-:W-:Y:S02]  /*5340*/  PRMT R18, RZ, 0x7610, R18 ;  /* 0x00007610ff127816 */ /* 0x004fe40000000012 */
[----:B---3--:R-:W-:Y:S01]  /*5350*/  PRMT R23, RZ, 0x7610, R23 ;  /* 0x00007610ff177816 */ /* 0x008fe20000000017 */
[----:B------:R1:W-:Y:S01]  /*5360*/  STL [R1+0xd0], R34 ;  /* 0x0000d02201007387 */ /* 0x0003e20000100800 */
[C---:B------:R-:W-:Y:S02]  /*5370*/  @!P2 PRMT R18, R21.reuse, 0x7610, R18 ;  /* 0x000076101512a816 */ /* 0x040fe40000000012 */
[----:B------:R-:W-:Y:S01]  /*5380*/  @!P2 PRMT R15, R21, 0x7632, R15 ;  /* 0x00007632150fa816 */ /* 0x000fe2000000000f */
[----:B------:R2:W-:Y:S01]  /*5390*/  STL [R1+0x5c], R44 ;  /* 0x00005c2c01007387 */ /* 0x0005e20000100800 */
[----:B------:R-:W-:-:S02]  /*53a0*/  @!P4 PRMT R36, R25, 0x7610, R36 ;  /* 0x000076101924c816 */ /* 0x000fc40000000024 */
[----:B------:R-:W-:Y:S01]  /*53b0*/  @!P4 PRMT R23, R25, 0x7632, R23 ;  /* 0x000076321917c816 */ /* 0x000fe20000000017 */
[----:B------:R3:W-:Y:S01]  /*53c0*/  STL [R1+0xe8], R9 ;  /* 0x0000e80901007387 */ /* 0x0007e20000100800 */
[C---:B------:R-:W-:Y:S02]  /*53d0*/  @!P5 PRMT R52, R27.reuse, 0x7610, R52 ;  /* 0x000076101b34d816 */ /* 0x040fe40000000034 */
[----:B------:R-:W-:Y:S01]  /*53e0*/  @!P5 PRMT R48, R27, 0x7632, R48 ;  /* 0x000076321b30d816 */ /* 0x000fe20000000030 */
[----:B------:R4:W-:Y:S01]  /*53f0*/  STL [R1+0x6c], R60 ;  /* 0x00006c3c01007387 */ /* 0x0009e20000100800 */
[----:B------:R-:W-:Y:S02]  /*5400*/  PRMT R5, RZ, 0x7610, R5 ;  /* 0x00007610ff057816 */ /* 0x000fe40000000005 */
[----:B-1----:R-:W-:Y:S01]  /*5410*/  PRMT R34, RZ, 0x7610, R34 ;  /* 0x00007610ff227816 */ /* 0x002fe20000000022 */
[----:B------:R1:W-:Y:S01]  /*5420*/  STL [R1+0xec], R11 ;  /* 0x0000ec0b01007387 */ /* 0x0003e20000100800 */
[----:B--2---:R-:W-:-:S02]  /*5430*/  PRMT R44, RZ, 0x7610, R44 ;  /* 0x00007610ff2c7816 */ /* 0x004fc4000000002c */
[----:B---3--:R-:W-:Y:S01]  /*5440*/  PRMT R9, RZ, 0x7610, R9 ;  /* 0x00007610ff097816 */ /* 0x008fe20000000009 */
[----:B------:R2:W-:Y:S01]  /*5450*/  STL [R1+0xf0], R13 ;  /* 0x0000f00d01007387 */ /* 0x0005e20000100800 */
[----:B------:R-:W-:Y:S02]  /*5460*/  PRMT R56, RZ, 0x7610, R56 ;  /* 0x00007610ff387816 */ /* 0x000fe40000000038 */
[----:B----4-:R-:W-:Y:S01]  /*5470*/  PRMT R60, RZ, 0x7610, R60 ;  /* 0x00007610ff3c7816 */ /* 0x010fe2000000003c */
        /* <DEDUP_REMOVED lines=9> */
[----:B------:R-:W-:Y:S02]  /*5510*/  @P0 SHF.L.U32 R64, R99, 0x10, RZ ;  /* 0x0000001063400819 */ /* 0x000fe400000006ff */
[----:B---3--:R-:W-:Y:S02]  /*5520*/  MOV R68, RZ ;  /* 0x000000ff00447202 */ /* 0x008fe40000000f00 */
[C---:B------:R-:W-:Y:S02]  /*5530*/  @!P2 PRMT R9, R76.reuse, 0x7610, R9 ;  /* 0x000076104c09a816 */ /* 0x040fe40000000009 */
[----:B------:R-:W-:-:S02]  /*5540*/  @!P2 PRMT R11, R76, 0x7632, R11 ;  /* 0x000076324c0ba816 */ /* 0x000fc4000000000b */
[C---:B------:R-:W-:Y:S02]  /*5550*/  @!P3 PRMT R13, R111.reuse, 0x7610, R13 ;  /* 0x000076106f0db816 */ /* 0x040fe4000000000d */
[----:B------:R-:W-:Y:S02]  /*5560*/  @!P3 PRMT R5, R111, 0x7632, R5 ;  /* 0x000076326f05b816 */ /* 0x000fe40000000005 */
[C---:B------:R-:W-:Y:S02]  /*5570*/  @!P4 PRMT R34, R115.reuse, 0x7610, R34 ;  /* 0x000076107322c816 */ /* 0x040fe40000000022 */
[----:B------:R-:W-:Y:S02]  /*5580*/  @!P4 PRMT R21, R115, 0x7632, R21 ;  /* 0x000076327315c816 */ /* 0x000fe40000000015 */
[C---:B------:R-:W-:Y:S02]  /*5590*/  @!P5 PRMT R44, R119.reuse, 0x7610, R44 ;  /* 0x00007610772cd816 */ /* 0x040fe4000000002c */
[----:B------:R-:W-:-:S02]  /*55a0*/  @!P5 PRMT R25, R119, 0x7632, R25 ;  /* 0x000076327719d816 */ /* 0x000fc40000000019 */
[C---:B------:R-:W-:Y:S02]  /*55b0*/  @!P6 PRMT R56, R106.reuse, 0x7610, R56 ;  /* 0x000076106a38e816 */ /* 0x040fe40000000038 */
[----:B------:R-:W-:Y:S02]  /*55c0*/  @!P6 PRMT R27, R106, 0x7632, R27 ;  /* 0x000076326a1be816 */ /* 0x000fe4000000001b */
[----:B------:R-:W-:Y:S02]  /*55d0*/  @!P6 PRMT R60, R123, 0x7610, R60 ;  /* 0x000076107b3ce816 */ /* 0x000fe4000000003c */
[----:B------:R-:W-:Y:S02]  /*55e0*/  @P0 SHF.L.U32 R68, R32, 0x10, RZ ;  /* 0x0000001020440819 */ /* 0x000fe400000006ff */
[----:B------:R-:W-:Y:S02]  /*55f0*/  SHF.L.U32 R33, R33, 0x10, RZ ;  /* 0x0000001021217819 */ /* 0x000fe400000006ff */
[----:B------:R-:W-:Y:S01]  /*5600*/  SHF.L.U32 R99, R6, 0x10, RZ ;  /* 0x0000001006637819 */ /* 0x000fe200000006ff */
        /* <DEDUP_REMOVED lines=15> */
[----:B------:R-:W-:Y:S01]  /*5700*/  FMUL.FTZ R76, R33, R6 ;  /* 0x00000006214c7220 */ /* 0x000fe20000410000 */
[----:B------:R-:W-:Y:S01]  /*5710*/  SHF.L.U32 R72, R72, 0x10, RZ ;  /* 0x0000001048487819 */ /* 0x000fe200000006ff */
[----:B------:R-:W-:Y:S02]  /*5720*/  FADD.FTZ R106, R106, -UR28 ;  /* 0x8000001c6a6a7e21 */ /* 0x000fe40008010000 */
[----:B------:R-:W-:Y:S01]  /*5730*/  FFMA.FTZ R115, R32, R76, RZ ;  /* 0x0000004c20737223 */ /* 0x000fe200000100ff */
[----:B------:R-:W-:Y:S01]  /*5740*/  SHF.L.U32 R111, R109, 0x10, RZ ;  /* 0x000000106d6f7819 */ /* 0x000fe200000006ff */
[----:B------:R-:W-:Y:S01]  /*5750*/  FADD.FTZ R109, RZ, R76 ;  /* 0x0000004cff6d7221 */ /* 0x000fe20000010000 */
[----:B------:R-:W-:Y:S01]  /*5760*/  FMUL.FTZ R76, R99, R72 ;  /* 0x00000048634c7220 */ /* 0x000fe20000410000 */
[----:B------:R-:W-:-:S03]  /*5770*/  FMUL.FTZ R106, R106, UR16 ;  /* 0x000000106a6a7c20 */ /* 0x000fc60008410000 */
[----:B------:R-:W-:Y:S01]  /*5780*/  FADD.FTZ R109, R76, R109 ;  /* 0x0000006d4c6d7221 */ /* 0x000fe20000010000 */
[----:B------:R-:W-:Y:S02]  /*5790*/  FFMA.FTZ R115, R106, R76, R115 ;  /* 0x0000004c6a737223 */ /* 0x000fe40000010073 */
[----:B------:R-:W2:Y:S01]  /*57a0*/  LDL.LU R76, [R1+0x164] ;  /* 0x00016400014c7983 */ /* 0x000ea20000300800 */
[----:B------:R-:W-:Y:S01]  /*57b0*/  FADD.FTZ R111, R111, -UR28 ;  /* 0x8000001c6f6f7e21 */ /* 0x000fe20008010000 */
[----:B------:R-:W-:Y:S01]  /*57c0*/  FFMA.FTZ R32, R6, R32, RZ ;  /* 0x0000002006207223 */ /* 0x000fe200000100ff */
[----:B------:R-:W-:Y:S02]  /*57d0*/  FADD.FTZ R6, RZ, R6 ;  /* 0x00000006ff067221 */ /* 0x000fe40000010000 */
[----:B------:R-:W-:Y:S01]  /*57e0*/  FMUL.FTZ R111, R111, UR16 ;  /* 0x000000106f6f7c20 */ /* 0x000fe20008410000 */
[----:B--2---:R-:W-:-:S05]  /*57f0*/  SHF.L.U32 R76, R76, 0x10, RZ ;  /* 0x000000104c4c7819 */ /* 0x004fca00000006ff */
[C---:B------:R-:W-:Y:S01]  /*5800*/  FADD.FTZ R6, R76.reuse, R6 ;  /* 0x000000064c067221 */ /* 0x040fe20000010000 */
[----:B------:R-:W-:Y:S01]  /*5810*/  FFMA.FTZ R32, R76, R111, R32 ;  /* 0x0000006f4c207223 */ /* 0x000fe20000010020 */
[----:B------:R-:W-:-:S04]  /*5820*/  FMUL.FTZ R76, R33, R76 ;  /* 0x0000004c214c7220 */ /* 0x000fc80000410000 */
[----:B------:R-:W-:Y:S02]  /*5830*/  FFMA.FTZ R115, R111, R76, R115 ;  /* 0x0000004c6f737223 */ /* 0x000fe40000010073 */
[----:B------:R-:W2:Y:S01]  /*5840*/  LDL.LU R111, [R1+0x16c] ;  /* 0x00016c00016f7983 */ /* 0x000ea20000300800 */
[----:B------:R-:W-:Y:S01]  /*5850*/  SHF.L.U32 R119, R119, 0x10, RZ ;  /* 0x0000001077777819 */ /* 0x000fe200000006ff */
[----:B------:R-:W-:Y:S01]  /*5860*/  FADD.FTZ R109, R109, R76 ;  /* 0x0000004c6d6d7221 */ /* 0x000fe20000010000 */
[----:B------:R-:W-:Y:S01]  /*5870*/  FFMA.FTZ R106, R72, R106, RZ ;  /* 0x0000006a486a7223 */ /* 0x000fe200000100ff */
[----:B------:R-:W3:Y:S02]  /*5880*/  LDL.LU R76, [R1+0x160] ;  /* 0x00016000014c7983 */ /* 0x000ee40000300800 */
[----:B------:R-:W-:Y:S01]  /*5890*/  FADD.FTZ R119, R119, -UR28 ;  /* 0x8000001c77777e21 */ /* 0x000fe20008010000 */
[----:B------:R-:W-:-:S03]  /*58a0*/  FADD.FTZ R72, RZ, R72 ;  /* 0x00000048ff487221 */ /* 0x000fc60000010000 */
[----:B------:R-:W-:Y:S01]  /*58b0*/  FMUL.FTZ R119, R119, UR16 ;  /* 0x0000001077777c20 */ /* 0x000fe20008410000 */
[----:B--2---:R-:W-:-:S05]  /*58c0*/  SHF.L.U32 R111, R111, 0x10, RZ ;  /* 0x000000106f6f7819 */ /* 0x004fca00000006ff */
[C---:B------:R-:W-:Y:S01]  /*58d0*/  FADD.FTZ R72, R111.reuse, R72 ;  /* 0x000000486f487221 */ /* 0x040fe20000010000 */
[----:B------:R-:W-:Y:S01]  /*58e0*/  FFMA.FTZ R106, R111, R119, R106 ;  /* 0x000000776f6a7223 */ /* 0x000fe2000001006a */
[----:B------:R-:W-:-:S04]  /*58f0*/  FMUL.FTZ R111, R99, R111 ;  /* 0x0000006f636f7220 */ /* 0x000fc80000410000 */
[----:B------:R-:W-:Y:S02]  /*5900*/  FFMA.FTZ R115, R119, R111, R115 ;  /* 0x0000006f77737223 */ /* 0x000fe40000010073 */
[----:B------:R-:W2:Y:S01]  /*5910*/  LDL.LU R119, [R1+0x170] ;  /* 0x0001700001777983 */ /* 0x000ea20000300800 */
[----:B---3--:R-:W-:Y:S01]  /*5920*/  SHF.L.U32 R76, R76, 0x10, RZ ;  /* 0x000000104c4c7819 */ /* 0x008fe200000006ff */
[----:B------:R-:W-:Y:S01]  /*5930*/  FADD.FTZ R109, R111, R109 ;  /* 0x0000006d6f6d7221 */ /* 0x000fe20000010000 */
[----:B------:R-:W-:-:S03]  /*5940*/  SHF.L.U32 R111, R123, 0x10, RZ ;  /* 0x000000107b6f7819 */ /* 0x000fc600000006ff */
[----:B------:R-:W-:-:S04]  /*5950*/  FADD.FTZ R123, R76, -UR28 ;  /* 0x8000001c4c7b7e21 */ /* 0x000fc80008010000 */
[----:B------:R-:W-:Y:S01]  /*5960*/  FMUL.FTZ R123, R123, UR16 ;  /* 0x000000107b7b7c20 */ /* 0x000fe20008410000 */
[----:B------:R-:W-:-:S03]  /*5970*/  FADD.FTZ R6, R6, R111 ;  /* 0x0000006f06067221 */ /* 0x000fc60000010000 */
[----:B------:R-:W-:Y:S01]  /*5980*/  FFMA.FTZ R32, R111, R123, R32 ;  /* 0x0000007b6f207223 */ /* 0x000fe20000010020 */
[----:B--2---:R-:W-:Y:S01]  /*5990*/  SHF.L.U32 R76, R119, 0x10, RZ ;  /* 0x00000010774c7819 */ /* 0x004fe200000006ff */
[----:B------:R-:W-:Y:S02]  /*59a0*/  FMUL.FTZ R119, R33, R111 ;  /* 0x0000006f21777220 */ /* 0x000fe40000410000 */
[----:B------:R-:W2:Y:S02]  /*59b0*/  LDL.LU R111, [R1+0x17c] ;  /* 0x00017c00016f7983 */ /* 0x000ea40000300800 */
[----:B------:R-:W-:Y:S01]  /*59c0*/  FADD.FTZ R76, R76, -UR28 ;  /* 0x8000001c4c4c7e21 */ /* 0x000fe20008010000 */
[----:B------:R-:W-:Y:S02]  /*59d0*/  FFMA.FTZ R115, R123, R119, R115 ;  /* 0x000000777b737223 */ /* 0x000fe40000010073 */
[----:B------:R-:W3:Y:S01]  /*59e0*/  LDL.LU R123, [R1+0x178] ;  /* 0x00017800017b7983 */ /* 0x000ee20000300800 */
[----:B------:R-:W-:Y:S01]  /*59f0*/  FMUL.FTZ R76, R76, UR16 ;  /* 0x000000104c4c7c20 */ /* 0x000fe20008410000 */
[----:B------:R-:W-:-:S02]  /*5a00*/  FADD.FTZ R109, R109, R119 ;  /* 0x000000776d6d7221 */ /* 0x000fc40000010000 */
[----:B------:R-:W4:Y:S01]  /*5a10*/  LDL.LU R119, [R1+0x180] ;  /* 0x0001800001777983 */ /* 0x000f220000300800 */
[----:B--2---:R-:W-:-:S05]  /*5a20*/  SHF.L.U32 R111, R111, 0x10, RZ ;  /* 0x000000106f6f7819 */ /* 0x004fca00000006ff */
[----:B------:R-:W-:Y:S01]  /*5a30*/  FADD.FTZ R72, R72, R111 ;  /* 0x0000006f48487221 */ /* 0x000fe20000010000 */
[----:B------:R-:W-:Y:S01]  /*5a40*/  FFMA.FTZ R106, R111, R76, R106 ;  /* 0x0000004c6f6a7223 */ /* 0x000fe2000001006a */
[----:B------:R-:W-:-:S04]  /*5a50*/  FMUL.FTZ R111, R99, R111 ;  /* 0x0000006f636f7220 */ /* 0x000fc80000410000 */
[----:B------:R-:W-:Y:S02]  /*5a60*/  FFMA.FTZ R115, R76, R111, R115 ;  /* 0x0000006f4c737223 */ /* 0x000fe40000010073 */
[----:B------:R-:W2:Y:S01]  /*5a70*/  LDL.LU R76, [R1+0x184] ;  /* 0x00018400014c7983 */ /* 0x000ea20000300800 */
[----:B------:R-:W-:-:S03]  /*5a80*/  FADD.FTZ R109, R111, R109 ;  /* 0x0000006d6f6d7221 */ /* 0x000fc60000010000 */
[----:B------:R-:W2:Y:S01]  /*5a90*/  LDL.LU R111, [R1+0x18c] ;  /* 0x00018c00016f7983 */ /* 0x000ea20000300800 */
[----:B---3--:R-:W-:Y:S02]  /*5aa0*/  SHF.L.U32 R123, R123, 0x10, RZ ;  /* 0x000000107b7b7819 */ /* 0x008fe400000006ff */
[----:B----4-:R-:W-:-:S03]  /*5ab0*/  SHF.L.U32 R119, R119, 0x10, RZ ;  /* 0x0000001077777819 */ /* 0x010fc600000006ff */
[----:B------:R-:W-:-:S04]  /*5ac0*/  FADD.FTZ R123, R123, -UR28 ;  /* 0x8000001c7b7b7e21 */ /* 0x000fc80008010000 */
[----:B------:R-:W-:Y:S01]  /*5ad0*/  FMUL.FTZ R123, R123, UR16 ;  /* 0x000000107b7b7c20 */ /* 0x000fe20008410000 */
[----:B------:R-:W-:-:S04]  /*5ae0*/  FADD.FTZ R119, R119, -UR28 ;  /* 0x8000001c77777e21 */ /* 0x000fc80008010000 */
[----:B------:R-:W-:Y:S01]  /*5af0*/  FMUL.FTZ R119, R119, UR16 ;  /* 0x0000001077777c20 */ /* 0x000fe20008410000 */
[----:B--2---:R-:W-:-:S05]  /*5b00*/  SHF.L.U32 R76, R76, 0x10, RZ ;  /* 0x000000104c4c7819 */ /* 0x004fca00000006ff */
[----:B------:R-:W-:Y:S01]  /*5b10*/  FADD.FTZ R6, R6, R76 ;  /* 0x0000004c06067221 */ /* 0x000fe20000010000 */
[----:B------:R-:W-:Y:S01]  /*5b20*/  FFMA.FTZ R32, R76, R123, R32 ;  /* 0x0000007b4c207223 */ /* 0x000fe20000010020 */
[----:B------:R-:W-:Y:S01]  /*5b30*/  FMUL.FTZ R76, R33, R76 ;  /* 0x0000004c214c7220 */ /* 0x000fe20000410000 */
[----:B------:R-:W-:-:S03]  /*5b40*/  SHF.L.U32 R111, R111, 0x10, RZ ;  /* 0x000000106f6f7819 */ /* 0x000fc600000006ff */
[----:B------:R-:W-:Y:S01]  /*5b50*/  FFMA.FTZ R115, R123, R76, R115 ;  /* 0x0000004c7b737223 */ /* 0x000fe20000010073 */
[----:B------:R-:W-:Y:S01]  /*5b60*/  FADD.FTZ R109, R109, R76 ;  /* 0x0000004c6d6d7221 */ /* 0x000fe20000010000 */
[----:B------:R-:W-:Y:S01]  /*5b70*/  FADD.FTZ R72, R72, R111 ;  /* 0x0000006f48487221 */ /* 0x000fe20000010000 */
[----:B------:R-:W2:Y:S01]  /*5b80*/  LDL.LU R76, [R1+0x188] ;  /* 0x00018800014c7983 */ /* 0x000ea20000300800 */
[----:B------:R-:W-:Y:S01]  /*5b90*/  FFMA.FTZ R106, R111, R119, R106 ;  /* 0x000000776f6a7223 */ /* 0x000fe2000001006a */
[----:B------:R-:W-:Y:S02]  /*5ba0*/  FMUL.FTZ R111, R99, R111 ;  /* 0x0000006f636f7220 */ /* 0x000fe40000410000 */
[----:B------:R-:W3:Y:S02]  /*5bb0*/  LDL.LU R123, [R1+0x198] ;  /* 0x00019800017b7983 */ /* 0x000ee40000300800 */
[----:B------:R-:W-:Y:S01]  /*5bc0*/  FFMA.FTZ R115, R119, R111, R115 ;  /* 0x0000006f77737223 */ /* 0x000fe20000010073 */
[----:B------:R-:W-:Y:S01]  /*5bd0*/  FADD.FTZ R109, R111, R109 ;  /* 0x0000006d6f6d7221 */ /* 0x000fe20000010000 */
[----:B------:R-:W4:Y:S04]  /*5be0*/  LDL.LU R119, [R1+0x190] ;  /* 0x0001900001777983 */ /* 0x000f280000300800 */
[----:B------:R-:W3:Y:S01]  /*5bf0*/  LDL.LU R111, [R1+0x194] ;  /* 0x00019400016f7983 */ /* 0x000ee20000300800 */
[----:B--2---:R-:W-:-:S05]  /*5c00*/  SHF.L.U32 R76, R76, 0x10, RZ ;  /* 0x000000104c4c7819 */ /* 0x004fca00000006ff */
[----:B------:R-:W-:-:S04]  /*5c10*/  FADD.FTZ R76, R76, -UR28 ;  /* 0x8000001c4c4c7e21 */ /* 0x000fc80008010000 */
[----:B------:R-:W-:Y:S01]  /*5c20*/  FMUL.FTZ R76, R76, UR16 ;  /* 0x000000104c4c7c20 */ /* 0x000fe20008410000 */
[----:B---3--:R-:W-:-:S05]  /*5c30*/  SHF.L.U32 R111, R111, 0x10, RZ ;  /* 0x000000106f6f7819 */ /* 0x008fca00000006ff */
[----:B------:R-:W-:Y:S01]  /*5c40*/  FADD.FTZ R6, R6, R111 ;  /* 0x0000006f06067221 */ /* 0x000fe20000010000 */
[----:B------:R-:W-:Y:S01]  /*5c50*/  FFMA.FTZ R32, R111, R76, R32 ;  /* 0x0000004c6f207223 */ /* 0x000fe20000010020 */
[----:B------:R-:W-:-:S04]  /*5c60*/  FMUL.FTZ R111, R33, R111 ;  /* 0x0000006f216f7220 */ /* 0x000fc80000410000 */
[----:B------:R-:W-:Y:S01]  /*5c70*/  FADD.FTZ R109, R109, R111 ;  /* 0x0000006f6d6d7221 */ /* 0x000fe20000010000 */
[----:B------:R-:W-:Y:S02]  /*5c80*/  FFMA.FTZ R115, R76, R111, R115 ;  /* 0x0000006f4c737223 */ /* 0x000fe40000010073 */
[----:B------:R-:W2:Y:S01]  /*5c90*/  LDL.LU R111, [R1+0x19c] ;  /* 0x00019c00016f7983 */ /* 0x000ea20000300800 */
[----:B----4-:R-:W-:Y:S02]  /*5ca0*/  SHF.L.U32 R119, R119, 0x10, RZ ;  /* 0x0000001077777819 */ /* 0x010fe400000006ff */
[----:B------:R-:W-:-:S03]  /*5cb0*/  SHF.L.U32 R123, R123, 0x10, RZ ;  /* 0x000000107b7b7819 */ /* 0x000fc600000006ff */
[----:B------:R-:W-:-:S04]  /*5cc0*/  FADD.FTZ R119, R119, -UR28 ;  /* 0x8000001c77777e21 */ /* 0x000fc80008010000 */
[----:B------:R-:W-:Y:S01]  /*5cd0*/  FMUL.FTZ R119, R119, UR16 ;  /* 0x0000001077777c20 */ /* 0x000fe20008410000 */
[----:B------:R-:W-:-:S03]  /*5ce0*/  FADD.FTZ R72, R72, R123 ;  /* 0x0000007b48487221 */ /* 0x000fc60000010000 */
[----:B------:R-:W-:Y:S01]  /*5cf0*/  FFMA.FTZ R106, R123, R119, R106 ;  /* 0x000000777b6a7223 */ /* 0x000fe2000001006a */
[----:B------:R-:W-:-:S04]  /*5d00*/  FMUL.FTZ R123, R99, R123 ;  /* 0x0000007b637b7220 */ /* 0x000fc80000410000 */
[----:B------:R-:W-:Y:S01]  /*5d10*/  FADD.FTZ R109, R123, R109 ;  /* 0x0000006d7b6d7221 */ /* 0x000fe20000010000 */
[----:B------:R-:W-:Y:S02]  /*5d20*/  FFMA.FTZ R115, R119, R123, R115 ;  /* 0x0000007b77737223 */ /* 0x000fe40000010073 */
[----:B------:R-:W3:Y:S01]  /*5d30*/  LDL.LU R123, [R1+0x118] ;  /* 0x00011800017b7983 */ /* 0x000ee20000300800 */
[----:B------:R-:W-:Y:S02]  /*5d40*/  SHF.L.U32 R101, R101, 0x10, RZ ;  /* 0x0000001065657819 */ /* 0x000fe400000006ff */
[----:B------:R-:W-:-:S03]  /*5d50*/  SHF.L.U32 R125, R125, 0x10, RZ ;  /* 0x000000107d7d7819 */ /* 0x000fc600000006ff */
[----:B------:R-:W-:Y:S01]  /*5d60*/  FADD.FTZ R101, R101, -UR28 ;  /* 0x8000001c65657e21 */ /* 0x000fe20008010000 */
[----:B------:R-:W-:-:S03]  /*5d70*/  SHF.L.U32 R124, R124, 0x10, RZ ;  /* 0x000000107c7c7819 */ /* 0x000fc600000006ff */
[----:B------:R-:W-:Y:S01]  /*5d80*/  FMUL.FTZ R76, R101, UR16 ;  /* 0x00000010654c7c20 */ /* 0x000fe20008410000 */
[----:B------:R-:W-:Y:S01]  /*5d90*/  FMUL.FTZ R101, R33, R125 ;  /* 0x0000007d21657220 */ /* 0x000fe20000410000 */
[----:B------:R-:W-:Y:S02]  /*5da0*/  SHF.L.U32 R102, R102, 0x10, RZ ;  /* 0x0000001066667819 */ /* 0x000fe400000006ff */
[----:B------:R-:W-:Y:S01]  /*5db0*/  FFMA.FTZ R32, R125, R76, R32 ;  /* 0x0000004c7d207223 */ /* 0x000fe20000010020 */
[----:B------:R-:W-:Y:S01]  /*5dc0*/  FADD.FTZ R109, R109, R101 ;  /* 0x000000656d6d7221 */ /* 0x000fe20000010000 */
[----:B------:R-:W-:Y:S01]  /*5dd0*/  FFMA.FTZ R115, R76, R101, R115 ;  /* 0x000000654c737223 */ /* 0x000fe20000010073 */
[----:B------:R-:W-:Y:S01]  /*5de0*/  FADD.FTZ R76, R124, -UR28 ;  /* 0x8000001c7c4c7e21 */ /* 0x000fe20008010000 */
[----:B------:R-:W-:Y:S01]  /*5df0*/  FADD.FTZ R102, R102, -UR28 ;  /* 0x8000001c66667e21 */ /* 0x000fe20008010000 */
[----:B------:R-:W-:Y:S02]  /*5e00*/  SHF.L.U32 R119, R104, 0x10, RZ ;  /* 0x0000001068777819 */ /* 0x000fe400000006ff */
[----:B------:R-:W-:Y:S01]  /*5e10*/  SHF.L.U32 R103, R103, 0x10, RZ ;  /* 0x0000001067677819 */ /* 0x000fe200000006ff */
[----:B------:R-:W-:Y:S01]  /*5e20*/  FMUL.FTZ R76, R76, UR16 ;  /* 0x000000104c4c7c20 */ /* 0x000fe20008410000 */
[----:B------:R-:W-:-:S03]  /*5e30*/  SHF.L.U32 R105, R105, 0x10, RZ ;  /* 0x0000001069697819 */ /* 0x000fc600000006ff */
[----:B------:R-:W-:Y:S01]  /*5e40*/  FADD.FTZ R103, R103, -UR28 ;  /* 0x8000001c67677e21 */ /* 0x000fe20008010000 */
[----:B------:R-:W-:Y:S01]  /*5e50*/  SHF.L.U32 R95, R95, 0x10, RZ ;  /* 0x000000105f5f7819 */ /* 0x000fe200000006ff */
[----:B------:R-:W-:Y:S02]  /*5e60*/  FADD.FTZ R6, R6, R125 ;  /* 0x0000007d06067221 */ /* 0x000fe40000010000 */
[----:B------:R-:W-:Y:S02]  /*5e70*/  FMUL.FTZ R103, R103, UR16 ;  /* 0x0000001067677c20 */ /* 0x000fe40008410000 */
[----:B------:R-:W-:Y:S01]  /*5e80*/  FADD.FTZ R6, R6, R119 ;  /* 0x0000007706067221 */ /* 0x000fe20000010000 */
[----:B------:R-:W-:Y:S01]  /*5e90*/  FADD.FTZ R95, R95, -UR28 ;  /* 0x8000001c5f5f7e21 */ /* 0x000fe20008010000 */
[----:B------:R-:W-:-:S03]  /*5ea0*/  SHF.L.U32 R97, R97, 0x10, RZ ;  /* 0x0000001061617819 */ /* 0x000fc600000006ff */
[----:B------:R-:W-:Y:S01]  /*5eb0*/  FMUL.FTZ R95, R95, UR16 ;  /* 0x000000105f5f7c20 */ /* 0x000fe20008410000 */
[----:B------:R-:W-:Y:S02]  /*5ec0*/  SHF.L.U32 R91, R91, 0x10, RZ ;  /* 0x000000105b5b7819 */ /* 0x000fe400000006ff */
[----:B------:R-:W-:-:S03]  /*5ed0*/  SHF.L.U32 R86, R86, 0x10, RZ ;  /* 0x0000001056567819 */ /* 0x000fc600000006ff */
[----:B------:R-:W-:Y:S01]  /*5ee0*/  FADD.FTZ R91, R91, -UR28 ;  /* 0x8000001c5b5b7e21 */ /* 0x000fe20008010000 */
[----:B------:R-:W-:Y:S01]  /*5ef0*/  SHF.L.U32 R93, R93, 0x10, RZ ;  /* 0x000000105d5d7819 */ /* 0x000fe200000006ff */
[----:B------:R-:W-:Y:S02]  /*5f00*/  FADD.FTZ R86, R86, -UR28 ;  /* 0x8000001c56567e21 */ /* 0x000fe40008010000 */
[----:B------:R-:W-:Y:S01]  /*5f10*/  FMUL.FTZ R91, R91, UR16 ;  /* 0x000000105b5b7c20 */ /* 0x000fe20008410000 */
[----:B------:R-:W-:Y:S02]  /*5f20*/  SHF.L.U32 R87, R87, 0x10, RZ ;  /* 0x0000001057577819 */ /* 0x000fe400000006ff */
[----:B------:R-:W-:-:S03]  /*5f30*/  SHF.L.U32 R89, R89, 0x10, RZ ;  /* 0x0000001059597819 */ /* 0x000fc600000006ff */
[----:B------:R-:W-:Y:S01]  /*5f40*/  FADD.FTZ R87, R87, -UR28 ;  /* 0x8000001c57577e21 */ /* 0x000fe20008010000 */
[----:B------:R-:W-:Y:S02]  /*5f50*/  SHF.L.U32 R82, R82, 0x10, RZ ;  /* 0x0000001052527819 */ /* 0x000fe400000006ff */
[----:B------:R-:W-:Y:S01]  /*5f60*/  SHF.L.U32 R83, R83, 0x10, RZ ;  /* 0x0000001053537819 */ /* 0x000fe200000006ff */
[----:B------:R-:W-:Y:S02]  /*5f70*/  FMUL.FTZ R87, R87, UR16 ;  /* 0x0000001057577c20 */ /* 0x000fe40008410000 */
[----:B------:R-:W-:Y:S02]  /*5f80*/  FADD.FTZ R82, R82, -UR28 ;  /* 0x8000001c52527e21 */ /* 0x000fe40008010000 */
[----:B------:R-:W-:Y:S01]  /*5f90*/  FADD.FTZ R83, R83, -UR28 ;  /* 0x8000001c53537e21 */ /* 0x000fe20008010000 */
[----:B------:R-:W-:-:S03]  /*5fa0*/  SHF.L.U32 R85, R85, 0x10, RZ ;  /* 0x0000001055557819 */ /* 0x000fc600000006ff */
        /* <DEDUP_REMOVED lines=8> */
[----:B------:R-:W-:-:S04]  /*6030*/  FADD.FTZ R37, R37, -UR28 ;  /* 0x8000001c25257e21 */ /* 0x000fc80008010000 */
[----:B------:R-:W-:Y:S01]  /*6040*/  FMUL.FTZ R37, R37, UR16 ;  /* 0x0000001025257c20 */ /* 0x000fe20008410000 */
[----:B------:R-:W-:Y:S02]  /*6050*/  SHF.L.U32 R45, R45, 0x10, RZ ;  /* 0x000000102d2d7819 */ /* 0x000fe400000006ff */
[----:B------:R-:W-:Y:S02]  /*6060*/  SHF.L.U32 R49, R49, 0x10, RZ ;  /* 0x0000001031317819 */ /* 0x000fe400000006ff */
[----:B------:R-:W-:Y:S01]  /*6070*/  SHF.L.U32 R50, R50, 0x10, RZ ;  /* 0x0000001032327819 */ /* 0x000fe200000006ff */
[----:B------:R-:W-:Y:S01]  /*6080*/  FADD.FTZ R45, R45, -UR28 ;  /* 0x8000001c2d2d7e21 */ /* 0x000fe20008010000 */
[----:B------:R-:W-:Y:S01]  /*6090*/  SHF.L.U32 R47, R47, 0x10, RZ ;  /* 0x000000102f2f7819 */ /* 0x000fe200000006ff */
[----:B------:R-:W-:Y:S01]  /*60a0*/  FADD.FTZ R49, R49, -UR28 ;  /* 0x8000001c31317e21 */ /* 0x000fe20008010000 */
[----:B------:R-:W-:Y:S01]  /*60b0*/  SHF.L.U32 R51, R51, 0x10, RZ ;  /* 0x0000001033337819 */ /* 0x000fe200000006ff */
[----:B------:R-:W-:Y:S01]  /*60c0*/  FMUL.FTZ R45, R45, UR16 ;  /* 0x000000102d2d7c20 */ /* 0x000fe20008410000 */
[----:B------:R-:W-:Y:S01]  /*60d0*/  FADD.FTZ R50, R50, -UR28 ;  /* 0x8000001c32327e21 */ /* 0x000fe20008010000 */
[----:B------:R-:W-:Y:S01]  /*60e0*/  FMUL.FTZ R49, R49, UR16 ;  /* 0x0000001031317c20 */ /* 0x000fe20008410000 */
[----:B------:R-:W-:-:S02]  /*60f0*/  SHF.L.U32 R53, R53, 0x10, RZ ;  /* 0x0000001035357819 */ /* 0x000fc400000006ff */
[----:B------:R-:W-:Y:S01]  /*6100*/  FMUL.FTZ R50, R50, UR16 ;  /* 0x0000001032327c20 */ /* 0x000fe20008410000 */
[----:B------:R-:W-:Y:S02]  /*6110*/  SHF.L.U32 R54, R54, 0x10, RZ ;  /* 0x0000001036367819 */ /* 0x000fe400000006ff */
[----:B------:R-:W-:Y:S01]  /*6120*/  FADD.FTZ R53, R53, -UR28 ;  /* 0x8000001c35357e21 */ /* 0x000fe20008010000 */
[----:B------:R-:W-:Y:S02]  /*6130*/  SHF.L.U32 R55, R55, 0x10, RZ ;  /* 0x0000001037377819 */ /* 0x000fe400000006ff */
[----:B------:R-:W-:Y:S01]  /*6140*/  FADD.FTZ R54, R54, -UR28 ;  /* 0x8000001c36367e21 */ /* 0x000fe20008010000 */
[----:B------:R-:W-:-:S03]  /*6150*/  SHF.L.U32 R8, R8, 0x10, RZ ;  /* 0x0000001008087819 */ /* 0x000fc600000006ff */
        /* <DEDUP_REMOVED lines=10> */
[----:B------:R-:W-:Y:S01]  /*6200*/  SHF.L.U32 R12, R12, 0x10, RZ ;  /* 0x000000100c0c7819 */ /* 0x000fe200000006ff */
[----:B------:R-:W-:Y:S01]  /*6210*/  FADD.FTZ R61, R61, -UR28 ;  /* 0x8000001c3d3d7e21 */ /* 0x000fe20008010000 */
[----:B------:R-:W-:-:S02]  /*6220*/  SHF.L.U32 R63, R63, 0x10, RZ ;  /* 0x000000103f3f7819 */ /* 0x000fc400000006ff */
[----:B------:R-:W-:Y:S01]  /*6230*/  SHF.L.U32 R65, R65, 0x10, RZ ;  /* 0x0000001041417819 */ /* 0x000fe200000006ff */
[----:B------:R-:W-:Y:S01]  /*6240*/  FADD.FTZ R12, R12, -UR28 ;  /* 0x8000001c0c0c7e21 */ /* 0x000fe20008010000 */
[----:B------:R-:W-:Y:S01]  /*6250*/  FMUL.FTZ R61, R61, UR16 ;  /* 0x000000103d3d7c20 */ /* 0x000fe20008410000 */
[----:B------:R-:W-:Y:S02]  /*6260*/  SHF.L.U32 R14, R14, 0x10, RZ ;  /* 0x000000100e0e7819 */ /* 0x000fe400000006ff */
[----:B------:R-:W-:Y:S01]  /*6270*/  SHF.L.U32 R67, R67, 0x10, RZ ;  /* 0x0000001043437819 */ /* 0x000fe200000006ff */
[----:B------:R-:W-:Y:S01]  /*6280*/  FADD.FTZ R65, R65, -UR28 ;  /* 0x8000001c41417e21 */ /* 0x000fe20008010000 */
[----:B--2---:R-:W-:Y:S01]  /*6290*/  SHF.L.U32 R101, R111, 0x10, RZ ;  /* 0x000000106f657819 */ /* 0x004fe200000006ff */
[----:B------:R-:W-:-:S04]  /*62a0*/  FMUL.FTZ R111, R102, UR16 ;  /* 0x00000010666f7c20 */ /* 0x000fc80008410000 */
[----:B------:R-:W-:Y:S01]  /*62b0*/  FMUL.FTZ R104, R99, R101 ;  /* 0x0000006563687220 */ /* 0x000fe20000410000 */
        /* <DEDUP_REMOVED lines=8> */
[----:B------:R-:W-:Y:S02]  /*6340*/  FFMA.FTZ R104, R111, R102, R104 ;  /* 0x000000666f687223 */ /* 0x000fe40000010068 */
[----:B------:R-:W-:Y:S01]  /*6350*/  FADD.FTZ R102, R101, -UR28 ;  /* 0x8000001c65667e21 */ /* 0x000fe20008010000 */
[----:B------:R-:W-:Y:S01]  /*6360*/  FADD.FTZ R76, R94, R76 ;  /* 0x0000004c5e4c7221 */ /* 0x000fe20000010000 */
[----:B------:R-:W-:Y:S01]  /*6370*/  FFMA.FTZ R106, R105, R103, R106 ;  /* 0x00000067696a7223 */ /* 0x000fe2000001006a */
[----:B------:R-:W-:Y:S01]  /*6380*/  FFMA.FTZ R94, R103, R94, R104 ;  /* 0x0000005e675e7223 */ /* 0x000fe20000010068 */
[----:B------:R-:W-:Y:S01]  /*6390*/  SHF.L.U32 R101, R96, 0x10, RZ ;  /* 0x0000001060657819 */ /* 0x000fe200000006ff */
[----:B------:R-:W-:Y:S01]  /*63a0*/  FFMA.FTZ R32, R119, R111, R32 ;  /* 0x0000006f77207223 */ /* 0x000fe20000010020 */
[----:B------:R-:W-:Y:S01]  /*63b0*/  FMUL.FTZ R103, R102, UR16 ;  /* 0x0000001066677c20 */ /* 0x000fe20008410000 */
[----:B------:R-:W-:-:S02]  /*63c0*/  FADD.FTZ R72, R72, R105 ;  /* 0x0000006948487221 */ /* 0x000fc40000010000 */
        /* <DEDUP_REMOVED lines=15> */
[----:B------:R-:W-:Y:S02]  /*64c0*/  FADD.FTZ R6, R6, R101 ;  /* 0x0000006506067221 */ /* 0x000fe40000010000 */
[----:B------:R-:W-:Y:S01]  /*64d0*/  FFMA.FTZ R32, R101, R95, R32 ;  /* 0x0000005f65207223 */ /* 0x000fe20000010020 */
[----:B------:R-:W-:Y:S01]  /*64e0*/  FFMA.FTZ R94, R95, R97, R94 ;  /* 0x000000615f5e7223 */ /* 0x000fe2000001005e */
[----:B------:R-:W-:Y:S01]  /*64f0*/  FADD.FTZ R76, R76, R97 ;  /* 0x000000614c4c7221 */ /* 0x000fe20000010000 */
[----:B------:R-:W-:Y:S01]  /*6500*/  SHF.L.U32 R95, R88, 0x10, RZ ;  /* 0x00000010585f7819 */ /* 0x000fe200000006ff */
        /* <DEDUP_REMOVED lines=11> */
[----:B------:R-:W-:Y:S01]  /*65c0*/  FMUL.FTZ R76, R99, R89 ;  /* 0x00000059634c7220 */ /* 0x000fe20000410000 */
[----:B------:R-:W-:Y:S01]  /*65d0*/  FFMA.FTZ R106, R89, R87, R106 ;  /* 0x00000057596a7223 */ /* 0x000fe2000001006a */
[----:B------:R-:W-:Y:S02]  /*65e0*/  FADD.FTZ R72, R72, R89 ;  /* 0x0000005948487221 */ /* 0x000fe40000010000 */
[----:B------:R-:W-:Y:S01]  /*65f0*/  FFMA.FTZ R94, R87, R76, R94 ;  /* 0x0000004c575e7223 */ /* 0x000fe2000001005e */
[----:B------:R-:W-:Y:S01]  /*6600*/  SHF.L.U32 R87, R84, 0x10, RZ ;  /* 0x0000001054577819 */ /* 0x000fe200000006ff */
[----:B------:R-:W-:Y:S01]  /*6610*/  FMUL.FTZ R89, R82, UR16 ;  /* 0x0000001052597c20 */ /* 0x000fe20008410000 */
[----:B------:R-:W-:Y:S01]  /*6620*/  FADD.FTZ R91, R76, R91 ;  /* 0x0000005b4c5b7221 */ /* 0x000fe20000010000 */
[----:B------:R-:W-:-:S02]  /*6630*/  SHF.L.U32 R84, R78, 0x10, RZ ;  /* 0x000000104e547819 */ /* 0x000fc400000006ff */
[----:B------:R-:W-:Y:S01]  /*6640*/  FMUL.FTZ R82, R33, R87 ;  /* 0x0000005721527220 */ /* 0x000fe20000410000 */
[----:B------:R-:W-:Y:S01]  /*6650*/  FFMA.FTZ R78, R87, R89, R32 ;  /* 0x00000059574e7223 */ /* 0x000fe20000010020 */
[----:B------:R-:W-:Y:S01]  /*6660*/  FADD.FTZ R76, R6, R87 ;  /* 0x00000057064c7221 */ /* 0x000fe20000010000 */
        /* <DEDUP_REMOVED lines=16> */
[----:B------:R-:W-:Y:S01]  /*6770*/  FFMA.FTZ R78, R85, R83, R78 ;  /* 0x00000053554e7223 */ /* 0x000fe2000001004e */
[----:B------:R-:W-:Y:S01]  /*6780*/  FADD.FTZ R76, R76, R85 ;  /* 0x000000554c4c7221 */ /* 0x000fe20000010000 */
[----:B------:R-:W-:Y:S01]  /*6790*/  FMUL.FTZ R83, R72, UR16 ;  /* 0x0000001048537c20 */ /* 0x000fe20008410000 */
[----:B------:R-:W-:Y:S01]  /*67a0*/  FMUL.FTZ R72, R33, R17 ;  /* 0x0000001121487220 */ /* 0x000fe20000410000 */
[----:B------:R-:W-:Y:S01]  /*67b0*/  FADD.FTZ R91, R42, R91 ;  /* 0x0000005b2a5b7221 */ /* 0x000fe20000010000 */
[----:B------:R-:W-:Y:S01]  /*67c0*/  FFMA.FTZ R94, R79, R42, R94 ;  /* 0x0000002a4f5e7223 */ /* 0x000fe2000001005e */
[----:B------:R-:W-:Y:S01]  /*67d0*/  FADD.FTZ R76, R76, R17 ;  /* 0x000000114c4c7221 */ /* 0x000fe20000010000 */
[----:B------:R-:W-:Y:S01]  /*67e0*/  FFMA.FTZ R78, R17, R83, R78 ;  /* 0x00000053114e7223 */ /* 0x000fe2000001004e */
[----:B------:R-:W-:Y:S01]  /*67f0*/  SHF.L.U32 R17, R2, 0x10, RZ ;  /* 0x0000001002117819 */ /* 0x000fe200000006ff */
[----:B------:R-:W-:Y:S01]  /*6800*/  FADD.FTZ R91, R91, R72 ;  /* 0x000000485b5b7221 */ /* 0x000fe20000010000 */
[----:B------:R-:W-:Y:S01]  /*6810*/  FFMA.FTZ R94, R83, R72, R94 ;  /* 0x00000048535e7223 */ /* 0x000fe2000001005e */
[----:B------:R-:W-:Y:S01]  /*6820*/  FMUL.FTZ R2, R99, R43 ;  /* 0x0000002b63027220 */ /* 0x000fe20000410000 */
[----:B------:R-:W-:-:S03]  /*6830*/  FFMA.FTZ R6, R81, R79, R6 ;  /* 0x0000004f51067223 */ /* 0x000fc60000010006 */
[----:B------:R-:W-:Y:S01]  /*6840*/  FADD.FTZ R91, R2, R91 ;  /* 0x0000005b025b7221 */ /* 0x000fe20000010000 */
[----:B------:R-:W-:Y:S01]  /*6850*/  FFMA.FTZ R94, R37, R2, R94 ;  /* 0x00000002255e7223 */ /* 0x000fe2000001005e */
[----:B------:R-:W-:Y:S01]  /*6860*/  FADD.FTZ R2, R17, -UR28 ;  /* 0x8000001c11027e21 */ /* 0x000fe20008010000 */
[----:B------:R-:W-:Y:S01]  /*6870*/  SHF.L.U32 R17, R46, 0x10, RZ ;  /* 0x000000102e117819 */ /* 0x000fe200000006ff */
[----:B------:R-:W-:Y:S01]  /*6880*/  FFMA.FTZ R6, R43, R37, R6 ;  /* 0x000000252b067223 */ /* 0x000fe20000010006 */
[----:B------:R-:W-:Y:S01]  /*6890*/  FADD.FTZ R32, R32, R81 ;  /* 0x0000005120207221 */ /* 0x000fe20000010000 */
[----:B------:R-:W-:Y:S02]  /*68a0*/  FMUL.FTZ R37, R2, UR16 ;  /* 0x0000001002257c20 */ /* 0x000fe40008410000 */
[----:B------:R-:W-:Y:S01]  /*68b0*/  FMUL.FTZ R2, R33, R17 ;  /* 0x0000001121027220 */ /* 0x000fe20000410000 */
[----:B------:R-:W-:Y:S01]  /*68c0*/  FADD.FTZ R32, R32, R43 ;  /* 0x0000002b20207221 */ /* 0x000fe20000010000 */
[----:B------:R-:W-:Y:S01]  /*68d0*/  FMUL.FTZ R42, R99, R47 ;  /* 0x0000002f632a7220 */ /* 0x000fe20000410000 */
[----:B------:R-:W-:Y:S01]  /*68e0*/  FADD.FTZ R76, R76, R17 ;  /* 0x000000114c4c7221 */ /* 0x000fe20000010000 */
[----:B------:R-:W-:Y:S01]  /*68f0*/  FADD.FTZ R91, R91, R2 ;  /* 0x000000025b5b7221 */ /* 0x000fe20000010000 */
[----:B------:R-:W-:Y:S01]  /*6900*/  FFMA.FTZ R94, R37, R2, R94 ;  /* 0x00000002255e7223 */ /* 0x000fe2000001005e */
[----:B------:R-:W-:Y:S01]  /*6910*/  FFMA.FTZ R78, R17, R37, R78 ;  /* 0x00000025114e7223 */ /* 0x000fe2000001004e */
[----:B------:R-:W-:Y:S01]  /*6920*/  SHF.L.U32 R17, R98, 0x10, RZ ;  /* 0x0000001062117819 */ /* 0x000fe200000006ff */
[----:B------:R-:W-:Y:S01]  /*6930*/  FADD.FTZ R32, R32, R47 ;  /* 0x0000002f20207221 */ /* 0x000fe20000010000 */
[----:B------:R-:W-:Y:S01]  /*6940*/  FFMA.FTZ R6, R47, R45, R6 ;  /* 0x0000002d2f067223 */ /* 0x000fe20000010006 */
[----:B------:R-:W-:Y:S01]  /*6950*/  FADD.FTZ R91, R42, R91 ;  /* 0x0000005b2a5b7221 */ /* 0x000fe20000010000 */
[----:B------:R-:W-:Y:S01]  /*6960*/  FFMA.FTZ R94, R45, R42, R94 ;  /* 0x0000002a2d5e7223 */ /* 0x000fe2000001005e */
        /* <DEDUP_REMOVED lines=8> */
[----:B------:R-:W-:-:S02]  /*69f0*/  FMUL.FTZ R2, R53, UR16 ;  /* 0x0000001035027c20 */ /* 0x000fc40008410000 */
[----:B------:R-:W-:Y:S01]  /*6a00*/  FADD.FTZ R42, R17, R42 ;  /* 0x0000002a112a7221 */ /* 0x000fe20000010000 */
[----:B------:R-:W-:Y:S01]  /*6a10*/  FFMA.FTZ R49, R50, R17, R49 ;  /* 0x0000001132317223 */ /* 0x000fe20000010031 */
[----:B------:R-:W-:Y:S01]  /*6a20*/  SHF.L.U32 R17, R108, 0x10, RZ ;  /* 0x000000106c117819 */ /* 0x000fe200000006ff */
[----:B------:R-:W-:Y:S01]  /*6a30*/  FADD.FTZ R76, R76, R55 ;  /* 0x000000374c4c7221 */ /* 0x000fe20000010000 */
[----:B------:R-:W-:Y:S01]  /*6a40*/  FFMA.FTZ R78, R55, R2, R78 ;  /* 0x00000002374e7223 */ /* 0x000fe2000001004e */
[----:B------:R-:W-:Y:S02]  /*6a50*/  FMUL.FTZ R55, R33, R55 ;  /* 0x0000003721377220 */ /* 0x000fe40000410000 */
[----:B------:R-:W-:Y:S01]  /*6a60*/  FMUL.FTZ R37, R99, R17 ;  /* 0x0000001163257220 */ /* 0x000fe20000410000 */
[----:B------:R-:W-:Y:S01]  /*6a70*/  FADD.FTZ R32, R32, R17 ;  /* 0x0000001120207221 */ /* 0x000fe20000010000 */
[----:B------:R-:W-:Y:S01]  /*6a80*/  FFMA.FTZ R6, R17, R54, R6 ;  /* 0x0000003611067223 */ /* 0x000fe20000010006 */
[----:B------:R-:W-:Y:S01]  /*6a90*/  SHF.L.U32 R17, R58, 0x10, RZ ;  /* 0x000000103a117819 */ /* 0x000fe200000006ff */
[----:B------:R-:W-:Y:S01]  /*6aa0*/  FADD.FTZ R42, R42, R55 ;  /* 0x000000372a2a7221 */ /* 0x000fe20000010000 */
[----:B------:R-:W-:-:S03]  /*6ab0*/  FFMA.FTZ R49, R2, R55, R49 ;  /* 0x0000003702317223 */ /* 0x000fc60000010031 */
[----:B------:R-:W-:Y:S01]  /*6ac0*/  FADD.FTZ R76, R76, R17 ;  /* 0x000000114c4c7221 */ /* 0x000fe20000010000 */
[----:B------:R-:W-:Y:S01]  /*6ad0*/  FFMA.FTZ R78, R17, R8, R78 ;  /* 0x00000008114e7223 */ /* 0x000fe2000001004e */
[----:B------:R-:W-:Y:S01]  /*6ae0*/  FADD.FTZ R42, R37, R42 ;  /* 0x0000002a252a7221 */ /* 0x000fe20000010000 */
[----:B------:R-:W-:Y:S01]  /*6af0*/  FFMA.FTZ R49, R54, R37, R49 ;  /* 0x0000002536317223 */ /* 0x000fe20000010031 */
[----:B------:R-:W-:Y:S01]  /*6b00*/  FMUL.FTZ R17, R33, R17 ;  /* 0x0000001121117220 */ /* 0x000fe20000410000 */
[----:B------:R-:W-:-:S03]  /*6b10*/  FMUL.FTZ R2, R99, R59 ;  /* 0x0000003b63027220 */ /* 0x000fc60000410000 */
[----:B------:R-:W-:Y:S01]  /*6b20*/  FADD.FTZ R37, R42, R17 ;  /* 0x000000112a257221 */ /* 0x000fe20000010000 */
[----:B------:R-:W-:Y:S01]  /*6b30*/  FFMA.FTZ R8, R8, R17, R49 ;  /* 0x0000001108087223 */ /* 0x000fe20000010031 */
[----:B------:R-:W-:Y:S01]  /*6b40*/  SHF.L.U32 R17, R62, 0x10, RZ ;  /* 0x000000103e117819 */ /* 0x000fe200000006ff */
[----:B------:R-:W-:Y:S01]  /*6b50*/  FMUL.FTZ R43, R10, UR16 ;  /* 0x000000100a2b7c20 */ /* 0x000fe20008410000 */
[----:B------:R-:W-:Y:S01]  /*6b60*/  FADD.FTZ R37, R2, R37 ;  /* 0x0000002502257221 */ /* 0x000fe20000010000 */
[----:B------:R-:W-:Y:S02]  /*6b70*/  FFMA.FTZ R8, R57, R2, R8 ;  /* 0x0000000239087223 */ /* 0x000fe40000010008 */
[----:B------:R-:W-:Y:S01]  /*6b80*/  FMUL.FTZ R2, R33, R17 ;  /* 0x0000001121027220 */ /* 0x000fe20000410000 */
[----:B------:R-:W-:Y:S01]  /*6b90*/  FADD.FTZ R76, R76, R17 ;  /* 0x000000114c4c7221 */ /* 0x000fe20000010000 */
[----:B------:R-:W-:Y:S01]  /*6ba0*/  FFMA.FTZ R78, R17, R43, R78 ;  /* 0x0000002b114e7223 */ /* 0x000fe2000001004e */
[----:B------:R-:W-:Y:S01]  /*6bb0*/  SHF.L.U32 R17, R66, 0x10, RZ ;  /* 0x0000001042117819 */ /* 0x000fe200000006ff */
[----:B------:R-:W-:Y:S01]  /*6bc0*/  FADD.FTZ R37, R37, R2 ;  /* 0x0000000225257221 */ /* 0x000fe20000010000 */
[----:B------:R-:W-:Y:S01]  /*6bd0*/  FFMA.FTZ R8, R43, R2, R8 ;  /* 0x000000022b087223 */ /* 0x000fe20000010008 */
[----:B------:R-:W-:Y:S01]  /*6be0*/  FMUL.FTZ R2, R99, R63 ;  /* 0x0000003f63027220 */ /* 0x000fe20000410000 */
[----:B------:R-:W-:Y:S01]  /*6bf0*/  FMUL.FTZ R43, R12, UR16 ;  /* 0x000000100c2b7c20 */ /* 0x000fe20008410000 */
[----:B------:R-:W-:-:S02]  /*6c00*/  FMUL.FTZ R10, R33, R17 ;  /* 0x00000011210a7220 */ /* 0x000fc40000410000 */
[----:B------:R-:W-:Y:S01]  /*6c10*/  FADD.FTZ R37, R2, R37 ;  /* 0x0000002502257221 */ /* 0x000fe20000010000 */
[----:B------:R-:W-:Y:S01]  /*6c20*/  FFMA.FTZ R8, R61, R2, R8 ;  /* 0x000000023d087223 */ /* 0x000fe20000010008 */
[----:B------:R-:W-:Y:S01]  /*6c30*/  FADD.FTZ R76, R76, R17 ;  /* 0x000000114c4c7221 */ /* 0x000fe20000010000 */
[----:B------:R-:W-:Y:S01]  /*6c40*/  FFMA.FTZ R78, R17, R43, R78 ;  /* 0x0000002b114e7223 */ /* 0x000fe2000001004e */
[----:B------:R-:W-:Y:S01]  /*6c50*/  FADD.FTZ R14, R14, -UR28 ;  /* 0x8000001c0e0e7e21 */ /* 0x000fe20008010000 */
[----:B------:R-:W-:Y:S01]  /*6c60*/  FADD.FTZ R37, R37, R10 ;  /* 0x0000000a25257221 */ /* 0x000fe20000010000 */
[----:B------:R-:W-:Y:S01]  /*6c70*/  FFMA.FTZ R8, R43, R10, R8 ;  /* 0x0000000a2b087223 */ /* 0x000fe20000010008 */
[----:B------:R-:W-:Y:S01]  /*6c80*/  FMUL.FTZ R65, R65, UR16 ;  /* 0x0000001041417c20 */ /* 0x000fe20008410000 */
[----:B------:R-:W-:Y:S01]  /*6c90*/  FMUL.FTZ R2, R99, R67 ;  /* 0x0000004363027220 */ /* 0x000fe20000410000 */
[----:B------:R-:W-:Y:S02]  /*6ca0*/  SHF.L.U32 R69, R69, 0x10, RZ ;  /* 0x0000001045457819 */ /* 0x000fe400000006ff */
[----:B------:R-:W-:Y:S01]  /*6cb0*/  SHF.L.U32 R17, R70, 0x10, RZ ;  /* 0x0000001046117819 */ /* 0x000fe200000006ff */
[----:B------:R-:W-:Y:S01]  /*6cc0*/  FMUL.FTZ R43, R14, UR16 ;  /* 0x000000100e2b7c20 */ /* 0x000fe20008410000 */
[----:B------:R-:W-:Y:S01]  /*6cd0*/  FADD.FTZ R37, R2, R37 ;  /* 0x0000002502257221 */ /* 0x000fe20000010000 */
[----:B------:R-:W-:Y:S01]  /*6ce0*/  FFMA.FTZ R8, R65, R2, R8 ;  /* 0x0000000241087223 */ /* 0x000fe20000010008 */
[----:B------:R-:W-:Y:S01]  /*6cf0*/  SHF.L.U32 R71, R71, 0x10, RZ ;  /* 0x0000001047477819 */ /* 0x000fe200000006ff */
[----:B------:R-:W-:Y:S01]  /*6d00*/  FADD.FTZ R69, R69, -UR28 ;  /* 0x8000001c45457e21 */ /* 0x000fe20008010000 */
[----:B------:R-:W-:Y:S01]  /*6d10*/  SHF.L.U32 R16, R16, 0x10, RZ ;  /* 0x0000001010107819 */ /* 0x000fe200000006ff */
[----:B------:R-:W-:Y:S01]  /*6d20*/  FMUL.FTZ R2, R33, R17 ;  /* 0x0000001121027220 */ /* 0x000fe20000410000 */
[----:B------:R-:W-:Y:S01]  /*6d30*/  FADD.FTZ R76, R76, R17 ;  /* 0x000000114c4c7221 */ /* 0x000fe20000010000 */
[----:B------:R-:W-:Y:S01]  /*6d40*/  FFMA.FTZ R78, R17, R43, R78 ;  /* 0x0000002b114e7223 */ /* 0x000fe2000001004e */
[----:B------:R-:W-:Y:S01]  /*6d50*/  FADD.FTZ R32, R32, R59 ;  /* 0x0000003b20207221 */ /* 0x000fe20000010000 */
[----:B------:R-:W-:Y:S01]  /*6d60*/  FFMA.FTZ R6, R59, R57, R6 ;  /* 0x000000393b067223 */ /* 0x000fe20000010006 */
[----:B------:R-:W-:Y:S01]  /*6d70*/  SHF.L.U32 R17, R74, 0x10, RZ ;  /* 0x000000104a117819 */ /* 0x000fe200000006ff */
[----:B------:R-:W-:Y:S01]  /*6d80*/  FMUL.FTZ R69, R69, UR16 ;  /* 0x0000001045457c20 */ /* 0x000fe20008410000 */
[----:B------:R-:W-:Y:S01]  /*6d90*/  FMUL.FTZ R10, R99, R71 ;  /* 0x00000047630a7220 */ /* 0x000fe20000410000 */
[----:B------:R-:W-:Y:S01]  /*6da0*/  FADD.FTZ R37, R37, R2 ;  /* 0x0000000225257221 */ /* 0x000fe20000010000 */
[----:B------:R-:W-:Y:S01]  /*6db0*/  FFMA.FTZ R8, R43, R2, R8 ;  /* 0x000000022b087223 */ /* 0x000fe20000010008 */
[----:B------:R-:W-:Y:S01]  /*6dc0*/  FADD.FTZ R16, R16, -UR28 ;  /* 0x8000001c10107e21 */ /* 0x000fe20008010000 */
[----:B------:R-:W-:Y:S01]  /*6dd0*/  SHF.L.U32 R73, R73, 0x10, RZ ;  /* 0x0000001049497819 */ /* 0x000fe200000006ff */
[----:B------:R-:W-:Y:S01]  /*6de0*/  FADD.FTZ R32, R32, R63 ;  /* 0x0000003f20207221 */ /* 0x000fe20000010000 */
[----:B------:R-:W-:Y:S01]  /*6df0*/  FFMA.FTZ R6, R63, R61, R6 ;  /* 0x0000003d3f067223 */ /* 0x000fe20000010006 */
        /* <DEDUP_REMOVED lines=8> */
[----:B------:R-:W-:Y:S01]  /*6e80*/  SHF.L.U32 R77, R77, 0x10, RZ ;  /* 0x000000104d4d7819 */ /* 0x000fe200000006ff */
[----:B------:R-:W-:Y:S01]  /*6e90*/  FFMA.FTZ R6, R67, R65, R6 ;  /* 0x0000004143067223 */ /* 0x000fe20000010006 */
[----:B------:R-:W-:Y:S01]  /*6ea0*/  FADD.FTZ R37, R37, R2 ;  /* 0x0000000225257221 */ /* 0x000fe20000010000 */
[----:B------:R-:W-:Y:S01]  /*6eb0*/  FFMA.FTZ R8, R43, R2, R8 ;  /* 0x000000022b087223 */ /* 0x000fe20000010008 */
[----:B------:R-:W-:Y:S01]  /*6ec0*/  SHF.L.U32 R107, R107, 0x10, RZ ;  /* 0x000000106b6b7819 */ /* 0x000fe200000006ff */
[----:B------:R-:W-:Y:S01]  /*6ed0*/  FADD.FTZ R20, R20, -UR28 ;  /* 0x8000001c14147e21 */ /* 0x000fe20008010000 */
[----:B------:R-:W-:Y:S01]  /*6ee0*/  FMUL.FTZ R73, R73, UR16 ;  /* 0x0000001049497c20 */ /* 0x000fe20008410000 */
[----:B------:R-:W-:Y:S01]  /*6ef0*/  FMUL.FTZ R2, R99, R75 ;  /* 0x0000004b63027220 */ /* 0x000fe20000410000 */
[----:B------:R-:W-:Y:S01]  /*6f00*/  FADD.FTZ R32, R32, R71 ;  /* 0x0000004720207221 */ /* 0x000fe20000010000 */
[----:B------:R-:W-:Y:S01]  /*6f10*/  FFMA.FTZ R6, R71, R69, R6 ;  /* 0x0000004547067223 */ /* 0x000fe20000010006 */
[----:B------:R-:W-:Y:S01]  /*6f20*/  FADD.FTZ R76, R76, R17 ;  /* 0x000000114c4c7221 */ /* 0x000fe20000010000 */
[----:B------:R-:W-:Y:S01]  /*6f30*/  FFMA.FTZ R78, R17, R43, R78 ;  /* 0x0000002b114e7223 */ /* 0x000fe2000001004e */
[----:B------:R-:W-:Y:S01]  /*6f40*/  FADD.FTZ R77, R77, -UR28 ;  /* 0x8000001c4d4d7e21 */ /* 0x000fe20008010000 */
[----:B------:R-:W-:Y:S01]  /*6f50*/  SHF.L.U32 R17, R110, 0x10, RZ ;  /* 0x000000106e117819 */ /* 0x000fe200000006ff */
[----:B------:R-:W-:Y:S01]  /*6f60*/  FMUL.FTZ R43, R20, UR16 ;  /* 0x00000010142b7c20 */ /* 0x000fe20008410000 */
[----:B------:R-:W-:Y:S01]  /*6f70*/  SHF.L.U32 R22, R22, 0x10, RZ ;  /* 0x0000001016167819 */ /* 0x000fe200000006ff */
[----:B------:R-:W-:Y:S01]  /*6f80*/  FMUL.FTZ R10, R33, R107 ;  /* 0x0000006b210a7220 */ /* 0x000fe20000410000 */
[----:B------:R-:W-:Y:S01]  /*6f90*/  SHF.L.U32 R112, R112, 0x10, RZ ;  /* 0x0000001070707819 */ /* 0x000fe200000006ff */
[----:B------:R-:W-:Y:S01]  /*6fa0*/  FADD.FTZ R37, R2, R37 ;  /* 0x0000002502257221 */ /* 0x000fe20000010000 */
[----:B------:R-:W-:Y:S01]  /*6fb0*/  FFMA.FTZ R8, R73, R2, R8 ;  /* 0x0000000249087223 */ /* 0x000fe20000010008 */
        /* <DEDUP_REMOVED lines=39> */
[----:B------:R-:W-:Y:S01]  /*7230*/  SHF.L.U32 R120, R120, 0x10, RZ ;  /* 0x0000001078787819 */ /* 0x000fe200000006ff */
[----:B------:R-:W-:Y:S01]  /*7240*/  FADD.FTZ R26, R26, -UR28 ;  /* 0x8000001c1a1a7e21 */ /* 0x000fe20008010000 */
[----:B------:R-:W-:Y:S01]  /*7250*/  FADD.FTZ R32, R32, R17 ;  /* 0x0000001120207221 */ /* 0x000fe20000010000 */
[----:B------:R-:W-:Y:S01]  /*7260*/  FFMA.FTZ R6, R17, R116, R6 ;  /* 0x0000007411067223 */ /* 0x000fe20000010006 */
[----:B------:R-:W-:Y:S01]  /*7270*/  FADD.FTZ R76, R76, R113 ;  /* 0x000000714c4c7221 */ /* 0x000fe20000010000 */
[----:B------:R-:W-:Y:S01]  /*7280*/  FMUL.FTZ R17, R99, R17 ;  /* 0x0000001163117220 */ /* 0x000fe20000410000 */
        /* <DEDUP_REMOVED lines=8> */
[----:B------:R-:W-:Y:S01]  /*7310*/  SHF.L.U32 R17, R122, 0x10, RZ ;  /* 0x000000107a117819 */ /* 0x000fe200000006ff */
[----:B------:R-:W-:Y:S01]  /*7320*/  FMUL.FTZ R120, R120, UR16 ;  /* 0x0000001078787c20 */ /* 0x000fe20008410000 */
[----:B------:R-:W-:Y:S01]  /*7330*/  SHF.L.U32 R29, R29, 0x10, RZ ;  /* 0x000000101d1d7819 */ /* 0x000fe200000006ff */
[----:B------:R-:W-:Y:S01]  /*7340*/  FADD.FTZ R76, R76, R121 ;  /* 0x000000794c4c7221 */ /* 0x000fe20000010000 */
[----:B------:R-:W-:Y:S01]  /*7350*/  FFMA.FTZ R78, R121, R26, R78 ;  /* 0x0000001a794e7223 */ /* 0x000fe2000001004e */
[----:B------:R-:W-:Y:S01]  /*7360*/  FADD.FTZ R28, R28, -UR28 ;  /* 0x8000001c1c1c7e21 */ /* 0x000fe20008010000 */
[----:B------:R-:W-:Y:S01]  /*7370*/  FMUL.FTZ R121, R33, R121 ;  /* 0x0000007921797220 */ /* 0x000fe20000410000 */
[----:B------:R-:W-:Y:S01]  /*7380*/  FMUL.FTZ R37, R99, R17 ;  /* 0x0000001163257220 */ /* 0x000fe20000410000 */
[----:B------:R-:W-:Y:S01]  /*7390*/  FADD.FTZ R32, R32, R17 ;  /* 0x0000001120207221 */ /* 0x000fe20000010000 */
[----:B------:R-:W-:Y:S01]  /*73a0*/  FFMA.FTZ R6, R17, R120, R6 ;  /* 0x0000007811067223 */ /* 0x000fe20000010006 */
[----:B------:R-:W-:Y:S01]  /*73b0*/  SHF.L.U32 R17, R30, 0x10, RZ ;  /* 0x000000101e117819 */ /* 0x000fe200000006ff */
[----:B------:R-:W-:Y:S01]  /*73c0*/  FADD.FTZ R29, R29, -UR28 ;  /* 0x8000001c1d1d7e21 */ /* 0x000fe20008010000 */
[----:B------:R-:W-:Y:S01]  /*73d0*/  FMUL.FTZ R28, R28, UR16 ;  /* 0x000000101c1c7c20 */ /* 0x000fe20008410000 */
        /* <DEDUP_REMOVED lines=18> */
[----:B------:R-:W-:Y:S01]  /*7500*/  FFMA.FTZ R28, R29, R0, R28 ;  /* 0x000000001d1c7223 */ /* 0x000fe2000001001c */
[----:B------:R-:W-:Y:S01]  /*7510*/  SHF.L.U32 R9, R9, 0x10, RZ ;  /* 0x0000001009097819 */ /* 0x000fe200000006ff */
[----:B------:R-:W-:Y:S01]  /*7520*/  FMUL.FTZ R29, R2, UR16 ;  /* 0x00000010021d7c20 */ /* 0x000fe20008410000 */
[----:B------:R-:W-:Y:S01]  /*7530*/  FMUL.FTZ R0, R33, R17 ;  /* 0x0000001121007220 */ /* 0x000fe20000410000 */
[----:B------:R-:W-:-:S02]  /*7540*/  SHF.L.U32 R3, R3, 0x10, RZ ;  /* 0x0000001003037819 */ /* 0x000fc400000006ff */
[----:B------:R-:W-:Y:S01]  /*7550*/  SHF.L.U32 R7, R7, 0x10, RZ ;  /* 0x0000001007077819 */ /* 0x000fe200000006ff */
[----:B------:R-:W-:Y:S01]  /*7560*/  FADD.FTZ R31, R31, R0 ;  /* 0x000000001f1f7221 */ /* 0x000fe20000010000 */
[----:B------:R-:W-:Y:S01]  /*7570*/  FFMA.FTZ R28, R29, R0, R28 ;  /* 0x000000001d1c7223 */ /* 0x000fe2000001001c */
[----:B------:R-:W-:Y:S01]  /*7580*/  FADD.FTZ R0, R9, -UR28 ;  /* 0x8000001c09007e21 */ /* 0x000fe20008010000 */
[----:B------:R-:W-:Y:S01]  /*7590*/  FADD.FTZ R3, R3, -UR28 ;  /* 0x8000001c03037e21 */ /* 0x000fe20008010000 */
[----:B------:R-:W-:Y:S01]  /*75a0*/  FADD.FTZ R76, R76, R17 ;  /* 0x000000114c4c7221 */ /* 0x000fe20000010000 */
[----:B------:R-:W-:Y:S01]  /*75b0*/  FFMA.FTZ R78, R17, R29, R78 ;  /* 0x0000001d114e7223 */ /* 0x000fe2000001004e */
[----:B------:R-:W-:Y:S01]  /*75c0*/  SHF.L.U32 R11, R11, 0x10, RZ ;  /* 0x000000100b0b7819 */ /* 0x000fe200000006ff */
[----:B------:R-:W-:Y:S01]  /*75d0*/  FMUL.FTZ R17, R0, UR16 ;  /* 0x0000001000117c20 */ /* 0x000fe20008410000 */
[----:B------:R-:W-:Y:S01]  /*75e0*/  SHF.L.U32 R9, R18, 0x10, RZ ;  /* 0x0000001012097819 */ /* 0x000fe200000006ff */
[----:B------:R-:W-:Y:S01]  /*75f0*/  FMUL.FTZ R3, R3, UR16 ;  /* 0x0000001003037c20 */ /* 0x000fe20008410000 */
[----:B------:R-:W-:Y:S01]  /*7600*/  FMUL.FTZ R0, R99, R7 ;  /* 0x0000000763007220 */ /* 0x000fe20000410000 */
[----:B------:R-:W-:Y:S01]  /*7610*/  SHF.L.U32 R15, R15, 0x10, RZ ;  /* 0x000000100f0f7819 */ /* 0x000fe200000006ff */
[----:B------:R-:W-:Y:S01]  /*7620*/  FADD.FTZ R11, R11, -UR28 ;  /* 0x8000001c0b0b7e21 */ /* 0x000fe20008010000 */
[----:B------:R-:W-:Y:S01]  /*7630*/  FMUL.FTZ R2, R33, R9 ;  /* 0x0000000921027220 */ /* 0x000fe20000410000 */
[----:B------:R-:W-:Y:S01]  /*7640*/  FADD.FTZ R31, R0, R31 ;  /* 0x0000001f001f7221 */ /* 0x000fe20000010000 */
[----:B------:R-:W-:Y:S01]  /*7650*/  FFMA.FTZ R28, R3, R0, R28 ;  /* 0x00000000031c7223 */ /* 0x000fe2000001001c */
[----:B------:R-:W-:Y:S01]  /*7660*/  SHF.L.U32 R13, R13, 0x10, RZ ;  /* 0x000000100d0d7819 */ /* 0x000fe200000006ff */
[----:B------:R-:W-:Y:S01]  /*7670*/  FMUL.FTZ R11, R11, UR16 ;  /* 0x000000100b0b7c20 */ /* 0x000fe20008410000 */
        /* <DEDUP_REMOVED lines=8> */
[----:B------:R-:W-:Y:S01]  /*7700*/  SHF.L.U32 R35, R35, 0x10, RZ ;  /* 0x0000001023237819 */ /* 0x000fe200000006ff */
[----:B------:R-:W-:Y:S01]  /*7710*/  FFMA.FTZ R6, R7, R3, R6 ;  /* 0x0000000307067223 */ /* 0x000fe20000010006 */
[----:B------:R-:W-:Y:S01]  /*7720*/  FADD.FTZ R5, R5, -UR28 ;  /* 0x8000001c05057e21 */ /* 0x000fe20008010000 */
[----:B------:R-:W-:Y:S01]  /*7730*/  FMUL.FTZ R13, R13, UR16 ;  /* 0x000000100d0d7c20 */ /* 0x000fe20008410000 */
[----:B------:R-:W-:Y:S01]  /*7740*/  SHF.L.U32 R34, R34, 0x10, RZ ;  /* 0x0000001022227819 */ /* 0x000fe200000006ff */
[----:B------:R-:W-:Y:S01]  /*7750*/  FMUL.FTZ R0, R33, R19 ;  /* 0x0000001321007220 */ /* 0x000fe20000410000 */
[----:B------:R-:W-:Y:S01]  /*7760*/  FFMA.FTZ R6, R15, R11, R6 ;  /* 0x0000000b0f067223 */ /* 0x000fe20000010006 */
[----:B------:R-:W-:Y:S01]  /*7770*/  FMUL.FTZ R5, R5, UR16 ;  /* 0x0000001005057c20 */ /* 0x000fe20008410000 */
[----:B------:R-:W-:Y:S01]  /*7780*/  FMUL.FTZ R2, R99, R35 ;  /* 0x0000002363027220 */ /* 0x000fe20000410000 */
[----:B------:R-:W-:Y:S01]  /*7790*/  FFMA.FTZ R28, R13, R0, R28 ;  /* 0x000000000d1c7223 */ /* 0x000fe2000001001c */
[----:B------:R-:W-:Y:S01]  /*77a0*/  SHF.L.U32 R3, R36, 0x10, RZ ;  /* 0x0000001024037819 */ /* 0x000fe200000006ff */
[----:B------:R-:W-:Y:S01]  /*77b0*/  FADD.FTZ R76, R76, R9 ;  /* 0x000000094c4c7221 */ /* 0x000fe20000010000 */
[----:B------:R-:W-:Y:S01]  /*77c0*/  FFMA.FTZ R78, R9, R17, R78 ;  /* 0x00000011094e7223 */ /* 0x000fe2000001004e */
[----:B------:R-:W-:Y:S01]  /*77d0*/  FADD.FTZ R31, R31, R0 ;  /* 0x000000001f1f7221 */ /* 0x000fe20000010000 */
[----:B------:R-:W-:Y:S01]  /*77e0*/  FADD.FTZ R34, R34, -UR28 ;  /* 0x8000001c22227e21 */ /* 0x000fe20008010000 */
[----:B------:R-:W-:Y:S01]  /*77f0*/  SHF.L.U32 R21, R21, 0x10, RZ ;  /* 0x0000001015157819 */ /* 0x000fe200000006ff */
[----:B------:R-:W-:Y:S01]  /*7800*/  FFMA.FTZ R6, R35, R5, R6 ;  /* 0x0000000523067223 */ /* 0x000fe20000010006 */
[----:B------:R-:W-:Y:S01]  /*7810*/  FFMA.FTZ R28, R5, R2, R28 ;  /* 0x00000002051c7223 */ /* 0x000fe2000001001c */
[----:B------:R-:W-:Y:S01]  /*7820*/  FADD.FTZ R76, R76, R19 ;  /* 0x000000134c4c7221 */ /* 0x000fe20000010000 */
[----:B------:R-:W-:Y:S01]  /*7830*/  FFMA.FTZ R78, R19, R13, R78 ;  /* 0x0000000d134e7223 */ /* 0x000fe2000001004e */
[----:B------:R-:W-:Y:S01]  /*7840*/  FADD.FTZ R31, R2, R31 ;  /* 0x0000001f021f7221 */ /* 0x000fe20000010000 */
[----:B------:R-:W-:Y:S01]  /*7850*/  FMUL.FTZ R5, R34, UR16 ;  /* 0x0000001022057c20 */ /* 0x000fe20008410000 */
[----:B------:R-:W-:Y:S01]  /*7860*/  FMUL.FTZ R0, R33, R3 ;  /* 0x0000000321007220 */ /* 0x000fe20000410000 */
[----:B------:R-:W-:Y:S01]  /*7870*/  SHF.L.U32 R23, R23, 0x10, RZ ;  /* 0x0000001017177819 */ /* 0x000fe200000006ff */
[----:B------:R-:W-:Y:S01]  /*7880*/  FADD.FTZ R21, R21, -UR28 ;  /* 0x8000001c15157e21 */ /* 0x000fe20008010000 */
[----:B------:R-:W-:Y:S01]  /*7890*/  SHF.L.U32 R44, R44, 0x10, RZ ;  /* 0x000000102c2c7819 */ /* 0x000fe200000006ff */
[----:B------:R-:W-:Y:S01]  /*78a0*/  FADD.FTZ R76, R76, R3 ;  /* 0x000000034c4c7221 */ /* 0x000fe20000010000 */
[----:B------:R-:W-:Y:S01]  /*78b0*/  FFMA.FTZ R78, R3, R5, R78 ;  /* 0x00000005034e7223 */ /* 0x000fe2000001004e */
        /* <DEDUP_REMOVED lines=8> */
[----:B------:R-:W-:Y:S01]  /*7940*/  FADD.FTZ R31, R0, R31 ;  /* 0x0000001f001f7221 */ /* 0x000fe20000010000 */
[----:B------:R-:W-:Y:S01]  /*7950*/  FFMA.FTZ R28, R21, R0, R28 ;  /* 0x00000000151c7223 */ /* 0x000fe2000001001c */
[----:B------:R-:W-:Y:S01]  /*7960*/  FMUL.FTZ R0, R33, R3 ;  /* 0x0000000321007220 */ /* 0x000fe20000410000 */
[----:B------:R-:W-:Y:S01]  /*7970*/  FMUL.FTZ R7, R44, UR16 ;  /* 0x000000102c077c20 */ /* 0x000fe20008410000 */
[----:B------:R-:W-:Y:S01]  /*7980*/  SHF.L.U32 R5, R48, 0x10, RZ ;  /* 0x0000001030057819 */ /* 0x000fe200000006ff */
[----:B------:R-:W-:Y:S01]  /*7990*/  FADD.FTZ R25, R25, -UR28 ;  /* 0x8000001c19197e21 */ /* 0x000fe20008010000 */
[----:B------:R-:W-:Y:S01]  /*79a0*/  SHF.L.U32 R56, R56, 0x10, RZ ;  /* 0x0000001038387819 */ /* 0x000fe200000006ff */
[----:B------:R-:W-:Y:S01]  /*79b0*/  FADD.FTZ R32, R32, R15 ;  /* 0x0000000f20207221 */ /* 0x000fe20000010000 */
[----:B------:R-:W-:Y:S01]  /*79c0*/  FADD.FTZ R31, R31, R0 ;  /* 0x000000001f1f7221 */ /* 0x000fe20000010000 */
[----:B------:R-:W-:Y:S01]  /*79d0*/  FFMA.FTZ R28, R7, R0, R28 ;  /* 0x00000000071c7223 */ /* 0x000fe2000001001c */
[----:B------:R-:W-:Y:S01]  /*79e0*/  FMUL.FTZ R0, R99, R5 ;  /* 0x0000000563007220 */ /* 0x000fe20000410000 */
[----:B------:R-:W-:Y:S01]  /*79f0*/  FMUL.FTZ R25, R25, UR16 ;  /* 0x0000001019197c20 */ /* 0x000fe20008410000 */
[----:B------:R-:W-:Y:S01]  /*7a00*/  SHF.L.U32 R9, R60, 0x10, RZ ;  /* 0x000000103c097819 */ /* 0x000fe200000006ff */
[----:B------:R-:W-:Y:S01]  /*7a10*/  FADD.FTZ R56, R56, -UR28 ;  /* 0x8000001c38387e21 */ /* 0x000fe20008010000 */
[----:B------:R-:W-:Y:S01]  /*7a20*/  FADD.FTZ R32, R32, R35 ;  /* 0x0000002320207221 */ /* 0x000fe20000010000 */
[----:B------:R-:W-:Y:S01]  /*7a30*/  SHF.L.U32 R27, R27, 0x10, RZ ;  /* 0x000000101b1b7819 */ /* 0x000fe200000006ff */
[----:B------:R-:W-:Y:S01]  /*7a40*/  FADD.FTZ R31, R0, R31 ;  /* 0x0000001f001f7221 */ /* 0x000fe20000010000 */
[----:B------:R-:W-:Y:S01]  /*7a50*/  FFMA.FTZ R28, R25, R0, R28 ;  /* 0x00000000191c7223 */ /* 0x000fe2000001001c */
[----:B---3--:R-:W-:Y:S01]  /*7a60*/  SHF.L.U32 R57, R123, 0x10, RZ ;  /* 0x000000107b397819 */ /* 0x008fe200000006ff */
[----:B------:R-:W-:Y:S01]  /*7a70*/  FMUL.FTZ R0, R33, R9 ;  /* 0x0000000921007220 */ /* 0x000fe20000410000 */
[----:B------:R-:W-:Y:S01]  /*7a80*/  FMUL.FTZ R11, R56, UR16 ;  /* 0x00000010380b7c20 */ /* 0x000fe20008410000 */
[----:B------:R-:W-:Y:S01]  /*7a90*/  FADD.FTZ R32, R32, R23 ;  /* 0x0000001720207221 */ /* 0x000fe20000010000 */
[----:B------:R-:W-:Y:S01]  /*7aa0*/  FFMA.FTZ R6, R23, R21, R6 ;  /* 0x0000001517067223 */ /* 0x000fe20000010006 */
[----:B------:R-:W-:Y:S01]  /*7ab0*/  FADD.FTZ R27, R27, -UR28 ;  /* 0x8000001c1b1b7e21 */ /* 0x000fe20008010000 */
[----:B------:R-:W-:Y:S01]  /*7ac0*/  FADD.FTZ R31, R31, R0 ;  /* 0x000000001f1f7221 */ /* 0x000fe20000010000 */
[----:B------:R-:W-:Y:S01]  /*7ad0*/  FFMA.FTZ R28, R11, R0, R28 ;  /* 0x000000000b1c7223 */ /* 0x000fe2000001001c */
        /* <DEDUP_REMOVED lines=13> */
.L_x_322:
[----:B------:R-:W2:Y:S04]  /*7bb0*/  LDL.LU R6, [R1+0x150] ;  /* 0x0001500001067983 */ /* 0x000ea80000300800 */
[----:B------:R-:W3:Y:S04]  /*7bc0*/  LDL.LU R76, [R1+0x158] ;  /* 0x00015800014c7983 */ /* 0x000ee80000300800 */
[----:B------:R-:W4:Y:S04]  /*7bd0*/  LDL.LU R106, [R1+0x154] ;  /* 0x00015400016a7983 */ /* 0x000f280000300800 */
[----:B------:R-:W4:Y:S04]  /*7be0*/  LDL.LU R109, [R1+0x15c] ;  /* 0x00015c00016d7983 */ /* 0x000f280000300800 */
[----:B------:R-:W4:Y:S04]  /*7bf0*/  LDL.LU R111, [R1+0x14c] ;  /* 0x00014c00016f7983 */ /* 0x000f280000300800 */
[----:B------:R-:W4:Y:S04]  /*7c00*/  LDL.LU R123, [R1+0x164] ;  /* 0x00016400017b7983 */ /* 0x000f280000300800 */
[----:B-----5:R0:W-:Y:S04]  /*7c10*/  STL [R1+0x1b0], R41 ;  /* 0x0001b02901007387 */ /* 0x0201e80000100800 */
[----:B------:R1:W-:Y:S04]  /*7c20*/  STL [R1+0x1b4], R100 ;  /* 0x0001b46401007387 */ /* 0x0003e80000100800 */
[----:B------:R1:W-:Y:S04]  /*7c30*/  STL [R1+0x1a0], R38 ;  /* 0x0001a02601007387 */ /* 0x0003e80000100800 */
[----:B0-----:R-:W4:Y:S04]  /*7c40*/  LDL.LU R41, [R1+0x168] ;  /* 0x0001680001297983 */ /* 0x001f280000300800 */
[----:B-1----:R-:W4:Y:S04]  /*7c50*/  LDL.LU R100, [R1+0x16c] ;  /* 0x00016c0001647983 */ /* 0x002f280000300800 */
[----:B------:R-:W4:Y:S04]  /*7c60*/  LDL.LU R38, [R1+0x160] ;  /* 0x0001600001267983 */ /* 0x000f280000300800 */
[----:B------:R0:W-:Y:S04]  /*7c70*/  STL [R1+0x1a8], R39 ;  /* 0x0001a82701007387 */ /* 0x0001e80000100800 */
[----:B------:R1:W-:Y:S04]  /*7c80*/  STL [R1+0x1ac], R40 ;  /* 0x0001ac2801007387 */ /* 0x0003e80000100800 */
[----:B0-----:R-:W4:Y:S01]  /*7c90*/  LDL.LU R39, [R1+0x174] ;  /* 0x0001740001277983 */ /* 0x001f220000300800 */
        /* <DEDUP_REMOVED lines=40> */
[----:B------:R-:W-:-:S05]  /*7f20*/  SHF.L.U32 R123, R123, 0x10, RZ ;  /* 0x000000107b7b7819 */ /* 0x000fca00000006ff */
[----:B0-----:R-:W-:Y:S01]  /*7f30*/  FMUL.FTZ R123, R123, R115 ;  /* 0x000000737b7b7220 */ /* 0x001fe20000410000 */
[----:B------:R-:W-:-:S04]  /*7f40*/  FADD.FTZ R115, -R115, 1 ;  /* 0x3f80000073737421 */ /* 0x000fc80000010100 */
[----:B------:R-:W-:Y:S01]  /*7f50*/  FFMA.FTZ R115, R119, R115, 1 ;  /* 0x3f80000077737423 */ /* 0x000fe20000010073 */
[----:B------:R-:W-:Y:S02]  /*7f60*/  SHF.L.U32 R119, R41, 0x10, RZ ;  /* 0x0000001029777819 */ /* 0x000fe400000006ff */
[----:B------:R-:W2:Y:S01]  /*7f70*/  LDL.LU R41, [R1+0x170] ;  /* 0x0001700001297983 */ /* 0x000ea20000300800 */
[----:B------:R-:W-:Y:S01]  /*7f80*/  FMUL.FTZ R115, R123, R115 ;  /* 0x000000737b737220 */ /* 0x000fe20000410000 */
[----:B------:R-:W-:Y:S01]  /*7f90*/  FFMA.FTZ R6, R6, R72, RZ ;  /* 0x0000004806067223 */ /* 0x000fe200000100ff */
[----:B------:R-:W-:-:S03]  /*7fa0*/  FADD.FTZ R119, R119, -UR28 ;  /* 0x8000001c77777e21 */ /* 0x000fc60008010000 */
[----:B------:R-:W-:Y:S01]  /*7fb0*/  FFMA.FTZ R6, R111, R115, R6 ;  /* 0x000000736f067223 */ /* 0x000fe20000010006 */
[----:B------:R-:W-:Y:S01]  /*7fc0*/  FMUL.FTZ R119, R119, UR16 ;  /* 0x0000001077777c20 */ /* 0x000fe20008410000 */
[----:B------:R-:W-:-:S03]  /*7fd0*/  FADD.FTZ R72, RZ, R72 ;  /* 0x00000048ff487221 */ /* 0x000fc60000010000 */
[----:B------:R0:W-:Y:S01]  /*7fe0*/  STL [R1+0x144], R6 ;  /* 0x0001440601007387 */ /* 0x0001e20000100800 */
[----:B-1----:R-:W-:Y:S01]  /*7ff0*/  FADD.FTZ R40, R72, R115 ;  /* 0x0000007348287221 */ /* 0x002fe20000010000 */
[----:B------:R-:W-:Y:S01]  /*8000*/  FMUL.FTZ R115, R33, R115 ;  /* 0x0000007321737220 */ /* 0x000fe20000410000 */
[----:B0-----:R-:W-:-:S04]  /*8010*/  FFMA.FTZ R6, R99, R119, R68 ;  /* 0x0000007763067223 */ /* 0x001fc80000010044 */
[----:B------:R-:W-:Y:S01]  /*8020*/  FMUL.FTZ R72, R6, -1.4426950216293334961 ;  /* 0xbfb8aa3b06487820 */ /* 0x000fe20000410000 */
[----:B------:R0:W-:Y:S01]  /*8030*/  STL [R1+0x148], R40 ;  /* 0x0001482801007387 */ /* 0x0001e20000100800 */
[----:B------:R-:W-:Y:S01]  /*8040*/  FFMA.FTZ R106, R111, R115, R106 ;  /* 0x000000736f6a7223 */ /* 0x000fe2000001006a */
[----:B------:R-:W-:Y:S02]  /*8050*/  SHF.L.U32 R111, R100, 0x10, RZ ;  /* 0x00000010646f7819 */ /* 0x000fe400000006ff */
[----:B------:R-:W3:Y:S01]  /*8060*/  LDL.LU R100, [R1+0x178] ;  /* 0x0001780001647983 */ /* 0x000ee20000300800 */
[----:B------:R-:W1:Y:S03]  /*8070*/  MUFU.EX2 R72, R72 ;  /* 0x0000004800487308 */ /* 0x000e660000000800 */
[----:B0-----:R-:W4:Y:S01]  /*8080*/  LDL.LU R40, [R1+0x17c] ;  /* 0x00017c0001287983 */ /* 0x001f220000300800 */
[----:B-1----:R-:W-:-:S06]  /*8090*/  FADD.FTZ R72, R72, 1 ;  /* 0x3f80000048487421 */ /* 0x002fcc0000010000 */
[----:B------:R-:W0:Y:S01]  /*80a0*/  MUFU.RCP R72, R72 ;  /* 0x0000004800487308 */ /* 0x000e220000001000 */
[----:B------:R-:W-:Y:S01]  /*80b0*/  FFMA.FTZ R32, R32, R76, RZ ;  /* 0x0000004c20207223 */ /* 0x000fe200000100ff */
[----:B------:R-:W-:Y:S01]  /*80c0*/  FADD.FTZ R76, RZ, R76 ;  /* 0x0000004cff4c7221 */ /* 0x000fe20000010000 */
[----:B0-----:R-:W-:Y:S01]  /*80d0*/  FMUL.FTZ R111, R111, R72 ;  /* 0x000000486f6f7220 */ /* 0x001fe20000410000 */
[----:B------:R-:W-:-:S04]  /*80e0*/  FADD.FTZ R72, -R72, 1 ;  /* 0x3f80000048487421 */ /* 0x000fc80000010100 */
[----:B------:R-:W-:-:S04]  /*80f0*/  FFMA.FTZ R72, R6, R72, 1 ;  /* 0x3f80000006487423 */ /* 0x000fc80000010048 */
[----:B------:R-:W-:Y:S02]  /*8100*/  FMUL.FTZ R72, R111, R72 ;  /* 0x000000486f487220 */ /* 0x000fe40000410000 */
[----:B------:R-:W3:Y:S02]  /*8110*/  LDL.LU R111, [R1+0x184] ;  /* 0x00018400016f7983 */ /* 0x000ee40000300800 */
[----:B------:R-:W-:-:S05]  /*8120*/  FADD.FTZ R76, R76, R72 ;  /* 0x000000484c4c7221 */ /* 0x000fca0000010000 */
[----:B------:R-:W-:Y:S01]  /*8130*/  STL [R1+0x13c], R76 ;  /* 0x00013c4c01007387 */ /* 0x000fe20000100800 */
[----:B------:R-:W-:Y:S01]  /*8140*/  FADD.FTZ R6, R109, R115 ;  /* 0x000000736d067221 */ /* 0x000fe20000010000 */
[----:B------:R-:W-:-:S04]  /*8150*/  FFMA.FTZ R32, R119, R72, R32 ;  /* 0x0000004877207223 */ /* 0x000fc80000010020 */
[----:B------:R0:W-:Y:S02]  /*8160*/  STL [R1+0x140], R6 ;  /* 0x0001400601007387 */ /* 0x0001e40000100800 */
[----:B0-----:R-:W-:Y:S01]  /*8170*/  SHF.L.U32 R6, R38, 0x10, RZ ;  /* 0x0000001026067819 */ /* 0x001fe200000006ff */
[----:B------:R-:W-:Y:S01]  /*8180*/  FMUL.FTZ R38, R99, R72 ;  /* 0x0000004863267220 */ /* 0x000fe20000410000 */
[----:B------:R-:W-:Y:S02]  /*8190*/  SHF.L.U32 R72, R39, 0x10, RZ ;  /* 0x0000001027487819 */ /* 0x000fe400000006ff */
[----:B------:R-:W3:Y:S01]  /*81a0*/  LDL.LU R39, [R1+0x188] ;  /* 0x0001880001277983 */ /* 0x000ee20000300800 */
[----:B------:R-:W-:-:S04]  /*81b0*/  FADD.FTZ R6, R6, -UR28 ;  /* 0x8000001c06067e21 */ /* 0x000fc80008010000 */
[----:B------:R-:W-:Y:S01]  /*81c0*/  FMUL.FTZ R123, R6, UR16 ;  /* 0x00000010067b7c20 */ /* 0x000fe20008410000 */
[----:B------:R0:W-:Y:S03]  /*81d0*/  STL [R1+0x138], R32 ;  /* 0x0001382001007387 */ /* 0x0001e60000100800 */
[----:B0-----:R-:W-:-:S04]  /*81e0*/  FFMA.FTZ R32, R33, R123, R64 ;  /* 0x0000007b21207223 */ /* 0x001fc80000010040 */
[----:B------:R-:W-:-:S06]  /*81f0*/  FMUL.FTZ R6, R32, -1.4426950216293334961 ;  /* 0xbfb8aa3b20067820 */ /* 0x000fcc0000410000 */
[----:B------:R-:W0:Y:S01]  /*8200*/  MUFU.EX2 R6, R6 ;  /* 0x0000000600067308 */ /* 0x000e220000000800 */
[----:B--2---:R-:W-:Y:S02]  /*8210*/  SHF.L.U32 R76, R41, 0x10, RZ ;  /* 0x00000010294c7819 */ /* 0x004fe400000006ff */
[----:B------:R-:W2:Y:S01]  /*8220*/  LDL.LU R41, [R1+0x180] ;  /* 0x0001800001297983 */ /* 0x000ea20000300800 */
[----:B0-----:R-:W-:-:S06]  /*8230*/  FADD.FTZ R6, R6, 1 ;  /* 0x3f80000006067421 */ /* 0x001fcc0000010000 */
[----:B------:R-:W0:Y:S01]  /*8240*/  MUFU.RCP R6, R6 ;  /* 0x0000000600067308 */ /* 0x000e220000001000 */
[----:B------:R1:W-:Y:S01]  /*8250*/  STL [R1+0x12c], R38 ;  /* 0x00012c2601007387 */ /* 0x0003e20000100800 */
[----:B------:R-:W-:Y:S01]  /*8260*/  FADD.FTZ R76, R76, -UR28 ;  /* 0x8000001c4c4c7e21 */ /* 0x000fe20008010000 */
[----:B-1----:R-:W-:Y:S01]  /*8270*/  FFMA.FTZ R38, R119, R38, R106 ;  /* 0x0000002677267223 */ /* 0x002fe2000001006a */
[----:B0-----:R-:W-:Y:S01]  /*8280*/  FMUL.FTZ R72, R72, R6 ;  /* 0x0000000648487220 */ /* 0x001fe20000410000 */
[----:B------:R-:W-:-:S03]  /*8290*/  FADD.FTZ R6, -R6, 1 ;  /* 0x3f80000006067421 */ /* 0x000fc60000010100 */
[----:B------:R0:W-:Y:S01]  /*82a0*/  STL [R1+0x134], R38 ;  /* 0x0001342601007387 */ /* 0x0001e20000100800 */
[----:B------:R-:W-:Y:S01]  /*82b0*/  FFMA.FTZ R6, R32, R6, 1 ;  /* 0x3f80000020067423 */ /* 0x000fe20000010006 */
[----:B0-----:R-:W-:-:S03]  /*82c0*/  FMUL.FTZ R38, R76, UR16 ;  /* 0x000000104c267c20 */ /* 0x001fc60008410000 */
[----:B------:R-:W-:Y:S01]  /*82d0*/  FMUL.FTZ R6, R72, R6 ;  /* 0x0000000648067220 */ /* 0x000fe20000410000 */
[----:B------:R-:W-:Y:S01]  /*82e0*/  FFMA.FTZ R72, R99, R38, R68 ;  /* 0x0000002663487223 */ /* 0x000fe20000010044 */
[----:B------:R0:W-:Y:S03]  /*82f0*/  STL [R1+0x128], R38 ;  /* 0x0001282601007387 */ /* 0x0001e60000100800 */
[----:B------:R-:W-:Y:S01]  /*8300*/  FMUL.FTZ R32, R72, -1.4426950216293334961 ;  /* 0xbfb8aa3b48207820 */ /* 0x000fe20000410000 */
[----:B0-----:R-:W2:Y:S05]  /*8310*/  LDL.LU R38, [R1+0x18c] ;  /* 0x00018c0001267983 */ /* 0x001eaa0000300800 */
[----:B------:R-:W0:Y:S02]  /*8320*/  MUFU.EX2 R32, R32 ;  /* 0x0000002000207308 */ /* 0x000e240000000800 */
[----:B0-----:R-:W-:-:S06]  /*8330*/  FADD.FTZ R32, R32, 1 ;  /* 0x3f80000020207421 */ /* 0x001fcc0000010000 */
[----:B------:R-:W0:Y:S01]  /*8340*/  MUFU.RCP R32, R32 ;  /* 0x0000002000207308 */ /* 0x000e220000001000 */
[----:B----4-:R-:W-:Y:S02]  /*8350*/  SHF.L.U32 R76, R40, 0x10, RZ ;  /* 0x00000010284c7819 */ /* 0x010fe400000006ff */
[----:B---3--:R-:W-:Y:S02]  /*8360*/  SHF.L.U32 R106, R100, 0x10, RZ ;  /* 0x00000010646a7819 */ /* 0x008fe400000006ff */
[----:B------:R-:W3:Y:S03]  /*8370*/  LDL.LU R100, [R1+0x190] ;  /* 0x0001900001647983 */ /* 0x000ee60000300800 */
[----:B------:R-:W-:-:S04]  /*8380*/  FADD.FTZ R106, R106, -UR28 ;  /* 0x8000001c6a6a7e21 */ /* 0x000fc80008010000 */
[----:B------:R-:W-:Y:S01]  /*8390*/  FMUL.FTZ R40, R106, UR16 ;  /* 0x000000106a287c20 */ /* 0x000fe20008410000 */
[----:B0-----:R-:W-:Y:S01]  /*83a0*/  FMUL.FTZ R76, R76, R32 ;  /* 0x000000204c4c7220 */ /* 0x001fe20000410000 */
[----:B------:R-:W-:-:S04]  /*83b0*/  FADD.FTZ R32, -R32, 1 ;  /* 0x3f80000020207421 */ /* 0x000fc80000010100 */
[----:B------:R-:W-:Y:S01]  /*83c0*/  FFMA.FTZ R72, R72, R32, 1 ;  /* 0x3f80000048487423 */ /* 0x000fe20000010020 */
[----:B------:R0:W-:Y:S03]  /*83d0*/  STL [R1+0x124], R40 ;  /* 0x0001242801007387 */ /* 0x0001e60000100800 */
[----:B------:R-:W-:Y:S01]  /*83e0*/  FMUL.FTZ R72, R76, R72 ;  /* 0x000000484c487220 */ /* 0x000fe20000410000 */
[----:B------:R-:W-:Y:S02]  /*83f0*/  FFMA.FTZ R76, R33, R40, R64 ;  /* 0x00000028214c7223 */ /* 0x000fe40000010040 */
[----:B0-----:R-:W4:Y:S02]  /*8400*/  LDL.LU R40, [R1+0x194] ;  /* 0x0001940001287983 */ /* 0x001f240000300800 */
        /* <DEDUP_REMOVED lines=9> */
[----:B------:R-:W3:Y:S01]  /*84a0*/  LDL.LU R39, [R1+0x19c] ;  /* 0x00019c0001277983 */ /* 0x000ee20000300800 */
[----:B--2---:R-:W-:-:S05]  /*84b0*/  SHF.L.U32 R109, R41, 0x10, RZ ;  /* 0x00000010296d7819 */ /* 0x004fca00000006ff */
[----:B------:R-:W-:-:S04]  /*84c0*/  FADD.FTZ R109, R109, -UR28 ;  /* 0x8000001c6d6d7e21 */ /* 0x000fc80008010000 */
[----:B------:R-:W-:-:S04]  /*84d0*/  FMUL.FTZ R41, R109, UR16 ;  /* 0x000000106d297c20 */ /* 0x000fc80008410000 */
[----:B------:R-:W-:Y:S01]  /*84e0*/  FFMA.FTZ R76, R99, R41, R68 ;  /* 0x00000029634c7223 */ /* 0x000fe20000010044 */
[----:B------:R0:W-:Y:S04]  /*84f0*/  STL [R1+0x120], R41 ;  /* 0x0001202901007387 */ /* 0x0001e80000100800 */
[----:B0-----:R-:W2:Y:S01]  /*8500*/  LDL.LU R41, [R1+0x198] ;  /* 0x0001980001297983 */ /* 0x001ea20000300800 */
[----:B------:R-:W-:Y:S01]  /*8510*/  FMUL.FTZ R106, R106, R32 ;  /* 0x000000206a6a7220 */ /* 0x000fe20000410000 */
        /* <DEDUP_REMOVED lines=16> */
[----:B----4-:R-:W-:Y:S02]  /*8620*/  SHF.L.U32 R111, R40, 0x10, RZ ;  /* 0x00000010286f7819 */ /* 0x010fe400000006ff */
[----:B---3--:R-:W-:-:S05]  /*8630*/  SHF.L.U32 R115, R100, 0x10, RZ ;  /* 0x0000001064737819 */ /* 0x008fca00000006ff */
[----:B------:R-:W-:Y:S01]  /*8640*/  FADD.FTZ R115, R115, -UR28 ;  /* 0x8000001c73737e21 */ /* 0x000fe20008010000 */
[----:B0-----:R-:W-:Y:S01]  /*8650*/  FMUL.FTZ R111, R111, R76 ;  /* 0x0000004c6f6f7220 */ /* 0x001fe20000410000 */
[----:B------:R-:W-:Y:S02]  /*8660*/  FADD.FTZ R76, -R76, 1 ;  /* 0x3f8000004c4c7421 */ /* 0x000fe40000010100 */
[----:B------:R-:W-:Y:S02]  /*8670*/  FMUL.FTZ R100, R115, UR16 ;  /* 0x0000001073647c20 */ /* 0x000fe40008410000 */
        /* <DEDUP_REMOVED lines=8> */
[----:B------:R-:W-:Y:S01]  /*8700*/  FADD.FTZ R101, R101, -UR28 ;  /* 0x8000001c65657e21 */ /* 0x000fe20008010000 */
[----:B------:R-:W-:Y:S02]  /*8710*/  SHF.L.U32 R124, R124, 0x10, RZ ;  /* 0x000000107c7c7819 */ /* 0x000fe400000006ff */
[----:B------:R-:W-:-:S03]  /*8720*/  SHF.L.U32 R125, R125, 0x10, RZ ;  /* 0x000000107d7d7819 */ /* 0x000fc600000006ff */
[----:B------:R-:W-:-:S04]  /*8730*/  FADD.FTZ R124, R124, -UR28 ;  /* 0x8000001c7c7c7e21 */ /* 0x000fc80008010000 */
[----:B------:R-:W-:Y:S01]  /*8740*/  FMUL.FTZ R40, R124, UR16 ;  /* 0x000000107c287c20 */ /* 0x000fe20008410000 */
[----:B------:R-:W-:Y:S02]  /*8750*/  SHF.L.U32 R102, R102, 0x10, RZ ;  /* 0x0000001066667819 */ /* 0x000fe400000006ff */
[----:B------:R-:W-:Y:S02]  /*8760*/  SHF.L.U32 R119, R39, 0x10, RZ ;  /* 0x0000001027777819 */ /* 0x000fe400000006ff */
[----:B--2---:R-:W-:Y:S01]  /*8770*/  SHF.L.U32 R115, R41, 0x10, RZ ;  /* 0x0000001029737819 */ /* 0x004fe200000006ff */
[----:B------:R-:W-:Y:S01]  /*8780*/  FMUL.FTZ R41, R101, UR16 ;  /* 0x0000001065297c20 */ /* 0x000fe20008410000 */
[----:B------:R-:W-:Y:S02]  /*8790*/  SHF.L.U32 R104, R104, 0x10, RZ ;  /* 0x0000001068687819 */ /* 0x000fe400000006ff */
[----:B------:R-:W-:Y:S01]  /*87a0*/  SHF.L.U32 R103, R103, 0x10, RZ ;  /* 0x0000001067677819 */ /* 0x000fe200000006ff */
[----:B0-----:R-:W-:Y:S01]  /*87b0*/  FMUL.FTZ R115, R115, R109 ;  /* 0x0000006d73737220 */ /* 0x001fe20000410000 */
[----:B------:R-:W-:Y:S01]  /*87c0*/  FADD.FTZ R109, -R109, 1 ;  /* 0x3f8000006d6d7421 */ /* 0x000fe20000010100 */
[----:B------:R0:W-:Y:S03]  /*87d0*/  STL [R1+0x11c], R38 ;  /* 0x00011c2601007387 */ /* 0x0001e60000100800 */
[----:B------:R-:W-:Y:S01]  /*87e0*/  FFMA.FTZ R109, R111, R109, 1 ;  /* 0x3f8000006f6d7423 */ /* 0x000fe2000001006d */
[----:B------:R-:W-:Y:S01]  /*87f0*/  FFMA.FTZ R111, R33, R41, R64 ;  /* 0x00000029216f7223 */ /* 0x000fe20000010040 */
[----:B------:R-:W-:-:S02]  /*8800*/  SHF.L.U32 R105, R105, 0x10, RZ ;  /* 0x0000001069697819 */ /* 0x000fc400000006ff */
[----:B------:R-:W-:Y:S01]  /*8810*/  SHF.L.U32 R94, R94, 0x10, RZ ;  /* 0x000000105e5e7819 */ /* 0x000fe200000006ff */
[----:B------:R-:W-:Y:S01]  /*8820*/  FMUL.FTZ R101, R115, R109 ;  /* 0x0000006d73657220 */ /* 0x000fe20000410000 */
[----:B------:R-:W-:Y:S01]  /*8830*/  FMUL.FTZ R109, R111, -1.4426950216293334961 ;  /* 0xbfb8aa3b6f6d7820 */ /* 0x000fe20000410000 */
[----:B------:R-:W-:Y:S02]  /*8840*/  SHF.L.U32 R95, R95, 0x10, RZ ;  /* 0x000000105f5f7819 */ /* 0x000fe400000006ff */
[----:B------:R-:W-:Y:S02]  /*8850*/  SHF.L.U32 R96, R96, 0x10, RZ ;  /* 0x0000001060607819 */ /* 0x000fe400000006ff */
[----:B------:R-:W-:Y:S01]  /*8860*/  SHF.L.U32 R90, R90, 0x10, RZ ;  /* 0x000000105a5a7819 */ /* 0x000fe200000006ff */
[----:B------:R-:W1:Y:S01]  /*8870*/  MUFU.EX2 R109, R109 ;  /* 0x0000006d006d7308 */ /* 0x000e620000000800 */
[----:B------:R-:W-:Y:S02]  /*8880*/  SHF.L.U32 R97, R97, 0x10, RZ ;  /* 0x0000001061617819 */ /* 0x000fe400000006ff */
        /* <DEDUP_REMOVED lines=8> */
[----:B-1----:R-:W-:Y:S01]  /*8910*/  FADD.FTZ R109, R109, 1 ;  /* 0x3f8000006d6d7421 */ /* 0x002fe20000010000 */
[----:B------:R-:W-:Y:S02]  /*8920*/  SHF.L.U32 R83, R83, 0x10, RZ ;  /* 0x0000001053537819 */ /* 0x000fe400000006ff */
[----:B------:R-:W-:Y:S02]  /*8930*/  SHF.L.U32 R84, R84, 0x10, RZ ;  /* 0x0000001054547819 */ /* 0x000fe400000006ff */
[----:B------:R-:W-:Y:S01]  /*8940*/  SHF.L.U32 R78, R78, 0x10, RZ ;  /* 0x000000104e4e7819 */ /* 0x000fe200000006ff */
[----:B------:R-:W1:Y:S01]  /*8950*/  MUFU.RCP R109, R109 ;  /* 0x0000006d006d7308 */ /* 0x000e620000001000 */
[----:B------:R-:W-:Y:S01]  /*8960*/  FFMA.FTZ R115, R99, R40, R68 ;  /* 0x0000002863737223 */ /* 0x000fe20000010044 */
[----:B------:R-:W-:Y:S02]  /*8970*/  SHF.L.U32 R85, R85, 0x10, RZ ;  /* 0x0000001055557819 */ /* 0x000fe400000006ff */
[----:B------:R-:W-:-:S02]  /*8980*/  SHF.L.U32 R79, R79, 0x10, RZ ;  /* 0x000000104f4f7819 */ /* 0x000fc400000006ff */
[----:B------:R-:W-:Y:S02]  /*8990*/  SHF.L.U32 R80, R80, 0x10, RZ ;  /* 0x0000001050507819 */ /* 0x000fe400000006ff */
[----:B------:R-:W-:Y:S02]  /*89a0*/  SHF.L.U32 R17, R17, 0x10, RZ ;  /* 0x0000001011117819 */ /* 0x000fe400000006ff */
[----:B------:R-:W-:Y:S02]  /*89b0*/  SHF.L.U32 R81, R81, 0x10, RZ ;  /* 0x0000001051517819 */ /* 0x000fe400000006ff */
[----:B------:R-:W-:Y:S02]  /*89c0*/  SHF.L.U32 R37, R37, 0x10, RZ ;  /* 0x0000001025257819 */ /* 0x000fe400000006ff */
[----:B------:R-:W-:Y:S02]  /*89d0*/  SHF.L.U32 R42, R42, 0x10, RZ ;  /* 0x000000102a2a7819 */ /* 0x000fe400000006ff */
[----:B------:R-:W-:Y:S01]  /*89e0*/  SHF.L.U32 R2, R2, 0x10, RZ ;  /* 0x0000001002027819 */ /* 0x000fe200000006ff */
[----:B-1----:R-:W-:Y:S01]  /*89f0*/  FMUL.FTZ R125, R125, R109 ;  /* 0x0000006d7d7d7220 */ /* 0x002fe20000410000 */
[----:B------:R-:W-:Y:S01]  /*8a00*/  FADD.FTZ R109, -R109, 1 ;  /* 0x3f8000006d6d7421 */ /* 0x000fe20000010100 */
[----:B------:R-:W-:-:S02]  /*8a10*/  SHF.L.U32 R43, R43, 0x10, RZ ;  /* 0x000000102b2b7819 */ /* 0x000fc400000006ff */
[----:B------:R-:W-:Y:S01]  /*8a20*/  SHF.L.U32 R45, R45, 0x10, RZ ;  /* 0x000000102d2d7819 */ /* 0x000fe200000006ff */
[----:B------:R-:W-:Y:S01]  /*8a30*/  FFMA.FTZ R109, R111, R109, 1 ;  /* 0x3f8000006f6d7423 */ /* 0x000fe2000001006d */
        /* <DEDUP_REMOVED lines=19> */
[----:B------:R-:W-:Y:S01]  /*8b70*/  FADD.FTZ R102, R102, -UR28 ;  /* 0x8000001c66667e21 */ /* 0x000fe20008010000 */
[----:B------:R-:W-:Y:S02]  /*8b80*/  SHF.L.U32 R61, R61, 0x10, RZ ;  /* 0x000000103d3d7819 */ /* 0x000fe400000006ff */
[----:B------:R-:W-:Y:S01]  /*8b90*/  SHF.L.U32 R62, R62, 0x10, RZ ;  /* 0x000000103e3e7819 */ /* 0x000fe200000006ff */
[----:B------:R-:W-:Y:S01]  /*8ba0*/  FMUL.FTZ R39, R102, UR16 ;  /* 0x0000001066277c20 */ /* 0x000fe20008410000 */
[----:B------:R-:W-:-:S02]  /*8bb0*/  SHF.L.U32 R12, R12, 0x10, RZ ;  /* 0x000000100c0c7819 */ /* 0x000fc400000006ff */
        /* <DEDUP_REMOVED lines=10> */
[----:B------:R-:W-:Y:S01]  /*8c60*/  FFMA.FTZ R115, R33, R39, R64 ;  /* 0x0000002721737223 */ /* 0x000fe20000010040 */
[----:B------:R-:W-:Y:S02]  /*8c70*/  SHF.L.U32 R16, R16, 0x10, RZ ;  /* 0x0000001010107819 */ /* 0x000fe400000006ff */
[----:B------:R-:W-:Y:S01]  /*8c80*/  SHF.L.U32 R71, R71, 0x10, RZ ;  /* 0x0000001047477819 */ /* 0x000fe200000006ff */
[----:B------:R-:W-:Y:S01]  /*8c90*/  FMUL.FTZ R102, R119, R111 ;  /* 0x0000006f77667220 */ /* 0x000fe20000410000 */
[----:B------:R-:W-:Y:S01]  /*8ca0*/  FMUL.FTZ R111, R115, -1.4426950216293334961 ;  /* 0xbfb8aa3b736f7820 */ /* 0x000fe20000410000 */
[----:B------:R-:W-:Y:S02]  /*8cb0*/  SHF.L.U32 R73, R73, 0x10, RZ ;  /* 0x0000001049497819 */ /* 0x000fe400000006ff */
[----:B------:R-:W-:-:S02]  /*8cc0*/  SHF.L.U32 R74, R74, 0x10, RZ ;  /* 0x000000104a4a7819 */ /* 0x000fc400000006ff */
[----:B------:R-:W-:Y:S01]  /*8cd0*/  SHF.L.U32 R20, R20, 0x10, RZ ;  /* 0x0000001014147819 */ /* 0x000fe200000006ff */
[----:B------:R-:W1:Y:S01]  /*8ce0*/  MUFU.EX2 R111, R111 ;  /* 0x0000006f006f7308 */ /* 0x000e620000000800 */
[----:B------:R-:W-:Y:S02]  /*8cf0*/  SHF.L.U32 R75, R75, 0x10, RZ ;  /* 0x000000104b4b7819 */ /* 0x000fe400000006ff */
[----:B------:R-:W-:Y:S02]  /*8d00*/  SHF.L.U32 R77, R77, 0x10, RZ ;  /* 0x000000104d4d7819 */ /* 0x000fe400000006ff */
[----:B------:R-:W-:Y:S02]  /*8d10*/  SHF.L.U32 R107, R107, 0x10, RZ ;  /* 0x000000106b6b7819 */ /* 0x000fe400000006ff */
[----:B------:R-:W-:Y:S02]  /*8d20*/  SHF.L.U32 R110, R110, 0x10, RZ ;  /* 0x000000106e6e7819 */ /* 0x000fe400000006ff */
[----:B------:R-:W-:-:S02]  /*8d30*/  SHF.L.U32 R22, R22, 0x10, RZ ;  /* 0x0000001016167819 */ /* 0x000fc400000006ff */
[----:B------:R-:W-:Y:S02]  /*8d40*/  SHF.L.U32 R113, R113, 0x10, RZ ;  /* 0x0000001071717819 */ /* 0x000fe400000006ff */
[----:B------:R-:W-:Y:S02]  /*8d50*/  SHF.L.U32 R112, R112, 0x10, RZ ;  /* 0x0000001070707819 */ /* 0x000fe400000006ff */
[----:B------:R-:W-:Y:S02]  /*8d60*/  SHF.L.U32 R114, R114, 0x10, RZ ;  /* 0x0000001072727819 */ /* 0x000fe400000006ff */
[----:B------:R-:W-:Y:S01]  /*8d70*/  SHF.L.U32 R24, R24, 0x10, RZ ;  /* 0x0000001018187819 */ /* 0x000fe200000006ff */
[----:B-1----:R-:W-:Y:S01]  /*8d80*/  FADD.FTZ R111, R111, 1 ;  /* 0x3f8000006f6f7421 */ /* 0x002fe20000010000 */
[----:B------:R-:W-:Y:S02]  /*8d90*/  SHF.L.U32 R117, R117, 0x10, RZ ;  /* 0x0000001075757819 */ /* 0x000fe400000006ff */
[----:B------:R-:W-:-:S02]  /*8da0*/  SHF.L.U32 R116, R116, 0x10, RZ ;  /* 0x0000001074747819 */ /* 0x000fc400000006ff */
[----:B------:R-:W-:Y:S01]  /*8db0*/  SHF.L.U32 R118, R118, 0x10, RZ ;  /* 0x0000001076767819 */ /* 0x000fe200000006ff */
[----:B------:R-:W1:Y:S01]  /*8dc0*/  MUFU.RCP R111, R111 ;  /* 0x0000006f006f7308 */ /* 0x000e620000001000 */
[----:B------:R-:W-:Y:S01]  /*8dd0*/  FADD.FTZ R103, R103, -UR28 ;  /* 0x8000001c67677e21 */ /* 0x000fe20008010000 */
[----:B------:R-:W-:Y:S02]  /*8de0*/  SHF.L.U32 R26, R26, 0x10, RZ ;  /* 0x000000101a1a7819 */ /* 0x000fe400000006ff */
[----:B------:R-:W-:Y:S01]  /*8df0*/  SHF.L.U32 R121, R121, 0x10, RZ ;  /* 0x0000001079797819 */ /* 0x000fe200000006ff */
[----:B0-----:R-:W-:Y:S01]  /*8e00*/  FMUL.FTZ R38, R103, UR16 ;  /* 0x0000001067267c20 */ /* 0x001fe20008410000 */
[----:B------:R-:W-:Y:S02]  /*8e10*/  SHF.L.U32 R120, R120, 0x10, RZ ;  /* 0x0000001078787819 */ /* 0x000fe400000006ff */
[----:B------:R-:W-:Y:S02]  /*8e20*/  SHF.L.U32 R122, R122, 0x10, RZ ;  /* 0x000000107a7a7819 */ /* 0x000fe400000006ff */
[----:B------:R-:W-:-:S02]  /*8e30*/  SHF.L.U32 R28, R28, 0x10, RZ ;  /* 0x000000101c1c7819 */ /* 0x000fc400000006ff */
[----:B------:R-:W-:Y:S02]  /*8e40*/  SHF.L.U32 R29, R29, 0x10, RZ ;  /* 0x000000101d1d7819 */ /* 0x000fe400000006ff */
[----:B------:R-:W-:Y:S02]  /*8e50*/  SHF.L.U32 R30, R30, 0x10, RZ ;  /* 0x000000101e1e7819 */ /* 0x000fe400000006ff */
[----:B------:R-:W-:Y:S01]  /*8e60*/  SHF.L.U32 R0, R0, 0x10, RZ ;  /* 0x0000001000007819 */ /* 0x000fe200000006ff */
[----:B-1----:R-:W-:Y:S01]  /*8e70*/  FMUL.FTZ R104, R104, R111 ;  /* 0x0000006f68687220 */ /* 0x002fe20000410000 */
[----:B------:R-:W-:Y:S01]  /*8e80*/  FADD.FTZ R111, -R111, 1 ;  /* 0x3f8000006f6f7421 */ /* 0x000fe20000010100 */
[----:B------:R-:W-:Y:S02]  /*8e90*/  SHF.L.U32 R31, R31, 0x10, RZ ;  /* 0x000000101f1f7819 */ /* 0x000fe400000006ff */
[----:B------:R-:W-:Y:S01]  /*8ea0*/  SHF.L.U32 R3, R3, 0x10, RZ ;  /* 0x0000001003037819 */ /* 0x000fe200000006ff */
[----:B------:R-:W-:Y:S01]  /*8eb0*/  FFMA.FTZ R111, R115, R111, 1 ;  /* 0x3f800000736f7423 */ /* 0x000fe2000001006f */
[----:B------:R-:W-:-:S02]  /*8ec0*/  SHF.L.U32 R4, R4, 0x10, RZ ;  /* 0x0000001004047819 */ /* 0x000fc400000006ff */
[----:B------:R-:W-:Y:S01]  /*8ed0*/  SHF.L.U32 R9, R9, 0x10, RZ ;  /* 0x0000001009097819 */ /* 0x000fe200000006ff */
[----:B------:R-:W-:Y:S01]  /*8ee0*/  FMUL.FTZ R103, R104, R111 ;  /* 0x0000006f68677220 */ /* 0x000fe20000410000 */
[----:B------:R-:W-:Y:S01]  /*8ef0*/  FFMA.FTZ R111, R99, R38, R68 ;  /* 0x00000026636f7223 */ /* 0x000fe20000010044 */
[----:B------:R-:W-:Y:S02]  /*8f00*/  SHF.L.U32 R7, R7, 0x10, RZ ;  /* 0x0000001007077819 */ /* 0x000fe400000006ff */
[----:B------:R-:W-:Y:S01]  /*8f10*/  SHF.L.U32 R11, R11, 0x10, RZ ;  /* 0x000000100b0b7819 */ /* 0x000fe200000006ff */
[----:B------:R-:W-:Y:S01]  /*8f20*/  FMUL.FTZ R104, R111, -1.4426950216293334961 ;  /* 0xbfb8aa3b6f687820 */ /* 0x000fe20000410000 */
        /* <DEDUP_REMOVED lines=20> */
[----:B------:R-:W-:Y:S01]  /*9070*/  SHF.L.U32 R27, R27, 0x10, RZ ;  /* 0x000000101b1b7819 */ /* 0x000fe200000006ff */
[----:B------:R1:W-:Y:S04]  /*9080*/  STL [R1+0x1c0], R72 ;  /* 0x0001c04801007387 */ /* 0x0003e80000100800 */
[----:B------:R2:W-:Y:S04]  /*9090*/  STL [R1+0x1bc], R106 ;  /* 0x0001bc6a01007387 */ /* 0x0005e80000100800 */
[----:B------:R3:W-:Y:S01]  /*90a0*/  STL [R1+0x1c4], R76 ;  /* 0x0001c44c01007387 */ /* 0x0007e20000100800 */
[----:B0-----:R-:W-:Y:S01]  /*90b0*/  FMUL.FTZ R105, R105, R104 ;  /* 0x0000006869697220 */ /* 0x001fe20000410000 */
[----:B------:R-:W-:Y:S01]  /*90c0*/  FADD.FTZ R104, -R104, 1 ;  /* 0x3f80000068687421 */ /* 0x000fe20000010100 */
[----:B------:R-:W-:Y:S01]  /*90d0*/  FADD.FTZ R95, R95, -UR28 ;  /* 0x8000001c5f5f7e21 */ /* 0x000fe20008010000 */
[----:B------:R-:W-:Y:S01]  /*90e0*/  FADD.FTZ R90, R90, -UR28 ;  /* 0x8000001c5a5a7e21 */ /* 0x000fe20008010000 */
[----:B------:R-:W-:Y:S01]  /*90f0*/  FADD.FTZ R91, R91, -UR28 ;  /* 0x8000001c5b5b7e21 */ /* 0x000fe20008010000 */
[----:B------:R-:W-:Y:S01]  /*9100*/  FFMA.FTZ R111, R111, R104, 1 ;  /* 0x3f8000006f6f7423 */ /* 0x000fe20000010068 */
[----:B------:R-:W-:Y:S01]  /*9110*/  FMUL.FTZ R104, R94, UR16 ;  /* 0x000000105e687c20 */ /* 0x000fe20008410000 */
[----:B------:R-:W-:Y:S01]  /*9120*/  FADD.FTZ R86, R86, -UR28 ;  /* 0x8000001c56567e21 */ /* 0x000fe20008010000 */
[----:B------:R-:W-:Y:S01]  /*9130*/  FADD.FTZ R87, R87, -UR28 ;  /* 0x8000001c57577e21 */ /* 0x000fe20008010000 */
[----:B------:R-:W-:Y:S01]  /*9140*/  FMUL.FTZ R94, R105, R111 ;  /* 0x0000006f695e7220 */ /* 0x000fe20000410000 */
[----:B------:R-:W-:Y:S01]  /*9150*/  FFMA.FTZ R111, R33, R104, R64 ;  /* 0x00000068216f7223 */ /* 0x000fe20000010040 */
[----:B------:R-:W-:Y:S01]  /*9160*/  FADD.FTZ R82, R82, -UR28 ;  /* 0x8000001c52527e21 */ /* 0x000fe20008010000 */
[----:B------:R-:W-:Y:S01]  /*9170*/  FADD.FTZ R83, R83, -UR28 ;  /* 0x8000001c53537e21 */ /* 0x000fe20008010000 */
[----:B------:R-:W-:Y:S01]  /*9180*/  FADD.FTZ R78, R78, -UR28 ;  /* 0x8000001c4e4e7e21 */ /* 0x000fe20008010000 */
[----:B------:R-:W-:Y:S01]  /*9190*/  FMUL.FTZ R105, R111, -1.4426950216293334961 ;  /* 0xbfb8aa3b6f697820 */ /* 0x000fe20000410000 */
[----:B------:R-:W-:Y:S01]  /*91a0*/  FADD.FTZ R79, R79, -UR28 ;  /* 0x8000001c4f4f7e21 */ /* 0x000fe20008010000 */
[----:B------:R-:W-:Y:S01]  /*91b0*/  FADD.FTZ R17, R17, -UR28 ;  /* 0x8000001c11117e21 */ /* 0x000fe20008010000 */
[----:B------:R-:W-:Y:S01]  /*91c0*/  FADD.FTZ R37, R37, -UR28 ;  /* 0x8000001c25257e21 */ /* 0x000fe20008010000 */
[----:B------:R-:W-:Y:S01]  /*91d0*/  FADD.FTZ R2, R2, -UR28 ;  /* 0x8000001c02027e21 */ /* 0x000fe20008010000 */
[----:B------:R-:W-:Y:S01]  /*91e0*/  FADD.FTZ R45, R45, -UR28 ;  /* 0x8000001c2d2d7e21 */ /* 0x000fe20008010000 */
[----:B------:R-:W0:Y:S01]  /*91f0*/  MUFU.EX2 R105, R105 ;  /* 0x0000006900697308 */ /* 0x000e220000000800 */
[----:B------:R-:W-:Y:S01]  /*9200*/  FADD.FTZ R49, R49, -UR28 ;  /* 0x8000001c31317e21 */ /* 0x000fe20008010000 */
        /* <DEDUP_REMOVED lines=15> */
[----:B0-----:R-:W-:Y:S01]  /*9300*/  FADD.FTZ R105, R105, 1 ;  /* 0x3f80000069697421 */ /* 0x001fe20000010000 */
[----:B------:R-:W-:Y:S01]  /*9310*/  FADD.FTZ R22, R22, -UR28 ;  /* 0x8000001c16167e21 */ /* 0x000fe20008010000 */
[----:B------:R-:W-:Y:S01]  /*9320*/  FADD.FTZ R112, R112, -UR28 ;  /* 0x8000001c70707e21 */ /* 0x000fe20008010000 */
[----:B------:R-:W-:Y:S01]  /*9330*/  FADD.FTZ R24, R24, -UR28 ;  /* 0x8000001c18187e21 */ /* 0x000fe20008010000 */
[----:B------:R-:W-:Y:S01]  /*9340*/  FADD.FTZ R116, R116, -UR28 ;  /* 0x8000001c74747e21 */ /* 0x000fe20008010000 */
[----:B------:R-:W-:Y:S01]  /*9350*/  FADD.FTZ R26, R26, -UR28 ;  /* 0x8000001c1a1a7e21 */ /* 0x000fe20008010000 */
[----:B------:R-:W0:Y:S01]  /*9360*/  MUFU.RCP R105, R105 ;  /* 0x0000006900697308 */ /* 0x000e220000001000 */
        /* <DEDUP_REMOVED lines=15> */
[----:B------:R-:W-:Y:S01]  /*9460*/  FMUL.FTZ R109, R125, R109 ;  /* 0x0000006d7d6d7220 */ /* 0x000fe20000410000 */
[----:B0-----:R-:W-:Y:S01]  /*9470*/  FMUL.FTZ R115, R96, R105 ;  /* 0x0000006960737220 */ /* 0x001fe20000410000 */
[----:B------:R-:W-:Y:S01]  /*9480*/  FADD.FTZ R105, -R105, 1 ;  /* 0x3f80000069697421 */ /* 0x000fe20000010100 */
[----:B------:R-:W-:Y:S01]  /*9490*/  FMUL.FTZ R96, R95, UR16 ;  /* 0x000000105f607c20 */ /* 0x000fe20008410000 */
[----:B------:R-:W-:Y:S01]  /*94a0*/  FMUL.FTZ R49, R49, UR16 ;  /* 0x0000001031317c20 */ /* 0x000fe20008410000 */
[----:B------:R-:W-:Y:S01]  /*94b0*/  FMUL.FTZ R9, R9, UR16 ;  /* 0x0000001009097c20 */ /* 0x000fe20008410000 */
[----:B------:R-:W-:Y:S01]  /*94c0*/  FFMA.FTZ R105, R111, R105, 1 ;  /* 0x3f8000006f697423 */ /* 0x000fe20000010069 */
[----:B------:R-:W-:Y:S01]  /*94d0*/  FFMA.FTZ R111, R99, R96, R68 ;  /* 0x00000060636f7223 */ /* 0x000fe20000010044 */
[----:B------:R-:W-:Y:S01]  /*94e0*/  FMUL.FTZ R44, R44, UR16 ;  /* 0x000000102c2c7c20 */ /* 0x000fe20008410000 */
[----:B------:R-:W-:Y:S01]  /*94f0*/  FMUL.FTZ R56, R56, UR16 ;  /* 0x0000001038387c20 */ /* 0x000fe20008410000 */
[----:B------:R-:W-:Y:S01]  /*9500*/  FMUL.FTZ R95, R115, R105 ;  /* 0x00000069735f7220 */ /* 0x000fe20000410000 */
[----:B------:R-:W-:Y:S01]  /*9510*/  FMUL.FTZ R105, R111, -1.4426950216293334961 ;  /* 0xbfb8aa3b6f697820 */ /* 0x000fe20000410000 */
[----:B------:R-:W4:Y:S04]  /*9520*/  LDL.LU R125, [R1+0x144] ;  /* 0x00014400017d7983 */ /* 0x000f280000300800 */
[----:B-1----:R-:W4:Y:S01]  /*9530*/  LDL.LU R72, [R1+0x134] ;  /* 0x0001340001487983 */ /* 0x002f220000300800 */
[----:B------:R-:W0:Y:S03]  /*9540*/  MUFU.EX2 R105, R105 ;  /* 0x0000006900697308 */ /* 0x000e260000000800 */
[----:B--2---:R-:W2:Y:S04]  /*9550*/  LDL.LU R106, [R1+0x128] ;  /* 0x00012800016a7983 */ /* 0x004ea80000300800 */
[----:B---3--:R-:W3:Y:S04]  /*9560*/  LDL.LU R76, [R1+0x140] ;  /* 0x00014000014c7983 */ /* 0x008ee80000300800 */
[----:B------:R-:W3:Y:S01]  /*9570*/  LDL.LU R124, [R1+0x12c] ;  /* 0x00012c00017c7983 */ /* 0x000ee20000300800 */
        /* <DEDUP_REMOVED lines=320> */
[----:B------:R-:W-:Y:S01]  /*a980*/  FMUL.FTZ R113, R117, R113 ;  /* 0x0000007175717220 */ /* 0x000fe20000410000 */
[----:B0-----:R-:W-:Y:S01]  /*a990*/  FMUL.FTZ R118, R118, R115 ;  /* 0x0000007376767220 */ /* 0x001fe20000410000 */
[----:B------:R-:W-:-:S04]  /*a9a0*/  FADD.FTZ R115, -R115, 1 ;  /* 0x3f80000073737421 */ /* 0x000fc80000010100 */
[----:B------:R-:W-:Y:S01]  /*a9b0*/  FFMA.FTZ R116, R116, R115, 1 ;  /* 0x3f80000074747423 */ /* 0x000fe20000010073 */
[----:B------:R-:W-:-:S04]  /*a9c0*/  FMUL.FTZ R115, R26, UR16 ;  /* 0x000000101a737c20 */ /* 0x000fc80008410000 */
[----:B------:R-:W-:Y:S01]  /*a9d0*/  FFMA.FTZ R117, R33, R115, R64 ;  /* 0x0000007321757223 */ /* 0x000fe20000010040 */
[----:B------:R-:W-:-:S03]  /*a9e0*/  FMUL.FTZ R26, R118, R116 ;  /* 0x00000074761a7220 */ /* 0x000fc60000410000 */
        /* <DEDUP_REMOVED lines=17> */
[----:B------:R-:W-:Y:S01]  /*ab00*/  FFMA.FTZ R120, R33, R118, R64 ;  /* 0x0000007621787223 */ /* 0x000fe20000010040 */
[----:B------:R-:W-:Y:S01]  /*ab10*/  FMUL.FTZ R28, R122, R119 ;  /* 0x000000777a1c7220 */ /* 0x000fe20000410000 */
[----:B------:R-:W-:Y:S01]  /*ab20*/  FMUL.FTZ R116, R121, R116 ;  /* 0x0000007479747220 */ /* 0x000fe20000410000 */
[----:B------:R-:W2:Y:S01]  /*ab30*/  LDL.LU R122, [R1+0x138] ;  /* 0x00013800017a7983 */ /* 0x000ea20000300800 */
        /* <DEDUP_REMOVED lines=105> */
[----:B------:R-:W-:-:S04]  /*b1d0*/  FFMA.FTZ R119, R120, R119, 1 ;  /* 0x3f80000078777423 */ /* 0x000fc80000010077 */
[----:B------:R-:W-:Y:S02]  /*b1e0*/  FMUL.FTZ R25, R121, R119 ;  /* 0x0000007779197220 */ /* 0x000fe40000410000 */
[----:B------:R-:W4:Y:S01]  /*b1f0*/  LDL.LU R121, [R1+0x118] ;  /* 0x0001180001797983 */ /* 0x000f220000300800 */
        /* <DEDUP_REMOVED lines=24> */
[----:B----4-:R-:W-:-:S05]  /*b380*/  SHF.L.U32 R121, R121, 0x10, RZ ;  /* 0x0000001079797819 */ /* 0x010fca00000006ff */
[----:B0-----:R-:W-:Y:S01]  /*b390*/  FMUL.FTZ R121, R121, R120 ;  /* 0x0000007879797220 */ /* 0x001fe20000410000 */
[----:B------:R-:W-:-:S04]  /*b3a0*/  FADD.FTZ R120, -R120, 1 ;  /* 0x3f80000078787421 */ /* 0x000fc80000010100 */
[----:B------:R-:W-:Y:S02]  /*b3b0*/  FFMA.FTZ R60, R60, R120, 1 ;  /* 0x3f8000003c3c7423 */ /* 0x000fe40000010078 */
[----:B------:R-:W4:Y:S02]  /*b3c0*/  LDL.LU R120, [R1+0x148] ;  /* 0x0001480001787983 */ /* 0x000f240000300800 */
[----:B------:R-:W-:Y:S01]  /*b3d0*/  FMUL.FTZ R60, R121, R60 ;  /* 0x0000003c793c7220 */ /* 0x000fe20000410000 */
[----:B----4-:R-:W-:Y:S01]  /*b3e0*/  FADD.FTZ R121, R120, R6 ;  /* 0x0000000678797221 */ /* 0x010fe20000010000 */
[-C--:B------:R-:W-:Y:S01]  /*b3f0*/  FFMA.FTZ R120, R123, R6.reuse, R125 ;  /* 0x000000067b787223 */ /* 0x080fe2000001007d */
[----:B------:R-:W-:Y:S02]  /*b400*/  FMUL.FTZ R125, R33, R6 ;  /* 0x00000006217d7220 */ /* 0x000fe40000410000 */
[----:B------:R-:W4:Y:S02]  /*b410*/  LDL.LU R6, [R1+0x13c] ;  /* 0x00013c0001067983 */ /* 0x000f240000300800 */
[----:B------:R-:W-:-:S02]  /*b420*/  FFMA.FTZ R123, R123, R125, R72 ;  /* 0x0000007d7b7b7223 */ /* 0x000fc40000010048 */
[----:B------:R-:W4:Y:S04]  /*b430*/  LDL.LU R72, [R1+0x1c0] ;  /* 0x0001c00001487983 */ /* 0x000f280000300800 */
[----:B------:R0:W-:Y:S04]  /*b440*/  STL [R1+0x1b8], R32 ;  /* 0x0001b82001007387 */ /* 0x0001e80000100800 */
[----:B0-----:R-:W3:Y:S01]  /*b450*/  LDL.LU R32, [R1+0x124] ;  /* 0x0001240001207983 */ /* 0x001ee20000300800 */
[----:B----4-:R-:W-:Y:S01]  /*b460*/  FADD.FTZ R6, R6, R72 ;  /* 0x0000004806067221 */ /* 0x010fe20000010000 */
[-C--:B--2---:R-:W-:Y:S01]  /*b470*/  FFMA.FTZ R122, R106, R72.reuse, R122 ;  /* 0x000000486a7a7223 */ /* 0x084fe2000001007a */
[----:B------:R-:W-:-:S04]  /*b480*/  FMUL.FTZ R72, R99, R72 ;  /* 0x0000004863487220 */ /* 0x000fc80000410000 */
[----:B------:R-:W-:Y:S02]  /*b490*/  FFMA.FTZ R123, R106, R72, R123 ;  /* 0x000000486a7b7223 */ /* 0x000fe4000001007b */
[----:B------:R-:W2:Y:S01]  /*b4a0*/  LDL.LU R106, [R1+0x1bc] ;  /* 0x0001bc00016a7983 */ /* 0x000ea20000300800 */
[----:B---3--:R-:W-:-:S03]  /*b4b0*/  FADD.FTZ R124, R124, R76 ;  /* 0x0000004c7c7c7221 */ /* 0x008fc60000010000 */
[----:B------:R-:W3:Y:S01]  /*b4c0*/  LDL.LU R76, [R1+0x1c4] ;  /* 0x0001c400014c7983 */ /* 0x000ee20000300800 */
[----:B------:R-:W-:-:S03]  /*b4d0*/  FADD.FTZ R124, R124, R125 ;  /* 0x0000007d7c7c7221 */ /* 0x000fc60000010000 */
[----:B------:R-:W4:Y:S01]  /*b4e0*/  LDL.LU R125, [R1+0x11c] ;  /* 0x00011c00017d7983 */ /* 0x000f220000300800 */
[----:B------:R-:W-:-:S03]  /*b4f0*/  FADD.FTZ R124, R72, R124 ;  /* 0x0000007c487c7221 */ /* 0x000fc60000010000 */
[----:B------:R-:W4:Y:S01]  /*b500*/  LDL.LU R72, [R1+0x120] ;  /* 0x0001200001487983 */ /* 0x000f220000300800 */
[----:B--2---:R-:W-:Y:S01]  /*b510*/  FADD.FTZ R121, R121, R106 ;  /* 0x0000006a79797221 */ /* 0x004fe20000010000 */
[-C--:B------:R-:W-:Y:S01]  /*b520*/  FFMA.FTZ R120, R32, R106.reuse, R120 ;  /* 0x0000006a20787223 */ /* 0x080fe20000010078 */
[----:B------:R-:W-:-:S04]  /*b530*/  FMUL.FTZ R106, R33, R106 ;  /* 0x0000006a216a7220 */ /* 0x000fc80000410000 */
[----:B------:R-:W-:Y:S02]  /*b540*/  FFMA.FTZ R123, R32, R106, R123 ;  /* 0x0000006a207b7223 */ /* 0x000fe4000001007b */
[----:B------:R-:W2:Y:S01]  /*b550*/  LDL.LU R32, [R1+0x1b8] ;  /* 0x0001b80001207983 */ /* 0x000ea20000300800 */
[----:B------:R-:W-:Y:S01]  /*b560*/  FADD.FTZ R124, R124, R106 ;  /* 0x0000006a7c7c7221 */ /* 0x000fe20000010000 */
[----:B---3--:R-:W-:Y:S01]  /*b570*/  FADD.FTZ R121, R121, R76 ;  /* 0x0000004c79797221 */ /* 0x008fe20000010000 */
[----:B----4-:R-:W-:-:S04]  /*b580*/  FFMA.FTZ R120, R125, R76, R120 ;  /* 0x0000004c7d787223 */ /* 0x010fc80000010078 */
[----:B------:R-:W-:Y:S01]  /*b590*/  FFMA.FTZ R120, R41, R109, R120 ;  /* 0x0000006d29787223 */ /* 0x000fe20000010078 */
[----:B--2---:R-:W-:Y:S01]  /*b5a0*/  FADD.FTZ R6, R6, R32 ;  /* 0x0000002006067221 */ /* 0x004fe20000010000 */
        /* <DEDUP_REMOVED lines=9> */
[C---:B------:R-:W-:Y:S01]  /*b640*/  FFMA.FTZ R123, R100.reuse, R32, R123 ;  /* 0x00000020647b7223 */ /* 0x040fe2000001007b */
[----:B------:R-:W-:Y:S01]  /*b650*/  FFMA.FTZ R122, R100, R101, R122 ;  /* 0x00000065647a7223 */ /* 0x000fe2000001007a */
[----:B------:R-:W-:Y:S01]  /*b660*/  FADD.FTZ R6, R6, R101 ;  /* 0x0000006506067221 */ /* 0x000fe20000010000 */
[----:B------:R-:W-:Y:S01]  /*b670*/  FADD.FTZ R101, R32, R124 ;  /* 0x0000007c20657221 */ /* 0x000fe20000010000 */
[----:B------:R-:W-:Y:S01]  /*b680*/  FFMA.FTZ R123, R41, R72, R123 ;  /* 0x00000048297b7223 */ /* 0x000fe2000001007b */
[----:B------:R-:W-:Y:S01]  /*b690*/  FMUL.FTZ R32, R99, R102 ;  /* 0x0000006663207220 */ /* 0x000fe20000410000 */
[----:B------:R-:W-:Y:S01]  /*b6a0*/  FADD.FTZ R76, R121, R109 ;  /* 0x0000006d794c7221 */ /* 0x000fe20000010000 */
[----:B------:R-:W-:Y:S01]  /*b6b0*/  FADD.FTZ R101, R101, R72 ;  /* 0x0000004865657221 */ /* 0x000fe20000010000 */
[-C--:B------:R-:W-:Y:S01]  /*b6c0*/  FMUL.FTZ R72, R33, R103.reuse ;  /* 0x0000006721487220 */ /* 0x080fe20000410000 */
[----:B------:R-:W-:Y:S01]  /*b6d0*/  FFMA.FTZ R123, R40, R32, R123 ;  /* 0x00000020287b7223 */ /* 0x000fe2000001007b */
[----:B------:R-:W-:Y:S01]  /*b6e0*/  FADD.FTZ R121, R6, R102 ;  /* 0x0000006606797221 */ /* 0x000fe20000010000 */
[----:B------:R-:W-:Y:S01]  /*b6f0*/  FFMA.FTZ R109, R40, R102, R122 ;  /* 0x00000066286d7223 */ /* 0x000fe2000001007a */
[----:B------:R-:W-:Y:S01]  /*b700*/  FMUL.FTZ R6, R99, R94 ;  /* 0x0000005e63067220 */ /* 0x000fe20000410000 */
[C---:B------:R-:W-:Y:S01]  /*b710*/  FFMA.FTZ R123, R39.reuse, R72, R123 ;  /* 0x00000048277b7223 */ /* 0x040fe2000001007b */
        /* <DEDUP_REMOVED lines=10> */
[----:B------:R-:W-:Y:S01]  /*b7c0*/  FMUL.FTZ R32, R33, R95 ;  /* 0x0000005f21207220 */ /* 0x000fe20000410000 */
[----:B------:R-:W-:-:S02]  /*b7d0*/  FADD.FTZ R76, R76, R103 ;  /* 0x000000674c4c7221 */ /* 0x000fc40000010000 */
        /* <DEDUP_REMOVED lines=8> */
[C---:B------:R-:W-:Y:S02]  /*b860*/  FFMA.FTZ R6, R97.reuse, R91, R6 ;  /* 0x0000005b61067223 */ /* 0x040fe40000010006 */
[----:B------:R-:W-:Y:S01]  /*b870*/  FFMA.FTZ R104, R97, R95, R104 ;  /* 0x0000005f61687223 */ /* 0x000fe20000010068 */
[----:B------:R-:W-:Y:S01]  /*b880*/  FMUL.FTZ R97, R99, R86 ;  /* 0x0000005663617220 */ /* 0x000fe20000410000 */
[----:B------:R-:W-:Y:S01]  /*b890*/  FADD.FTZ R32, R101, R32 ;  /* 0x0000002065207221 */ /* 0x000fe20000010000 */
[----:B------:R-:W-:Y:S01]  /*b8a0*/  FADD.FTZ R76, R76, R91 ;  /* 0x0000005b4c4c7221 */ /* 0x000fe20000010000 */
[----:B------:R-:W-:Y:S01]  /*b8b0*/  FMUL.FTZ R91, R33, R87 ;  /* 0x00000057215b7220 */ /* 0x000fe20000410000 */
[----:B------:R-:W-:Y:S01]  /*b8c0*/  FFMA.FTZ R104, R92, R97, R104 ;  /* 0x000000615c687223 */ /* 0x000fe20000010068 */
[----:B------:R-:W-:Y:S01]  /*b8d0*/  FADD.FTZ R32, R32, R95 ;  /* 0x0000005f20207221 */ /* 0x000fe20000010000 */
[----:B------:R-:W-:-:S02]  /*b8e0*/  FFMA.FTZ R6, R93, R87, R6 ;  /* 0x000000575d067223 */ /* 0x000fc40000010006 */
[----:B------:R-:W-:Y:S01]  /*b8f0*/  FFMA.FTZ R104, R93, R91, R104 ;  /* 0x0000005b5d687223 */ /* 0x000fe20000010068 */
[----:B------:R-:W-:Y:S01]  /*b900*/  FADD.FTZ R32, R97, R32 ;  /* 0x0000002061207221 */ /* 0x000fe20000010000 */
[----:B------:R-:W-:Y:S01]  /*b910*/  FMUL.FTZ R93, R99, R82 ;  /* 0x00000052635d7220 */ /* 0x000fe20000410000 */
[----:B------:R-:W-:Y:S01]  /*b920*/  FADD.FTZ R76, R76, R87 ;  /* 0x000000574c4c7221 */ /* 0x000fe20000010000 */
[----:B------:R-:W-:Y:S01]  /*b930*/  FMUL.FTZ R87, R33, R83 ;  /* 0x0000005321577220 */ /* 0x000fe20000410000 */
[----:B------:R-:W-:Y:S01]  /*b940*/  FADD.FTZ R32, R32, R91 ;  /* 0x0000005b20207221 */ /* 0x000fe20000010000 */
[----:B------:R-:W-:Y:S01]  /*b950*/  FFMA.FTZ R104, R88, R93, R104 ;  /* 0x0000005d58687223 */ /* 0x000fe20000010068 */
[----:B------:R-:W-:Y:S02]  /*b960*/  FFMA.FTZ R6, R89, R83, R6 ;  /* 0x0000005359067223 */ /* 0x000fe40000010006 */
[----:B------:R-:W-:Y:S01]  /*b970*/  FADD.FTZ R32, R93, R32 ;  /* 0x000000205d207221 */ /* 0x000fe20000010000 */
[----:B------:R-:W-:Y:S01]  /*b980*/  FFMA.FTZ R104, R89, R87, R104 ;  /* 0x0000005759687223 */ /* 0x000fe20000010068 */
[----:B------:R-:W-:Y:S01]  /*b990*/  FMUL.FTZ R89, R99, R78 ;  /* 0x0000004e63597220 */ /* 0x000fe20000410000 */
[----:B------:R-:W-:Y:S01]  /*b9a0*/  FADD.FTZ R121, R121, R94 ;  /* 0x0000005e79797221 */ /* 0x000fe20000010000 */
        /* <DEDUP_REMOVED lines=17> */
[-C--:B------:R-:W-:Y:S01]  /*bac0*/  FMUL.FTZ R79, R33, R37.reuse ;  /* 0x00000025214f7220 */ /* 0x080fe20000410000 */
[----:B------:R-:W-:Y:S01]  /*bad0*/  FADD.FTZ R32, R85, R32 ;  /* 0x0000002055207221 */ /* 0x000fe20000010000 */
[----:B------:R-:W-:Y:S01]  /*bae0*/  FFMA.FTZ R109, R84, R78, R109 ;  /* 0x0000004e546d7223 */ /* 0x000fe2000001006d */
[----:B------:R-:W-:Y:S01]  /*baf0*/  FADD.FTZ R78, R121, R78 ;  /* 0x0000004e794e7221 */ /* 0x000fe20000010000 */
[C---:B------:R-:W-:Y:S01]  /*bb00*/  FFMA.FTZ R6, R81.reuse, R37, R6 ;  /* 0x0000002551067223 */ /* 0x040fe20000010006 */
[----:B------:R-:W-:Y:S01]  /*bb10*/  FFMA.FTZ R104, R81, R79, R104 ;  /* 0x0000004f51687223 */ /* 0x000fe20000010068 */
[-C--:B------:R-:W-:Y:S01]  /*bb20*/  FMUL.FTZ R81, R99, R2.reuse ;  /* 0x0000000263517220 */ /* 0x080fe20000410000 */
[----:B------:R-:W-:Y:S01]  /*bb30*/  FADD.FTZ R32, R32, R79 ;  /* 0x0000004f20207221 */ /* 0x000fe20000010000 */
[----:B------:R-:W-:Y:S01]  /*bb40*/  FFMA.FTZ R109, R80, R17, R109 ;  /* 0x00000011506d7223 */ /* 0x000fe2000001006d */
        /* <DEDUP_REMOVED lines=10> */
[----:B------:R-:W-:Y:S01]  /*bbf0*/  FFMA.FTZ R6, R43, R45, R6 ;  /* 0x0000002d2b067223 */ /* 0x000fe20000010006 */
[-C--:B------:R-:W-:Y:S01]  /*bc00*/  FMUL.FTZ R37, R33, R50.reuse ;  /* 0x0000003221257220 */ /* 0x080fe20000410000 */
[----:B------:R-:W-:Y:S01]  /*bc10*/  FFMA.FTZ R104, R46, R17, R104 ;  /* 0x000000112e687223 */ /* 0x000fe20000010068 */
[----:B------:R-:W-:Y:S01]  /*bc20*/  FADD.FTZ R42, R17, R42 ;  /* 0x0000002a112a7221 */ /* 0x000fe20000010000 */
[----:B------:R-:W-:Y:S01]  /*bc30*/  FFMA.FTZ R17, R49, R50, R6 ;  /* 0x0000003231117223 */ /* 0x000fe20000010006 */
[----:B------:R-:W-:Y:S01]  /*bc40*/  FMUL.FTZ R6, R99, R53 ;  /* 0x0000003563067220 */ /* 0x000fe20000410000 */
[----:B------:R-:W-:Y:S01]  /*bc50*/  FFMA.FTZ R49, R49, R37, R104 ;  /* 0x0000002531317223 */ /* 0x000fe20000010068 */
[----:B------:R-:W-:Y:S01]  /*bc60*/  FADD.FTZ R37, R42, R37 ;  /* 0x000000252a257221 */ /* 0x000fe20000010000 */
[----:B------:R-:W-:Y:S01]  /*bc70*/  FFMA.FTZ R32, R46, R47, R109 ;  /* 0x0000002f2e207223 */ /* 0x000fe2000001006d */
[----:B------:R-:W-:Y:S01]  /*bc80*/  FMUL.FTZ R42, R33, R54 ;  /* 0x00000036212a7220 */ /* 0x000fe20000410000 */
[C---:B------:R-:W-:Y:S01]  /*bc90*/  FFMA.FTZ R49, R51.reuse, R6, R49 ;  /* 0x0000000633317223 */ /* 0x040fe20000010031 */
        /* <DEDUP_REMOVED lines=37> */
[----:B------:R-:W-:Y:S01]  /*bef0*/  FMUL.FTZ R43, R99, R16 ;  /* 0x00000010632b7220 */ /* 0x000fe20000410000 */
        /* <DEDUP_REMOVED lines=8> */
[----:B------:R-:W-:Y:S01]  /*bf80*/  FADD.FTZ R53, R53, R8 ;  /* 0x0000000835357221 */ /* 0x000fe20000010000 */
[----:B------:R-:W-:Y:S01]  /*bf90*/  FFMA.FTZ R32, R71, R37, R32 ;  /* 0x0000002547207223 */ /* 0x000fe20000010020 */
[----:B------:R-:W-:Y:S01]  /*bfa0*/  FMUL.FTZ R43, R99, R20 ;  /* 0x00000014632b7220 */ /* 0x000fe20000410000 */
[----:B------:R-:W-:Y:S01]  /*bfb0*/  FADD.FTZ R8, R6, R37 ;  /* 0x0000002506087221 */ /* 0x000fe20000010000 */
[----:B------:R-:W-:Y:S01]  /*bfc0*/  FFMA.FTZ R17, R70, R16, R17 ;  /* 0x0000001046117223 */ /* 0x000fe20000010011 */
[----:B------:R-:W-:Y:S01]  /*bfd0*/  FFMA.FTZ R2, R71, R73, R2 ;  /* 0x0000004947027223 */ /* 0x000fe20000010002 */
[C---:B------:R-:W-:Y:S01]  /*bfe0*/  FFMA.FTZ R32, R74.reuse, R43, R32 ;  /* 0x0000002b4a207223 */ /* 0x040fe20000010020 */
[-C--:B------:R-:W-:Y:S01]  /*bff0*/  FMUL.FTZ R37, R33, R77.reuse ;  /* 0x0000004d21257220 */ /* 0x080fe20000410000 */
        /* <DEDUP_REMOVED lines=56> */
[----:B------:R-:W-:Y:S01]  /*c380*/  FFMA.FTZ R118, R30, R17, R118 ;  /* 0x000000111e767223 */ /* 0x000fe20000010076 */
[----:B------:R-:W-:Y:S01]  /*c390*/  FMUL.FTZ R29, R33, R3 ;  /* 0x00000003211d7220 */ /* 0x000fe20000410000 */
        /* <DEDUP_REMOVED lines=52> */
[----:B------:R-:W-:Y:S01]  /*c6e0*/  FADD.FTZ R116, R116, R25 ;  /* 0x0000001974747221 */ /* 0x000fe20000010000 */
[----:B------:R-:W-:Y:S01]  /*c6f0*/  FMUL.FTZ R2, R99, R60 ;  /* 0x0000003c63027220 */ /* 0x000fe20000410000 */
[----:B------:R-:W-:Y:S01]  /*c700*/  FADD.FTZ R7, R0, R7 ;  /* 0x0000000700077221 */ /* 0x000fe20000010000 */
[----:B------:R-:W-:Y:S01]  /*c710*/  FFMA.FTZ R52, R52, R48, R3 ;  /* 0x0000003034347223 */ /* 0x000fe20000010003 */
[----:B------:R-:W-:Y:S01]  /*c720*/  FADD.FTZ R23, R23, R48 ;  /* 0x0000003017177221 */ /* 0x000fe20000010000 */
[C---:B------:R-:W-:Y:S01]  /*c730*/  FFMA.FTZ R0, R119.reuse, R2, R4 ;  /* 0x0000000277007223 */ /* 0x040fe20000010004 */
[----:B------:R-:W-:Y:S01]  /*c740*/  FADD.FTZ R31, R2, R7 ;  /* 0x00000007021f7221 */ /* 0x000fe20000010000 */
[----:B------:R-:W-:Y:S01]  /*c750*/  FFMA.FTZ R56, R56, R27, R5 ;  /* 0x0000001b38387223 */ /* 0x000fe20000010005 */
[----:B------:R-:W-:Y:S01]  /*c760*/  FADD.FTZ R58, R116, R27 ;  /* 0x0000001b743a7221 */ /* 0x000fe20000010000 */
[----:B------:R-:W-:Y:S01]  /*c770*/  FFMA.FTZ R57, R119, R60, R52 ;  /* 0x0000003c77397223 */ /* 0x000fe20000010034 */
[----:B0-----:R-:W-:-:S07]  /*c780*/  FADD.FTZ R59, R23, R60 ;  /* 0x0000003c173b7221 */ /* 0x001fce0000010000 */
.L_x_323:
        /* <DEDUP_REMOVED lines=89> */
.L_x_325:
[----:B------:R-:W-:Y:S05]  /*cd20*/  BSYNC.RECONVERGENT B0 ;  /* 0x0000000000007941 */ /* 0x000fea0003800200 */
.L_x_324:
        /* <DEDUP_REMOVED lines=9> */
[----:B------:R-:W4:Y:S01]  /*cdc0*/  LDS.128 R20, [R0+0x1570] ;  /* 0x0015700000147984 */ /* 0x000f220000000c00 */
        /* <DEDUP_REMOVED lines=28> */
.L_x_327:
[----:B------:R-:W-:Y:S05]  /*cf90*/  BSYNC.RECONVERGENT B0 ;  /* 0x0000000000007941 */ /* 0x000fea0003800200 */
.L_x_326:
        /* <DEDUP_REMOVED lines=30> */
.L_x_329:
[----:B------:R-:W-:Y:S05]  /*d180*/  BSYNC.RECONVERGENT B0 ;  /* 0x0000000000007941 */ /* 0x000fea0003800200 */
.L_x_328:
        /* <DEDUP_REMOVED lines=34> */
.L_x_333:
[----:B------:R-:W2:Y:S04]  /*d3b0*/  LDG.E.STRONG.GPU R0, desc[UR10][R8.64] ;  /* 0x0000000a08007981 */ /* 0x000ea8000c1ef900 */
[----:B--2---:R-:W-:Y:S04]  /*d3c0*/  CCTL.IVALL ;  /* 0x00000000ff00798f */ /* 0x004fe80002000000 */
[----:B------:R0:W-:Y:S01]  /*d3d0*/  STL [R1], R0 ;  /* 0x0000000001007387 */ /* 0x0001e20000100800 */
[----:B------:R-:W-:-:S13]  /*d3e0*/  ISETP.NE.AND P0, PT, R0, UR5, PT ;  /* 0x0000000500007c0c */ /* 0x000fda000bf05270 */
[----:B0-----:R-:W-:Y:S05]  /*d3f0*/  @P0 BRA `(.L_x_333) ;  /* 0xfffffffc00ec0947 */ /* 0x001fea000383ffff */
.L_x_332:
[----:B------:R-:W-:Y:S05]  /*d400*/  BSYNC.RECONVERGENT B0 ;  /* 0x0000000000007941 */ /* 0x000fea0003800200 */
.L_x_331:
        /* <DEDUP_REMOVED lines=15> */
.L_x_335:
        /* <DEDUP_REMOVED lines=77> */
.L_x_334:
        /* <DEDUP_REMOVED lines=52> */
.L_x_336:
        /* <DEDUP_REMOVED lines=27> */
.L_x_337:
        /* <DEDUP_REMOVED lines=12> */
.L_x_338:
[----:B------:R-:W-:Y:S05]  /*df80*/  BSYNC.RECONVERGENT B0 ;  /* 0x0000000000007941 */ /* 0x000fea0003800200 */
.L_x_330:
        /* <DEDUP_REMOVED lines=17> */
.L_x_344:
[----:B------:R-:W-:-:S05]  /*e0a0*/  LEA R10, R11, UR15, 0x2 ;  /* 0x0000000f0b0a7c11 */ /* 0x000fca000f8e10ff */
[----:B0-----:R-:W2:Y:S04]  /*e0b0*/  LDL.64 R4, [R10+0x10] ;  /* 0x000010000a047983 */ /* 0x001ea80000100a00 */
[----:B------:R-:W3:Y:S01]  /*e0c0*/  LDL.64 R2, [R10+0x90] ;  /* 0x000090000a027983 */ /* 0x000ee20000100a00 */
[----:B------:R-:W-:Y:S01]  /*e0d0*/  BSSY.RECONVERGENT B0, `(.L_x_339) ;  /* 0x0000036000007945 */ /* 0x000fe20003800200 */
[C---:B--2---:R-:W-:Y:S02]  /*e0e0*/  SHF.L.U32 R6, R4.reuse, 0x10, RZ ;  /* 0x0000001004067819 */ /* 0x044fe400000006ff */
[----:B------:R-:W-:-:S03]  /*e0f0*/  PRMT R4, R4, 0x7632, R4 ;  /* 0x0000763204047816 */ /* 0x000fc60000000004 */
[----:B------:R-:W-:Y:S01]  /*e100*/  FADD.FTZ R6, R6, -UR28 ;  /* 0x8000001c06067e21 */ /* 0x000fe20008010000 */
[----:B------:R-:W-:-:S03]  /*e110*/  SHF.L.U32 R4, R4, 0x10, RZ ;  /* 0x0000001004047819 */ /* 0x000fc600000006ff */
[----:B------:R-:W-:Y:S02]  /*e120*/  FMUL.FTZ R16, R6, UR16 ;  /* 0x0000001006107c20 */ /* 0x000fe40008410000 */
[----:B------:R-:W-:Y:S02]  /*e130*/  FADD.FTZ R4, R4, -UR28 ;  /* 0x8000001c04047e21 */ /* 0x000fe40008010000 */
[----:B------:R-:W-:Y:S02]  /*e140*/  @P1 FFMA.FTZ R6, R33, R16, R64 ;  /* 0x0000001021061223 */ /* 0x000fe40000010040 */
[----:B------:R-:W-:Y:S01]  /*e150*/  FMUL.FTZ R18, R4, UR16 ;  /* 0x0000001004127c20 */ /* 0x000fe20008410000 */
[----:B---3--:R-:W-:Y:S01]  /*e160*/  SHF.L.U32 R4, R2, 0x10, RZ ;  /* 0x0000001002047819 */ /* 0x008fe200000006ff */
[----:B------:R-:W-:Y:S01]  /*e170*/  @P1 FMUL.FTZ R8, R6, -1.4426950216293334961 ;  /* 0xbfb8aa3b06081820 */ /* 0x000fe20000410000 */
[----:B------:R-:W-:Y:S01]  /*e180*/  PRMT R2, R2, 0x7632, R2 ;  /* 0x0000763202027816 */ /* 0x000fe20000000002 */
[----:B------:R-:W-:-:S03]  /*e190*/  @P1 FFMA.FTZ R7, R99, R18, R68 ;  /* 0x0000001263071223 */ /* 0x000fc60000010044 */
[----:B------:R-:W-:Y:S01]  /*e1a0*/  SHF.L.U32 R2, R2, 0x10, RZ ;  /* 0x0000001002027819 */ /* 0x000fe200000006ff */
[----:B------:R-:W0:Y:S01]  /*e1b0*/  @P1 MUFU.EX2 R8, R8 ;  /* 0x0000000800081308 */ /* 0x000e220000000800 */
[----:B------:R-:W-:-:S07]  /*e1c0*/  @P1 FMUL.FTZ R12, R7, -1.4426950216293334961 ;  /* 0xbfb8aa3b070c1820 */ /* 0x000fce0000410000 */
[----:B------:R-:W1:Y:S01]  /*e1d0*/  @P1 MUFU.EX2 R12, R12 ;  /* 0x0000000c000c1308 */ /* 0x000e620000000800 */
[----:B0-----:R-:W-:-:S07]  /*e1e0*/  @P1 FADD.FTZ R10, R8, 1 ;  /* 0x3f800000080a1421 */ /* 0x001fce0000010000 */
[----:B------:R-:W0:Y:S01]  /*e1f0*/  @P1 MUFU.RCP R13, R10 ;  /* 0x0000000a000d1308 */ /* 0x000e220000001000 */
[----:B-1----:R-:W-:-:S07]  /*e200*/  @P1 FADD.FTZ R14, R12, 1 ;  /* 0x3f8000000c0e1421 */ /* 0x002fce0000010000 */
[----:B------:R-:W1:Y:S01]  /*e210*/  @P1 MUFU.RCP R15, R14 ;  /* 0x0000000e000f1308 */ /* 0x000e620000001000 */
[----:B0-----:R-:W-:Y:S01]  /*e220*/  @P1 FADD.FTZ R17, -R13, 1 ;  /* 0x3f8000000d111421 */ /* 0x001fe20000010100 */
[----:B------:R-:W-:-:S03]  /*e230*/  @P1 FMUL.FTZ R13, R4, R13 ;  /* 0x0000000d040d1220 */ /* 0x000fc60000410000 */
[----:B------:R-:W-:Y:S01]  /*e240*/  @P1 FFMA.FTZ R6, R6, R17, 1 ;  /* 0x3f80000006061423 */ /* 0x000fe20000010011 */
[----:B-----5:R-:W-:-:S03]  /*e250*/  LEA R17, R11, R100, 0x3 ;  /* 0x000000640b117211 */ /* 0x020fc600078e18ff */
[----:B------:R-:W-:Y:S01]  /*e260*/  @P1 FMUL.FTZ R4, R13, R6 ;  /* 0x000000060d041220 */ /* 0x000fe20000410000 */
[----:B------:R-:W-:Y:S01]  /*e270*/  ISETP.GE.U32.AND P0, PT, R17, UR18, PT ;  /* 0x0000001211007c0c */ /* 0x000fe2000bf06070 */
[----:B-1----:R-:W-:Y:S01]  /*e280*/  @P1 FADD.FTZ R8, -R15, 1 ;  /* 0x3f8000000f081421 */ /* 0x002fe20000010100 */
[----:B------:R-:W-:Y:S01]  /*e290*/  SHF.R.S32.HI R13, RZ, 0x1f, R17 ;  /* 0x0000001fff0d7819 */ /* 0x000fe20000011411 */
[----:B------:R-:W-:Y:S01]  /*e2a0*/  FFMA.FTZ R6, R0, R16, R9 ;  /* 0x0000001000067223 */ /* 0x000fe20000010009 */
[----:B------:R-:W-:Y:S01]  /*e2b0*/  @P1 FMUL.FTZ R15, R2, R15 ;  /* 0x0000000f020f1220 */ /* 0x000fe20000410000 */
[----:B------:R-:W-:Y:S01]  /*e2c0*/  @P1 FFMA.FTZ R8, R7, R8, 1 ;  /* 0x3f80000007081423 */ /* 0x000fe20000010008 */
[----:B------:R-:W-:Y:S01]  /*e2d0*/  ISETP.GE.AND.EX P0, PT, R13, UR19, PT, P0 ;  /* 0x000000130d007c0c */ /* 0x000fe2000bf06300 */
[----:B------:R-:W-:Y:S01]  /*e2e0*/  FFMA.FTZ R6, R33, R4, -R6 ;  /* 0x0000000421067223 */ /* 0x000fe20000010806 */
[----:B------:R-:W-:Y:S01]  /*e2f0*/  PRMT R7, R5, 0x7632, R7 ;  /* 0x0000763205077816 */ /* 0x000fe20000000007 */
[----:B------:R-:W-:Y:S01]  /*e300*/  @P1 FMUL.FTZ R2, R15, R8 ;  /* 0x000000080f021220 */ /* 0x000fe20000410000 */
[----:B------:R-:W-:Y:S01]  /*e310*/  FFMA.FTZ R4, R0, R18, R9 ;  /* 0x0000001200047223 */ /* 0x000fe20000010009 */
[----:B------:R-:W-:-:S02]  /*e320*/  SHF.L.U32 R8, R5, 0x10, RZ ;  /* 0x0000001005087819 */ /* 0x000fc400000006ff */
[----:B------:R-:W-:Y:S01]  /*e330*/  IADD3 R15, PT, PT, R17, 0x8, RZ ;  /* 0x00000008110f7810 */ /* 0x000fe20007ffe0ff */
[----:B------:R-:W-:Y:S01]  /*e340*/  FFMA.FTZ R12, R99, R2, -R4 ;  /* 0x00000002630c7223 */ /* 0x000fe20000010804 */
[----:B------:R-:W-:-:S04]  /*e350*/  SHF.L.U32 R10, R7, 0x10, RZ ;  /* 0x00000010070a7819 */ /* 0x000fc800000006ff */
[----:B------:R-:W-:Y:S05]  /*e360*/  @P0 BRA `(.L_x_340) ;  /* 0x0000000000300947 */ /* 0x000fea0003800000 */
        /* <DEDUP_REMOVED lines=12> */
.L_x_340:
[----:B------:R-:W-:Y:S05]  /*e430*/  BSYNC.RECONVERGENT B0 ;  /* 0x0000000000007941 */ /* 0x000fea0003800200 */
.L_x_339:
[----:B------:R-:W-:Y:S01]  /*e440*/  ISETP.NE.AND P1, PT, RZ, UR12, PT ;  /* 0x0000000cff007c0c */ /* 0x000fe2000bf25270 */
[----:B------:R-:W-:Y:S01]  /*e450*/  FADD.FTZ R8, R8, -UR28 ;  /* 0x8000001c08087e21 */ /* 0x000fe20008010000 */
[----:B------:R-:W-:Y:S01]  /*e460*/  FADD.FTZ R10, R10, -UR28 ;  /* 0x8000001c0a0a7e21 */ /* 0x000fe20008010000 */
[----:B------:R-:W-:Y:S02]  /*e470*/  ISETP.GE.U32.AND P0, PT, R15, UR18, PT ;  /* 0x000000120f007c0c */ /* 0x000fe4000bf06070 */
[----:B------:R-:W-:Y:S01]  /*e480*/  SHF.R.S32.HI R17, RZ, 0x1f, R15 ;  /* 0x0000001fff117819 */ /* 0x000fe2000001140f */
[----:B------:R-:W-:Y:S01]  /*e490*/  FMUL.FTZ R8, R8, UR16 ;  /* 0x0000001008087c20 */ /* 0x000fe20008410000 */
[----:B------:R-:W-:Y:S01]  /*e4a0*/  FMUL.FTZ R10, R10, UR16 ;  /* 0x000000100a0a7c20 */ /* 0x000fe20008410000 */
[----:B------:R-:W-:Y:S02]  /*e4b0*/  PRMT R2, R3, 0x7632, R2 ;  /* 0x0000763203027816 */ /* 0x000fe40000000002 */
[----:B------:R-:W-:Y:S01]  /*e4c0*/  ISETP.GE.AND.EX P0, PT, R17, UR19, PT, P0 ;  /* 0x0000001311007c0c */ /* 0x000fe2000bf06300 */
[C-C-:B------:R-:W-:Y:S01]  /*e4d0*/  FFMA.FTZ R16, R0.reuse, R8, R9.reuse ;  /* 0x0000000800107223 */ /* 0x140fe20000010009 */
[----:B------:R-:W-:Y:S01]  /*e4e0*/  SHF.L.U32 R4, R3, 0x10, RZ ;  /* 0x0000001003047819 */ /* 0x000fe200000006ff */
[----:B------:R-:W-:Y:S01]  /*e4f0*/  FFMA.FTZ R18, R0, R10, R9 ;  /* 0x0000000a00127223 */ /* 0x000fe20000010009 */
[----:B------:R-:W-:Y:S01]  /*e500*/  SHF.L.U32 R2, R2, 0x10, RZ ;  /* 0x0000001002027819 */ /* 0x000fe200000006ff */
[----:B------:R-:W-:Y:S08]  /*e510*/  @!P1 BRA `(.L_x_341) ;  /* 0x0000000000489947 */ /* 0x000ff00003800000 */
        /* <DEDUP_REMOVED lines=18> */
.L_x_341:
[----:B------:R-:W-:Y:S01]  /*e640*/  BSSY.RECONVERGENT B0, `(.L_x_342) ;  /* 0x0000010000007945 */ /* 0x000fe20003800200 */
[----:B------:R-:W-:Y:S01]  /*e650*/  FFMA.FTZ R16, R33, R4, -R16 ;  /* 0x0000000421107223 */ /* 0x000fe20000010810 */
[----:B0-----:R-:W-:Y:S02]  /*e660*/  FFMA.FTZ R6, R99, R2, -R18 ;  /* 0x0000000263067223 */ /* 0x001fe40000010812 */
        /* <DEDUP_REMOVED lines=13> */
.L_x_343:
[----:B------:R-:W-:Y:S05]  /*e740*/  BSYNC.RECONVERGENT B0 ;  /* 0x0000000000007941 */ /* 0x000fea0003800200 */
.L_x_342:
        /* <DEDUP_REMOVED lines=10> */
.L_x_321:
[----:B------:R-:W1:Y:S01]  /*e7f0*/  S2R R6, SR_TID.X ;  /* 0x0000000000067919 */ /* 0x000e620000002100 */
[----:B0-----:R-:W0:Y:S01]  /*e800*/  LDC R4, c[0x0][0x370] ;  /* 0x0000dc00ff047b82 */ /* 0x001e220000000800 */
[----:B------:R-:W-:Y:S07]  /*e810*/  BSSY.RECONVERGENT B0, `(.L_x_346) ;  /* 0x000000e000007945 */ /* 0x000fee0003800200 */
[----:B------:R-:W2:Y:S08]  /*e820*/  LDC R7, c[0x0][0x374] ;  /* 0x0000dd00ff077b82 */ /* 0x000eb00000000800 */
[----:B------:R-:W3:Y:S01]  /*e830*/  LDC.64 R2, c[0x0][0x3c8] ;  /* 0x0000f200ff027b82 */ /* 0x000ee20000000a00 */
[----:B0-----:R-:W-:-:S02]  /*e840*/  ISETP.NE.AND P0, PT, R4, 0x1, PT ;  /* 0x000000010400780c */ /* 0x001fc40003f05270 */
[----:B-1----:R-:W-:Y:S02]  /*e850*/  ISETP.NE.AND P1, PT, R6, RZ, PT ;  /* 0x000000ff0600720c */ /* 0x002fe40003f25270 */
        /* <DEDUP_REMOVED lines=9> */
.L_x_347:
[----:B------:R-:W-:Y:S05]  /*e8f0*/  BSYNC.RECONVERGENT B0 ;  /* 0x0000000000007941 */ /* 0x000fea0003800200 */
.L_x_346:
        /* <DEDUP_REMOVED lines=11> */
.L_x_349:
[----:B------:R-:W2:Y:S04]  /*e9b0*/  LDG.E.STRONG.GPU R5, desc[UR10][R2.64] ;  /* 0x0000000a02057981 */ /* 0x000ea8000c1ef900 */
[----:B--2---:R-:W-:Y:S01]  /*e9c0*/  CCTL.IVALL ;  /* 0x00000000ff00798f */ /* 0x004fe20002000000 */
[----:B------:R-:W-:Y:S05]  /*e9d0*/  YIELD ;  /* 0x0000000000007946 */ /* 0x000fea0003800000 */
[----:B------:R-:W-:-:S13]  /*e9e0*/  ISETP.NE.AND P0, PT, R5, R0, PT ;  /* 0x000000000500720c */ /* 0x000fda0003f05270 */
[----:B------:R-:W-:Y:S05]  /*e9f0*/  @P0 BRA `(.L_x_349) ;  /* 0xfffffffc00ec0947 */ /* 0x000fea000383ffff */
.L_x_348:
        /* <DEDUP_REMOVED lines=77> */
.L_x_352:
        /* <DEDUP_REMOVED lines=31> */
.L_x_351:
[----:B------:R-:W-:Y:S05]  /*f0c0*/  BSYNC.RECONVERGENT B0 ;  /* 0x0000000000007941 */ /* 0x000fea0003800200 */
.L_x_350:
        /* <DEDUP_REMOVED lines=10> */
.L_x_353:
        /* <DEDUP_REMOVED lines=87> */
.L_x_354:
        /* <DEDUP_REMOVED lines=10> */
.L_x_4742:


//--------------------- .text._Z35group_norm_nhwc_bwd_one_pass_kernelI11Bf16IOBf16WLi512ELi98ELi392EEv26Group_norm_nhwc_bwd_params --------------------------
	.section	.text._Z35group_norm_nhwc_bwd_one_pass_kernelI11Bf16IOBf16WLi512ELi98ELi392EEv26Group_norm_nhwc_bwd_params,"ax",@progbits
	.align	128
        .global         _Z35group_norm_nhwc_bwd_one_pass_kernelI11Bf16IOBf16WLi512ELi98ELi392EEv26Group_norm_nhwc_bwd_params
        .type           _Z35group_norm_nhwc_bwd_one_pass_kernelI11Bf16IOBf16WLi512ELi98ELi392EEv26Group_norm_nhwc_bwd_params,@function
        .size           _Z35group_norm_nhwc_bwd_one_pass_kernelI11Bf16IOBf16WLi512ELi98ELi392EEv26Group_norm_nhwc_bwd_params,(.L_x_4743 - _Z35group_norm_nhwc_bwd_one_pass_kernelI11Bf16IOBf16WLi512ELi98ELi392EEv26Group_norm_nhwc_bwd_params)
        .other          _Z35group_norm_nhwc_bwd_one_pass_kernelI11Bf16IOBf16WLi512ELi98ELi392EEv26Group_norm_nhwc_bwd_params,@"STO_CUDA_ENTRY STV_DEFAULT"
_Z35group_norm_nhwc_bwd_one_pass_kernelI11Bf16IOBf16WLi512ELi98ELi392EEv26Group_norm_nhwc_bwd_params:
.text._Z35group_norm_nhwc_bwd_one_pass_kernelI11Bf16IOBf16WLi512ELi98ELi392EEv26Group_norm_nhwc_bwd_params:
        /* <DEDUP_REMOVED lines=28> */
.L_x_379:
        /* <DEDUP_REMOVED lines=31> */
[----:B------:R-:W-:Y:S01]  /*03b0*/  UISETP.GE.AND UP2, UPT, UR12, URZ, UPT ;  /* 0x000000ff0c00728c */ /* 0x000fe2000bf46270 */
[----:B------:R-:W-:Y:S01]  /*03c0*/  IADD3 R13, PT, PT, R51, 0x8, RZ ;  /* 0x00000008330d7810 */ /* 0x000fe20007ffe0ff */
[----:B------:R-:W-:-:S02]  /*03d0*/  ULOP3.LUT UR9, URZ, UR14, URZ, 0x33, !UPT ;  /* 0x0000000eff097292 */ /* 0x000fc4000f8e33ff */
[----:B------:R-:W-:Y:S02]  /*03e0*/  UISETP.NE.AND UP0, UPT, UR14, URZ, UPT ;  /* 0x000000ff0e00728c */ /* 0x000fe4000bf05270 */
[----:B------:R-:W-:Y:S01]  /*03f0*/  @!UP4 UIADD3 UR5, UPT, UPT, -UR5, URZ, URZ ;  /* 0x000000ff0505c290 */ /* 0x000fe2000fffe1ff */
[----:B------:R-:W-:Y:S01]  /*0400*/  ISETP.GE.U32.AND P1, PT, R13, UR16, PT ;  /* 0x000000100d007c0c */ /* 0x000fe2000bf26070 */
[----:B------:R-:W-:Y:S01]  /*0410*/  @UP1 UIADD3 UR7, UPT, UPT, UR7, 0x1, URZ ;  /* 0x0000000107071890 */ /* 0x000fe2000fffe0ff */
[----:B------:R-:W-:Y:S01]  /*0420*/  SHF.R.S32.HI R9, RZ, 0x1f, R13 ;  /* 0x0000001fff097819 */ /* 0x000fe2000001140d */
[----:B------:R-:W-:Y:S02]  /*0430*/  USEL UR13, UR9, UR5, !UP0 ;  /* 0x00000005090d7287 */ /* 0x000fe4000c000000 */
[----:B------:R-:W-:Y:S01]  /*0440*/  @!UP2 UIADD3 UR7, UPT, UPT, -UR7, URZ, URZ ;  /* 0x000000ff0707a290 */ /* 0x000fe2000fffe1ff */
[----:B------:R-:W-:Y:S01]  /*0450*/  ISETP.GE.AND.EX P4, PT, R9, UR17, PT, P1 ;  /* 0x0000001109007c0c */ /* 0x000fe2000bf86310 */
[----:B------:R-:W-:-:S02]  /*0460*/  UIMAD UR5, UR13, 0x62, URZ ;  /* 0x000000620d0578a4 */ /* 0x000fc4000f8e02ff */
[----:B------:R-:W-:-:S04]  /*0470*/  USEL UR7, UR9, UR7, !UP0 ;  /* 0x0000000709077287 */ /* 0x000fc8000c000000 */
[----:B------:R-:W-:Y:S02]  /*0480*/  MOV R0, UR5 ;  /* 0x0000000500007c02 */ /* 0x000fe40008000f00 */
[----:B------:R-:W-:-:S04]  /*0490*/  IADD3 R19, PT, PT, R51, 0x10, RZ ;  /* 0x0000001033137810 */ /* 0x000fc80007ffe0ff */
[----:B------:R-:W0:Y:S01]  /*04a0*/  @!P4 LDC.64 R22, c[0x0][0x3f8] ;  /* 0x0000fe00ff16cb82 */ /* 0x000e220000000a00 */
[----:B------:R-:W-:Y:S02]  /*04b0*/  ISETP.GE.U32.AND P1, PT, R19, UR16, PT ;  /* 0x0000001013007c0c */ /* 0x000fe4000bf26070 */
[----:B------:R-:W-:-:S04]  /*04c0*/  SHF.R.S32.HI R17, RZ, 0x1f, R19 ;  /* 0x0000001fff117819 */ /* 0x000fc80000011413 */
[----:B------:R-:W-:Y:S01]  /*04d0*/  ISETP.GE.AND.EX P3, PT, R17, UR17, PT, P1 ;  /* 0x0000001111007c0c */ /* 0x000fe2000bf66310 */
[----:B------:R-:W1:Y:S01]  /*04e0*/  @!P4 LDC.64 R6, c[0x0][0x3a0] ;  /* 0x0000e800ff06cb82 */ /* 0x000e620000000a00 */
[----:B------:R-:W-:Y:S02]  /*04f0*/  LOP3.LUT R47, R47, 0xfeffffff, RZ, 0xc0, !PT ;  /* 0xfeffffff2f2f7812 */ /* 0x000fe400078ec0ff */
[----:B------:R-:W-:Y:S02]  /*0500*/  IADD3 R14, PT, PT, R51, 0x18, RZ ;  /* 0x00000018330e7810 */ /* 0x000fe40007ffe0ff */
[----:B------:R-:W-:Y:S02]  /*0510*/  @P4 LOP3.LUT R47, R47, 0x1000000, RZ, 0xfc, !PT ;  /* 0x010000002f2f4812 */ /* 0x000fe400078efcff */
[----:B------:R-:W-:Y:S01]  /*0520*/  ISETP.GE.U32.AND P1, PT, R14, UR16, PT ;  /* 0x000000100e007c0c */ /* 0x000fe2000bf26070 */
[----:B------:R-:W4:Y:S01]  /*0530*/  @!P4 LDC.64 R28, c[0x0][0x398] ;  /* 0x0000e600ff1ccb82 */ /* 0x000f220000000a00 */
[----:B------:R-:W-:-:S02]  /*0540*/  SHF.R.S32.HI R11, RZ, 0x1f, R14 ;  /* 0x0000001fff0b7819 */ /* 0x000fc4000001140e */
[----:B------:R-:W-:Y:S02]  /*0550*/  LOP3.LUT R47, R47, 0xff7fffff, RZ, 0xc0, !PT ;  /* 0xff7fffff2f2f7812 */ /* 0x000fe400078ec0ff */
[----:B------:R-:W-:Y:S02]  /*0560*/  ISETP.GE.AND.EX P6, PT, R11, UR17, PT, P1 ;  /* 0x000000110b007c0c */ /* 0x000fe4000bfc6310 */
[----:B------:R-:W-:Y:S01]  /*0570*/  @P3 LOP3.LUT R47, R47, 0x800000, RZ, 0xfc, !PT ;  /* 0x008000002f2f3812 */ /* 0x000fe200078efcff */
[----:B0-----:R-:W-:-:S10]  /*0580*/  @!P4 IMAD R8, R9, R22, RZ ;  /* 0x000000160908c224 */ /* 0x001fd400078e02ff */
[----:B------:R-:W0:Y:S01]  /*0590*/  @!P6 LDC.64 R32, c[0x0][0x398] ;  /* 0x0000e600ff20eb82 */ /* 0x000e220000000a00 */
[----:B--2---:R-:W-:Y:S02]  /*05a0*/  ISETP.GE.AND.EX P0, PT, R4, UR17, PT, P0 ;  /* 0x0000001104007c0c */ /* 0x004fe4000bf06300 */
[----:B---3--:R-:W-:-:S11]  /*05b0*/  IADD3 R34, P2, PT, R5, UR5, RZ ;  /* 0x0000000505227c10 */ /* 0x008fd6000ff5e0ff */
[----:B------:R-:W2:Y:S01]  /*05c0*/  @!P0 LDC.64 R2, c[0x0][0x3f8] ;  /* 0x0000fe00ff028b82 */ /* 0x000ea20000000a00 */
[----:B------:R-:W-:Y:S01]  /*05d0*/  USHF.R.S32.HI UR5, URZ, 0x1f, UR7 ;  /* 0x0000001fff057899 */ /* 0x000fe20008011407 */
[----:B------:R-:W-:Y:S02]  /*05e0*/  LEA.HI.X.SX32 R35, R0, RZ, 0x1, P2 ;  /* 0x000000ff00237211 */ /* 0x000fe400010f0eff */
[----:B------:R-:W-:Y:S01]  /*05f0*/  MOV R5, UR18 ;  /* 0x0000001200057c02 */ /* 0x000fe20008000f00 */
[----:B------:R-:W-:-:S03]  /*0600*/  UIMAD UR5, UR5, UR18, URZ ;  /* 0x00000012050572a4 */ /* 0x000fc6000f8e02ff */
[----:B------:R-:W3:Y:S01]  /*0610*/  @!P0 LDC.64 R20, c[0x0][0x398] ;  /* 0x0000e600ff148b82 */ /* 0x000ee20000000a00 */
[----:B------:R-:W-:Y:S02]  /*0620*/  UIMAD UR5, UR7, UR19, UR5 ;  /* 0x00000013070572a4 */ /* 0x000fe4000f8e0205 */
[----:B------:R-:W-:Y:S01]  /*0630*/  IMAD.WIDE.U32 R34, R5, UR7, R34 ;  /* 0x0000000705227c25 */ /* 0x000fe2000f8e0022 */
[----:B------:R-:W-:Y:S02]  /*0640*/  @!P0 SHF.R.S32.HI R4, RZ, 0x1f, R51 ;  /* 0x0000001fff048819 */ /* 0x000fe40000011433 */
[----:B------:R-:W-:Y:S02]  /*0650*/  IADD3 R27, PT, PT, R51, 0x58, RZ ;  /* 0x00000058331b7810 */ /* 0x000fe40007ffe0ff */
[----:B------:R-:W-:Y:S01]  /*0660*/  LOP3.LUT R69, R69, 0x7fffffff, RZ, 0xc0, !PT ;  /* 0x7fffffff45457812 */ /* 0x000fe200078ec0ff */
[----:B------:R-:W1:Y:S01]  /*0670*/  @!P0 LDC.64 R62, c[0x0][0x3a0] ;  /* 0x0000e800ff3e8b82 */ /* 0x000e620000000a00 */
[----:B------:R-:W-:Y:S01]  /*0680*/  IADD3 R37, PT, PT, R35, UR5, RZ ;  /* 0x0000000523257c10 */ /* 0x000fe2000fffe0ff */
[----:B------:R-:W-:Y:S01]  /*0690*/  STL [R1+0x8f8], R68 ;  /* 0x0008f84401007387 */ /* 0x000fe20000100800 */
[----:B------:R-:W-:Y:S01]  /*06a0*/  @!P0 MOV R36, R34 ;  /* 0x0000002200248202 */ /* 0x000fe20000000f00 */
[----:B------:R-:W0:Y:S01]  /*06b0*/  LDCU.64 UR6, c[0x0][0x3b8] ;  /* 0x00007700ff0677ac */ /* 0x000e220008000a00 */
[----:B--2---:R-:W-:Y:S01]  /*06c0*/  @!P0 IMAD R0, R4, R2, RZ ;  /* 0x0000000204008224 */ /* 0x004fe200078e02ff */
[----:B------:R2:W-:Y:S03]  /*06d0*/  @!P0 STL [R1+0x71c], R4 ;  /* 0x00071c0401008387 */ /* 0x0005e60000100800 */
[----:B------:R-:W-:-:S02]  /*06e0*/  @!P0 IMAD R3, R51, R3, R0 ;  /* 0x0000000333038224 */ /* 0x000fc400078e0200 */
[----:B--2---:R-:W-:-:S05]  /*06f0*/  @!P0 IMAD.WIDE.U32 R4, R51, R2, R36 ;  /* 0x0000000233048225 */ /* 0x004fca00078e0024 */
[----:B------:R-:W-:Y:S02]  /*0700*/  @!P0 IADD3 R5, PT, PT, R5, R3, RZ ;  /* 0x0000000305058210 */ /* 0x000fe40007ffe0ff */
[C---:B------:R-:W-:Y:S01]  /*0710*/  @!P0 SHF.L.U32 R61, R4.reuse, 0x1, RZ ;  /* 0x00000001043d8819 */ /* 0x040fe200000006ff */
[----:B------:R-:W2:Y:S01]  /*0720*/  @!P3 LDC.64 R2, c[0x0][0x3f8] ;  /* 0x0000fe00ff02bb82 */ /* 0x000ea20000000a00 */
[----:B------:R-:W-:Y:S02]  /*0730*/  @!P0 SHF.L.U64.HI R0, R4, 0x1, R5 ;  /* 0x0000000104008819 */ /* 0x000fe40000010205 */
[----:B------:R-:W-:Y:S02]  /*0740*/  IADD3 R4, PT, PT, R51, 0x20, RZ ;  /* 0x0000002033047810 */ /* 0x000fe40007ffe0ff */
[----:B---3--:R-:W-:Y:S01]  /*0750*/  @!P0 IADD3 R60, P3, PT, R61, R20, RZ ;  /* 0x000000143d3c8210 */ /* 0x008fe20007f7e0ff */
[----:B------:R-:W-:Y:S01]  /*0760*/  @!P4 IMAD R5, R13, R23, R8 ;  /* 0x000000170d05c224 */ /* 0x000fe200078e0208 */
[----:B------:R-:W-:-:S02]  /*0770*/  ISETP.GE.U32.AND P1, PT, R4, UR16, PT ;  /* 0x0000001004007c0c */ /* 0x000fc4000bf26070 */
[----:B------:R-:W-:Y:S02]  /*0780*/  SHF.R.S32.HI R15, RZ, 0x1f, R4 ;  /* 0x0000001fff0f7819 */ /* 0x000fe40000011404 */
[----:B-1----:R-:W-:Y:S02]  /*0790*/  @!P0 IADD3 R62, P2, PT, R61, R62, RZ ;  /* 0x0000003e3d3e8210 */ /* 0x002fe40007f5e0ff */
[----:B------:R-:W-:Y:S02]  /*07a0*/  @!P4 MOV R8, R34 ;  /* 0x000000220008c202 */ /* 0x000fe40000000f00 */
[----:B------:R-:W-:Y:S02]  /*07b0*/  @!P4 MOV R9, R37 ;  /* 0x000000250009c202 */ /* 0x000fe40000000f00 */
[----:B------:R-:W-:Y:S02]  /*07c0*/  @!P0 IADD3.X R61, PT, PT, R0, R21, RZ, P3, !PT ;  /* 0x00000015003d8210 */ /* 0x000fe40001ffe4ff */
[----:B------:R-:W-:-:S02]  /*07d0*/  LOP3.LUT P3, RZ, R47, 0x800000, RZ, 0xc0, !PT ;  /* 0x008000002fff7812 */ /* 0x000fc4000786c0ff */
[----:B------:R-:W-:Y:S01]  /*07e0*/  ISETP.GE.AND.EX P5, PT, R15, UR17, PT, P1 ;  /* 0x000000110f007c0c */ /* 0x000fe2000bfa6310 */
[----:B------:R-:W-:Y:S01]  /*07f0*/  @!P4 IMAD.WIDE.U32 R8, R13, R22, R8 ;  /* 0x000000160d08c225 */ /* 0x000fe200078e0008 */
[----:B------:R-:W-:Y:S01]  /*0800*/  LOP3.LUT R47, R47, 0xffbfffff, RZ, 0xc0, !PT ;  /* 0xffbfffff2f2f7812 */ /* 0x000fe200078ec0ff */
[----:B------:R-:W1:Y:S01]  /*0810*/  @!P6 LDC.64 R12, c[0x0][0x3f8] ;  /* 0x0000fe00ff0ceb82 */ /* 0x000e620000000a00 */
[----:B------:R-:W-:Y:S02]  /*0820*/  @!P0 IADD3.X R63, PT, PT, R0, R63, RZ, P2, !PT ;  /* 0x0000003f003f8210 */ /* 0x000fe400017fe4ff */
[----:B------:R-:W-:Y:S02]  /*0830*/  @P6 LOP3.LUT R47, R47, 0x400000, RZ, 0xfc, !PT ;  /* 0x004000002f2f6812 */ /* 0x000fe400078efcff */
[----:B------:R-:W-:Y:S02]  /*0840*/  @!P4 IADD3 R5, PT, PT, R9, R5, RZ ;  /* 0x000000050905c210 */ /* 0x000fe40007ffe0ff */
[----:B------:R-:W-:Y:S01]  /*0850*/  IADD3 R0, PT, PT, R51, 0x28, RZ ;  /* 0x0000002833007810 */ /* 0x000fe20007ffe0ff */
[----:B------:R-:W3:Y:S01]  /*0860*/  @!P3 LDC.64 R52, c[0x0][0x3a0] ;  /* 0x0000e800ff34bb82 */ /* 0x000ee20000000a00 */
[----:B------:R-:W-:-:S02]  /*0870*/  LOP3.LUT R47, R47, 0xffdfffff, RZ, 0xc0, !PT ;  /* 0xffdfffff2f2f7812 */ /* 0x000fc400078ec0ff */
[C---:B------:R-:W-:Y:S02]  /*0880*/  @!P4 SHF.L.U32 R9, R8.reuse, 0x1, RZ ;  /* 0x000000010809c819 */ /* 0x040fe400000006ff */
[----:B------:R-:W-:Y:S02]  /*0890*/  @!P4 SHF.L.U64.HI R10, R8, 0x1, R5 ;  /* 0x00000001080ac819 */ /* 0x000fe40000010205 */
[----:B------:R-:W-:Y:S01]  /*08a0*/  ISETP.GE.U32.AND P2, PT, R0, UR16, PT ;  /* 0x0000001000007c0c */ /* 0x000fe2000bf46070 */
[----:B--2---:R-:W-:Y:S01]  /*08b0*/  @!P3 IMAD R16, R17, R2, RZ ;  /* 0x000000021110b224 */ /* 0x004fe200078e02ff */
[----:B------:R-:W-:Y:S01]  /*08c0*/  SHF.R.S32.HI R5, RZ, 0x1f, R0 ;  /* 0x0000001fff057819 */ /* 0x000fe20000011400 */
[----:B------:R-:W2:Y:S01]  /*08d0*/  @!P3 LDC.64 R30, c[0x0][0x398] ;  /* 0x0000e600ff1ebb82 */ /* 0x000ea20000000a00 */
[----:B------:R-:W-:Y:S02]  /*08e0*/  @P5 LOP3.LUT R47, R47, 0x200000, RZ, 0xfc, !PT ;  /* 0x002000002f2f5812 */ /* 0x000fe400078efcff */
[----:B------:R-:W-:-:S02]  /*08f0*/  @!P4 IADD3 R6, P1, PT, R9, R6, RZ ;  /* 0x000000060906c210 */ /* 0x000fc40007f3e0ff */
[----:B------:R-:W-:Y:S01]  /*0900*/  ISETP.GE.AND.EX P4, PT, R5, UR17, PT, P2 ;  /* 0x0000001105007c0c */ /* 0x000fe2000bf86320 */
[----:B------:R-:W-:Y:S01]  /*0910*/  @!P3 IMAD R21, R19, R3, R16 ;  /* 0x000000031315b224 */ /* 0x000fe200078e0210 */
[----:B------:R-:W-:Y:S01]  /*0920*/  LOP3.LUT P2, RZ, R47, 0x1000000, RZ, 0xc0, !PT ;  /* 0x010000002fff7812 */ /* 0x000fe2000784c0ff */
[----:B------:R-:W0:Y:S01]  /*0930*/  @!P5 LDC.64 R58, c[0x0][0x3a0] ;  /* 0x0000e800ff3adb82 */ /* 0x000e220000000a00 */
[----:B------:R-:W-:Y:S02]  /*0940*/  @!P3 MOV R16, R34 ;  /* 0x000000220010b202 */ /* 0x000fe40000000f00 */
[----:B------:R-:W-:-:S03]  /*0950*/  @!P3 MOV R17, R37 ;  /* 0x000000250011b202 */ /* 0x000fc60000000f00 */
[----:B------:R-:W-:Y:S02]  /*0960*/  @!P3 IMAD.WIDE.U32 R16, R19, R2, R16 ;  /* 0x000000021310b225 */ /* 0x000fe400078e0010 */
[----:B------:R-:W0:Y:S04]  /*0970*/  @!P5 LDC.64 R38, c[0x0][0x398] ;  /* 0x0000e600ff26db82 */ /* 0x000e280000000a00 */
[----:B------:R-:W-:-:S04]  /*0980*/  @!P2 IADD3.X R7, PT, PT, R10, R7, RZ, P1, !PT ;  /* 0x000000070a07a210 */ /* 0x000fc80000ffe4ff */
[----:B------:R-:W0:Y:S01]  /*0990*/  @!P5 LDC.64 R2, c[0x0][0x3f8] ;  /* 0x0000fe00ff02db82 */ /* 0x000e220000000a00 */
[----:B----4-:R-:W-:Y:S02]  /*09a0*/  @!P2 IADD3 R28, P1, PT, R9, R28, RZ ;  /* 0x0000001c091ca210 */ /* 0x010fe40007f3e0ff */
[----:B------:R-:W-:Y:S02]  /*09b0*/  @!P3 IADD3 R19, PT, PT, R17, R21, RZ ;  /* 0x000000151113b210 */ /* 0x000fe40007ffe0ff */
[----:B------:R-:W-:Y:S02]  /*09c0*/  @!P3 SHF.L.U32 R17, R16, 0x1, RZ ;  /* 0x000000011011b819 */ /* 0x000fe400000006ff */
[----:B------:R-:W-:Y:S01]  /*09d0*/  @!P2 IADD3.X R29, PT, PT, R10, R29, RZ, P1, !PT ;  /* 0x0000001d0a1da210 */ /* 0x000fe20000ffe4ff */
[----:B------:R-:W4:Y:S01]  /*09e0*/  @!P6 LDC.64 R8, c[0x0][0x3a0] ;  /* 0x0000e800ff08eb82 */ /* 0x000f220000000a00 */
[----:B------:R-:W-:Y:S01]  /*09f0*/  @!P3 SHF.L.U64.HI R18, R16, 0x1, R19 ;  /* 0x000000011012b819 */ /* 0x000fe20000010213 */
[----:B-1----:R-:W-:Y:S01]  /*0a00*/  @!P6 IMAD R16, R11, R12, RZ ;  /* 0x0000000c0b10e224 */ /* 0x002fe200078e02ff */
[----:B---3--:R-:W-:-:S03]  /*0a10*/  @!P3 IADD3 R52, P1, PT, R17, R52, RZ ;  /* 0x000000341134b210 */ /* 0x008fc60007f3e0ff */
[----:B------:R-:W-:Y:S01]  /*0a20*/  @!P6 IMAD R19, R14, R13, R16 ;  /* 0x0000000d0e13e224 */ /* 0x000fe200078e0210 */
[----:B------:R-:W-:Y:S01]  /*0a30*/  @!P3 IADD3.X R53, PT, PT, R18, R53, RZ, P1, !PT ;  /* 0x000000351235b210 */ /* 0x000fe20000ffe4ff */
[----:B------:R-:W1:Y:S01]  /*0a40*/  @!P4 LDC.64 R10, c[0x0][0x3f8] ;  /* 0x0000fe00ff0acb82 */ /* 0x000e620000000a00 */
[----:B--2---:R-:W-:Y:S02]  /*0a50*/  @!P3 IADD3 R30, P1, PT, R17, R30, RZ ;  /* 0x0000001e111eb210 */ /* 0x004fe40007f3e0ff */
[----:B------:R-:W-:Y:S02]  /*0a60*/  @!P6 MOV R16, R34 ;  /* 0x000000220010e202 */ /* 0x000fe40000000f00 */
[----:B------:R-:W-:Y:S01]  /*0a70*/  @!P6 MOV R17, R37 ;  /* 0x000000250011e202 */ /* 0x000fe20000000f00 */
[----:B0-----:R-:W-:Y:S02]  /*0a80*/  @!P5 IMAD R15, R15, R2, RZ ;  /* 0x000000020f0fd224 */ /* 0x001fe400078e02ff */
[----:B------:R-:W-:Y:S01]  /*0a90*/  @!P6 IMAD.WIDE.U32 R12, R14, R12, R16 ;  /* 0x0000000c0e0ce225 */ /* 0x000fe200078e0010 */
[----:B------:R-:W-:-:S04]  /*0aa0*/  @!P5 MOV R14, R34 ;  /* 0x00000022000ed202 */ /* 0x000fc80000000f00 */
[----:B------:R-:W-:Y:S01]  /*0ab0*/  @!P6 IADD3 R13, PT, PT, R13, R19, RZ ;  /* 0x000000130d0de210 */ /* 0x000fe20007ffe0ff */
[----:B------:R-:W-:Y:S01]  /*0ac0*/  @!P5 IMAD R19, R4, R3, R15 ;  /* 0x000000030413d224 */ /* 0x000fe200078e020f */
[----:B------:R-:W-:Y:S02]  /*0ad0*/  @!P5 MOV R15, R37 ;  /* 0x00000025000fd202 */ /* 0x000fe40000000f00 */
[C---:B------:R-:W-:Y:S02]  /*0ae0*/  @!P6 SHF.L.U32 R17, R12.reuse, 0x1, RZ ;  /* 0x000000010c11e819 */ /* 0x040fe400000006ff */
[----:B------:R-:W-:Y:S01]  /*0af0*/  @!P6 SHF.L.U64.HI R16, R12, 0x1, R13 ;  /* 0x000000010c10e819 */ /* 0x000fe2000001020d */
[----:B------:R-:W-:Y:S01]  /*0b00*/  @!P5 IMAD.WIDE.U32 R2, R4, R2, R14 ;  /* 0x000000020402d225 */ /* 0x000fe200078e000e */
[----:B------:R-:W-:Y:S01]  /*0b10*/  @!P3 IADD3.X R31, PT, PT, R18, R31, RZ, P1, !PT ;  /* 0x0000001f121fb210 */ /* 0x000fe20000ffe4ff */
[----:B------:R-:W0:Y:S01]  /*0b20*/  @!P4 LDC.64 R12, c[0x0][0x3a0] ;  /* 0x0000e800ff0ccb82 */ /* 0x000e220000000a00 */
[----:B----4-:R-:W-:-:S02]  /*0b30*/  @!P6 IADD3 R8, P1, PT, R17, R8, RZ ;  /* 0x000000081108e210 */ /* 0x010fc40007f3e0ff */
[----:B------:R-:W-:Y:S02]  /*0b40*/  @!P5 IADD3 R3, PT, PT, R3, R19, RZ ;  /* 0x000000130303d210 */ /* 0x000fe40007ffe0ff */
[----:B------:R-:W-:Y:S02]  /*0b50*/  @!P6 IADD3.X R9, PT, PT, R16, R9, RZ, P1, !PT ;  /* 0x000000091009e210 */ /* 0x000fe40000ffe4ff */
[----:B------:R-:W-:Y:S01]  /*0b60*/  @!P6 IADD3 R32, P1, PT, R17, R32, RZ ;  /* 0x000000201120e210 */ /* 0x000fe20007f3e0ff */
[----:B------:R-:W2:Y:S01]  /*0b70*/  @!P4 LDC.64 R14, c[0x0][0x398] ;  /* 0x0000e600ff0ecb82 */ /* 0x000ea20000000a00 */
[----:B-1----:R-:W-:Y:S01]  /*0b80*/  @!P4 IMAD R17, R5, R10, RZ ;  /* 0x0000000a0511c224 */ /* 0x002fe200078e02ff */
[C---:B------:R-:W-:Y:S02]  /*0b90*/  @!P5 SHF.L.U32 R5, R2.reuse, 0x1, RZ ;  /* 0x000000010205d819 */ /* 0x040fe400000006ff */
[----:B------:R-:W-:Y:S02]  /*0ba0*/  @!P5 SHF.L.U64.HI R4, R2, 0x1, R3 ;  /* 0x000000010204d819 */ /* 0x000fe40000010203 */
[----:B------:R-:W-:-:S02]  /*0bb0*/  @!P4 MOV R2, R34 ;  /* 0x000000220002c202 */ /* 0x000fc40000000f00 */
[----:B------:R-:W-:Y:S01]  /*0bc0*/  @!P4 MOV R3, R37 ;  /* 0x000000250003c202 */ /* 0x000fe20000000f00 */
[----:B------:R-:W-:Y:S01]  /*0bd0*/  @!P4 IMAD R17, R0, R11, R17 ;  /* 0x0000000b0011c224 */ /* 0x000fe200078e0211 */
[----:B------:R-:W-:Y:S02]  /*0be0*/  @!P6 IADD3.X R33, PT, PT, R16, R33, RZ, P1, !PT ;  /* 0x000000211021e210 */ /* 0x000fe40000ffe4ff */
[----:B------:R-:W-:Y:S01]  /*0bf0*/  @!P5 IADD3 R58, P1, PT, R5, R58, RZ ;  /* 0x0000003a053ad210 */ /* 0x000fe20007f3e0ff */
[----:B------:R-:W-:-:S03]  /*0c00*/  @!P4 IMAD.WIDE.U32 R10, R0, R10, R2 ;  /* 0x0000000a000ac225 */ /* 0x000fc600078e0002 */
[----:B------:R-:W-:Y:S02]  /*0c10*/  @!P5 IADD3.X R59, PT, PT, R4, R59, RZ, P1, !PT ;  /* 0x0000003b043bd210 */ /* 0x000fe40000ffe4ff */
[----:B------:R-:W-:Y:S02]  /*0c20*/  @!P5 IADD3 R38, P1, PT, R5, R38, RZ ;  /* 0x000000260526d210 */ /* 0x000fe40007f3e0ff */
[----:B------:R-:W-:Y:S02]  /*0c30*/  @!P4 IADD3 R5, PT, PT, R11, R17, RZ ;  /* 0x000000110b05c210 */ /* 0x000fe40007ffe0ff */
[----:B------:R-:W-:Y:S02]  /*0c40*/  @!P4 SHF.L.U32 R3, R10, 0x1, RZ ;  /* 0x000000010a03c819 */ /* 0x000fe400000006ff */
[----:B------:R-:W-:Y:S02]  /*0c50*/  @!P5 IADD3.X R39, PT, PT, R4, R39, RZ, P1, !PT ;  /* 0x000000270427d210 */ /* 0x000fe40000ffe4ff */
[----:B------:R-:W-:-:S02]  /*0c60*/  @!P4 SHF.L.U64.HI R0, R10, 0x1, R5 ;  /* 0x000000010a00c819 */ /* 0x000fc40000010205 */
[----:B0-----:R-:W-:Y:S02]  /*0c70*/  @!P4 IADD3 R10, P1, PT, R3, R12, RZ ;  /* 0x0000000c030ac210 */ /* 0x001fe40007f3e0ff */
[----:B------:R-:W-:Y:S02]  /*0c80*/  IADD3 R5, PT, PT, R51, 0x30, RZ ;  /* 0x0000003033057810 */ /* 0x000fe40007ffe0ff */
[C---:B------:R-:W-:Y:S02]  /*0c90*/  @!P4 IADD3.X R11, PT, PT, R0.reuse, R13, RZ, P1, !PT ;  /* 0x0000000d000bc210 */ /* 0x040fe40000ffe4ff */
[----:B--2---:R-:W-:Y:S02]  /*0ca0*/  @!P4 IADD3 R14, P1, PT, R3, R14, RZ ;  /* 0x0000000e030ec210 */ /* 0x004fe40007f3e0ff */
        /* <DEDUP_REMOVED lines=43> */
[----:B------:R-:W-:-:S04]  /*0f60*/  IADD3 R5, PT, PT, R51, 0x40, RZ ;  /* 0x0000004033057810 */ /* 0x000fc80007ffe0ff */
        /* <DEDUP_REMOVED lines=81> */
[----:B------:R-:W-:Y:S02]  /*1480*/  SHF.R.S32.HI R65, RZ, 0x1f, R49 ;  /* 0x0000001fff417819 */ /* 0x000fe40000011431 */
[----:B0-----:R-:W-:-:S04]  /*1490*/  @!P2 IADD3 R18, P1, PT, R19, R26, RZ ;  /* 0x0000001a1312a210 */ /* 0x001fc80007f3e0ff */
[----:B------:R-:W-:Y:S02]  /*14a0*/  @!P2 IADD3.X R19, PT, PT, R16, R27, RZ, P1, !PT ;  /* 0x0000001b1013a210 */ /* 0x000fe40000ffe4ff */
        /* <DEDUP_REMOVED lines=27> */
[----:B------:R-:W-:Y:S01]  /*1660*/  @!P2 MOV R66, R34 ;  /* 0x000000220042a202 */ /* 0x000fe20000000f00 */
[----:B------:R1:W-:Y:S01]  /*1670*/  STL.64 [R1+0x9a0], R6 ;  /* 0x0009a00601007387 */ /* 0x0003e20000100a00 */
[----:B0-----:R-:W-:Y:S01]  /*1680*/  @!P2 IMAD R0, R67, R64, RZ ;  /* 0x000000404300a224 */ /* 0x001fe200078e02ff */
[----:B------:R-:W-:-:S03]  /*1690*/  @!P2 MOV R67, R37 ;  /* 0x000000250043a202 */ /* 0x000fc60000000f00 */
[C---:B------:R-:W-:Y:S02]  /*16a0*/  @!P2 IMAD R65, R49.reuse, R65, R0 ;  /* 0x000000413141a224 */ /* 0x040fe400078e0200 */
[----:B------:R-:W-:-:S05]  /*16b0*/  @!P2 IMAD.WIDE.U32 R66, R49, R64, R66 ;  /* 0x000000403142a225 */ /* 0x000fca00078e0042 */
[----:B------:R-:W-:Y:S02]  /*16c0*/  @!P2 IADD3 R65, PT, PT, R67, R65, RZ ;  /* 0x000000414341a210 */ /* 0x000fe40007ffe0ff */
[C---:B------:R-:W-:Y:S02]  /*16d0*/  @!P2 SHF.L.U32 R46, R66.reuse, 0x1, RZ ;  /* 0x00000001422ea819 */ /* 0x040fe400000006ff */
[----:B------:R-:W-:Y:S02]  /*16e0*/  @!P2 SHF.L.U64.HI R0, R66, 0x1, R65 ;  /* 0x000000014200a819 */ /* 0x000fe40000010241 */
[----:B-1----:R-:W-:-:S04]  /*16f0*/  @!P2 IADD3 R6, P1, PT, R46, R26, RZ ;  /* 0x0000001a2e06a210 */ /* 0x002fc80007f3e0ff */
[----:B------:R-:W-:Y:S02]  /*1700*/  @!P2 IADD3.X R7, PT, PT, R0, R27, RZ, P1, !PT ;  /* 0x0000001b0007a210 */ /* 0x000fe40000ffe4ff */
[----:B------:R-:W0:Y:S01]  /*1710*/  @!P2 LDC.64 R26, c[0x0][0x398] ;  /* 0x0000e600ff1aab82 */ /* 0x000e220000000a00 */
[----:B------:R0:W-:Y:S01]  /*1720*/  STL.64 [R1+0x9a8], R62 ;  /* 0x0009a83e01007387 */ /* 0x0001e20000100a00 */
[----:B------:R-:W-:-:S04]  /*1730*/  LOP3.LUT R47, R47, 0xffffefff, RZ, 0xc0, !PT ;  /* 0xffffefff2f2f7812 */ /* 0x000fc800078ec0ff */
[----:B------:R-:W-:Y:S02]  /*1740*/  @P2 LOP3.LUT R47, R47, 0x1000, RZ, 0xfc, !PT ;  /* 0x000010002f2f2812 */ /* 0x000fe400078efcff */
        /* <DEDUP_REMOVED lines=17> */
[----:B------:R-:W-:-:S05]  /*1860*/  @!P2 IADD3.X R27, PT, PT, R66, R65, RZ, P1, !PT ;  /* 0x00000041421ba210 */ /* 0x000fca0000ffe4ff */
[----:B------:R0:W-:Y:S02]  /*1870*/  @!P2 STL.64 [R1+0x5d0], R26 ;  /* 0x0005d01a0100a387 */ /* 0x0001e40000100a00 */
[----:B0-----:R-:W0:Y:S01]  /*1880*/  @!P2 LDC.64 R26, c[0x0][0x398] ;  /* 0x0000e600ff1aab82 */ /* 0x001e220000000a00 */
[----:B------:R-:W-:-:S04]  /*1890*/  LOP3.LUT R47, R47, 0xfffff7ff, RZ, 0xc0, !PT ;  /* 0xfffff7ff2f2f7812 */ /* 0x000fc800078ec0ff */
[----:B------:R-:W-:Y:S02]  /*18a0*/  @P2 LOP3.LUT R47, R47, 0x800, RZ, 0xfc, !PT ;  /* 0x000008002f2f2812 */ /* 0x000fe400078efcff */
[----:B0-----:R-:W-:Y:S02]  /*18b0*/  @!P2 IADD3 R64, P1, PT, R0, R26, RZ ;  /* 0x0000001a0040a210 */ /* 0x001fe40007f3e0ff */
[----:B------:R-:W-:Y:S02]  /*18c0*/  IADD3 R0, PT, PT, R51, 0x78, RZ ;  /* 0x0000007833007810 */ /* 0x000fe40007ffe0ff */
[----:B------:R-:W-:Y:S02]  /*18d0*/  @!P2 IADD3.X R65, PT, PT, R66, R27, RZ, P1, !PT ;  /* 0x0000001b4241a210 */ /* 0x000fe40000ffe4ff */
[----:B------:R-:W-:Y:S02]  /*18e0*/  SHF.R.S32.HI R46, RZ, 0x1f, R0 ;  /* 0x0000001fff2e7819 */ /* 0x000fe40000011400 */
[----:B------:R-:W-:Y:S01]  /*18f0*/  ISETP.GE.U32.AND P1, PT, R0, UR16, PT ;  /* 0x0000001000007c0c */ /* 0x000fe2000bf26070 */
[----:B------:R0:W-:Y:S03]  /*1900*/  @!P2 STL.64 [R1+0x5c8], R64 ;  /* 0x0005c8400100a387 */ /* 0x0001e60000100a00 */
[----:B------:R-:W-:-:S13]  /*1910*/  ISETP.GE.AND.EX P2, PT, R46, UR17, PT, P1 ;  /* 0x000000112e007c0c */ /* 0x000fda000bf46310 */
[----:B------:R-:W1:Y:S08]  /*1920*/  @!P2 LDC.64 R26, c[0x0][0x3f8] ;  /* 0x0000fe00ff1aab82 */ /* 0x000e700000000a00 */
[----:B0-----:R-:W0:Y:S01]  /*1930*/  @!P2 LDC.64 R64, c[0x0][0x3a0] ;  /* 0x0000e800ff40ab82 */ /* 0x001e220000000a00 */
[----:B------:R-:W-:Y:S02]  /*1940*/  @!P2 MOV R66, R34 ;  /* 0x000000220042a202 */ /* 0x000fe40000000f00 */
[----:B------:R-:W-:Y:S01]  /*1950*/  @!P2 MOV R67, R37 ;  /* 0x000000250043a202 */ /* 0x000fe20000000f00 */
[----:B-1----:R-:W-:-:S02]  /*1960*/  @!P2 IMAD R46, R46, R26, RZ ;  /* 0x0000001a2e2ea224 */ /* 0x002fc400078e02ff */
[----:B------:R-:W-:-:S04]  /*1970*/  @!P2 IMAD.WIDE.U32 R66, R0, R26, R66 ;  /* 0x0000001a0042a225 */ /* 0x000fc800078e0042 */
[----:B------:R-:W-:Y:S01]  /*1980*/  @!P2 IMAD R27, R0, R27, R46 ;  /* 0x0000001b001ba224 */ /* 0x000fe200078e022e */
[----:B------:R-:W-:-:S04]  /*1990*/  @!P2 SHF.L.U32 R0, R66, 0x1, RZ ;  /* 0x000000014200a819 */ /* 0x000fc800000006ff */
[----:B------:R-:W-:Y:S02]  /*19a0*/  @!P2 IADD3 R27, PT, PT, R67, R27, RZ ;  /* 0x0000001b431ba210 */ /* 0x000fe40007ffe0ff */
[----:B0-----:R-:W-:Y:S02]  /*19b0*/  @!P2 IADD3 R26, P1, PT, R0, R64, RZ ;  /* 0x00000040001aa210 */ /* 0x001fe40007f3e0ff */
        /* <DEDUP_REMOVED lines=257> */
[----:B------:R-:W-:Y:S02]  /*29d0*/  @P2 LOP3.LUT R69, R69, 0x80000000, RZ, 0xfc, !PT ;  /* 0x8000000045452812 */ /* 0x000fe400078efcff */
[----:B0-----:R-:W-:Y:S02]  /*29e0*/  @!P2 IADD3 R64, P1, PT, R0, R26, RZ ;  /* 0x0000001a0040a210 */ /* 0x001fe40007f3e0ff */
[----:B------:R-:W-:Y:S02]  /*29f0*/  IADD3 R0, PT, PT, R51, 0xd8, RZ ;  /* 0x000000d833007810 */ /* 0x000fe40007ffe0ff */
[----:B------:R-:W-:Y:S02]  /*2a00*/  @!P2 IADD3.X R65, PT, PT, R66, R27, RZ, P1, !PT ;  /* 0x0000001b4241a210 */ /* 0x000fe40000ffe4ff */
[----:B------:R-:W-:-:S02]  /*2a10*/  SHF.R.S32.HI R46, RZ, 0x1f, R0 ;  /* 0x0000001fff2e7819 */ /* 0x000fc40000011400 */
        /* <DEDUP_REMOVED lines=696> */
[----:B0-----:R-:W0:Y:S01]  /*55a0*/  @!P2 LDC.64 R64, c[0x0][0x3a0] ;  /* 0x0000e800ff40ab82 */ /* 0x001e220000000a00 */
[-C--:B-1----:R-:W-:Y:S02]  /*55b0*/  @!P2 IMAD R46, R46, R26.reuse, RZ ;  /* 0x0000001a2e2ea224 */ /* 0x082fe400078e02ff */
[----:B------:R-:W-:-:S04]  /*55c0*/  @!P2 IMAD.WIDE.U32 R66, R0, R26, R66 ;  /* 0x0000001a0042a225 */ /* 0x000fc800078e0042 */
[----:B------:R-:W-:Y:S01]  /*55d0*/  @!P2 IMAD R27, R0, R27, R46 ;  /* 0x0000001b001ba224 */ /* 0x000fe200078e022e */
[----:B------:R-:W-:-:S04]  /*55e0*/  @!P2 SHF.L.U32 R0, R66, 0x1, RZ ;  /* 0x000000014200a819 */ /* 0x000fc800000006ff */
[----:B------:R-:W-:-:S04]  /*55f0*/  @!P2 IADD3 R27, PT, PT, R67, R27, RZ ;  /* 0x0000001b431ba210 */ /* 0x000fc80007ffe0ff */
[----:B------:R-:W-:Y:S02]  /*5600*/  @!P2 SHF.L.U64.HI R66, R66, 0x1, R27 ;  /* 0x000000014242a819 */ /* 0x000fe4000001021b */
[----:B------:R-:W1:Y:S01]  /*5610*/  @!P2 LDC.64 R26, c[0x0][0x398] ;  /* 0x0000e600ff1aab82 */ /* 0x000e620000000a00 */
[----:B------:R-:W-:-:S04]  /*5620*/  LOP3.LUT R69, R69, 0xfffffffe, RZ, 0xc0, !PT ;  /* 0xfffffffe45457812 */ /* 0x000fc800078ec0ff */
[----:B------:R-:W-:Y:S01]  /*5630*/  @P2 LOP3.LUT R69, R69, 0x1, RZ, 0xfc, !PT ;  /* 0x0000000145452812 */ /* 0x000fe200078efcff */
        /* <DEDUP_REMOVED lines=10> */
[----:B------:R0:W-:Y:S04]  /*56e0*/  STL.64 [R1+0x958], R68 ;  /* 0x0009584401007387 */ /* 0x0001e80000100a00 */
[----:B------:R-:W-:Y:S04]  /*56f0*/  STL [R1+0x92c], R69 ;  /* 0x00092c4501007387 */ /* 0x000fe80000100800 */
[----:B------:R-:W-:Y:S01]  /*5700*/  STL [R1+0x934], R69 ;  /* 0x0009344501007387 */ /* 0x000fe20000100800 */
[----:B0-----:R-:W-:-:S03]  /*5710*/  @!P2 IADD3 R68, P1, PT, R0, R64, RZ ;  /* 0x000000400044a210 */ /* 0x001fc60007f3e0ff */
[----:B------:R-:W-:Y:S04]  /*5720*/  STL [R1+0x93c], R69 ;  /* 0x00093c4501007387 */ /* 0x000fe80000100800 */
[----:B------:R-:W-:Y:S04]  /*5730*/  STL [R1+0x944], R69 ;  /* 0x0009444501007387 */ /* 0x000fe80000100800 */
[----:B------:R-:W-:Y:S04]  /*5740*/  STL [R1+0x94c], R69 ;  /* 0x00094c4501007387 */ /* 0x000fe80000100800 */
[----:B------:R0:W-:Y:S02]  /*5750*/  STL [R1+0x954], R69 ;  /* 0x0009544501007387 */ /* 0x0001e40000100800 */
[----:B0-----:R-:W-:-:S05]  /*5760*/  @!P2 IADD3.X R69, PT, PT, R66, R65, RZ, P1, !PT ;  /* 0x000000414245a210 */ /* 0x001fca0000ffe4ff */
        /* <DEDUP_REMOVED lines=41> */
[----:B------:R-:W0:Y:S02]  /*5a00*/  @!P2 LDC.64 R26, c[0x0][0x398] ;  /* 0x0000e600ff1aab82 */ /* 0x000e240000000a00 */
[----:B0-----:R-:W-:-:S04]  /*5a10*/  @!P2 IADD3 R64, P3, PT, R46, R26, RZ ;  /* 0x0000001a2e40a210 */ /* 0x001fc80007f7e0ff */
[----:B------:R-:W-:Y:S02]  /*5a20*/  @!P2 IADD3.X R65, PT, PT, R0, R27, RZ, P3, !PT ;  /* 0x0000001b0041a210 */ /* 0x000fe40001ffe4ff */
[----:B------:R-:W-:-:S04]  /*5a30*/  IADD3 R0, PT, PT, R51, 0x1e0, RZ ;  /* 0x000001e033007810 */ /* 0x000fc80007ffe0ff */
[----:B------:R-:W-:Y:S02]  /*5a40*/  SHF.R.S32.HI R46, RZ, 0x1f, R0 ;  /* 0x0000001fff2e7819 */ /* 0x000fe40000011400 */
[----:B------:R-:W-:-:S04]  /*5a50*/  ISETP.GE.U32.AND P3, PT, R0, UR16, PT ;  /* 0x0000001000007c0c */ /* 0x000fc8000bf66070 */
[----:B------:R-:W-:Y:S01]  /*5a60*/  ISETP.GE.AND.EX P3, PT, R46, UR17, PT, P3 ;  /* 0x000000112e007c0c */ /* 0x000fe2000bf66330 */
[----:B------:R0:W-:-:S12]  /*5a70*/  @!P2 STL.64 [R1+0x2e8], R64 ;  /* 0x0002e8400100a387 */ /* 0x0001d80000100a00 */
[----:B0-----:R-:W0:Y:S08]  /*5a80*/  @!P3 LDC.64 R64, c[0x0][0x3f8] ;  /* 0x0000fe00ff40bb82 */ /* 0x001e300000000a00 */
        /* <DEDUP_REMOVED lines=62> */
[----:B------:R0:W-:-:S12]  /*5e70*/  STL.64 [R1+0x738], R34 ;  /* 0x0007382201007387 */ /* 0x0001d80000100a00 */
[----:B------:R-:W-:Y:S01]  /*5e80*/  @!P6 MOV R66, R34 ;  /* 0x000000220042e202 */ /* 0x000fe20000000f00 */
[----:B------:R-:W1:Y:S01]  /*5e90*/  @!P6 LDC.64 R64, c[0x0][0x3f8] ;  /* 0x0000fe00ff40eb82 */ /* 0x000e620000000a00 */
[----:B0-----:R-:W-:Y:S02]  /*5ea0*/  MOV R34, R62 ;  /* 0x0000003e00227202 */ /* 0x001fe40000000f00 */
[----:B------:R-:W-:Y:S02]  /*5eb0*/  MOV R35, R63 ;  /* 0x0000003f00237202 */ /* 0x000fe40000000f00 */
[----:B------:R-:W2:Y:S03]  /*5ec0*/  LDL.LU.64 R62, [R1+0x9a8] ;  /* 0x0009a800013e7983 */ /* 0x000ea60000300a00 */
[----:B------:R-:W0:Y:S01]  /*5ed0*/  @!P6 LDC.64 R26, c[0x0][0x3a0] ;  /* 0x0000e800ff1aeb82 */ /* 0x000e220000000a00 */
[----:B------:R-:W-:-:S02]  /*5ee0*/  @!P6 MOV R67, R37 ;  /* 0x000000250043e202 */ /* 0x000fc40000000f00 */
[----:B------:R-:W-:Y:S01]  /*5ef0*/  LOP3.LUT R47, R47, 0x7fffffff, RZ, 0xc0, !PT ;  /* 0x7fffffff2f2f7812 */ /* 0x000fe200078ec0ff */
[----:B------:R-:W-:Y:S01]  /*5f00*/  STL [R1+0x72c], R36 ;  /* 0x00072c2401007387 */ /* 0x000fe20000100800 */
[-C--:B-1----:R-:W-:Y:S02]  /*5f10*/  @!P6 IMAD R46, R46, R64.reuse, RZ ;  /* 0x000000402e2ee224 */ /* 0x082fe400078e02ff */
[----:B------:R-:W-:-:S04]  /*5f20*/  @!P6 IMAD.WIDE.U32 R66, R0, R64, R66 ;  /* 0x000000400042e225 */ /* 0x000fc800078e0042 */
[----:B------:R-:W-:Y:S01]  /*5f30*/  @!P6 IMAD R65, R0, R65, R46 ;  /* 0x000000410041e224 */ /* 0x000fe200078e022e */
[C---:B------:R-:W-:Y:S01]  /*5f40*/  @!P6 SHF.L.U32 R46, R66.reuse, 0x1, RZ ;  /* 0x00000001422ee819 */ /* 0x040fe200000006ff */
[----:B------:R0:W-:Y:S03]  /*5f50*/  STL.64 [R1+0x740], R36 ;  /* 0x0007402401007387 */ /* 0x0001e60000100a00 */
[----:B------:R-:W-:Y:S02]  /*5f60*/  @!P6 IADD3 R0, PT, PT, R67, R65, RZ ;  /* 0x000000414300e210 */ /* 0x000fe40007ffe0ff */
[----:B------:R-:W-:Y:S02]  /*5f70*/  @P1 LOP3.LUT R47, R47, 0x80000000, RZ, 0xfc, !PT ;  /* 0x800000002f2f1812 */ /* 0x000fe400078efcff */
[----:B------:R-:W-:Y:S01]  /*5f80*/  @!P6 SHF.L.U64.HI R0, R66, 0x1, R0 ;  /* 0x000000014200e819 */ /* 0x000fe20000010200 */
[----:B------:R1:W-:Y:S01]  /*5f90*/  STL [R1+0x724], R37 ;  /* 0x0007242501007387 */ /* 0x0003e20000100800 */
[----:B0-----:R-:W-:-:S04]  /*5fa0*/  @!P6 IADD3 R36, P1, PT, R46, R26, RZ ;  /* 0x0000001a2e24e210 */ /* 0x001fc80007f3e0ff */
[----:B-1----:R-:W-:Y:S02]  /*5fb0*/  @!P6 IADD3.X R37, PT, PT, R0, R27, RZ, P1, !PT ;  /* 0x0000001b0025e210 */ /* 0x002fe40000ffe4ff */
[----:B------:R-:W0:Y:S03]  /*5fc0*/  @!P6 LDC.64 R26, c[0x0][0x398] ;  /* 0x0000e600ff1aeb82 */ /* 0x000e260000000a00 */
[----:B------:R1:W-:Y:S02]  /*5fd0*/  STL.64 [R1+0x748], R36 ;  /* 0x0007482401007387 */ /* 0x0003e40000100a00 */
[----:B-1----:R-:W-:Y:S02]  /*5fe0*/  MOV R36, R34 ;  /* 0x0000002200247202 */ /* 0x002fe40000000f00 */
[----:B------:R-:W-:Y:S02]  /*5ff0*/  MOV R37, R35 ;  /* 0x0000002300257202 */ /* 0x000fe40000000f00 */
[----:B0-----:R-:W-:-:S04]  /*6000*/  @!P6 IADD3 R34, P1, PT, R46, R26, RZ ;  /* 0x0000001a2e22e210 */ /* 0x001fc80007f3e0ff */
[----:B------:R-:W-:Y:S01]  /*6010*/  @!P6 IADD3.X R35, PT, PT, R0, R27, RZ, P1, !PT ;  /* 0x0000001b0023e210 */ /* 0x000fe20000ffe4ff */
[----:B------:R-:W-:-:S06]  /*6020*/  HFMA2 R27, -RZ, RZ, 0, 0 ;  /* 0x00000000ff1b7431 */ /* 0x000fcc00000001ff */
[----:B--2---:R-:W2:Y:S01]  /*6030*/  @!P0 LDG.E R27, desc[UR10][R62.64] ;  /* 0x0000000a3e1b8981 */ /* 0x004ea2000c1e1900 */
[----:B------:R-:W-:-:S03]  /*6040*/  MOV R0, RZ ;  /* 0x000000ff00007202 */ /* 0x000fc60000000f00 */
        /* <DEDUP_REMOVED lines=9> */
[----:B------:R-:W-:Y:S04]  /*60e0*/  STL.64 [R1+0x758], R34 ;  /* 0x0007582201007387 */ /* 0x000fe80000100a00 */
[----:B------:R-:W-:Y:S01]  /*60f0*/  STL [R1+0x7a8], R34 ;  /* 0x0007a82201007387 */ /* 0x000fe20000100800 */
[----:B0-----:R-:W-:-:S03]  /*6100*/  PRMT R50, RZ, 0x7610, R50 ;  /* 0x00007610ff327816 */ /* 0x001fc60000000032 */
[----:B------:R-:W-:Y:S04]  /*6110*/  STL [R1+0x7f0], R34 ;  /* 0x0007f02201007387 */ /* 0x000fe80000100800 */
[----:B------:R-:W-:Y:S04]  /*6120*/  STL [R1+0x820], R34 ;  /* 0x0008202201007387 */ /* 0x000fe80000100800 */
[----:B------:R-:W-:Y:S04]  /*6130*/  STL.64 [R1+0x848], R34 ;  /* 0x0008482201007387 */ /* 0x000fe80000100a00 */
[----:B------:R-:W-:Y:S04]  /*6140*/  STL [R1+0x87c], R34 ;  /* 0x00087c2201007387 */ /* 0x000fe80000100800 */
[----:B------:R-:W-:Y:S04]  /*6150*/  STL [R1+0x8ac], R34 ;  /* 0x0008ac2201007387 */ /* 0x000fe80000100800 */
[----:B------:R-:W-:Y:S04]  /*6160*/  STL [R1+0x8dc], R34 ;  /* 0x0008dc2201007387 */ /* 0x000fe80000100800 */
[----:B------:R0:W-:Y:S04]  /*6170*/  STL.64 [R1+0x910], R34 ;  /* 0x0009102201007387 */ /* 0x0001e80000100a00 */
[----:B------:R-:W-:Y:S04]  /*6180*/  STL [R1+0x968], R48 ;  /* 0x0009683001007387 */ /* 0x000fe80000100800 */
[----:B------:R-:W-:Y:S04]  /*6190*/  STL [R1+0x970], R48 ;  /* 0x0009703001007387 */ /* 0x000fe80000100800 */
[----:B------:R-:W-:Y:S01]  /*61a0*/  STL [R1+0x984], R48 ;  /* 0x0009843001007387 */ /* 0x000fe20000100800 */
[----:B0-----:R-:W-:-:S02]  /*61b0*/  MOV R34, R6 ;  /* 0x0000000600227202 */ /* 0x001fc40000000f00 */
[----:B------:R-:W-:Y:S01]  /*61c0*/  MOV R35, R7 ;  /* 0x0000000700237202 */ /* 0x000fe20000000f00 */
        /* <DEDUP_REMOVED lines=53> */
[----:B--2---:R-:W-:-:S03]  /*6520*/  @!P0 PRMT R50, R27, 0x7610, R50 ;  /* 0x000076101b328816 */ /* 0x004fc60000000032 */
[----:B------:R-:W-:Y:S04]  /*6530*/  STL [R1+0x924], R51 ;  /* 0x0009243301007387 */ /* 0x000fe80000100800 */
[----:B------:R-:W2:Y:S04]  /*6540*/  LDL.LU.64 R6, [R1+0x9a0] ;  /* 0x0009a00001067983 */ /* 0x000ea80000300a00 */
[----:B------:R-:W3:Y:S04]  /*6550*/  @!P0 LDG.E R0, desc[UR10][R60.64] ;  /* 0x0000000a3c008981 */ /* 0x000ee8000c1e1900 */
[----:B------:R0:W-:Y:S04]  /*6560*/  STL.S16 [R1+0x250], R50 ;  /* 0x0002503201007387 */ /* 0x0001e80000100600 */
[----:B0-----:R-:W4:Y:S01]  /*6570*/  LDL.LU R50, [R1+0x998] ;  /* 0x0009980001327983 */ /* 0x001f220000300800 */
[----:B------:R-:W-:-:S04]  /*6580*/  LOP3.LUT R47, R47, 0xbfffffff, RZ, 0xc0, !PT ;  /* 0xbfffffff2f2f7812 */ /* 0x000fc800078ec0ff */
[----:B------:R-:W-:-:S04]  /*6590*/  @P2 LOP3.LUT R47, R47, 0x40000000, RZ, 0xfc, !PT ;  /* 0x400000002f2f2812 */ /* 0x000fc800078efcff */
[----:B------:R-:W-:-:S04]  /*65a0*/  LOP3.LUT R47, R47, 0xdfffffff, RZ, 0xc0, !PT ;  /* 0xdfffffff2f2f7812 */ /* 0x000fc800078ec0ff */
[----:B------:R-:W-:Y:S02]  /*65b0*/  @P3 LOP3.LUT R47, R47, 0x20000000, RZ, 0xfc, !PT ;  /* 0x200000002f2f3812 */ /* 0x000fe400078efcff */
[----:B------:R-:W-:Y:S02]  /*65c0*/  PRMT R26, RZ, 0x7610, R26 ;  /* 0x00007610ff1a7816 */ /* 0x000fe4000000001a */
[----:B------:R-:W-:-:S04]  /*65d0*/  LOP3.LUT R47, R47, 0xefffffff, RZ, 0xc0, !PT ;  /* 0xefffffff2f2f7812 */ /* 0x000fc800078ec0ff */
[----:B------:R-:W-:-:S04]  /*65e0*/  @P4 LOP3.LUT R47, R47, 0x10000000, RZ, 0xfc, !PT ;  /* 0x100000002f2f4812 */ /* 0x000fc800078efcff */
[----:B------:R-:W-:Y:S02]  /*65f0*/  LOP3.LUT P4, RZ, R47, 0x1000000, RZ, 0xc0, !PT ;  /* 0x010000002fff7812 */ /* 0x000fe4000788c0ff */
[----:B---3--:R-:W-:-:S05]  /*6600*/  @!P0 PRMT R26, R0, 0x7632, R26 ;  /* 0x00007632001a8816 */ /* 0x008fca000000001a */
[----:B------:R0:W-:Y:S01]  /*6610*/  STL.S16 [R1+0x28c], R26 ;  /* 0x00028c1a01007387 */ /* 0x0001e20000100600 */
[----:B----4-:R-:W-:Y:S01]  /*6620*/  PRMT R50, RZ, 0x7610, R50 ;  /* 0x00007610ff327816 */ /* 0x010fe20000000032 */
[----:B0-----:R-:W-:-:S03]  /*6630*/  HFMA2 R26, -RZ, RZ, 0, 0 ;  /* 0x00000000ff1a7431 */ /* 0x001fc600000001ff */
[----:B------:R-:W-:-:S05]  /*6640*/  @!P0 PRMT R50, R0, 0x7610, R50 ;  /* 0x0000761000328816 */ /* 0x000fca0000000032 */
[----:B------:R0:W-:Y:S04]  /*6650*/  STL.S16 [R1+0x284], R50 ;  /* 0x0002843201007387 */ /* 0x0001e80000100600 */
[----:B--2---:R1:W2:Y:S04]  /*6660*/  @!P4 LDG.E R26, desc[UR10][R6.64] ;  /* 0x0000000a061ac981 */ /* 0x0042a8000c1e1900 */
[----:B0-----:R-:W3:Y:S01]  /*6670*/  LDL.LU R50, [R1+0x990] ;  /* 0x0009900001327983 */ /* 0x001ee20000300800 */
[----:B-1----:R-:W-:-:S06]  /*6680*/  MOV R6, RZ ;  /* 0x000000ff00067202 */ /* 0x002fcc0000000f00 */
[----:B------:R-:W4:Y:S01]  /*6690*/  @!P4 LDG.E R6, desc[UR10][R28.64] ;  /* 0x0000000a1c06c981 */ /* 0x000f22000c1e1900 */
[----:B---3--:R-:W-:-:S04]  /*66a0*/  PRMT R50, RZ, 0x7610, R50 ;  /* 0x00007610ff327816 */ /* 0x008fc80000000032 */
[----:B--2---:R-:W-:-:S05]  /*66b0*/  @!P4 PRMT R50, R26, 0x7610, R50 ;  /* 0x000076101a32c816 */ /* 0x004fca0000000032 */
[----:B------:R0:W-:Y:S04]  /*66c0*/  STL.S16 [R1+0x210], R50 ;  /* 0x0002103201007387 */ /* 0x0001e80000100600 */
[----:B0-----:R-:W2:Y:S01]  /*66d0*/  LDL.LU R50, [R1+0x98c] ;  /* 0x00098c0001327983 */ /* 0x001ea20000300800 */
[----:B------:R-:W-:Y:S02]  /*66e0*/  LOP3.LUT R47, R47, 0xf7ffffff, RZ, 0xc0, !PT ;  /* 0xf7ffffff2f2f7812 */ /* 0x000fe400078ec0ff */
[----:B------:R-:W-:Y:S02]  /*66f0*/  PRMT R7, RZ, 0x7610, R7 ;  /* 0x00007610ff077816 */ /* 0x000fe40000000007 */
[----:B------:R-:W-:Y:S02]  /*6700*/  @P5 LOP3.LUT R47, R47, 0x8000000, RZ, 0xfc, !PT ;  /* 0x080000002f2f5812 */ /* 0x000fe400078efcff */
[----:B----4-:R-:W-:-:S02]  /*6710*/  @!P4 PRMT R7, R6, 0x7632, R7 ;  /* 0x000076320607c816 */ /* 0x010fc40000000007 */
[----:B------:R-:W-:-:S03]  /*6720*/  LOP3.LUT P3, RZ, R47, 0x800000, RZ, 0xc0, !PT ;  /* 0x008000002fff7812 */ /* 0x000fc6000786c0ff */
[----:B------:R0:W-:Y:S02]  /*6730*/  STL.S16 [R1+0x294], R7 ;  /* 0x0002940701007387 */ /* 0x0001e40000100600 */
[----:B0-----:R-:W-:-:S08]  /*6740*/  MOV R7, RZ ;  /* 0x000000ff00077202 */ /* 0x001fd00000000f00 */
[----:B------:R0:W3:Y:S01]  /*6750*/  @!P3 LDG.E R7, desc[UR10][R30.64] ;  /* 0x0000000a1e07b981 */ /* 0x0000e2000c1e1900 */
[----:B--2---:R-:W-:-:S04]  /*6760*/  PRMT R50, RZ, 0x7610, R50 ;  /* 0x00007610ff327816 */ /* 0x004fc80000000032 */
[----:B------:R-:W-:-:S05]  /*6770*/  @!P4 PRMT R50, R26, 0x7632, R50 ;  /* 0x000076321a32c816 */ /* 0x000fca0000000032 */
[----:B------:R1:W-:Y:S04]  /*6780*/  STL.S16 [R1+0x23c], R50 ;  /* 0x00023c3201007387 */ /* 0x0003e80000100600 */
[----:B-1----:R-:W2:Y:S01]  /*6790*/  LDL.LU R50, [R1+0x988] ;  /* 0x0009880001327983 */ /* 0x002ea20000300800 */
[----:B0-----:R-:W-:Y:S02]  /*67a0*/  PRMT R30, RZ, 0x7610, R30 ;  /* 0x00007610ff1e7816 */ /* 0x001fe4000000001e */
[----:B------:R-:W-:Y:S02]  /*67b0*/  LOP3.LUT P1, RZ, R47, 0x400000, RZ, 0xc0, !PT ;  /* 0x004000002fff7812 */ /* 0x000fe4000782c0ff */
[----:B---3--:R-:W-:-:S05]  /*67c0*/  @!P3 PRMT R30, R7, 0x7632, R30 ;  /* 0x00007632071eb816 */ /* 0x008fca000000001e */
[----:B------:R0:W-:Y:S02]  /*67d0*/  STL.S16 [R1+0x2fc], R30 ;  /* 0x0002fc1e01007387 */ /* 0x0001e40000100600 */
[----:B0-----:R-:W-:-:S06]  /*67e0*/  HFMA2 R30, -RZ, RZ, 0, 0 ;  /* 0x00000000ff1e7431 */ /* 0x001fcc00000001ff */
[----:B------:R0:W3:Y:S01]  /*67f0*/  @!P1 LDG.E R30, desc[UR10][R8.64] ;  /* 0x0000000a081e9981 */ /* 0x0000e2000c1e1900 */
[----:B--2---:R-:W-:-:S04]  /*6800*/  PRMT R50, RZ, 0x7610, R50 ;  /* 0x00007610ff327816 */ /* 0x004fc80000000032 */
[----:B------:R-:W-:-:S05]  /*6810*/  @!P3 PRMT R50, R7, 0x7610, R50 ;  /* 0x000076100732b816 */ /* 0x000fca0000000032 */
[----:B------:R1:W-:Y:S04]  /*6820*/  STL.S16 [R1+0x2d8], R50 ;  /* 0x0002d83201007387 */ /* 0x0003e80000100600 */
[----:B-1----:R-:W2:Y:S01]  /*6830*/  LDL.LU R50, [R1+0x980] ;  /* 0x0009800001327983 */ /* 0x002ea20000300800 */
[----:B0-----:R-:W-:-:S06]  /*6840*/  MOV R8, RZ ;  /* 0x000000ff00087202 */ /* 0x001fcc0000000f00 */
[----:B------:R-:W4:Y:S01]  /*6850*/  @!P1 LDG.E R8, desc[UR10][R32.64] ;  /* 0x0000000a20089981 */ /* 0x000f22000c1e1900 */
[----:B------:R-:W-:Y:S02]  /*6860*/  PRMT R28, RZ, 0x7610, R28 ;  /* 0x00007610ff1c7816 */ /* 0x000fe4000000001c */
[----:B------:R-:W-:Y:S02]  /*6870*/  PRMT R48, RZ, 0x7610, R48 ;  /* 0x00007610ff307816 */ /* 0x000fe40000000030 */
[----:B------:R-:W-:Y:S02]  /*6880*/  @!P4 PRMT R28, R6, 0x7610, R28 ;  /* 0x00007610061cc816 */ /* 0x000fe4000000001c */
[----:B------:R-:W-:-:S03]  /*6890*/  @!P0 PRMT R48, R27, 0x7632, R48 ;  /* 0x000076321b308816 */ /* 0x000fc60000000030 */
[----:B------:R0:W-:Y:S04]  /*68a0*/  STL.S16 [R1+0x290], R28 ;  /* 0x0002901c01007387 */ /* 0x0001e80000100600 */
[----:B------:R1:W-:Y:S01]  /*68b0*/  STL.S16 [R1+0x264], R48 ;  /* 0x0002643001007387 */ /* 0x0003e20000100600 */
[----:B0-----:R-:W-:-:S03]  /*68c0*/  HFMA2 R28, -RZ, RZ, 0, 0 ;  /* 0x00000000ff1c7431 */ /* 0x001fc600000001ff */
[----:B-1----:R-:W4:Y:S04]  /*68d0*/  LDL.LU R48, [R1+0x994] ;  /* 0x0009940001307983 */ /* 0x002f280000300800 */
[----:B------:R-:W4:Y:S01]  /*68e0*/  @!P3 LDG.E R28, desc[UR10][R52.64] ;  /* 0x0000000a341cb981 */ /* 0x000f22000c1e1900 */
[----:B------:R-:W-:Y:S02]  /*68f0*/  PRMT R9, RZ, 0x7610, R9 ;  /* 0x00007610ff097816 */ /* 0x000fe40000000009 */
[----:B--2---:R-:W-:-:S04]  /*6900*/  PRMT R50, RZ, 0x7610, R50 ;  /* 0x00007610ff327816 */ /* 0x004fc80000000032 */
[----:B---3--:R-:W-:-:S05]  /*6910*/  @!P1 PRMT R50, R30, 0x7610, R50 ;  /* 0x000076101e329816 */ /* 0x008fca0000000032 */
[----:B------:R0:W-:Y:S04]  /*6920*/  STL.S16 [R1+0x2dc], R50 ;  /* 0x0002dc3201007387 */ /* 0x0001e80000100600 */
[----:B0-----:R-:W2:Y:S01]  /*6930*/  LDL.LU R50, [R1+0x97c] ;  /* 0x00097c0001327983 */ /* 0x001ea20000300800 */
[----:B------:R-:W-:Y:S02]  /*6940*/  LOP3.LUT P2, RZ, R47, 0x200000, RZ, 0xc0, !PT ;  /* 0x002000002fff7812 */ /* 0x000fe4000784c0ff */
[----:B----4-:R-:W-:-:S05]  /*6950*/  @!P1 PRMT R9, R8, 0x7632, R9 ;  /* 0x0000763208099816 */ /* 0x010fca0000000009 */
[----:B------:R0:W-:Y:S02]  /*6960*/  STL.S16 [R1+0x32c], R9 ;  /* 0x00032c0901007387 */ /* 0x0001e40000100600 */
[----:B0-----:R-:W-:-:S06]  /*6970*/  MOV R9, RZ ;  /* 0x000000ff00097202 */ /* 0x001fcc0000000f00 */
[----:B------:R0:W3:Y:S01]  /*6980*/  @!P2 LDG.E R9, desc[UR10][R38.64] ;  /* 0x0000000a2609a981 */ /* 0x0000e2000c1e1900 */
[----:B------:R-:W-:-:S04]  /*6990*/  PRMT R32, RZ, 0x7610, R32 ;  /* 0x00007610ff207816 */ /* 0x000fc80000000020 */
[----:B------:R-:W-:-:S05]  /*69a0*/  @!P1 PRMT R32, R8, 0x7610, R32 ;  /* 0x0000761008209816 */ /* 0x000fca0000000020 */
[----:B------:R1:W-:Y:S01]  /*69b0*/  STL.S16 [R1+0x308], R32 ;  /* 0x0003082001007387 */ /* 0x0003e20000100600 */
[----:B------:R-:W-:Y:S01]  /*69c0*/  PRMT R48, RZ, 0x7610, R48 ;  /* 0x00007610ff307816 */ /* 0x000fe20000000030 */
[----:B-1----:R-:W-:-:S03]  /*69d0*/  HFMA2 R32, -RZ, RZ, 0, 0 ;  /* 0x00000000ff207431 */ /* 0x002fc600000001ff */
[----:B------:R-:W-:-:S05]  /*69e0*/  @!P3 PRMT R48, R28, 0x7632, R48 ;  /* 0x000076321c30b816 */ /* 0x000fca0000000030 */
[----:B------:R1:W-:Y:S04]  /*69f0*/  STL.S16 [R1+0x2f8], R48 ;  /* 0x0002f83001007387 */ /* 0x0003e80000100600 */
[----:B------:R-:W4:Y:S04]  /*6a00*/  @!P2 LDG.E R32, desc[UR10][R58.64] ;  /* 0x0000000a3a20a981 */ /* 0x000f28000c1e1900 */
[----:B-1----:R-:W4:Y:S01]  /*6a10*/  LDL.LU R48, [R1+0x984] ;  /* 0x0009840001307983 */ /* 0x002f220000300800 */
[----:B--2---:R-:W-:-:S04]  /*6a20*/  PRMT R50, RZ, 0x7610, R50 ;  /* 0x00007610ff327816 */ /* 0x004fc80000000032 */
[----:B------:R-:W-:-:S05]  /*6a30*/  @!P1 PRMT R50, R30, 0x7632, R50 ;  /* 0x000076321e329816 */ /* 0x000fca0000000032 */
[----:B------:R1:W-:Y:S04]  /*6a40*/  STL.S16 [R1+0x328], R50 ;  /* 0x0003283201007387 */ /* 0x0003e80000100600 */
[----:B-1----:R-:W2:Y:S01]  /*6a50*/  LDL.LU R50, [R1+0x978] ;  /* 0x0009780001327983 */ /* 0x002ea20000300800 */
[----:B------:R-:W-:Y:S02]  /*6a60*/  LOP3.LUT R47, R47, 0xfbffffff, RZ, 0xc0, !PT ;  /* 0xfbffffff2f2f7812 */ /* 0x000fe400078ec0ff */
[----:B0-----:R-:W-:Y:S02]  /*6a70*/  PRMT R38, RZ, 0x7610, R38 ;  /* 0x00007610ff267816 */ /* 0x001fe40000000026 */
[----:B------:R-:W-:Y:S02]  /*6a80*/  @P6 LOP3.LUT R47, R47, 0x4000000, RZ, 0xfc, !PT ;  /* 0x040000002f2f6812 */ /* 0x000fe400078efcff */
[----:B---3--:R-:W-:-:S02]  /*6a90*/  @!P2 PRMT R38, R9, 0x7632, R38 ;  /* 0x000076320926a816 */ /* 0x008fc40000000026 */
[----:B------:R-:W-:-:S03]  /*6aa0*/  LOP3.LUT P5, RZ, R47, 0x100000, RZ, 0xc0, !PT ;  /* 0x001000002fff7812 */ /* 0x000fc600078ac0ff */
[----:B------:R0:W-:Y:S02]  /*6ab0*/  STL.S16 [R1+0x36c], R38 ;  /* 0x00036c2601007387 */ /* 0x0001e40000100600 */
[----:B0-----:R-:W-:-:S08]  /*6ac0*/  HFMA2 R38, -RZ, RZ, 0, 0 ;  /* 0x00000000ff267431 */ /* 0x001fd000000001ff */
[----:B------:R0:W3:Y:S02]  /*6ad0*/  @!P5 LDG.E R38, desc[UR10][R10.64] ;  /* 0x0000000a0a26d981 */ /* 0x0000e4000c1e1900 */
[----:B0-----:R-:W-:-:S06]  /*6ae0*/  MOV R10, RZ ;  /* 0x000000ff000a7202 */ /* 0x001fcc0000000f00 */
[----:B------:R-:W3:Y:S01]  /*6af0*/  @!P5 LDG.E R10, desc[UR10][R14.64] ;  /* 0x0000000a0e0ad981 */ /* 0x000ee2000c1e1900 */
        /* <DEDUP_REMOVED lines=8> */
[----:B------:R-:W-:Y:S02]  /*6b80*/  PRMT R52, RZ, 0x7610, R52 ;  /* 0x00007610ff347816 */ /* 0x000fe40000000034 */
[----:B------:R-:W-:Y:S02]  /*6b90*/  PRMT R11, RZ, 0x7610, R11 ;  /* 0x00007610ff0b7816 */ /* 0x000fe4000000000b */
[----:B------:R-:W-:Y:S02]  /*6ba0*/  @!P3 PRMT R52, R28, 0x7610, R52 ;  /* 0x000076101c34b816 */ /* 0x000fe40000000034 */
[----:B------:R-:W-:-:S02]  /*6bb0*/  LOP3.LUT P3, RZ, R47, 0x80000, RZ, 0xc0, !PT ;  /* 0x000800002fff7812 */ /* 0x000fc4000786c0ff */
[----:B------:R-:W-:Y:S02]  /*6bc0*/  LOP3.LUT P1, RZ, R47, 0x40000, RZ, 0xc0, !PT ;  /* 0x000400002fff7812 */ /* 0x000fe4000782c0ff */
[----:B---3--:R-:W-:-:S05]  /*6bd0*/  @!P5 PRMT R11, R10, 0x7632, R11 ;  /* 0x000076320a0bd816 */ /* 0x008fca000000000b */
[----:B------:R0:W-:Y:S02]  /*6be0*/  STL.S16 [R1+0x3c0], R11 ;  /* 0x0003c00b01007387 */ /* 0x0001e40000100600 */
[----:B0-----:R-:W-:-:S06]  /*6bf0*/  MOV R11, RZ ;  /* 0x000000ff000b7202 */ /* 0x001fcc0000000f00 */
[----:B------:R0:W3:Y:S01]  /*6c00*/  @!P3 LDG.E R11, desc[UR10][R42.64] ;  /* 0x0000000a2a0bb981 */ /* 0x0000e2000c1e1900 */
[----:B------:R-:W-:Y:S01]  /*6c10*/  PRMT R15, RZ, 0x7610, R15 ;  /* 0x00007610ff0f7816 */ /* 0x000fe2000000000f */
[----:B0-----:R-:W-:-:S03]  /*6c20*/  HFMA2 R42, -RZ, RZ, 0, 0 ;  /* 0x00000000ff2a7431 */ /* 0x001fc600000001ff */
[----:B------:R-:W-:-:S05]  /*6c30*/  @!P5 PRMT R15, R10, 0x7610, R15 ;  /* 0x000076100a0fd816 */ /* 0x000fca000000000f */
[----:B------:R0:W-:Y:S04]  /*6c40*/  STL.S16 [R1+0x38c], R15 ;  /* 0x00038c0f01007387 */ /* 0x0001e80000100600 */
[----:B------:R1:W3:Y:S01]  /*6c50*/  @!P1 LDG.E R42, desc[UR10][R12.64] ;  /* 0x0000000a0c2a9981 */ /* 0x0002e2000c1e1900 */
[----:B----4-:R-:W-:Y:S01]  /*6c60*/  PRMT R48, RZ, 0x7610, R48 ;  /* 0x00007610ff307816 */ /* 0x010fe20000000030 */
[----:B0-----:R-:W-:Y:S01]  /*6c70*/  HFMA2 R15, -RZ, RZ, 0, 0 ;  /* 0x00000000ff0f7431 */ /* 0x001fe200000001ff */
[----:B-1----:R-:W-:-:S06]  /*6c80*/  MOV R12, RZ ;  /* 0x000000ff000c7202 */ /* 0x002fcc0000000f00 */
[----:B------:R0:W4:Y:S01]  /*6c90*/  @!P1 LDG.E R12, desc[UR10][R44.64] ;  /* 0x0000000a2c0c9981 */ /* 0x000122000c1e1900 */
[----:B------:R-:W-:-:S03]  /*6ca0*/  @!P5 PRMT R48, R38, 0x7610, R48 ;  /* 0x000076102630d816 */ /* 0x000fc60000000030 */
[----:B------:R-:W4:Y:S04]  /*6cb0*/  @!P3 LDG.E R15, desc[UR10][R56.64] ;  /* 0x0000000a380fb981 */ /* 0x000f28000c1e1900 */
[----:B------:R1:W-:Y:S04]  /*6cc0*/  STL.S16 [R1+0x34c], R48 ;  /* 0x00034c3001007387 */ /* 0x0003e80000100600 */
[----:B-1----:R-:W4:Y:S01]  /*6cd0*/  LDL.LU R48, [R1+0x968] ;  /* 0x0009680001307983 */ /* 0x002f220000300800 */
[----:B--2---:R-:W-:-:S04]  /*6ce0*/  PRMT R50, RZ, 0x7610, R50 ;  /* 0x00007610ff327816 */ /* 0x004fc80000000032 */
[----:B------:R-:W-:-:S05]  /*6cf0*/  @!P2 PRMT R50, R9, 0x7610, R50 ;  /* 0x000076100932a816 */ /* 0x000fca0000000032 */
[----:B------:R1:W-:Y:S04]  /*6d00*/  STL.S16 [R1+0x348], R50 ;  /* 0x0003483201007387 */ /* 0x0003e80000100600 */
[----:B-1----:R-:W2:Y:S01]  /*6d10*/  LDL.LU R50, [R1+0x96c] ;  /* 0x00096c0001327983 */ /* 0x002ea20000300800 */
[----:B------:R-:W-:Y:S02]  /*6d20*/  PRMT R13, RZ, 0x7610, R13 ;  /* 0x00007610ff0d7816 */ /* 0x000fe4000000000d */
[C---:B------:R-:W-:Y:S02]  /*6d30*/  LOP3.LUT P2, RZ, R47.reuse, 0x20000, RZ, 0xc0, !PT ;  /* 0x000200002fff7812 */ /* 0x040fe4000784c0ff */
[----:B------:R-:W-:Y:S02]  /*6d40*/  LOP3.LUT P4, RZ, R47, 0x10000, RZ, 0xc0, !PT ;  /* 0x000100002fff7812 */ /* 0x000fe4000788c0ff */
[----:B0-----:R-:W-:-:S02]  /*6d50*/  PRMT R44, RZ, 0x7610, R44 ;  /* 0x00007610ff2c7816 */ /* 0x001fc4000000002c */
[----:B------:R-:W-:Y:S02]  /*6d60*/  PRMT R67, RZ, 0x7610, R67 ;  /* 0x00007610ff437816 */ /* 0x000fe40000000043 */
[----:B---3--:R-:W-:-:S05]  /*6d70*/  @!P3 PRMT R13, R11, 0x7632, R13 ;  /* 0x000076320b0db816 */ /* 0x008fca000000000d */
[----:B------:R0:W-:Y:S02]  /*6d80*/  STL.S16 [R1+0x3dc], R13 ;  /* 0x0003dc0d01007387 */ /* 0x0001e40000100600 */
[----:B0-----:R-:W-:-:S06]  /*6d90*/  MOV R13, RZ ;  /* 0x000000ff000d7202 */ /* 0x001fcc0000000f00 */
[----:B------:R0:W3:Y:S01]  /*6da0*/  @!P2 LDG.E R13, desc[UR10][R2.64] ;  /* 0x0000000a020da981 */ /* 0x0000e2000c1e1900 */
[----:B------:R-:W-:Y:S01]  /*6db0*/  @!P3 PRMT R44, R11, 0x7610, R44 ;  /* 0x000076100b2cb816 */ /* 0x000fe2000000002c */
[----:B0-----:R-:W-:Y:S01]  /*6dc0*/  HFMA2 R3, -RZ, RZ, 0, 0 ;  /* 0x00000000ff037431 */ /* 0x001fe200000001ff */
[----:B------:R-:W-:Y:S02]  /*6dd0*/  LOP3.LUT P6, RZ, R47, 0x4000, RZ, 0xc0, !PT ;  /* 0x000040002fff7812 */ /* 0x000fe400078cc0ff */
[----:B------:R-:W-:Y:S01]  /*6de0*/  @!P5 PRMT R67, R38, 0x7632, R67 ;  /* 0x000076322643d816 */ /* 0x000fe20000000043 */
[----:B------:R0:W-:Y:S04]  /*6df0*/  STL.S16 [R1+0x3d8], R44 ;  /* 0x0003d82c01007387 */ /* 0x0001e80000100600 */
[----:B------:R1:W3:Y:S01]  /*6e00*/  @!P4 LDG.E R3, desc[UR10][R4.64] ;  /* 0x0000000a0403c981 */ /* 0x0002e2000c1e1900 */
[----:B0-----:R-:W-:Y:S01]  /*6e10*/  HFMA2 R44, -RZ, RZ, 0, 0 ;  /* 0x00000000ff2c7431 */ /* 0x001fe200000001ff */
[----:B-1----:R-:W-:-:S02]  /*6e20*/  PRMT R5, RZ, 0x7610, R5 ;  /* 0x00007610ff057816 */ /* 0x002fc40000000005 */
[----:B------:R0:W-:Y:S02]  /*6e30*/  STL.S16 [R1+0x3a0], R67 ;  /* 0x0003a04301007387 */ /* 0x0001e40000100600 */
[----:B----4-:R-:W-:Y:S02]  /*6e40*/  @!P1 PRMT R5, R12, 0x7610, R5 ;  /* 0x000076100c059816 */ /* 0x010fe40000000005 */
[----:B------:R-:W4:Y:S01]  /*6e50*/  @!P2 LDG.E R44, desc[UR10][R54.64] ;  /* 0x0000000a362ca981 */ /* 0x000f22000c1e1900 */
[----:B------:R-:W-:-:S03]  /*6e60*/  PRMT R14, RZ, 0x7610, R14 ;  /* 0x00007610ff0e7816 */ /* 0x000fc6000000000e */
[----:B------:R1:W-:Y:S01]  /*6e70*/  STL.S16 [R1+0x3f8], R5 ;  /* 0x0003f80501007387 */ /* 0x0003e20000100600 */
[----:B0-----:R-:W-:Y:S02]  /*6e80*/  MOV R67, RZ ;  /* 0x000000ff00437202 */ /* 0x001fe40000000f00 */
[C---:B------:R-:W-:Y:S02]  /*6e90*/  LOP3.LUT P0, RZ, R47.reuse, 0x2000, RZ, 0xc0, !PT ;  /* 0x000020002fff7812 */ /* 0x040fe4000780c0ff */
[----:B------:R-:W-:Y:S02]  /*6ea0*/  MOV R4, RZ ;  /* 0x000000ff00047202 */ /* 0x000fe40000000f00 */
[----:B------:R-:W3:Y:S01]  /*6eb0*/  @!P6 LDG.E R67, desc[UR10][R18.64] ;  /* 0x0000000a1243e981 */ /* 0x000ee2000c1e1900 */
[----:B-1----:R-:W-:Y:S01]  /*6ec0*/  HFMA2 R5, -RZ, RZ, 0, 0 ;  /* 0x00000000ff057431 */ /* 0x002fe200000001ff */
[----:B------:R-:W-:Y:S02]  /*6ed0*/  LOP3.LUT P5, RZ, R47, 0x8000, RZ, 0xc0, !PT ;  /* 0x000080002fff7812 */ /* 0x000fe400078ac0ff */
[----:B------:R-:W3:Y:S01]  /*6ee0*/  @!P4 LDG.E R4, desc[UR10][R40.64] ;  /* 0x0000000a2804c981 */ /* 0x000ee2000c1e1900 */
[----:B------:R-:W-:-:S02]  /*6ef0*/  LOP3.LUT R48, R48, 0xfffff7ff, RZ, 0xc0, !PT ;  /* 0xfffff7ff30307812 */ /* 0x000fc400078ec0ff */
[----:B------:R-:W-:Y:S01]  /*6f00*/  @!P1 PRMT R14, R42, 0x7632, R14 ;  /* 0x000076322a0e9816 */ /* 0x000fe2000000000e */
[----:B------:R-:W3:Y:S01]  /*6f10*/  LDL.LU.64 R18, [R1+0x5d0] ;  /* 0x0005d00001127983 */ /* 0x000ee20000300a00 */
[----:B------:R-:W-:Y:S02]  /*6f20*/  @P4 LOP3.LUT R48, R48, 0x800, RZ, 0xfc, !PT ;  /* 0x0000080030304812 */ /* 0x000fe400078efcff */
[----:B------:R-:W-:Y:S01]  /*6f30*/  LOP3.LUT P4, RZ, R47, 0x1000, RZ, 0xc0, !PT ;  /* 0x000010002fff7812 */ /* 0x000fe2000788c0ff */
[----:B------:R0:W-:Y:S04]  /*6f40*/  STL.S16 [R1+0x41c], R14 ;  /* 0x00041c0e01007387 */ /* 0x0001e80000100600 */
[----:B------:R-:W3:Y:S01]  /*6f50*/  @!P6 LDG.E R5, desc[UR10][R20.64] ;  /* 0x0000000a1405e981 */ /* 0x000ee2000c1e1900 */
[----:B0-----:R-:W-:-:S03]  /*6f60*/  MOV R14, RZ ;  /* 0x000000ff000e7202 */ /* 0x001fc60000000f00 */
[----:B------:R-:W3:Y:S04]  /*6f70*/  LDL.LU.64 R20, [R1+0x5c8] ;  /* 0x0005c80001147983 */ /* 0x000ee80000300a00 */
[----:B------:R-:W3:Y:S04]  /*6f80*/  @!P5 LDG.E R14, desc[UR10][R22.64] ;  /* 0x0000000a160ed981 */ /* 0x000ee8000c1e1900 */
[----:B------:R-:W3:Y:S01]  /*6f90*/  LDL.LU.64 R22, [R1+0x538] ;  /* 0x0005380001167983 */ /* 0x000ee20000300a00 */
[----:B--2---:R-:W-:-:S04]  /*6fa0*/  PRMT R50, RZ, 0x7610, R50 ;  /* 0x00007610ff327816 */ /* 0x004fc80000000032 */
[----:B------:R-:W-:-:S05]  /*6fb0*/  @!P3 PRMT R50, R15, 0x7610, R50 ;  /* 0x000076100f32b816 */ /* 0x000fca0000000032 */
[----:B------:R0:W-:Y:S02]  /*6fc0*/  STL.S16 [R1+0x388], R50 ;  /* 0x0003883201007387 */ /* 0x0001e40000100600 */
[----:B0-----:R-:W-:-:S06]  /*6fd0*/  HFMA2 R50, -RZ, RZ, 0, 0 ;  /* 0x00000000ff327431 */ /* 0x001fcc00000001ff */
[----:B------:R0:W2:Y:S02]  /*6fe0*/  @!P0 LDG.E R50, desc[UR10][R16.64] ;  /* 0x0000000a10328981 */ /* 0x0000a4000c1e1900 */
[----:B0-----:R-:W-:-:S06]  /*6ff0*/  CS2R R16, SRZ ;  /* 0x0000000000107805 */ /* 0x001fcc000001ff00 */
[----:B------:R0:W2:Y:S02]  /*7000*/  @!P4 LDG.E R17, desc[UR10][R36.64] ;  /* 0x0000000a2411c981 */ /* 0x0000a4000c1e1900 */
[----:B0-----:R-:W-:Y:S02]  /*7010*/  MOV R36, R68 ;  /* 0x0000004400247202 */ /* 0x001fe40000000f00 */
[----:B------:R-:W-:Y:S02]  /*7020*/  MOV R37, R69 ;  /* 0x0000004500257202 */ /* 0x000fe40000000f00 */
[----:B------:R-:W2:Y:S01]  /*7030*/  LDL.LU.64 R68, [R1+0x4f8] ;  /* 0x0004f80001447983 */ /* 0x000ea20000300a00 */
[----:B------:R-:W-:Y:S02]  /*7040*/  PRMT R53, RZ, 0x7610, R53 ;  /* 0x00007610ff357816 */ /* 0x000fe40000000035 */
[----:B------:R-:W-:Y:S02]  /*7050*/  PRMT R2, RZ, 0x7610, R2 ;  /* 0x00007610ff027816 */ /* 0x000fe40000000002 */
[----:B------:R-:W-:-:S02]  /*7060*/  @!P1 PRMT R53, R42, 0x7610, R53 ;  /* 0x000076102a359816 */ /* 0x000fc40000000035 */
[----:B------:R-:W-:Y:S02]  /*7070*/  @!P1 PRMT R2, R12, 0x7632, R2 ;  /* 0x000076320c029816 */ /* 0x000fe40000000002 */
[----:B------:R-:W-:Y:S02]  /*7080*/  LOP3.LUT P1, RZ, R47, 0x400, RZ, 0xc0, !PT ;  /* 0x000004002fff7812 */ /* 0x000fe4000782c0ff */
[----:B------:R-:W-:-:S11]  /*7090*/  LOP3.LUT R48, R48, 0xfffffbff, RZ, 0xc0, !PT ;  /* 0xfffffbff30307812 */ /* 0x000fd600078ec0ff */
[----:B------:R-:W-:Y:S02]  /*70a0*/  @P1 LOP3.LUT R48, R48, 0x400, RZ, 0xfc, !PT ;  /* 0x0000040030301812 */ /* 0x000fe400078efcff */
[----:B------:R-:W-:Y:S02]  /*70b0*/  LOP3.LUT P1, RZ, R47, 0x800, RZ, 0xc0, !PT ;  /* 0x000008002fff7812 */ /* 0x000fe4000782c0ff */
[----:B------:R-:W-:Y:S02]  /*70c0*/  PRMT R54, RZ, 0x7610, R54 ;  /* 0x00007610ff367816 */ /* 0x000fe40000000036 */
[----:B------:R-:W-:Y:S02]  /*70d0*/  PRMT R55, RZ, 0x7610, R55 ;  /* 0x00007610ff377816 */ /* 0x000fe40000000037 */
[----:B------:R-:W-:Y:S02]  /*70e0*/  PRMT R56, RZ, 0x7610, R56 ;  /* 0x00007610ff387816 */ /* 0x000fe40000000038 */
[----:B------:R-:W-:-:S02]  /*70f0*/  PRMT R41, RZ, 0x7610, R41 ;  /* 0x00007610ff297816 */ /* 0x000fc40000000029 */
[C---:B----4-:R-:W-:Y:S02]  /*7100*/  @!P2 PRMT R54, R44.reuse, 0x7610, R54 ;  /* 0x000076102c36a816 */ /* 0x050fe40000000036 */
[----:B------:R-:W-:Y:S02]  /*7110*/  @!P2 PRMT R55, R44, 0x7632, R55 ;  /* 0x000076322c37a816 */ /* 0x000fe40000000037 */
[C---:B---3--:R-:W-:Y:S02]  /*7120*/  @!P2 PRMT R56, R13.reuse, 0x7610, R56 ;  /* 0x000076100d38a816 */ /* 0x048fe40000000038 */
[----:B------:R-:W-:Y:S02]  /*7130*/  @!P2 PRMT R41, R13, 0x7632, R41 ;  /* 0x000076320d29a816 */ /* 0x000fe40000000029 */
[----:B------:R-:W-:Y:S02]  /*7140*/  LOP3.LUT P2, RZ, R47, 0x200, RZ, 0xc0, !PT ;  /* 0x000002002fff7812 */ /* 0x000fe4000784c0ff */
[----:B------:R-:W-:Y:S01]  /*7150*/  PRMT R49, RZ, 0x7610, R49 ;  /* 0x00007610ff317816 */ /* 0x000fe20000000031 */
[----:B------:R0:W3:Y:S03]  /*7160*/  @!P1 LDG.E R16, desc[UR10][R18.64] ;  /* 0x0000000a12109981 */ /* 0x0000e6000c1e1900 */
[----:B------:R-:W-:-:S02]  /*7170*/  @!P3 PRMT R49, R15, 0x7632, R49 ;  /* 0x000076320f31b816 */ /* 0x000fc40000000031 */
[----:B0-----:R-:W-:-:S03]  /*7180*/  CS2R R18, SRZ ;  /* 0x0000000000127805 */ /* 0x001fc6000001ff00 */
[----:B------:R0:W-:Y:S04]  /*7190*/  STL.S16 [R1+0x3a4], R49 ;  /* 0x0003a43101007387 */ /* 0x0001e80000100600 */
[----:B------:R1:W4:Y:S01]  /*71a0*/  @!P1 LDG.E R19, desc[UR10][R20.64] ;  /* 0x0000000a14139981 */ /* 0x000322000c1e1900 */
[----:B0-----:R-:W-:-:S03]  /*71b0*/  MOV R49, RZ ;  /* 0x000000ff00317202 */ /* 0x001fc60000000f00 */
[----:B------:R0:W-:Y:S01]  /*71c0*/  STL.64 [R1+0x760], R52 ;  /* 0x0007603401007387 */ /* 0x0001e20000100a00 */
[----:B-1----:R-:W-:-:S03]  /*71d0*/  CS2R R20, SRZ ;  /* 0x0000000000147805 */ /* 0x002fc6000001ff00 */
[----:B------:R-:W-:Y:S04]  /*71e0*/  STL [R1+0x808], R52 ;  /* 0x0008083401007387 */ /* 0x000fe80000100800 */
[----:B------:R-:W-:Y:S01]  /*71f0*/  STL [R1+0x850], R52 ;  /* 0x0008503401007387 */ /* 0x000fe20000100800 */
[----:B0-----:R-:W-:-:S03]  /*7200*/  MOV R53, R25 ;  /* 0x0000001900357202 */ /* 0x001fc60000000f00 */
[----:B------:R-:W-:Y:S04]  /*7210*/  STL [R1+0x8c4], R52 ;  /* 0x0008c43401007387 */ /* 0x000fe80000100800 */
[----:B------:R0:W-:Y:S04]  /*7220*/  STL [R1+0x8f0], R52 ;  /* 0x0008f03401007387 */ /* 0x0001e80000100800 */
[----:B------:R1:W3:Y:S01]  /*7230*/  @!P2 LDG.E R20, desc[UR10][R22.64] ;  /* 0x0000000a1614a981 */ /* 0x0002e2000c1e1900 */
[----:B0-----:R-:W-:-:S03]  /*7240*/  MOV R52, R24 ;  /* 0x0000001800347202 */ /* 0x001fc60000000f00 */
[----:B------:R0:W-:Y:S01]  /*7250*/  STL.S16 [R1+0x3c4], R41 ;  /* 0x0003c42901007387 */ /* 0x0001e20000100600 */
[----:B-1----:R-:W-:-:S03]  /*7260*/  CS2R R22, SRZ ;  /* 0x0000000000167805 */ /* 0x002fc6000001ff00 */
[----:B------:R-:W4:Y:S04]  /*7270*/  @!P0 LDG.E R49, desc[UR10][R52.64] ;  /* 0x0000000a34318981 */ /* 0x000f28000c1e1900 */
[----:B------:R-:W3:Y:S04]  /*7280*/  LDL.LU.64 R24, [R1+0x960] ;  /* 0x0009600001187983 */ /* 0x000ee80000300a00 */
[----:B------:R-:W4:Y:S04]  /*7290*/  LDL.LU.64 R52, [R1+0x5c0] ;  /* 0x0005c00001347983 */ /* 0x000f280000300a00 */
[----:B--2---:R1:W2:Y:S04]  /*72a0*/  @!P2 LDG.E R23, desc[UR10][R68.64] ;  /* 0x0000000a4417a981 */ /* 0x0042a8000c1e1900 */
[----:B------:R-:W1:Y:S01]  /*72b0*/  LDL.LU.64 R68, [R1+0x958] ;  /* 0x0009580001447983 */ /* 0x000e620000300a00 */
[----:B0-----:R-:W-:Y:S01]  /*72c0*/  HFMA2 R41, -RZ, RZ, 0, 0 ;  /* 0x00000000ff297431 */ /* 0x001fe200000001ff */
[----:B------:R-:W-:-:S05]  /*72d0*/  LOP3.LUT P1, RZ, R48, 0x400, RZ, 0xc0, !PT ;  /* 0x0000040030ff7812 */ /* 0x000fca000782c0ff */
[----:B------:R-:W2:Y:S01]  /*72e0*/  @!P4 LDG.E R41, desc[UR10][R34.64] ;  /* 0x0000000a2229c981 */ /* 0x000ea2000c1e1900 */
[----:B------:R-:W-:Y:S02]  /*72f0*/  LOP3.LUT P4, RZ, R48, 0x800, RZ, 0xc0, !PT ;  /* 0x0000080030ff7812 */ /* 0x000fe4000788c0ff */
[----:B------:R-:W-:Y:S01]  /*7300*/  PRMT R57, RZ, 0x7610, R57 ;  /* 0x00007610ff397816 */ /* 0x000fe20000000039 */
[----:B------:R-:W-:Y:S04]  /*7310*/  STL [R1+0x7fc], R56 ;  /* 0x0007fc3801007387 */ /* 0x000fe80000100800 */
[----:B------:R-:W-:Y:S04]  /*7320*/  STL [R1+0x85c], R56 ;  /* 0x00085c3801007387 */ /* 0x000fe80000100800 */
[----:B------:R-:W-:Y:S02]  /*7330*/  STL [R1+0x8b8], R56 ;  /* 0x0008b83801007387 */ /* 0x000fe40000100800 */
[----:B------:R-:W-:-:S02]  /*7340*/  @!P4 PRMT R57, R3, 0x7610, R57 ;  /* 0x000076100339c816 */ /* 0x000fc40000000039 */
[----:B------:R-:W3:Y:S04]  /*7350*/  LDL.LU.64 R34, [R1+0x5b8] ;  /* 0x0005b80001227983 */ /* 0x000ee80000300a00 */
[----:B------:R0:W-:Y:S04]  /*7360*/  STL.64 [R1+0x780], R56 ;  /* 0x0007803801007387 */ /* 0x0001e80000100a00 */
[----:B0-----:R-:W2:Y:S04]  /*7370*/  LDL.LU.64 R56, [R1+0x4e0] ;  /* 0x0004e00001387983 */ /* 0x001ea80000300a00 */
[----:B----4-:R-:W4:Y:S04]  /*7380*/  @!P1 LDG.E R18, desc[UR10][R52.64] ;  /* 0x0000000a34129981 */ /* 0x010f28000c1e1900 */
[----:B------:R-:W4:Y:S01]  /*7390*/  LDL.LU.64 R52, [R1+0x5b0] ;  /* 0x0005b00001347983 */ /* 0x000f220000300a00 */
[----:B-1----:R-:W-:-:S04]  /*73a0*/  PRMT R68, RZ, 0x7610, R68 ;  /* 0x00007610ff447816 */ /* 0x002fc80000000044 */
[----:B------:R-:W-:-:S05]  /*73b0*/  @!P0 PRMT R68, R49, 0x7610, R68 ;  /* 0x0000761031448816 */ /* 0x000fca0000000044 */
[----:B------:R0:W-:Y:S04]  /*73c0*/  STL.S16 [R1+0x53c], R68 ;  /* 0x00053c4401007387 */ /* 0x0001e80000100600 */
[----:B0-----:R-:W4:Y:S04]  /*73d0*/  LDL.LU R68, [R1+0x950] ;  /* 0x0009500001447983 */ /* 0x001f280000300800 */
[----:B------:R0:W-:Y:S01]  /*73e0*/  STL.S16 [R1+0x430], R2 ;  /* 0x0004300201007387 */ /* 0x0001e20000100600 */
[----:B------:R-:W-:Y:S02]  /*73f0*/  LOP3.LUT P3, RZ, R47, 0x100, RZ, 0xc0, !PT ;  /* 0x000001002fff7812 */ /* 0x000fe4000786c0ff */
[----:B------:R-:W-:Y:S01]  /*7400*/  LOP3.LUT R48, R48, 0xfffffdff, RZ, 0xc0, !PT ;  /* 0xfffffdff30307812 */ /* 0x000fe200078ec0ff */
[----:B---3--:R-:W3:Y:S01]  /*7410*/  @!P1 LDG.E R21, desc[UR10][R34.64] ;  /* 0x0000000a22159981 */ /* 0x008ee2000c1e1900 */
[----:B0-----:R-:W-:-:S09]  /*7420*/  HFMA2 R2, -RZ, RZ, 0, 0 ;  /* 0x00000000ff027431 */ /* 0x001fd200000001ff */
[----:B------:R-:W-:Y:S01]  /*7430*/  @P3 LOP3.LUT R48, R48, 0x200, RZ, 0xfc, !PT ;  /* 0x0000020030303812 */ /* 0x000fe200078efcff */
[----:B------:R-:W3:Y:S04]  /*7440*/  LDL.LU.64 R34, [R1+0x568] ;  /* 0x0005680001227983 */ /* 0x000ee80000300a00 */
[----:B------:R0:W3:Y:S04]  /*7450*/  @!P5 LDG.E R2, desc[UR10][R24.64] ;  /* 0x0000000a1802d981 */ /* 0x0000e8000c1e1900 */
[----:B--2---:R-:W2:Y:S01]  /*7460*/  @!P3 LDG.E R22, desc[UR10][R56.64] ;  /* 0x0000000a3816b981 */ /* 0x004ea2000c1e1900 */
[----:B0-----:R-:W-:-:S04]  /*7470*/  PRMT R25, RZ, 0x7610, R25 ;  /* 0x00007610ff197816 */ /* 0x001fc80000000019 */
[----:B------:R-:W-:Y:S01]  /*7480*/  @!P6 PRMT R25, R67, 0x7610, R25 ;  /* 0x000076104319e816 */ /* 0x000fe20000000019 */
[----:B------:R-:W2:Y:S04]  /*7490*/  LDL.LU.64 R56, [R1+0x5a8] ;  /* 0x0005a80001387983 */ /* 0x000ea80000300a00 */
[----:B------:R0:W-:Y:S02]  /*74a0*/  STL.S16 [R1+0x4f8], R25 ;  /* 0x0004f81901007387 */ /* 0x0001e40000100600 */
[----:B0-----:R-:W-:Y:S01]  /*74b0*/  HFMA2 R25, -RZ, RZ, 0, 0 ;  /* 0x00000000ff197431 */ /* 0x001fe200000001ff */
[----:B------:R-:W-:-:S05]  /*74c0*/  PRMT R69, RZ, 0x7610, R69 ;  /* 0x00007610ff457816 */ /* 0x000fca0000000045 */
[----:B----4-:R-:W4:Y:S01]  /*74d0*/  @!P3 LDG.E R25, desc[UR10][R52.64] ;  /* 0x0000000a3419b981 */ /* 0x010f22000c1e1900 */
[----:B------:R-:W-:Y:S02]  /*74e0*/  LOP3.LUT P3, RZ, R47, 0x1000, RZ, 0xc0, !PT ;  /* 0x000010002fff7812 */ /* 0x000fe4000786c0ff */
[----:B------:R-:W-:-:S05]  /*74f0*/  @!P0 PRMT R69, R50, 0x7632, R69 ;  /* 0x0000763232458816 */ /* 0x000fca0000000045 */
[----:B------:R0:W-:Y:S01]  /*7500*/  STL.S16 [R1+0x4fc], R69 ;  /* 0x0004fc4501007387 */ /* 0x0001e20000100600 */
[----:B------:R-:W-:-:S03]  /*7510*/  PRMT R68, RZ, 0x7610, R68 ;  /* 0x00007610ff447816 */ /* 0x000fc60000000044 */
[----:B0-----:R-:W4:Y:S02]  /*7520*/  LDL.LU R69, [R1+0x954] ;  /* 0x0009540001457983 */ /* 0x001f240000300800 */
[----:B------:R-:W-:Y:S02]  /*7530*/  @!P3 PRMT R68, R17, 0x7610, R68 ;  /* 0x000076101144b816 */ /* 0x000fe40000000044 */
[----:B------:R-:W-:Y:S04]  /*7540*/  STL [R1+0x10], R27 ;  /* 0x0000101b01007387 */ /* 0x000fe80000100800 */
[----:B------:R0:W-:Y:S01]  /*7550*/  STL.S16 [R1+0x56c], R68 ;  /* 0x00056c4401007387 */ /* 0x0001e20000100600 */
[----:B------:R-:W-:Y:S02]  /*7560*/  PRMT R58, RZ, 0x7610, R58 ;  /* 0x00007610ff3a7816 */ /* 0x000fe4000000003a */
[----:B------:R-:W-:-:S02]  /*7570*/  PRMT R59, RZ, 0x7610, R59 ;  /* 0x00007610ff3b7816 */ /* 0x000fc4000000003b */
[----:B------:R-:W-:Y:S01]  /*7580*/  PRMT R60, RZ, 0x7610, R60 ;  /* 0x00007610ff3c7816 */ /* 0x000fe2000000003c */
[----:B------:R-:W-:Y:S04]  /*7590*/  STL [R1+0x14], R26 ;  /* 0x0000141a01007387 */ /* 0x000fe80000100800 */
[----:B0-----:R-:W4:Y:S01]  /*75a0*/  LDL.LU R68, [R1+0x948] ;  /* 0x0009480001447983 */ /* 0x001f220000300800 */
[----:B------:R-:W-:Y:S02]  /*75b0*/  PRMT R24, RZ, 0x7610, R24 ;  /* 0x00007610ff187816 */ /* 0x000fe40000000018 */
[----:B------:R-:W-:Y:S01]  /*75c0*/  PRMT R27, RZ, 0x7610, R27 ;  /* 0x00007610ff1b7816 */ /* 0x000fe2000000001b */
[----:B------:R-:W-:Y:S01]  /*75d0*/  STL [R1+0x76c], R54 ;  /* 0x00076c3601007387 */ /* 0x000fe20000100800 */
[----:B------:R-:W-:-:S02]  /*75e0*/  @!P4 PRMT R58, R3, 0x7632, R58 ;  /* 0x00007632033ac816 */ /* 0x000fc4000000003a */
[C---:B------:R-:W-:Y:S01]  /*75f0*/  @!P4 PRMT R59, R4.reuse, 0x7610, R59 ;  /* 0x00007610043bc816 */ /* 0x040fe2000000003b */
[----:B------:R-:W-:Y:S01]  /*7600*/  STL.64 [R1+0x778], R54 ;  /* 0x0007783601007387 */ /* 0x000fe20000100a00 */
[----:B------:R-:W-:Y:S02]  /*7610*/  @!P4 PRMT R60, R4, 0x7632, R60 ;  /* 0x00007632043cc816 */ /* 0x000fe4000000003c */
[----:B------:R-:W-:Y:S01]  /*7620*/  LOP3.LUT P4, RZ, R47, 0x80, RZ, 0xc0, !PT ;  /* 0x000000802fff7812 */ /* 0x000fe2000788c0ff */
[----:B------:R-:W-:Y:S01]  /*7630*/  STL [R1+0x7e4], R54 ;  /* 0x0007e43601007387 */ /* 0x000fe20000100800 */
[----:B------:R-:W-:Y:S02]  /*7640*/  @!P6 PRMT R24, R67, 0x7632, R24 ;  /* 0x000076324318e816 */ /* 0x000fe40000000018 */
[----:B------:R-:W-:Y:S01]  /*7650*/  @!P0 PRMT R27, R49, 0x7632, R27 ;  /* 0x00007632311b8816 */ /* 0x000fe2000000001b */
[----:B------:R-:W-:Y:S01]  /*7660*/  STL [R1+0x7f8], R54 ;  /* 0x0007f83601007387 */ /* 0x000fe20000100800 */
[----:B------:R-:W-:-:S03]  /*7670*/  LOP3.LUT R48, R48, 0xfffffeff, RZ, 0xc0, !PT ;  /* 0xfffffeff30307812 */ /* 0x000fc600078ec0ff */
[----:B------:R0:W-:Y:S04]  /*7680*/  STL.S16 [R1+0x538], R24 ;  /* 0x0005381801007387 */ /* 0x0001e80000100600 */
[----:B------:R1:W-:Y:S04]  /*7690*/  STL.S16 [R1+0x568], R27 ;  /* 0x0005681b01007387 */ /* 0x0003e80000100600 */
[----:B------:R-:W-:Y:S01]  /*76a0*/  STL [R1+0x814], R54 ;  /* 0x0008143601007387 */ /* 0x000fe20000100800 */
[----:B0-----:R-:W-:-:S03]  /*76b0*/  MOV R24, RZ ;  /* 0x000000ff00187202 */ /* 0x001fc60000000f00 */
[----:B------:R-:W-:Y:S01]  /*76c0*/  STL [R1+0x844], R54 ;  /* 0x0008443601007387 */ /* 0x000fe20000100800 */
[----:B-1----:R-:W-:Y:S02]  /*76d0*/  CS2R R26, SRZ ;  /* 0x00000000001a7805 */ /* 0x002fe4000001ff00 */
[----:B------:R-:W-:Y:S01]  /*76e0*/  @P4 LOP3.LUT R48, R48, 0x100, RZ, 0xfc, !PT ;  /* 0x0000010030304812 */ /* 0x000fe200078efcff */
[----:B---3--:R-:W3:Y:S04]  /*76f0*/  @!P4 LDG.E R24, desc[UR10][R34.64] ;  /* 0x0000000a2218c981 */ /* 0x008ee8000c1e1900 */
[----:B--2---:R-:W2:Y:S01]  /*7700*/  @!P4 LDG.E R27, desc[UR10][R56.64] ;  /* 0x0000000a381bc981 */ /* 0x004ea2000c1e1900 */
[----:B------:R-:W-:-:S03]  /*7710*/  LOP3.LUT P4, RZ, R47, 0x800, RZ, 0xc0, !PT ;  /* 0x000008002fff7812 */ /* 0x000fc6000788c0ff */
[----:B------:R-:W-:Y:S04]  /*7720*/  STL [R1+0x888], R54 ;  /* 0x0008883601007387 */ /* 0x000fe80000100800 */
[----:B------:R-:W-:Y:S04]  /*7730*/  STL.64 [R1+0x8b0], R54 ;  /* 0x0008b03601007387 */ /* 0x000fe80000100a00 */
[----:B------:R-:W-:Y:S04]  /*7740*/  STL [R1+0x8e8], R54 ;  /* 0x0008e83601007387 */ /* 0x000fe80000100800 */
[----:B------:R0:W-:Y:S04]  /*7750*/  STL [R1+0x90c], R54 ;  /* 0x00090c3601007387 */ /* 0x0001e80000100800 */
[----:B------:R-:W3:Y:S01]  /*7760*/  LDL.LU.64 R52, [R1+0x5a0] ;  /* 0x0005a00001347983 */ /* 0x000ee20000300a00 */
[----:B------:R-:W-:-:S02]  /*7770*/  PRMT R61, RZ, 0x7610, R61 ;  /* 0x00007610ff3d7816 */ /* 0x000fc4000000003d */
[----:B------:R-:W-:Y:S01]  /*7780*/  PRMT R62, RZ, 0x7610, R62 ;  /* 0x00007610ff3e7816 */ /* 0x000fe2000000003e */
[----:B------:R-:W2:Y:S01]  /*7790*/  LDL.LU.64 R34, [R1+0x4b0] ;  /* 0x0004b00001227983 */ /* 0x000ea20000300a00 */
[----:B0-----:R-:W-:Y:S02]  /*77a0*/  PRMT R54, RZ, 0x7610, R54 ;  /* 0x00007610ff367816 */ /* 0x001fe40000000036 */
[----:B------:R-:W-:Y:S01]  /*77b0*/  PRMT R63, RZ, 0x7610, R63 ;  /* 0x00007610ff3f7816 */ /* 0x000fe2000000003f */
[----:B------:R-:W2:Y:S01]  /*77c0*/  LDL.LU.64 R56, [R1+0x598] ;  /* 0x0005980001387983 */ /* 0x000ea20000300a00 */
[----:B------:R-:W-:-:S05]  /*77d0*/  @!P6 PRMT R54, R5, 0x7632, R54 ;  /* 0x000076320536e816 */ /* 0x000fca0000000036 */
[----:B------:R0:W-:Y:S04]  /*77e0*/  STL.S16 [R1+0x4e4], R54 ;  /* 0x0004e43601007387 */ /* 0x0001e80000100600 */
[----:B0-----:R-:W2:Y:S01]  /*77f0*/  LDL.LU.64 R54, [R1+0x590] ;  /* 0x0005900001367983 */ /* 0x001ea20000300a00 */
[----:B----4-:R-:W-:-:S04]  /*7800*/  PRMT R68, RZ, 0x7610, R68 ;  /* 0x00007610ff447816 */ /* 0x010fc80000000044 */
[----:B------:R-:W-:-:S05]  /*7810*/  @!P4 PRMT R68, R19, 0x7610, R68 ;  /* 0x000076101344c816 */ /* 0x000fca0000000044 */
[----:B------:R0:W-:Y:S04]  /*7820*/  STL.S16 [R1+0x590], R68 ;  /* 0x0005904401007387 */ /* 0x0001e80000100600 */
[----:B0-----:R-:W4:Y:S01]  /*7830*/  LDL.LU R68, [R1+0x940] ;  /* 0x0009400001447983 */ /* 0x001f220000300800 */
[----:B------:R-:W-:-:S04]  /*7840*/  PRMT R69, RZ, 0x7610, R69 ;  /* 0x00007610ff457816 */ /* 0x000fc80000000045 */
[----:B------:R-:W-:-:S05]  /*7850*/  @!P3 PRMT R69, R41, 0x7632, R69 ;  /* 0x000076322945b816 */ /* 0x000fca0000000045 */
[----:B------:R0:W-:Y:S04]  /*7860*/  STL.S16 [R1+0x4e0], R69 ;  /* 0x0004e04501007387 */ /* 0x0001e80000100600 */
[----:B0-----:R-:W4:Y:S01]  /*7870*/  LDL.LU R69, [R1+0x94c] ;  /* 0x00094c0001457983 */ /* 0x001f220000300800 */
[----:B------:R-:W-:Y:S02]  /*7880*/  PRMT R64, RZ, 0x7610, R64 ;  /* 0x00007610ff407816 */ /* 0x000fe40000000040 */
[C---:B------:R-:W-:Y:S02]  /*7890*/  @!P5 PRMT R61, R2.reuse, 0x7610, R61 ;  /* 0x00007610023dd816 */ /* 0x040fe4000000003d */
[----:B------:R-:W-:Y:S02]  /*78a0*/  @!P5 PRMT R62, R2, 0x7632, R62 ;  /* 0x00007632023ed816 */ /* 0x000fe4000000003e */
[----:B------:R-:W-:-:S02]  /*78b0*/  @!P5 PRMT R63, R14, 0x7610, R63 ;  /* 0x000076100e3fd816 */ /* 0x000fc4000000003f */
[----:B------:R-:W-:Y:S02]  /*78c0*/  @!P5 PRMT R64, R14, 0x7632, R64 ;  /* 0x000076320e40d816 */ /* 0x000fe40000000040 */
[----:B------:R-:W-:Y:S02]  /*78d0*/  LOP3.LUT P5, RZ, R47, 0x40, RZ, 0xc0, !PT ;  /* 0x000000402fff7812 */ /* 0x000fe400078ac0ff */
[----:B------:R-:W-:-:S04]  /*78e0*/  PRMT R29, RZ, 0x7610, R29 ;  /* 0x00007610ff1d7816 */ /* 0x000fc8000000001d */
[----:B------:R-:W-:-:S05]  /*78f0*/  @!P3 PRMT R29, R17, 0x7632, R29 ;  /* 0x00007632111db816 */ /* 0x000fca000000001d */
[----:B------:R0:W-:Y:S02]  /*7900*/  STL.S16 [R1+0x594], R29 ;  /* 0x0005941d01007387 */ /* 0x0001e40000100600 */
[----:B0-----:R-:W-:-:S06]  /*7910*/  HFMA2 R29, -RZ, RZ, 0, 0 ;  /* 0x00000000ff1d7431 */ /* 0x001fcc00000001ff */
[----:B---3--:R-:W3:Y:S04]  /*7920*/  @!P5 LDG.E R29, desc[UR10][R52.64] ;  /* 0x0000000a341dd981 */ /* 0x008ee8000c1e1900 */
[----:B--2---:R-:W2:Y:S04]  /*7930*/  @!P5 LDG.E R26, desc[UR10][R54.64] ;  /* 0x0000000a361ad981 */ /* 0x004ea8000c1e1900 */
[----:B------:R-:W3:Y:S04]  /*7940*/  LDL.LU.64 R52, [R1+0x588] ;  /* 0x0005880001347983 */ /* 0x000ee80000300a00 */
[----:B------:R-:W2:Y:S01]  /*7950*/  LDL.LU.64 R54, [R1+0x580] ;  /* 0x0005800001367983 */ /* 0x000ea20000300a00 */
        /* <DEDUP_REMOVED lines=9> */
[----:B------:R-:W-:Y:S02]  /*79f0*/  PRMT R65, RZ, 0x7610, R65 ;  /* 0x00007610ff417816 */ /* 0x000fe40000000041 */
[----:B------:R-:W-:Y:S02]  /*7a00*/  @!P4 PRMT R31, R19, 0x7632, R31 ;  /* 0x00007632131fc816 */ /* 0x000fe4000000001f */
[----:B------:R-:W-:-:S02]  /*7a10*/  @!P6 PRMT R65, R5, 0x7610, R65 ;  /* 0x000076100541e816 */ /* 0x000fc40000000041 */
[----:B------:R-:W-:Y:S01]  /*7a20*/  LOP3.LUT P6, RZ, R47, 0x20, RZ, 0xc0, !PT ;  /* 0x000000202fff7812 */ /* 0x000fe200078cc0ff */
[----:B------:R0:W-:Y:S04]  /*7a30*/  STL.S16 [R1+0x5a0], R31 ;  /* 0x0005a01f01007387 */ /* 0x0001e80000100600 */
[----:B------:R1:W-:Y:S01]  /*7a40*/  STL [R1+0x18], R28 ;  /* 0x0000181c01007387 */ /* 0x0003e20000100800 */
[----:B0-----:R-:W-:Y:S01]  /*7a50*/  HFMA2 R31, -RZ, RZ, 0, 0 ;  /* 0x00000000ff1f7431 */ /* 0x001fe200000001ff */
[----:B------:R-:W-:Y:S02]  /*7a60*/  PRMT R33, RZ, 0x7610, R33 ;  /* 0x00007610ff217816 */ /* 0x000fe40000000021 */
[----:B-1----:R-:W-:Y:S01]  /*7a70*/  MOV R28, RZ ;  /* 0x000000ff001c7202 */ /* 0x002fe20000000f00 */
[----:B------:R0:W-:Y:S01]  /*7a80*/  STL [R1+0x110], R0 ;  /* 0x0001100001007387 */ /* 0x0001e20000100800 */
[----:B------:R-:W-:-:S04]  /*7a90*/  @!P1 PRMT R33, R21, 0x7632, R33 ;  /* 0x0000763215219816 */ /* 0x000fc80000000021 */
[----:B------:R-:W4:Y:S04]  /*7aa0*/  @!P6 LDG.E R28, desc[UR10][R34.64] ;  /* 0x0000000a221ce981 */ /* 0x000f28000c1e1900 */
[----:B------:R-:W4:Y:S01]  /*7ab0*/  @!P6 LDG.E R31, desc[UR10][R56.64] ;  /* 0x0000000a381fe981 */ /* 0x000f22000c1e1900 */
[----:B0-----:R-:W-:-:S03]  /*7ac0*/  PRMT R0, RZ, 0x7610, R0 ;  /* 0x00007610ff007816 */ /* 0x001fc60000000000 */
[----:B------:R-:W4:Y:S01]  /*7ad0*/  LDL.LU.64 R34, [R1+0x490] ;  /* 0x0004900001227983 */ /* 0x000f220000300a00 */
[----:B------:R-:W-:-:S03]  /*7ae0*/  @!P0 PRMT R0, R50, 0x7610, R0 ;  /* 0x0000761032008816 */ /* 0x000fc60000000000 */
[----:B------:R-:W4:Y:S01]  /*7af0*/  LDL.LU.64 R56, [R1+0x578] ;  /* 0x0005780001387983 */ /* 0x000f220000300a00 */
[----:B------:R-:W-:-:S03]  /*7b00*/  LOP3.LUT P0, RZ, R47, 0x10, RZ, 0xc0, !PT ;  /* 0x000000102fff7812 */ /* 0x000fc6000780c0ff */
[----:B------:R0:W-:Y:S04]  /*7b10*/  STL.S16 [R1+0x598], R33 ;  /* 0x0005982101007387 */ /* 0x0001e80000100600 */
[----:B------:R1:W-:Y:S01]  /*7b20*/  STL [R1+0x1c], R30 ;  /* 0x00001c1e01007387 */ /* 0x0003e20000100800 */
[----:B0-----:R-:W-:Y:S01]  /*7b30*/  HFMA2 R33, -RZ, RZ, 0, 0 ;  /* 0x00000000ff217431 */ /* 0x001fe200000001ff */
[----:B-1----:R-:W-:-:S06]  /*7b40*/  MOV R30, RZ ;  /* 0x000000ff001e7202 */ /* 0x002fcc0000000f00 */
[----:B--2---:R-:W2:Y:S04]  /*7b50*/  @!P0 LDG.E R30, desc[UR10][R54.64] ;  /* 0x0000000a361e8981 */ /* 0x004ea8000c1e1900 */
[----:B---3--:R-:W3:Y:S04]  /*7b60*/  @!P0 LDG.E R33, desc[UR10][R52.64] ;  /* 0x0000000a34218981 */ /* 0x008ee8000c1e1900 */
[----:B------:R-:W2:Y:S04]  /*7b70*/  LDL.LU.64 R54, [R1+0x560] ;  /* 0x0005600001367983 */ /* 0x000ea80000300a00 */
[----:B------:R-:W3:Y:S01]  /*7b80*/  LDL.LU.64 R52, [R1+0x570] ;  /* 0x0005700001347983 */ /* 0x000ee20000300a00 */
        /* <DEDUP_REMOVED lines=8> */
[----:B------:R-:W-:-:S03]  /*7c10*/  PRMT R39, RZ, 0x7610, R39 ;  /* 0x00007610ff277816 */ /* 0x000fc60000000027 */
[----:B------:R0:W-:Y:S01]  /*7c20*/  STL [R1+0x114], R6 ;  /* 0x0001140601007387 */ /* 0x0001e20000100800 */
[----:B------:R-:W-:Y:S02]  /*7c30*/  @!P2 PRMT R39, R23, 0x7632, R39 ;  /* 0x000076321727a816 */ /* 0x000fe40000000027 */
[----:B0-----:R-:W-:-:S03]  /*7c40*/  PRMT R6, RZ, 0x7610, R6 ;  /* 0x00007610ff067816 */ /* 0x001fc60000000006 */
[----:B------:R0:W-:Y:S01]  /*7c50*/  STL.S16 [R1+0x588], R39 ;  /* 0x0005882701007387 */ /* 0x0001e20000100600 */
[----:B------:R-:W-:Y:S02]  /*7c60*/  @!P3 PRMT R6, R41, 0x7610, R6 ;  /* 0x000076102906b816 */ /* 0x000fe40000000006 */
[----:B------:R-:W-:Y:S01]  /*7c70*/  LOP3.LUT P3, RZ, R47, 0x8, RZ, 0xc0, !PT ;  /* 0x000000082fff7812 */ /* 0x000fe2000786c0ff */
[----:B------:R1:W-:Y:S01]  /*7c80*/  STL [R1+0x20], R32 ;  /* 0x0000202001007387 */ /* 0x0003e20000100800 */
[----:B0-----:R-:W-:-:S03]  /*7c90*/  HFMA2 R39, -RZ, RZ, 0, 0 ;  /* 0x00000000ff277431 */ /* 0x001fc600000001ff */
[----:B------:R0:W-:Y:S01]  /*7ca0*/  STL [R1+0x118], R7 ;  /* 0x0001180701007387 */ /* 0x0001e20000100800 */
[----:B-1----:R-:W-:-:S07]  /*7cb0*/  MOV R32, RZ ;  /* 0x000000ff00207202 */ /* 0x002fce0000000f00 */
[----:B------:R-:W4:Y:S01]  /*7cc0*/  @!P3 LDG.E R39, desc[UR10][R56.64] ;  /* 0x0000000a3827b981 */ /* 0x000f22000c1e1900 */
[----:B0-----:R-:W-:-:S03]  /*7cd0*/  PRMT R7, RZ, 0x7610, R7 ;  /* 0x00007610ff077816 */ /* 0x001fc60000000007 */
[----:B------:R-:W4:Y:S01]  /*7ce0*/  @!P3 LDG.E R32, desc[UR10][R34.64] ;  /* 0x0000000a2220b981 */ /* 0x000f22000c1e1900 */
[----:B------:R-:W-:Y:S02]  /*7cf0*/  LOP3.LUT P3, RZ, R48, 0x200, RZ, 0xc0, !PT ;  /* 0x0000020030ff7812 */ /* 0x000fe4000786c0ff */
[----:B------:R-:W-:Y:S02]  /*7d00*/  @!P4 PRMT R7, R16, 0x7610, R7 ;  /* 0x000076101007c816 */ /* 0x000fe40000000007 */
[----:B------:R-:W-:Y:S01]  /*7d10*/  LOP3.LUT P4, RZ, R47, 0x4, RZ, 0xc0, !PT ;  /* 0x000000042fff7812 */ /* 0x000fe2000788c0ff */
[----:B------:R0:W-:Y:S04]  /*7d20*/  STL [R1+0x28], R15 ;  /* 0x0000280f01007387 */ /* 0x0001e80000100800 */
[----:B------:R1:W-:Y:S01]  /*7d30*/  STL [R1+0x24], R38 ;  /* 0x0000242601007387 */ /* 0x0003e20000100800 */
[----:B------:R-:W-:-:S03]  /*7d40*/  PRMT R51, RZ, 0x7610, R51 ;  /* 0x00007610ff337816 */ /* 0x000fc60000000033 */
[----:B------:R-:W4:Y:S01]  /*7d50*/  LDL.LU.64 R34, [R1+0x480] ;  /* 0x0004800001227983 */ /* 0x000f220000300a00 */
[----:B0-----:R-:W-:-:S03]  /*7d60*/  HFMA2 R15, -RZ, RZ, 0, 0 ;  /* 0x00000000ff0f7431 */ /* 0x001fc600000001ff */
[----:B------:R-:W-:Y:S01]  /*7d70*/  STL [R1+0x120], R9 ;  /* 0x0001200901007387 */ /* 0x000fe20000100800 */
[----:B-1----:R-:W-:Y:S02]  /*7d80*/  MOV R38, RZ ;  /* 0x000000ff00267202 */ /* 0x002fe40000000f00 */
[----:B------:R-:W-:Y:S01]  /*7d90*/  PRMT R43, RZ, 0x7610, R43 ;  /* 0x00007610ff2b7816 */ /* 0x000fe2000000002b */
[----:B------:R-:W-:Y:S04]  /*7da0*/  STL [R1+0x2c], R42 ;  /* 0x00002c2a01007387 */ /* 0x000fe80000100800 */
[----:B--2---:R-:W2:Y:S04]  /*7db0*/  @!P4 LDG.E R38, desc[UR10][R54.64] ;  /* 0x0000000a3626c981 */ /* 0x004ea8000c1e1900 */
[----:B---3--:R-:W3:Y:S01]  /*7dc0*/  @!P4 LDG.E R15, desc[UR10][R52.64] ;  /* 0x0000000a340fc981 */ /* 0x008ee2000c1e1900 */
[----:B------:R-:W-:-:S03]  /*7dd0*/  LOP3.LUT P4, RZ, R48, 0x100, RZ, 0xc0, !PT ;  /* 0x0000010030ff7812 */ /* 0x000fc6000788c0ff */
[----:B------:R-:W-:Y:S04]  /*7de0*/  STL [R1+0x11c], R8 ;  /* 0x00011c0801007387 */ /* 0x000fe80000100800 */
[----:B------:R-:W2:Y:S01]  /*7df0*/  LDL.LU.64 R54, [R1+0x548] ;  /* 0x0005480001367983 */ /* 0x000ea20000300a00 */
[----:B----4-:R-:W-:-:S03]  /*7e00*/  PRMT R68, RZ, 0x7610, R68 ;  /* 0x00007610ff447816 */ /* 0x010fc60000000044 */
[----:B------:R-:W4:Y:S01]  /*7e10*/  LDL.LU.64 R56, [R1+0x558] ;  /* 0x0005580001387983 */ /* 0x000f220000300a00 */
[----:B------:R-:W-:-:S03]  /*7e20*/  @!P3 PRMT R68, R25, 0x7610, R68 ;  /* 0x000076101944b816 */ /* 0x000fc60000000044 */
[----:B------:R-:W3:Y:S04]  /*7e30*/  LDL.LU.64 R52, [R1+0x458] ;  /* 0x0004580001347983 */ /* 0x000ee80000300a00 */
[----:B------:R0:W-:Y:S04]  /*7e40*/  STL.S16 [R1+0x560], R68 ;  /* 0x0005604401007387 */ /* 0x0001e80000100600 */
[----:B0-----:R-:W4:Y:S01]  /*7e50*/  LDL.LU R68, [R1+0x928] ;  /* 0x0009280001447983 */ /* 0x001f220000300800 */
[----:B------:R-:W-:-:S05]  /*7e60*/  @!P4 PRMT R51, R24, 0x7632, R51 ;  /* 0x000076321833c816 */ /* 0x000fca0000000033 */
[----:B------:R0:W-:Y:S01]  /*7e70*/  STL.S16 [R1+0x484], R51 ;  /* 0x0004843301007387 */ /* 0x0001e20000100600 */
[----:B------:R-:W-:-:S03]  /*7e80*/  PRMT R69, RZ, 0x7610, R69 ;  /* 0x00007610ff457816 */ /* 0x000fc60000000045 */
[----:B0-----:R-:W3:Y:S01]  /*7e90*/  LDL.LU R51, [R1+0x924] ;  /* 0x0009240001337983 */ /* 0x001ee20000300800 */
[----:B------:R-:W-:-:S05]  /*7ea0*/  @!P2 PRMT R69, R20, 0x7632, R69 ;  /* 0x000076321445a816 */ /* 0x000fca0000000045 */
[----:B------:R0:W-:Y:S04]  /*7eb0*/  STL.S16 [R1+0x494], R69 ;  /* 0x0004944501007387 */ /* 0x0001e80000100600 */
[----:B0-----:R-:W3:Y:S01]  /*7ec0*/  LDL.LU R69, [R1+0x934] ;  /* 0x0009340001457983 */ /* 0x001ee20000300800 */
[----:B------:R-:W-:Y:S02]  /*7ed0*/  PRMT R9, RZ, 0x7610, R9 ;  /* 0x00007610ff097816 */ /* 0x000fe40000000009 */
[----:B------:R-:W-:Y:S02]  /*7ee0*/  @!P4 PRMT R43, R27, 0x7632, R43 ;  /* 0x000076321b2bc816 */ /* 0x000fe4000000002b */
[----:B------:R-:W-:Y:S02]  /*7ef0*/  @!P2 PRMT R9, R20, 0x7610, R9 ;  /* 0x000076101409a816 */ /* 0x000fe40000000009 */
[----:B------:R-:W-:Y:S01]  /*7f00*/  LOP3.LUT P2, RZ, R47, 0x1, RZ, 0xc0, !PT ;  /* 0x000000012fff7812 */ /* 0x000fe2000784c0ff */
[----:B------:R0:W-:Y:S02]  /*7f10*/  STL.S16 [R1+0x570], R43 ;  /* 0x0005702b01007387 */ /* 0x0001e40000100600 */
[----:B0-----:R-:W-:-:S10]  /*7f20*/  CS2R R42, SRZ ;  /* 0x00000000002a7805 */ /* 0x001fd4000001ff00 */
[----:B--2---:R-:W2:Y:S04]  /*7f30*/  @!P2 LDG.E R43, desc[UR10][R54.64] ;  /* 0x0000000a362ba981 */ /* 0x004ea8000c1e1900 */
[----:B------:R-:W2:Y:S01]  /*7f40*/  LDL.LU.64 R54, [R1+0x540] ;  /* 0x0005400001367983 */ /* 0x000ea20000300a00 */
[----:B----4-:R-:W-:-:S04]  /*7f50*/  PRMT R68, RZ, 0x7610, R68 ;  /* 0x00007610ff447816 */ /* 0x010fc80000000044 */
[----:B------:R-:W-:-:S05]  /*7f60*/  @!P4 PRMT R68, R27, 0x7610, R68 ;  /* 0x000076101b44c816 */ /* 0x000fca0000000044 */
[----:B------:R0:W-:Y:S04]  /*7f70*/  STL.S16 [R1+0x564], R68 ;  /* 0x0005644401007387 */ /* 0x0001e80000100600 */
[----:B0-----:R-:W4:Y:S01]  /*7f80*/  LDL.LU R68, [R1+0x920] ;  /* 0x0009200001447983 */ /* 0x001f220000300800 */
[----:B---3--:R-:W-:-:S04]  /*7f90*/  PRMT R51, RZ, 0x7610, R51 ;  /* 0x00007610ff337816 */ /* 0x008fc80000000033 */
[----:B------:R-:W-:-:S05]  /*7fa0*/  @!P5 PRMT R51, R26, 0x7632, R51 ;  /* 0x000076321a33d816 */ /* 0x000fca0000000033 */
[----:B------:R0:W-:Y:S01]  /*7fb0*/  STL.S16 [R1+0x480], R51 ;  /* 0x0004803301007387 */ /* 0x0001e20000100600 */
[----:B------:R-:W-:-:S03]  /*7fc0*/  PRMT R69, RZ, 0x7610, R69 ;  /* 0x00007610ff457816 */ /* 0x000fc60000000045 */
[----:B0-----:R-:W3:Y:S01]  /*7fd0*/  LDL.LU R51, [R1+0x91c] ;  /* 0x00091c0001337983 */ /* 0x001ee20000300800 */
[----:B------:R-:W-:-:S05]  /*7fe0*/  @!P3 PRMT R69, R22, 0x7632, R69 ;  /* 0x000076321645b816 */ /* 0x000fca0000000045 */
[----:B------:R0:W-:Y:S04]  /*7ff0*/  STL.S16 [R1+0x490], R69 ;  /* 0x0004904501007387 */ /* 0x0001e80000100600 */
[----:B0-----:R-:W2:Y:S01]  /*8000*/  LDL.LU R69, [R1+0x92c] ;  /* 0x00092c0001457983 */ /* 0x001ea20000300800 */
[----:B------:R-:W-:Y:S02]  /*8010*/  PRMT R8, RZ, 0x7610, R8 ;  /* 0x00007610ff087816 */ /* 0x000fe40000000008 */
[----:B------:R-:W-:Y:S02]  /*8020*/  PRMT R40, RZ, 0x7610, R40 ;  /* 0x00007610ff287816 */ /* 0x000fe40000000028 */
[----:B------:R-:W-:Y:S02]  /*8030*/  @!P1 PRMT R8, R18, 0x7610, R8 ;  /* 0x0000761012089816 */ /* 0x000fe40000000008 */
[----:B------:R-:W-:-:S02]  /*8040*/  LOP3.LUT P1, RZ, R47, 0x2, RZ, 0xc0, !PT ;  /* 0x000000022fff7812 */ /* 0x000fc4000782c0ff */
[----:B------:R-:W-:-:S05]  /*8050*/  @!P3 PRMT R40, R25, 0x7632, R40 ;  /* 0x000076321928b816 */ /* 0x000fca0000000028 */
[----:B------:R0:W-:Y:S04]  /*8060*/  STL.S16 [R1+0x578], R40 ;  /* 0x0005782801007387 */ /* 0x0001e80000100600 */
[----:B------:R1:W-:Y:S04]  /*8070*/  STL [R1+0x124], R10 ;  /* 0x0001240a01007387 */ /* 0x0003e80000100800 */
[----:B------:R1:W-:Y:S01]  /*8080*/  STL [R1+0x34], R3 ;  /* 0x0000340301007387 */ /* 0x0003e20000100800 */
[----:B0-----:R-:W-:Y:S02]  /*8090*/  MOV R40, RZ ;  /* 0x000000ff00287202 */ /* 0x001fe40000000f00 */
[----:B------:R-:W-:Y:S01]  /*80a0*/  PRMT R45, RZ, 0x7610, R45 ;  /* 0x00007610ff2d7816 */ /* 0x000fe2000000002d */
[----:B------:R0:W-:Y:S04]  /*80b0*/  STL [R1+0x30], R44 ;  /* 0x0000302c01007387 */ /* 0x0001e80000100800 */
[----:B------:R-:W2:Y:S01]  /*80c0*/  @!P1 LDG.E R40, desc[UR10][R34.64] ;  /* 0x0000000a22289981 */ /* 0x000ea2000c1e1900 */
[----:B-1----:R-:W-:-:S02]  /*80d0*/  PRMT R10, RZ, 0x7610, R10 ;  /* 0x00007610ff0a7816 */ /* 0x002fc4000000000a */
[----:B------:R-:W-:Y:S01]  /*80e0*/  LOP3.LUT R48, R48, 0xffffff7f, RZ, 0xc0, !PT ;  /* 0xffffff7f30307812 */ /* 0x000fe200078ec0ff */
[----:B------:R-:W2:Y:S04]  /*80f0*/  @!P1 LDG.E R42, desc[UR10][R56.64] ;  /* 0x0000000a382a9981 */ /* 0x000ea8000c1e1900 */
[----:B------:R-:W2:Y:S01]  /*8100*/  LDL.LU.64 R34, [R1+0x550] ;  /* 0x0005500001227983 */ /* 0x000ea20000300a00 */
[----:B------:R-:W-:Y:S01]  /*8110*/  @!P3 PRMT R10, R22, 0x7610, R10 ;  /* 0x00007610160ab816 */ /* 0x000fe2000000000a */
[----:B------:R-:W-:Y:S01]  /*8120*/  HFMA2 R3, -RZ, RZ, 0, 0 ;  /* 0x00000000ff037431 */ /* 0x000fe200000001ff */
[----:B----4-:R-:W-:Y:S02]  /*8130*/  PRMT R68, RZ, 0x7610, R68 ;  /* 0x00007610ff447816 */ /* 0x010fe40000000044 */
[----:B---3--:R-:W-:-:S02]  /*8140*/  PRMT R51, RZ, 0x7610, R51 ;  /* 0x00007610ff337816 */ /* 0x008fc40000000033 */
[C---:B------:R-:W-:Y:S01]  /*8150*/  @!P5 PRMT R45, R29.reuse, 0x7632, R45 ;  /* 0x000076321d2dd816 */ /* 0x040fe2000000002d */
[----:B0-----:R-:W-:Y:S01]  /*8160*/  HFMA2 R44, -RZ, RZ, 0, 0 ;  /* 0x00000000ff2c7431 */ /* 0x001fe200000001ff */
[----:B------:R-:W-:Y:S01]  /*8170*/  @!P5 PRMT R68, R29, 0x7610, R68 ;  /* 0x000076101d44d816 */ /* 0x000fe20000000044 */
[----:B------:R-:W3:Y:S04]  /*8180*/  LDL.LU.64 R56, [R1+0x528] ;  /* 0x0005280001387983 */ /* 0x000ee80000300a00 */
[----:B------:R0:W-:Y:S04]  /*8190*/  STL.S16 [R1+0x548], R68 ;  /* 0x0005484401007387 */ /* 0x0001e80000100600 */
[----:B0-----:R-:W4:Y:S01]  /*81a0*/  LDL.LU R68, [R1+0x918] ;  /* 0x0009180001447983 */ /* 0x001f220000300800 */
[----:B------:R-:W-:-:S05]  /*81b0*/  @!P0 PRMT R51, R30, 0x7632, R51 ;  /* 0x000076321e338816 */ /* 0x000fca0000000033 */
[----:B------:R0:W-:Y:S01]  /*81c0*/  STL.S16 [R1+0x458], R51 ;  /* 0x0004583301007387 */ /* 0x0001e20000100600 */
[----:B--2---:R-:W-:-:S03]  /*81d0*/  LOP3.LUT P3, RZ, R69, 0x80000000, RZ, 0xc0, !PT ;  /* 0x8000000045ff7812 */ /* 0x004fc6000786c0ff */
[----:B0-----:R-:W2:Y:S10]  /*81e0*/  LDL.LU R51, [R1+0x908] ;  /* 0x0009080001337983 */ /* 0x001eb40000300800 */
[----:B------:R0:W3:Y:S04]  /*81f0*/  @!P3 LDG.E R3, desc[UR10][R54.64] ;  /* 0x0000000a3603b981 */ /* 0x0000e8000c1e1900 */
[----:B------:R-:W0:Y:S04]  /*8200*/  LDL.LU R54, [R1+0x90c] ;  /* 0x00090c0001367983 */ /* 0x000e280000300800 */
[----:B------:R1:W-:Y:S01]  /*8210*/  STL.S16 [R1+0x558], R45 ;  /* 0x0005582d01007387 */ /* 0x0003e20000100600 */
[----:B------:R-:W-:-:S03]  /*8220*/  @P3 LOP3.LUT R48, R48, 0x80, RZ, 0xfc, !PT ;  /* 0x0000008030303812 */ /* 0x000fc600078efcff */
[----:B------:R0:W3:Y:S01]  /*8230*/  @!P2 LDG.E R44, desc[UR10][R34.64] ;  /* 0x0000000a222ca981 */ /* 0x0000e2000c1e1900 */
[----:B-1----:R-:W-:-:S03]  /*8240*/  MOV R45, RZ ;  /* 0x000000ff002d7202 */ /* 0x002fc60000000f00 */
[----:B------:R-:W3:Y:S04]  /*8250*/  LDL.LU.64 R34, [R1+0x910] ;  /* 0x0009100001227983 */ /* 0x000ee80000300a00 */
[----:B------:R-:W3:Y:S01]  /*8260*/  @!P3 LDG.E R45, desc[UR10][R52.64] ;  /* 0x0000000a342db981 */ /* 0x000ee2000c1e1900 */
[----:B------:R-:W-:-:S03]  /*8270*/  LOP3.LUT P3, RZ, R47, 0x8, RZ, 0xc0, !PT ;  /* 0x000000082fff7812 */ /* 0x000fc6000786c0ff */
[----:B------:R-:W3:Y:S01]  /*8280*/  LDL.LU.64 R52, [R1+0x530] ;  /* 0x0005300001347983 */ /* 0x000ee20000300a00 */
[----:B----4-:R-:W-:-:S04]  /*8290*/  PRMT R68, RZ, 0x7610, R68 ;  /* 0x00007610ff447816 */ /* 0x010fc80000000044 */
[----:B------:R-:W-:-:S05]  /*82a0*/  @!P0 PRMT R68, R33, 0x7610, R68 ;  /* 0x0000761021448816 */ /* 0x000fca0000000044 */
[----:B------:R1:W-:Y:S04]  /*82b0*/  STL.S16 [R1+0x528], R68 ;  /* 0x0005284401007387 */ /* 0x0003e80000100600 */
[----:B-1----:R-:W4:Y:S01]  /*82c0*/  LDL.LU R68, [R1+0x904] ;  /* 0x0009040001447983 */ /* 0x002f220000300800 */
[----:B--2---:R-:W-:-:S04]  /*82d0*/  PRMT R51, RZ, 0x7610, R51 ;  /* 0x00007610ff337816 */ /* 0x004fc80000000033 */
[----:B------:R-:W-:-:S05]  /*82e0*/  @!P3 PRMT R51, R32, 0x7632, R51 ;  /* 0x000076322033b816 */ /* 0x000fca0000000033 */
[----:B------:R1:W-:Y:S01]  /*82f0*/  STL.S16 [R1+0x434], R51 ;  /* 0x0004343301007387 */ /* 0x0003e20000100600 */
[----:B0-----:R-:W-:-:S03]  /*8300*/  PRMT R54, RZ, 0x7610, R54 ;  /* 0x00007610ff367816 */ /* 0x001fc60000000036 */
[----:B-1----:R-:W2:Y:S01]  /*8310*/  LDL.LU R51, [R1+0x900] ;  /* 0x0009000001337983 */ /* 0x002ea20000300800 */
[----:B------:R-:W-:-:S05]  /*8320*/  @!P0 PRMT R54, R30, 0x7610, R54 ;  /* 0x000076101e368816 */ /* 0x000fca0000000036 */
[----:B------:R0:W-:Y:S04]  /*8330*/  STL.S16 [R1+0x288], R54 ;  /* 0x0002883601007387 */ /* 0x0001e80000100600 */
[----:B0-----:R-:W2:Y:S01]  /*8340*/  LDL.LU.64 R54, [R1+0x508] ;  /* 0x0005080001367983 */ /* 0x001ea20000300a00 */
[----:B------:R-:W-:-:S03]  /*8350*/  PRMT R46, RZ, 0x7610, R46 ;  /* 0x00007610ff2e7816 */ /* 0x000fc6000000002e */
[----:B------:R0:W-:Y:S01]  /*8360*/  STL [R1+0x128], R11 ;  /* 0x0001280b01007387 */ /* 0x0001e20000100800 */
[----:B------:R-:W-:Y:S02]  /*8370*/  @!P6 PRMT R46, R31, 0x7632, R46 ;  /* 0x000076321f2ee816 */ /* 0x000fe4000000002e */
[----:B0-----:R-:W-:Y:S01]  /*8380*/  PRMT R11, RZ, 0x7610, R11 ;  /* 0x00007610ff0b7816 */ /* 0x001fe2000000000b */
[----:B------:R0:W-:Y:S03]  /*8390*/  STL [R1+0x38], R2 ;  /* 0x0000380201007387 */ /* 0x0001e60000100800 */
[----:B------:R-:W-:Y:S02]  /*83a0*/  @!P4 PRMT R11, R24, 0x7610, R11 ;  /* 0x00007610180bc816 */ /* 0x000fe4000000000b */
[----:B------:R-:W-:Y:S02]  /*83b0*/  LOP3.LUT P4, RZ, R69, 0x40000000, RZ, 0xc0, !PT ;  /* 0x4000000045ff7812 */ /* 0x000fe4000788c0ff */
[----:B---3--:R-:W-:-:S02]  /*83c0*/  PRMT R35, RZ, 0x7610, R35 ;  /* 0x00007610ff237816 */ /* 0x008fc40000000023 */
[----:B------:R-:W-:Y:S01]  /*83d0*/  PRMT R34, RZ, 0x7610, R34 ;  /* 0x00007610ff227816 */ /* 0x000fe20000000022 */
[----:B0-----:R-:W-:Y:S01]  /*83e0*/  HFMA2 R2, -RZ, RZ, 0, 0 ;  /* 0x00000000ff027431 */ /* 0x001fe200000001ff */
[----:B------:R0:W-:Y:S01]  /*83f0*/  STL.S16 [R1+0x550], R46 ;  /* 0x0005502e01007387 */ /* 0x0001e20000100600 */
[----:B------:R-:W-:Y:S02]  /*8400*/  @!P6 PRMT R35, R28, 0x7632, R35 ;  /* 0x000076321c23e816 */ /* 0x000fe40000000023 */
[----:B------:R-:W-:Y:S02]  /*8410*/  @!P6 PRMT R34, R31, 0x7610, R34 ;  /* 0x000076101f22e816 */ /* 0x000fe40000000022 */
[----:B------:R-:W-:Y:S02]  /*8420*/  LOP3.LUT R48, R48, 0xffffffbf, RZ, 0xc0, !PT ;  /* 0xffffffbf30307812 */ /* 0x000fe400078ec0ff */
[----:B------:R-:W3:Y:S01]  /*8430*/  @!P4 LDG.E R2, desc[UR10][R52.64] ;  /* 0x0000000a3402c981 */ /* 0x000ee2000c1e1900 */
[----:B0-----:R-:W-:-:S02]  /*8440*/  MOV R46, RZ ;  /* 0x000000ff002e7202 */ /* 0x001fc40000000f00 */
[----:B------:R-:W-:Y:S01]  /*8450*/  @P4 LOP3.LUT R48, R48, 0x40, RZ, 0xfc, !PT ;  /* 0x0000004030304812 */ /* 0x000fe200078efcff */
[----:B------:R-:W-:Y:S04]  /*8460*/  STL.S16 [R1+0x54c], R34 ;  /* 0x00054c2201007387 */ /* 0x000fe80000100600 */
[----:B------:R0:W-:Y:S04]  /*8470*/  STL.S16 [R1+0x45c], R35 ;  /* 0x00045c2301007387 */ /* 0x0001e80000100600 */
[----:B------:R-:W3:Y:S01]  /*8480*/  @!P4 LDG.E R46, desc[UR10][R56.64] ;  /* 0x0000000a382ec981 */ /* 0x000ee2000c1e1900 */
[----:B------:R-:W-:-:S03]  /*8490*/  LOP3.LUT P4, RZ, R47, 0x4, RZ, 0xc0, !PT ;  /* 0x000000042fff7812 */ /* 0x000fc6000788c0ff */
[----:B------:R1:W-:Y:S04]  /*84a0*/  STL [R1+0x130], R13 ;  /* 0x0001300d01007387 */ /* 0x0003e80000100800 */
[----:B0-----:R-:W3:Y:S01]  /*84b0*/  LDL.LU.64 R34, [R1+0x518] ;  /* 0x0005180001227983 */ /* 0x001ee20000300a00 */
[----:B------:R-:W-:-:S03]  /*84c0*/  PRMT R66, RZ, 0x7610, R66 ;  /* 0x00007610ff427816 */ /* 0x000fc60000000042 */
[----:B------:R-:W3:Y:S01]  /*84d0*/  LDL.LU.64 R52, [R1+0x510] ;  /* 0x0005100001347983 */ /* 0x000ee20000300a00 */
[----:B-1----:R-:W-:Y:S02]  /*84e0*/  PRMT R13, RZ, 0x7610, R13 ;  /* 0x00007610ff0d7816 */ /* 0x002fe4000000000d */
[----:B------:R-:W-:Y:S01]  /*84f0*/  @!P3 PRMT R66, R39, 0x7632, R66 ;  /* 0x000076322742b816 */ /* 0x000fe20000000042 */
[----:B------:R-:W3:Y:S01]  /*8500*/  LDL.LU.64 R56, [R1+0x520] ;  /* 0x0005200001387983 */ /* 0x000ee20000300a00 */
[----:B------:R-:W-:Y:S02]  /*8510*/  @!P6 PRMT R13, R28, 0x7610, R13 ;  /* 0x000076101c0de816 */ /* 0x000fe4000000000d */
[----:B------:R-:W-:Y:S01]  /*8520*/  LOP3.LUT P6, RZ, R69, 0x10000000, RZ, 0xc0, !PT ;  /* 0x1000000045ff7812 */ /* 0x000fe200078cc0ff */
[----:B------:R0:W-:Y:S02]  /*8530*/  STL.S16 [R1+0x51c], R66 ;  /* 0x00051c4201007387 */ /* 0x0001e40000100600 */
[----:B0-----:R-:W-:-:S02]  /*8540*/  MOV R66, RZ ;  /* 0x000000ff00427202 */ /* 0x001fc40000000f00 */
[----:B----4-:R-:W-:-:S04]  /*8550*/  PRMT R68, RZ, 0x7610, R68 ;  /* 0x00007610ff447816 */ /* 0x010fc80000000044 */
[----:B------:R-:W-:-:S05]  /*8560*/  @!P3 PRMT R68, R39, 0x7610, R68 ;  /* 0x000076102744b816 */ /* 0x000fca0000000044 */
[----:B------:R0:W-:Y:S04]  /*8570*/  STL.S16 [R1+0x518], R68 ;  /* 0x0005184401007387 */ /* 0x0001e80000100600 */
[----:B0-----:R-:W4:Y:S01]  /*8580*/  LDL.LU R68, [R1+0x8fc] ;  /* 0x0008fc0001447983 */ /* 0x001f220000300800 */
[----:B--2---:R-:W-:-:S04]  /*8590*/  PRMT R51, RZ, 0x7610, R51 ;  /* 0x00007610ff337816 */ /* 0x004fc80000000033 */
[----:B------:R-:W-:-:S05]  /*85a0*/  @!P4 PRMT R51, R38, 0x7632, R51 ;  /* 0x000076322633c816 */ /* 0x000fca0000000033 */
[----:B------:R0:W-:Y:S04]  /*85b0*/  STL.S16 [R1+0x418], R51 ;  /* 0x0004183301007387 */ /* 0x0001e80000100600 */
[----:B------:R-:W2:Y:S04]  /*85c0*/  @!P6 LDG.E R66, desc[UR10][R54.64] ;  /* 0x0000000a3642e981 */ /* 0x000ea8000c1e1900 */
[----:B0-----:R-:W2:Y:S04]  /*85d0*/  LDL.LU R51, [R1+0x8f4] ;  /* 0x0008f40001337983 */ /* 0x001ea80000300800 */
[----:B------:R-:W2:Y:S04]  /*85e0*/  LDL.LU.64 R54, [R1+0x500] ;  /* 0x0005000001367983 */ /* 0x000ea80000300a00 */
[----:B------:R0:W-:Y:S04]  /*85f0*/  STL [R1+0x13c], R67 ;  /* 0x00013c4301007387 */ /* 0x0001e80000100800 */
[----:B------:R1:W-:Y:S01]  /*8600*/  STL [R1+0x140], R49 ;  /* 0x0001403101007387 */ /* 0x0003e20000100800 */
[----:B0-----:R-:W-:-:S03]  /*8610*/  PRMT R67, RZ, 0x7610, R67 ;  /* 0x00007610ff437816 */ /* 0x001fc60000000043 */
[----:B------:R0:W-:Y:S01]  /*8620*/  STL [R1+0x12c], R12 ;  /* 0x00012c0c01007387 */ /* 0x0001e20000100800 */
[----:B-1----:R-:W-:-:S03]  /*8630*/  PRMT R49, RZ, 0x7610, R49 ;  /* 0x00007610ff317816 */ /* 0x002fc60000000031 */
[----:B------:R1:W-:Y:S01]  /*8640*/  STL [R1+0x134], R4 ;  /* 0x0001340401007387 */ /* 0x0003e20000100800 */
[----:B------:R-:W-:Y:S02]  /*8650*/  @!P4 PRMT R67, R15, 0x7632, R67 ;  /* 0x000076320f43c816 */ /* 0x000fe40000000043 */
[----:B------:R-:W-:Y:S02]  /*8660*/  @!P1 PRMT R49, R42, 0x7632, R49 ;  /* 0x000076322a319816 */ /* 0x000fe40000000031 */
[----:B0-----:R-:W-:Y:S02]  /*8670*/  PRMT R12, RZ, 0x7610, R12 ;  /* 0x00007610ff0c7816 */ /* 0x001fe4000000000c */
[----:B-1----:R-:W-:Y:S01]  /*8680*/  PRMT R4, RZ, 0x7610, R4 ;  /* 0x00007610ff047816 */ /* 0x002fe20000000004 */
[----:B------:R0:W-:Y:S01]  /*8690*/  STL.S16 [R1+0x520], R67 ;  /* 0x0005204301007387 */ /* 0x0001e20000100600 */
[----:B------:R-:W-:Y:S02]  /*86a0*/  @!P5 PRMT R12, R26, 0x7610, R12 ;  /* 0x000076101a0cd816 */ /* 0x000fe4000000000c */
[----:B------:R-:W-:-:S02]  /*86b0*/  @!P0 PRMT R4, R33, 0x7632, R4 ;  /* 0x0000763221048816 */ /* 0x000fc40000000004 */
[C---:B------:R-:W-:Y:S02]  /*86c0*/  LOP3.LUT P5, RZ, R69.reuse, 0x20000000, RZ, 0xc0, !PT ;  /* 0x2000000045ff7812 */ /* 0x040fe400078ac0ff */
[----:B------:R-:W-:Y:S01]  /*86d0*/  LOP3.LUT P0, RZ, R69, 0x8000000, RZ, 0xc0, !PT ;  /* 0x0800000045ff7812 */ /* 0x000fe2000780c0ff */
[----:B------:R1:W-:Y:S01]  /*86e0*/  STL.S16 [R1+0x510], R49 ;  /* 0x0005103101007387 */ /* 0x0003e20000100600 */
[----:B0-----:R-:W-:-:S03]  /*86f0*/  HFMA2 R67, -RZ, RZ, 0, 0 ;  /* 0x00000000ff437431 */ /* 0x001fc600000001ff */
[----:B------:R0:W-:Y:S01]  /*8700*/  STL.S16 [R1+0x52c], R4 ;  /* 0x00052c0401007387 */ /* 0x0001e20000100600 */
[----:B-1----:R-:W-:-:S03]  /*8710*/  HFMA2 R49, -RZ, RZ, 0, 0 ;  /* 0x00000000ff317431 */ /* 0x002fc600000001ff */
[----:B------:R1:W-:Y:S01]  /*8720*/  STL [R1+0x3c], R5 ;  /* 0x00003c0501007387 */ /* 0x0003e20000100800 */
[----:B0-----:R-:W-:-:S03]  /*8730*/  MOV R4, RZ ;  /* 0x000000ff00047202 */ /* 0x001fc60000000f00 */
[----:B---3--:R0:W3:Y:S04]  /*8740*/  @!P6 LDG.E R67, desc[UR10][R52.64] ;  /* 0x0000000a3443e981 */ /* 0x0080e8000c1e1900 */
[----:B------:R-:W3:Y:S01]  /*8750*/  @!P5 LDG.E R4, desc[UR10][R34.64] ;  /* 0x0000000a2204d981 */ /* 0x000ee2000c1e1900 */
[----:B-1----:R-:W-:-:S03]  /*8760*/  HFMA2 R5, -RZ, RZ, 0, 0 ;  /* 0x00000000ff057431 */ /* 0x002fc600000001ff */
[----:B------:R-:W0:Y:S04]  /*8770*/  LDL.LU R52, [R1+0x8f0] ;  /* 0x0008f00001347983 */ /* 0x000e280000300800 */
[----:B------:R-:W3:Y:S04]  /*8780*/  LDL.LU.64 R34, [R1+0x278] ;  /* 0x0002780001227983 */ /* 0x000ee80000300a00 */
[----:B------:R-:W3:Y:S04]  /*8790*/  @!P5 LDG.E R5, desc[UR10][R56.64] ;  /* 0x0000000a3805d981 */ /* 0x000ee8000c1e1900 */
[----:B------:R-:W3:Y:S01]  /*87a0*/  LDL.LU.64 R56, [R1+0x270] ;  /* 0x0002700001387983 */ /* 0x000ee20000300a00 */
[----:B----4-:R-:W-:-:S04]  /*87b0*/  PRMT R68, RZ, 0x7610, R68 ;  /* 0x00007610ff447816 */ /* 0x010fc80000000044 */
[----:B------:R-:W-:-:S05]  /*87c0*/  @!P4 PRMT R68, R38, 0x7610, R68 ;  /* 0x000076102644c816 */ /* 0x000fca0000000044 */
[----:B------:R1:W-:Y:S04]  /*87d0*/  STL.S16 [R1+0x280], R68 ;  /* 0x0002804401007387 */ /* 0x0003e80000100600 */
[----:B-1----:R-:W4:Y:S01]  /*87e0*/  LDL.LU R68, [R1+0x8f8] ;  /* 0x0008f80001447983 */ /* 0x002f220000300800 */
[----:B--2---:R-:W-:-:S04]  /*87f0*/  PRMT R51, RZ, 0x7610, R51 ;  /* 0x00007610ff337816 */ /* 0x004fc80000000033 */
[----:B------:R-:W-:Y:S01]  /*8800*/  @!P1 PRMT R51, R40, 0x7632, R51 ;  /* 0x0000763228339816 */ /* 0x000fe20000000033 */
[----:B------:R1:W2:Y:S04]  /*8810*/  @!P0 LDG.E R49, desc[UR10][R54.64] ;  /* 0x0000000a36318981 */ /* 0x0002a8000c1e1900 */
[----:B------:R1:W-:Y:S04]  /*8820*/  STL.S16 [R1+0x3fc], R51 ;  /* 0x0003fc3301007387 */ /* 0x0003e80000100600 */
[----:B------:R-:W2:Y:S04]  /*8830*/  LDL.LU R54, [R1+0x8e8] ;  /* 0x0008e80001367983 */ /* 0x000ea80000300800 */
[----:B-1----:R-:W2:Y:S04]  /*8840*/  LDL.LU R51, [R1+0x8ec] ;  /* 0x0008ec0001337983 */ /* 0x002ea80000300800 */
[----:B------:R1:W-:Y:S04]  /*8850*/  STL [R1+0x138], R14 ;  /* 0x0001380e01007387 */ /* 0x0003e80000100800 */
[----:B------:R1:W-:Y:S02]  /*8860*/  STL [R1+0x40], R50 ;  /* 0x0000403201007387 */ /* 0x0003e40000100800 */
[----:B-1----:R-:W-:-:S02]  /*8870*/  PRMT R14, RZ, 0x7610, R14 ;  /* 0x00007610ff0e7816 */ /* 0x002fc4000000000e */
[----:B------:R-:W-:Y:S02]  /*8880*/  PRMT R50, RZ, 0x7610, R50 ;  /* 0x00007610ff327816 */ /* 0x000fe40000000032 */
[----:B------:R-:W-:Y:S02]  /*8890*/  @!P3 PRMT R14, R32, 0x7610, R14 ;  /* 0x00007610200eb816 */ /* 0x000fe4000000000e */
[----:B------:R-:W-:Y:S02]  /*88a0*/  LOP3.LUT P3, RZ, R69, 0x4000000, RZ, 0xc0, !PT ;  /* 0x0400000045ff7812 */ /* 0x000fe4000786c0ff */
[----:B------:R-:W-:-:S05]  /*88b0*/  @!P1 PRMT R50, R42, 0x7610, R50 ;  /* 0x000076102a329816 */ /* 0x000fca0000000032 */
[----:B------:R1:W-:Y:S02]  /*88c0*/  STL.S16 [R1+0x50c], R50 ;  /* 0x00050c3201007387 */ /* 0x0003e40000100600 */
[----:B-1----:R-:W-:Y:S02]  /*88d0*/  MOV R50, RZ ;  /* 0x000000ff00327202 */ /* 0x002fe40000000f00 */
[----:B0-----:R-:W-:-:S04]  /*88e0*/  PRMT R52, RZ, 0x7610, R52 ;  /* 0x00007610ff347816 */ /* 0x001fc80000000034 */
[----:B------:R-:W-:Y:S01]  /*88f0*/  @!P1 PRMT R52, R40, 0x7610, R52 ;  /* 0x0000761028349816 */ /* 0x000fe20000000034 */
[----:B------:R-:W-:Y:S04]  /*8900*/  STL [R1+0x78c], R58 ;  /* 0x00078c3a01007387 */ /* 0x000fe80000100800 */
[----:B------:R0:W-:Y:S04]  /*8910*/  STL.S16 [R1+0x27c], R52 ;  /* 0x00027c3401007387 */ /* 0x0001e80000100600 */
[----:B------:R-:W-:Y:S04]  /*8920*/  STL [R1+0x798], R58 ;  /* 0x0007983a01007387 */ /* 0x000fe80000100800 */
[----:B------:R-:W-:Y:S04]  /*8930*/  STL [R1+0x7a4], R58 ;  /* 0x0007a43a01007387 */ /* 0x000fe80000100800 */
[----:B---3--:R-:W3:Y:S04]  /*8940*/  @!P3 LDG.E R50, desc[UR10][R56.64] ;  /* 0x0000000a3832b981 */ /* 0x008ee8000c1e1900 */
        /* <DEDUP_REMOVED lines=24> */
[----:B0-----:R-:W3:Y:S04]  /*8ad0*/  LDL.LU.64 R52, [R1+0x268] ;  /* 0x0002680001347983 */ /* 0x001ee80000300a00 */
[----:B------:R-:W3:Y:S01]  /*8ae0*/  LDL.LU.64 R56, [R1+0x4e8] ;  /* 0x0004e80001387983 */ /* 0x000ee20000300a00 */
[----:B----4-:R-:W-:-:S04]  /*8af0*/  PRMT R68, RZ, 0x7610, R68 ;  /* 0x00007610ff447816 */ /* 0x010fc80000000044 */
[----:B------:R-:W-:-:S05]  /*8b00*/  @!P4 PRMT R68, R15, 0x7610, R68 ;  /* 0x000076100f44c816 */ /* 0x000fca0000000044 */
[----:B------:R0:W-:Y:S02]  /*8b10*/  STL.S16 [R1+0x508], R68 ;  /* 0x0005084401007387 */ /* 0x0001e40000100600 */
[----:B0-----:R-:W-:Y:S02]  /*8b20*/  MOV R68, RZ ;  /* 0x000000ff00447202 */ /* 0x001fe40000000f00 */
[----:B--2---:R-:W-:Y:S02]  /*8b30*/  PRMT R54, RZ, 0x7610, R54 ;  /* 0x00007610ff367816 */ /* 0x004fe40000000036 */
[----:B------:R-:W-:Y:S02]  /*8b40*/  PRMT R51, RZ, 0x7610, R51 ;  /* 0x00007610ff337816 */ /* 0x000fe40000000033 */
[----:B------:R-:W2:Y:S01]  /*8b50*/  @!P0 LDG.E R68, desc[UR10][R34.64] ;  /* 0x0000000a22448981 */ /* 0x000ea2000c1e1900 */
[----:B------:R-:W-:Y:S02]  /*8b60*/  @!P2 PRMT R54, R43, 0x7610, R54 ;  /* 0x000076102b36a816 */ /* 0x000fe40000000036 */
[----:B------:R-:W-:Y:S01]  /*8b70*/  @!P2 PRMT R51, R44, 0x7610, R51 ;  /* 0x000076102c33a816 */ /* 0x000fe20000000033 */
[----:B------:R-:W4:Y:S04]  /*8b80*/  LDL.LU.64 R34, [R1+0x4f0] ;  /* 0x0004f00001227983 */ /* 0x000f280000300a00 */
[----:B------:R0:W-:Y:S04]  /*8b90*/  STL.S16 [R1+0x274], R54 ;  /* 0x0002743601007387 */ /* 0x0001e80000100600 */
[----:B------:R1:W-:Y:S04]  /*8ba0*/  STL.S16 [R1+0x500], R51 ;  /* 0x0005003301007387 */ /* 0x0003e80000100600 */
[----:B------:R-:W-:Y:S01]  /*8bb0*/  STL [R1+0x44], R41 ;  /* 0x0000442901007387 */ /* 0x000fe20000100800 */
[----:B------:R-:W-:-:S03]  /*8bc0*/  LOP3.LUT P4, RZ, R69, 0x2000000, RZ, 0xc0, !PT ;  /* 0x0200000045ff7812 */ /* 0x000fc6000788c0ff */
[----:B0-----:R-:W2:Y:S04]  /*8bd0*/  LDL.LU.64 R54, [R1+0x4d0] ;  /* 0x0004d00001367983 */ /* 0x001ea80000300a00 */
[----:B-1----:R-:W3:Y:S04]  /*8be0*/  LDL.LU R51, [R1+0x8e0] ;  /* 0x0008e00001337983 */ /* 0x002ee80000300800 */
[----:B------:R-:W-:Y:S04]  /*8bf0*/  STL [R1+0x144], R17 ;  /* 0x0001441101007387 */ /* 0x000fe80000100800 */
[----:B------:R0:W-:Y:S02]  /*8c00*/  STL [R1+0x48], R16 ;  /* 0x0000481001007387 */ /* 0x0001e40000100800 */
[----:B0-----:R-:W-:-:S06]  /*8c10*/  HFMA2 R16, -RZ, RZ, 0, 0 ;  /* 0x00000000ff107431 */ /* 0x001fcc00000001ff */
[----:B----4-:R0:W4:Y:S01]  /*8c20*/  @!P3 LDG.E R16, desc[UR10][R34.64] ;  /* 0x0000000a2210b981 */ /* 0x010122000c1e1900 */
[----:B------:R-:W-:Y:S02]  /*8c30*/  LOP3.LUT P3, RZ, R48, 0x80, RZ, 0xc0, !PT ;  /* 0x0000008030ff7812 */ /* 0x000fe4000786c0ff */
[----:B---3--:R-:W-:Y:S02]  /*8c40*/  PRMT R51, RZ, 0x7610, R51 ;  /* 0x00007610ff337816 */ /* 0x008fe40000000033 */
[----:B------:R-:W-:Y:S01]  /*8c50*/  PRMT R17, RZ, 0x7610, R17 ;  /* 0x00007610ff117816 */ /* 0x000fe20000000011 */
[----:B------:R-:W-:Y:S08]  /*8c60*/  STL [R1+0x4c], R18 ;  /* 0x00004c1201007387 */ /* 0x000ff00000100800 */
[----:B------:R-:W-:Y:S01]  /*8c70*/  @!P3 PRMT R51, R3, 0x7610, R51 ;  /* 0x000076100333b816 */ /* 0x000fe20000000033 */
[----:B------:R-:W0:Y:S04]  /*8c80*/  LDL.LU R34, [R1+0x8dc] ;  /* 0x0008dc0001227983 */ /* 0x000e280000300800 */
[----:B------:R1:W-:Y:S04]  /*8c90*/  STL.S16 [R1+0x4f0], R51 ;  /* 0x0004f03301007387 */ /* 0x0003e80000100600 */
[----:B-1----:R-:W3:Y:S01]  /*8ca0*/  LDL.LU R51, [R1+0x8d4] ;  /* 0x0008d40001337983 */ /* 0x002ee20000300800 */
[----:B------:R-:W-:Y:S01]  /*8cb0*/  @!P2 PRMT R17, R44, 0x7632, R17 ;  /* 0x000076322c11a816 */ /* 0x000fe20000000011 */
[----:B------:R-:W-:-:S04]  /*8cc0*/  HFMA2 R18, -RZ, RZ, 0, 0 ;  /* 0x00000000ff127431 */ /* 0x000fc800000001ff */
[----:B------:R1:W-:Y:S04]  /*8cd0*/  STL.S16 [R1+0x504], R17 ;  /* 0x0005041101007387 */ /* 0x0003e80000100600 */
[----:B------:R-:W4:Y:S01]  /*8ce0*/  @!P4 LDG.E R18, desc[UR10][R56.64] ;  /* 0x0000000a3812c981 */ /* 0x000f22000c1e1900 */
[----:B-1----:R-:W-:-:S06]  /*8cf0*/  MOV R17, RZ ;  /* 0x000000ff00117202 */ /* 0x002fcc0000000f00 */
[----:B------:R-:W4:Y:S01]  /*8d00*/  @!P4 LDG.E R17, desc[UR10][R52.64] ;  /* 0x0000000a3411c981 */ /* 0x000f22000c1e1900 */
[----:B------:R-:W-:Y:S02]  /*8d10*/  LOP3.LUT P4, RZ, R48, 0x40, RZ, 0xc0, !PT ;  /* 0x0000004030ff7812 */ /* 0x000fe4000788c0ff */
[----:B------:R-:W-:Y:S01]  /*8d20*/  PRMT R58, RZ, 0x7610, R58 ;  /* 0x00007610ff3a7816 */ /* 0x000fe2000000003a */
[----:B------:R-:W-:Y:S01]  /*8d30*/  STL [R1+0x148], R19 ;  /* 0x0001481301007387 */ /* 0x000fe20000100800 */
[----:B---3--:R-:W-:-:S03]  /*8d40*/  PRMT R51, RZ, 0x7610, R51 ;  /* 0x00007610ff337816 */ /* 0x008fc60000000033 */
[----:B------:R-:W-:Y:S06]  /*8d50*/  STL [R1+0x14c], R21 ;  /* 0x00014c1501007387 */ /* 0x000fec0000100800 */
[----:B------:R-:W-:Y:S02]  /*8d60*/  @!P4 PRMT R51, R46, 0x7610, R51 ;  /* 0x000076102e33c816 */ /* 0x000fe40000000033 */
[----:B------:R-:W-:Y:S01]  /*8d70*/  LOP3.LUT P1, RZ, R69, 0x1000000, RZ, 0xc0, !PT ;  /* 0x0100000045ff7812 */ /* 0x000fe2000782c0ff */
[----:B------:R-:W-:Y:S04]  /*8d80*/  STL [R1+0x50], R20 ;  /* 0x0000501401007387 */ /* 0x000fe80000100800 */
[----:B------:R1:W-:Y:S01]  /*8d90*/  STL.S16 [R1+0x260], R51 ;  /* 0x0002603301007387 */ /* 0x0003e20000100600 */
[----:B0-----:R-:W-:-:S03]  /*8da0*/  PRMT R34, RZ, 0x7610, R34 ;  /* 0x00007610ff227816 */ /* 0x001fc60000000022 */
[----:B------:R-:W3:Y:S04]  /*8db0*/  LDL.LU.64 R52, [R1+0x4d8] ;  /* 0x0004d80001347983 */ /* 0x000ee80000300a00 */
[----:B------:R-:W4:Y:S04]  /*8dc0*/  LDL.LU.64 R56, [R1+0x4c8] ;  /* 0x0004c80001387983 */ /* 0x000f280000300a00 */
[----:B-1----:R-:W2:Y:S02]  /*8dd0*/  LDL.LU R51, [R1+0x8d0] ;  /* 0x0008d00001337983 */ /* 0x002ea40000300800 */
[----:B--2---:R-:W-:-:S04]  /*8de0*/  PRMT R51, RZ, 0x7610, R51 ;  /* 0x00007610ff337816 */ /* 0x004fc80000000033 */
[----:B------:R-:W-:-:S05]  /*8df0*/  @!P4 PRMT R51, R2, 0x7610, R51 ;  /* 0x000076100233c816 */ /* 0x000fca0000000033 */
[----:B------:R0:W-:Y:S04]  /*8e00*/  STL.S16 [R1+0x4d0], R51 ;  /* 0x0004d03301007387 */ /* 0x0001e80000100600 */
[----:B0-----:R-:W2:Y:S01]  /*8e10*/  LDL.LU R51, [R1+0x8c8] ;  /* 0x0008c80001337983 */ /* 0x001ea20000300800 */
[----:B------:R-:W-:-:S05]  /*8e20*/  @!P3 PRMT R34, R45, 0x7610, R34 ;  /* 0x000076102d22b816 */ /* 0x000fca0000000022 */
[----:B------:R0:W-:Y:S04]  /*8e30*/  STL.S16 [R1+0x26c], R34 ;  /* 0x00026c2201007387 */ /* 0x0001e80000100600 */
[----:B0-----:R-:W3:Y:S01]  /*8e40*/  LDL.LU.64 R34, [R1+0x258] ;  /* 0x0002580001227983 */ /* 0x001ee20000300a00 */
[----:B--2---:R-:W-:-:S04]  /*8e50*/  PRMT R51, RZ, 0x7610, R51 ;  /* 0x00007610ff337816 */ /* 0x004fc80000000033 */
[----:B------:R-:W-:-:S05]  /*8e60*/  @!P5 PRMT R51, R5, 0x7610, R51 ;  /* 0x000076100533d816 */ /* 0x000fca0000000033 */
[----:B------:R0:W-:Y:S04]  /*8e70*/  STL.S16 [R1+0x4d4], R51 ;  /* 0x0004d43301007387 */ /* 0x0001e80000100600 */
[----:B0-----:R-:W2:Y:S01]  /*8e80*/  LDL.LU R51, [R1+0x8bc] ;  /* 0x0008bc0001337983 */ /* 0x001ea20000300800 */
[----:B------:R-:W-:Y:S02]  /*8e90*/  @!P2 PRMT R58, R43, 0x7632, R58 ;  /* 0x000076322b3aa816 */ /* 0x000fe4000000003a */
[----:B------:R-:W-:-:S03]  /*8ea0*/  PRMT R19, RZ, 0x7610, R19 ;  /* 0x00007610ff137816 */ /* 0x000fc60000000013 */
[----:B------:R0:W-:Y:S01]  /*8eb0*/  STL.S16 [R1+0x278], R58 ;  /* 0x0002783a01007387 */ /* 0x0001e20000100600 */
[----:B------:R-:W-:Y:S02]  /*8ec0*/  PRMT R21, RZ, 0x7610, R21 ;  /* 0x00007610ff157816 */ /* 0x000fe40000000015 */
[----:B------:R-:W-:Y:S02]  /*8ed0*/  LOP3.LUT P2, RZ, R69, 0x800000, RZ, 0xc0, !PT ;  /* 0x0080000045ff7812 */ /* 0x000fe4000784c0ff */
[----:B------:R-:W-:Y:S01]  /*8ee0*/  @!P3 PRMT R19, R3, 0x7632, R19 ;  /* 0x000076320313b816 */ /* 0x000fe20000000013 */
[----:B0-----:R-:W4:Y:S01]  /*8ef0*/  LDL.LU R58, [R1+0x8e4] ;  /* 0x0008e400013a7983 */ /* 0x001f220000300800 */
[----:B------:R-:W-:-:S03]  /*8f00*/  @!P4 PRMT R21, R2, 0x7632, R21 ;  /* 0x000076320215c816 */ /* 0x000fc60000000015 */
[----:B------:R0:W-:Y:S04]  /*8f10*/  STL.S16 [R1+0x4f4], R19 ;  /* 0x0004f41301007387 */ /* 0x0001e80000100600 */
[----:B------:R1:W-:Y:S01]  /*8f20*/  STL.S16 [R1+0x4e8], R21 ;  /* 0x0004e81501007387 */ /* 0x0003e20000100600 */
[----:B0-----:R-:W-:Y:S02]  /*8f30*/  MOV R19, RZ ;  /* 0x000000ff00137202 */ /* 0x001fe40000000f00 */
[----:B-1----:R-:W-:-:S04]  /*8f40*/  CS2R R20, SRZ ;  /* 0x0000000000147805 */ /* 0x002fc8000001ff00 */
[----:B------:R-:W4:Y:S04]  /*8f50*/  @!P1 LDG.E R19, desc[UR10][R54.64] ;  /* 0x0000000a36139981 */ /* 0x000f28000c1e1900 */
[----:B---3--:R-:W3:Y:S04]  /*8f60*/  @!P2 LDG.E R21, desc[UR10][R34.64] ;  /* 0x0000000a2215a981 */ /* 0x008ee8000c1e1900 */
[----:B------:R-:W-:Y:S04]  /*8f70*/  STL [R1+0x150], R23 ;  /* 0x0001501701007387 */ /* 0x000fe80000100800 */
[----:B------:R-:W3:Y:S04]  /*8f80*/  LDL.LU.64 R54, [R1+0x248] ;  /* 0x0002480001367983 */ /* 0x000ee80000300a00 */
[----:B------:R-:W3:Y:S01]  /*8f90*/  LDL.LU.64 R34, [R1+0x4c0] ;  /* 0x0004c00001227983 */ /* 0x000ee20000300a00 */
[----:B--2---:R-:W-:-:S03]  /*8fa0*/  PRMT R51, RZ, 0x7610, R51 ;  /* 0x00007610ff337816 */ /* 0x004fc60000000033 */
[----:B------:R-:W-:Y:S01]  /*8fb0*/  STL [R1+0x58], R24 ;  /* 0x0000581801007387 */ /* 0x000fe20000100800 */
[----:B------:R-:W-:-:S03]  /*8fc0*/  @!P0 PRMT R51, R49, 0x7610, R51 ;  /* 0x0000761031338816 */ /* 0x000fc60000000033 */
[----:B------:R-:W-:Y:S04]  /*8fd0*/  STL [R1+0x54], R22 ;  /* 0x0000541601007387 */ /* 0x000fe80000100800 */
[----:B------:R0:W-:Y:S01]  /*8fe0*/  STL.S16 [R1+0x4c0], R51 ;  /* 0x0004c03301007387 */ /* 0x0001e20000100600 */
[----:B------:R-:W-:-:S03]  /*8ff0*/  LOP3.LUT R48, R48, 0xffffffdf, RZ, 0xc0, !PT ;  /* 0xffffffdf30307812 */ /* 0x000fc600078ec0ff */
[----:B------:R1:W2:Y:S04]  /*9000*/  @!P1 LDG.E R20, desc[UR10][R52.64] ;  /* 0x0000000a34149981 */ /* 0x0002a8000c1e1900 */
[----:B0-----:R-:W2:Y:S01]  /*9010*/  LDL.LU R51, [R1+0x8a4] ;  /* 0x0008a40001337983 */ /* 0x001ea20000300800 */
[----:B----4-:R-:W-:Y:S02]  /*9020*/  PRMT R58, RZ, 0x7610, R58 ;  /* 0x00007610ff3a7816 */ /* 0x010fe4000000003a */
[----:B------:R-:W-:Y:S01]  /*9030*/  PRMT R23, RZ, 0x7610, R23 ;  /* 0x00007610ff177816 */ /* 0x000fe20000000017 */
[----:B------:R-:W-:Y:S01]  /*9040*/  HFMA2 R24, -RZ, RZ, 0, 0 ;  /* 0x00000000ff187431 */ /* 0x000fe200000001ff */
[----:B------:R-:W-:Y:S01]  /*9050*/  @!P3 PRMT R58, R45, 0x7632, R58 ;  /* 0x000076322d3ab816 */ /* 0x000fe2000000003a */
[----:B------:R-:W-:Y:S01]  /*9060*/  HFMA2 R22, -RZ, RZ, 0, 0 ;  /* 0x00000000ff167431 */ /* 0x000fe200000001ff */
[----:B------:R-:W-:Y:S01]  /*9070*/  LOP3.LUT P3, RZ, R69, 0x400000, RZ, 0xc0, !PT ;  /* 0x0040000045ff7812 */ /* 0x000fe2000786c0ff */
[----:B------:R-:W1:Y:S01]  /*9080*/  LDL.LU R52, [R1+0x8c4] ;  /* 0x0008c40001347983 */ /* 0x000e620000300800 */
[----:B------:R-:W-:-:S05]  /*9090*/  @!P5 PRMT R23, R5, 0x7632, R23 ;  /* 0x000076320517d816 */ /* 0x000fca0000000017 */
[----:B------:R0:W-:Y:S04]  /*90a0*/  STL.S16 [R1+0x4d8], R23 ;  /* 0x0004d81701007387 */ /* 0x0001e80000100600 */
[----:B------:R4:W4:Y:S01]  /*90b0*/  @!P2 LDG.E R22, desc[UR10][R56.64] ;  /* 0x0000000a3816a981 */ /* 0x000922000c1e1900 */
[----:B0-----:R-:W-:Y:S02]  /*90c0*/  MOV R23, RZ ;  /* 0x000000ff00177202 */ /* 0x001fe40000000f00 */
[----:B------:R-:W-:Y:S01]  /*90d0*/  @P3 LOP3.LUT R48, R48, 0x20, RZ, 0xfc, !PT ;  /* 0x0000002030303812 */ /* 0x000fe200078efcff */
[----:B------:R-:W4:Y:S04]  /*90e0*/  LDL.LU R56, [R1+0x8b8] ;  /* 0x0008b80001387983 */ /* 0x000f280000300800 */
[----:B---3--:R0:W3:Y:S04]  /*90f0*/  @!P3 LDG.E R23, desc[UR10][R54.64] ;  /* 0x0000000a3617b981 */ /* 0x0080e8000c1e1900 */
[----:B------:R3:W3:Y:S01]  /*9100*/  @!P3 LDG.E R24, desc[UR10][R34.64] ;  /* 0x0000000a2218b981 */ /* 0x0006e2000c1e1900 */
[----:B------:R-:W-:-:S02]  /*9110*/  LOP3.LUT P3, RZ, R69, 0x4000000, RZ, 0xc0, !PT ;  /* 0x0400000045ff7812 */ /* 0x000fc4000786c0ff */
[----:B--2---:R-:W-:Y:S01]  /*9120*/  PRMT R51, RZ, 0x7610, R51 ;  /* 0x00007610ff337816 */ /* 0x004fe20000000033 */
[----:B------:R2:W-:Y:S10]  /*9130*/  STL.S16 [R1+0x270], R58 ;  /* 0x0002703a01007387 */ /* 0x0005f40000100600 */
[----:B------:R-:W-:Y:S01]  /*9140*/  @!P3 PRMT R51, R50, 0x7610, R51 ;  /* 0x000076103233b816 */ /* 0x000fe20000000033 */
[----:B------:R-:W0:Y:S04]  /*9150*/  LDL.LU.64 R54, [R1+0x8b0] ;  /* 0x0008b00001367983 */ /* 0x000e280000300a00 */
[----:B------:R1:W-:Y:S04]  /*9160*/  STL.S16 [R1+0x238], R51 ;  /* 0x0002383301007387 */ /* 0x0003e80000100600 */
[----:B--2---:R-:W2:Y:S01]  /*9170*/  LDL.LU R58, [R1+0x8d8] ;  /* 0x0008d800013a7983 */ /* 0x004ea20000300800 */
[----:B-1----:R-:W-:-:S03]  /*9180*/  PRMT R52, RZ, 0x7610, R52 ;  /* 0x00007610ff347816 */ /* 0x002fc60000000034 */
[----:B------:R-:W-:Y:S04]  /*9190*/  STL [R1+0x154], R25 ;  /* 0x0001541901007387 */ /* 0x000fe80000100800 */
[----:B------:R-:W3:Y:S01]  /*91a0*/  LDL.LU R51, [R1+0x8a0] ;  /* 0x0008a00001337983 */ /* 0x000ee20000300800 */
[----:B------:R-:W-:-:S03]  /*91b0*/  @!P5 PRMT R52, R4, 0x7610, R52 ;  /* 0x000076100434d816 */ /* 0x000fc60000000034 */
[----:B------:R-:W-:Y:S01]  /*91c0*/  STL [R1+0x5c], R26 ;  /* 0x00005c1a01007387 */ /* 0x000fe20000100800 */
[----:B----4-:R-:W-:-:S03]  /*91d0*/  PRMT R56, RZ, 0x7610, R56 ;  /* 0x00007610ff387816 */ /* 0x010fc60000000038 */
[----:B------:R-:W4:Y:S01]  /*91e0*/  LDL.LU R34, [R1+0x8ac] ;  /* 0x0008ac0001227983 */ /* 0x000f220000300800 */
[----:B------:R-:W-:-:S03]  /*91f0*/  @!P6 PRMT R56, R66, 0x7610, R56 ;  /* 0x000076104238e816 */ /* 0x000fc60000000038 */
[----:B------:R1:W-:Y:S04]  /*9200*/  STL.S16 [R1+0x258], R52 ;  /* 0x0002583401007387 */ /* 0x0003e80000100600 */
[----:B------:R1:W-:Y:S04]  /*9210*/  STL.S16 [R1+0x24c], R56 ;  /* 0x00024c3801007387 */ /* 0x0003e80000100600 */
[----:B-1----:R-:W4:Y:S04]  /*9220*/  LDL.LU.64 R52, [R1+0x240] ;  /* 0x0002400001347983 */ /* 0x002f280000300a00 */
[----:B------:R-:W4:Y:S01]  /*9230*/  LDL.LU.64 R56, [R1+0x4b8] ;  /* 0x0004b80001387983 */ /* 0x000f220000300a00 */
[----:B---3--:R-:W-:-:S04]  /*9240*/  PRMT R51, RZ, 0x7610, R51 ;  /* 0x00007610ff337816 */ /* 0x008fc80000000033 */
[----:B------:R-:W-:-:S05]  /*9250*/  @!P3 PRMT R51, R16, 0x7610, R51 ;  /* 0x000076101033b816 */ /* 0x000fca0000000033 */
[----:B------:R1:W-:Y:S04]  /*9260*/  STL.S16 [R1+0x4b8], R51 ;  /* 0x0004b83301007387 */ /* 0x0003e80000100600 */
[----:B-1----:R-:W3:Y:S01]  /*9270*/  LDL.LU R51, [R1+0x898] ;  /* 0x0008980001337983 */ /* 0x002ee20000300800 */
[----:B--2---:R-:W-:Y:S02]  /*9280*/  PRMT R58, RZ, 0x7610, R58 ;  /* 0x00007610ff3a7816 */ /* 0x004fe4000000003a */
[----:B------:R-:W-:Y:S02]  /*9290*/  PRMT R25, RZ, 0x7610, R25 ;  /* 0x00007610ff197816 */ /* 0x000fe40000000019 */
[----:B------:R-:W-:Y:S02]  /*92a0*/  @!P4 PRMT R58, R46, 0x7632, R58 ;  /* 0x000076322e3ac816 */ /* 0x000fe4000000003a */
[----:B------:R-:W-:-:S02]  /*92b0*/  LOP3.LUT P4, RZ, R69, 0x200000, RZ, 0xc0, !PT ;  /* 0x0020000045ff7812 */ /* 0x000fc4000788c0ff */
[----:B------:R-:W-:Y:S01]  /*92c0*/  @!P6 PRMT R25, R67, 0x7632, R25 ;  /* 0x000076324319e816 */ /* 0x000fe20000000019 */
[----:B------:R-:W-:Y:S01]  /*92d0*/  HFMA2 R26, -RZ, RZ, 0, 0 ;  /* 0x00000000ff1a7431 */ /* 0x000fe200000001ff */
[----:B------:R-:W-:-:S03]  /*92e0*/  LOP3.LUT R48, R48, 0xffffffef, RZ, 0xc0, !PT ;  /* 0xffffffef30307812 */ /* 0x000fc600078ec0ff */
[----:B------:R1:W-:Y:S06]  /*92f0*/  STL.S16 [R1+0x4cc], R25 ;  /* 0x0004cc1901007387 */ /* 0x0003ec0000100600 */
[----:B----4-:R-:W2:Y:S01]  /*9300*/  @!P4 LDG.E R26, desc[UR10][R56.64] ;  /* 0x0000000a381ac981 */ /* 0x010ea2000c1e1900 */
[----:B-1----:R-:W-:Y:S02]  /*9310*/  MOV R25, RZ ;  /* 0x000000ff00197202 */ /* 0x002fe40000000f00 */
[----:B------:R-:W-:-:S04]  /*9320*/  @P4 LOP3.LUT R48, R48, 0x10, RZ, 0xfc, !PT ;  /* 0x0000001030304812 */ /* 0x000fc800078efcff */
[----:B------:R-:W4:Y:S01]  /*9330*/  @!P4 LDG.E R25, desc[UR10][R52.64] ;  /* 0x0000000a3419c981 */ /* 0x000f22000c1e1900 */
[----:B------:R-:W-:Y:S02]  /*9340*/  LOP3.LUT P4, RZ, R69, 0x2000000, RZ, 0xc0, !PT ;  /* 0x0200000045ff7812 */ /* 0x000fe4000788c0ff */
[----:B0-----:R-:W-:Y:S02]  /*9350*/  PRMT R55, RZ, 0x7610, R55 ;  /* 0x00007610ff377816 */ /* 0x001fe40000000037 */
[----:B------:R-:W-:Y:S02]  /*9360*/  PRMT R54, RZ, 0x7610, R54 ;  /* 0x00007610ff367816 */ /* 0x000fe40000000036 */
[----:B---3--:R-:W-:Y:S01]  /*9370*/  PRMT R51, RZ, 0x7610, R51 ;  /* 0x00007610ff337816 */ /* 0x008fe20000000033 */
[----:B------:R0:W-:Y:S01]  /*9380*/  STL.S16 [R1+0x268], R58 ;  /* 0x0002683a01007387 */ /* 0x0001e20000100600 */
[----:B------:R-:W-:Y:S02]  /*9390*/  @!P6 PRMT R55, R66, 0x7632, R55 ;  /* 0x000076324237e816 */ /* 0x000fe40000000037 */
[----:B------:R-:W-:Y:S01]  /*93a0*/  @!P6 PRMT R54, R67, 0x7610, R54 ;  /* 0x000076104336e816 */ /* 0x000fe20000000036 */
[----:B------:R-:W3:Y:S02]  /*93b0*/  LDL.LU.64 R52, [R1+0x4a8] ;  /* 0x0004a80001347983 */ /* 0x000ee40000300a00 */
[----:B------:R-:W-:-:S02]  /*93c0*/  @!P4 PRMT R51, R17, 0x7610, R51 ;  /* 0x000076101133c816 */ /* 0x000fc40000000033 */
[----:B------:R-:W-:Y:S04]  /*93d0*/  STL.S16 [R1+0x4c8], R54 ;  /* 0x0004c83601007387 */ /* 0x000fe80000100600 */
[----:B------:R1:W-:Y:S04]  /*93e0*/  STL.S16 [R1+0x254], R55 ;  /* 0x0002543701007387 */ /* 0x0003e80000100600 */
[----:B0-----:R-:W2:Y:S04]  /*93f0*/  LDL.LU R58, [R1+0x8cc] ;  /* 0x0008cc00013a7983 */ /* 0x001ea80000300800 */
[----:B------:R-:W-:Y:S04]  /*9400*/  STL [R1+0x158], R27 ;  /* 0x0001581b01007387 */ /* 0x000fe80000100800 */
[----:B-1----:R-:W4:Y:S04]  /*9410*/  LDL.LU.64 R54, [R1+0x230] ;  /* 0x0002300001367983 */ /* 0x002f280000300a00 */
[----:B------:R0:W-:Y:S01]  /*9420*/  STL.S16 [R1+0x230], R51 ;  /* 0x0002303301007387 */ /* 0x0001e20000100600 */
[----:B------:R-:W-:-:S03]  /*9430*/  PRMT R34, RZ, 0x7610, R34 ;  /* 0x00007610ff227816 */ /* 0x000fc60000000022 */
[----:B------:R-:W3:Y:S04]  /*9440*/  LDL.LU.64 R56, [R1+0x220] ;  /* 0x0002200001387983 */ /* 0x000ee80000300a00 */
[----:B0-----:R-:W2:Y:S02]  /*9450*/  LDL.LU R51, [R1+0x894] ;  /* 0x0008940001337983 */ /* 0x001ea40000300800 */
[----:B--2---:R-:W-:-:S04]  /*9460*/  PRMT R51, RZ, 0x7610, R51 ;  /* 0x00007610ff337816 */ /* 0x004fc80000000033 */
[----:B------:R-:W-:-:S05]  /*9470*/  @!P4 PRMT R51, R18, 0x7610, R51 ;  /* 0x000076101233c816 */ /* 0x000fca0000000033 */
[----:B------:R0:W-:Y:S04]  /*9480*/  STL.S16 [R1+0x4a8], R51 ;  /* 0x0004a83301007387 */ /* 0x0001e80000100600 */
[----:B0-----:R-:W2:Y:S01]  /*9490*/  LDL.LU R51, [R1+0x88c] ;  /* 0x00088c0001337983 */ /* 0x001ea20000300800 */
[----:B------:R-:W-:-:S04]  /*94a0*/  PRMT R58, RZ, 0x7610, R58 ;  /* 0x00007610ff3a7816 */ /* 0x000fc8000000003a */
[----:B------:R-:W-:-:S05]  /*94b0*/  @!P5 PRMT R58, R4, 0x7632, R58 ;  /* 0x00007632043ad816 */ /* 0x000fca000000003a */
[----:B------:R0:W-:Y:S04]  /*94c0*/  STL.S16 [R1+0x25c], R58 ;  /* 0x00025c3a01007387 */ /* 0x0001e80000100600 */
[----:B0-----:R-:W3:Y:S01]  /*94d0*/  LDL.LU R58, [R1+0x8c0] ;  /* 0x0008c000013a7983 */ /* 0x001ee20000300800 */
[----:B------:R-:W-:Y:S02]  /*94e0*/  PRMT R27, RZ, 0x7610, R27 ;  /* 0x00007610ff1b7816 */ /* 0x000fe4000000001b */
[----:B------:R-:W-:Y:S02]  /*94f0*/  LOP3.LUT P5, RZ, R69, 0x100000, RZ, 0xc0, !PT ;  /* 0x0010000045ff7812 */ /* 0x000fe400078ac0ff */
[----:B------:R-:W-:Y:S02]  /*9500*/  @!P0 PRMT R27, R49, 0x7632, R27 ;  /* 0x00007632311b8816 */ /* 0x000fe4000000001b */
[----:B------:R-:W-:-:S03]  /*9510*/  @!P0 PRMT R34, R68, 0x7610, R34 ;  /* 0x0000761044228816 */ /* 0x000fc60000000022 */
[----:B------:R0:W-:Y:S04]  /*9520*/  STL.S16 [R1+0x4c4], R27 ;  /* 0x0004c41b01007387 */ /* 0x0001e80000100600 */
[----:B------:R1:W-:Y:S01]  /*9530*/  STL.S16 [R1+0x244], R34 ;  /* 0x0002442201007387 */ /* 0x0003e20000100600 */
[----:B0-----:R-:W-:-:S03]  /*9540*/  MOV R27, RZ ;  /* 0x000000ff001b7202 */ /* 0x001fc60000000f00 */
[----:B-1----:R-:W3:Y:S04]  /*9550*/  LDL.LU.64 R34, [R1+0x228] ;  /* 0x0002280001227983 */ /* 0x002ee80000300a00 */
[----:B----4-:R-:W4:Y:S04]  /*9560*/  @!P5 LDG.E R27, desc[UR10][R54.64] ;  /* 0x0000000a361bd981 */ /* 0x010f28000c1e1900 */
[----:B------:R-:W4:Y:S01]  /*9570*/  LDL.LU.64 R54, [R1+0x4a0] ;  /* 0x0004a00001367983 */ /* 0x000f220000300a00 */
[----:B--2---:R-:W-:-:S04]  /*9580*/  PRMT R51, RZ, 0x7610, R51 ;  /* 0x00007610ff337816 */ /* 0x004fc80000000033 */
[----:B------:R-:W-:-:S05]  /*9590*/  @!P1 PRMT R51, R20, 0x7610, R51 ;  /* 0x0000761014339816 */ /* 0x000fca0000000033 */
[----:B------:R0:W-:Y:S04]  /*95a0*/  STL.S16 [R1+0x228], R51 ;  /* 0x0002283301007387 */ /* 0x0001e80000100600 */
[----:B0-----:R-:W2:Y:S01]  /*95b0*/  LDL.LU R51, [R1+0x880] ;  /* 0x0008800001337983 */ /* 0x001ea20000300800 */
[----:B---3--:R-:W-:-:S04]  /*95c0*/  PRMT R58, RZ, 0x7610, R58 ;  /* 0x00007610ff3a7816 */ /* 0x008fc8000000003a */
[----:B------:R-:W-:Y:S01]  /*95d0*/  @!P0 PRMT R58, R68, 0x7632, R58 ;  /* 0x00007632443a8816 */ /* 0x000fe2000000003a */
[----:B------:R0:W-:Y:S04]  /*95e0*/  STL [R1+0x160], R31 ;  /* 0x0001601f01007387 */ /* 0x0001e80000100800 */
[----:B------:R1:W-:Y:S01]  /*95f0*/  STL.S16 [R1+0x248], R58 ;  /* 0x0002483a01007387 */ /* 0x0003e20000100600 */
[C---:B------:R-:W-:Y:S02]  /*9600*/  LOP3.LUT P6, RZ, R69.reuse, 0x80000, RZ, 0xc0, !PT ;  /* 0x0008000045ff7812 */ /* 0x040fe400078cc0ff */
[----:B------:R-:W-:Y:S02]  /*9610*/  LOP3.LUT P0, RZ, R69, 0x40000, RZ, 0xc0, !PT ;  /* 0x0004000045ff7812 */ /* 0x000fe4000780c0ff */
[----:B0-----:R-:W-:Y:S01]  /*9620*/  PRMT R31, RZ, 0x7610, R31 ;  /* 0x00007610ff1f7816 */ /* 0x001fe2000000001f */
[----:B-1----:R-:W3:Y:S03]  /*9630*/  LDL.LU R58, [R1+0x8a8] ;  /* 0x0008a800013a7983 */ /* 0x002ee60000300800 */
[----:B------:R-:W-:Y:S01]  /*9640*/  @!P4 PRMT R31, R18, 0x7632, R31 ;  /* 0x00007632121fc816 */ /* 0x000fe2000000001f */
[----:B------:R0:W-:Y:S04]  /*9650*/  STL [R1+0x60], R28 ;  /* 0x0000601c01007387 */ /* 0x0001e80000100800 */
[----:B------:R1:W-:Y:S01]  /*9660*/  STL [R1+0x64], R30 ;  /* 0x0000641e01007387 */ /* 0x0003e20000100800 */
[----:B0-----:R-:W-:-:S03]  /*9670*/  HFMA2 R28, -RZ, RZ, 0, 0 ;  /* 0x00000000ff1c7431 */ /* 0x001fc600000001ff */
[----:B------:R0:W-:Y:S01]  /*9680*/  STL.S16 [R1+0x4ac], R31 ;  /* 0x0004ac1f01007387 */ /* 0x0001e20000100600 */
[----:B-1----:R-:W-:-:S03]  /*9690*/  HFMA2 R30, -RZ, RZ, 0, 0 ;  /* 0x00000000ff1e7431 */ /* 0x002fc600000001ff */
[----:B------:R1:W-:Y:S04]  /*96a0*/  STL [R1+0x15c], R29 ;  /* 0x00015c1d01007387 */ /* 0x0003e80000100800 */
[----:B------:R-:W3:Y:S01]  /*96b0*/  @!P5 LDG.E R28, desc[UR10][R52.64] ;  /* 0x0000000a341cd981 */ /* 0x000ee2000c1e1900 */
[----:B0-----:R-:W-:-:S03]  /*96c0*/  MOV R31, RZ ;  /* 0x000000ff001f7202 */ /* 0x001fc60000000f00 */
[----:B----4-:R0:W4:Y:S01]  /*96d0*/  @!P6 LDG.E R30, desc[UR10][R54.64] ;  /* 0x0000000a361ee981 */ /* 0x010122000c1e1900 */
[----:B-1----:R-:W-:-:S03]  /*96e0*/  PRMT R29, RZ, 0x7610, R29 ;  /* 0x00007610ff1d7816 */ /* 0x002fc6000000001d */
[----:B------:R-:W4:Y:S04]  /*96f0*/  @!P0 LDG.E R31, desc[UR10][R56.64] ;  /* 0x0000000a381f8981 */ /* 0x000f28000c1e1900 */
[----:B------:R-:W4:Y:S04]  /*9700*/  LDL.LU.64 R52, [R1+0x478] ;  /* 0x0004780001347983 */ /* 0x000f280000300a00 */
[----:B------:R-:W0:Y:S04]  /*9710*/  LDL.LU R54, [R1+0x888] ;  /* 0x0008880001367983 */ /* 0x000e280000300800 */
[----:B------:R-:W4:Y:S01]  /*9720*/  LDL.LU.64 R56, [R1+0x488] ;  /* 0x0004880001387983 */ /* 0x000f220000300a00 */
[----:B------:R-:W-:-:S05]  /*9730*/  @!P3 PRMT R29, R16, 0x7632, R29 ;  /* 0x00007632101db816 */ /* 0x000fca000000001d */
[----:B------:R1:W-:Y:S02]  /*9740*/  STL.S16 [R1+0x4bc], R29 ;  /* 0x0004bc1d01007387 */ /* 0x0003e40000100600 */
[----:B-1----:R-:W-:-:S06]  /*9750*/  MOV R29, RZ ;  /* 0x000000ff001d7202 */ /* 0x002fcc0000000f00 */
[----:B------:R-:W4:Y:S04]  /*9760*/  @!P6 LDG.E R29, desc[UR10][R34.64] ;  /* 0x0000000a221de981 */ /* 0x000f28000c1e1900 */
[----:B------:R-:W4:Y:S01]  /*9770*/  LDL.LU.64 R34, [R1+0x498] ;  /* 0x0004980001227983 */ /* 0x000f220000300a00 */
[----:B--2---:R-:W-:-:S04]  /*9780*/  PRMT R51, RZ, 0x7610, R51 ;  /* 0x00007610ff337816 */ /* 0x004fc80000000033 */
[----:B------:R-:W-:-:S05]  /*9790*/  @!P2 PRMT R51, R22, 0x7610, R51 ;  /* 0x000076101633a816 */ /* 0x000fca0000000033 */
[----:B------:R1:W-:Y:S04]  /*97a0*/  STL.S16 [R1+0x21c], R51 ;  /* 0x00021c3301007387 */ /* 0x0003e80000100600 */
[----:B-1----:R-:W2:Y:S01]  /*97b0*/  LDL.LU R51, [R1+0x874] ;  /* 0x0008740001337983 */ /* 0x002ea20000300800 */
[----:B---3--:R-:W-:-:S03]  /*97c0*/  PRMT R58, RZ, 0x7610, R58 ;  /* 0x00007610ff3a7816 */ /* 0x008fc6000000003a */
[----:B------:R1:W-:Y:S01]  /*97d0*/  STL [R1+0x164], R33 ;  /* 0x0001642101007387 */ /* 0x0003e20000100800 */
[----:B------:R-:W-:Y:S02]  /*97e0*/  @!P3 PRMT R58, R50, 0x7632, R58 ;  /* 0x00007632323ab816 */ /* 0x000fe4000000003a */
[----:B------:R-:W-:Y:S01]  /*97f0*/  LOP3.LUT P3, RZ, R69, 0x20000, RZ, 0xc0, !PT ;  /* 0x0002000045ff7812 */ /* 0x000fe2000786c0ff */
[----:B------:R3:W-:Y:S01]  /*9800*/  STL [R1+0x6c], R38 ;  /* 0x00006c2601007387 */ /* 0x0007e20000100800 */
[----:B-1----:R-:W-:-:S03]  /*9810*/  PRMT R33, RZ, 0x7610, R33 ;  /* 0x00007610ff217816 */ /* 0x002fc60000000021 */
[----:B------:R1:W-:Y:S01]  /*9820*/  STL.S16 [R1+0x240], R58 ;  /* 0x0002403a01007387 */ /* 0x0003e20000100600 */
[----:B------:R-:W-:Y:S01]  /*9830*/  @!P1 PRMT R33, R20, 0x7632, R33 ;  /* 0x0000763214219816 */ /* 0x000fe20000000021 */
[----:B---3--:R-:W-:-:S04]  /*9840*/  HFMA2 R38, -RZ, RZ, 0, 0 ;  /* 0x00000000ff267431 */ /* 0x008fc800000001ff */
[----:B------:R3:W-:Y:S04]  /*9850*/  STL.S16 [R1+0x22c], R33 ;  /* 0x00022c2101007387 */ /* 0x0007e80000100600 */
[----:B-1----:R-:W2:Y:S01]  /*9860*/  LDL.LU R58, [R1+0x89c] ;  /* 0x00089c00013a7983 */ /* 0x002ea20000300800 */
[----:B---3--:R-:W-:-:S06]  /*9870*/  MOV R33, RZ ;  /* 0x000000ff00217202 */ /* 0x008fcc0000000f00 */
[----:B----4-:R-:W3:Y:S01]  /*9880*/  @!P3 LDG.E R33, desc[UR10][R52.64] ;  /* 0x0000000a3421b981 */ /* 0x010ee2000c1e1900 */
[----:B0-----:R-:W-:-:S03]  /*9890*/  PRMT R54, RZ, 0x7610, R54 ;  /* 0x00007610ff367816 */ /* 0x001fc60000000036 */
[----:B------:R-:W4:Y:S01]  /*98a0*/  @!P3 LDG.E R38, desc[UR10][R56.64] ;  /* 0x0000000a3826b981 */ /* 0x000f22000c1e1900 */
[----:B------:R-:W-:Y:S02]  /*98b0*/  LOP3.LUT P3, RZ, R48, 0x20, RZ, 0xc0, !PT ;  /* 0x0000002030ff7812 */ /* 0x000fe4000786c0ff */
[----:B------:R-:W-:Y:S01]  /*98c0*/  @!P1 PRMT R54, R19, 0x7610, R54 ;  /* 0x0000761013369816 */ /* 0x000fe20000000036 */
[----:B------:R0:W-:Y:S04]  /*98d0*/  STL [R1+0x68], R32 ;  /* 0x0000682001007387 */ /* 0x0001e80000100800 */
[----:B------:R1:W-:Y:S04]  /*98e0*/  STL.S16 [R1+0x220], R54 ;  /* 0x0002203601007387 */ /* 0x0003e80000100600 */
[----:B------:R-:W3:Y:S01]  /*98f0*/  LDL.LU.64 R52, [R1+0x468] ;  /* 0x0004680001347983 */ /* 0x000ee20000300a00 */
[----:B0-----:R-:W-:-:S03]  /*9900*/  HFMA2 R32, -RZ, RZ, 0, 0 ;  /* 0x00000000ff207431 */ /* 0x001fc600000001ff */
[----:B------:R-:W-:Y:S04]  /*9910*/  STL [R1+0x168], R39 ;  /* 0x0001682701007387 */ /* 0x000fe80000100800 */
[----:B-1----:R-:W4:Y:S04]  /*9920*/  LDL.LU.64 R54, [R1+0x470] ;  /* 0x0004700001367983 */ /* 0x002f280000300a00 */
[----:B------:R-:W-:Y:S01]  /*9930*/  STL [R1+0x70], R40 ;  /* 0x0000702801007387 */ /* 0x000fe20000100800 */
[----:B------:R-:W-:-:S03]  /*9940*/  PRMT R41, RZ, 0x7610, R41 ;  /* 0x00007610ff297816 */ /* 0x000fc60000000029 */
[----:B------:R-:W-:Y:S04]  /*9950*/  STL [R1+0x170], R42 ;  /* 0x0001702a01007387 */ /* 0x000fe80000100800 */
[----:B------:R0:W4:Y:S04]  /*9960*/  @!P0 LDG.E R32, desc[UR10][R34.64] ;  /* 0x0000000a22208981 */ /* 0x000128000c1e1900 */
[----:B------:R-:W-:Y:S04]  /*9970*/  STL [R1+0x74], R43 ;  /* 0x0000742b01007387 */ /* 0x000fe80000100800 */
[----:B------:R-:W4:Y:S04]  /*9980*/  LDL.LU.64 R56, [R1+0x450] ;  /* 0x0004500001387983 */ /* 0x000f280000300a00 */
[----:B------:R-:W0:Y:S01]  /*9990*/  LDL.LU R34, [R1+0x87c] ;  /* 0x00087c0001227983 */ /* 0x000e220000300800 */
[----:B--2---:R-:W-:-:S04]  /*99a0*/  PRMT R51, RZ, 0x7610, R51 ;  /* 0x00007610ff337816 */ /* 0x004fc80000000033 */
[----:B------:R-:W-:-:S05]  /*99b0*/  @!P3 PRMT R51, R24, 0x7610, R51 ;  /* 0x000076101833b816 */ /* 0x000fca0000000033 */
[----:B------:R1:W-:Y:S04]  /*99c0*/  STL.S16 [R1+0x470], R51 ;  /* 0x0004703301007387 */ /* 0x0003e80000100600 */
[----:B-1----:R-:W2:Y:S01]  /*99d0*/  LDL.LU R51, [R1+0x86c] ;  /* 0x00086c0001337983 */ /* 0x002ea20000300800 */
[----:B------:R-:W-:Y:S02]  /*99e0*/  PRMT R39, RZ, 0x7610, R39 ;  /* 0x00007610ff277816 */ /* 0x000fe40000000027 */
[----:B------:R-:W-:Y:S02]  /*99f0*/  PRMT R58, RZ, 0x7610, R58 ;  /* 0x00007610ff3a7816 */ /* 0x000fe4000000003a */
[----:B------:R-:W-:Y:S02]  /*9a00*/  @!P2 PRMT R39, R22, 0x7632, R39 ;  /* 0x000076321627a816 */ /* 0x000fe40000000027 */
[----:B------:R-:W-:-:S02]  /*9a10*/  @!P4 PRMT R58, R17, 0x7632, R58 ;  /* 0x00007632113ac816 */ /* 0x000fc4000000003a */
[----:B------:R-:W-:Y:S01]  /*9a20*/  LOP3.LUT P4, RZ, R69, 0x10000, RZ, 0xc0, !PT ;  /* 0x0001000045ff7812 */ /* 0x000fe2000788c0ff */
[----:B------:R-:W-:Y:S01]  /*9a30*/  HFMA2 R40, -RZ, RZ, 0, 0 ;  /* 0x00000000ff287431 */ /* 0x000fe200000001ff */
[----:B------:R1:W-:Y:S02]  /*9a40*/  STL.S16 [R1+0x478], R39 ;  /* 0x0004782701007387 */ /* 0x0003e40000100600 */
[----:B-1----:R-:W-:-:S09]  /*9a50*/  MOV R39, RZ ;  /* 0x000000ff00277202 */ /* 0x002fd20000000f00 */
[----:B---3--:R-:W3:Y:S04]  /*9a60*/  @!P4 LDG.E R40, desc[UR10][R52.64] ;  /* 0x0000000a3428c981 */ /* 0x008ee8000c1e1900 */
[----:B----4-:R-:W4:Y:S01]  /*9a70*/  @!P4 LDG.E R39, desc[UR10][R54.64] ;  /* 0x0000000a3627c981 */ /* 0x010f22000c1e1900 */
[----:B------:R-:W-:Y:S02]  /*9a80*/  LOP3.LUT P4, RZ, R48, 0x10, RZ, 0xc0, !PT ;  /* 0x0000001030ff7812 */ /* 0x000fe4000788c0ff */
[----:B0-----:R-:W-:Y:S02]  /*9a90*/  PRMT R34, RZ, 0x7610, R34 ;  /* 0x00007610ff227816 */ /* 0x001fe40000000022 */
[----:B--2---:R-:W-:Y:S01]  /*9aa0*/  PRMT R51, RZ, 0x7610, R51 ;  /* 0x00007610ff337816 */ /* 0x004fe20000000033 */
[----:B------:R0:W-:Y:S01]  /*9ab0*/  STL.S16 [R1+0x234], R58 ;  /* 0x0002343a01007387 */ /* 0x0001e20000100600 */
[----:B------:R-:W-:-:S07]  /*9ac0*/  @!P2 PRMT R34, R21, 0x7610, R34 ;  /* 0x000076101522a816 */ /* 0x000fce0000000022 */
[----:B------:R-:W-:Y:S01]  /*9ad0*/  @!P4 PRMT R51, R25, 0x7610, R51 ;  /* 0x000076101933c816 */ /* 0x000fe20000000033 */
[----:B------:R-:W2:Y:S04]  /*9ae0*/  LDL.LU.64 R54, [R1+0x448] ;  /* 0x0004480001367983 */ /* 0x000ea80000300a00 */
[----:B------:R1:W-:Y:S04]  /*9af0*/  STL.S16 [R1+0x214], R34 ;  /* 0x0002142201007387 */ /* 0x0003e80000100600 */
[----:B0-----:R-:W3:Y:S01]  /*9b00*/  LDL.LU R58, [R1+0x890] ;  /* 0x00089000013a7983 */ /* 0x001ee20000300800 */
[----:B------:R-:W-:-:S02]  /*9b10*/  PRMT R42, RZ, 0x7610, R42 ;  /* 0x00007610ff2a7816 */ /* 0x000fc4000000002a */
[----:B------:R-:W-:Y:S01]  /*9b20*/  @!P3 PRMT R41, R24, 0x7632, R41 ;  /* 0x000076321829b816 */ /* 0x000fe20000000029 */
[----:B------:R-:W4:Y:S04]  /*9b30*/  LDL.LU.64 R52, [R1+0x440] ;  /* 0x0004400001347983 */ /* 0x000f280000300a00 */
[----:B-1----:R-:W2:Y:S04]  /*9b40*/  LDL.LU.64 R34, [R1+0x460] ;  /* 0x0004600001227983 */ /* 0x002ea80000300a00 */
[----:B------:R0:W-:Y:S04]  /*9b50*/  STL.S16 [R1+0x460], R51 ;  /* 0x0004603301007387 */ /* 0x0001e80000100600 */
[----:B0-----:R-:W3:Y:S02]  /*9b60*/  LDL.LU R51, [R1+0x868] ;  /* 0x0008680001337983 */ /* 0x001ee40000300800 */
[----:B---3--:R-:W-:-:S04]  /*9b70*/  PRMT R51, RZ, 0x7610, R51 ;  /* 0x00007610ff337816 */ /* 0x008fc80000000033 */
[----:B------:R-:W-:-:S05]  /*9b80*/  @!P4 PRMT R51, R26, 0x7610, R51 ;  /* 0x000076101a33c816 */ /* 0x000fca0000000033 */
[----:B------:R0:W-:Y:S04]  /*9b90*/  STL.S16 [R1+0x464], R51 ;  /* 0x0004643301007387 */ /* 0x0001e80000100600 */
[----:B0-----:R-:W3:Y:S01]  /*9ba0*/  LDL.LU R51, [R1+0x860] ;  /* 0x0008600001337983 */ /* 0x001ee20000300800 */
[----:B------:R-:W-:-:S04]  /*9bb0*/  PRMT R58, RZ, 0x7610, R58 ;  /* 0x00007610ff3a7816 */ /* 0x000fc8000000003a */
        /* <DEDUP_REMOVED lines=9> */
[----:B------:R0:W-:Y:S01]  /*9c50*/  STL.S16 [R1+0x218], R58 ;  /* 0x0002183a01007387 */ /* 0x0001e20000100600 */
[C---:B------:R-:W-:Y:S02]  /*9c60*/  LOP3.LUT P1, RZ, R69.reuse, 0x8000, RZ, 0xc0, !PT ;  /* 0x0000800045ff7812 */ /* 0x040fe4000782c0ff */
[----:B------:R-:W-:Y:S02]  /*9c70*/  LOP3.LUT P2, RZ, R69, 0x4000, RZ, 0xc0, !PT ;  /* 0x0000400045ff7812 */ /* 0x000fe4000784c0ff */
[----:B------:R-:W-:Y:S01]  /*9c80*/  @!P4 PRMT R42, R26, 0x7632, R42 ;  /* 0x000076321a2ac816 */ /* 0x000fe2000000002a */
[----:B0-----:R-:W4:Y:S04]  /*9c90*/  LDL.LU R58, [R1+0x878] ;  /* 0x00087800013a7983 */ /* 0x001f280000300800 */
[----:B------:R0:W-:Y:S04]  /*9ca0*/  STL.S16 [R1+0x47c], R41 ;  /* 0x00047c2901007387 */ /* 0x0001e80000100600 */
[----:B------:R1:W-:Y:S01]  /*9cb0*/  STL.S16 [R1+0x46c], R42 ;  /* 0x00046c2a01007387 */ /* 0x0003e20000100600 */
[----:B0-----:R-:W-:-:S02]  /*9cc0*/  MOV R41, RZ ;  /* 0x000000ff00297202 */ /* 0x001fc40000000f00 */
[----:B-1----:R-:W-:-:S04]  /*9cd0*/  CS2R R42, SRZ ;  /* 0x00000000002a7805 */ /* 0x002fc8000001ff00 */
[----:B--2---:R-:W2:Y:S04]  /*9ce0*/  @!P1 LDG.E R41, desc[UR10][R34.64] ;  /* 0x0000000a22299981 */ /* 0x004ea8000c1e1900 */
[----:B------:R-:W2:Y:S04]  /*9cf0*/  @!P2 LDG.E R43, desc[UR10][R54.64] ;  /* 0x0000000a362ba981 */ /* 0x000ea8000c1e1900 */
[----:B------:R-:W-:Y:S04]  /*9d00*/  STL [R1+0x178], R3 ;  /* 0x0001780301007387 */ /* 0x000fe80000100800 */
[----:B------:R-:W2:Y:S04]  /*9d10*/  LDL.LU.64 R34, [R1+0x438] ;  /* 0x0004380001227983 */ /* 0x000ea80000300a00 */
[----:B------:R-:W2:Y:S01]  /*9d20*/  LDL.LU.64 R54, [R1+0x428] ;  /* 0x0004280001367983 */ /* 0x000ea20000300a00 */
[----:B---3--:R-:W-:-:S03]  /*9d30*/  PRMT R51, RZ, 0x7610, R51 ;  /* 0x00007610ff337816 */ /* 0x008fc60000000033 */
[----:B------:R-:W-:Y:S01]  /*9d40*/  STL [R1+0x16c], R15 ;  /* 0x00016c0f01007387 */ /* 0x000fe20000100800 */
[----:B------:R-:W-:-:S03]  /*9d50*/  @!P0 PRMT R51, R32, 0x7610, R51 ;  /* 0x0000761020338816 */ /* 0x000fc60000000033 */
[----:B------:R-:W-:Y:S04]  /*9d60*/  STL [R1+0x174], R44 ;  /* 0x0001742c01007387 */ /* 0x000fe80000100800 */
[----:B------:R0:W-:Y:S01]  /*9d70*/  STL.S16 [R1+0x4a4], R51 ;  /* 0x0004a43301007387 */ /* 0x0001e20000100600 */
[----:B------:R-:W-:-:S03]  /*9d80*/  LOP3.LUT R48, R48, 0xfffffff7, RZ, 0xc0, !PT ;  /* 0xfffffff730307812 */ /* 0x000fc600078ec0ff */
[----:B------:R-:W-:Y:S04]  /*9d90*/  STL [R1+0x78], R45 ;  /* 0x0000782d01007387 */ /* 0x000fe80000100800 */
[----:B------:R1:W3:Y:S04]  /*9da0*/  @!P1 LDG.E R42, desc[UR10][R56.64] ;  /* 0x0000000a382a9981 */ /* 0x0002e8000c1e1900 */
[----:B0-----:R-:W3:Y:S01]  /*9db0*/  LDL.LU R51, [R1+0x83c] ;  /* 0x00083c0001337983 */ /* 0x001ee20000300800 */
[----:B------:R-:W-:Y:S02]  /*9dc0*/  PRMT R3, RZ, 0x7610, R3 ;  /* 0x00007610ff037816 */ /* 0x000fe40000000003 */
[----:B------:R-:W-:-:S02]  /*9dd0*/  PRMT R15, RZ, 0x7610, R15 ;  /* 0x00007610ff0f7816 */ /* 0x000fc4000000000f */
[----:B----4-:R-:W-:Y:S01]  /*9de0*/  PRMT R58, RZ, 0x7610, R58 ;  /* 0x00007610ff3a7816 */ /* 0x010fe2000000003a */
[----:B------:R-:W1:Y:S01]  /*9df0*/  LDL.LU R56, [R1+0x85c] ;  /* 0x00085c0001387983 */ /* 0x000e620000300800 */
[----:B------:R-:W-:Y:S02]  /*9e00*/  PRMT R44, RZ, 0x7610, R44 ;  /* 0x00007610ff2c7816 */ /* 0x000fe4000000002c */
[----:B------:R-:W-:Y:S02]  /*9e10*/  @!P6 PRMT R3, R30, 0x7632, R3 ;  /* 0x000076321e03e816 */ /* 0x000fe40000000003 */
[C---:B------:R-:W-:Y:S02]  /*9e20*/  @!P3 PRMT R15, R23.reuse, 0x7610, R15 ;  /* 0x00007610170fb816 */ /* 0x040fe4000000000f */
[----:B------:R-:W-:Y:S02]  /*9e30*/  @!P3 PRMT R58, R23, 0x7632, R58 ;  /* 0x00007632173ab816 */ /* 0x000fe4000000003a */
[----:B------:R-:W-:Y:S01]  /*9e40*/  LOP3.LUT P3, RZ, R69, 0x2000, RZ, 0xc0, !PT ;  /* 0x0000200045ff7812 */ /* 0x000fe2000786c0ff */
[----:B------:R0:W-:Y:S01]  /*9e50*/  STL.S16 [R1+0x4a0], R3 ;  /* 0x0004a00301007387 */ /* 0x0001e20000100600 */
[----:B------:R-:W-:-:S05]  /*9e60*/  @!P5 PRMT R44, R28, 0x7632, R44 ;  /* 0x000076321c2cd816 */ /* 0x000fca000000002c */
[----:B------:R4:W-:Y:S01]  /*9e70*/  STL.S16 [R1+0x488], R44 ;  /* 0x0004882c01007387 */ /* 0x0009e20000100600 */
[----:B0-----:R-:W-:Y:S01]  /*9e80*/  HFMA2 R3, -RZ, RZ, 0, 0 ;  /* 0x00000000ff037431 */ /* 0x001fe200000001ff */
[----:B----4-:R-:W-:-:S04]  /*9e90*/  CS2R R44, SRZ ;  /* 0x00000000002c7805 */ /* 0x010fc8000001ff00 */
[----:B------:R-:W-:Y:S01]  /*9ea0*/  @P3 LOP3.LUT R48, R48, 0x8, RZ, 0xfc, !PT ;  /* 0x0000000830303812 */ /* 0x000fe200078efcff */
[----:B--2---:R-:W2:Y:S04]  /*9eb0*/  @!P3 LDG.E R3, desc[UR10][R54.64] ;  /* 0x0000000a3603b981 */ /* 0x004ea8000c1e1900 */
[----:B------:R-:W4:Y:S01]  /*9ec0*/  @!P3 LDG.E R45, desc[UR10][R34.64] ;  /* 0x0000000a222db981 */ /* 0x000f22000c1e1900 */
[----:B------:R-:W-:-:S03]  /*9ed0*/  LOP3.LUT P3, RZ, R69, 0x20000, RZ, 0xc0, !PT ;  /* 0x0002000045ff7812 */ /* 0x000fc6000786c0ff */
[----:B------:R0:W2:Y:S04]  /*9ee0*/  @!P2 LDG.E R44, desc[UR10][R52.64] ;  /* 0x0000000a342ca981 */ /* 0x0000a8000c1e1900 */
[----:B------:R0:W-:Y:S01]  /*9ef0*/  STL.S16 [R1+0x474], R58 ;  /* 0x0004743a01007387 */ /* 0x0001e20000100600 */
[----:B---3--:R-:W-:-:S03]  /*9f00*/  PRMT R51, RZ, 0x7610, R51 ;  /* 0x00007610ff337816 */ /* 0x008fc60000000033 */
[----:B------:R-:W3:Y:S02]  /*9f10*/  LDL.LU R52, [R1+0x850] ;  /* 0x0008500001347983 */ /* 0x000ee40000300800 */
[----:B------:R-:W-:Y:S02]  /*9f20*/  @!P3 PRMT R51, R33, 0x7610, R51 ;  /* 0x000076102133b816 */ /* 0x000fe40000000033 */
[----:B0-----:R-:W4:Y:S04]  /*9f30*/  LDL.LU R58, [R1+0x870] ;  /* 0x00087000013a7983 */ /* 0x001f280000300800 */
[----:B------:R0:W-:Y:S01]  /*9f40*/  STL.S16 [R1+0x4ec], R51 ;  /* 0x0004ec3301007387 */ /* 0x0001e20000100600 */
[----:B-1----:R-:W-:-:S03]  /*9f50*/  PRMT R56, RZ, 0x7610, R56 ;  /* 0x00007610ff387816 */ /* 0x002fc60000000038 */
[----:B------:R-:W-:Y:S01]  /*9f60*/  STL [R1+0x17c], R2 ;  /* 0x00017c0201007387 */ /* 0x000fe20000100800 */
[----:B------:R-:W-:-:S03]  /*9f70*/  LOP3.LUT R48, R48, 0xfffffffb, RZ, 0xc0, !PT ;  /* 0xfffffffb30307812 */ /* 0x000fc600078ec0ff */
[----:B------:R-:W-:Y:S04]  /*9f80*/  STL [R1+0x7c], R46 ;  /* 0x00007c2e01007387 */ /* 0x000fe80000100800 */
[----:B0-----:R-:W2:Y:S01]  /*9f90*/  LDL.LU R51, [R1+0x838] ;  /* 0x0008380001337983 */ /* 0x001ea20000300800 */
[----:B------:R-:W-:-:S03]  /*9fa0*/  @!P5 PRMT R56, R27, 0x7610, R56 ;  /* 0x000076101b38d816 */ /* 0x000fc60000000038 */
[----:B------:R-:W2:Y:S04]  /*9fb0*/  LDL.LU.64 R34, [R1+0x848] ;  /* 0x0008480001227983 */ /* 0x000ea80000300a00 */
[----:B------:R0:W-:Y:S04]  /*9fc0*/  STL.S16 [R1+0x448], R56 ;  /* 0x0004483801007387 */ /* 0x0001e80000100600 */
[----:B------:R-:W2:Y:S04]  /*9fd0*/  LDL.LU R54, [R1+0x844] ;  /* 0x0008440001367983 */ /* 0x000ea80000300800 */
[----:B0-----:R-:W2:Y:S01]  /*9fe0*/  LDL.LU.64 R56, [R1+0x420] ;  /* 0x0004200001387983 */ /* 0x001ea20000300a00 */
[----:B---3--:R-:W-:-:S04]  /*9ff0*/  PRMT R52, RZ, 0x7610, R52 ;  /* 0x00007610ff347816 */ /* 0x008fc80000000034 */
[----:B------:R-:W-:Y:S02]  /*a000*/  @!P6 PRMT R52, R29, 0x7610, R52 ;  /* 0x000076101d34e816 */ /* 0x000fe40000000034 */
[----:B----4-:R-:W-:-:S03]  /*a010*/  PRMT R58, RZ, 0x7610, R58 ;  /* 0x00007610ff3a7816 */ /* 0x010fc6000000003a */
[----:B------:R0:W-:Y:S01]  /*a020*/  STL.S16 [R1+0x454], R52 ;  /* 0x0004543401007387 */ /* 0x0001e20000100600 */
[----:B------:R-:W-:-:S03]  /*a030*/  @!P4 PRMT R58, R25, 0x7632, R58 ;  /* 0x00007632193ac816 */ /* 0x000fc6000000003a */
[----:B0-----:R-:W3:Y:S01]  /*a040*/  LDL.LU.64 R52, [R1+0x410] ;  /* 0x0004100001347983 */ /* 0x001ee20000300a00 */
[----:B--2---:R-:W-:-:S04]  /*a050*/  PRMT R51, RZ, 0x7610, R51 ;  /* 0x00007610ff337816 */ /* 0x004fc80000000033 */
[----:B------:R-:W-:Y:S01]  /*a060*/  @!P3 PRMT R51, R38, 0x7610, R51 ;  /* 0x000076102633b816 */ /* 0x000fe20000000033 */
[----:B------:R0:W-:Y:S04]  /*a070*/  STL.S16 [R1+0x468], R58 ;  /* 0x0004683a01007387 */ /* 0x0001e80000100600 */
[----:B------:R1:W-:Y:S04]  /*a080*/  STL.S16 [R1+0x524], R51 ;  /* 0x0005243301007387 */ /* 0x0003e80000100600 */
[----:B0-----:R-:W2:Y:S04]  /*a090*/  LDL.LU R58, [R1+0x864] ;  /* 0x00086400013a7983 */ /* 0x001ea80000300800 */
[----:B-1----:R-:W4:Y:S01]  /*a0a0*/  LDL.LU R51, [R1+0x830] ;  /* 0x0008300001337983 */ /* 0x002f220000300800 */
[----:B------:R-:W-:-:S04]  /*a0b0*/  PRMT R2, RZ, 0x7610, R2 ;  /* 0x00007610ff027816 */ /* 0x000fc80000000002 */
[----:B------:R-:W-:Y:S02]  /*a0c0*/  @!P0 PRMT R2, R32, 0x7632, R2 ;  /* 0x0000763220028816 */ /* 0x000fe40000000002 */
[----:B------:R-:W-:-:S03]  /*a0d0*/  LOP3.LUT P4, RZ, R69, 0x1000, RZ, 0xc0, !PT ;  /* 0x0000100045ff7812 */ /* 0x000fc6000788c0ff */
[----:B------:R0:W-:Y:S01]  /*a0e0*/  STL.S16 [R1+0x514], R2 ;  /* 0x0005140201007387 */ /* 0x0001e20000100600 */
[----:B------:R-:W-:Y:S01]  /*a0f0*/  MOV R46, RZ ;  /* 0x000000ff002e7202 */ /* 0x000fe20000000f00 */
[----:B0-----:R-:W-:-:S08]  /*a100*/  HFMA2 R2, -RZ, RZ, 0, 0 ;  /* 0x00000000ff027431 */ /* 0x001fd000000001ff */
[----:B------:R-:W4:Y:S01]  /*a110*/  @!P4 LDG.E R46, desc[UR10][R56.64] ;  /* 0x0000000a382ec981 */ /* 0x000f22000c1e1900 */
[----:B------:R-:W-:Y:S02]  /*a120*/  @P4 LOP3.LUT R48, R48, 0x4, RZ, 0xfc, !PT ;  /* 0x0000000430304812 */ /* 0x000fe400078efcff */
[----:B------:R-:W-:Y:S01]  /*a130*/  PRMT R35, RZ, 0x7610, R35 ;  /* 0x00007610ff237816 */ /* 0x000fe20000000023 */
[----:B---3--:R-:W3:Y:S01]  /*a140*/  @!P4 LDG.E R2, desc[UR10][R52.64] ;  /* 0x0000000a3402c981 */ /* 0x008ee2000c1e1900 */
[----:B------:R-:W-:Y:S02]  /*a150*/  LOP3.LUT P4, RZ, R69, 0x10000, RZ, 0xc0, !PT ;  /* 0x0001000045ff7812 */ /* 0x000fe4000788c0ff */
[----:B--2---:R-:W-:Y:S01]  /*a160*/  PRMT R58, RZ, 0x7610, R58 ;  /* 0x00007610ff3a7816 */ /* 0x004fe2000000003a */
[----:B------:R-:W-:Y:S01]  /*a170*/  STL [R1+0x80], R4 ;  /* 0x0000800401007387 */ /* 0x000fe20000100800 */
[----:B----4-:R-:W-:-:S03]  /*a180*/  PRMT R51, RZ, 0x7610, R51 ;  /* 0x00007610ff337816 */ /* 0x010fc60000000033 */
[----:B------:R-:W2:Y:S01]  /*a190*/  LDL.LU.64 R56, [R1+0x400] ;  /* 0x0004000001387983 */ /* 0x000ea20000300a00 */
[----:B------:R-:W-:-:S05]  /*a1a0*/  @!P5 PRMT R58, R27, 0x7632, R58 ;  /* 0x000076321b3ad816 */ /* 0x000fca000000003a */
[----:B------:R-:W-:Y:S01]  /*a1b0*/  @!P4 PRMT R51, R39, 0x7610, R51 ;  /* 0x000076102733c816 */ /* 0x000fe20000000033 */
[----:B------:R-:W4:Y:S04]  /*a1c0*/  LDL.LU.64 R52, [R1+0x3e0] ;  /* 0x0003e00001347983 */ /* 0x000f280000300a00 */
[----:B------:R0:W-:Y:S04]  /*a1d0*/  STL.S16 [R1+0x450], R58 ;  /* 0x0004503a01007387 */ /* 0x0001e80000100600 */
[----:B------:R1:W-:Y:S04]  /*a1e0*/  STL.S16 [R1+0x534], R51 ;  /* 0x0005343301007387 */ /* 0x0003e80000100600 */
[----:B0-----:R-:W3:Y:S04]  /*a1f0*/  LDL.LU R58, [R1+0x858] ;  /* 0x00085800013a7983 */ /* 0x001ee80000300800 */
[----:B-1----:R-:W2:Y:S01]  /*a200*/  LDL.LU R51, [R1+0x82c] ;  /* 0x00082c0001337983 */ /* 0x002ea20000300800 */
[----:B------:R-:W-:-:S02]  /*a210*/  PRMT R34, RZ, 0x7610, R34 ;  /* 0x00007610ff227816 */ /* 0x000fc40000000022 */
[----:B------:R-:W-:Y:S02]  /*a220*/  @!P6 PRMT R35, R29, 0x7632, R35 ;  /* 0x000076321d23e816 */ /* 0x000fe40000000023 */
[----:B------:R-:W-:-:S03]  /*a230*/  @!P6 PRMT R34, R30, 0x7610, R34 ;  /* 0x000076101e22e816 */ /* 0x000fc60000000022 */
[----:B------:R-:W-:Y:S04]  /*a240*/  STL.S16 [R1+0x498], R35 ;  /* 0x0004982301007387 */ /* 0x000fe80000100600 */
[----:B------:R0:W-:Y:S04]  /*a250*/  STL.S16 [R1+0x48c], R34 ;  /* 0x00048c2201007387 */ /* 0x0001e80000100600 */
[----:B0-----:R-:W4:Y:S01]  /*a260*/  LDL.LU.64 R34, [R1+0x408] ;  /* 0x0004080001227983 */ /* 0x001f220000300a00 */
[----:B------:R-:W-:-:S04]  /*a270*/  PRMT R54, RZ, 0x7610, R54 ;  /* 0x00007610ff367816 */ /* 0x000fc80000000036 */
[----:B------:R-:W-:-:S05]  /*a280*/  @!P0 PRMT R54, R31, 0x7610, R54 ;  /* 0x000076101f368816 */ /* 0x000fca0000000036 */
[----:B------:R0:W-:Y:S04]  /*a290*/  STL.S16 [R1+0x49c], R54 ;  /* 0x00049c3601007387 */ /* 0x0001e80000100600 */
[----:B0-----:R-:W4:Y:S01]  /*a2a0*/  LDL.LU.64 R54, [R1+0x3f0] ;  /* 0x0003f00001367983 */ /* 0x001f220000300a00 */
[----:B---3--:R-:W-:Y:S02]  /*a2b0*/  PRMT R58, RZ, 0x7610, R58 ;  /* 0x00007610ff3a7816 */ /* 0x008fe4000000003a */
[----:B--2---:R-:W-:Y:S02]  /*a2c0*/  PRMT R51, RZ, 0x7610, R51 ;  /* 0x00007610ff337816 */ /* 0x004fe40000000033 */
[----:B------:R-:W-:Y:S02]  /*a2d0*/  @!P0 PRMT R58, R31, 0x7632, R58 ;  /* 0x000076321f3a8816 */ /* 0x000fe4000000003a */
[----:B------:R-:W-:-:S03]  /*a2e0*/  @!P4 PRMT R51, R40, 0x7610, R51 ;  /* 0x000076102833c816 */ /* 0x000fc60000000033 */
[----:B------:R0:W-:Y:S04]  /*a2f0*/  STL.S16 [R1+0x4dc], R58 ;  /* 0x0004dc3a01007387 */ /* 0x0001e80000100600 */
[----:B------:R1:W-:Y:S04]  /*a300*/  STL.S16 [R1+0x544], R51 ;  /* 0x0005443301007387 */ /* 0x0003e80000100600 */
[----:B0-----:R-:W2:Y:S04]  /*a310*/  LDL.LU R58, [R1+0x840] ;  /* 0x00084000013a7983 */ /* 0x001ea80000300800 */
[----:B-1----:R-:W3:Y:S01]  /*a320*/  LDL.LU R51, [R1+0x824] ;  /* 0x0008240001337983 */ /* 0x002ee20000300800 */
[----:B------:R-:W-:-:S02]  /*a330*/  LOP3.LUT P5, RZ, R69, 0x800, RZ, 0xc0, !PT ;  /* 0x0000080045ff7812 */ /* 0x000fc400078ac0ff */
[----:B------:R-:W-:-:S11]  /*a340*/  MOV R4, RZ ;  /* 0x000000ff00047202 */ /* 0x000fd60000000f00 */
[----:B----4-:R-:W4:Y:S04]  /*a350*/  @!P5 LDG.E R4, desc[UR10][R34.64] ;  /* 0x0000000a2204d981 */ /* 0x010f28000c1e1900 */
[----:B------:R-:W4:Y:S01]  /*a360*/  LDL.LU.64 R34, [R1+0x3e8] ;  /* 0x0003e80001227983 */ /* 0x000f220000300a00 */
[----:B------:R-:W-:-:S03]  /*a370*/  LOP3.LUT P6, RZ, R69, 0x400, RZ, 0xc0, !PT ;  /* 0x0000040045ff7812 */ /* 0x000fc600078cc0ff */
[----:B------:R0:W-:Y:S02]  /*a380*/  STL [R1+0x84], R66 ;  /* 0x0000844201007387 */ /* 0x0001e40000100800 */
[----:B0-----:R-:W-:-:S08]  /*a390*/  MOV R66, RZ ;  /* 0x000000ff00427202 */ /* 0x001fd00000000f00 */
[----:B------:R-:W4:Y:S04]  /*a3a0*/  @!P6 LDG.E R66, desc[UR10][R54.64] ;  /* 0x0000000a3642e981 */ /* 0x000f28000c1e1900 */
[----:B------:R-:W4:Y:S01]  /*a3b0*/  LDL.LU.64 R54, [R1+0x3d0] ;  /* 0x0003d00001367983 */ /* 0x000f220000300a00 */
[----:B--2---:R-:W-:Y:S02]  /*a3c0*/  PRMT R58, RZ, 0x7610, R58 ;  /* 0x00007610ff3a7816 */ /* 0x004fe4000000003a */
[----:B---3--:R-:W-:Y:S02]  /*a3d0*/  PRMT R51, RZ, 0x7610, R51 ;  /* 0x00007610ff337816 */ /* 0x008fe40000000033 */
[----:B------:R-:W-:Y:S02]  /*a3e0*/  @!P3 PRMT R58, R33, 0x7632, R58 ;  /* 0x00007632213ab816 */ /* 0x000fe4000000003a */
[----:B------:R-:W-:-:S03]  /*a3f0*/  @!P1 PRMT R51, R42, 0x7610, R51 ;  /* 0x000076102a339816 */ /* 0x000fc60000000033 */
[----:B------:R0:W-:Y:S04]  /*a400*/  STL.S16 [R1+0x530], R58 ;  /* 0x0005303a01007387 */ /* 0x0001e80000100600 */
[----:B------:R1:W-:Y:S04]  /*a410*/  STL.S16 [R1+0x57c], R51 ;  /* 0x00057c3301007387 */ /* 0x0003e80000100600 */
[----:B0-----:R-:W2:Y:S04]  /*a420*/  LDL.LU R58, [R1+0x834] ;  /* 0x00083400013a7983 */ /* 0x001ea80000300800 */
[----:B-1----:R-:W3:Y:S04]  /*a430*/  LDL.LU R51, [R1+0x818] ;  /* 0x0008180001337983 */ /* 0x002ee80000300800 */
[----:B------:R0:W-:Y:S04]  /*a440*/  STL [R1+0x180], R5 ;  /* 0x0001800501007387 */ /* 0x0001e80000100800 */
[----:B------:R1:W-:Y:S01]  /*a450*/  STL [R1+0x184], R67 ;  /* 0x0001844301007387 */ /* 0x0003e20000100800 */
[----:B0-----:R-:W-:-:S02]  /*a460*/  PRMT R5, RZ, 0x7610, R5 ;  /* 0x00007610ff057816 */ /* 0x001fc40000000005 */
[----:B-1----:R-:W-:Y:S02]  /*a470*/  PRMT R67, RZ, 0x7610, R67 ;  /* 0x00007610ff437816 */ /* 0x002fe40000000043 */
[----:B------:R-:W-:Y:S02]  /*a480*/  @!P3 PRMT R5, R38, 0x7632, R5 ;  /* 0x000076322605b816 */ /* 0x000fe40000000005 */
[----:B------:R-:W-:Y:S02]  /*a490*/  @!P4 PRMT R67, R40, 0x7632, R67 ;  /* 0x000076322843c816 */ /* 0x000fe40000000043 */
[----:B------:R-:W-:Y:S01]  /*a4a0*/  LOP3.LUT P0, RZ, R69, 0x200, RZ, 0xc0, !PT ;  /* 0x0000020045ff7812 */ /* 0x000fe2000780c0ff */
[----:B------:R0:W-:Y:S04]  /*a4b0*/  STL.S16 [R1+0x540], R5 ;  /* 0x0005400501007387 */ /* 0x0001e80000100600 */
[----:B------:R1:W-:Y:S01]  /*a4c0*/  STL.S16 [R1+0x574], R67 ;  /* 0x0005744301007387 */ /* 0x0003e20000100600 */
[----:B0-----:R-:W-:-:S03]  /*a4d0*/  HFMA2 R5, -RZ, RZ, 0, 0 ;  /* 0x00000000ff057431 */ /* 0x001fc600000001ff */
[----:B------:R0:W-:Y:S01]  /*a4e0*/  STL [R1+0x88], R68 ;  /* 0x0000884401007387 */ /* 0x0001e20000100800 */
[----:B-1----:R-:W-:-:S03]  /*a4f0*/  HFMA2 R67, -RZ, RZ, 0, 0 ;  /* 0x00000000ff437431 */ /* 0x002fc600000001ff */
[----:B------:R1:W-:Y:S04]  /*a500*/  STL [R1+0x188], R49 ;  /* 0x0001883101007387 */ /* 0x0003e80000100800 */
[----:B------:R-:W3:Y:S01]  /*a510*/  @!P5 LDG.E R5, desc[UR10][R56.64] ;  /* 0x0000000a3805d981 */ /* 0x000ee2000c1e1900 */
[----:B0-----:R-:W-:-:S03]  /*a520*/  MOV R68, RZ ;  /* 0x000000ff00447202 */ /* 0x001fc60000000f00 */
[----:B----4-:R0:W4:Y:S04]  /*a530*/  @!P6 LDG.E R67, desc[UR10][R34.64] ;  /* 0x0000000a2243e981 */ /* 0x010128000c1e1900 */
[----:B------:R-:W4:Y:S04]  /*a540*/  @!P0 LDG.E R68, desc[UR10][R52.64] ;  /* 0x0000000a34448981 */ /* 0x000f28000c1e1900 */
[----:B------:R-:W4:Y:S04]  /*a550*/  LDL.LU.64 R56, [R1+0x3c8] ;  /* 0x0003c80001387983 */ /* 0x000f280000300a00 */
[----:B------:R-:W0:Y:S04]  /*a560*/  LDL.LU R34, [R1+0x820] ;  /* 0x0008200001227983 */ /* 0x000e280000300800 */
[----:B------:R-:W4:Y:S01]  /*a570*/  LDL.LU.64 R52, [R1+0x3b8] ;  /* 0x0003b80001347983 */ /* 0x000f220000300a00 */
[----:B-1----:R-:W-:-:S04]  /*a580*/  PRMT R49, RZ, 0x7610, R49 ;  /* 0x00007610ff317816 */ /* 0x002fc80000000031 */
[----:B------:R-:W-:-:S05]  /*a590*/  @!P1 PRMT R49, R42, 0x7632, R49 ;  /* 0x000076322a319816 */ /* 0x000fca0000000031 */
[----:B------:R1:W-:Y:S02]  /*a5a0*/  STL.S16 [R1+0x5a4], R49 ;  /* 0x0005a43101007387 */ /* 0x0003e40000100600 */
[----:B-1----:R-:W-:-:S06]  /*a5b0*/  HFMA2 R49, -RZ, RZ, 0, 0 ;  /* 0x00000000ff317431 */ /* 0x002fcc00000001ff */
[----:B------:R1:W4:Y:S04]  /*a5c0*/  @!P0 LDG.E R49, desc[UR10][R54.64] ;  /* 0x0000000a36318981 */ /* 0x000328000c1e1900 */
[----:B------:R-:W1:Y:S01]  /*a5d0*/  LDL.LU R54, [R1+0x814] ;  /* 0x0008140001367983 */ /* 0x000e620000300800 */
[----:B--2---:R-:W-:Y:S02]  /*a5e0*/  PRMT R58, RZ, 0x7610, R58 ;  /* 0x00007610ff3a7816 */ /* 0x004fe4000000003a */
[----:B---3--:R-:W-:Y:S02]  /*a5f0*/  PRMT R51, RZ, 0x7610, R51 ;  /* 0x00007610ff337816 */ /* 0x008fe40000000033 */
[----:B------:R-:W-:Y:S02]  /*a600*/  @!P4 PRMT R58, R39, 0x7632, R58 ;  /* 0x00007632273ac816 */ /* 0x000fe4000000003a */
[----:B------:R-:W-:-:S03]  /*a610*/  @!P2 PRMT R51, R44, 0x7610, R51 ;  /* 0x000076102c33a816 */ /* 0x000fc60000000033 */
[----:B------:R2:W-:Y:S04]  /*a620*/  STL.S16 [R1+0x554], R58 ;  /* 0x0005543a01007387 */ /* 0x0005e80000100600 */
[----:B------:R3:W-:Y:S04]  /*a630*/  STL.S16 [R1+0x5a8], R51 ;  /* 0x0005a83301007387 */ /* 0x0007e80000100600 */
[----:B--2---:R-:W2:Y:S04]  /*a640*/  LDL.LU R58, [R1+0x828] ;  /* 0x00082800013a7983 */ /* 0x004ea80000300800 */
[----:B---3--:R-:W3:Y:S04]  /*a650*/  LDL.LU R51, [R1+0x80c] ;  /* 0x00080c0001337983 */ /* 0x008ee80000300800 */
[----:B------:R4:W-:Y:S01]  /*a660*/  STL [R1+0x18c], R16 ;  /* 0x00018c1001007387 */ /* 0x0009e20000100800 */
[----:B------:R-:W-:-:S02]  /*a670*/  LOP3.LUT P3, RZ, R69, 0x100, RZ, 0xc0, !PT ;  /* 0x0000010045ff7812 */ /* 0x000fc4000786c0ff */
[----:B----4-:R-:W-:-:S04]  /*a680*/  PRMT R16, RZ, 0x7610, R16 ;  /* 0x00007610ff107816 */ /* 0x010fc80000000010 */
[----:B------:R-:W-:Y:S01]  /*a690*/  @!P2 PRMT R16, R44, 0x7632, R16 ;  /* 0x000076322c10a816 */ /* 0x000fe20000000010 */
[----:B------:R4:W-:Y:S04]  /*a6a0*/  STL [R1+0x8c], R50 ;  /* 0x00008c3201007387 */ /* 0x0009e80000100800 */
[----:B------:R-:W-:Y:S04]  /*a6b0*/  STL [R1+0x90], R17 ;  /* 0x0000901101007387 */ /* 0x000fe80000100800 */
[----:B------:R0:W-:Y:S01]  /*a6c0*/  STL.S16 [R1+0x5b4], R16 ;  /* 0x0005b41001007387 */ /* 0x0001e20000100600 */
[----:B----4-:R-:W-:-:S06]  /*a6d0*/  MOV R50, RZ ;  /* 0x000000ff00327202 */ /* 0x010fcc0000000f00 */
[----:B------:R-:W4:Y:S01]  /*a6e0*/  @!P3 LDG.E R50, desc[UR10][R56.64] ;  /* 0x0000000a3832b981 */ /* 0x000f22000c1e1900 */
[----:B0-----:R-:W-:Y:S02]  /*a6f0*/  CS2R R16, SRZ ;  /* 0x0000000000107805 */ /* 0x001fe4000001ff00 */
[----:B------:R-:W-:-:S04]  /*a700*/  PRMT R34, RZ, 0x7610, R34 ;  /* 0x00007610ff227816 */ /* 0x000fc80000000022 */
[----:B------:R0:W4:Y:S01]  /*a710*/  @!P3 LDG.E R16, desc[UR10][R52.64] ;  /* 0x0000000a3410b981 */ /* 0x000122000c1e1900 */
[----:B------:R-:W-:Y:S02]  /*a720*/  LOP3.LUT P3, RZ, R48, 0x8, RZ, 0xc0, !PT ;  /* 0x0000000830ff7812 */ /* 0x000fe4000786c0ff */
[----:B------:R-:W-:Y:S01]  /*a730*/  @!P1 PRMT R34, R41, 0x7610, R34 ;  /* 0x0000761029229816 */ /* 0x000fe20000000022 */
[----:B------:R-:W4:Y:S04]  /*a740*/  LDL.LU.64 R56, [R1+0x3a8] ;  /* 0x0003a80001387983 */ /* 0x000f280000300a00 */
[----:B------:R0:W-:Y:S01]  /*a750*/  STL.S16 [R1+0x55c], R34 ;  /* 0x00055c2201007387 */ /* 0x0001e20000100600 */
[----:B-1----:R-:W-:-:S03]  /*a760*/  PRMT R54, RZ, 0x7610, R54 ;  /* 0x00007610ff367816 */ /* 0x002fc60000000036 */
[----:B0-----:R-:W4:Y:S01]  /*a770*/  LDL.LU.64 R34, [R1+0x3b0] ;  /* 0x0003b00001227983 */ /* 0x001f220000300a00 */
[----:B------:R-:W-:-:S03]  /*a780*/  @!P2 PRMT R54, R43, 0x7610, R54 ;  /* 0x000076102b36a816 */ /* 0x000fc60000000036 */
[----:B------:R-:W-:Y:S04]  /*a790*/  STL [R1+0x190], R18 ;  /* 0x0001901201007387 */ /* 0x000fe80000100800 */
[----:B------:R0:W-:Y:S01]  /*a7a0*/  STL.S16 [R1+0x59c], R54 ;  /* 0x00059c3601007387 */ /* 0x0001e20000100600 */
[----:B------:R-:W-:-:S03]  /*a7b0*/  LOP3.LUT P4, RZ, R69, 0x80, RZ, 0xc0, !PT ;  /* 0x0000008045ff7812 */ /* 0x000fc6000788c0ff */
[----:B------:R-:W-:Y:S04]  /*a7c0*/  STL [R1+0x94], R19 ;  /* 0x0000941301007387 */ /* 0x000fe80000100800 */
[----:B------:R-:W4:Y:S04]  /*a7d0*/  LDL.LU R52, [R1+0x808] ;  /* 0x0008080001347983 */ /* 0x000f280000300800 */
[----:B0-----:R-:W4:Y:S01]  /*a7e0*/  LDL.LU.64 R54, [R1+0x398] ;  /* 0x0003980001367983 */ /* 0x001f220000300a00 */
[----:B--2---:R-:W-:Y:S02]  /*a7f0*/  PRMT R58, RZ, 0x7610, R58 ;  /* 0x00007610ff3a7816 */ /* 0x004fe4000000003a */
[----:B---3--:R-:W-:-:S02]  /*a800*/  PRMT R51, RZ, 0x7610, R51 ;  /* 0x00007610ff337816 */ /* 0x008fc40000000033 */
[----:B------:R-:W-:Y:S02]  /*a810*/  @!P1 PRMT R58, R41, 0x7632, R58 ;  /* 0x00007632293a9816 */ /* 0x000fe4000000003a */
[----:B------:R-:W-:-:S03]  /*a820*/  @!P3 PRMT R51, R3, 0x7610, R51 ;  /* 0x000076100333b816 */ /* 0x000fc60000000033 */
[----:B------:R0:W-:Y:S04]  /*a830*/  STL.S16 [R1+0x58c], R58 ;  /* 0x00058c3a01007387 */ /* 0x0001e80000100600 */
[----:B------:R1:W-:Y:S04]  /*a840*/  STL.S16 [R1+0x5b8], R51 ;  /* 0x0005b83301007387 */ /* 0x0003e80000100600 */
[----:B0-----:R-:W2:Y:S04]  /*a850*/  LDL.LU R58, [R1+0x81c] ;  /* 0x00081c00013a7983 */ /* 0x001ea80000300800 */
[----:B-1----:R-:W3:Y:S01]  /*a860*/  LDL.LU R51, [R1+0x800] ;  /* 0x0008000001337983 */ /* 0x002ee20000300800 */
[----:B------:R-:W-:-:S04]  /*a870*/  PRMT R18, RZ, 0x7610, R18 ;  /* 0x00007610ff127816 */ /* 0x000fc80000000012 */
[----:B------:R-:W-:-:S05]  /*a880*/  @!P3 PRMT R18, R3, 0x7632, R18 ;  /* 0x000076320312b816 */ /* 0x000fca0000000012 */
[----:B------:R0:W-:Y:S02]  /*a890*/  STL.S16 [R1+0x5c0], R18 ;  /* 0x0005c01201007387 */ /* 0x0001e40000100600 */
[----:B0-----:R-:W-:-:S06]  /*a8a0*/  CS2R R18, SRZ ;  /* 0x0000000000127805 */ /* 0x001fcc000001ff00 */
[----:B----4-:R-:W4:Y:S01]  /*a8b0*/  @!P4 LDG.E R18, desc[UR10][R56.64] ;  /* 0x0000000a3812c981 */ /* 0x010f22000c1e1900 */
[----:B------:R-:W-:-:S03]  /*a8c0*/  LOP3.LUT P1, RZ, R69, 0x40, RZ, 0xc0, !PT ;  /* 0x0000004045ff7812 */ /* 0x000fc6000782c0ff */
[----:B------:R-:W4:Y:S04]  /*a8d0*/  LDL.LU R56, [R1+0x7fc] ;  /* 0x0007fc0001387983 */ /* 0x000f280000300800 */
[----:B------:R-:W4:Y:S01]  /*a8e0*/  @!P4 LDG.E R17, desc[UR10][R34.64] ;  /* 0x0000000a2211c981 */ /* 0x000f22000c1e1900 */
[----:B------:R-:W-:-:S03]  /*a8f0*/  LOP3.LUT P4, RZ, R48, 0x4, RZ, 0xc0, !PT ;  /* 0x0000000430ff7812 */ /* 0x000fc6000788c0ff */
[----:B------:R-:W4:Y:S04]  /*a900*/  LDL.LU.64 R34, [R1+0x390] ;  /* 0x0003900001227983 */ /* 0x000f280000300a00 */
[----:B------:R0:W4:Y:S04]  /*a910*/  @!P1 LDG.E R19, desc[UR10][R54.64] ;  /* 0x0000000a36139981 */ /* 0x000128000c1e1900 */
[----:B------:R-:W0:Y:S01]  /*a920*/  LDL.LU R54, [R1+0x7f8] ;  /* 0x0007f80001367983 */ /* 0x000e220000300800 */
[----:B--2---:R-:W-:Y:S02]  /*a930*/  PRMT R58, RZ, 0x7610, R58 ;  /* 0x00007610ff3a7816 */ /* 0x004fe4000000003a */
[----:B---3--:R-:W-:-:S02]  /*a940*/  PRMT R51, RZ, 0x7610, R51 ;  /* 0x00007610ff337816 */ /* 0x008fc40000000033 */
[----:B------:R-:W-:Y:S02]  /*a950*/  @!P2 PRMT R58, R43, 0x7632, R58 ;  /* 0x000076322b3aa816 */ /* 0x000fe4000000003a */
[----:B------:R-:W-:-:S03]  /*a960*/  @!P4 PRMT R51, R2, 0x7610, R51 ;  /* 0x000076100233c816 */ /* 0x000fc60000000033 */
[----:B------:R1:W-:Y:S04]  /*a970*/  STL.S16 [R1+0x5ac], R58 ;  /* 0x0005ac3a01007387 */ /* 0x0003e80000100600 */
[----:B------:R2:W-:Y:S04]  /*a980*/  STL.S16 [R1+0x5c4], R51 ;  /* 0x0005c43301007387 */ /* 0x0005e80000100600 */
[----:B-1----:R-:W3:Y:S04]  /*a990*/  LDL.LU R58, [R1+0x810] ;  /* 0x00081000013a7983 */ /* 0x002ee80000300800 */
[----:B--2---:R-:W2:Y:S01]  /*a9a0*/  LDL.LU R51, [R1+0x7f4] ;  /* 0x0007f40001337983 */ /* 0x004ea20000300800 */
[----:B------:R-:W-:-:S04]  /*a9b0*/  PRMT R52, RZ, 0x7610, R52 ;  /* 0x00007610ff347816 */ /* 0x000fc80000000034 */
[----:B------:R-:W-:-:S05]  /*a9c0*/  @!P3 PRMT R52, R45, 0x7610, R52 ;  /* 0x000076102d34b816 */ /* 0x000fca0000000034 */
[----:B------:R1:W-:Y:S04]  /*a9d0*/  STL.S16 [R1+0x5b0], R52 ;  /* 0x0005b03401007387 */ /* 0x0003e80000100600 */
[----:B-1----:R-:W4:Y:S01]  /*a9e0*/  LDL.LU.64 R52, [R1+0x380] ;  /* 0x0003800001347983 */ /* 0x002f220000300a00 */
[----:B0-----:R-:W-:-:S04]  /*a9f0*/  PRMT R54, RZ, 0x7610, R54 ;  /* 0x00007610ff367816 */ /* 0x001fc80000000036 */
        /* <DEDUP_REMOVED lines=13> */
[----:B------:R-:W-:-:S02]  /*aad0*/  LOP3.LUT P2, RZ, R69, 0x20, RZ, 0xc0, !PT ;  /* 0x0000002045ff7812 */ /* 0x000fc4000784c0ff */
[----:B0-----:R-:W-:Y:S02]  /*aae0*/  PRMT R20, RZ, 0x7610, R20 ;  /* 0x00007610ff147816 */ /* 0x001fe40000000014 */
[----:B-1----:R-:W-:Y:S02]  /*aaf0*/  PRMT R22, RZ, 0x7610, R22 ;  /* 0x00007610ff167816 */ /* 0x002fe40000000016 */
[----:B------:R-:W-:Y:S02]  /*ab00*/  @!P4 PRMT R20, R2, 0x7632, R20 ;  /* 0x000076320214c816 */ /* 0x000fe40000000014 */
[----:B------:R-:W-:Y:S01]  /*ab10*/  @!P5 PRMT R22, R5, 0x7632, R22 ;  /* 0x000076320516d816 */ /* 0x000fe20000000016 */
[----:B------:R-:W-:Y:S01]  /*ab20*/  STL [R1+0x98], R21 ;  /* 0x0000981501007387 */ /* 0x000fe20000100800 */
[----:B----4-:R-:W-:-:S03]  /*ab30*/  PRMT R56, RZ, 0x7610, R56 ;  /* 0x00007610ff387816 */ /* 0x010fc60000000038 */
[----:B------:R0:W-:Y:S01]  /*ab40*/  STL.S16 [R1+0x5d0], R20 ;  /* 0x0005d01401007387 */ /* 0x0001e20000100600 */
[----:B------:R-:W-:-:S03]  /*ab50*/  @!P4 PRMT R56, R46, 0x7632, R56 ;  /* 0x000076322e38c816 */ /* 0x000fc60000000038 */
[----:B------:R-:W-:Y:S04]  /*ab60*/  STL [R1+0x9c], R23 ;  /* 0x00009c1701007387 */ /* 0x000fe80000100800 */
[----:B------:R1:W-:Y:S01]  /*ab70*/  STL.S16 [R1+0x5e4], R22 ;  /* 0x0005e41601007387 */ /* 0x0003e20000100600 */
[----:B0-----:R-:W-:-:S03]  /*ab80*/  CS2R R20, SRZ ;  /* 0x0000000000147805 */ /* 0x001fc6000001ff00 */
[----:B------:R0:W-:Y:S04]  /*ab90*/  STL.S16 [R1+0x5c8], R56 ;  /* 0x0005c83801007387 */ /* 0x0001e80000100600 */
[----:B------:R4:W4:Y:S01]  /*aba0*/  @!P1 LDG.E R20, desc[UR10][R34.64] ;  /* 0x0000000a22149981 */ /* 0x000922000c1e1900 */
[----:B-1----:R-:W-:Y:S02]  /*abb0*/  CS2R R22, SRZ ;  /* 0x0000000000167805 */ /* 0x002fe4000001ff00 */
[----:B------:R-:W-:Y:S01]  /*abc0*/  LOP3.LUT P3, RZ, R69, 0x10, RZ, 0xc0, !PT ;  /* 0x0000001045ff7812 */ /* 0x000fe2000786c0ff */
[----:B------:R-:W-:Y:S04]  /*abd0*/  STL [R1+0x19c], R24 ;  /* 0x00019c1801007387 */ /* 0x000fe80000100800 */
[----:B0-----:R-:W4:Y:S04]  /*abe0*/  LDL.LU.64 R56, [R1+0x370] ;  /* 0x0003700001387983 */ /* 0x001f280000300a00 */
[----:B------:R-:W4:Y:S04]  /*abf0*/  LDL.LU R34, [R1+0x7f0] ;  /* 0x0007f00001227983 */ /* 0x000f280000300800 */
[----:B------:R-:W4:Y:S04]  /*ac00*/  @!P2 LDG.E R21, desc[UR10][R52.64] ;  /* 0x0000000a3415a981 */ /* 0x000f28000c1e1900 */
[----:B------:R0:W4:Y:S01]  /*ac10*/  @!P2 LDG.E R22, desc[UR10][R54.64] ;  /* 0x0000000a3616a981 */ /* 0x000122000c1e1900 */
[----:B--2---:R-:W-:-:S03]  /*ac20*/  PRMT R58, RZ, 0x7610, R58 ;  /* 0x00007610ff3a7816 */ /* 0x004fc6000000003a */
[----:B------:R-:W0:Y:S01]  /*ac30*/  LDL.LU R54, [R1+0x7e4] ;  /* 0x0007e40001367983 */ /* 0x000e220000300800 */
[----:B---3--:R-:W-:-:S03]  /*ac40*/  PRMT R51, RZ, 0x7610, R51 ;  /* 0x00007610ff337816 */ /* 0x008fc60000000033 */
[----:B------:R-:W2:Y:S01]  /*ac50*/  LDL.LU.64 R52, [R1+0x360] ;  /* 0x0003600001347983 */ /* 0x000ea20000300a00 */
[----:B------:R-:W-:Y:S02]  /*ac60*/  @!P5 PRMT R58, R4, 0x7632, R58 ;  /* 0x00007632043ad816 */ /* 0x000fe4000000003a */
[----:B------:R-:W-:-:S03]  /*ac70*/  @!P6 PRMT R51, R67, 0x7610, R51 ;  /* 0x000076104333e816 */ /* 0x000fc60000000033 */
[----:B------:R1:W-:Y:S04]  /*ac80*/  STL.S16 [R1+0x5dc], R58 ;  /* 0x0005dc3a01007387 */ /* 0x0003e80000100600 */
[----:B------:R3:W-:Y:S04]  /*ac90*/  STL.S16 [R1+0x374], R51 ;  /* 0x0003743301007387 */ /* 0x0007e80000100600 */
[----:B-1----:R-:W2:Y:S04]  /*aca0*/  LDL.LU R58, [R1+0x7ec] ;  /* 0x0007ec00013a7983 */ /* 0x002ea80000300800 */
[----:B---3--:R-:W3:Y:S01]  /*acb0*/  LDL.LU R51, [R1+0x7dc] ;  /* 0x0007dc0001337983 */ /* 0x008ee20000300800 */
[----:B------:R-:W-:-:S04]  /*acc0*/  PRMT R24, RZ, 0x7610, R24 ;  /* 0x00007610ff187816 */ /* 0x000fc80000000018 */
[----:B------:R-:W-:Y:S01]  /*acd0*/  @!P6 PRMT R24, R67, 0x7632, R24 ;  /* 0x000076324318e816 */ /* 0x000fe20000000018 */
[----:B----4-:R-:W4:Y:S01]  /*ace0*/  @!P3 LDG.E R23, desc[UR10][R56.64] ;  /* 0x0000000a3817b981 */ /* 0x010f22000c1e1900 */
[----:B------:R-:W-:-:S04]  /*acf0*/  PRMT R34, RZ, 0x7610, R34 ;  /* 0x00007610ff227816 */ /* 0x000fc80000000022 */
[----:B------:R-:W-:Y:S01]  /*ad00*/  @!P5 PRMT R34, R4, 0x7610, R34 ;  /* 0x000076100422d816 */ /* 0x000fe20000000022 */
[----:B------:R-:W4:Y:S04]  /*ad10*/  LDL.LU.64 R56, [R1+0x350] ;  /* 0x0003500001387983 */ /* 0x000f280000300a00 */
[----:B------:R1:W-:Y:S04]  /*ad20*/  STL.S16 [R1+0x380], R34 ;  /* 0x0003802201007387 */ /* 0x0003e80000100600 */
[----:B-1----:R-:W4:Y:S01]  /*ad30*/  LDL.LU.64 R34, [R1+0x358] ;  /* 0x0003580001227983 */ /* 0x002f220000300a00 */
[----:B0-----:R-:W-:-:S04]  /*ad40*/  PRMT R54, RZ, 0x7610, R54 ;  /* 0x00007610ff367816 */ /* 0x001fc80000000036 */
[----:B------:R-:W-:-:S05]  /*ad50*/  @!P6 PRMT R54, R66, 0x7610, R54 ;  /* 0x000076104236e816 */ /* 0x000fca0000000036 */
[----:B------:R0:W-:Y:S04]  /*ad60*/  STL.S16 [R1+0x370], R54 ;  /* 0x0003703601007387 */ /* 0x0001e80000100600 */
[----:B0-----:R-:W4:Y:S01]  /*ad70*/  LDL.LU.64 R54, [R1+0x340] ;  /* 0x0003400001367983 */ /* 0x001f220000300a00 */
[----:B--2---:R-:W-:Y:S02]  /*ad80*/  PRMT R58, RZ, 0x7610, R58 ;  /* 0x00007610ff3a7816 */ /* 0x004fe4000000003a */
[----:B---3--:R-:W-:Y:S02]  /*ad90*/  PRMT R51, RZ, 0x7610, R51 ;  /* 0x00007610ff337816 */ /* 0x008fe40000000033 */
[----:B------:R-:W-:Y:S02]  /*ada0*/  @!P6 PRMT R58, R66, 0x7632, R58 ;  /* 0x00007632423ae816 */ /* 0x000fe4000000003a */
[----:B------:R-:W-:-:S03]  /*adb0*/  @!P0 PRMT R51, R68, 0x7610, R51 ;  /* 0x0000761044338816 */ /* 0x000fc60000000033 */
[----:B------:R0:W-:Y:S04]  /*adc0*/  STL.S16 [R1+0x378], R58 ;  /* 0x0003783a01007387 */ /* 0x0001e80000100600 */
[----:B0-----:R-:W2:Y:S04]  /*add0*/  LDL.LU R58, [R1+0x7e0] ;  /* 0x0007e000013a7983 */ /* 0x001ea80000300800 */
[----:B------:R-:W-:Y:S04]  /*ade0*/  STL.S16 [R1+0x37c], R24 ;  /* 0x00037c1801007387 */ /* 0x000fe80000100600 */
[----:B------:R0:W-:Y:S04]  /*adf0*/  STL.S16 [R1+0x358], R51 ;  /* 0x0003583301007387 */ /* 0x0001e80000100600 */
[----:B0-----:R-:W3:Y:S01]  /*ae00*/  LDL.LU R51, [R1+0x7d8] ;  /* 0x0007d80001337983 */ /* 0x001ee20000300800 */
[----:B------:R-:W-:-:S04]  /*ae10*/  LOP3.LUT R48, R48, 0xfffffffe, RZ, 0xc0, !PT ;  /* 0xfffffffe30307812 */ /* 0x000fc800078ec0ff */
[----:B------:R-:W-:Y:S02]  /*ae20*/  @P1 LOP3.LUT R48, R48, 0x1, RZ, 0xfc, !PT ;  /* 0x0000000130301812 */ /* 0x000fe400078efcff */
[----:B---3--:R-:W-:-:S04]  /*ae30*/  PRMT R51, RZ, 0x7610, R51 ;  /* 0x00007610ff337816 */ /* 0x008fc80000000033 */
[----:B------:R-:W-:-:S05]  /*ae40*/  @!P0 PRMT R51, R49, 0x7610, R51 ;  /* 0x0000761031338816 */ /* 0x000fca0000000033 */
[----:B------:R0:W-:Y:S04]  /*ae50*/  STL.S16 [R1+0x35c], R51 ;  /* 0x00035c3301007387 */ /* 0x0001e80000100600 */
[----:B0-----:R-:W3:Y:S01]  /*ae60*/  LDL.LU R51, [R1+0x7d0] ;  /* 0x0007d00001337983 */ /* 0x001ee20000300800 */
[----:B------:R-:W-:-:S04]  /*ae70*/  LOP3.LUT R48, R48, 0xfffffffd, RZ, 0xc0, !PT ;  /* 0xfffffffd30307812 */ /* 0x000fc800078ec0ff */
[----:B------:R-:W-:Y:S02]  /*ae80*/  @P2 LOP3.LUT R48, R48, 0x2, RZ, 0xfc, !PT ;  /* 0x0000000230302812 */ /* 0x000fe400078efcff */
[----:B------:R-:W-:Y:S02]  /*ae90*/  LOP3.LUT P2, RZ, R69, 0x100, RZ, 0xc0, !PT ;  /* 0x0000010045ff7812 */ /* 0x000fe4000784c0ff */
[----:B---3--:R-:W-:-:S11]  /*aea0*/  PRMT R51, RZ, 0x7610, R51 ;  /* 0x00007610ff337816 */ /* 0x008fd60000000033 */
[----:B------:R-:W-:-:S05]  /*aeb0*/  @!P2 PRMT R51, R50, 0x7610, R51 ;  /* 0x000076103233a816 */ /* 0x000fca0000000033 */
[----:B------:R0:W-:Y:S04]  /*aec0*/  STL.S16 [R1+0x344], R51 ;  /* 0x0003443301007387 */ /* 0x0001e80000100600 */
[----:B0-----:R-:W3:Y:S01]  /*aed0*/  LDL.LU R51, [R1+0x7cc] ;  /* 0x0007cc0001337983 */ /* 0x001ee20000300800 */
[----:B--2---:R-:W-:Y:S02]  /*aee0*/  PRMT R58, RZ, 0x7610, R58 ;  /* 0x00007610ff3a7816 */ /* 0x004fe4000000003a */
[----:B---3--:R-:W-:-:S04]  /*aef0*/  PRMT R51, RZ, 0x7610, R51 ;  /* 0x00007610ff337816 */ /* 0x008fc80000000033 */
[----:B------:R-:W-:-:S05]  /*af00*/  @!P2 PRMT R51, R16, 0x7610, R51 ;  /* 0x000076101033a816 */ /* 0x000fca0000000033 */
[----:B------:R0:W-:Y:S04]  /*af10*/  STL.S16 [R1+0x350], R51 ;  /* 0x0003503301007387 */ /* 0x0001e80000100600 */
[----:B0-----:R-:W2:Y:S01]  /*af20*/  LDL.LU R51, [R1+0x7c4] ;  /* 0x0007c40001337983 */ /* 0x001ea20000300800 */
[----:B------:R-:W-:Y:S02]  /*af30*/  @!P0 PRMT R58, R68, 0x7632, R58 ;  /* 0x00007632443a8816 */ /* 0x000fe4000000003a */
[C---:B------:R-:W-:Y:S02]  /*af40*/  LOP3.LUT P1, RZ, R69.reuse, 0x80, RZ, 0xc0, !PT ;  /* 0x0000008045ff7812 */ /* 0x040fe4000782c0ff */
[----:B------:R-:W-:Y:S01]  /*af50*/  LOP3.LUT P4, RZ, R69, 0x8, RZ, 0xc0, !PT ;  /* 0x0000000845ff7812 */ /* 0x000fe2000788c0ff */
[----:B------:R0:W-:Y:S04]  /*af60*/  STL.S16 [R1+0x360], R58 ;  /* 0x0003603a01007387 */ /* 0x0001e80000100600 */
[----:B------:R1:W-:Y:S04]  /*af70*/  STL [R1+0xa0], R25 ;  /* 0x0000a01901007387 */ /* 0x0003e80000100800 */
[----:B0-----:R-:W3:Y:S01]  /*af80*/  LDL.LU R58, [R1+0x7d4] ;  /* 0x0007d400013a7983 */ /* 0x001ee20000300800 */
[----:B-1----:R-:W-:-:S06]  /*af90*/  CS2R R24, SRZ ;  /* 0x0000000000187805 */ /* 0x002fcc000001ff00 */
[----:B----4-:R-:W4:Y:S01]  /*afa0*/  @!P4 LDG.E R25, desc[UR10][R34.64] ;  /* 0x0000000a2219c981 */ /* 0x010f22000c1e1900 */
[----:B--2---:R-:W-:-:S03]  /*afb0*/  PRMT R51, RZ, 0x7610, R51 ;  /* 0x00007610ff337816 */ /* 0x004fc60000000033 */
[----:B------:R-:W2:Y:S01]  /*afc0*/  LDL.LU.64 R34, [R1+0x330] ;  /* 0x0003300001227983 */ /* 0x000ea20000300a00 */
[----:B------:R-:W-:-:S03]  /*afd0*/  @!P1 PRMT R51, R17, 0x7610, R51 ;  /* 0x0000761011339816 */ /* 0x000fc60000000033 */
[----:B------:R-:W-:Y:S04]  /*afe0*/  STL [R1+0x1a8], R30 ;  /* 0x0001a81e01007387 */ /* 0x000fe80000100800 */
[----:B------:R0:W-:Y:S04]  /*aff0*/  STL.S16 [R1+0x330], R51 ;  /* 0x0003303301007387 */ /* 0x0001e80000100600 */
[----:B------:R-:W-:Y:S01]  /*b000*/  STL [R1+0x1a0], R26 ;  /* 0x0001a01a01007387 */ /* 0x000fe20000100800 */
[----:B---3--:R-:W-:-:S03]  /*b010*/  PRMT R58, RZ, 0x7610, R58 ;  /* 0x00007610ff3a7816 */ /* 0x008fc6000000003a */
[----:B------:R-:W-:Y:S04]  /*b020*/  STL [R1+0xa4], R27 ;  /* 0x0000a41b01007387 */ /* 0x000fe80000100800 */
[----:B0-----:R-:W3:Y:S01]  /*b030*/  LDL.LU R51, [R1+0x7c0] ;  /* 0x0007c00001337983 */ /* 0x001ee20000300800 */
[----:B------:R-:W-:-:S03]  /*b040*/  @!P2 PRMT R58, R50, 0x7632, R58 ;  /* 0x00007632323aa816 */ /* 0x000fc6000000003a */
[----:B------:R-:W-:Y:S04]  /*b050*/  STL [R1+0x1a4], R28 ;  /* 0x0001a41c01007387 */ /* 0x000fe80000100800 */
[----:B------:R0:W-:Y:S01]  /*b060*/  STL.S16 [R1+0x354], R58 ;  /* 0x0003543a01007387 */ /* 0x0001e20000100600 */
[----:B------:R-:W-:-:S03]  /*b070*/  LOP3.LUT P6, RZ, R69, 0x2, RZ, 0xc0, !PT ;  /* 0x0000000245ff7812 */ /* 0x000fc600078cc0ff */
[----:B------:R-:W-:Y:S04]  /*b080*/  STL [R1+0xa8], R29 ;  /* 0x0000a81d01007387 */ /* 0x000fe80000100800 */
[----:B------:R-:W4:Y:S04]  /*b090*/  @!P3 LDG.E R24, desc[UR10][R52.64] ;  /* 0x0000000a3418b981 */ /* 0x000f28000c1e1900 */
[----:B0-----:R-:W2:Y:S01]  /*b0a0*/  LDL.LU R58, [R1+0x7c8] ;  /* 0x0007c800013a7983 */ /* 0x001ea20000300800 */
[----:B---3--:R-:W-:-:S03]  /*b0b0*/  PRMT R51, RZ, 0x7610, R51 ;  /* 0x00007610ff337816 */ /* 0x008fc60000000033 */
[----:B------:R-:W-:Y:S01]  /*b0c0*/  STL [R1+0x1ac], R32 ;  /* 0x0001ac2001007387 */ /* 0x000fe20000100800 */
[----:B------:R-:W-:-:S03]  /*b0d0*/  @!P1 PRMT R51, R18, 0x7610, R51 ;  /* 0x0000761012339816 */ /* 0x000fc60000000033 */
[----:B------:R-:W-:Y:S04]  /*b0e0*/  STL [R1+0xb0], R33 ;  /* 0x0000b02101007387 */ /* 0x000fe80000100800 */
[----:B------:R0:W-:Y:S01]  /*b0f0*/  STL.S16 [R1+0x618], R51 ;  /* 0x0006183301007387 */ /* 0x0001e20000100600 */
[----:B------:R-:W-:Y:S02]  /*b100*/  PRMT R30, RZ, 0x7610, R30 ;  /* 0x00007610ff1e7816 */ /* 0x000fe4000000001e */
[----:B------:R-:W-:Y:S01]  /*b110*/  PRMT R26, RZ, 0x7610, R26 ;  /* 0x00007610ff1a7816 */ /* 0x000fe2000000001a */
[----:B------:R-:W3:Y:S04]  /*b120*/  LDL.LU.64 R52, [R1+0x338] ;  /* 0x0003380001347983 */ /* 0x000ee80000300a00 */
[----:B0-----:R-:W4:Y:S01]  /*b130*/  LDL.LU R51, [R1+0x7b8] ;  /* 0x0007b80001337983 */ /* 0x001f220000300800 */
[----:B--2---:R-:W-:-:S02]  /*b140*/  PRMT R58, RZ, 0x7610, R58 ;  /* 0x00007610ff3a7816 */ /* 0x004fc4000000003a */
[----:B------:R-:W-:Y:S02]  /*b150*/  @!P1 PRMT R30, R18, 0x7632, R30 ;  /* 0x00007632121e9816 */ /* 0x000fe4000000001e */
[----:B------:R-:W-:Y:S02]  /*b160*/  @!P1 PRMT R58, R17, 0x7632, R58 ;  /* 0x00007632113a9816 */ /* 0x000fe4000000003a */
[----:B------:R-:W-:Y:S02]  /*b170*/  LOP3.LUT P1, RZ, R48, 0x1, RZ, 0xc0, !PT ;  /* 0x0000000130ff7812 */ /* 0x000fe4000782c0ff */
[----:B------:R-:W-:-:S05]  /*b180*/  @!P0 PRMT R26, R49, 0x7632, R26 ;  /* 0x00007632311a8816 */ /* 0x000fca000000001a */
[----:B------:R0:W-:Y:S02]  /*b190*/  STL.S16 [R1+0x364], R26 ;  /* 0x0003641a01007387 */ /* 0x0001e40000100600 */
[----:B0-----:R-:W-:-:S06]  /*b1a0*/  CS2R R26, SRZ ;  /* 0x00000000001a7805 */ /* 0x001fcc000001ff00 */
[----:B------:R-:W2:Y:S04]  /*b1b0*/  @!P4 LDG.E R26, desc[UR10][R56.64] ;  /* 0x0000000a381ac981 */ /* 0x000ea8000c1e1900 */
[----:B------:R-:W2:Y:S01]  /*b1c0*/  LDL.LU.64 R56, [R1+0x320] ;  /* 0x0003200001387983 */ /* 0x000ea20000300a00 */
[----:B----4-:R-:W-:-:S04]  /*b1d0*/  PRMT R51, RZ, 0x7610, R51 ;  /* 0x00007610ff337816 */ /* 0x010fc80000000033 */
[----:B------:R-:W-:-:S05]  /*b1e0*/  @!P1 PRMT R51, R19, 0x7610, R51 ;  /* 0x0000761013339816 */ /* 0x000fca0000000033 */
[----:B------:R0:W-:Y:S04]  /*b1f0*/  STL.S16 [R1+0x320], R51 ;  /* 0x0003203301007387 */ /* 0x0001e80000100600 */
[----:B0-----:R-:W4:Y:S01]  /*b200*/  LDL.LU R51, [R1+0x7b4] ;  /* 0x0007b40001337983 */ /* 0x001f220000300800 */
[----:B------:R-:W-:Y:S02]  /*b210*/  PRMT R28, RZ, 0x7610, R28 ;  /* 0x00007610ff1c7816 */ /* 0x000fe4000000001c */
[----:B----4-:R-:W-:-:S04]  /*b220*/  PRMT R51, RZ, 0x7610, R51 ;  /* 0x00007610ff337816 */ /* 0x010fc80000000033 */
[----:B------:R-:W-:-:S05]  /*b230*/  @!P1 PRMT R51, R20, 0x7610, R51 ;  /* 0x0000761014339816 */ /* 0x000fca0000000033 */
[----:B------:R0:W-:Y:S04]  /*b240*/  STL.S16 [R1+0x630], R51 ;  /* 0x0006303301007387 */ /* 0x0001e80000100600 */
[----:B0-----:R-:W4:Y:S01]  /*b250*/  LDL.LU R51, [R1+0x7ac] ;  /* 0x0007ac0001337983 */ /* 0x001f220000300800 */
[----:B------:R-:W-:Y:S02]  /*b260*/  @!P2 PRMT R28, R16, 0x7632, R28 ;  /* 0x00007632101ca816 */ /* 0x000fe4000000001c */
[----:B------:R-:W-:Y:S02]  /*b270*/  LOP3.LUT P2, RZ, R48, 0x2, RZ, 0xc0, !PT ;  /* 0x0000000230ff7812 */ /* 0x000fe4000784c0ff */
[----:B----4-:R-:W-:-:S11]  /*b280*/  PRMT R51, RZ, 0x7610, R51 ;  /* 0x00007610ff337816 */ /* 0x010fd60000000033 */
[----:B------:R-:W-:-:S05]  /*b290*/  @!P2 PRMT R51, R22, 0x7610, R51 ;  /* 0x000076101633a816 */ /* 0x000fca0000000033 */
[----:B------:R0:W-:Y:S04]  /*b2a0*/  STL.S16 [R1+0x64c], R51 ;  /* 0x00064c3301007387 */ /* 0x0001e80000100600 */
[----:B0-----:R-:W4:Y:S04]  /*b2b0*/  LDL.LU R51, [R1+0x7a0] ;  /* 0x0007a00001337983 */ /* 0x001f280000300800 */
[----:B------:R0:W-:Y:S02]  /*b2c0*/  STL.S16 [R1+0x610], R28 ;  /* 0x0006101c01007387 */ /* 0x0001e40000100600 */
[----:B0-----:R-:W-:-:S06]  /*b2d0*/  CS2R R28, SRZ ;  /* 0x00000000001c7805 */ /* 0x001fcc000001ff00 */
[----:B------:R-:W2:Y:S04]  /*b2e0*/  @!P6 LDG.E R29, desc[UR10][R34.64] ;  /* 0x0000000a221de981 */ /* 0x000ea8000c1e1900 */
[----:B------:R-:W3:Y:S01]  /*b2f0*/  LDL.LU.64 R34, [R1+0x310] ;  /* 0x0003100001227983 */ /* 0x000ee20000300a00 */
[----:B----4-:R-:W-:-:S04]  /*b300*/  PRMT R51, RZ, 0x7610, R51 ;  /* 0x00007610ff337816 */ /* 0x010fc80000000033 */
[----:B------:R-:W-:-:S05]  /*b310*/  @!P3 PRMT R51, R23, 0x7610, R51 ;  /* 0x000076101733b816 */ /* 0x000fca0000000033 */
[----:B------:R0:W-:Y:S04]  /*b320*/  STL.S16 [R1+0x65c], R51 ;  /* 0x00065c3301007387 */ /* 0x0001e80000100600 */
[----:B0-----:R-:W4:Y:S01]  /*b330*/  LDL.LU R51, [R1+0x79c] ;  /* 0x00079c0001337983 */ /* 0x001f220000300800 */
[----:B------:R-:W-:Y:S02]  /*b340*/  PRMT R32, RZ, 0x7610, R32 ;  /* 0x00007610ff207816 */ /* 0x000fe40000000020 */
[----:B------:R-:W-:Y:S02]  /*b350*/  LOP3.LUT P0, RZ, R69, 0x1, RZ, 0xc0, !PT ;  /* 0x0000000145ff7812 */ /* 0x000fe4000780c0ff */
[----:B------:R-:W-:-:S05]  /*b360*/  @!P1 PRMT R32, R20, 0x7632, R32 ;  /* 0x0000763214209816 */ /* 0x000fca0000000020 */
[----:B------:R0:W-:Y:S02]  /*b370*/  STL.S16 [R1+0x644], R32 ;  /* 0x0006442001007387 */ /* 0x0001e40000100600 */
[----:B0-----:R-:W-:-:S06]  /*b380*/  CS2R R32, SRZ ;  /* 0x0000000000207805 */ /* 0x001fcc000001ff00 */
[----:B---3--:R0:W3:Y:S04]  /*b390*/  @!P0 LDG.E R32, desc[UR10][R34.64] ;  /* 0x0000000a22208981 */ /* 0x0080e8000c1e1900 */
[----:B------:R-:W0:Y:S01]  /*b3a0*/  LDL.LU R34, [R1+0x7a8] ;  /* 0x0007a80001227983 */ /* 0x000e220000300800 */
[----:B----4-:R-:W-:-:S04]  /*b3b0*/  PRMT R51, RZ, 0x7610, R51 ;  /* 0x00007610ff337816 */ /* 0x010fc80000000033 */
[----:B------:R-:W-:-:S05]  /*b3c0*/  @!P3 PRMT R51, R24, 0x7610, R51 ;  /* 0x000076101833b816 */ /* 0x000fca0000000033 */
[----:B------:R1:W-:Y:S04]  /*b3d0*/  STL.S16 [R1+0x66c], R51 ;  /* 0x00066c3301007387 */ /* 0x0003e80000100600 */
[----:B-1----:R-:W4:Y:S01]  /*b3e0*/  LDL.LU R51, [R1+0x794] ;  /* 0x0007940001337983 */ /* 0x002f220000300800 */
[----:B0-----:R-:W-:-:S04]  /*b3f0*/  PRMT R34, RZ, 0x7610, R34 ;  /* 0x00007610ff227816 */ /* 0x001fc80000000022 */
[----:B------:R-:W-:-:S05]  /*b400*/  @!P2 PRMT R34, R21, 0x7610, R34 ;  /* 0x000076101522a816 */ /* 0x000fca0000000022 */
[----:B------:R0:W-:Y:S04]  /*b410*/  STL.S16 [R1+0x640], R34 ;  /* 0x0006402201007387 */ /* 0x0001e80000100600 */
[----:B0-----:R-:W3:Y:S01]  /*b420*/  LDL.LU.64 R34, [R1+0x2c8] ;  /* 0x0002c80001227983 */ /* 0x001ee20000300a00 */
[----:B----4-:R-:W-:-:S04]  /*b430*/  PRMT R51, RZ, 0x7610, R51 ;  /* 0x00007610ff337816 */ /* 0x010fc80000000033 */
[----:B------:R-:W-:-:S05]  /*b440*/  @!P4 PRMT R51, R25, 0x7610, R51 ;  /* 0x000076101933c816 */ /* 0x000fca0000000033 */
[----:B------:R0:W-:Y:S04]  /*b450*/  STL.S16 [R1+0x2cc], R51 ;  /* 0x0002cc3301007387 */ /* 0x0001e80000100600 */
[----:B0-----:R-:W4:Y:S01]  /*b460*/  LDL.LU R51, [R1+0x790] ;  /* 0x0007900001337983 */ /* 0x001f220000300800 */
[----:B------:R-:W-:-:S03]  /*b470*/  LOP3.LUT P5, RZ, R69, 0x4, RZ, 0xc0, !PT ;  /* 0x0000000445ff7812 */ /* 0x000fc600078ac0ff */
[----:B------:R0:W-:Y:S04]  /*b480*/  STL.S16 [R1+0x61c], R58 ;  /* 0x00061c3a01007387 */ /* 0x0001e80000100600 */
[----:B0-----:R-:W3:Y:S06]  /*b490*/  LDL.LU R58, [R1+0x7bc] ;  /* 0x0007bc00013a7983 */ /* 0x001eec0000300800 */
[----:B------:R-:W3:Y:S04]  /*b4a0*/  @!P5 LDG.E R27, desc[UR10][R54.64] ;  /* 0x0000000a361bd981 */ /* 0x000ee8000c1e1900 */
[----:B------:R-:W3:Y:S04]  /*b4b0*/  @!P5 LDG.E R28, desc[UR10][R52.64] ;  /* 0x0000000a341cd981 */ /* 0x000ee8000c1e1900 */
[----:B------:R-:W3:Y:S04]  /*b4c0*/  LDL.LU.64 R54, [R1+0x318] ;  /* 0x0003180001367983 */ /* 0x000ee80000300a00 */
[----:B------:R-:W-:Y:S04]  /*b4d0*/  STL [R1+0xac], R31 ;  /* 0x0000ac1f01007387 */ /* 0x000fe80000100800 */
[----:B------:R-:W-:Y:S04]  /*b4e0*/  STL.S16 [R1+0x62c], R30 ;  /* 0x00062c1e01007387 */ /* 0x000fe80000100600 */
[----:B------:R-:W3:Y:S01]  /*b4f0*/  LDL.LU.64 R52, [R1+0x300] ;  /* 0x0003000001347983 */ /* 0x000ee20000300a00 */
[----:B----4-:R-:W-:-:S04]  /*b500*/  PRMT R51, RZ, 0x7610, R51 ;  /* 0x00007610ff337816 */ /* 0x010fc80000000033 */
[----:B--2---:R-:W-:-:S05]  /*b510*/  @!P4 PRMT R51, R26, 0x7610, R51 ;  /* 0x000076101a33c816 */ /* 0x004fca0000000033 */
        /* <DEDUP_REMOVED lines=14> */
[----:B------:R-:W-:-:S06]  /*b600*/  CS2R R30, SRZ ;  /* 0x00000000001e7805 */ /* 0x000fcc000001ff00 */
[----:B------:R-:W4:Y:S04]  /*b610*/  @!P0 LDG.E R31, desc[UR10][R54.64] ;  /* 0x0000000a361f8981 */ /* 0x000f28000c1e1900 */
[----:B------:R0:W-:Y:S01]  /*b620*/  STL [R1+0x1b0], R38 ;  /* 0x0001b02601007387 */ /* 0x0001e20000100800 */
[----:B------:R-:W-:-:S03]  /*b630*/  LOP3.LUT P1, RZ, R47, 0x80000000, RZ, 0xc0, !PT ;  /* 0x800000002fff7812 */ /* 0x000fc6000782c0ff */
[----:B------:R-:W-:Y:S04]  /*b640*/  STL [R1+0xb4], R39 ;  /* 0x0000b42701007387 */ /* 0x000fe80000100800 */
[----:B------:R-:W4:Y:S01]  /*b650*/  LDL.LU.64 R54, [R1+0x2e0] ;  /* 0x0002e00001367983 */ /* 0x000f220000300a00 */
[----:B--2---:R-:W-:-:S05]  /*b660*/  PRMT R51, RZ, 0x7610, R51 ;  /* 0x00007610ff337816 */ /* 0x004fca0000000033 */
[----:B------:R-:W2:Y:S01]  /*b670*/  @!P1 LDG.E R33, desc[UR10][R52.64] ;  /* 0x0000000a34219981 */ /* 0x000ea2000c1e1900 */
[----:B------:R-:W-:-:S03]  /*b680*/  @!P5 PRMT R51, R28, 0x7610, R51 ;  /* 0x000076101c33d816 */ /* 0x000fc60000000033 */
[----:B------:R-:W-:Y:S04]  /*b690*/  STL [R1+0x1b8], R42 ;  /* 0x0001b82a01007387 */ /* 0x000fe80000100800 */
[----:B------:R1:W-:Y:S01]  /*b6a0*/  STL.S16 [R1+0x690], R51 ;  /* 0x0006903301007387 */ /* 0x0003e20000100600 */
[----:B0-----:R-:W-:-:S03]  /*b6b0*/  PRMT R38, RZ, 0x7610, R38 ;  /* 0x00007610ff267816 */ /* 0x001fc60000000026 */
[----:B------:R-:W2:Y:S04]  /*b6c0*/  LDL.LU.64 R52, [R1+0x2e8] ;  /* 0x0002e80001347983 */ /* 0x000ea80000300a00 */
[----:B------:R-:W-:Y:S04]  /*b6d0*/  STL [R1+0x1b4], R40 ;  /* 0x0001b42801007387 */ /* 0x000fe80000100800 */
[----:B-1----:R-:W2:Y:S01]  /*b6e0*/  LDL.LU R51, [R1+0x768] ;  /* 0x0007680001337983 */ /* 0x002ea20000300800 */
[----:B---3--:R-:W-:-:S03]  /*b6f0*/  PRMT R58, RZ, 0x7610, R58 ;  /* 0x00007610ff3a7816 */ /* 0x008fc6000000003a */
[----:B------:R-:W-:Y:S01]  /*b700*/  STL [R1+0xbc], R43 ;  /* 0x0000bc2b01007387 */ /* 0x000fe20000100800 */
[----:B------:R-:W-:-:S03]  /*b710*/  @!P3 PRMT R58, R23, 0x7632, R58 ;  /* 0x00007632173ab816 */ /* 0x000fc6000000003a */
[----:B------:R-:W-:Y:S04]  /*b720*/  STL [R1+0xb8], R41 ;  /* 0x0000b82901007387 */ /* 0x000fe80000100800 */
[----:B------:R0:W-:Y:S01]  /*b730*/  STL.S16 [R1+0x670], R58 ;  /* 0x0006703a01007387 */ /* 0x0001e20000100600 */
[----:B------:R-:W-:Y:S02]  /*b740*/  @!P2 PRMT R38, R22, 0x7632, R38 ;  /* 0x000076321626a816 */ /* 0x000fe40000000026 */
[----:B------:R-:W-:Y:S01]  /*b750*/  LOP3.LUT P2, RZ, R47, 0x40000000, RZ, 0xc0, !PT ;  /* 0x400000002fff7812 */ /* 0x000fe2000784c0ff */
[----:B------:R-:W3:Y:S04]  /*b760*/  @!P6 LDG.E R30, desc[UR10][R56.64] ;  /* 0x0000000a381ee981 */ /* 0x000ee8000c1e1900 */
[----:B0-----:R-:W3:Y:S04]  /*b770*/  LDL.LU R58, [R1+0x798] ;  /* 0x00079800013a7983 */ /* 0x001ee80000300800 */
[----:B------:R0:W-:Y:S01]  /*b780*/  STL.S16 [R1+0x664], R38 ;  /* 0x0006642601007387 */ /* 0x0001e20000100600 */
[----:B------:R-:W-:-:S02]  /*b790*/  PRMT R42, RZ, 0x7610, R42 ;  /* 0x00007610ff2a7816 */ /* 0x000fc4000000002a */
[----:B------:R-:W-:Y:S01]  /*b7a0*/  PRMT R40, RZ, 0x7610, R40 ;  /* 0x00007610ff287816 */ /* 0x000fe20000000028 */
[----:B------:R-:W3:Y:S01]  /*b7b0*/  LDL.LU.64 R56, [R1+0x2f0] ;  /* 0x0002f00001387983 */ /* 0x000ee20000300a00 */
[----:B0-----:R-:W-:-:S06]  /*b7c0*/  CS2R R38, SRZ ;  /* 0x0000000000267805 */ /* 0x001fcc000001ff00 */
[----:B----4-:R-:W4:Y:S04]  /*b7d0*/  @!P2 LDG.E R39, desc[UR10][R54.64] ;  /* 0x0000000a3627a981 */ /* 0x010f28000c1e1900 */
[----:B------:R-:W4:Y:S01]  /*b7e0*/  LDL.LU.64 R54, [R1+0x2b8] ;  /* 0x0002b80001367983 */ /* 0x000f220000300a00 */
[----:B--2---:R-:W-:-:S04]  /*b7f0*/  PRMT R51, RZ, 0x7610, R51 ;  /* 0x00007610ff337816 */ /* 0x004fc80000000033 */
[----:B------:R-:W-:-:S05]  /*b800*/  @!P6 PRMT R51, R29, 0x7610, R51 ;  /* 0x000076101d33e816 */ /* 0x000fca0000000033 */
[----:B------:R0:W-:Y:S04]  /*b810*/  STL.S16 [R1+0x69c], R51 ;  /* 0x00069c3301007387 */ /* 0x0001e80000100600 */
[----:B0-----:R-:W2:Y:S01]  /*b820*/  LDL.LU R51, [R1+0x750] ;  /* 0x0007500001337983 */ /* 0x001ea20000300800 */
[----:B---3--:R-:W-:Y:S02]  /*b830*/  PRMT R58, RZ, 0x7610, R58 ;  /* 0x00007610ff3a7816 */ /* 0x008fe4000000003a */
[----:B------:R-:W-:Y:S02]  /*b840*/  @!P4 PRMT R42, R26, 0x7632, R42 ;  /* 0x000076321a2ac816 */ /* 0x000fe4000000002a */
[----:B------:R-:W-:Y:S02]  /*b850*/  @!P4 PRMT R58, R25, 0x7632, R58 ;  /* 0x00007632193ac816 */ /* 0x000fe4000000003a */
[----:B------:R-:W-:Y:S01]  /*b860*/  LOP3.LUT P4, RZ, R47, 0x10000000, RZ, 0xc0, !PT ;  /* 0x100000002fff7812 */ /* 0x000fe2000788c0ff */
[----:B------:R0:W-:Y:S01]  /*b870*/  STL.S16 [R1+0x68c], R42 ;  /* 0x00068c2a01007387 */ /* 0x0001e20000100600 */
[----:B------:R-:W-:-:S03]  /*b880*/  @!P3 PRMT R40, R24, 0x7632, R40 ;  /* 0x000076321828b816 */ /* 0x000fc60000000028 */
[----:B------:R-:W-:Y:S01]  /*b890*/  STL [R1+0x1bc], R44 ;  /* 0x0001bc2c01007387 */ /* 0x000fe20000100800 */
[----:B------:R-:W-:Y:S02]  /*b8a0*/  PRMT R69, RZ, 0x7610, R69 ;  /* 0x00007610ff457816 */ /* 0x000fe40000000045 */
[----:B------:R-:W-:Y:S01]  /*b8b0*/  PRMT R48, RZ, 0x7610, R48 ;  /* 0x00007610ff307816 */ /* 0x000fe20000000030 */
[----:B------:R-:W-:Y:S01]  /*b8c0*/  STL [R1+0x1c0], R3 ;  /* 0x0001c00301007387 */ /* 0x000fe20000100800 */
[----:B0-----:R-:W-:-:S03]  /*b8d0*/  CS2R R42, SRZ ;  /* 0x00000000002a7805 */ /* 0x001fc6000001ff00 */
[----:B------:R0:W-:Y:S01]  /*b8e0*/  STL.S16 [R1+0x67c], R40 ;  /* 0x00067c2801007387 */ /* 0x0001e20000100600 */
[----:B------:R-:W-:-:S03]  /*b8f0*/  LOP3.LUT P3, RZ, R47, 0x20000000, RZ, 0xc0, !PT ;  /* 0x200000002fff7812 */ /* 0x000fc6000786c0ff */
[----:B------:R-:W-:Y:S04]  /*b900*/  STL [R1+0xc4], R46 ;  /* 0x0000c42e01007387 */ /* 0x000fe80000100800 */
[----:B------:R-:W-:Y:S01]  /*b910*/  STL [R1+0xc0], R45 ;  /* 0x0000c02d01007387 */ /* 0x000fe20000100800 */
[----:B0-----:R-:W-:-:S03]  /*b920*/  CS2R R40, SRZ ;  /* 0x0000000000287805 */ /* 0x001fc6000001ff00 */
[----:B----4-:R0:W3:Y:S04]  /*b930*/  @!P4 LDG.E R43, desc[UR10][R54.64] ;  /* 0x0000000a362bc981 */ /* 0x0100e8000c1e1900 */
[----:B------:R-:W4:Y:S04]  /*b940*/  @!P2 LDG.E R40, desc[UR10][R52.64] ;  /* 0x0000000a3428a981 */ /* 0x000f28000c1e1900 */
[----:B------:R-:W3:Y:S04]  /*b950*/  @!P3 LDG.E R41, desc[UR10][R34.64] ;  /* 0x0000000a2229b981 */ /* 0x000ee8000c1e1900 */
[----:B------:R-:W0:Y:S04]  /*b960*/  LDL.LU.64 R54, [R1+0x778] ;  /* 0x0007780001367983 */ /* 0x000e280000300a00 */
[----:B------:R-:W3:Y:S04]  /*b970*/  @!P1 LDG.E R38, desc[UR10][R56.64] ;  /* 0x0000000a38269981 */ /* 0x000ee8000c1e1900 */
[----:B------:R-:W4:Y:S01]  /*b980*/  LDL.LU.64 R34, [R1+0x2a8] ;  /* 0x0002a80001227983 */ /* 0x000f220000300a00 */
[----:B--2---:R-:W-:-:S03]  /*b990*/  PRMT R51, RZ, 0x7610, R51 ;  /* 0x00007610ff337816 */ /* 0x004fc60000000033 */
[----:B------:R-:W2:Y:S01]  /*b9a0*/  LDL.LU.64 R56, [R1+0x2d0] ;  /* 0x0002d00001387983 */ /* 0x000ea20000300a00 */
[----:B------:R-:W-:-:S03]  /*b9b0*/  @!P0 PRMT R51, R31, 0x7610, R51 ;  /* 0x000076101f338816 */ /* 0x000fc60000000033 */
[----:B------:R-:W3:Y:S04]  /*b9c0*/  LDL.LU.64 R52, [R1+0x2c0] ;  /* 0x0002c00001347983 */ /* 0x000ee80000300a00 */
[----:B------:R1:W-:Y:S04]  /*b9d0*/  STL.S16 [R1+0x6a4], R51 ;  /* 0x0006a43301007387 */ /* 0x0003e80000100600 */
[----:B-1----:R-:W3:Y:S01]  /*b9e0*/  LDL.LU R51, [R1+0x734] ;  /* 0x0007340001337983 */ /* 0x002ee20000300800 */
[----:B------:R-:W-:Y:S02]  /*b9f0*/  PRMT R44, RZ, 0x7610, R44 ;  /* 0x00007610ff2c7816 */ /* 0x000fe4000000002c */
[----:B------:R-:W-:-:S02]  /*ba00*/  PRMT R3, RZ, 0x7610, R3 ;  /* 0x00007610ff037816 */ /* 0x000fc40000000003 */
[----:B------:R-:W-:Y:S02]  /*ba10*/  @!P5 PRMT R44, R28, 0x7632, R44 ;  /* 0x000076321c2cd816 */ /* 0x000fe4000000002c */
[----:B------:R-:W-:Y:S02]  /*ba20*/  @!P6 PRMT R69, R29, 0x7632, R69 ;  /* 0x000076321d45e816 */ /* 0x000fe40000000045 */
[C---:B------:R-:W-:Y:S02]  /*ba30*/  @!P6 PRMT R48, R30.reuse, 0x7610, R48 ;  /* 0x000076101e30e816 */ /* 0x040fe40000000030 */
[----:B------:R-:W-:Y:S02]  /*ba40*/  @!P6 PRMT R3, R30, 0x7632, R3 ;  /* 0x000076321e03e816 */ /* 0x000fe40000000003 */
[----:B------:R-:W-:Y:S02]  /*ba50*/  LOP3.LUT P6, RZ, R47, 0x4000000, RZ, 0xc0, !PT ;  /* 0x040000002fff7812 */ /* 0x000fe400078cc0ff */
[----:B0-----:R-:W-:-:S04]  /*ba60*/  PRMT R54, RZ, 0x7610, R54 ;  /* 0x00007610ff367816 */ /* 0x001fc80000000036 */
[----:B------:R-:W-:Y:S02]  /*ba70*/  @!P5 PRMT R54, R27, 0x7632, R54 ;  /* 0x000076321b36d816 */ /* 0x000fe40000000036 */
[----:B------:R-:W-:Y:S02]  /*ba80*/  LOP3.LUT P5, RZ, R47, 0x8000000, RZ, 0xc0, !PT ;  /* 0x080000002fff7812 */ /* 0x000fe400078ac0ff */
[----:B------:R-:W-:Y:S01]  /*ba90*/  CS2R R46, SRZ ;  /* 0x00000000002e7805 */ /* 0x000fe2000001ff00 */
[----:B------:R0:W-:Y:S02]  /*baa0*/  STL.S16 [R1+0x6a0], R44 ;  /* 0x0006a02c01007387 */ /* 0x0001e40000100600 */
[----:B0-----:R-:W-:-:S08]  /*bab0*/  CS2R R44, SRZ ;  /* 0x00000000002c7805 */ /* 0x001fd0000001ff00 */
[----:B------:R-:W3:Y:S04]  /*bac0*/  @!P5 LDG.E R46, desc[UR10][R36.64] ;  /* 0x0000000a242ed981 */ /* 0x000ee8000c1e1900 */
[----:B----4-:R-:W4:Y:S04]  /*bad0*/  @!P5 LDG.E R45, desc[UR10][R34.64] ;  /* 0x0000000a222dd981 */ /* 0x010f28000c1e1900 */
[----:B------:R-:W4:Y:S04]  /*bae0*/  LDL.LU.64 R36, [R1+0x748] ;  /* 0x0007480001247983 */ /* 0x000f280000300a00 */
[----:B------:R-:W4:Y:S04]  /*baf0*/  LDL.LU.64 R34, [R1+0x758] ;  /* 0x0007580001227983 */ /* 0x000f280000300a00 */
[----:B------:R0:W-:Y:S02]  /*bb00*/  STL.S16 [R1+0x6ac], R69 ;  /* 0x0006ac4501007387 */ /* 0x0001e40000100600 */
[----:B0-----:R-:W0:Y:S01]  /*bb10*/  S2R R69, SR_TID.X ;  /* 0x0000000000457919 */ /* 0x001e220000002100 */
[----:B------:R-:W-:Y:S01]  /*bb20*/  UIMAD.WIDE UR6, UR8, 0x8, UR6 ;  /* 0x00000008080678a5 */ /* 0x000fe2000f8e0206 */
[----:B------:R1:W-:Y:S04]  /*bb30*/  STL [R1+0x1c4], R2 ;  /* 0x0001c40201007387 */ /* 0x0003e80000100800 */
[----:B------:R0:W-:Y:S04]  /*bb40*/  STL [R1+0x1c8], R5 ;  /* 0x0001c80501007387 */ /* 0x0001e80000100800 */
[----:B------:R-:W-:Y:S04]  /*bb50*/  STL [R1+0xc8], R4 ;  /* 0x0000c80401007387 */ /* 0x000fe80000100800 */
[----:B------:R0:W-:Y:S04]  /*bb60*/  STL [R1+0xcc], R66 ;  /* 0x0000cc4201007387 */ /* 0x0001e80000100800 */
[----:B------:R-:W-:Y:S04]  /*bb70*/  STL [R1+0x1cc], R67 ;  /* 0x0001cc4301007387 */ /* 0x000fe80000100800 */
[----:B------:R-:W-:Y:S04]  /*bb80*/  STL [R1+0xd0], R68 ;  /* 0x0000d04401007387 */ /* 0x000fe80000100800 */
[----:B------:R-:W-:Y:S04]  /*bb90*/  STL [R1+0x1d0], R49 ;  /* 0x0001d03101007387 */ /* 0x000fe80000100800 */
[----:B------:R-:W-:Y:S04]  /*bba0*/  STL [R1+0xd4], R50 ;  /* 0x0000d43201007387 */ /* 0x000fe80000100800 */
[----:B--2---:R-:W2:Y:S01]  /*bbb0*/  @!P3 LDG.E R42, desc[UR10][R56.64] ;  /* 0x0000000a382ab981 */ /* 0x004ea2000c1e1900 */
[----:B---3--:R-:W-:-:S03]  /*bbc0*/  PRMT R51, RZ, 0x7610, R51 ;  /* 0x00007610ff337816 */ /* 0x008fc60000000033 */
[----:B------:R-:W-:Y:S01]  /*bbd0*/  STL.S16 [R1+0x6b8], R3 ;  /* 0x0006b80301007387 */ /* 0x000fe20000100600 */
[----:B------:R-:W-:-:S03]  /*bbe0*/  @!P2 PRMT R51, R40, 0x7632, R51 ;  /* 0x000076322833a816 */ /* 0x000fc60000000033 */
[----:B------:R-:W-:Y:S04]  /*bbf0*/  STL.S16 [R1+0x6a8], R48 ;  /* 0x0006a83001007387 */ /* 0x000fe80000100600 */
[----:B------:R3:W-:Y:S01]  /*bc00*/  STL.S16 [R1+0x6c8], R51 ;  /* 0x0006c83301007387 */ /* 0x0007e20000100600 */
[----:B-1----:R-:W-:Y:S01]  /*bc10*/  MOV R2, UR6 ;  /* 0x0000000600027c02 */ /* 0x002fe20008000f00 */
[----:B------:R-:W1:Y:S01]  /*bc20*/  LDCU.U8 UR6, c[0x0][0x414] ;  /* 0x00008280ff0677ac */ /* 0x000e620008000000 */
[----:B0-----:R-:W-:Y:S01]  /*bc30*/  LOP3.LUT R69, R69, 0xffff, RZ, 0xc0, !PT ;  /* 0x0000ffff45457812 */ /* 0x001fe200078ec0ff */
[----:B------:R-:W2:Y:S01]  /*bc40*/  @!P4 LDG.E R44, desc[UR10][R52.64] ;  /* 0x0000000a342cc981 */ /* 0x000ea2000c1e1900 */
[----:B------:R-:W-:Y:S02]  /*bc50*/  PRMT R5, RZ, 0x7610, R5 ;  /* 0x00007610ff057816 */ /* 0x000fe40000000005 */
[----:B------:R-:W-:Y:S01]  /*bc60*/  PRMT R66, RZ, 0x7610, R66 ;  /* 0x00007610ff427816 */ /* 0x000fe20000000042 */
[----:B------:R-:W-:Y:S04]  /*bc70*/  STL [R1+0x1e8], R26 ;  /* 0x0001e81a01007387 */ /* 0x000fe80000100800 */
[----:B---3--:R-:W3:Y:S01]  /*bc80*/  LDL.LU R51, [R1+0x730] ;  /* 0x0007300001337983 */ /* 0x008ee20000300800 */
[----:B------:R-:W-:Y:S01]  /*bc90*/  MOV R3, UR7 ;  /* 0x0000000700037c02 */ /* 0x000fe20008000f00 */
[----:B------:R-:W-:Y:S01]  /*bca0*/  IMAD R69, R69, 0x53a, RZ ;  /* 0x0000053a45457824 */ /* 0x000fe200078e02ff */
[----:B------:R-:W-:Y:S01]  /*bcb0*/  @!P0 PRMT R5, R32, 0x7632, R5 ;  /* 0x0000763220058816 */ /* 0x000fe20000000005 */
[----:B------:R-:W-:Y:S01]  /*bcc0*/  HFMA2 R48, -RZ, RZ, 0, 0 ;  /* 0x00000000ff307431 */ /* 0x000fe200000001ff */
[----:B------:R-:W-:Y:S04]  /*bcd0*/  STL [R1+0xf0], R29 ;  /* 0x0000f01d01007387 */ /* 0x000fe80000100800 */
[----:B------:R-:W2:Y:S01]  /*bce0*/  LDG.E.64 R2, desc[UR10][R2.64] ;  /* 0x0000000a02027981 */ /* 0x000ea2000c1e1b00 */
[----:B------:R-:W-:-:S02]  /*bcf0*/  SHF.R.U32.HI R4, RZ, 0x10, R69 ;  /* 0x00000010ff047819 */ /* 0x000fc40000011645 */
[----:B------:R-:W-:Y:S01]  /*bd00*/  PRMT R69, RZ, 0x7610, R69 ;  /* 0x00007610ff457816 */ /* 0x000fe20000000045 */
[----:B------:R0:W-:Y:S01]  /*bd10*/  STL.S16 [R1+0x6bc], R5 ;  /* 0x0006bc0501007387 */ /* 0x0001e20000100600 */
[----:B------:R-:W-:Y:S02]  /*bd20*/  @!P0 PRMT R66, R32, 0x7610, R66 ;  /* 0x0000761020428816 */ /* 0x000fe40000000042 */
[----:B------:R-:W-:Y:S01]  /*bd30*/  @!P0 PRMT R69, R31, 0x7632, R69 ;  /* 0x000076321f458816 */ /* 0x000fe20000000045 */
[----:B------:R-:W-:Y:S01]  /*bd40*/  STL [R1+0xec], R27 ;  /* 0x0000ec1b01007387 */ /* 0x000fe20000100800 */
[----:B-1----:R-:W-:-:S03]  /*bd50*/  ISETP.NE.AND P0, PT, RZ, UR6, PT ;  /* 0x00000006ff007c0c */ /* 0x002fc6000bf05270 */
[----:B------:R-:W-:Y:S01]  /*bd60*/  STL [R1+0xf8], R33 ;  /* 0x0000f82101007387 */ /* 0x000fe20000100800 */
[----:B0-----:R-:W0:Y:S01]  /*bd70*/  S2R R5, SR_TID.X ;  /* 0x0000000000057919 */ /* 0x001e220000002100 */
[----:B------:R-:W-:Y:S02]  /*bd80*/  PRMT R4, R4, 0x9910, RZ ;  /* 0x0000991004047816 */ /* 0x000fe400000000ff */
[----:B------:R1:W-:Y:S03]  /*bd90*/  STL.S16 [R1+0x6b0], R66 ;  /* 0x0006b04201007387 */ /* 0x0003e60000100600 */
[----:B------:R-:W-:Y:S01]  /*bda0*/  IMAD R4, R4, 0x31, RZ ;  /* 0x0000003104047824 */ /* 0x000fe200078e02ff */
[----:B------:R-:W-:Y:S04]  /*bdb0*/  STL [R1+0x1f0], R30 ;  /* 0x0001f01e01007387 */ /* 0x000fe80000100800 */
[----:B----4-:R-:W4:Y:S01]  /*bdc0*/  @!P6 LDG.E R47, desc[UR10][R36.64] ;  /* 0x0000000a242fe981 */ /* 0x010f22000c1e1900 */
[----:B-1----:R-:W1:Y:S01]  /*bdd0*/  @P0 LDC.64 R66, c[0x0][0x3b0] ;  /* 0x0000ec00ff420b82 */ /* 0x002e620000000a00 */
[----:B------:R-:W-:-:S02]  /*bde0*/  IADD3 R4, PT, PT, RZ, -R4, RZ ;  /* 0x80000004ff047210 */ /* 0x000fc40007ffe0ff */
[----:B------:R-:W4:Y:S02]  /*bdf0*/  @!P6 LDG.E R48, desc[UR10][R34.64] ;  /* 0x0000000a2230e981 */ /* 0x000f24000c1e1900 */
[----:B------:R-:W-:Y:S02]  /*be00*/  PRMT R4, R4, 0x7710, RZ ;  /* 0x0000771004047816 */ /* 0x000fe400000000ff */
[----:B------:R1:W-:Y:S04]  /*be10*/  STL.S16 [R1+0x6b4], R69 ;  /* 0x0006b44501007387 */ /* 0x0003e80000100600 */
[----:B------:R-:W4:Y:S01]  /*be20*/  LDL.LU.64 R36, [R1+0x740] ;  /* 0x0007400001247983 */ /* 0x000f220000300a00 */
[----:B------:R-:W-:Y:S02]  /*be30*/  PRMT R26, RZ, 0x7610, R26 ;  /* 0x00007610ff1a7816 */ /* 0x000fe4000000001a */
[----:B------:R-:W-:Y:S01]  /*be40*/  PRMT R29, RZ, 0x7610, R29 ;  /* 0x00007610ff1d7816 */ /* 0x000fe2000000001d */
[----:B------:R-:W-:Y:S01]  /*be50*/  STL [R1+0x1d4], R16 ;  /* 0x0001d41001007387 */ /* 0x000fe20000100800 */
[----:B0-----:R-:W-:-:S03]  /*be60*/  IADD3 R4, PT, PT, R4, R5, RZ ;  /* 0x0000000504047210 */ /* 0x001fc60007ffe0ff */
[----:B------:R-:W-:Y:S01]  /*be70*/  STL [R1+0xd8], R17 ;  /* 0x0000d81101007387 */ /* 0x000fe20000100800 */
[----:B------:R-:W-:-:S03]  /*be80*/  SHF.L.U32 R4, R4, 0x1, RZ ;  /* 0x0000000104047819 */ /* 0x000fc600000006ff */
[----:B------:R-:W-:Y:S01]  /*be90*/  STL [R1+0x1d8], R18 ;  /* 0x0001d81201007387 */ /* 0x000fe20000100800 */
[----:B-1----:R-:W-:Y:S02]  /*bea0*/  MOV R68, R66 ;  /* 0x0000004200447202 */ /* 0x002fe40000000f00 */
[----:B------:R-:W-:Y:S01]  /*beb0*/  LOP3.LUT R4, R4, 0xffff, RZ, 0xc0, !PT ;  /* 0x0000ffff04047812 */ /* 0x000fe200078ec0ff */
[----:B------:R-:W-:Y:S01]  /*bec0*/  STL [R1+0xdc], R19 ;  /* 0x0000dc1301007387 */ /* 0x000fe20000100800 */
[----:B------:R-:W-:Y:S02]  /*bed0*/  MOV R66, UR13 ;  /* 0x0000000d00427c02 */ /* 0x000fe40008000f00 */
[----:B------:R-:W-:Y:S01]  /*bee0*/  MOV R69, R67 ;  /* 0x0000004300457202 */ /* 0x000fe20000000f00 */
[----:B------:R0:W-:Y:S02]  /*bef0*/  STL [R1+0x718], R4 ;  /* 0x0007180401007387 */ /* 0x0001e40000100800 */
[----:B------:R-:W-:-:S02]  /*bf00*/  IMAD R66, R66, 0x62, R4 ;  /* 0x0000006242427824 */ /* 0x000fc400078e0204 */
[----:B------:R-:W-:Y:S04]  /*bf10*/  STL [R1+0x1dc], R20 ;  /* 0x0001dc1401007387 */ /* 0x000fe80000100800 */
[----:B------:R-:W-:Y:S01]  /*bf20*/  STL [R1+0xe0], R21 ;  /* 0x0000e01501007387 */ /* 0x000fe20000100800 */
[C---:B0-----:R-:W-:Y:S02]  /*bf30*/  @P0 IMAD.WIDE R4, R66.reuse, 0x2, R68 ;  /* 0x0000000242040825 */ /* 0x041fe400078e0244 */
[----:B------:R-:W0:Y:S01]  /*bf40*/  LDC.64 R68, c[0x0][0x3a8] ;  /* 0x0000ea00ff447b82 */ /* 0x000e220000000a00 */
[----:B------:R-:W-:Y:S04]  /*bf50*/  STL [R1+0x1e0], R22 ;  /* 0x0001e01601007387 */ /* 0x000fe80000100800 */
[----:B------:R-:W4:Y:S04]  /*bf60*/  @P0 LDG.E.U16 R49, desc[UR10][R4.64] ;  /* 0x0000000a04310981 */ /* 0x000f28000c1e1500 */
[----:B------:R0:W4:Y:S04]  /*bf70*/  @P0 LDG.E.U16 R50, desc[UR10][R4.64+0x2] ;  /* 0x0000020a04320981 */ /* 0x000128000c1e1500 */
[----:B------:R-:W-:Y:S04]  /*bf80*/  STL [R1+0xe4], R23 ;  /* 0x0000e41701007387 */ /* 0x000fe80000100800 */
[----:B------:R-:W-:Y:S04]  /*bf90*/  STL [R1+0x1e4], R24 ;  /* 0x0001e41801007387 */ /* 0x000fe80000100800 */
[----:B------:R-:W-:Y:S01]  /*bfa0*/  STL [R1+0xe8], R25 ;  /* 0x0000e81901007387 */ /* 0x000fe20000100800 */
[----:B0-----:R-:W-:-:S03]  /*bfb0*/  IMAD.WIDE R4, R66, 0x2, R68 ;  /* 0x0000000242047825 */ /* 0x001fc600078e0244 */
[----:B------:R-:W-:Y:S04]  /*bfc0*/  STL [R1+0xfc], R39 ;  /* 0x0000fc2701007387 */ /* 0x000fe80000100800 */
[----:B------:R-:W4:Y:S04]  /*bfd0*/  LDG.E.U16 R66, desc[UR10][R4.64] ;  /* 0x0000000a04427981 */ /* 0x000f28000c1e1500 */
[----:B------:R0:W-:Y:S04]  /*bfe0*/  STL.S16 [R1+0x684], R58 ;  /* 0x0006843a01007387 */ /* 0x0001e80000100600 */
        /* <DEDUP_REMOVED lines=10> */
[----:B------:R-:W5:Y:S04]  /*c090*/  LDL.LU.64 R56, [R1+0x780] ;  /* 0x0007800001387983 */ /* 0x000f680000300a00 */
[----:B------:R-:W5:Y:S01]  /*c0a0*/  LDL.LU.64 R52, [R1+0x760] ;  /* 0x0007600001347983 */ /* 0x000f620000300a00 */
[----:B---3--:R-:W-:-:S03]  /*c0b0*/  PRMT R51, RZ, 0x7610, R51 ;  /* 0x00007610ff337816 */ /* 0x008fc60000000033 */
[----:B------:R1:W3:Y:S01]  /*c0c0*/  LDG.E.U16 R4, desc[UR10][R4.64+0x2] ;  /* 0x0000020a04047981 */ /* 0x0002e2000c1e1500 */
[----:B------:R-:W-:-:S03]  /*c0d0*/  @!P3 PRMT R51, R41, 0x7632, R51 ;  /* 0x000076322933b816 */ /* 0x000fc60000000033 */
[----:B--2---:R-:W-:Y:S04]  /*c0e0*/  STL [R1+0x200], R42 ;  /* 0x0002002a01007387 */ /* 0x004fe80000100800 */
[----:B------:R2:W-:Y:S01]  /*c0f0*/  STL.S16 [R1+0x6d0], R51 ;  /* 0x0006d03301007387 */ /* 0x0005e20000100600 */
[----:B------:R-:W-:Y:S02]  /*c100*/  R2UR UR28, R2 ;  /* 0x00000000021c72ca */ /* 0x000fe400000e0000 */
[C---:B------:R-:W-:Y:S01]  /*c110*/  @!P1 PRMT R26, R33.reuse, 0x7610, R26 ;  /* 0x00007610211a9816 */ /* 0x040fe2000000001a */
[----:B------:R-:W-:Y:S01]  /*c120*/  STL [R1+0x204], R44 ;  /* 0x0002042c01007387 */ /* 0x000fe20000100800 */
[----:B------:R-:W-:Y:S02]  /*c130*/  @!P1 PRMT R29, R33, 0x7632, R29 ;  /* 0x00007632211d9816 */ /* 0x000fe4000000001d */
[----:B------:R-:W-:Y:S01]  /*c140*/  PRMT R27, RZ, 0x7610, R27 ;  /* 0x00007610ff1b7816 */ /* 0x000fe2000000001b */
[----:B0-----:R0:W5:Y:S04]  /*c150*/  LDL.LU R58, [R1+0x78c] ;  /* 0x00078c00013a7983 */ /* 0x0011680000300800 */
[----:B--2---:R-:W2:Y:S01]  /*c160*/  LDL.LU R51, [R1+0x728] ;  /* 0x0007280001337983 */ /* 0x004ea20000300800 */
[----:B------:R-:W-:-:S02]  /*c170*/  PRMT R2, RZ, 0x7610, R2 ;  /* 0x00007610ff027816 */ /* 0x000fc40000000002 */
[----:B------:R-:W-:Y:S01]  /*c180*/  PRMT R30, RZ, 0x7610, R30 ;  /* 0x00007610ff1e7816 */ /* 0x000fe2000000001e */
[----:B------:R0:W5:Y:S01]  /*c190*/  LDL.LU R54, [R1+0x76c] ;  /* 0x00076c0001367983 */ /* 0x0001620000300800 */
[----:B------:R-:W-:Y:S02]  /*c1a0*/  @!P2 PRMT R2, R39, 0x7632, R2 ;  /* 0x000076322702a816 */ /* 0x000fe40000000002 */
[----:B------:R-:W-:Y:S01]  /*c1b0*/  PRMT R25, RZ, 0x7610, R25 ;  /* 0x00007610ff197816 */ /* 0x000fe20000000019 */
[----:B------:R0:W5:Y:S04]  /*c1c0*/  LDL.LU.64 R34, [R1+0x738] ;  /* 0x0007380001227983 */ /* 0x0001680000300a00 */
[----:B------:R1:W-:Y:S01]  /*c1d0*/  STL.S16 [R1+0x6c0], R2 ;  /* 0x0006c00201007387 */ /* 0x0003e20000100600 */
[----:B------:R-:W-:-:S02]  /*c1e0*/  PRMT R33, RZ, 0x7610, R33 ;  /* 0x00007610ff217816 */ /* 0x000fc40000000021 */
[----:B------:R-:W-:Y:S01]  /*c1f0*/  PRMT R24, RZ, 0x7610, R24 ;  /* 0x00007610ff187816 */ /* 0x000fe20000000018 */
[----:B----4-:R-:W-:Y:S01]  /*c200*/  STL [R1+0x10c], R47 ;  /* 0x00010c2f01007387 */ /* 0x010fe20000100800 */
[----:B------:R-:W-:Y:S02]  /*c210*/  PRMT R23, RZ, 0x7610, R23 ;  /* 0x00007610ff177816 */ /* 0x000fe40000000017 */
[----:B------:R-:W-:Y:S01]  /*c220*/  PRMT R22, RZ, 0x7610, R22 ;  /* 0x00007610ff167816 */ /* 0x000fe20000000016 */
[----:B------:R-:W-:Y:S01]  /*c230*/  STL [R1+0x20c], R48 ;  /* 0x00020c3001007387 */ /* 0x000fe20000100800 */
[----:B-1----:R-:W-:Y:S02]  /*c240*/  MOV R2, UR28 ;  /* 0x0000001c00027c02 */ /* 0x002fe40008000f00 */
[----:B------:R-:W-:-:S03]  /*c250*/  PRMT R36, RZ, 0x7610, R36 ;  /* 0x00007610ff247816 */ /* 0x000fc60000000024 */
[----:B------:R-:W-:Y:S01]  /*c260*/  FFMA.FTZ R2, -R2, UR28, R3 ;  /* 0x0000001c02027c23 */ /* 0x000fe20008010103 */
[C---:B------:R-:W-:Y:S01]  /*c270*/  @!P1 PRMT R27, R38.reuse, 0x7610, R27 ;  /* 0x00007610261b9816 */ /* 0x040fe2000000001b */
[----:B------:R0:W5:Y:S01]  /*c280*/  LDL R67, [R1+0x28c] ;  /* 0x00028c0001437983 */ /* 0x0001620000100800 */
[----:B------:R-:W-:Y:S02]  /*c290*/  @!P1 PRMT R33, R38, 0x7632, R33 ;  /* 0x0000763226219816 */ /* 0x000fe40000000021 */
[----:B------:R-:W-:Y:S01]  /*c2a0*/  FSETP.GTU.FTZ.AND P1, PT, R2, RZ, PT ;  /* 0x000000ff0200720b */ /* 0x000fe20003f3c000 */
[----:B------:R0:W5:Y:S01]  /*c2b0*/  LDL R68, [R1+0x294] ;  /* 0x0002940001447983 */ /* 0x0001620000100800 */
[----:B------:R-:W-:Y:S02]  /*c2c0*/  PRMT R3, RZ, 0x7610, R3 ;  /* 0x00007610ff037816 */ /* 0x000fe40000000003 */
[----:B------:R-:W-:Y:S01]  /*c2d0*/  PRMT R5, RZ, 0x7610, R5 ;  /* 0x00007610ff057816 */ /* 0x000fe20000000005 */
[----:B------:R0:W5:Y:S01]  /*c2e0*/  LDL R69, [R1+0x2f8] ;  /* 0x0002f80001457983 */ /* 0x0001620000100800 */
[----:B------:R-:W-:-:S02]  /*c2f0*/  PRMT R37, RZ, 0x7610, R37 ;  /* 0x00007610ff257816 */ /* 0x000fc40000000025 */
[----:B------:R-:W-:Y:S01]  /*c300*/  @!P2 PRMT R30, R39, 0x7610, R30 ;  /* 0x00007610271ea816 */ /* 0x000fe2000000001e */
[----:B------:R0:W5:Y:S04]  /*c310*/  LDL R28, [R1+0x6b8] ;  /* 0x0006b800011c7983 */ /* 0x0001680000100800 */
[----:B------:R-:W-:Y:S01]  /*c320*/  VOTEU.ANY UP0, P1 ;  /* 0x0000000000ff7886 */ /* 0x000fe20000800100 */
[----:B------:R-:W-:Y:S01]  /*c330*/  @!P3 PRMT R36, R41, 0x7610, R36 ;  /* 0x000076102924b816 */ /* 0x000fe20000000024 */
[----:B------:R0:W5:Y:S03]  /*c340*/  LDL R31, [R1+0x6bc] ;  /* 0x0006bc00011f7983 */ /* 0x0001660000100800 */
[----:B------:R-:W1:Y:S01]  /*c350*/  @UP0 LDCU UR5, c[0x0][0x3c0] ;  /* 0x00007800ff0507ac */ /* 0x000e620008000800 */
[----:B------:R-:W-:Y:S01]  /*c360*/  PLOP3.LUT P1, PT, PT, PT, UP0, 0x80, 0x8 ;  /* 0x000000000008781c */ /* 0x000fe20003f2f008 */
[----:B------:R0:W5:Y:S01]  /*c370*/  LDL R32, [R1+0x6a0] ;  /* 0x0006a00001207983 */ /* 0x0001620000100800 */
[----:B------:R-:W-:-:S02]  /*c380*/  @!P6 PRMT R3, R48, 0x7632, R3 ;  /* 0x000076323003e816 */ /* 0x000fc40000000003 */
[----:B------:R-:W-:Y:S01]  /*c390*/  @!P6 PRMT R5, R48, 0x7610, R5 ;  /* 0x000076103005e816 */ /* 0x000fe20000000005 */
[----:B------:R0:W5:Y:S01]  /*c3a0*/  LDL R38, [R1+0x68c] ;  /* 0x00068c0001267983 */ /* 0x0001620000100800 */
[----:B------:R-:W-:Y:S02]  /*c3b0*/  @!P3 PRMT R37, R42, 0x7610, R37 ;  /* 0x000076102a25b816 */ /* 0x000fe40000000025 */
[----:B------:R-:W-:Y:S01]  /*c3c0*/  PRMT R39, RZ, 0x7610, R39 ;  /* 0x00007610ff277816 */ /* 0x000fe20000000027 */
[----:B------:R0:W5:Y:S04]  /*c3d0*/  LDL R41, [R1+0x6b4] ;  /* 0x0006b40001297983 */ /* 0x0001680000100800 */
[----:B-1----:R-:W-:Y:S01]  /*c3e0*/  @P1 FADD.FTZ R2, R2, UR5 ;  /* 0x0000000502021e21 */ /* 0x002fe20008010000 */
[----:B------:R-:W-:-:S02]  /*c3f0*/  PRMT R21, RZ, 0x7610, R21 ;  /* 0x00007610ff157816 */ /* 0x000fc40000000015 */
[----:B------:R-:W-:Y:S02]  /*c400*/  PRMT R20, RZ, 0x7610, R20 ;  /* 0x00007610ff147816 */ /* 0x000fe40000000014 */
[----:B------:R-:W-:Y:S01]  /*c410*/  PRMT R19, RZ, 0x7610, R19 ;  /* 0x00007610ff137816 */ /* 0x000fe20000000013 */
[----:B------:R-:W1:Y:S01]  /*c420*/  @P1 MUFU.RSQ R2, R2 ;  /* 0x0000000200021308 */ /* 0x000e620000001400 */
[----:B------:R-:W-:Y:S02]  /*c430*/  PRMT R18, RZ, 0x7610, R18 ;  /* 0x00007610ff127816 */ /* 0x000fe40000000012 */
[----:B------:R-:W-:Y:S02]  /*c440*/  PRMT R17, RZ, 0x7610, R17 ;  /* 0x00007610ff117816 */ /* 0x000fe40000000011 */
[----:B------:R-:W-:Y:S01]  /*c450*/  PRMT R16, RZ, 0x7610, R16 ;  /* 0x00007610ff107816 */ /* 0x000fe20000000010 */
[----:B------:R4:W-:Y:S01]  /*c460*/  STL.S16 [R1+0x704], R3 ;  /* 0x0007040301007387 */ /* 0x0009e20000100600 */
[----:B------:R-:W-:-:S02]  /*c470*/  @!P2 PRMT R39, R40, 0x7610, R39 ;  /* 0x000076102827a816 */ /* 0x000fc40000000027 */
[C---:B------:R-:W-:Y:S01]  /*c480*/  @!P4 PRMT R25, R43.reuse, 0x7610, R25 ;  /* 0x000076102b19c816 */ /* 0x040fe20000000019 */
[----:B------:R-:W-:Y:S01]  /*c490*/  STL.S16 [R1+0x6fc], R5 ;  /* 0x0006fc0501007387 */ /* 0x000fe20000100600 */
[----:B------:R-:W-:Y:S02]  /*c4a0*/  @!P4 PRMT R24, R43, 0x7632, R24 ;  /* 0x000076322b18c816 */ /* 0x000fe40000000018 */
[----:B------:R-:W-:Y:S01]  /*c4b0*/  @!P4 PRMT R23, R44, 0x7610, R23 ;  /* 0x000076102c17c816 */ /* 0x000fe20000000017 */
[----:B------:R0:W-:Y:S01]  /*c4c0*/  STL.S16 [R1+0x6c4], R36 ;  /* 0x0006c42401007387 */ /* 0x0001e20000100600 */
[----:B-1----:R-:W-:Y:S01]  /*c4d0*/  @P1 R2UR UR5, R2 ;  /* 0x00000000020512ca */ /* 0x002fe200000e0000 */
[----:B------:R-:W-:Y:S01]  /*c4e0*/  HFMA2 R2, -RZ, RZ, 0, 0 ;  /* 0x00000000ff027431 */ /* 0x000fe200000001ff */
[----:B----4-:R-:W-:Y:S01]  /*c4f0*/  MOV R3, RZ ;  /* 0x000000ff00037202 */ /* 0x010fe20000000f00 */
[----:B------:R1:W-:Y:S01]  /*c500*/  STL.S16 [R1+0x6cc], R37 ;  /* 0x0006cc2501007387 */ /* 0x0003e20000100600 */
[----:B------:R-:W-:-:S02]  /*c510*/  @!P4 PRMT R22, R44, 0x7632, R22 ;  /* 0x000076322c16c816 */ /* 0x000fc40000000016 */
[C---:B------:R-:W-:Y:S01]  /*c520*/  @!P5 PRMT R21, R45.reuse, 0x7610, R21 ;  /* 0x000076102d15d816 */ /* 0x040fe20000000015 */
[----:B------:R4:W5:Y:S01]  /*c530*/  LDL R40, [R1+0x67c] ;  /* 0x00067c0001287983 */ /* 0x0009620000100800 */
[----:B------:R-:W-:Y:S02]  /*c540*/  @!P5 PRMT R20, R45, 0x7632, R20 ;  /* 0x000076322d14d816 */ /* 0x000fe40000000014 */
[C---:B------:R-:W-:Y:S01]  /*c550*/  @!P5 PRMT R19, R46.reuse, 0x7610, R19 ;  /* 0x000076102e13d816 */ /* 0x040fe20000000013 */
[----:B0-----:R4:W5:Y:S01]  /*c560*/  LDL.LU R36, [R1+0x72c] ;  /* 0x00072c0001247983 */ /* 0x0019620000300800 */
[----:B------:R-:W-:Y:S02]  /*c570*/  @!P5 PRMT R18, R46, 0x7632, R18 ;  /* 0x000076322e12d816 */ /* 0x000fe40000000012 */
[C---:B------:R-:W-:Y:S01]  /*c580*/  @!P6 PRMT R17, R47.reuse, 0x7610, R17 ;  /* 0x000076102f11e816 */ /* 0x040fe20000000011 */
[----:B-1----:R4:W5:Y:S01]  /*c590*/  LDL.LU R37, [R1+0x724] ;  /* 0x0007240001257983 */ /* 0x0029620000300800 */
[----:B------:R-:W-:-:S02]  /*c5a0*/  @!P6 PRMT R16, R47, 0x7632, R16 ;  /* 0x000076322f10e816 */ /* 0x000fc40000000010 */
[----:B------:R-:W-:Y:S01]  /*c5b0*/  @P0 SHF.L.U32 R2, R49, 0x10, RZ ;  /* 0x0000001031020819 */ /* 0x000fe200000006ff */
[----:B------:R4:W5:Y:S01]  /*c5c0*/  LDL R43, [R1+0x6b0] ;  /* 0x0006b000012b7983 */ /* 0x0009620000100800 */
[----:B------:R-:W-:Y:S02]  /*c5d0*/  @P0 SHF.L.U32 R3, R50, 0x10, RZ ;  /* 0x0000001032030819 */ /* 0x000fe400000006ff */
[----:B------:R-:W-:Y:S01]  /*c5e0*/  SHF.L.U32 R5, R66, 0x10, RZ ;  /* 0x0000001042057819 */ /* 0x000fe200000006ff */
[----:B------:R4:W5:Y:S04]  /*c5f0*/  LDL R44, [R1+0x644] ;  /* 0x00064400012c7983 */ /* 0x0009680000100800 */
[----:B------:R4:W5:Y:S04]  /*c600*/  LDL R45, [R1+0x6a8] ;  /* 0x0006a800012d7983 */ /* 0x0009680000100800 */
        /* <DEDUP_REMOVED lines=22> */
[----:B---3--:R-:W-:Y:S01]  /*c770*/  SHF.L.U32 R4, R4, 0x10, RZ ;  /* 0x0000001004047819 */ /* 0x008fe200000006ff */
[----:B------:R-:W-:Y:S01]  /*c780*/  UMOV UR16, 0x3f800000 ;  /* 0x3f80000000107882 */ /* 0x000fe20000000000 */
[----:B------:R-:W-:-:S06]  /*c790*/  @UP0 UMOV UR16, UR5 ;  /* 0x0000000500100c82 */ /* 0x000fcc0008000000 */
[----:B----4-:R-:W-:Y:S05]  /*c7a0*/  BRA.U UP1, `(.L_x_356) ;  /* 0x0000005501447547 */ /* 0x010fea000b800000 */
[----:B------:R-:W2:Y:S04]  /*c7b0*/  LDL.LU R17, [R1+0x250] ;  /* 0x0002500001117983 */ /* 0x000ea80000300800 */
[----:B------:R-:W3:Y:S04]  /*c7c0*/  LDL.LU R16, [R1+0x284] ;  /* 0x0002840001107983 */ /* 0x000ee80000300800 */
[----:B------:R-:W4:Y:S04]  /*c7d0*/  LDL.LU R20, [R1+0x210] ;  /* 0x0002100001147983 */ /* 0x000f280000300800 */
[----:B------:R-:W4:Y:S04]  /*c7e0*/  LDL.LU R18, [R1+0x264] ;  /* 0x0002640001127983 */ /* 0x000f280000300800 */
[----:B------:R-:W4:Y:S04]  /*c7f0*/  LDL.LU R19, [R1+0x290] ;  /* 0x0002900001137983 */ /* 0x000f280000300800 */
[----:B------:R-:W4:Y:S01]  /*c800*/  LDL.LU R25, [R1+0x2d8] ;  /* 0x0002d80001197983 */ /* 0x000f220000300800 */
[----:B--2---:R-:W-:-:S02]  /*c810*/  SHF.L.U32 R17, R17, 0x10, RZ ;  /* 0x0000001011117819 */ /* 0x004fc400000006ff */
[----:B---3--:R-:W-:-:S03]  /*c820*/  SHF.L.U32 R16, R16, 0x10, RZ ;  /* 0x0000001010107819 */ /* 0x008fc600000006ff */
[----:B------:R-:W-:Y:S01]  /*c830*/  FADD.FTZ R17, R17, -UR28 ;  /* 0x8000001c11117e21 */ /* 0x000fe20008010000 */
[----:B----4-:R-:W-:Y:S02]  /*c840*/  MOV R21, R20 ;  /* 0x0000001400157202 */ /* 0x010fe40000000f00 */
[----:B------:R-:W-:Y:S01]  /*c850*/  SHF.L.U32 R20, R18, 0x10, RZ ;  /* 0x0000001012147819 */ /* 0x000fe200000006ff */
[----:B------:R-:W-:Y:S01]  /*c860*/  FMUL.FTZ R17, R17, UR16 ;  /* 0x0000001011117c20 */ /* 0x000fe20008410000 */
[----:B-----5:R-:W-:Y:S02]  /*c870*/  SHF.L.U32 R18, R67, 0x10, RZ ;  /* 0x0000001043127819 */ /* 0x020fe400000006ff */
[----:B------:R-:W-:Y:S01]  /*c880*/  MOV R24, R19 ;  /* 0x0000001300187202 */ /* 0x000fe20000000f00 */
[----:B------:R-:W-:Y:S01]  /*c890*/  FMUL.FTZ R19, R5, R16 ;  /* 0x0000001005137220 */ /* 0x000fe20000410000 */
[----:B------:R-:W-:Y:S01]  /*c8a0*/  FADD.FTZ R20, R20, -UR28 ;  /* 0x8000001c14147e21 */ /* 0x000fe20008010000 */
[----:B------:R-:W-:Y:S01]  /*c8b0*/  SHF.L.U32 R22, R21, 0x10, RZ ;  /* 0x0000001015167819 */ /* 0x000fe200000006ff */
[----:B------:R-:W2:Y:S01]  /*c8c0*/  LDL.LU R67, [R1+0x308] ;  /* 0x0003080001437983 */ /* 0x000ea20000300800 */
[----:B------:R-:W-:Y:S01]  /*c8d0*/  FADD.FTZ R21, RZ, R19 ;  /* 0x00000013ff157221 */ /* 0x000fe20000010000 */
[----:B------:R-:W-:Y:S01]  /*c8e0*/  FFMA.FTZ R23, R17, R19, RZ ;  /* 0x0000001311177223 */ /* 0x000fe200000100ff */
[----:B------:R-:W-:Y:S01]  /*c8f0*/  FMUL.FTZ R20, R20, UR16 ;  /* 0x0000001014147c20 */ /* 0x000fe20008410000 */
[----:B------:R-:W-:Y:S01]  /*c900*/  FMUL.FTZ R19, R4, R18 ;  /* 0x0000001204137220 */ /* 0x000fe20000410000 */
[----:B------:R-:W-:Y:S01]  /*c910*/  FADD.FTZ R22, R22, -UR28 ;  /* 0x8000001c16167e21 */ /* 0x000fe20008010000 */
[----:B------:R-:W-:-:S02]  /*c920*/  FFMA.FTZ R17, R16, R17, RZ ;  /* 0x0000001110117223 */ /* 0x000fc400000100ff */
        /* <DEDUP_REMOVED lines=8> */
[----:B------:R-:W-:Y:S01]  /*c9b0*/  FFMA.FTZ R23, R22, R19, R23 ;  /* 0x0000001316177223 */ /* 0x000fe20000010017 */
[----:B------:R-:W-:Y:S02]  /*c9c0*/  SHF.L.U32 R22, R68, 0x10, RZ ;  /* 0x0000001044167819 */ /* 0x000fe400000006ff */
[----:B------:R-:W3:Y:S01]  /*c9d0*/  LDL.LU R68, [R1+0x2fc] ;  /* 0x0002fc0001447983 */ /* 0x000ee20000300800 */
[----:B------:R-:W-:Y:S01]  /*c9e0*/  SHF.L.U32 R24, R66, 0x10, RZ ;  /* 0x0000001042187819 */ /* 0x000fe200000006ff */
[----:B------:R-:W-:Y:S01]  /*c9f0*/  FFMA.FTZ R20, R18, R20, RZ ;  /* 0x0000001412147223 */ /* 0x000fe200000100ff */
[----:B------:R-:W-:Y:S01]  /*ca00*/  SHF.L.U32 R52, R52, 0x10, RZ ;  /* 0x0000001034347819 */ /* 0x000fe200000006ff */
[----:B------:R-:W-:Y:S01]  /*ca10*/  FADD.FTZ R21, R21, R19 ;  /* 0x0000001315157221 */ /* 0x000fe20000010000 */
[----:B------:R-:W4:Y:S01]  /*ca20*/  LDL.LU R66, [R1+0x2dc] ;  /* 0x0002dc0001427983 */ /* 0x000f220000300800 */
[----:B------:R-:W-:Y:S01]  /*ca30*/  FADD.FTZ R24, R24, -UR28 ;  /* 0x8000001c18187e21 */ /* 0x000fe20008010000 */
[----:B------:R-:W-:-:S03]  /*ca40*/  FADD.FTZ R18, RZ, R18 ;  /* 0x00000012ff127221 */ /* 0x000fc60000010000 */
[----:B------:R-:W-:Y:S01]  /*ca50*/  FMUL.FTZ R24, R24, UR16 ;  /* 0x0000001018187c20 */ /* 0x000fe20008410000 */
[----:B------:R-:W-:-:S03]  /*ca60*/  FADD.FTZ R18, R22, R18 ;  /* 0x0000001216127221 */ /* 0x000fc60000010000 */
[----:B------:R-:W-:Y:S01]  /*ca70*/  FFMA.FTZ R20, R22, R24, R20 ;  /* 0x0000001816147223 */ /* 0x000fe20000010014 */
[----:B------:R-:W-:Y:S01]  /*ca80*/  FMUL.FTZ R22, R4, R22 ;  /* 0x0000001604167220 */ /* 0x000fe20000410000 */
[----:B------:R-:W-:Y:S01]  /*ca90*/  SHF.L.U32 R19, R25, 0x10, RZ ;  /* 0x0000001019137819 */ /* 0x000fe200000006ff */
[----:B------:R-:W-:Y:S02]  /*caa0*/  FADD.FTZ R25, R52, -UR28 ;  /* 0x8000001c34197e21 */ /* 0x000fe40008010000 */
[----:B------:R-:W-:Y:S01]  /*cab0*/  FFMA.FTZ R23, R24, R22, R23 ;  /* 0x0000001618177223 */ /* 0x000fe20000010017 */
[----:B------:R-:W-:Y:S01]  /*cac0*/  FADD.FTZ R21, R22, R21 ;  /* 0x0000001516157221 */ /* 0x000fe20000010000 */
[----:B------:R-:W-:Y:S01]  /*cad0*/  SHF.L.U32 R22, R69, 0x10, RZ ;  /* 0x0000001045167819 */ /* 0x000fe200000006ff */
[----:B------:R-:W-:Y:S01]  /*cae0*/  FMUL.FTZ R25, R25, UR16 ;  /* 0x0000001019197c20 */ /* 0x000fe20008410000 */
[----:B------:R-:W-:Y:S01]  /*caf0*/  FMUL.FTZ R24, R5, R19 ;  /* 0x0000001305187220 */ /* 0x000fe20000410000 */
[----:B------:R-:W-:Y:S01]  /*cb00*/  FADD.FTZ R16, R16, R19 ;  /* 0x0000001310107221 */ /* 0x000fe20000010000 */
[----:B------:R-:W2:Y:S01]  /*cb10*/  LDL.LU R52, [R1+0x30c] ;  /* 0x00030c0001347983 */ /* 0x000ea20000300800 */
[----:B------:R-:W-:Y:S01]  /*cb20*/  FADD.FTZ R22, R22, -UR28 ;  /* 0x8000001c16167e21 */ /* 0x000fe20008010000 */
[----:B------:R-:W-:Y:S01]  /*cb30*/  FFMA.FTZ R17, R19, R25, R17 ;  /* 0x0000001913117223 */ /* 0x000fe20000010011 */
[----:B------:R-:W-:Y:S01]  /*cb40*/  FFMA.FTZ R23, R25, R24, R23 ;  /* 0x0000001819177223 */ /* 0x000fe20000010017 */
[----:B------:R-:W2:Y:S01]  /*cb50*/  LDL.LU R69, [R1+0x36c] ;  /* 0x00036c0001457983 */ /* 0x000ea20000300800 */
[----:B------:R-:W-:Y:S01]  /*cb60*/  FMUL.FTZ R22, R22, UR16 ;  /* 0x0000001016167c20 */ /* 0x000fe20008410000 */
[----:B------:R-:W-:-:S02]  /*cb70*/  FADD.FTZ R21, R21, R24 ;  /* 0x0000001815157221 */ /* 0x000fc40000010000 */
[----:B------:R-:W2:Y:S01]  /*cb80*/  LDL.LU R24, [R1+0x328] ;  /* 0x0003280001187983 */ /* 0x000ea20000300800 */
[----:B---3--:R-:W-:-:S03]  /*cb90*/  SHF.L.U32 R19, R68, 0x10, RZ ;  /* 0x0000001044137819 */ /* 0x008fc600000006ff */
[----:B------:R-:W3:Y:S02]  /*cba0*/  LDL.LU R68, [R1+0x348] ;  /* 0x0003480001447983 */ /* 0x000ee40000300800 */
[----:B------:R-:W-:Y:S01]  /*cbb0*/  FADD.FTZ R18, R18, R19 ;  /* 0x0000001312127221 */ /* 0x000fe20000010000 */
[----:B------:R-:W-:Y:S01]  /*cbc0*/  FFMA.FTZ R20, R19, R22, R20 ;  /* 0x0000001613147223 */ /* 0x000fe20000010014 */
[----:B------:R-:W-:-:S04]  /*cbd0*/  FMUL.FTZ R19, R4, R19 ;  /* 0x0000001304137220 */ /* 0x000fc80000410000 */
[----:B------:R-:W-:Y:S01]  /*cbe0*/  FFMA.FTZ R23, R22, R19, R23 ;  /* 0x0000001316177223 */ /* 0x000fe20000010017 */
[----:B------:R-:W-:Y:S02]  /*cbf0*/  FADD.FTZ R21, R19, R21 ;  /* 0x0000001513157221 */ /* 0x000fe40000010000 */
[----:B------:R-:W3:Y:S01]  /*cc00*/  LDL.LU R19, [R1+0x32c] ;  /* 0x00032c0001137983 */ /* 0x000ee20000300800 */
[----:B----4-:R-:W-:Y:S02]  /*cc10*/  SHF.L.U32 R25, R66, 0x10, RZ ;  /* 0x0000001042197819 */ /* 0x010fe400000006ff */
[----:B--2---:R-:W-:Y:S01]  /*cc20*/  SHF.L.U32 R22, R67, 0x10, RZ ;  /* 0x0000001043167819 */ /* 0x004fe200000006ff */
[----:B------:R-:W2:Y:S02]  /*cc30*/  LDL.LU R66, [R1+0x368] ;  /* 0x0003680001427983 */ /* 0x000ea40000300800 */
[----:B------:R-:W-:Y:S02]  /*cc40*/  FADD.FTZ R25, R25, -UR28 ;  /* 0x8000001c19197e21 */ /* 0x000fe40008010000 */
[----:B------:R-:W4:Y:S02]  /*cc50*/  LDL.LU R67, [R1+0x34c] ;  /* 0x00034c0001437983 */ /* 0x000f240000300800 */
[----:B------:R-:W-:Y:S01]  /*cc60*/  FMUL.FTZ R25, R25, UR16 ;  /* 0x0000001019197c20 */ /* 0x000fe20008410000 */
[----:B------:R-:W-:-:S03]  /*cc70*/  FADD.FTZ R16, R16, R22 ;  /* 0x0000001610107221 */ /* 0x000fc60000010000 */
[----:B------:R-:W-:Y:S01]  /*cc80*/  FFMA.FTZ R17, R22, R25, R17 ;  /* 0x0000001916117223 */ /* 0x000fe20000010011 */
[----:B------:R-:W-:Y:S01]  /*cc90*/  SHF.L.U32 R24, R24, 0x10, RZ ;  /* 0x0000001018187819 */ /* 0x000fe200000006ff */
[----:B------:R-:W-:-:S04]  /*cca0*/  FMUL.FTZ R22, R5, R22 ;  /* 0x0000001605167220 */ /* 0x000fc80000410000 */
[----:B------:R-:W-:Y:S01]  /*ccb0*/  FADD.FTZ R24, R24, -UR28 ;  /* 0x8000001c18187e21 */ /* 0x000fe20008010000 */
[----:B------:R-:W-:Y:S01]  /*ccc0*/  FFMA.FTZ R23, R25, R22, R23 ;  /* 0x0000001619177223 */ /* 0x000fe20000010017 */
[----:B------:R-:W-:Y:S02]  /*ccd0*/  SHF.L.U32 R25, R52, 0x10, RZ ;  /* 0x0000001034197819 */ /* 0x000fe400000006ff */
[----:B------:R-:W-:Y:S01]  /*cce0*/  FMUL.FTZ R24, R24, UR16 ;  /* 0x0000001018187c20 */ /* 0x000fe20008410000 */
[----:B------:R-:W-:Y:S01]  /*ccf0*/  FADD.FTZ R21, R21, R22 ;  /* 0x0000001615157221 */ /* 0x000fe20000010000 */
[----:B------:R-:W4:Y:S01]  /*cd00*/  LDL.LU R52, [R1+0x3a0] ;  /* 0x0003a00001347983 */ /* 0x000f220000300800 */
[----:B------:R-:W-:-:S04]  /*cd10*/  FADD.FTZ R25, R25, -UR28 ;  /* 0x8000001c19197e21 */ /* 0x000fc80008010000 */
[----:B------:R-:W-:Y:S01]  /*cd20*/  FMUL.FTZ R25, R25, UR16 ;  /* 0x0000001019197c20 */ /* 0x000fe20008410000 */
[----:B---3--:R-:W-:-:S05]  /*cd30*/  SHF.L.U32 R19, R19, 0x10, RZ ;  /* 0x0000001013137819 */ /* 0x008fca00000006ff */
[----:B------:R-:W-:Y:S01]  /*cd40*/  FADD.FTZ R18, R18, R19 ;  /* 0x0000001312127221 */ /* 0x000fe20000010000 */
[----:B------:R-:W-:Y:S01]  /*cd50*/  FFMA.FTZ R20, R19, R24, R20 ;  /* 0x0000001813147223 */ /* 0x000fe20000010014 */
[----:B------:R-:W-:-:S04]  /*cd60*/  FMUL.FTZ R19, R4, R19 ;  /* 0x0000001304137220 */ /* 0x000fc80000410000 */
[----:B------:R-:W-:Y:S01]  /*cd70*/  FFMA.FTZ R23, R24, R19, R23 ;  /* 0x0000001318177223 */ /* 0x000fe20000010017 */
[----:B------:R-:W-:Y:S01]  /*cd80*/  SHF.L.U32 R24, R68, 0x10, RZ ;  /* 0x0000001044187819 */ /* 0x000fe200000006ff */
[----:B------:R-:W-:Y:S01]  /*cd90*/  FADD.FTZ R21, R19, R21 ;  /* 0x0000001513157221 */ /* 0x000fe20000010000 */
[----:B--2---:R-:W-:Y:S01]  /*cda0*/  SHF.L.U32 R22, R66, 0x10, RZ ;  /* 0x0000001042167819 */ /* 0x004fe200000006ff */
[----:B------:R-:W2:Y:S02]  /*cdb0*/  LDL.LU R68, [R1+0x3c0] ;  /* 0x0003c00001447983 */ /* 0x000ea40000300800 */
[----:B------:R-:W-:Y:S01]  /*cdc0*/  FADD.FTZ R16, R16, R24 ;  /* 0x0000001810107221 */ /* 0x000fe20000010000 */
[----:B------:R-:W-:Y:S01]  /*cdd0*/  FFMA.FTZ R17, R24, R25, R17 ;  /* 0x0000001918117223 */ /* 0x000fe20000010011 */
[----:B------:R-:W-:Y:S01]  /*cde0*/  FMUL.FTZ R24, R5, R24 ;  /* 0x0000001805187220 */ /* 0x000fe20000410000 */
[----:B------:R-:W-:Y:S01]  /*cdf0*/  SHF.L.U32 R19, R69, 0x10, RZ ;  /* 0x0000001045137819 */ /* 0x000fe200000006ff */
[----:B------:R-:W-:Y:S01]  /*ce00*/  FADD.FTZ R22, R22, -UR28 ;  /* 0x8000001c16167e21 */ /* 0x000fe20008010000 */
[----:B------:R-:W3:Y:S01]  /*ce10*/  LDL.LU R66, [R1+0x3a4] ;  /* 0x0003a40001427983 */ /* 0x000ee20000300800 */
[----:B------:R-:W-:Y:S01]  /*ce20*/  FFMA.FTZ R23, R25, R24, R23 ;  /* 0x0000001819177223 */ /* 0x000fe20000010017 */
[----:B------:R-:W-:-:S02]  /*ce30*/  FADD.FTZ R21, R21, R24 ;  /* 0x0000001815157221 */ /* 0x000fc40000010000 */
[----:B------:R-:W2:Y:S01]  /*ce40*/  LDL.LU R24, [R1+0x38c] ;  /* 0x00038c0001187983 */ /* 0x000ea20000300800 */
[----:B------:R-:W-:Y:S01]  /*ce50*/  FMUL.FTZ R22, R22, UR16 ;  /* 0x0000001016167c20 */ /* 0x000fe20008410000 */
[----:B----4-:R-:W-:Y:S01]  /*ce60*/  SHF.L.U32 R25, R67, 0x10, RZ ;  /* 0x0000001043197819 */ /* 0x010fe200000006ff */
[----:B------:R-:W-:Y:S01]  /*ce70*/  FADD.FTZ R18, R18, R19 ;  /* 0x0000001312127221 */ /* 0x000fe20000010000 */
[----:B------:R-:W4:Y:S01]  /*ce80*/  LDL.LU R67, [R1+0x3dc] ;  /* 0x0003dc0001437983 */ /* 0x000f220000300800 */
[----:B------:R-:W-:Y:S01]  /*ce90*/  FFMA.FTZ R20, R19, R22, R20 ;  /* 0x0000001613147223 */ /* 0x000fe20000010014 */
[----:B------:R-:W-:Y:S01]  /*cea0*/  FMUL.FTZ R19, R4, R19 ;  /* 0x0000001304137220 */ /* 0x000fe20000410000 */
[----:B------:R-:W-:Y:S01]  /*ceb0*/  FADD.FTZ R25, R25, -UR28 ;  /* 0x8000001c19197e21 */ /* 0x000fe20008010000 */
[----:B------:R-:W4:Y:S02]  /*cec0*/  LDL.LU R69, [R1+0x3d8] ;  /* 0x0003d80001457983 */ /* 0x000f240000300800 */
[----:B------:R-:W-:Y:S01]  /*ced0*/  FFMA.FTZ R23, R22, R19, R23 ;  /* 0x0000001316177223 */ /* 0x000fe20000010017 */
[----:B------:R-:W-:Y:S01]  /*cee0*/  FMUL.FTZ R25, R25, UR16 ;  /* 0x0000001019197c20 */ /* 0x000fe20008410000 */
[----:B--2---:R-:W-:-:S05]  /*cef0*/  SHF.L.U32 R22, R24, 0x10, RZ ;  /* 0x0000001018167819 */ /* 0x004fca00000006ff */
[----:B------:R-:W-:Y:S01]  /*cf00*/  FADD.FTZ R16, R16, R22 ;  /* 0x0000001610107221 */ /* 0x000fe20000010000 */
[----:B------:R-:W-:Y:S01]  /*cf10*/  FFMA.FTZ R17, R22, R25, R17 ;  /* 0x0000001916117223 */ /* 0x000fe20000010011 */
[----:B------:R-:W-:-:S04]  /*cf20*/  FMUL.FTZ R22, R5, R22 ;  /* 0x0000001605167220 */ /* 0x000fc80000410000 */
[----:B------:R-:W-:Y:S02]  /*cf30*/  FFMA.FTZ R23, R25, R22, R23 ;  /* 0x0000001619177223 */ /* 0x000fe40000010017 */
[----:B------:R-:W2:Y:S01]  /*cf40*/  LDL.LU R25, [R1+0x388] ;  /* 0x0003880001197983 */ /* 0x000ea20000300800 */
[----:B------:R-:W-:Y:S01]  /*cf50*/  SHF.L.U32 R24, R52, 0x10, RZ ;  /* 0x0000001034187819 */ /* 0x000fe200000006ff */
[----:B------:R-:W-:Y:S01]  /*cf60*/  FADD.FTZ R21, R19, R21 ;  /* 0x0000001513157221 */ /* 0x000fe20000010000 */
[----:B------:R-:W-:Y:S01]  /*cf70*/  SHF.L.U32 R19, R68, 0x10, RZ ;  /* 0x0000001044137819 */ /* 0x000fe200000006ff */
[----:B------:R-:W4:Y:S02]  /*cf80*/  LDL.LU R52, [R1+0x3f8] ;  /* 0x0003f80001347983 */ /* 0x000f240000300800 */
[----:B------:R-:W-:Y:S02]  /*cf90*/  FADD.FTZ R24, R24, -UR28 ;  /* 0x8000001c18187e21 */ /* 0x000fe40008010000 */
[----:B------:R-:W4:Y:S02]  /*cfa0*/  LDL.LU R68, [R1+0x41c] ;  /* 0x00041c0001447983 */ /* 0x000f240000300800 */
[----:B------:R-:W-:Y:S01]  /*cfb0*/  FMUL.FTZ R24, R24, UR16 ;  /* 0x0000001018187c20 */ /* 0x000fe20008410000 */
[----:B------:R-:W-:Y:S01]  /*cfc0*/  FADD.FTZ R21, R21, R22 ;  /* 0x0000001615157221 */ /* 0x000fe20000010000 */
[----:B------:R-:W-:-:S02]  /*cfd0*/  FADD.FTZ R18, R18, R19 ;  /* 0x0000001312127221 */ /* 0x000fc40000010000 */
[----:B------:R-:W-:Y:S01]  /*cfe0*/  FFMA.FTZ R20, R19, R24, R20 ;  /* 0x0000001813147223 */ /* 0x000fe20000010014 */
[----:B--2---:R-:W-:Y:S01]  /*cff0*/  SHF.L.U32 R22, R25, 0x10, RZ ;  /* 0x0000001019167819 */ /* 0x004fe200000006ff */
[----:B------:R-:W-:Y:S01]  /*d000*/  FMUL.FTZ R25, R4, R19 ;  /* 0x0000001304197220 */ /* 0x000fe20000410000 */
[----:B---3--:R-:W-:Y:S02]  /*d010*/  SHF.L.U32 R19, R66, 0x10, RZ ;  /* 0x0000001042137819 */ /* 0x008fe400000006ff */
[----:B------:R-:W2:Y:S01]  /*d020*/  LDL.LU R66, [R1+0x430] ;  /* 0x0004300001427983 */ /* 0x000ea20000300800 */
[----:B------:R-:W-:Y:S01]  /*d030*/  FADD.FTZ R21, R25, R21 ;  /* 0x0000001519157221 */ /* 0x000fe20000010000 */
[----:B------:R-:W-:Y:S01]  /*d040*/  FFMA.FTZ R23, R24, R25, R23 ;  /* 0x0000001918177223 */ /* 0x000fe20000010017 */
[----:B----4-:R-:W-:Y:S02]  /*d050*/  SHF.L.U32 R25, R67, 0x10, RZ ;  /* 0x0000001043197819 */ /* 0x010fe400000006ff */
[----:B------:R-:W3:Y:S01]  /*d060*/  LDL.LU R67, [R1+0x3c4] ;  /* 0x0003c40001437983 */ /* 0x000ee20000300800 */
[----:B------:R-:W-:Y:S01]  /*d070*/  FADD.FTZ R24, R22, -UR28 ;  /* 0x8000001c16187e21 */ /* 0x000fe20008010000 */
[----:B------:R-:W-:Y:S01]  /*d080*/  SHF.L.U32 R22, R69, 0x10, RZ ;  /* 0x0000001045167819 */ /* 0x000fe200000006ff */
[----:B------:R-:W-:Y:S01]  /*d090*/  FADD.FTZ R19, R19, -UR28 ;  /* 0x8000001c13137e21 */ /* 0x000fe20008010000 */
[----:B------:R-:W-:Y:S01]  /*d0a0*/  SHF.L.U32 R53, R53, 0x10, RZ ;  /* 0x0000001035357819 */ /* 0x000fe200000006ff */
[----:B------:R-:W-:Y:S01]  /*d0b0*/  FMUL.FTZ R24, R24, UR16 ;  /* 0x0000001018187c20 */ /* 0x000fe20008410000 */
[----:B------:R-:W-:Y:S01]  /*d0c0*/  FADD.FTZ R18, R18, R25 ;  /* 0x0000001912127221 */ /* 0x000fe20000010000 */
[----:B------:R-:W-:Y:S01]  /*d0d0*/  FMUL.FTZ R19, R19, UR16 ;  /* 0x0000001013137c20 */ /* 0x000fe20008410000 */
[----:B------:R-:W-:Y:S01]  /*d0e0*/  FADD.FTZ R16, R16, R22 ;  /* 0x0000001610107221 */ /* 0x000fe20000010000 */
[----:B------:R-:W-:Y:S01]  /*d0f0*/  FFMA.FTZ R17, R22, R24, R17 ;  /* 0x0000001816117223 */ /* 0x000fe20000010011 */
[----:B------:R-:W-:Y:S01]  /*d100*/  FMUL.FTZ R22, R5, R22 ;  /* 0x0000001605167220 */ /* 0x000fe20000410000 */
[----:B------:R-:W-:Y:S01]  /*d110*/  FFMA.FTZ R20, R25, R19, R20 ;  /* 0x0000001319147223 */ /* 0x000fe20000010014 */
[----:B------:R-:W-:Y:S01]  /*d120*/  FMUL.FTZ R25, R4, R25 ;  /* 0x0000001904197220 */ /* 0x000fe20000410000 */
[----:B------:R-:W-:Y:S01]  /*d130*/  SHF.L.U32 R54, R54, 0x10, RZ ;  /* 0x0000001036367819 */ /* 0x000fe200000006ff */
[----:B------:R-:W-:Y:S01]  /*d140*/  FFMA.FTZ R23, R24, R22, R23 ;  /* 0x0000001618177223 */ /* 0x000fe20000010017 */
[----:B------:R-:W-:Y:S01]  /*d150*/  FADD.FTZ R53, R53, -UR28 ;  /* 0x8000001c35357e21 */ /* 0x000fe20008010000 */
[----:B------:R-:W-:Y:S01]  /*d160*/  FADD.FTZ R21, R21, R22 ;  /* 0x0000001615157221 */ /* 0x000fe20000010000 */
[----:B------:R-:W-:Y:S01]  /*d170*/  SHF.L.U32 R55, R55, 0x10, RZ ;  /* 0x0000001037377819 */ /* 0x000fe200000006ff */
[----:B------:R-:W-:Y:S01]  /*d180*/  FFMA.FTZ R23, R19, R25, R23 ;  /* 0x0000001913177223 */ /* 0x000fe20000010017 */
[----:B------:R-:W-:Y:S01]  /*d190*/  SHF.L.U32 R19, R68, 0x10, RZ ;  /* 0x0000001044137819 */ /* 0x000fe200000006ff */
[----:B------:R-:W-:Y:S01]  /*d1a0*/  FMUL.FTZ R53, R53, UR16 ;  /* 0x0000001035357c20 */ /* 0x000fe20008410000 */
[----:B------:R-:W-:Y:S01]  /*d1b0*/  SHF.L.U32 R22, R52, 0x10, RZ ;  /* 0x0000001034167819 */ /* 0x000fe200000006ff */
[----:B------:R-:W-:Y:S01]  /*d1c0*/  FADD.FTZ R21, R25, R21 ;  /* 0x0000001519157221 */ /* 0x000fe20000010000 */
[----:B------:R-:W4:Y:S01]  /*d1d0*/  LDL.LU R52, [R1+0x4f8] ;  /* 0x0004f80001347983 */ /* 0x000f220000300800 */
[----:B------:R-:W-:-:S02]  /*d1e0*/  FADD.FTZ R19, R19, -UR28 ;  /* 0x8000001c13137e21 */ /* 0x000fc40008010000 */
[----:B------:R-:W-:Y:S01]  /*d1f0*/  FMUL.FTZ R24, R5, R22 ;  /* 0x0000001605187220 */ /* 0x000fe20000410000 */
[----:B------:R-:W4:Y:S01]  /*d200*/  LDL.LU R25, [R1+0x4e4] ;  /* 0x0004e40001197983 */ /* 0x000f220000300800 */
[----:B------:R-:W-:Y:S01]  /*d210*/  FADD.FTZ R16, R16, R22 ;  /* 0x0000001610107221 */ /* 0x000fe20000010000 */
[----:B------:R-:W-:Y:S01]  /*d220*/  FFMA.FTZ R17, R22, R53, R17 ;  /* 0x0000003516117223 */ /* 0x000fe20000010011 */
[----:B------:R-:W-:Y:S01]  /*d230*/  FMUL.FTZ R19, R19, UR16 ;  /* 0x0000001013137c20 */ /* 0x000fe20008410000 */
[----:B------:R-:W-:Y:S01]  /*d240*/  FFMA.FTZ R23, R53, R24, R23 ;  /* 0x0000001835177223 */ /* 0x000fe20000010017 */
[----:B------:R-:W-:Y:S01]  /*d250*/  FADD.FTZ R54, R54, -UR28 ;  /* 0x8000001c36367e21 */ /* 0x000fe20008010000 */
[----:B------:R-:W-:Y:S02]  /*d260*/  SHF.L.U32 R56, R56, 0x10, RZ ;  /* 0x0000001038387819 */ /* 0x000fe400000006ff */
[----:B------:R-:W-:Y:S01]  /*d270*/  SHF.L.U32 R57, R57, 0x10, RZ ;  /* 0x0000001039397819 */ /* 0x000fe200000006ff */
[----:B------:R-:W-:Y:S01]  /*d280*/  FADD.FTZ R55, R55, -UR28 ;  /* 0x8000001c37377e21 */ /* 0x000fe20008010000 */
[----:B------:R-:W-:Y:S01]  /*d290*/  SHF.L.U32 R58, R58, 0x10, RZ ;  /* 0x000000103a3a7819 */ /* 0x000fe200000006ff */
[----:B------:R-:W4:Y:S01]  /*d2a0*/  LDL.LU R69, [R1+0x4fc] ;  /* 0x0004fc0001457983 */ /* 0x000f220000300800 */
[----:B------:R-:W-:-:S02]  /*d2b0*/  SHF.L.U32 R59, R59, 0x10, RZ ;  /* 0x000000103b3b7819 */ /* 0x000fc400000006ff */
[----:B------:R-:W-:Y:S01]  /*d2c0*/  SHF.L.U32 R60, R60, 0x10, RZ ;  /* 0x000000103c3c7819 */ /* 0x000fe200000006ff */
[----:B------:R-:W4:Y:S01]  /*d2d0*/  LDL.LU R68, [R1+0x568] ;  /* 0x0005680001447983 */ /* 0x000f220000300800 */
[----:B--2---:R-:W-:Y:S01]  /*d2e0*/  SHF.L.U32 R22, R66, 0x10, RZ ;  /* 0x0000001042167819 */ /* 0x004fe200000006ff */
[----:B------:R-:W-:Y:S02]  /*d2f0*/  FADD.FTZ R21, R21, R24 ;  /* 0x0000001815157221 */ /* 0x000fe40000010000 */
[----:B------:R-:W2:Y:S02]  /*d300*/  LDL.LU R66, [R1+0x538] ;  /* 0x0005380001427983 */ /* 0x000ea40000300800 */
[----:B------:R-:W-:Y:S01]  /*d310*/  FADD.FTZ R18, R18, R22 ;  /* 0x0000001612127221 */ /* 0x000fe20000010000 */
[----:B------:R-:W-:Y:S01]  /*d320*/  FFMA.FTZ R20, R22, R19, R20 ;  /* 0x0000001316147223 */ /* 0x000fe20000010014 */
[----:B------:R-:W-:Y:S01]  /*d330*/  FMUL.FTZ R22, R4, R22 ;  /* 0x0000001604167220 */ /* 0x000fe20000410000 */
[----:B------:R-:W-:Y:S01]  /*d340*/  SHF.L.U32 R61, R61, 0x10, RZ ;  /* 0x000000103d3d7819 */ /* 0x000fe200000006ff */
[----:B------:R-:W2:Y:S02]  /*d350*/  LDL.LU R53, [R1+0x6ec] ;  /* 0x0006ec0001357983 */ /* 0x000ea40000300800 */
[----:B------:R-:W-:Y:S01]  /*d360*/  FFMA.FTZ R23, R19, R22, R23 ;  /* 0x0000001613177223 */ /* 0x000fe20000010017 */
[----:B---3--:R-:W-:-:S02]  /*d370*/  SHF.L.U32 R19, R67, 0x10, RZ ;  /* 0x0000001043137819 */ /* 0x008fc400000006ff */
[----:B------:R-:W3:Y:S01]  /*d380*/  LDL.LU R67, [R1+0x53c] ;  /* 0x00053c0001437983 */ /* 0x000ee20000300800 */
[----:B------:R-:W-:Y:S01]  /*d390*/  FMUL.FTZ R54, R54, UR16 ;  /* 0x0000001036367c20 */ /* 0x000fe20008410000 */
[----:B------:R-:W-:Y:S01]  /*d3a0*/  FADD.FTZ R16, R16, R56 ;  /* 0x0000003810107221 */ /* 0x000fe20000010000 */
[----:B------:R-:W-:Y:S01]  /*d3b0*/  FADD.FTZ R57, R57, -UR28 ;  /* 0x8000001c39397e21 */ /* 0x000fe20008010000 */
[----:B------:R-:W-:Y:S01]  /*d3c0*/  FADD.FTZ R21, R22, R21 ;  /* 0x0000001516157221 */ /* 0x000fe20000010000 */
[----:B------:R-:W-:Y:S01]  /*d3d0*/  FFMA.FTZ R17, R56, R54, R17 ;  /* 0x0000003638117223 */ /* 0x000fe20000010011 */
[----:B------:R-:W-:Y:S01]  /*d3e0*/  FMUL.FTZ R56, R5, R56 ;  /* 0x0000003805387220 */ /* 0x000fe20000410000 */
[----:B------:R-:W-:Y:S01]  /*d3f0*/  FMUL.FTZ R55, R55, UR16 ;  /* 0x0000001037377c20 */ /* 0x000fe20008410000 */
[----:B------:R-:W-:Y:S01]  /*d400*/  FADD.FTZ R58, R58, -UR28 ;  /* 0x8000001c3a3a7e21 */ /* 0x000fe20008010000 */
[----:B------:R-:W-:Y:S01]  /*d410*/  FMUL.FTZ R57, R57, UR16 ;  /* 0x0000001039397c20 */ /* 0x000fe20008410000 */
[----:B------:R-:W-:Y:S01]  /*d420*/  FADD.FTZ R21, R21, R56 ;  /* 0x0000003815157221 */ /* 0x000fe20000010000 */
[----:B------:R-:W-:Y:S01]  /*d430*/  FFMA.FTZ R23, R54, R56, R23 ;  /* 0x0000003836177223 */ /* 0x000fe20000010017 */
[----:B------:R-:W-:Y:S01]  /*d440*/  FMUL.FTZ R22, R4, R19 ;  /* 0x0000001304167220 */ /* 0x000fe20000410000 */
[----:B------:R-:W-:Y:S01]  /*d450*/  FADD.FTZ R18, R18, R19 ;  /* 0x0000001312127221 */ /* 0x000fe20000010000 */
[----:B------:R-:W-:Y:S01]  /*d460*/  FFMA.FTZ R20, R19, R55, R20 ;  /* 0x0000003713147223 */ /* 0x000fe20000010014 */
[----:B------:R-:W-:Y:S01]  /*d470*/  FMUL.FTZ R58, R58, UR16 ;  /* 0x000000103a3a7c20 */ /* 0x000fe20008410000 */
[----:B------:R-:W-:Y:S01]  /*d480*/  FADD.FTZ R16, R16, R59 ;  /* 0x0000003b10107221 */ /* 0x000fe20000010000 */
[----:B------:R-:W-:Y:S01]  /*d490*/  FFMA.FTZ R17, R59, R57, R17 ;  /* 0x000000393b117223 */ /* 0x000fe20000010011 */
[----:B------:R-:W-:Y:S01]  /*d4a0*/  SHF.L.U32 R62, R62, 0x10, RZ ;  /* 0x000000103e3e7819 */ /* 0x000fe200000006ff */
[----:B------:R-:W-:Y:S01]  /*d4b0*/  FADD.FTZ R21, R22, R21 ;  /* 0x0000001516157221 */ /* 0x000fe20000010000 */
[----:B------:R-:W-:Y:S01]  /*d4c0*/  FFMA.FTZ R23, R55, R22, R23 ;  /* 0x0000001637177223 */ /* 0x000fe20000010017 */
[----:B------:R-:W-:Y:S01]  /*d4d0*/  FMUL.FTZ R59, R5, R59 ;  /* 0x0000003b053b7220 */ /* 0x000fe20000410000 */
[----:B------:R-:W-:Y:S01]  /*d4e0*/  FADD.FTZ R18, R18, R60 ;  /* 0x0000003c12127221 */ /* 0x000fe20000010000 */
[----:B------:R-:W-:Y:S01]  /*d4f0*/  FFMA.FTZ R20, R60, R58, R20 ;  /* 0x0000003a3c147223 */ /* 0x000fe20000010014 */
[----:B------:R-:W-:Y:S01]  /*d500*/  SHF.L.U32 R63, R63, 0x10, RZ ;  /* 0x000000103f3f7819 */ /* 0x000fe200000006ff */
[----:B------:R-:W-:Y:S01]  /*d510*/  FMUL.FTZ R60, R4, R60 ;  /* 0x0000003c043c7220 */ /* 0x000fe20000410000 */
[----:B------:R-:W-:Y:S01]  /*d520*/  SHF.L.U32 R65, R65, 0x10, RZ ;  /* 0x0000001041417819 */ /* 0x000fe200000006ff */
[----:B------:R-:W-:Y:S01]  /*d530*/  FADD.FTZ R21, R21, R59 ;  /* 0x0000003b15157221 */ /* 0x000fe20000010000 */
[----:B------:R-:W-:Y:S01]  /*d540*/  FFMA.FTZ R23, R57, R59, R23 ;  /* 0x0000003b39177223 */ /* 0x000fe20000010017 */
[----:B------:R-:W-:Y:S01]  /*d550*/  FADD.FTZ R61, R61, -UR28 ;  /* 0x8000001c3d3d7e21 */ /* 0x000fe20008010000 */
[----:B------:R-:W-:Y:S01]  /*d560*/  FADD.FTZ R62, R62, -UR28 ;  /* 0x8000001c3e3e7e21 */ /* 0x000fe20008010000 */
[----:B------:R-:W-:Y:S01]  /*d570*/  SHF.L.U32 R64, R64, 0x10, RZ ;  /* 0x0000001040407819 */ /* 0x000fe200000006ff */
[----:B------:R-:W-:Y:S01]  /*d580*/  FADD.FTZ R21, R60, R21 ;  /* 0x000000153c157221 */ /* 0x000fe20000010000 */
[----:B------:R-:W-:Y:S01]  /*d590*/  FFMA.FTZ R23, R58, R60, R23 ;  /* 0x0000003c3a177223 */ /* 0x000fe20000010017 */
[----:B------:R-:W-:Y:S01]  /*d5a0*/  FMUL.FTZ R61, R61, UR16 ;  /* 0x000000103d3d7c20 */ /* 0x000fe20008410000 */
[----:B------:R-:W-:Y:S01]  /*d5b0*/  FMUL.FTZ R19, R5, R63 ;  /* 0x0000003f05137220 */ /* 0x000fe20000410000 */
[----:B------:R-:W-:Y:S01]  /*d5c0*/  FADD.FTZ R65, R65, -UR28 ;  /* 0x8000001c41417e21 */ /* 0x000fe20008010000 */
[----:B------:R-:W-:Y:S01]  /*d5d0*/  FMUL.FTZ R62, R62, UR16 ;  /* 0x000000103e3e7c20 */ /* 0x000fe20008410000 */
[----:B----4-:R-:W-:Y:S01]  /*d5e0*/  SHF.L.U32 R22, R52, 0x10, RZ ;  /* 0x0000001034167819 */ /* 0x010fe200000006ff */
[----:B------:R-:W-:Y:S01]  /*d5f0*/  FADD.FTZ R16, R16, R63 ;  /* 0x0000003f10107221 */ /* 0x000fe20000010000 */
[----:B------:R-:W-:Y:S01]  /*d600*/  FFMA.FTZ R17, R63, R61, R17 ;  /* 0x0000003d3f117223 */ /* 0x000fe20000010011 */
[----:B------:R-:W-:Y:S01]  /*d610*/  FADD.FTZ R21, R21, R19 ;  /* 0x0000001315157221 */ /* 0x000fe20000010000 */
[----:B------:R-:W-:Y:S01]  /*d620*/  FFMA.FTZ R23, R61, R19, R23 ;  /* 0x000000133d177223 */ /* 0x000fe20000010017 */
[----:B------:R-:W-:Y:S01]  /*d630*/  FMUL.FTZ R65, R65, UR16 ;  /* 0x0000001041417c20 */ /* 0x000fe20008410000 */
[----:B------:R-:W-:Y:S01]  /*d640*/  FADD.FTZ R18, R18, R64 ;  /* 0x0000004012127221 */ /* 0x000fe20000010000 */
[----:B------:R-:W-:Y:S01]  /*d650*/  FFMA.FTZ R20, R64, R62, R20 ;  /* 0x0000003e40147223 */ /* 0x000fe20000010014 */
[----:B------:R-:W-:Y:S01]  /*d660*/  SHF.L.U32 R19, R25, 0x10, RZ ;  /* 0x0000001019137819 */ /* 0x000fe200000006ff */
[----:B------:R-:W-:Y:S01]  /*d670*/  FMUL.FTZ R64, R4, R64 ;  /* 0x0000004004407220 */ /* 0x000fe20000410000 */
[----:B------:R-:W-:Y:S01]  /*d680*/  FADD.FTZ R16, R16, R22 ;  /* 0x0000001610107221 */ /* 0x000fe20000010000 */
[----:B------:R-:W-:Y:S01]  /*d690*/  FFMA.FTZ R17, R22, R65, R17 ;  /* 0x0000004116117223 */ /* 0x000fe20000010011 */
[----:B------:R-:W-:Y:S01]  /*d6a0*/  FMUL.FTZ R22, R5, R22 ;  /* 0x0000001605167220 */ /* 0x000fe20000410000 */
[----:B------:R-:W-:Y:S01]  /*d6b0*/  FADD.FTZ R21, R64, R21 ;  /* 0x0000001540157221 */ /* 0x000fe20000010000 */
[----:B------:R-:W-:Y:S01]  /*d6c0*/  FFMA.FTZ R23, R62, R64, R23 ;  /* 0x000000403e177223 */ /* 0x000fe20000010017 */
[----:B------:R-:W4:Y:S01]  /*d6d0*/  LDL.LU R52, [R1+0x56c] ;  /* 0x00056c0001347983 */ /* 0x000f220000300800 */
[----:B------:R-:W-:Y:S01]  /*d6e0*/  FADD.FTZ R19, R19, -UR28 ;  /* 0x8000001c13137e21 */ /* 0x000fe20008010000 */
[----:B------:R-:W-:Y:S01]  /*d6f0*/  FADD.FTZ R21, R21, R22 ;  /* 0x0000001615157221 */ /* 0x000fe20000010000 */
[----:B------:R-:W-:Y:S01]  /*d700*/  FFMA.FTZ R23, R65, R22, R23 ;  /* 0x0000001641177223 */ /* 0x000fe20000010017 */
[----:B------:R-:W-:Y:S01]  /*d710*/  SHF.L.U32 R0, R0, 0x10, RZ ;  /* 0x0000001000007819 */ /* 0x000fe200000006ff */
[----:B------:R-:W-:Y:S01]  /*d720*/  FMUL.FTZ R19, R19, UR16 ;  /* 0x0000001013137c20 */ /* 0x000fe20008410000 */
[----:B------:R-:W4:Y:S01]  /*d730*/  LDL.LU R25, [R1+0x4b4] ;  /* 0x0004b40001197983 */ /* 0x000f220000300800 */
[----:B--2---:R-:W-:-:S03]  /*d740*/  SHF.L.U32 R24, R66, 0x10, RZ ;  /* 0x0000001042187819 */ /* 0x004fc600000006ff */
[----:B------:R-:W2:Y:S04]  /*d750*/  LDL.LU R54, [R1+0x6e8] ;  /* 0x0006e80001367983 */ /* 0x000ea80000300800 */
[----:B------:R-:W2:Y:S01]  /*d760*/  LDL.LU R66, [R1+0x4e0] ;  /* 0x0004e00001427983 */ /* 0x000ea20000300800 */
[----:B------:R-:W-:Y:S01]  /*d770*/  FMUL.FTZ R22, R4, R24 ;  /* 0x0000001804167220 */ /* 0x000fe20000410000 */
[----:B------:R-:W-:Y:S01]  /*d780*/  FFMA.FTZ R20, R24, R19, R20 ;  /* 0x0000001318147223 */ /* 0x000fe20000010014 */
[----:B------:R-:W-:Y:S01]  /*d790*/  SHF.L.U32 R6, R6, 0x10, RZ ;  /* 0x0000001006067819 */ /* 0x000fe200000006ff */
[----:B------:R-:W2:Y:S01]  /*d7a0*/  LDL.LU R56, [R1+0x6e4] ;  /* 0x0006e40001387983 */ /* 0x000ea20000300800 */
[----:B------:R-:W-:Y:S01]  /*d7b0*/  FFMA.FTZ R23, R19, R22, R23 ;  /* 0x0000001613177223 */ /* 0x000fe20000010017 */
[----:B---3--:R-:W-:-:S02]  /*d7c0*/  SHF.L.U32 R19, R67, 0x10, RZ ;  /* 0x0000001043137819 */ /* 0x008fc400000006ff */
[----:B------:R-:W3:Y:S01]  /*d7d0*/  LDL.LU R67, [R1+0x594] ;  /* 0x0005940001437983 */ /* 0x000ee20000300800 */
[----:B------:R-:W-:Y:S01]  /*d7e0*/  FADD.FTZ R0, R0, -UR28 ;  /* 0x8000001c00007e21 */ /* 0x000fe20008010000 */
[----:B------:R-:W-:Y:S01]  /*d7f0*/  FADD.FTZ R18, R18, R24 ;  /* 0x0000001812127221 */ /* 0x000fe20000010000 */
[----:B------:R-:W-:Y:S01]  /*d800*/  SHF.L.U32 R24, R69, 0x10, RZ ;  /* 0x0000001045187819 */ /* 0x000fe200000006ff */
[----:B------:R-:W-:Y:S01]  /*d810*/  FADD.FTZ R21, R22, R21 ;  /* 0x0000001516157221 */ /* 0x000fe20000010000 */
[----:B------:R-:W3:Y:S01]  /*d820*/  LDL.LU R69, [R1+0x590] ;  /* 0x0005900001457983 */ /* 0x000ee20000300800 */
[----:B------:R-:W-:Y:S01]  /*d830*/  SHF.L.U32 R22, R68, 0x10, RZ ;  /* 0x0000001044167819 */ /* 0x000fe200000006ff */
[----:B------:R-:W-:Y:S02]  /*d840*/  FMUL.FTZ R0, R0, UR16 ;  /* 0x0000001000007c20 */ /* 0x000fe40008410000 */
[----:B------:R-:W3:Y:S01]  /*d850*/  LDL.LU R68, [R1+0x5a0] ;  /* 0x0005a00001447983 */ /* 0x000ee20000300800 */
[----:B------:R-:W-:Y:S01]  /*d860*/  FADD.FTZ R16, R16, R19 ;  /* 0x0000001310107221 */ /* 0x000fe20000010000 */
[----:B------:R-:W-:Y:S01]  /*d870*/  FFMA.FTZ R17, R19, R0, R17 ;  /* 0x0000000013117223 */ /* 0x000fe20000010011 */
[----:B------:R-:W-:Y:S01]  /*d880*/  FMUL.FTZ R19, R5, R19 ;  /* 0x0000001305137220 */ /* 0x000fe20000410000 */
[----:B------:R-:W-:-:S03]  /*d890*/  FADD.FTZ R24, R24, -UR28 ;  /* 0x8000001c18187e21 */ /* 0x000fc60008010000 */
[----:B------:R-:W-:Y:S01]  /*d8a0*/  FFMA.FTZ R23, R0, R19, R23 ;  /* 0x0000001300177223 */ /* 0x000fe20000010017 */
[----:B------:R-:W-:Y:S01]  /*d8b0*/  FMUL.FTZ R24, R24, UR16 ;  /* 0x0000001018187c20 */ /* 0x000fe20008410000 */
[----:B------:R-:W-:Y:S01]  /*d8c0*/  FADD.FTZ R6, R6, -UR28 ;  /* 0x8000001c06067e21 */ /* 0x000fe20008010000 */
[----:B------:R-:W-:Y:S01]  /*d8d0*/  FADD.FTZ R18, R18, R22 ;  /* 0x0000001612127221 */ /* 0x000fe20000010000 */
[----:B------:R-:W-:Y:S01]  /*d8e0*/  FADD.FTZ R21, R21, R19 ;  /* 0x0000001315157221 */ /* 0x000fe20000010000 */
[----:B------:R-:W-:Y:S01]  /*d8f0*/  FFMA.FTZ R20, R22, R24, R20 ;  /* 0x0000001816147223 */ /* 0x000fe20000010014 */
[----:B------:R-:W-:Y:S01]  /*d900*/  FMUL.FTZ R22, R4, R22 ;  /* 0x0000001604167220 */ /* 0x000fe20000410000 */
[----:B------:R-:W-:-:S03]  /*d910*/  FMUL.FTZ R6, R6, UR16 ;  /* 0x0000001006067c20 */ /* 0x000fc60008410000 */
[----:B------:R-:W-:Y:S01]  /*d920*/  FADD.FTZ R21, R22, R21 ;  /* 0x0000001516157221 */ /* 0x000fe20000010000 */
[----:B------:R-:W-:Y:S01]  /*d930*/  FFMA.FTZ R23, R24, R22, R23 ;  /* 0x0000001618177223 */ /* 0x000fe20000010017 */
[----:B----4-:R-:W-:Y:S02]  /*d940*/  SHF.L.U32 R0, R52, 0x10, RZ ;  /* 0x0000001034007819 */ /* 0x010fe400000006ff */
[----:B------:R-:W4:Y:S03]  /*d950*/  LDL.LU R52, [R1+0x4b0] ;  /* 0x0004b00001347983 */ /* 0x000f260000300800 */
[----:B------:R-:W-:Y:S01]  /*d960*/  FMUL.FTZ R22, R5, R0 ;  /* 0x0000000005167220 */ /* 0x000fe20000410000 */
[----:B------:R-:W-:Y:S01]  /*d970*/  FADD.FTZ R16, R16, R0 ;  /* 0x0000000010107221 */ /* 0x000fe20000010000 */
[----:B------:R-:W-:Y:S01]  /*d980*/  FFMA.FTZ R17, R0, R6, R17 ;  /* 0x0000000600117223 */ /* 0x000fe20000010011 */
[----:B--2---:R-:W-:-:S02]  /*d990*/  SHF.L.U32 R19, R66, 0x10, RZ ;  /* 0x0000001042137819 */ /* 0x004fc400000006ff */
[----:B------:R-:W2:Y:S01]  /*d9a0*/  LDL.LU R66, [R1+0x580] ;  /* 0x0005800001427983 */ /* 0x000ea20000300800 */
[----:B---3--:R-:W-:-:S03]  /*d9b0*/  SHF.L.U32 R0, R67, 0x10, RZ ;  /* 0x0000001043007819 */ /* 0x008fc600000006ff */
[----:B------:R-:W3:Y:S01]  /*d9c0*/  LDL.LU R67, [R1+0x598] ;  /* 0x0005980001437983 */ /* 0x000ee20000300800 */
[----:B------:R-:W-:Y:S01]  /*d9d0*/  FADD.FTZ R19, R19, -UR28 ;  /* 0x8000001c13137e21 */ /* 0x000fe20008010000 */
[----:B------:R-:W-:-:S03]  /*d9e0*/  SHF.L.U32 R7, R7, 0x10, RZ ;  /* 0x0000001007077819 */ /* 0x000fc600000006ff */
[----:B------:R-:W-:Y:S01]  /*d9f0*/  FMUL.FTZ R19, R19, UR16 ;  /* 0x0000001013137c20 */ /* 0x000fe20008410000 */
[----:B------:R-:W-:Y:S01]  /*da00*/  FADD.FTZ R18, R18, R0 ;  /* 0x0000000012127221 */ /* 0x000fe20000010000 */
[----:B------:R-:W-:Y:S01]  /*da10*/  FADD.FTZ R21, R21, R22 ;  /* 0x0000001615157221 */ /* 0x000fe20000010000 */
[----:B------:R-:W-:Y:S01]  /*da20*/  FFMA.FTZ R23, R6, R22, R23 ;  /* 0x0000001606177223 */ /* 0x000fe20000010017 */
[----:B------:R-:W-:Y:S01]  /*da30*/  FFMA.FTZ R20, R0, R19, R20 ;  /* 0x0000001300147223 */ /* 0x000fe20000010014 */
[----:B------:R-:W-:Y:S01]  /*da40*/  FADD.FTZ R7, R7, -UR28 ;  /* 0x8000001c07077e21 */ /* 0x000fe20008010000 */
        /* <DEDUP_REMOVED lines=8> */
[----:B------:R-:W3:Y:S01]  /*dad0*/  LDL.LU R68, [R1+0x494] ;  /* 0x0004940001447983 */ /* 0x000ee20000300800 */
[----:B------:R-:W-:Y:S01]  /*dae0*/  FADD.FTZ R16, R16, R22 ;  /* 0x0000001610107221 */ /* 0x000fe20000010000 */
[----:B------:R-:W-:Y:S01]  /*daf0*/  FFMA.FTZ R17, R22, R7, R17 ;  /* 0x0000000716117223 */ /* 0x000fe20000010011 */
[----:B------:R-:W-:Y:S01]  /*db00*/  FMUL.FTZ R22, R5, R22 ;  /* 0x0000001605167220 */ /* 0x000fe20000410000 */
[----:B------:R-:W3:Y:S01]  /*db10*/  LDL.LU R69, [R1+0x584] ;  /* 0x0005840001457983 */ /* 0x000ee20000300800 */
[----:B------:R-:W-:Y:S01]  /*db20*/  FMUL.FTZ R6, R6, UR16 ;  /* 0x0000001006067c20 */ /* 0x000fe20008410000 */
[----:B------:R-:W-:Y:S01]  /*db30*/  FADD.FTZ R18, R18, R0 ;  /* 0x0000000012127221 */ /* 0x000fe20000010000 */
[----:B------:R-:W-:Y:S01]  /*db40*/  FFMA.FTZ R23, R7, R22, R23 ;  /* 0x0000001607177223 */ /* 0x000fe20000010017 */
[----:B------:R-:W-:Y:S01]  /*db50*/  FMUL.FTZ R7, R4, R0 ;  /* 0x0000000004077220 */ /* 0x000fe20000410000 */
[----:B------:R-:W-:Y:S01]  /*db60*/  FFMA.FTZ R20, R0, R6, R20 ;  /* 0x0000000600147223 */ /* 0x000fe20000010014 */
[----:B------:R-:W-:Y:S01]  /*db70*/  FADD.FTZ R21, R21, R22 ;  /* 0x0000001615157221 */ /* 0x000fe20000010000 */
[----:B------:R-:W-:Y:S01]  /*db80*/  SHF.L.U32 R8, R8, 0x10, RZ ;  /* 0x0000001008087819 */ /* 0x000fe200000006ff */
[----:B------:R-:W-:Y:S01]  /*db90*/  FFMA.FTZ R23, R6, R7, R23 ;  /* 0x0000000706177223 */ /* 0x000fe20000010017 */
[----:B------:R-:W3:Y:S01]  /*dba0*/  LDL.LU R25, [R1+0x490] ;  /* 0x0004900001197983 */ /* 0x000ee20000300800 */
[----:B------:R-:W-:Y:S01]  /*dbb0*/  FADD.FTZ R21, R7, R21 ;  /* 0x0000001507157221 */ /* 0x000fe20000010000 */
[----:B----4-:R-:W-:-:S02]  /*dbc0*/  SHF.L.U32 R0, R52, 0x10, RZ ;  /* 0x0000001034007819 */ /* 0x010fc400000006ff */
[----:B------:R-:W4:Y:S01]  /*dbd0*/  LDL.LU R52, [R1+0x588] ;  /* 0x0005880001347983 */ /* 0x000f220000300800 */
[----:B--2---:R-:W-:-:S03]  /*dbe0*/  SHF.L.U32 R6, R66, 0x10, RZ ;  /* 0x0000001042067819 */ /* 0x004fc600000006ff */
        /* <DEDUP_REMOVED lines=14> */
[----:B------:R-:W-:Y:S01]  /*dcd0*/  SHF.L.U32 R9, R9, 0x10, RZ ;  /* 0x0000001009097819 */ /* 0x000fe200000006ff */
[----:B------:R-:W-:-:S02]  /*dce0*/  FADD.FTZ R21, R21, R6 ;  /* 0x0000000615157221 */ /* 0x000fc40000010000 */
[----:B------:R-:W-:Y:S01]  /*dcf0*/  FFMA.FTZ R23, R0, R7, R23 ;  /* 0x0000000700177223 */ /* 0x000fe20000010017 */
[----:B------:R-:W-:Y:S01]  /*dd00*/  SHF.L.U32 R0, R68, 0x10, RZ ;  /* 0x0000001044007819 */ /* 0x000fe200000006ff */
[----:B------:R-:W-:Y:S01]  /*dd10*/  FADD.FTZ R9, R9, -UR28 ;  /* 0x8000001c09097e21 */ /* 0x000fe20008010000 */
[----:B------:R-:W3:Y:S01]  /*dd20*/  LDL.LU R68, [R1+0x564] ;  /* 0x0005640001447983 */ /* 0x000ee20000300800 */
[----:B------:R-:W-:-:S03]  /*dd30*/  SHF.L.U32 R6, R69, 0x10, RZ ;  /* 0x0000001045067819 */ /* 0x000fc600000006ff */
[----:B------:R-:W3:Y:S01]  /*dd40*/  LDL.LU R69, [R1+0x484] ;  /* 0x0004840001457983 */ /* 0x000ee20000300800 */
[----:B------:R-:W-:Y:S01]  /*dd50*/  FMUL.FTZ R9, R9, UR16 ;  /* 0x0000001009097c20 */ /* 0x000fe20008410000 */
[----:B------:R-:W-:Y:S01]  /*dd60*/  FADD.FTZ R0, R0, -UR28 ;  /* 0x8000001c00007e21 */ /* 0x000fe20008010000 */
[----:B------:R-:W-:Y:S01]  /*dd70*/  FADD.FTZ R21, R7, R21 ;  /* 0x0000001507157221 */ /* 0x000fe20000010000 */
[----:B------:R-:W-:Y:S01]  /*dd80*/  FMUL.FTZ R7, R5, R6 ;  /* 0x0000000605077220 */ /* 0x000fe20000410000 */
[----:B------:R-:W-:Y:S01]  /*dd90*/  FADD.FTZ R16, R16, R6 ;  /* 0x0000000610107221 */ /* 0x000fe20000010000 */
[----:B------:R-:W-:Y:S01]  /*dda0*/  FFMA.FTZ R17, R6, R9, R17 ;  /* 0x0000000906117223 */ /* 0x000fe20000010011 */
[----:B------:R-:W-:Y:S01]  /*ddb0*/  FMUL.FTZ R0, R0, UR16 ;  /* 0x0000001000007c20 */ /* 0x000fe20008410000 */
[----:B------:R-:W-:Y:S01]  /*ddc0*/  FFMA.FTZ R23, R9, R7, R23 ;  /* 0x0000000709177223 */ /* 0x000fe20000010017 */
[----:B----4-:R-:W-:Y:S02]  /*ddd0*/  SHF.L.U32 R6, R52, 0x10, RZ ;  /* 0x0000001034067819 */ /* 0x010fe400000006ff */
[----:B------:R-:W4:Y:S03]  /*dde0*/  LDL.LU R52, [R1+0x570] ;  /* 0x0005700001347983 */ /* 0x000f260000300800 */
[----:B------:R-:W-:Y:S01]  /*ddf0*/  FADD.FTZ R18, R18, R6 ;  /* 0x0000000612127221 */ /* 0x000fe20000010000 */
[----:B------:R-:W-:Y:S01]  /*de00*/  FFMA.FTZ R20, R6, R0, R20 ;  /* 0x0000000006147223 */ /* 0x000fe20000010014 */
[----:B------:R-:W-:-:S04]  /*de10*/  FMUL.FTZ R6, R4, R6 ;  /* 0x0000000604067220 */ /* 0x000fc80000410000 */
[----:B------:R-:W-:Y:S01]  /*de20*/  FFMA.FTZ R23, R0, R6, R23 ;  /* 0x0000000600177223 */ /* 0x000fe20000010017 */
[----:B--2---:R-:W-:Y:S02]  /*de30*/  SHF.L.U32 R8, R66, 0x10, RZ ;  /* 0x0000001042087819 */ /* 0x004fe400000006ff */
[----:B------:R-:W2:Y:S01]  /*de40*/  LDL.LU R66, [R1+0x548] ;  /* 0x0005480001427983 */ /* 0x000ea20000300800 */
[----:B---3--:R-:W-:-:S03]  /*de50*/  SHF.L.U32 R0, R67, 0x10, RZ ;  /* 0x0000001043007819 */ /* 0x008fc600000006ff */
[----:B------:R-:W3:Y:S01]  /*de60*/  LDL.LU R67, [R1+0x480] ;  /* 0x0004800001437983 */ /* 0x000ee20000300800 */
[----:B------:R-:W-:Y:S01]  /*de70*/  SHF.L.U32 R10, R10, 0x10, RZ ;  /* 0x000000100a0a7819 */ /* 0x000fe200000006ff */
[----:B------:R-:W-:-:S04]  /*de80*/  FADD.FTZ R21, R21, R7 ;  /* 0x0000000715157221 */ /* 0x000fc80000010000 */
[----:B------:R-:W-:Y:S01]  /*de90*/  FADD.FTZ R10, R10, -UR28 ;  /* 0x8000001c0a0a7e21 */ /* 0x000fe20008010000 */
[----:B------:R-:W-:Y:S01]  /*dea0*/  SHF.L.U32 R7, R25, 0x10, RZ ;  /* 0x0000001019077819 */ /* 0x000fe200000006ff */
[----:B------:R-:W-:Y:S01]  /*deb0*/  FADD.FTZ R16, R16, R8 ;  /* 0x0000000810107221 */ /* 0x000fe20000010000 */
[----:B------:R-:W-:Y:S01]  /*dec0*/  FADD.FTZ R21, R6, R21 ;  /* 0x0000001506157221 */ /* 0x000fe20000010000 */
[----:B------:R-:W-:Y:S01]  /*ded0*/  FMUL.FTZ R10, R10, UR16 ;  /* 0x000000100a0a7c20 */ /* 0x000fe20008410000 */
[----:B------:R-:W-:Y:S01]  /*dee0*/  SHF.L.U32 R11, R11, 0x10, RZ ;  /* 0x000000100b0b7819 */ /* 0x000fe200000006ff */
[----:B------:R-:W-:Y:S01]  /*def0*/  FADD.FTZ R7, R7, -UR28 ;  /* 0x8000001c07077e21 */ /* 0x000fe20008010000 */
[----:B------:R-:W-:Y:S01]  /*df00*/  FADD.FTZ R18, R18, R0 ;  /* 0x0000000012127221 */ /* 0x000fe20000010000 */
[----:B------:R-:W-:Y:S01]  /*df10*/  FFMA.FTZ R17, R8, R10, R17 ;  /* 0x0000000a08117223 */ /* 0x000fe20000010011 */
[----:B------:R-:W-:Y:S01]  /*df20*/  FMUL.FTZ R8, R5, R8 ;  /* 0x0000000805087220 */ /* 0x000fe20000410000 */
[----:B------:R-:W-:Y:S01]  /*df30*/  FMUL.FTZ R7, R7, UR16 ;  /* 0x0000001007077c20 */ /* 0x000fe20008410000 */
[----:B------:R-:W-:Y:S01]  /*df40*/  FMUL.FTZ R6, R4, R0 ;  /* 0x0000000004067220 */ /* 0x000fe20000410000 */
[----:B------:R-:W3:Y:S01]  /*df50*/  LDL.LU R25, [R1+0x54c] ;  /* 0x00054c0001197983 */ /* 0x000ee20000300800 */
[----:B------:R-:W-:Y:S01]  /*df60*/  FADD.FTZ R21, R21, R8 ;  /* 0x0000000815157221 */ /* 0x000fe20000010000 */
[----:B------:R-:W-:Y:S01]  /*df70*/  FFMA.FTZ R23, R10, R8, R23 ;  /* 0x000000080a177223 */ /* 0x000fe20000010017 */
[----:B------:R-:W-:-:S02]  /*df80*/  FFMA.FTZ R20, R0, R7, R20 ;  /* 0x0000000700147223 */ /* 0x000fc40000010014 */
[----:B------:R-:W-:Y:S01]  /*df90*/  FADD.FTZ R21, R6, R21 ;  /* 0x0000001506157221 */ /* 0x000fe20000010000 */
[----:B------:R-:W-:Y:S01]  /*dfa0*/  FFMA.FTZ R23, R7, R6, R23 ;  /* 0x0000000607177223 */ /* 0x000fe20000010017 */
[----:B------:R-:W-:Y:S01]  /*dfb0*/  SHF.L.U32 R6, R68, 0x10, RZ ;  /* 0x0000001044067819 */ /* 0x000fe200000006ff */
[----:B------:R-:W-:Y:S01]  /*dfc0*/  FADD.FTZ R11, R11, -UR28 ;  /* 0x8000001c0b0b7e21 */ /* 0x000fe20008010000 */
[----:B------:R-:W3:Y:S01]  /*dfd0*/  LDL.LU R68, [R1+0x558] ;  /* 0x0005580001447983 */ /* 0x000ee20000300800 */
[----:B------:R-:W-:Y:S02]  /*dfe0*/  SHF.L.U32 R0, R69, 0x10, RZ ;  /* 0x0000001045007819 */ /* 0x000fe400000006ff */
[----:B------:R-:W-:Y:S01]  /*dff0*/  FMUL.FTZ R11, R11, UR16 ;  /* 0x000000100b0b7c20 */ /* 0x000fe20008410000 */
[----:B------:R-:W-:Y:S01]  /*e000*/  FADD.FTZ R16, R16, R6 ;  /* 0x0000000610107221 */ /* 0x000fe20000010000 */
[----:B------:R-:W-:Y:S01]  /*e010*/  SHF.L.U32 R12, R12, 0x10, RZ ;  /* 0x000000100c0c7819 */ /* 0x000fe200000006ff */
[----:B------:R-:W-:Y:S01]  /*e020*/  FADD.FTZ R0, R0, -UR28 ;  /* 0x8000001c00007e21 */ /* 0x000fe20008010000 */
[----:B------:R-:W-:Y:S01]  /*e030*/  FFMA.FTZ R17, R6, R11, R17 ;  /* 0x0000000b06117223 */ /* 0x000fe20000010011 */
[----:B------:R-:W-:Y:S01]  /*e040*/  FMUL.FTZ R6, R5, R6 ;  /* 0x0000000605067220 */ /* 0x000fe20000410000 */
[----:B------:R-:W3:Y:S01]  /*e050*/  LDL.LU R69, [R1+0x458] ;  /* 0x0004580001457983 */ /* 0x000ee20000300800 */
[----:B------:R-:W-:-:S02]  /*e060*/  FMUL.FTZ R0, R0, UR16 ;  /* 0x0000001000007c20 */ /* 0x000fc40008410000 */
[----:B------:R-:W-:Y:S01]  /*e070*/  FADD.FTZ R21, R21, R6 ;  /* 0x0000000615157221 */ /* 0x000fe20000010000 */
        /* <DEDUP_REMOVED lines=11> */
[----:B------:R-:W-:Y:S01]  /*e130*/  FADD.FTZ R12, R12, -UR28 ;  /* 0x8000001c0c0c7e21 */ /* 0x000fe20008010000 */
[----:B------:R-:W-:-:S03]  /*e140*/  FADD.FTZ R21, R7, R21 ;  /* 0x0000001507157221 */ /* 0x000fc60000010000 */
[----:B------:R-:W-:Y:S01]  /*e150*/  FMUL.FTZ R12, R12, UR16 ;  /* 0x000000100c0c7c20 */ /* 0x000fe20008410000 */
[----:B------:R-:W-:Y:S01]  /*e160*/  FMUL.FTZ R7, R5, R6 ;  /* 0x0000000605077220 */ /* 0x000fe20000410000 */
[----:B------:R-:W-:Y:S02]  /*e170*/  FADD.FTZ R16, R16, R6 ;  /* 0x0000000610107221 */ /* 0x000fe40000010000 */
[----:B------:R-:W-:Y:S01]  /*e180*/  FFMA.FTZ R17, R6, R12, R17 ;  /* 0x0000000c06117223 */ /* 0x000fe20000010011 */
[----:B------:R-:W-:-:S04]  /*e190*/  FADD.FTZ R0, R0, -UR28 ;  /* 0x8000001c00007e21 */ /* 0x000fc80008010000 */
[----:B------:R-:W-:Y:S01]  /*e1a0*/  FMUL.FTZ R0, R0, UR16 ;  /* 0x0000001000007c20 */ /* 0x000fe20008410000 */
[----:B------:R-:W-:Y:S01]  /*e1b0*/  FADD.FTZ R21, R21, R7 ;  /* 0x0000000715157221 */ /* 0x000fe20000010000 */
[----:B------:R-:W-:Y:S01]  /*e1c0*/  FFMA.FTZ R23, R12, R7, R23 ;  /* 0x000000070c177223 */ /* 0x000fe20000010017 */
[----:B------:R-:W-:Y:S02]  /*e1d0*/  SHF.L.U32 R6, R68, 0x10, RZ ;  /* 0x0000001044067819 */ /* 0x000fe400000006ff */
[----:B------:R-:W3:Y:S03]  /*e1e0*/  LDL.LU R68, [R1+0x528] ;  /* 0x0005280001447983 */ /* 0x000ee60000300800 */
[----:B------:R-:W-:Y:S01]  /*e1f0*/  FADD.FTZ R18, R18, R6 ;  /* 0x0000000612127221 */ /* 0x000fe20000010000 */
[----:B------:R-:W-:Y:S01]  /*e200*/  FFMA.FTZ R20, R6, R0, R20 ;  /* 0x0000000006147223 */ /* 0x000fe20000010014 */
[----:B------:R-:W-:-:S04]  /*e210*/  FMUL.FTZ R6, R4, R6 ;  /* 0x0000000604067220 */ /* 0x000fc80000410000 */
[----:B------:R-:W-:Y:S01]  /*e220*/  FFMA.FTZ R23, R0, R6, R23 ;  /* 0x0000000600177223 */ /* 0x000fe20000010017 */
[----:B------:R-:W-:Y:S01]  /*e230*/  FADD.FTZ R21, R6, R21 ;  /* 0x0000001506157221 */ /* 0x000fe20000010000 */
[----:B----4-:R-:W-:Y:S02]  /*e240*/  SHF.L.U32 R7, R52, 0x10, RZ ;  /* 0x0000001034077819 */ /* 0x010fe400000006ff */
[----:B------:R-:W4:Y:S01]  /*e250*/  LDL.LU R52, [R1+0x52c] ;  /* 0x00052c0001347983 */ /* 0x000f220000300800 */
[----:B--2---:R-:W-:-:S03]  /*e260*/  SHF.L.U32 R0, R66, 0x10, RZ ;  /* 0x0000001042007819 */ /* 0x004fc600000006ff */
[----:B------:R-:W2:Y:S01]  /*e270*/  LDL.LU R66, [R1+0x518] ;  /* 0x0005180001427983 */ /* 0x000ea20000300800 */
[----:B---3--:R-:W-:-:S03]  /*e280*/  SHF.L.U32 R6, R67, 0x10, RZ ;  /* 0x0000001043067819 */ /* 0x008fc600000006ff */
[----:B------:R-:W3:Y:S01]  /*e290*/  LDL.LU R67, [R1+0x434] ;  /* 0x0004340001437983 */ /* 0x000ee20000300800 */
[----:B------:R-:W-:Y:S02]  /*e2a0*/  SHF.L.U32 R13, R13, 0x10, RZ ;  /* 0x000000100d0d7819 */ /* 0x000fe400000006ff */
[----:B------:R-:W-:Y:S01]  /*e2b0*/  SHF.L.U32 R8, R25, 0x10, RZ ;  /* 0x0000001019087819 */ /* 0x000fe200000006ff */
[----:B------:R-:W-:Y:S01]  /*e2c0*/  FADD.FTZ R7, R7, -UR28 ;  /* 0x8000001c07077e21 */ /* 0x000fe20008010000 */
[----:B------:R-:W-:Y:S01]  /*e2d0*/  FADD.FTZ R18, R18, R0 ;  /* 0x0000000012127221 */ /* 0x000fe20000010000 */
[----:B------:R-:W-:Y:S01]  /*e2e0*/  FADD.FTZ R13, R13, -UR28 ;  /* 0x8000001c0d0d7e21 */ /* 0x000fe20008010000 */
[----:B------:R-:W-:Y:S01]  /*e2f0*/  FADD.FTZ R6, R6, -UR28 ;  /* 0x8000001c06067e21 */ /* 0x000fe20008010000 */
[----:B------:R-:W3:Y:S02]  /*e300*/  LDL.LU R25, [R1+0x280] ;  /* 0x0002800001197983 */ /* 0x000ee40000300800 */
[----:B------:R-:W-:Y:S01]  /*e310*/  FMUL.FTZ R13, R13, UR16 ;  /* 0x000000100d0d7c20 */ /* 0x000fe20008410000 */
[----:B------:R-:W-:-:S03]  /*e320*/  FADD.FTZ R16, R16, R8 ;  /* 0x0000000810107221 */ /* 0x000fc60000010000 */
[----:B------:R-:W-:Y:S01]  /*e330*/  FFMA.FTZ R17, R8, R13, R17 ;  /* 0x0000000d08117223 */ /* 0x000fe20000010011 */
[----:B------:R-:W-:Y:S01]  /*e340*/  FMUL.FTZ R8, R5, R8 ;  /* 0x0000000805087220 */ /* 0x000fe20000410000 */
[----:B------:R-:W-:-:S03]  /*e350*/  FMUL.FTZ R7, R7, UR16 ;  /* 0x0000001007077c20 */ /* 0x000fc60008410000 */
[----:B------:R-:W-:Y:S01]  /*e360*/  FADD.FTZ R21, R21, R8 ;  /* 0x0000000815157221 */ /* 0x000fe20000010000 */
[----:B------:R-:W-:Y:S01]  /*e370*/  FFMA.FTZ R23, R13, R8, R23 ;  /* 0x000000080d177223 */ /* 0x000fe20000010017 */
[----:B------:R-:W-:Y:S01]  /*e380*/  FMUL.FTZ R8, R4, R0 ;  /* 0x0000000004087220 */ /* 0x000fe20000410000 */
[----:B------:R-:W-:-:S03]  /*e390*/  FFMA.FTZ R20, R0, R7, R20 ;  /* 0x0000000700147223 */ /* 0x000fc60000010014 */
[----:B------:R-:W-:Y:S01]  /*e3a0*/  FFMA.FTZ R23, R7, R8, R23 ;  /* 0x0000000807177223 */ /* 0x000fe20000010017 */
[----:B------:R-:W-:Y:S02]  /*e3b0*/  SHF.L.U32 R7, R68, 0x10, RZ ;  /* 0x0000001044077819 */ /* 0x000fe400000006ff */
[----:B------:R-:W3:Y:S01]  /*e3c0*/  LDL.LU R68, [R1+0x51c] ;  /* 0x00051c0001447983 */ /* 0x000ee20000300800 */
[----:B------:R-:W-:Y:S01]  /*e3d0*/  SHF.L.U32 R0, R69, 0x10, RZ ;  /* 0x0000001045007819 */ /* 0x000fe200000006ff */
[----:B------:R-:W-:Y:S01]  /*e3e0*/  FMUL.FTZ R6, R6, UR16 ;  /* 0x0000001006067c20 */ /* 0x000fe20008410000 */
[----:B------:R-:W-:Y:S01]  /*e3f0*/  FADD.FTZ R21, R8, R21 ;  /* 0x0000001508157221 */ /* 0x000fe20000010000 */
[----:B------:R-:W-:Y:S01]  /*e400*/  FADD.FTZ R16, R16, R7 ;  /* 0x0000000710107221 */ /* 0x000fe20000010000 */
[----:B------:R-:W3:Y:S01]  /*e410*/  LDL.LU R69, [R1+0x418] ;  /* 0x0004180001457983 */ /* 0x000ee20000300800 */
[----:B------:R-:W-:Y:S01]  /*e420*/  FADD.FTZ R0, R0, -UR28 ;  /* 0x8000001c00007e21 */ /* 0x000fe20008010000 */
[----:B------:R-:W-:Y:S01]  /*e430*/  FFMA.FTZ R17, R7, R6, R17 ;  /* 0x0000000607117223 */ /* 0x000fe20000010011 */
[----:B------:R-:W-:-:S02]  /*e440*/  FMUL.FTZ R7, R5, R7 ;  /* 0x0000000705077220 */ /* 0x000fc40000410000 */
[----:B------:R-:W-:Y:S02]  /*e450*/  FMUL.FTZ R0, R0, UR16 ;  /* 0x0000001000007c20 */ /* 0x000fe40008410000 */
        /* <DEDUP_REMOVED lines=14> */
[----:B------:R-:W-:Y:S01]  /*e540*/  FADD.FTZ R21, R8, R21 ;  /* 0x0000001508157221 */ /* 0x000fe20000010000 */
[----:B------:R-:W-:Y:S02]  /*e550*/  FMUL.FTZ R7, R5, R6 ;  /* 0x0000000605077220 */ /* 0x000fe40000410000 */
[----:B------:R-:W-:Y:S02]  /*e560*/  FMUL.FTZ R14, R14, UR16 ;  /* 0x000000100e0e7c20 */ /* 0x000fe40008410000 */
[----:B------:R-:W-:Y:S02]  /*e570*/  FADD.FTZ R21, R21, R7 ;  /* 0x0000000715157221 */ /* 0x000fe40000010000 */
[----:B------:R-:W-:Y:S01]  /*e580*/  FFMA.FTZ R23, R14, R7, R23 ;  /* 0x000000070e177223 */ /* 0x000fe20000010017 */
[----:B------:R-:W-:Y:S01]  /*e590*/  FADD.FTZ R16, R16, R6 ;  /* 0x0000000610107221 */ /* 0x000fe20000010000 */
[----:B------:R-:W-:Y:S01]  /*e5a0*/  FFMA.FTZ R17, R6, R14, R17 ;  /* 0x0000000e06117223 */ /* 0x000fe20000010011 */
[----:B------:R-:W-:Y:S01]  /*e5b0*/  FADD.FTZ R0, R0, -UR28 ;  /* 0x8000001c00007e21 */ /* 0x000fe20008010000 */
[----:B------:R-:W-:-:S02]  /*e5c0*/  SHF.L.U32 R6, R25, 0x10, RZ ;  /* 0x0000001019067819 */ /* 0x000fc400000006ff */
[----:B------:R-:W3:Y:S01]  /*e5d0*/  LDL.LU R25, [R1+0x3fc] ;  /* 0x0003fc0001197983 */ /* 0x000ee20000300800 */
[----:B------:R-:W-:Y:S01]  /*e5e0*/  FMUL.FTZ R0, R0, UR16 ;  /* 0x0000001000007c20 */ /* 0x000fe20008410000 */
[----:B------:R-:W-:Y:S02]  /*e5f0*/  SHF.L.U32 R7, R68, 0x10, RZ ;  /* 0x0000001044077819 */ /* 0x000fe400000006ff */
[----:B------:R-:W3:Y:S01]  /*e600*/  LDL.LU R68, [R1+0x50c] ;  /* 0x00050c0001447983 */ /* 0x000ee20000300800 */
[----:B------:R-:W-:Y:S02]  /*e610*/  FADD.FTZ R6, R6, -UR28 ;  /* 0x8000001c06067e21 */ /* 0x000fe40008010000 */
[----:B------:R-:W-:Y:S01]  /*e620*/  FADD.FTZ R18, R18, R7 ;  /* 0x0000000712127221 */ /* 0x000fe20000010000 */
[----:B------:R-:W-:Y:S01]  /*e630*/  FFMA.FTZ R20, R7, R0, R20 ;  /* 0x0000000007147223 */ /* 0x000fe20000010014 */
[----:B------:R-:W-:Y:S01]  /*e640*/  SHF.L.U32 R8, R69, 0x10, RZ ;  /* 0x0000001045087819 */ /* 0x000fe200000006ff */
[----:B------:R-:W-:Y:S01]  /*e650*/  FMUL.FTZ R7, R4, R7 ;  /* 0x0000000704077220 */ /* 0x000fe20000410000 */
[----:B------:R-:W3:Y:S01]  /*e660*/  LDL.LU R69, [R1+0x510] ;  /* 0x0005100001457983 */ /* 0x000ee20000300800 */
[----:B------:R-:W-:-:S02]  /*e670*/  FMUL.FTZ R6, R6, UR16 ;  /* 0x0000001006067c20 */ /* 0x000fc40008410000 */
        /* <DEDUP_REMOVED lines=11> */
[----:B------:R-:W-:Y:S01]  /*e730*/  FADD.FTZ R21, R7, R21 ;  /* 0x0000001507157221 */ /* 0x000fe20000010000 */
[----:B------:R-:W-:Y:S01]  /*e740*/  FADD.FTZ R8, R8, -UR28 ;  /* 0x8000001c08087e21 */ /* 0x000fe20008010000 */
[----:B------:R-:W-:Y:S02]  /*e750*/  FMUL.FTZ R7, R4, R0 ;  /* 0x0000000004077220 */ /* 0x000fe40000410000 */
[----:B------:R-:W-:Y:S01]  /*e760*/  FADD.FTZ R21, R21, R9 ;  /* 0x0000000915157221 */ /* 0x000fe20000010000 */
[----:B------:R-:W-:Y:S01]  /*e770*/  FMUL.FTZ R8, R8, UR16 ;  /* 0x0000001008087c20 */ /* 0x000fe20008410000 */
[----:B------:R-:W-:Y:S02]  /*e780*/  FADD.FTZ R18, R18, R0 ;  /* 0x0000000012127221 */ /* 0x000fe40000010000 */
[----:B------:R-:W-:Y:S01]  /*e790*/  FADD.FTZ R21, R7, R21 ;  /* 0x0000001507157221 */ /* 0x000fe20000010000 */
[----:B------:R-:W-:Y:S01]  /*e7a0*/  FFMA.FTZ R23, R8, R7, R23 ;  /* 0x0000000708177223 */ /* 0x000fe20000010017 */
        /* <DEDUP_REMOVED lines=15> */
[----:B------:R-:W-:Y:S01]  /*e8a0*/  FADD.FTZ R18, R18, R8 ;  /* 0x0000000812127221 */ /* 0x000fe20000010000 */
[----:B------:R-:W-:Y:S01]  /*e8b0*/  FFMA.FTZ R20, R8, R0, R20 ;  /* 0x0000000008147223 */ /* 0x000fe20000010014 */
[----:B------:R-:W-:Y:S01]  /*e8c0*/  FMUL.FTZ R8, R4, R8 ;  /* 0x0000000804087220 */ /* 0x000fe20000410000 */
[----:B----4-:R-:W-:Y:S02]  /*e8d0*/  SHF.L.U32 R9, R52, 0x10, RZ ;  /* 0x0000001034097819 */ /* 0x010fe400000006ff */
[----:B------:R-:W4:Y:S01]  /*e8e0*/  LDL.LU R52, [R1+0x4f0] ;  /* 0x0004f00001347983 */ /* 0x000f220000300800 */
        /* <DEDUP_REMOVED lines=180> */
[----:B------:R-:W-:-:S03]  /*f430*/  SHF.L.U32 R0, R25, 0x10, RZ ;  /* 0x0000001019007819 */ /* 0x000fc600000006ff */
[----:B------:R-:W-:Y:S01]  /*f440*/  FMUL.FTZ R6, R6, UR16 ;  /* 0x0000001006067c20 */ /* 0x000fe20008410000 */
[----:B------:R-:W3:Y:S01]  /*f450*/  LDL.LU R25, [R1+0x474] ;  /* 0x0004740001197983 */ /* 0x000ee20000300800 */
[----:B------:R-:W-:-:S03]  /*f460*/  SHF.L.U32 R7, R68, 0x10, RZ ;  /* 0x0000001044077819 */ /* 0x000fc600000006ff */
[----:B------:R-:W3:Y:S01]  /*f470*/  LDL.LU R68, [R1+0x478] ;  /* 0x0004780001447983 */ /* 0x000ee20000300800 */
[----:B------:R-:W-:Y:S01]  /*f480*/  FADD.FTZ R0, R0, -UR28 ;  /* 0x8000001c00007e21 */ /* 0x000fe20008010000 */
[----:B------:R-:W-:Y:S01]  /*f490*/  FADD.FTZ R16, R16, R7 ;  /* 0x0000000710107221 */ /* 0x000fe20000010000 */
[----:B------:R-:W-:Y:S01]  /*f4a0*/  FFMA.FTZ R17, R7, R6, R17 ;  /* 0x0000000607117223 */ /* 0x000fe20000010011 */
[----:B------:R-:W-:Y:S01]  /*f4b0*/  SHF.L.U32 R8, R69, 0x10, RZ ;  /* 0x0000001045087819 */ /* 0x000fe200000006ff */
[----:B------:R-:W-:Y:S01]  /*f4c0*/  FMUL.FTZ R7, R5, R7 ;  /* 0x0000000705077220 */ /* 0x000fe20000410000 */
[----:B------:R-:W-:Y:S01]  /*f4d0*/  FMUL.FTZ R0, R0, UR16 ;  /* 0x0000001000007c20 */ /* 0x000fe20008410000 */
[----:B------:R-:W3:Y:S02]  /*f4e0*/  LDL.LU R69, [R1+0x468] ;  /* 0x0004680001457983 */ /* 0x000ee40000300800 */
[----:B------:R-:W-:Y:S01]  /*f4f0*/  FFMA.FTZ R23, R6, R7, R23 ;  /* 0x0000000706177223 */ /* 0x000fe20000010017 */
[----:B------:R-:W-:Y:S01]  /*f500*/  FADD.FTZ R18, R18, R8 ;  /* 0x0000000812127221 */ /* 0x000fe20000010000 */
[----:B------:R-:W-:Y:S01]  /*f510*/  FFMA.FTZ R20, R8, R0, R20 ;  /* 0x0000000008147223 */ /* 0x000fe20000010014 */
[----:B------:R-:W-:Y:S01]  /*f520*/  FMUL.FTZ R8, R4, R8 ;  /* 0x0000000804087220 */ /* 0x000fe20000410000 */
[----:B----4-:R-:W-:-:S02]  /*f530*/  SHF.L.U32 R9, R52, 0x10, RZ ;  /* 0x0000001034097819 */ /* 0x010fc400000006ff */
[----:B------:R-:W4:Y:S01]  /*f540*/  LDL.LU R52, [R1+0x470] ;  /* 0x0004700001347983 */ /* 0x000f220000300800 */
        /* <DEDUP_REMOVED lines=11> */
[----:B------:R-:W-:Y:S01]  /*f600*/  FADD.FTZ R0, R0, -UR28 ;  /* 0x8000001c00007e21 */ /* 0x000fe20008010000 */
[----:B------:R-:W-:Y:S01]  /*f610*/  FADD.FTZ R21, R8, R21 ;  /* 0x0000001508157221 */ /* 0x000fe20000010000 */
[----:B------:R-:W-:Y:S02]  /*f620*/  FFMA.FTZ R23, R9, R7, R23 ;  /* 0x0000000709177223 */ /* 0x000fe40000010017 */
[----:B------:R-:W-:Y:S01]  /*f630*/  FMUL.FTZ R0, R0, UR16 ;  /* 0x0000001000007c20 */ /* 0x000fe20008410000 */
[----:B------:R-:W-:Y:S01]  /*f640*/  FADD.FTZ R21, R21, R7 ;  /* 0x0000000715157221 */ /* 0x000fe20000010000 */
[----:B------:R-:W-:-:S02]  /*f650*/  SHF.L.U32 R7, R25, 0x10, RZ ;  /* 0x0000001019077819 */ /* 0x000fc400000006ff */
[----:B------:R-:W3:Y:S01]  /*f660*/  LDL.LU R25, [R1+0x46c] ;  /* 0x00046c0001197983 */ /* 0x000ee20000300800 */
[----:B------:R-:W-:-:S03]  /*f670*/  SHF.L.U32 R6, R68, 0x10, RZ ;  /* 0x0000001044067819 */ /* 0x000fc600000006ff */
[----:B------:R-:W3:Y:S02]  /*f680*/  LDL.LU R68, [R1+0x464] ;  /* 0x0004640001447983 */ /* 0x000ee40000300800 */
        /* <DEDUP_REMOVED lines=11> */
[----:B------:R-:W-:-:S05]  /*f740*/  SHF.L.U32 R15, R15, 0x10, RZ ;  /* 0x000000100f0f7819 */ /* 0x000fca00000006ff */
[----:B------:R-:W-:Y:S01]  /*f750*/  FADD.FTZ R15, R15, -UR28 ;  /* 0x8000001c0f0f7e21 */ /* 0x000fe20008010000 */
[----:B------:R-:W-:-:S03]  /*f760*/  FADD.FTZ R7, R7, -UR28 ;  /* 0x8000001c07077e21 */ /* 0x000fc60008010000 */
[----:B------:R-:W-:Y:S01]  /*f770*/  FMUL.FTZ R15, R15, UR16 ;  /* 0x000000100f0f7c20 */ /* 0x000fe20008410000 */
[----:B------:R-:W-:Y:S01]  /*f780*/  FADD.FTZ R16, R16, R8 ;  /* 0x0000000810107221 */ /* 0x000fe20000010000 */
[----:B------:R-:W-:Y:S02]  /*f790*/  FMUL.FTZ R7, R7, UR16 ;  /* 0x0000001007077c20 */ /* 0x000fe40008410000 */
[----:B------:R-:W-:Y:S01]  /*f7a0*/  FFMA.FTZ R17, R8, R15, R17 ;  /* 0x0000000f08117223 */ /* 0x000fe20000010011 */
[----:B------:R-:W-:Y:S01]  /*f7b0*/  FMUL.FTZ R8, R5, R8 ;  /* 0x0000000805087220 */ /* 0x000fe20000410000 */
[----:B------:R-:W-:Y:S01]  /*f7c0*/  FADD.FTZ R18, R18, R0 ;  /* 0x0000000012127221 */ /* 0x000fe20000010000 */
[----:B------:R-:W-:Y:S02]  /*f7d0*/  FFMA.FTZ R20, R0, R7, R20 ;  /* 0x0000000700147223 */ /* 0x000fe40000010014 */
[----:B------:R-:W-:Y:S01]  /*f7e0*/  FADD.FTZ R21, R21, R8 ;  /* 0x0000000815157221 */ /* 0x000fe20000010000 */
[----:B------:R-:W-:Y:S01]  /*f7f0*/  FFMA.FTZ R23, R15, R8, R23 ;  /* 0x000000080f177223 */ /* 0x000fe20000010017 */
[----:B------:R-:W-:Y:S01]  /*f800*/  FMUL.FTZ R8, R4, R0 ;  /* 0x0000000004087220 */ /* 0x000fe20000410000 */
[----:B------:R-:W-:-:S02]  /*f810*/  SHF.L.U32 R0, R69, 0x10, RZ ;  /* 0x0000001045007819 */ /* 0x000fc400000006ff */
[----:B------:R-:W3:Y:S01]  /*f820*/  LDL.LU R69, [R1+0x454] ;  /* 0x0004540001457983 */ /* 0x000ee20000300800 */
[----:B------:R-:W-:Y:S01]  /*f830*/  FFMA.FTZ R23, R7, R8, R23 ;  /* 0x0000000807177223 */ /* 0x000fe20000010017 */
[----:B------:R-:W-:Y:S01]  /*f840*/  SHF.L.U32 R7, R68, 0x10, RZ ;  /* 0x0000001044077819 */ /* 0x000fe200000006ff */
[----:B------:R-:W-:Y:S01]  /*f850*/  FADD.FTZ R6, R6, -UR28 ;  /* 0x8000001c06067e21 */ /* 0x000fe20008010000 */
[----:B------:R-:W3:Y:S01]  /*f860*/  LDL.LU R68, [R1+0x488] ;  /* 0x0004880001447983 */ /* 0x000ee20000300800 */
[----:B------:R-:W-:Y:S02]  /*f870*/  FADD.FTZ R21, R8, R21 ;  /* 0x0000001508157221 */ /* 0x000fe40000010000 */
[----:B------:R-:W-:Y:S01]  /*f880*/  FMUL.FTZ R6, R6, UR16 ;  /* 0x0000001006067c20 */ /* 0x000fe20008410000 */
[----:B------:R-:W-:Y:S01]  /*f890*/  FADD.FTZ R0, R0, -UR28 ;  /* 0x8000001c00007e21 */ /* 0x000fe20008010000 */
[----:B------:R-:W-:Y:S01]  /*f8a0*/  SHF.L.U32 R8, R25, 0x10, RZ ;  /* 0x0000001019087819 */ /* 0x000fe200000006ff */
[----:B------:R-:W-:Y:S01]  /*f8b0*/  FADD.FTZ R16, R16, R7 ;  /* 0x0000000710107221 */ /* 0x000fe20000010000 */
[----:B------:R-:W3:Y:S01]  /*f8c0*/  LDL.LU R25, [R1+0x498] ;  /* 0x0004980001197983 */ /* 0x000ee20000300800 */
[----:B------:R-:W-:Y:S01]  /*f8d0*/  FFMA.FTZ R17, R7, R6, R17 ;  /* 0x0000000607117223 */ /* 0x000fe20000010011 */
[----:B------:R-:W-:Y:S01]  /*f8e0*/  FMUL.FTZ R7, R5, R7 ;  /* 0x0000000705077220 */ /* 0x000fe20000410000 */
[----:B------:R-:W-:Y:S01]  /*f8f0*/  FMUL.FTZ R0, R0, UR16 ;  /* 0x0000001000007c20 */ /* 0x000fe20008410000 */
[----:B------:R-:W-:-:S02]  /*f900*/  FADD.FTZ R18, R18, R8 ;  /* 0x0000000812127221 */ /* 0x000fc40000010000 */
[----:B------:R-:W-:Y:S01]  /*f910*/  FFMA.FTZ R23, R6, R7, R23 ;  /* 0x0000000706177223 */ /* 0x000fe20000010017 */
        /* <DEDUP_REMOVED lines=12> */
[----:B------:R-:W-:Y:S01]  /*f9e0*/  FADD.FTZ R21, R8, R21 ;  /* 0x0000001508157221 */ /* 0x000fe20000010000 */
[----:B------:R-:W-:Y:S01]  /*f9f0*/  FMUL.FTZ R7, R5, R6 ;  /* 0x0000000605077220 */ /* 0x000fe20000410000 */
[----:B------:R-:W-:Y:S01]  /*fa00*/  FADD.FTZ R16, R16, R6 ;  /* 0x0000000610107221 */ /* 0x000fe20000010000 */
[----:B------:R-:W-:Y:S02]  /*fa10*/  FFMA.FTZ R17, R6, R9, R17 ;  /* 0x0000000906117223 */ /* 0x000fe40000010011 */
[----:B------:R-:W-:Y:S01]  /*fa20*/  FADD.FTZ R21, R21, R7 ;  /* 0x0000000715157221 */ /* 0x000fe20000010000 */
[----:B------:R-:W-:Y:S01]  /*fa30*/  FFMA.FTZ R23, R9, R7, R23 ;  /* 0x0000000709177223 */ /* 0x000fe20000010017 */
[----:B------:R-:W-:Y:S01]  /*fa40*/  FADD.FTZ R0, R0, -UR28 ;  /* 0x8000001c00007e21 */ /* 0x000fe20008010000 */
[----:B------:R-:W-:Y:S02]  /*fa50*/  SHF.L.U32 R6, R69, 0x10, RZ ;  /* 0x0000001045067819 */ /* 0x000fe400000006ff */
[----:B------:R-:W3:Y:S01]  /*fa60*/  LDL.LU R69, [R1+0x4dc] ;  /* 0x0004dc0001457983 */ /* 0x000ee20000300800 */
[----:B------:R-:W-:-:S03]  /*fa70*/  SHF.L.U32 R7, R68, 0x10, RZ ;  /* 0x0000001044077819 */ /* 0x000fc600000006ff */
[----:B------:R-:W3:Y:S01]  /*fa80*/  LDL.LU R68, [R1+0x4a4] ;  /* 0x0004a40001447983 */ /* 0x000ee20000300800 */
[----:B------:R-:W-:Y:S01]  /*fa90*/  FMUL.FTZ R0, R0, UR16 ;  /* 0x0000001000007c20 */ /* 0x000fe20008410000 */
[----:B------:R-:W-:Y:S01]  /*faa0*/  FADD.FTZ R6, R6, -UR28 ;  /* 0x8000001c06067e21 */ /* 0x000fe20008010000 */
[----:B------:R-:W-:Y:S01]  /*fab0*/  FADD.FTZ R18, R18, R7 ;  /* 0x0000000712127221 */ /* 0x000fe20000010000 */
[----:B------:R-:W-:Y:S01]  /*fac0*/  SHF.L.U32 R8, R25, 0x10, RZ ;  /* 0x0000001019087819 */ /* 0x000fe200000006ff */
[----:B------:R-:W-:Y:S01]  /*fad0*/  FFMA.FTZ R20, R7, R0, R20 ;  /* 0x0000000007147223 */ /* 0x000fe20000010014 */
[----:B------:R-:W3:Y:S01]  /*fae0*/  LDL.LU R25, [R1+0x514] ;  /* 0x0005140001197983 */ /* 0x000ee20000300800 */
[----:B------:R-:W-:Y:S01]  /*faf0*/  FMUL.FTZ R7, R4, R7 ;  /* 0x0000000704077220 */ /* 0x000fe20000410000 */
[----:B------:R-:W-:-:S03]  /*fb00*/  FMUL.FTZ R6, R6, UR16 ;  /* 0x0000001006067c20 */ /* 0x000fc60008410000 */
        /* <DEDUP_REMOVED lines=32> */
[----:B------:R-:W-:Y:S01]  /*fd10*/  FMUL.FTZ R0, R0, UR16 ;  /* 0x0000001000007c20 */ /* 0x000fe20008410000 */
[----:B------:R-:W-:Y:S02]  /*fd20*/  FADD.FTZ R18, R18, R8 ;  /* 0x0000000812127221 */ /* 0x000fe40000010000 */
[----:B------:R-:W-:Y:S01]  /*fd30*/  FFMA.FTZ R23, R6, R7, R23 ;  /* 0x0000000706177223 */ /* 0x000fe20000010017 */
        /* <DEDUP_REMOVED lines=180> */
[----:B------:R-:W-:Y:S01]  /*10880*/  FFMA.FTZ R20, R0, R8, R20 ;  /* 0x0000000800147223 */ /* 0x000fe20000010014 */
[----:B------:R-:W-:Y:S01]  /*10890*/  FADD.FTZ R6, R6, -UR28 ;  /* 0x8000001c06067e21 */ /* 0x000fe20008010000 */
[----:B------:R-:W-:Y:S01]  /*108a0*/  FADD.FTZ R21, R7, R21 ;  /* 0x0000001507157221 */ /* 0x000fe20000010000 */
[----:B------:R-:W-:Y:S02]  /*108b0*/  FFMA.FTZ R23, R8, R7, R23 ;  /* 0x0000000708177223 */ /* 0x000fe40000010017 */
[----:B------:R-:W-:Y:S01]  /*108c0*/  FMUL.FTZ R6, R6, UR16 ;  /* 0x0000001006067c20 */ /* 0x000fe20008410000 */
[----:B------:R-:W-:-:S02]  /*108d0*/  SHF.L.U32 R0, R69, 0x10, RZ ;  /* 0x0000001045007819 */ /* 0x000fc400000006ff */
[----:B------:R-:W-:Y:S01]  /*108e0*/  SHF.L.U32 R8, R50, 0x10, RZ ;  /* 0x0000001032087819 */ /* 0x000fe200000006ff */
[----:B------:R-:W3:Y:S01]  /*108f0*/  LDL.LU R69, [R1+0x61c] ;  /* 0x00061c0001457983 */ /* 0x000ee20000300800 */
[----:B------:R-:W-:Y:S01]  /*10900*/  SHF.L.U32 R7, R68, 0x10, RZ ;  /* 0x0000001044077819 */ /* 0x000fe200000006ff */
[----:B------:R-:W-:Y:S02]  /*10910*/  FADD.FTZ R0, R0, -UR28 ;  /* 0x8000001c00007e21 */ /* 0x000fe40008010000 */
[----:B------:R-:W3:Y:S02]  /*10920*/  LDL.LU R68, [R1+0x618] ;  /* 0x0006180001447983 */ /* 0x000ee40000300800 */
[----:B------:R-:W-:Y:S01]  /*10930*/  FMUL.FTZ R0, R0, UR16 ;  /* 0x0000001000007c20 */ /* 0x000fe20008410000 */
[----:B------:R-:W-:Y:S01]  /*10940*/  FADD.FTZ R16, R16, R7 ;  /* 0x0000000710107221 */ /* 0x000fe20000010000 */
[----:B------:R-:W-:Y:S01]  /*10950*/  FFMA.FTZ R17, R7, R6, R17 ;  /* 0x0000000607117223 */ /* 0x000fe20000010011 */
[----:B------:R-:W-:Y:S01]  /*10960*/  FMUL.FTZ R7, R5, R7 ;  /* 0x0000000705077220 */ /* 0x000fe20000410000 */
[----:B------:R-:W-:Y:S01]  /*10970*/  SHF.L.U32 R9, R25, 0x10, RZ ;  /* 0x0000001019097819 */ /* 0x000fe200000006ff */
[----:B------:R-:W-:Y:S01]  /*10980*/  FADD.FTZ R18, R18, R8 ;  /* 0x0000000812127221 */ /* 0x000fe20000010000 */
[----:B------:R-:W-:Y:S01]  /*10990*/  FFMA.FTZ R20, R8, R0, R20 ;  /* 0x0000000008147223 */ /* 0x000fe20000010014 */
[----:B------:R-:W-:Y:S01]  /*109a0*/  FMUL.FTZ R8, R4, R8 ;  /* 0x0000000804087220 */ /* 0x000fe20000410000 */
[----:B------:R-:W-:Y:S01]  /*109b0*/  FFMA.FTZ R23, R6, R7, R23 ;  /* 0x0000000706177223 */ /* 0x000fe20000010017 */
[----:B------:R-:W-:Y:S01]  /*109c0*/  FADD.FTZ R9, R9, -UR28 ;  /* 0x8000001c09097e21 */ /* 0x000fe20008010000 */
[----:B------:R-:W-:Y:S01]  /*109d0*/  FADD.FTZ R21, R21, R7 ;  /* 0x0000000715157221 */ /* 0x000fe20000010000 */
[----:B------:R-:W3:Y:S01]  /*109e0*/  LDL.LU R25, [R1+0x640] ;  /* 0x0006400001197983 */ /* 0x000ee20000300800 */
[----:B------:R-:W-:Y:S01]  /*109f0*/  FFMA.FTZ R23, R0, R8, R23 ;  /* 0x0000000800177223 */ /* 0x000fe20000010017 */
[----:B------:R-:W-:Y:S01]  /*10a00*/  FMUL.FTZ R9, R9, UR16 ;  /* 0x0000001009097c20 */ /* 0x000fe20008410000 */
[----:B----4-:R-:W-:-:S02]  /*10a10*/  SHF.L.U32 R6, R52, 0x10, RZ ;  /* 0x0000001034067819 */ /* 0x010fc400000006ff */
[----:B------:R-:W4:Y:S03]  /*10a20*/  LDL.LU R52, [R1+0x638] ;  /* 0x0006380001347983 */ /* 0x000f260000300800 */
        /* <DEDUP_REMOVED lines=12> */
[----:B------:R-:W-:Y:S01]  /*10af0*/  FADD.FTZ R6, R6, -UR28 ;  /* 0x8000001c06067e21 */ /* 0x000fe20008010000 */
[----:B------:R-:W-:-:S03]  /*10b00*/  FMUL.FTZ R0, R0, UR16 ;  /* 0x0000001000007c20 */ /* 0x000fc60008410000 */
[----:B------:R-:W-:Y:S01]  /*10b10*/  FMUL.FTZ R6, R6, UR16 ;  /* 0x0000001006067c20 */ /* 0x000fe20008410000 */
[----:B------:R-:W-:Y:S01]  /*10b20*/  FADD.FTZ R18, R18, R7 ;  /* 0x0000000712127221 */ /* 0x000fe20000010000 */
[----:B------:R-:W-:Y:S01]  /*10b30*/  FFMA.FTZ R20, R7, R0, R20 ;  /* 0x0000000007147223 */ /* 0x000fe20000010014 */
[----:B------:R-:W-:-:S04]  /*10b40*/  FMUL.FTZ R7, R4, R7 ;  /* 0x0000000704077220 */ /* 0x000fc80000410000 */
[----:B------:R-:W-:Y:S01]  /*10b50*/  FFMA.FTZ R23, R0, R7, R23 ;  /* 0x0000000700177223 */ /* 0x000fe20000010017 */
[----:B------:R-:W-:Y:S02]  /*10b60*/  SHF.L.U32 R9, R68, 0x10, RZ ;  /* 0x0000001044097819 */ /* 0x000fe400000006ff */
[----:B------:R-:W4:Y:S01]  /*10b70*/  LDL.LU R68, [R1+0x64c] ;  /* 0x00064c0001447983 */ /* 0x000f220000300800 */
[----:B------:R-:W-:Y:S02]  /*10b80*/  SHF.L.U32 R8, R69, 0x10, RZ ;  /* 0x0000001045087819 */ /* 0x000fe400000006ff */
[----:B------:R-:W-:Y:S01]  /*10b90*/  FADD.FTZ R16, R16, R9 ;  /* 0x0000000910107221 */ /* 0x000fe20000010000 */
[----:B------:R-:W-:Y:S01]  /*10ba0*/  FFMA.FTZ R17, R9, R6, R17 ;  /* 0x0000000609117223 */ /* 0x000fe20000010011 */
[----:B------:R-:W-:Y:S01]  /*10bb0*/  FMUL.FTZ R9, R5, R9 ;  /* 0x0000000905097220 */ /* 0x000fe20000410000 */
[----:B------:R-:W-:Y:S01]  /*10bc0*/  SHF.L.U32 R0, R46, 0x10, RZ ;  /* 0x000000102e007819 */ /* 0x000fe200000006ff */
[----:B------:R-:W-:Y:S01]  /*10bd0*/  FADD.FTZ R8, R8, -UR28 ;  /* 0x8000001c08087e21 */ /* 0x000fe20008010000 */
[----:B------:R-:W-:Y:S01]  /*10be0*/  FADD.FTZ R21, R7, R21 ;  /* 0x0000001507157221 */ /* 0x000fe20000010000 */
[----:B------:R-:W-:Y:S01]  /*10bf0*/  FFMA.FTZ R23, R6, R9, R23 ;  /* 0x0000000906177223 */ /* 0x000fe20000010017 */
[----:B------:R-:W4:Y:S01]  /*10c00*/  LDL.LU R69, [R1+0x65c] ;  /* 0x00065c0001457983 */ /* 0x000f220000300800 */
[----:B------:R-:W-:Y:S01]  /*10c10*/  FMUL.FTZ R8, R8, UR16 ;  /* 0x0000001008087c20 */ /* 0x000fe20008410000 */
[----:B------:R-:W-:-:S03]  /*10c20*/  FMUL.FTZ R7, R4, R0 ;  /* 0x0000000004077220 */ /* 0x000fc60000410000 */
[----:B------:R-:W-:Y:S01]  /*10c30*/  FFMA.FTZ R20, R0, R8, R20 ;  /* 0x0000000800147223 */ /* 0x000fe20000010014 */
[----:B------:R-:W-:Y:S01]  /*10c40*/  FFMA.FTZ R23, R8, R7, R23 ;  /* 0x0000000708177223 */ /* 0x000fe20000010017 */
[----:B--2---:R-:W-:Y:S02]  /*10c50*/  SHF.L.U32 R6, R66, 0x10, RZ ;  /* 0x0000001042067819 */ /* 0x004fe400000006ff */
[----:B------:R-:W2:Y:S01]  /*10c60*/  LDL.LU R66, [R1+0x654] ;  /* 0x0006540001427983 */ /* 0x000ea20000300800 */
[----:B---3--:R-:W-:-:S03]  /*10c70*/  SHF.L.U32 R8, R67, 0x10, RZ ;  /* 0x0000001043087819 */ /* 0x008fc600000006ff */
[----:B------:R-:W3:Y:S01]  /*10c80*/  LDL.LU R67, [R1+0x670] ;  /* 0x0006700001437983 */ /* 0x000ee20000300800 */
[----:B------:R-:W-:Y:S01]  /*10c90*/  FADD.FTZ R6, R6, -UR28 ;  /* 0x8000001c06067e21 */ /* 0x000fe20008010000 */
[----:B------:R-:W-:Y:S01]  /*10ca0*/  FADD.FTZ R18, R18, R0 ;  /* 0x0000000012127221 */ /* 0x000fe20000010000 */
[----:B----4-:R-:W-:Y:S02]  /*10cb0*/  SHF.L.U32 R0, R52, 0x10, RZ ;  /* 0x0000001034007819 */ /* 0x010fe400000006ff */
[----:B------:R-:W-:Y:S01]  /*10cc0*/  FMUL.FTZ R6, R6, UR16 ;  /* 0x0000001006067c20 */ /* 0x000fe20008410000 */
[----:B------:R-:W4:Y:S01]  /*10cd0*/  LDL.LU R52, [R1+0x66c] ;  /* 0x00066c0001347983 */ /* 0x000f220000300800 */
[----:B------:R-:W-:Y:S02]  /*10ce0*/  FADD.FTZ R16, R16, R8 ;  /* 0x0000000810107221 */ /* 0x000fe40000010000 */
[----:B------:R-:W-:Y:S01]  /*10cf0*/  FFMA.FTZ R17, R8, R6, R17 ;  /* 0x0000000608117223 */ /* 0x000fe20000010011 */
[----:B------:R-:W-:Y:S01]  /*10d00*/  FMUL.FTZ R8, R5, R8 ;  /* 0x0000000805087220 */ /* 0x000fe20000410000 */
[----:B------:R-:W-:Y:S01]  /*10d10*/  FADD.FTZ R21, R21, R9 ;  /* 0x0000000915157221 */ /* 0x000fe20000010000 */
[----:B------:R-:W-:-:S02]  /*10d20*/  FADD.FTZ R0, R0, -UR28 ;  /* 0x8000001c00007e21 */ /* 0x000fc40008010000 */
[----:B------:R-:W-:Y:S01]  /*10d30*/  FFMA.FTZ R23, R6, R8, R23 ;  /* 0x0000000806177223 */ /* 0x000fe20000010017 */
[----:B------:R-:W-:Y:S01]  /*10d40*/  FADD.FTZ R21, R7, R21 ;  /* 0x0000001507157221 */ /* 0x000fe20000010000 */
[----:B------:R-:W-:Y:S01]  /*10d50*/  SHF.L.U32 R7, R44, 0x10, RZ ;  /* 0x000000102c077819 */ /* 0x000fe200000006ff */
[----:B------:R-:W-:Y:S01]  /*10d60*/  FMUL.FTZ R0, R0, UR16 ;  /* 0x0000001000007c20 */ /* 0x000fe20008410000 */
[----:B------:R-:W-:Y:S02]  /*10d70*/  SHF.L.U32 R9, R25, 0x10, RZ ;  /* 0x0000001019097819 */ /* 0x000fe400000006ff */
[----:B------:R-:W-:Y:S01]  /*10d80*/  SHF.L.U32 R6, R68, 0x10, RZ ;  /* 0x0000001044067819 */ /* 0x000fe200000006ff */
[----:B------:R-:W-:Y:S01]  /*10d90*/  FADD.FTZ R18, R18, R7 ;  /* 0x0000000712127221 */ /* 0x000fe20000010000 */
[----:B------:R-:W4:Y:S01]  /*10da0*/  LDL.LU R68, [R1+0x2cc] ;  /* 0x0002cc0001447983 */ /* 0x000f220000300800 */
[----:B------:R-:W-:Y:S01]  /*10db0*/  FFMA.FTZ R20, R7, R0, R20 ;  /* 0x0000000007147223 */ /* 0x000fe20000010014 */
[----:B------:R-:W-:Y:S01]  /*10dc0*/  FMUL.FTZ R7, R4, R7 ;  /* 0x0000000704077220 */ /* 0x000fe20000410000 */
[----:B------:R-:W-:Y:S01]  /*10dd0*/  FADD.FTZ R9, R9, -UR28 ;  /* 0x8000001c09097e21 */ /* 0x000fe20008010000 */
[----:B------:R-:W-:Y:S01]  /*10de0*/  FADD.FTZ R10, R21, R8 ;  /* 0x00000008150a7221 */ /* 0x000fe20000010000 */
[----:B------:R-:W-:Y:S01]  /*10df0*/  SHF.L.U32 R26, R26, 0x10, RZ ;  /* 0x000000101a1a7819 */ /* 0x000fe200000006ff */
[----:B------:R-:W-:Y:S01]  /*10e00*/  FFMA.FTZ R23, R0, R7, R23 ;  /* 0x0000000700177223 */ /* 0x000fe20000010017 */
[----:B------:R-:W-:Y:S01]  /*10e10*/  FMUL.FTZ R8, R9, UR16 ;  /* 0x0000001009087c20 */ /* 0x000fe20008410000 */
[----:B------:R-:W-:Y:S01]  /*10e20*/  FADD.FTZ R10, R7, R10 ;  /* 0x0000000a070a7221 */ /* 0x000fe20000010000 */
[----:B------:R-:W-:Y:S01]  /*10e30*/  FMUL.FTZ R7, R5, R6 ;  /* 0x0000000605077220 */ /* 0x000fe20000410000 */
[----:B------:R-:W-:Y:S01]  /*10e40*/  FADD.FTZ R16, R16, R6 ;  /* 0x0000000610107221 */ /* 0x000fe20000010000 */
[----:B------:R-:W-:Y:S01]  /*10e50*/  FFMA.FTZ R17, R6, R8, R17 ;  /* 0x0000000806117223 */ /* 0x000fe20000010011 */
[----:B------:R-:W-:Y:S01]  /*10e60*/  SHF.L.U32 R27, R27, 0x10, RZ ;  /* 0x000000101b1b7819 */ /* 0x000fe200000006ff */
[----:B------:R-:W4:Y:S01]  /*10e70*/  LDL.LU R25, [R1+0x6d0] ;  /* 0x0006d00001197983 */ /* 0x000f220000300800 */
[----:B--2---:R-:W-:-:S03]  /*10e80*/  SHF.L.U32 R0, R66, 0x10, RZ ;  /* 0x0000001042007819 */ /* 0x004fc600000006ff */
[----:B------:R-:W2:Y:S02]  /*10e90*/  LDL.LU R66, [R1+0x684] ;  /* 0x0006840001427983 */ /* 0x000ea40000300800 */
[----:B------:R-:W-:Y:S01]  /*10ea0*/  FADD.FTZ R6, R0, -UR28 ;  /* 0x8000001c00067e21 */ /* 0x000fe20008010000 */
[----:B---3--:R-:W-:Y:S02]  /*10eb0*/  SHF.L.U32 R0, R67, 0x10, RZ ;  /* 0x0000001043007819 */ /* 0x008fe400000006ff */
[----:B------:R-:W3:Y:S01]  /*10ec0*/  LDL.LU R67, [R1+0x688] ;  /* 0x0006880001437983 */ /* 0x000ee20000300800 */
[----:B------:R-:W-:Y:S01]  /*10ed0*/  FADD.FTZ R10, R10, R7 ;  /* 0x000000070a0a7221 */ /* 0x000fe20000010000 */
[----:B------:R-:W-:Y:S01]  /*10ee0*/  FFMA.FTZ R23, R8, R7, R23 ;  /* 0x0000000708177223 */ /* 0x000fe20000010017 */
[----:B------:R-:W-:Y:S01]  /*10ef0*/  SHF.L.U32 R7, R42, 0x10, RZ ;  /* 0x000000102a077819 */ /* 0x000fe200000006ff */
[----:B------:R-:W-:Y:S01]  /*10f00*/  FMUL.FTZ R6, R6, UR16 ;  /* 0x0000001006067c20 */ /* 0x000fe20008410000 */
[----:B------:R-:W-:-:S02]  /*10f10*/  SHF.L.U32 R9, R69, 0x10, RZ ;  /* 0x0000001045097819 */ /* 0x000fc400000006ff */
[----:B----4-:R-:W-:Y:S01]  /*10f20*/  SHF.L.U32 R12, R52, 0x10, RZ ;  /* 0x00000010340c7819 */ /* 0x010fe200000006ff */
[----:B------:R-:W-:Y:S01]  /*10f30*/  FADD.FTZ R18, R18, R7 ;  /* 0x0000000712127221 */ /* 0x000fe20000010000 */
[----:B------:R-:W-:Y:S01]  /*10f40*/  FFMA.FTZ R20, R7, R6, R20 ;  /* 0x0000000607147223 */ /* 0x000fe20000010014 */
[----:B------:R-:W-:Y:S01]  /*10f50*/  FADD.FTZ R8, R9, -UR28 ;  /* 0x8000001c09087e21 */ /* 0x000fe20008010000 */
[----:B------:R-:W-:Y:S01]  /*10f60*/  FMUL.FTZ R7, R4, R7 ;  /* 0x0000000704077220 */ /* 0x000fe20000410000 */
[----:B------:R-:W-:Y:S01]  /*10f70*/  FMUL.FTZ R9, R5, R12 ;  /* 0x0000000c05097220 */ /* 0x000fe20000410000 */
[----:B------:R-:W4:Y:S01]  /*10f80*/  LDL.LU R52, [R1+0x698] ;  /* 0x0006980001347983 */ /* 0x000f220000300800 */
[----:B------:R-:W-:Y:S01]  /*10f90*/  FMUL.FTZ R8, R8, UR16 ;  /* 0x0000001008087c20 */ /* 0x000fe20008410000 */
[----:B------:R-:W-:Y:S01]  /*10fa0*/  FFMA.FTZ R23, R6, R7, R23 ;  /* 0x0000000706177223 */ /* 0x000fe20000010017 */
[----:B------:R-:W-:Y:S01]  /*10fb0*/  FADD.FTZ R0, R0, -UR28 ;  /* 0x8000001c00007e21 */ /* 0x000fe20008010000 */
[----:B------:R-:W-:Y:S01]  /*10fc0*/  FADD.FTZ R26, R26, -UR28 ;  /* 0x8000001c1a1a7e21 */ /* 0x000fe20008010000 */
[----:B------:R-:W-:Y:S01]  /*10fd0*/  FFMA.FTZ R17, R12, R8, R17 ;  /* 0x000000080c117223 */ /* 0x000fe20000010011 */
[----:B------:R-:W-:Y:S01]  /*10fe0*/  FFMA.FTZ R23, R8, R9, R23 ;  /* 0x0000000908177223 */ /* 0x000fe20000010017 */
[----:B------:R-:W-:Y:S01]  /*10ff0*/  SHF.L.U32 R29, R29, 0x10, RZ ;  /* 0x000000101d1d7819 */ /* 0x000fe200000006ff */
[----:B------:R-:W4:Y:S01]  /*11000*/  LDL.LU R69, [R1+0x6cc] ;  /* 0x0006cc0001457983 */ /* 0x000f220000300800 */
[----:B------:R-:W-:-:S03]  /*11010*/  SHF.L.U32 R8, R68, 0x10, RZ ;  /* 0x0000001044087819 */ /* 0x000fc600000006ff */
[----:B------:R-:W4:Y:S01]  /*11020*/  LDL.LU R68, [R1+0x69c] ;  /* 0x00069c0001447983 */ /* 0x000f220000300800 */
[----:B------:R-:W-:Y:S01]  /*11030*/  FADD.FTZ R10, R7, R10 ;  /* 0x0000000a070a7221 */ /* 0x000fe20000010000 */
[----:B------:R-:W-:Y:S01]  /*11040*/  SHF.L.U32 R7, R40, 0x10, RZ ;  /* 0x0000001028077819 */ /* 0x000fe200000006ff */
[----:B------:R-:W-:Y:S02]  /*11050*/  FMUL.FTZ R6, R0, UR16 ;  /* 0x0000001000067c20 */ /* 0x000fe40008410000 */
[----:B------:R-:W-:Y:S02]  /*11060*/  FADD.FTZ R10, R10, R9 ;  /* 0x000000090a0a7221 */ /* 0x000fe40000010000 */
[----:B------:R-:W-:Y:S01]  /*11070*/  FMUL.FTZ R9, R4, R7 ;  /* 0x0000000704097220 */ /* 0x000fe20000410000 */
[----:B------:R-:W-:Y:S01]  /*11080*/  FADD.FTZ R18, R18, R7 ;  /* 0x0000000712127221 */ /* 0x000fe20000010000 */
[----:B------:R-:W-:Y:S01]  /*11090*/  FFMA.FTZ R20, R7, R6, R20 ;  /* 0x0000000607147223 */ /* 0x000fe20000010014 */
[----:B------:R-:W-:Y:S01]  /*110a0*/  FADD.FTZ R16, R16, R12 ;  /* 0x0000000c10107221 */ /* 0x000fe20000010000 */
[----:B--2---:R-:W-:-:S02]  /*110b0*/  SHF.L.U32 R7, R66, 0x10, RZ ;  /* 0x0000001042077819 */ /* 0x004fc400000006ff */
[----:B------:R-:W2:Y:S01]  /*110c0*/  LDL.LU R66, [R1+0x6ac] ;  /* 0x0006ac0001427983 */ /* 0x000ea20000300800 */
[----:B---3--:R-:W-:-:S03]  /*110d0*/  SHF.L.U32 R12, R67, 0x10, RZ ;  /* 0x00000010430c7819 */ /* 0x008fc600000006ff */
[----:B------:R-:W3:Y:S01]  /*110e0*/  LDL.LU R67, [R1+0x6a4] ;  /* 0x0006a40001437983 */ /* 0x000ee20000300800 */
[----:B------:R-:W-:Y:S01]  /*110f0*/  FADD.FTZ R0, R9, R10 ;  /* 0x0000000a09007221 */ /* 0x000fe20000010000 */
[----:B------:R-:W-:Y:S01]  /*11100*/  FFMA.FTZ R6, R6, R9, R23 ;  /* 0x0000000906067223 */ /* 0x000fe20000010017 */
[----:B------:R-:W-:Y:S01]  /*11110*/  FADD.FTZ R9, R8, -UR28 ;  /* 0x8000001c08097e21 */ /* 0x000fe20008010000 */
[----:B------:R-:W-:Y:S01]  /*11120*/  SHF.L.U32 R8, R49, 0x10, RZ ;  /* 0x0000001031087819 */ /* 0x000fe200000006ff */
[----:B------:R-:W-:Y:S01]  /*11130*/  FADD.FTZ R10, R7, -UR28 ;  /* 0x8000001c070a7e21 */ /* 0x000fe20008010000 */
[----:B------:R-:W-:Y:S01]  /*11140*/  SHF.L.U32 R7, R38, 0x10, RZ ;  /* 0x0000001026077819 */ /* 0x000fe200000006ff */
[----:B------:R-:W-:Y:S02]  /*11150*/  FMUL.FTZ R9, R9, UR16 ;  /* 0x0000001009097c20 */ /* 0x000fe40008410000 */
[----:B------:R-:W-:Y:S01]  /*11160*/  FMUL.FTZ R10, R10, UR16 ;  /* 0x000000100a0a7c20 */ /* 0x000fe20008410000 */
[----:B------:R-:W-:Y:S01]  /*11170*/  FMUL.FTZ R11, R5, R8 ;  /* 0x00000008050b7220 */ /* 0x000fe20000410000 */
[----:B------:R-:W-:Y:S01]  /*11180*/  FADD.FTZ R12, R12, -UR28 ;  /* 0x8000001c0c0c7e21 */ /* 0x000fe20008010000 */
        /* <DEDUP_REMOVED lines=8> */
[----:B------:R-:W-:Y:S01]  /*11210*/  FMUL.FTZ R12, R12, UR16 ;  /* 0x000000100c0c7c20 */ /* 0x000fe20008410000 */
[----:B----4-:R-:W-:Y:S01]  /*11220*/  SHF.L.U32 R6, R52, 0x10, RZ ;  /* 0x0000001034067819 */ /* 0x010fe200000006ff */
        /* <DEDUP_REMOVED lines=10> */
[----:B------:R-:W-:Y:S01]  /*112d0*/  FADD.FTZ R0, R8, -UR28 ;  /* 0x8000001c08007e21 */ /* 0x000fe20008010000 */
[----:B------:R-:W-:Y:S01]  /*112e0*/  FMUL.FTZ R8, R6, UR16 ;  /* 0x0000001006087c20 */ /* 0x000fe20008410000 */
[----:B------:R-:W-:Y:S01]  /*112f0*/  SHF.L.U32 R12, R45, 0x10, RZ ;  /* 0x000000102d0c7819 */ /* 0x000fe200000006ff */
[----:B------:R-:W4:Y:S01]  /*11300*/  LDL.LU R68, [R1+0x6c0] ;  /* 0x0006c00001447983 */ /* 0x000f220000300800 */
[----:B------:R-:W-:Y:S01]  /*11310*/  FADD.FTZ R18, R18, R7 ;  /* 0x0000000712127221 */ /* 0x000fe20000010000 */
[----:B------:R-:W-:Y:S01]  /*11320*/  FFMA.FTZ R20, R7, R8, R20 ;  /* 0x0000000807147223 */ /* 0x000fe20000010014 */
[----:B------:R-:W-:Y:S01]  /*11330*/  FMUL.FTZ R7, R4, R7 ;  /* 0x0000000704077220 */ /* 0x000fe20000410000 */
[----:B------:R-:W-:Y:S01]  /*11340*/  FMUL.FTZ R14, R0, UR16 ;  /* 0x00000010000e7c20 */ /* 0x000fe20008410000 */
[----:B------:R-:W-:Y:S01]  /*11350*/  FMUL.FTZ R13, R5, R12 ;  /* 0x0000000c050d7220 */ /* 0x000fe20000410000 */
[----:B------:R-:W-:Y:S01]  /*11360*/  FMUL.FTZ R26, R26, UR16 ;  /* 0x000000101a1a7c20 */ /* 0x000fe20008410000 */
[----:B------:R-:W-:Y:S01]  /*11370*/  FFMA.FTZ R9, R8, R7, R9 ;  /* 0x0000000708097223 */ /* 0x000fe20000010009 */
[----:B------:R-:W-:Y:S01]  /*11380*/  FFMA.FTZ R6, R12, R14, R17 ;  /* 0x0000000e0c067223 */ /* 0x000fe20000010011 */
[----:B------:R-:W-:Y:S01]  /*11390*/  SHF.L.U32 R30, R30, 0x10, RZ ;  /* 0x000000101e1e7819 */ /* 0x000fe200000006ff */
[----:B------:R-:W-:Y:S01]  /*113a0*/  FADD.FTZ R29, R29, -UR28 ;  /* 0x8000001c1d1d7e21 */ /* 0x000fe20008010000 */
[----:B------:R-:W-:Y:S01]  /*113b0*/  FFMA.FTZ R14, R14, R13, R9 ;  /* 0x0000000d0e0e7223 */ /* 0x000fe20000010009 */
[----:B------:R-:W-:Y:S01]  /*113c0*/  SHF.L.U32 R33, R33, 0x10, RZ ;  /* 0x0000001021217819 */ /* 0x000fe200000006ff */
[----:B------:R-:W4:Y:S01]  /*113d0*/  LDL.LU R52, [R1+0x6d8] ;  /* 0x0006d80001347983 */ /* 0x000f220000300800 */
[----:B--2---:R-:W-:-:S03]  /*113e0*/  SHF.L.U32 R11, R66, 0x10, RZ ;  /* 0x00000010420b7819 */ /* 0x004fc600000006ff */
[----:B------:R-:W2:Y:S01]  /*113f0*/  LDL.LU R66, [R1+0x6c8] ;  /* 0x0006c80001427983 */ /* 0x000ea20000300800 */
[----:B---3--:R-:W-:-:S03]  /*11400*/  SHF.L.U32 R9, R67, 0x10, RZ ;  /* 0x0000001043097819 */ /* 0x008fc600000006ff */
[----:B------:R-:W3:Y:S01]  /*11410*/  LDL.LU R67, [R1+0x6c4] ;  /* 0x0006c40001437983 */ /* 0x000ee20000300800 */
[----:B------:R-:W-:Y:S01]  /*11420*/  FADD.FTZ R11, R11, -UR28 ;  /* 0x8000001c0b0b7e21 */ /* 0x000fe20008010000 */
[----:B------:R-:W-:Y:S01]  /*11430*/  FADD.FTZ R10, R7, R10 ;  /* 0x0000000a070a7221 */ /* 0x000fe20000010000 */
[----:B------:R-:W-:Y:S02]  /*11440*/  SHF.L.U32 R7, R28, 0x10, RZ ;  /* 0x000000101c077819 */ /* 0x000fe400000006ff */
[----:B------:R-:W-:Y:S01]  /*11450*/  FMUL.FTZ R11, R11, UR16 ;  /* 0x000000100b0b7c20 */ /* 0x000fe20008410000 */
[----:B------:R-:W-:Y:S02]  /*11460*/  FADD.FTZ R15, R10, R13 ;  /* 0x0000000d0a0f7221 */ /* 0x000fe40000010000 */
        /* <DEDUP_REMOVED lines=9> */
[----:B------:R-:W-:Y:S01]  /*11500*/  SHF.L.U32 R7, R31, 0x10, RZ ;  /* 0x000000101f077819 */ /* 0x000fe200000006ff */
[----:B------:R-:W-:-:S02]  /*11510*/  FMUL.FTZ R11, R8, UR16 ;  /* 0x00000010080b7c20 */ /* 0x000fc40008410000 */
[----:B------:R-:W-:Y:S01]  /*11520*/  FMUL.FTZ R10, R10, UR16 ;  /* 0x000000100a0a7c20 */ /* 0x000fe20008410000 */
        /* <DEDUP_REMOVED lines=8> */
[----:B------:R-:W-:Y:S02]  /*115b0*/  FADD.FTZ R0, R0, R9 ;  /* 0x0000000900007221 */ /* 0x000fe40000010000 */
[----:B------:R-:W-:Y:S01]  /*115c0*/  FADD.FTZ R12, R7, R12 ;  /* 0x0000000c070c7221 */ /* 0x000fe20000010000 */
[----:B------:R-:W-:Y:S01]  /*115d0*/  FFMA.FTZ R11, R10, R7, R11 ;  /* 0x000000070a0b7223 */ /* 0x000fe2000001000b */
[----:B------:R-:W-:Y:S01]  /*115e0*/  FMUL.FTZ R7, R5, R27 ;  /* 0x0000001b05077220 */ /* 0x000fe20000410000 */
[----:B------:R-:W-:Y:S01]  /*115f0*/  FFMA.FTZ R6, R27, R26, R6 ;  /* 0x0000001a1b067223 */ /* 0x000fe20000010006 */
[----:B------:R-:W-:Y:S01]  /*11600*/  FADD.FTZ R30, R30, -UR28 ;  /* 0x8000001c1e1e7e21 */ /* 0x000fe20008010000 */
[----:B------:R-:W-:Y:S01]  /*11610*/  SHF.L.U32 R39, R39, 0x10, RZ ;  /* 0x0000001027277819 */ /* 0x000fe200000006ff */
[----:B------:R-:W-:Y:S01]  /*11620*/  FADD.FTZ R9, R12, R7 ;  /* 0x000000070c097221 */ /* 0x000fe20000010000 */
[----:B------:R-:W-:Y:S01]  /*11630*/  FFMA.FTZ R26, R26, R7, R11 ;  /* 0x000000071a1a7223 */ /* 0x000fe2000001000b */
[----:B------:R-:W-:Y:S01]  /*11640*/  FADD.FTZ R0, R0, R27 ;  /* 0x0000001b00007221 */ /* 0x000fe20000010000 */
[----:B----4-:R-:W-:Y:S01]  /*11650*/  SHF.L.U32 R7, R68, 0x10, RZ ;  /* 0x0000001044077819 */ /* 0x010fe200000006ff */
[----:B------:R-:W-:Y:S01]  /*11660*/  FMUL.FTZ R29, R29, UR16 ;  /* 0x000000101d1d7c20 */ /* 0x000fe20008410000 */
[----:B------:R-:W-:Y:S01]  /*11670*/  FMUL.FTZ R8, R4, R33 ;  /* 0x0000002104087220 */ /* 0x000fe20000410000 */
[----:B------:R-:W-:Y:S01]  /*11680*/  FMUL.FTZ R11, R30, UR16 ;  /* 0x000000101e0b7c20 */ /* 0x000fe20008410000 */
[----:B------:R-:W-:Y:S01]  /*11690*/  FADD.FTZ R10, R0, R39 ;  /* 0x00000027000a7221 */ /* 0x000fe20000010000 */
[----:B------:R-:W-:Y:S01]  /*116a0*/  FMUL.FTZ R12, R5, R39 ;  /* 0x00000027050c7220 */ /* 0x000fe20000410000 */
[----:B------:R-:W-:Y:S01]  /*116b0*/  FADD.FTZ R9, R8, R9 ;  /* 0x0000000908097221 */ /* 0x000fe20000010000 */
[----:B------:R-:W-:Y:S01]  /*116c0*/  FFMA.FTZ R26, R29, R8, R26 ;  /* 0x000000081d1a7223 */ /* 0x000fe2000001001a */
[----:B------:R-:W-:Y:S01]  /*116d0*/  FADD.FTZ R0, R7, -UR28 ;  /* 0x8000001c07007e21 */ /* 0x000fe20008010000 */
[----:B------:R-:W4:Y:S01]  /*116e0*/  LDL.LU R68, [R1+0x6d4] ;  /* 0x0006d40001447983 */ /* 0x000f220000300800 */
[----:B------:R-:W-:Y:S01]  /*116f0*/  FFMA.FTZ R6, R39, R11, R6 ;  /* 0x0000000b27067223 */ /* 0x000fe20000010006 */
[----:B------:R-:W-:Y:S01]  /*11700*/  FADD.FTZ R8, R9, R12 ;  /* 0x0000000c09087221 */ /* 0x000fe20000010000 */
[----:B------:R-:W-:Y:S01]  /*11710*/  FFMA.FTZ R11, R11, R12, R26 ;  /* 0x0000000c0b0b7223 */ /* 0x000fe2000001001a */
[----:B--2---:R-:W-:-:S02]  /*11720*/  SHF.L.U32 R7, R66, 0x10, RZ ;  /* 0x0000001042077819 */ /* 0x004fc400000006ff */
[----:B------:R-:W2:Y:S01]  /*11730*/  LDL.LU R66, [R1+0x6dc] ;  /* 0x0006dc0001427983 */ /* 0x000ea20000300800 */
[----:B---3--:R-:W-:-:S03]  /*11740*/  SHF.L.U32 R12, R67, 0x10, RZ ;  /* 0x00000010430c7819 */ /* 0x008fc600000006ff */
[----:B------:R-:W3:Y:S01]  /*11750*/  LDL.LU R67, [R1+0x6e0] ;  /* 0x0006e00001437983 */ /* 0x000ee20000300800 */
[----:B------:R-:W-:Y:S01]  /*11760*/  FADD.FTZ R18, R18, R33 ;  /* 0x0000002112127221 */ /* 0x000fe20000010000 */
[----:B------:R-:W-:Y:S01]  /*11770*/  FFMA.FTZ R20, R33, R29, R20 ;  /* 0x0000001d21147223 */ /* 0x000fe20000010014 */
[----:B------:R-:W-:Y:S01]  /*11780*/  FMUL.FTZ R0, R0, UR16 ;  /* 0x0000001000007c20 */ /* 0x000fe20008410000 */
[----:B------:R-:W-:Y:S01]  /*11790*/  FMUL.FTZ R9, R4, R7 ;  /* 0x0000000704097220 */ /* 0x000fe20000410000 */
[----:B------:R-:W-:Y:S02]  /*117a0*/  FADD.FTZ R18, R18, R7 ;  /* 0x0000000712127221 */ /* 0x000fe40000010000 */
        /* <DEDUP_REMOVED lines=8> */
[----:B------:R-:W3:Y:S01]  /*11830*/  LDL.LU R25, [R1+0x6f0] ;  /* 0x0006f00001197983 */ /* 0x000ee20000300800 */
[----:B------:R-:W-:Y:S01]  /*11840*/  SHF.L.U32 R7, R52, 0x10, RZ ;  /* 0x0000001034077819 */ /* 0x000fe200000006ff */
[----:B------:R-:W-:Y:S01]  /*11850*/  FMUL.FTZ R0, R0, UR16 ;  /* 0x0000001000007c20 */ /* 0x000fe20008410000 */
[----:B------:R-:W-:Y:S01]  /*11860*/  FADD.FTZ R10, R10, R9 ;  /* 0x000000090a0a7221 */ /* 0x000fe20000010000 */
[----:B------:R-:W-:Y:S01]  /*11870*/  FFMA.FTZ R6, R9, R12, R6 ;  /* 0x0000000c09067223 */ /* 0x000fe20000010006 */
[----:B------:R-:W-:Y:S01]  /*11880*/  FMUL.FTZ R9, R5, R9 ;  /* 0x0000000905097220 */ /* 0x000fe20000410000 */
[----:B------:R-:W3:Y:S01]  /*11890*/  LDL.LU R69, [R1+0x6f8] ;  /* 0x0006f80001457983 */ /* 0x000ee20000300800 */
[----:B------:R-:W-:Y:S01]  /*118a0*/  FADD.FTZ R18, R18, R7 ;  /* 0x0000000712127221 */ /* 0x000fe20000010000 */
[----:B------:R-:W-:Y:S01]  /*118b0*/  FFMA.FTZ R20, R7, R0, R20 ;  /* 0x0000000007147223 */ /* 0x000fe20000010014 */
[----:B------:R-:W-:Y:S01]  /*118c0*/  FMUL.FTZ R7, R4, R7 ;  /* 0x0000000704077220 */ /* 0x000fe20000410000 */
[----:B------:R-:W3:Y:S01]  /*118d0*/  LDL.LU R52, [R1+0x6f4] ;  /* 0x0006f40001347983 */ /* 0x000ee20000300800 */
[----:B------:R-:W-:Y:S01]  /*118e0*/  FFMA.FTZ R11, R12, R9, R11 ;  /* 0x000000090c0b7223 */ /* 0x000fe2000001000b */
[----:B------:R-:W-:-:S03]  /*118f0*/  FADD.FTZ R8, R8, R9 ;  /* 0x0000000908087221 */ /* 0x000fc60000010000 */
[----:B------:R-:W-:Y:S01]  /*11900*/  FFMA.FTZ R11, R0, R7, R11 ;  /* 0x00000007000b7223 */ /* 0x000fe2000001000b */
[----:B----4-:R-:W-:Y:S02]  /*11910*/  SHF.L.U32 R13, R68, 0x10, RZ ;  /* 0x00000010440d7819 */ /* 0x010fe400000006ff */
[----:B------:R-:W4:Y:S01]  /*11920*/  LDL.LU R68, [R1+0x6fc] ;  /* 0x0006fc0001447983 */ /* 0x000f220000300800 */
[----:B--2---:R-:W-:-:S03]  /*11930*/  SHF.L.U32 R9, R66, 0x10, RZ ;  /* 0x0000001042097819 */ /* 0x004fc600000006ff */
[----:B------:R-:W2:Y:S01]  /*11940*/  LDL.LU R66, [R1+0x700] ;  /* 0x0007000001427983 */ /* 0x000ea20000300800 */
[----:B---3--:R-:W-:-:S03]  /*11950*/  SHF.L.U32 R0, R67, 0x10, RZ ;  /* 0x0000001043007819 */ /* 0x008fc600000006ff */
[----:B------:R-:W3:Y:S01]  /*11960*/  LDL.LU R67, [R1+0x704] ;  /* 0x0007040001437983 */ /* 0x000ee20000300800 */
[----:B------:R-:W-:-:S04]  /*11970*/  FADD.FTZ R13, R13, -UR28 ;  /* 0x8000001c0d0d7e21 */ /* 0x000fc80008010000 */
[----:B------:R-:W-:Y:S01]  /*11980*/  FMUL.FTZ R12, R13, UR16 ;  /* 0x000000100d0c7c20 */ /* 0x000fe20008410000 */
[----:B------:R-:W-:Y:S01]  /*11990*/  FMUL.FTZ R13, R5, R9 ;  /* 0x00000009050d7220 */ /* 0x000fe20000410000 */
[----:B------:R-:W-:Y:S01]  /*119a0*/  FADD.FTZ R8, R7, R8 ;  /* 0x0000000807087221 */ /* 0x000fe20000010000 */
[----:B------:R-:W-:Y:S01]  /*119b0*/  SHF.L.U32 R7, R54, 0x10, RZ ;  /* 0x0000001036077819 */ /* 0x000fe200000006ff */
[----:B------:R-:W-:Y:S01]  /*119c0*/  FFMA.FTZ R6, R9, R12, R6 ;  /* 0x0000000c09067223 */ /* 0x000fe20000010006 */
[----:B------:R-:W-:Y:S01]  /*119d0*/  FFMA.FTZ R11, R12, R13, R11 ;  /* 0x0000000d0c0b7223 */ /* 0x000fe2000001000b */
[----:B------:R-:W-:Y:S01]  /*119e0*/  SHF.L.U32 R12, R56, 0x10, RZ ;  /* 0x00000010380c7819 */ /* 0x000fe200000006ff */
[----:B------:R-:W-:Y:S01]  /*119f0*/  FADD.FTZ R0, R0, -UR28 ;  /* 0x8000001c00007e21 */ /* 0x000fe20008010000 */
[----:B------:R-:W-:Y:S01]  /*11a00*/  FADD.FTZ R10, R10, R9 ;  /* 0x000000090a0a7221 */ /* 0x000fe20000010000 */
[----:B------:R-:W-:Y:S01]  /*11a10*/  SHF.L.U32 R15, R53, 0x10, RZ ;  /* 0x00000010350f7819 */ /* 0x000fe200000006ff */
[----:B------:R-:W-:Y:S01]  /*11a20*/  FMUL.FTZ R9, R4, R7 ;  /* 0x0000000704097220 */ /* 0x000fe20000410000 */
[----:B------:R-:W-:Y:S01]  /*11a30*/  FMUL.FTZ R0, R0, UR16 ;  /* 0x0000001000007c20 */ /* 0x000fe20008410000 */
[----:B------:R-:W-:Y:S01]  /*11a40*/  FADD.FTZ R12, R12, -UR28 ;  /* 0x8000001c0c0c7e21 */ /* 0x000fe20008010000 */
[----:B------:R-:W-:Y:S01]  /*11a50*/  FADD.FTZ R8, R8, R13 ;  /* 0x0000000d08087221 */ /* 0x000fe20000010000 */
[----:B------:R-:W-:Y:S01]  /*11a60*/  SHF.L.U32 R13, R25, 0x10, RZ ;  /* 0x00000010190d7819 */ /* 0x000fe200000006ff */
[----:B------:R-:W-:Y:S01]  /*11a70*/  FFMA.FTZ R11, R0, R9, R11 ;  /* 0x00000009000b7223 */ /* 0x000fe2000001000b */
[----:B------:R-:W-:Y:S01]  /*11a80*/  FMUL.FTZ R17, R5, R15 ;  /* 0x0000000f05117220 */ /* 0x000fe20000410000 */
[----:B------:R-:W-:Y:S01]  /*11a90*/  FMUL.FTZ R12, R12, UR16 ;  /* 0x000000100c0c7c20 */ /* 0x000fe20008410000 */
[----:B------:R-:W-:Y:S01]  /*11aa0*/  FADD.FTZ R8, R9, R8 ;  /* 0x0000000809087221 */ /* 0x000fe20000010000 */
[----:B------:R-:W-:Y:S01]  /*11ab0*/  SHF.L.U32 R9, R69, 0x10, RZ ;  /* 0x0000001045097819 */ /* 0x000fe200000006ff */
[----:B------:R-:W-:Y:S01]  /*11ac0*/  FADD.FTZ R13, R13, -UR28 ;  /* 0x8000001c0d0d7e21 */ /* 0x000fe20008010000 */
[----:B------:R-:W-:Y:S01]  /*11ad0*/  FFMA.FTZ R14, R12, R17, R11 ;  /* 0x000000110c0e7223 */ /* 0x000fe2000001000b */
[----:B------:R-:W-:Y:S01]  /*11ae0*/  SHF.L.U32 R11, R52, 0x10, RZ ;  /* 0x00000010340b7819 */ /* 0x000fe200000006ff */
[----:B------:R-:W-:Y:S01]  /*11af0*/  FADD.FTZ R19, R8, R17 ;  /* 0x0000001108137221 */ /* 0x000fe20000010000 */
[----:B------:R-:W-:Y:S01]  /*11b00*/  FADD.FTZ R18, R18, R7 ;  /* 0x0000000712127221 */ /* 0x000fe20000010000 */
[----:B------:R-:W-:Y:S01]  /*11b10*/  FFMA.FTZ R20, R7, R0, R20 ;  /* 0x0000000007147223 */ /* 0x000fe20000010014 */
[----:B------:R-:W-:Y:S01]  /*11b20*/  FMUL.FTZ R8, R4, R9 ;  /* 0x0000000904087220 */ /* 0x000fe20000410000 */
[----:B------:R-:W-:Y:S01]  /*11b30*/  FMUL.FTZ R13, R13, UR16 ;  /* 0x000000100d0d7c20 */ /* 0x000fe20008410000 */
[----:B------:R-:W-:-:S02]  /*11b40*/  FADD.FTZ R11, R11, -UR28 ;  /* 0x8000001c0b0b7e21 */ /* 0x000fc40008010000 */
[----:B------:R-:W-:Y:S01]  /*11b50*/  FADD.FTZ R19, R8, R19 ;  /* 0x0000001308137221 */ /* 0x000fe20000010000 */
[----:B------:R-:W-:Y:S01]  /*11b60*/  FFMA.FTZ R14, R13, R8, R14 ;  /* 0x000000080d0e7223 */ /* 0x000fe2000001000e */
[----:B------:R-:W-:Y:S01]  /*11b70*/  FMUL.FTZ R11, R11, UR16 ;  /* 0x000000100b0b7c20 */ /* 0x000fe20008410000 */
[----:B------:R-:W-:Y:S01]  /*11b80*/  FADD.FTZ R10, R10, R15 ;  /* 0x0000000f0a0a7221 */ /* 0x000fe20000010000 */
[----:B------:R-:W-:Y:S01]  /*11b90*/  FFMA.FTZ R6, R15, R12, R6 ;  /* 0x0000000c0f067223 */ /* 0x000fe20000010006 */
[----:B----4-:R-:W-:Y:S01]  /*11ba0*/  SHF.L.U32 R7, R68, 0x10, RZ ;  /* 0x0000001044077819 */ /* 0x010fe200000006ff */
[----:B------:R-:W-:-:S04]  /*11bb0*/  FADD.FTZ R18, R18, R9 ;  /* 0x0000000912127221 */ /* 0x000fc80000010000 */
[----:B------:R-:W-:Y:S01]  /*11bc0*/  FMUL.FTZ R8, R5, R7 ;  /* 0x0000000705087220 */ /* 0x000fe20000410000 */
[----:B------:R-:W-:-:S03]  /*11bd0*/  FFMA.FTZ R9, R9, R13, R20 ;  /* 0x0000000d09097223 */ /* 0x000fc60000010014 */
[----:B------:R-:W-:Y:S01]  /*11be0*/  FADD.FTZ R12, R19, R8 ;  /* 0x00000008130c7221 */ /* 0x000fe20000010000 */
[----:B------:R-:W-:Y:S01]  /*11bf0*/  FFMA.FTZ R17, R11, R8, R14 ;  /* 0x000000080b117223 */ /* 0x000fe2000001000e */
[----:B------:R-:W-:Y:S01]  /*11c00*/  FFMA.FTZ R8, R7, R11, R6 ;  /* 0x0000000b07087223 */ /* 0x000fe20000010006 */
[----:B------:R-:W-:Y:S01]  /*11c10*/  FADD.FTZ R10, R10, R7 ;  /* 0x000000070a0a7221 */ /* 0x000fe20000010000 */
[----:B--2---:R-:W-:-:S05]  /*11c20*/  SHF.L.U32 R0, R66, 0x10, RZ ;  /* 0x0000001042007819 */ /* 0x004fca00000006ff */
[----:B------:R-:W-:Y:S01]  /*11c30*/  FADD.FTZ R0, R0, -UR28 ;  /* 0x8000001c00007e21 */ /* 0x000fe20008010000 */
[----:B---3--:R-:W-:-:S03]  /*11c40*/  SHF.L.U32 R16, R67, 0x10, RZ ;  /* 0x0000001043107819 */ /* 0x008fc600000006ff */
[----:B------:R-:W-:Y:S02]  /*11c50*/  FMUL.FTZ R0, R0, UR16 ;  /* 0x0000001000007c20 */ /* 0x000fe40008410000 */
[----:B------:R-:W-:Y:S01]  /*11c60*/  FMUL.FTZ R15, R4, R16 ;  /* 0x00000010040f7220 */ /* 0x000fe20000410000 */
[----:B------:R-:W-:Y:S01]  /*11c70*/  FADD.FTZ R11, R18, R16 ;  /* 0x00000010120b7221 */ /* 0x000fe20000010000 */
[----:B------:R-:W-:Y:S02]  /*11c80*/  FFMA.FTZ R9, R16, R0, R9 ;  /* 0x0000000010097223 */ /* 0x000fe40000010009 */
[----:B------:R-:W-:Y:S01]  /*11c90*/  FADD.FTZ R12, R15, R12 ;  /* 0x0000000c0f0c7221 */ /* 0x000fe20000010000 */
[----:B------:R-:W-:Y:S01]  /*11ca0*/  FFMA.FTZ R15, R0, R15, R17 ;  /* 0x0000000f000f7223 */ /* 0x000fe20000010011 */
[----:B------:R-:W-:Y:S06]  /*11cb0*/  BRA `(.L_x_357) ;  /* 0x000000b400d07947 */ /* 0x000fec0003800000 */
.L_x_356:
        /* <DEDUP_REMOVED lines=8> */
[----:B------:R1:W-:Y:S04]  /*11d40*/  STL [R1+0x72c], R37 ;  /* 0x00072c2501007387 */ /* 0x0003e80000100800 */
[----:B0-----:R-:W4:Y:S01]  /*11d50*/  LDL.LU R51, [R1+0x2fc] ;  /* 0x0002fc0001337983 */ /* 0x001f220000300800 */
[----:B------:R-:W-:-:S03]  /*11d60*/  SHF.L.U32 R52, R52, 0x10, RZ ;  /* 0x0000001034347819 */ /* 0x000fc600000006ff */
[----:B------:R0:W-:Y:S04]  /*11d70*/  STL [R1+0x728], R36 ;  /* 0x0007282401007387 */ /* 0x0001e80000100800 */
[----:B------:R0:W-:Y:S04]  /*11d80*/  STL [R1+0x724], R35 ;  /* 0x0007242301007387 */ /* 0x0001e80000100800 */
[----:B------:R0:W-:Y:S01]  /*11d90*/  STL [R1+0x720], R34 ;  /* 0x0007202201007387 */ /* 0x0001e20000100800 */
[----:B--2---:R-:W-:Y:S02]  /*11da0*/  SHF.L.U32 R16, R16, 0x10, RZ ;  /* 0x0000001010107819 */ /* 0x004fe400000006ff */
[----:B---3--:R-:W-:-:S03]  /*11db0*/  SHF.L.U32 R19, R19, 0x10, RZ ;  /* 0x0000001013137819 */ /* 0x008fc600000006ff */
[----:B------:R-:W-:Y:S01]  /*11dc0*/  FADD.FTZ R16, R16, -UR28 ;  /* 0x8000001c10107e21 */ /* 0x000fe20008010000 */
[----:B----4-:R-:W-:-:S03]  /*11dd0*/  SHF.L.U32 R20, R20, 0x10, RZ ;  /* 0x0000001014147819 */ /* 0x010fc600000006ff */
[----:B------:R-:W-:Y:S01]  /*11de0*/  FMUL.FTZ R16, R16, UR16 ;  /* 0x0000001010107c20 */ /* 0x000fe20008410000 */
[----:B------:R-:W-:-:S03]  /*11df0*/  SHF.L.U32 R22, R22, 0x10, RZ ;  /* 0x0000001016167819 */ /* 0x000fc600000006ff */
[----:B------:R-:W-:Y:S01]  /*11e00*/  FFMA.FTZ R18, R5, R16, R2 ;  /* 0x0000001005127223 */ /* 0x000fe20000010002 */
[----:B------:R-:W-:Y:S01]  /*11e10*/  FADD.FTZ R52, R52, -UR28 ;  /* 0x8000001c34347e21 */ /* 0x000fe20008010000 */
[----:B-1----:R-:W2:Y:S02]  /*11e20*/  LDL.LU R37, [R1+0x328] ;  /* 0x0003280001257983 */ /* 0x002ea40000300800 */
[----:B------:R-:W-:Y:S02]  /*11e30*/  FMUL.FTZ R17, R18, -1.4426950216293334961 ;  /* 0xbfb8aa3b12117820 */ /* 0x000fe40000410000 */
[----:B0-----:R-:W3:Y:S04]  /*11e40*/  LDL.LU R36, [R1+0x38c] ;  /* 0x00038c0001247983 */ /* 0x001ee80000300800 */
[----:B------:R-:W0:Y:S01]  /*11e50*/  MUFU.EX2 R17, R17 ;  /* 0x0000001100117308 */ /* 0x000e220000000800 */
[----:B------:R-:W-:Y:S01]  /*11e60*/  SHF.L.U32 R53, R53, 0x10, RZ ;  /* 0x0000001035357819 */ /* 0x000fe200000006ff */
[----:B------:R-:W4:Y:S01]  /*11e70*/  LDL.LU R35, [R1+0x4ac] ;  /* 0x0004ac0001237983 */ /* 0x000f220000300800 */
[----:B------:R-:W-:-:S02]  /*11e80*/  SHF.L.U32 R54, R54, 0x10, RZ ;  /* 0x0000001036367819 */ /* 0x000fc400000006ff */
[----:B------:R-:W-:Y:S01]  /*11e90*/  SHF.L.U32 R55, R55, 0x10, RZ ;  /* 0x0000001037377819 */ /* 0x000fe200000006ff */
[----:B------:R-:W4:Y:S01]  /*11ea0*/  LDL.LU R34, [R1+0x228] ;  /* 0x0002280001227983 */ /* 0x000f220000300800 */
        /* <DEDUP_REMOVED lines=39> */
[----:B------:R-:W-:Y:S01]  /*12120*/  FFMA.FTZ R21, R20, R21, 1 ;  /* 0x3f80000014157423 */ /* 0x000fe20000010015 */
[----:B------:R-:W-:-:S03]  /*12130*/  SHF.L.U32 R20, R66, 0x10, RZ ;  /* 0x0000001042147819 */ /* 0x000fc600000006ff */
[----:B------:R-:W-:Y:S02]  /*12140*/  FMUL.FTZ R21, R22, R21 ;  /* 0x0000001516157220 */ /* 0x000fe40000410000 */
[----:B------:R-:W-:Y:S02]  /*12150*/  FADD.FTZ R20, R20, -UR28 ;  /* 0x8000001c14147e21 */ /* 0x000fe40008010000 */
[-C--:B------:R-:W-:Y:S01]  /*12160*/  FFMA.FTZ R16, R19, R21.reuse, R16 ;  /* 0x0000001513107223 */ /* 0x080fe20000010010 */
[----:B------:R-:W-:Y:S01]  /*12170*/  FADD.FTZ R22, R18, R21 ;  /* 0x0000001512167221 */ /* 0x000fe20000010000 */
[----:B------:R-:W-:Y:S01]  /*12180*/  FMUL.FTZ R18, R5, R21 ;  /* 0x0000001505127220 */ /* 0x000fe20000410000 */
[----:B------:R-:W-:Y:S02]  /*12190*/  FMUL.FTZ R66, R20, UR16 ;  /* 0x0000001014427c20 */ /* 0x000fe40008410000 */
[----:B------:R0:W-:Y:S02]  /*121a0*/  STL [R1+0x70c], R16 ;  /* 0x00070c1001007387 */ /* 0x0001e40000100800 */
[----:B0-----:R-:W-:Y:S01]  /*121b0*/  FFMA.FTZ R16, R19, R18, R17 ;  /* 0x0000001213107223 */ /* 0x001fe20000010011 */
[----:B------:R-:W-:-:S04]  /*121c0*/  FFMA.FTZ R17, R4, R66, R3 ;  /* 0x0000004204117223 */ /* 0x000fc80000010003 */
[----:B------:R0:W-:Y:S02]  /*121d0*/  STL [R1+0x708], R16 ;  /* 0x0007081001007387 */ /* 0x0001e40000100800 */
[----:B0-----:R-:W-:-:S06]  /*121e0*/  FMUL.FTZ R16, R17, -1.4426950216293334961 ;  /* 0xbfb8aa3b11107820 */ /* 0x001fcc0000410000 */
[----:B------:R-:W0:Y:S02]  /*121f0*/  MUFU.EX2 R16, R16 ;  /* 0x0000001000107308 */ /* 0x000e240000000800 */
[----:B0-----:R-:W-:-:S06]  /*12200*/  FADD.FTZ R16, R16, 1 ;  /* 0x3f80000010107421 */ /* 0x001fcc0000010000 */
[----:B------:R-:W0:Y:S01]  /*12210*/  MUFU.RCP R16, R16 ;  /* 0x0000001000107308 */ /* 0x000e220000001000 */
[----:B------:R1:W-:Y:S01]  /*12220*/  STL [R1+0x210], R18 ;  /* 0x0002101201007387 */ /* 0x0003e20000100800 */
[----:B------:R-:W-:Y:S01]  /*12230*/  FMUL.FTZ R19, R52, UR16 ;  /* 0x0000001034137c20 */ /* 0x000fe20008410000 */
[----:B-1----:R-:W-:-:S05]  /*12240*/  SHF.L.U32 R18, R68, 0x10, RZ ;  /* 0x0000001044127819 */ /* 0x002fca00000006ff */
[----:B0-----:R-:W-:Y:S01]  /*12250*/  FMUL.FTZ R18, R18, R16 ;  /* 0x0000001012127220 */ /* 0x001fe20000410000 */
[----:B------:R-:W-:-:S04]  /*12260*/  FADD.FTZ R16, -R16, 1 ;  /* 0x3f80000010107421 */ /* 0x000fc80000010100 */
[----:B------:R-:W-:Y:S01]  /*12270*/  FFMA.FTZ R16, R17, R16, 1 ;  /* 0x3f80000011107423 */ /* 0x000fe20000010010 */
[----:B------:R-:W-:-:S03]  /*12280*/  FFMA.FTZ R17, R5, R19, R2 ;  /* 0x0000001305117223 */ /* 0x000fc60000010002 */
[----:B------:R-:W-:Y:S01]  /*12290*/  FMUL.FTZ R68, R18, R16 ;  /* 0x0000001012447220 */ /* 0x000fe20000410000 */
[----:B------:R-:W-:-:S06]  /*122a0*/  FMUL.FTZ R16, R17, -1.4426950216293334961 ;  /* 0xbfb8aa3b11107820 */ /* 0x000fcc0000410000 */
[----:B------:R-:W0:Y:S01]  /*122b0*/  MUFU.EX2 R16, R16 ;  /* 0x0000001000107308 */ /* 0x000e220000000800 */
[----:B------:R1:W-:Y:S01]  /*122c0*/  STL [R1+0x678], R19 ;  /* 0x0006781301007387 */ /* 0x0003e20000100800 */
[----:B0-----:R-:W-:-:S06]  /*122d0*/  FADD.FTZ R16, R16, 1 ;  /* 0x3f80000010107421 */ /* 0x001fcc0000010000 */
[----:B------:R-:W0:Y:S01]  /*122e0*/  MUFU.RCP R16, R16 ;  /* 0x0000001000107308 */ /* 0x000e220000001000 */
[----:B-1----:R-:W-:-:S05]  /*122f0*/  SHF.L.U32 R19, R69, 0x10, RZ ;  /* 0x0000001045137819 */ /* 0x002fca00000006ff */
[----:B------:R-:W-:-:S04]  /*12300*/  FADD.FTZ R19, R19, -UR28 ;  /* 0x8000001c13137e21 */ /* 0x000fc80008010000 */
[----:B------:R-:W-:Y:S01]  /*12310*/  FMUL.FTZ R20, R19, UR16 ;  /* 0x0000001013147c20 */ /* 0x000fe20008410000 */
[----:B--2---:R-:W-:Y:S02]  /*12320*/  SHF.L.U32 R18, R24, 0x10, RZ ;  /* 0x0000001018127819 */ /* 0x004fe400000006ff */
[----:B------:R-:W2:Y:S03]  /*12330*/  LDL.LU R24, [R1+0x32c] ;  /* 0x00032c0001187983 */ /* 0x000ea60000300800 */
        /* <DEDUP_REMOVED lines=15> */
[----:B---3--:R-:W-:Y:S02]  /*12430*/  SHF.L.U32 R18, R23, 0x10, RZ ;  /* 0x0000001017127819 */ /* 0x008fe400000006ff */
[----:B------:R-:W3:Y:S01]  /*12440*/  LDL.LU R23, [R1+0x368] ;  /* 0x0003680001177983 */ /* 0x000ee20000300800 */
[----:B------:R-:W-:-:S03]  /*12450*/  SHF.L.U32 R19, R25, 0x10, RZ ;  /* 0x0000001019137819 */ /* 0x000fc600000006ff */
[----:B------:R0:W-:Y:S02]  /*12460*/  STL [R1+0x674], R20 ;  /* 0x0006741401007387 */ /* 0x0001e40000100800 */
[----:B------:R-:W-:Y:S02]  /*12470*/  FADD.FTZ R19, R19, -UR28 ;  /* 0x8000001c13137e21 */ /* 0x000fe40008010000 */
[----:B------:R-:W3:Y:S02]  /*12480*/  LDL.LU R25, [R1+0x348] ;  /* 0x0003480001197983 */ /* 0x000ee40000300800 */
        /* <DEDUP_REMOVED lines=12> */
[----:B------:R-:W3:Y:S03]  /*12550*/  LDL.LU R37, [R1+0x36c] ;  /* 0x00036c0001257983 */ /* 0x000ee60000300800 */
[----:B------:R-:W-:Y:S01]  /*12560*/  FADD.FTZ R19, R19, -UR28 ;  /* 0x8000001c13137e21 */ /* 0x000fe20008010000 */
[----:B------:R0:W-:Y:S03]  /*12570*/  STL [R1+0x668], R20 ;  /* 0x0006681401007387 */ /* 0x0001e60000100800 */
[----:B0-----:R-:W-:-:S04]  /*12580*/  FMUL.FTZ R20, R19, UR16 ;  /* 0x0000001013147c20 */ /* 0x001fc80008410000 */
[----:B------:R-:W-:Y:S01]  /*12590*/  FFMA.FTZ R17, R4, R20, R3 ;  /* 0x0000001404117223 */ /* 0x000fe20000010003 */
[----:B------:R0:W-:Y:S01]  /*125a0*/  STL [R1+0x660], R20 ;  /* 0x0006601401007387 */ /* 0x0001e20000100800 */
[----:B--2---:R-:W-:-:S03]  /*125b0*/  SHF.L.U32 R18, R24, 0x10, RZ ;  /* 0x0000001018127819 */ /* 0x004fc600000006ff */
[----:B------:R-:W2:Y:S01]  /*125c0*/  LDL.LU R24, [R1+0x34c] ;  /* 0x00034c0001187983 */ /* 0x000ea20000300800 */
[----:B----4-:R-:W-:-:S03]  /*125d0*/  SHF.L.U32 R19, R51, 0x10, RZ ;  /* 0x0000001033137819 */ /* 0x010fc600000006ff */
[----:B------:R-:W4:Y:S02]  /*125e0*/  LDL.LU R51, [R1+0x3a0] ;  /* 0x0003a00001337983 */ /* 0x000f240000300800 */
[----:B------:R-:W-:-:S04]  /*125f0*/  FADD.FTZ R19, R19, -UR28 ;  /* 0x8000001c13137e21 */ /* 0x000fc80008010000 */
[----:B0-----:R-:W-:Y:S01]  /*12600*/  FMUL.FTZ R20, R19, UR16 ;  /* 0x0000001013147c20 */ /* 0x001fe20008410000 */
[----:B---3--:R-:W-:Y:S02]  /*12610*/  SHF.L.U32 R19, R23, 0x10, RZ ;  /* 0x0000001017137819 */ /* 0x008fe400000006ff */
[----:B------:R-:W3:Y:S04]  /*12620*/  LDL.LU R23, [R1+0x388] ;  /* 0x0003880001177983 */ /* 0x000ee80000300800 */
        /* <DEDUP_REMOVED lines=10> */
[----:B------:R-:W3:Y:S01]  /*126d0*/  LDL.LU R25, [R1+0x3c0] ;  /* 0x0003c00001197983 */ /* 0x000ee20000300800 */
[----:B------:R-:W-:-:S03]  /*126e0*/  FFMA.FTZ R17, R5, R20, R2 ;  /* 0x0000001405117223 */ /* 0x000fc60000010002 */
[----:B------:R0:W-:Y:S02]  /*126f0*/  STL [R1+0x42c], R16 ;  /* 0x00042c1001007387 */ /* 0x0001e40000100800 */
[----:B0-----:R-:W-:Y:S01]  /*12700*/  FMUL.FTZ R16, R17, -1.4426950216293334961 ;  /* 0xbfb8aa3b11107820 */ /* 0x001fe20000410000 */
[----:B------:R-:W-:-:S05]  /*12710*/  FADD.FTZ R19, R19, -UR28 ;  /* 0x8000001c13137e21 */ /* 0x000fca0008010000 */
[----:B------:R-:W0:Y:S01]  /*12720*/  MUFU.EX2 R16, R16 ;  /* 0x0000001000107308 */ /* 0x000e220000000800 */
[----:B------:R1:W-:Y:S02]  /*12730*/  STL [R1+0x658], R20 ;  /* 0x0006581401007387 */ /* 0x0003e40000100800 */
[----:B-1----:R-:W-:Y:S01]  /*12740*/  FMUL.FTZ R20, R19, UR16 ;  /* 0x0000001013147c20 */ /* 0x002fe20008410000 */
        /* <DEDUP_REMOVED lines=10> */
[----:B0-----:R-:W-:-:S06]  /*127f0*/  FMUL.FTZ R16, R17, -1.4426950216293334961 ;  /* 0xbfb8aa3b11107820 */ /* 0x001fcc0000410000 */
[----:B------:R-:W0:Y:S01]  /*12800*/  MUFU.EX2 R16, R16 ;  /* 0x0000001000107308 */ /* 0x000e220000000800 */
[----:B--2---:R-:W-:Y:S02]  /*12810*/  SHF.L.U32 R19, R24, 0x10, RZ ;  /* 0x0000001018137819 */ /* 0x004fe400000006ff */
[----:B------:R-:W2:Y:S01]  /*12820*/  LDL.LU R24, [R1+0x3a4] ;  /* 0x0003a40001187983 */ /* 0x000ea20000300800 */
[----:B0-----:R-:W-:-:S06]  /*12830*/  FADD.FTZ R16, R16, 1 ;  /* 0x3f80000010107421 */ /* 0x001fcc0000010000 */
[----:B------:R-:W0:Y:S01]  /*12840*/  MUFU.RCP R16, R16 ;  /* 0x0000001000107308 */ /* 0x000e220000001000 */
[----:B------:R-:W-:Y:S01]  /*12850*/  FADD.FTZ R19, R19, -UR28 ;  /* 0x8000001c13137e21 */ /* 0x000fe20008010000 */
[----:B------:R1:W-:Y:S03]  /*12860*/  STL [R1+0x650], R20 ;  /* 0x0006501401007387 */ /* 0x0003e60000100800 */
[----:B-1----:R-:W-:Y:S01]  /*12870*/  FMUL.FTZ R20, R19, UR16 ;  /* 0x0000001013147c20 */ /* 0x002fe20008410000 */
[----:B0-----:R-:W-:Y:S01]  /*12880*/  FMUL.FTZ R18, R18, R16 ;  /* 0x0000001012127220 */ /* 0x001fe20000410000 */
[----:B------:R-:W-:-:S03]  /*12890*/  FADD.FTZ R16, -R16, 1 ;  /* 0x3f80000010107421 */ /* 0x000fc60000010100 */
[----:B------:R0:W-:Y:S01]  /*128a0*/  STL [R1+0x648], R20 ;  /* 0x0006481401007387 */ /* 0x0001e20000100800 */
[----:B------:R-:W-:Y:S01]  /*128b0*/  FFMA.FTZ R16, R17, R16, 1 ;  /* 0x3f80000011107423 */ /* 0x000fe20000010010 */
[----:B------:R-:W-:Y:S01]  /*128c0*/  FFMA.FTZ R17, R5, R20, R2 ;  /* 0x0000001405117223 */ /* 0x000fe20000010002 */
[----:B----4-:R-:W-:Y:S02]  /*128d0*/  SHF.L.U32 R19, R51, 0x10, RZ ;  /* 0x0000001033137819 */ /* 0x010fe400000006ff */
[----:B------:R-:W4:Y:S03]  /*128e0*/  LDL.LU R51, [R1+0x3dc] ;  /* 0x0003dc0001337983 */ /* 0x000f260000300800 */
[----:B------:R-:W-:-:S04]  /*128f0*/  FADD.FTZ R19, R19, -UR28 ;  /* 0x8000001c13137e21 */ /* 0x000fc80008010000 */
[----:B0-----:R-:W-:Y:S01]  /*12900*/  FMUL.FTZ R20, R19, UR16 ;  /* 0x0000001013147c20 */ /* 0x001fe20008410000 */
[----:B---3--:R-:W-:Y:S02]  /*12910*/  SHF.L.U32 R19, R23, 0x10, RZ ;  /* 0x0000001017137819 */ /* 0x008fe400000006ff */
[----:B------:R-:W3:Y:S01]  /*12920*/  LDL.LU R23, [R1+0x41c] ;  /* 0x00041c0001177983 */ /* 0x000ee20000300800 */
[----:B------:R-:W-:-:S05]  /*12930*/  FMUL.FTZ R16, R18, R16 ;  /* 0x0000001012107220 */ /* 0x000fca0000410000 */
[----:B------:R0:W-:Y:S02]  /*12940*/  STL [R1+0x424], R16 ;  /* 0x0004241001007387 */ /* 0x0001e40000100800 */
[----:B0-----:R-:W-:-:S06]  /*12950*/  FMUL.FTZ R16, R17, -1.4426950216293334961 ;  /* 0xbfb8aa3b11107820 */ /* 0x001fcc0000410000 */
[----:B------:R-:W0:Y:S02]  /*12960*/  MUFU.EX2 R16, R16 ;  /* 0x0000001000107308 */ /* 0x000e240000000800 */
[----:B0-----:R-:W-:-:S06]  /*12970*/  FADD.FTZ R16, R16, 1 ;  /* 0x3f80000010107421 */ /* 0x001fcc0000010000 */
[----:B------:R-:W0:Y:S01]  /*12980*/  MUFU.RCP R16, R16 ;  /* 0x0000001000107308 */ /* 0x000e220000001000 */
[----:B------:R-:W-:Y:S01]  /*12990*/  SHF.L.U32 R18, R36, 0x10, RZ ;  /* 0x0000001024127819 */ /* 0x000fe200000006ff */
[----:B------:R-:W-:Y:S01]  /*129a0*/  FADD.FTZ R19, R19, -UR28 ;  /* 0x8000001c13137e21 */ /* 0x000fe20008010000 */
[----:B------:R-:W-:Y:S01]  /*129b0*/  STL [R1+0x63c], R20 ;  /* 0x00063c1401007387 */ /* 0x000fe20000100800 */
[----:B------:R-:W-:Y:S01]  /*129c0*/  FADD.FTZ R53, R53, -UR28 ;  /* 0x8000001c35357e21 */ /* 0x000fe20008010000 */
[----:B------:R-:W-:Y:S01]  /*129d0*/  FADD.FTZ R54, R54, -UR28 ;  /* 0x8000001c36367e21 */ /* 0x000fe20008010000 */
[----:B------:R-:W-:Y:S01]  /*129e0*/  FADD.FTZ R55, R55, -UR28 ;  /* 0x8000001c37377e21 */ /* 0x000fe20008010000 */
[----:B------:R-:W-:Y:S01]  /*129f0*/  SHF.L.U32 R56, R56, 0x10, RZ ;  /* 0x0000001038387819 */ /* 0x000fe200000006ff */
[----:B------:R-:W3:Y:S01]  /*12a00*/  LDL.LU R36, [R1+0x518] ;  /* 0x0005180001247983 */ /* 0x000ee20000300800 */
[----:B0-----:R-:W-:Y:S01]  /*12a10*/  FMUL.FTZ R18, R18, R16 ;  /* 0x0000001012127220 */ /* 0x001fe20000410000 */
[----:B------:R-:W-:-:S04]  /*12a20*/  FADD.FTZ R16, -R16, 1 ;  /* 0x3f80000010107421 */ /* 0x000fc80000010100 */
[----:B------:R-:W-:Y:S01]  /*12a30*/  FFMA.FTZ R16, R17, R16, 1 ;  /* 0x3f80000011107423 */ /* 0x000fe20000010010 */
[----:B------:R-:W-:-:S03]  /*12a40*/  FFMA.FTZ R17, R4, R20, R3 ;  /* 0x0000001404117223 */ /* 0x000fc60000010003 */
[----:B------:R-:W-:Y:S01]  /*12a50*/  FMUL.FTZ R16, R18, R16 ;  /* 0x0000001012107220 */ /* 0x000fe20000410000 */
[----:B------:R-:W-:Y:S02]  /*12a60*/  SHF.L.U32 R18, R25, 0x10, RZ ;  /* 0x0000001019127819 */ /* 0x000fe400000006ff */
[----:B------:R-:W3:Y:S04]  /*12a70*/  LDL.LU R25, [R1+0x3f8] ;  /* 0x0003f80001197983 */ /* 0x000ee80000300800 */
[----:B------:R0:W-:Y:S02]  /*12a80*/  STL [R1+0x420], R16 ;  /* 0x0004201001007387 */ /* 0x0001e40000100800 */
[----:B0-----:R-:W-:-:S06]  /*12a90*/  FMUL.FTZ R16, R17, -1.4426950216293334961 ;  /* 0xbfb8aa3b11107820 */ /* 0x001fcc0000410000 */
        /* <DEDUP_REMOVED lines=15> */
[----:B--2---:R-:W-:Y:S01]  /*12b90*/  SHF.L.U32 R19, R24, 0x10, RZ ;  /* 0x0000001018137819 */ /* 0x004fe200000006ff */
[----:B------:R1:W-:Y:S04]  /*12ba0*/  STL [R1+0x634], R20 ;  /* 0x0006341401007387 */ /* 0x0003e80000100800 */
[----:B------:R-:W2:Y:S01]  /*12bb0*/  LDL.LU R24, [R1+0x430] ;  /* 0x0004300001187983 */ /* 0x000ea20000300800 */
[----:B0-----:R-:W-:Y:S01]  /*12bc0*/  FMUL.FTZ R18, R18, R16 ;  /* 0x0000001012127220 */ /* 0x001fe20000410000 */
[----:B------:R-:W-:Y:S01]  /*12bd0*/  FADD.FTZ R16, -R16, 1 ;  /* 0x3f80000010107421 */ /* 0x000fe20000010100 */
[----:B------:R-:W-:Y:S01]  /*12be0*/  FADD.FTZ R19, R19, -UR28 ;  /* 0x8000001c13137e21 */ /* 0x000fe20008010000 */
[----:B------:R-:W2:Y:S02]  /*12bf0*/  LDL.LU R37, [R1+0x4f8] ;  /* 0x0004f80001257983 */ /* 0x000ea40000300800 */
[----:B------:R-:W-:Y:S01]  /*12c00*/  FFMA.FTZ R16, R17, R16, 1 ;  /* 0x3f80000011107423 */ /* 0x000fe20000010010 */
[----:B-1----:R-:W-:-:S03]  /*12c10*/  FMUL.FTZ R20, R19, UR16 ;  /* 0x0000001013147c20 */ /* 0x002fc60008410000 */
[----:B------:R-:W-:Y:S01]  /*12c20*/  FMUL.FTZ R16, R18, R16 ;  /* 0x0000001012107220 */ /* 0x000fe20000410000 */
[----:B------:R-:W-:-:S04]  /*12c30*/  FFMA.FTZ R17, R4, R20, R3 ;  /* 0x0000001404117223 */ /* 0x000fc80000010003 */
[----:B------:R0:W-:Y:S02]  /*12c40*/  STL [R1+0x40c], R16 ;  /* 0x00040c1001007387 */ /* 0x0001e40000100800 */
[----:B0-----:R-:W-:-:S06]  /*12c50*/  FMUL.FTZ R16, R17, -1.4426950216293334961 ;  /* 0xbfb8aa3b11107820 */ /* 0x001fcc0000410000 */
[----:B------:R-:W0:Y:S02]  /*12c60*/  MUFU.EX2 R16, R16 ;  /* 0x0000001000107308 */ /* 0x000e240000000800 */
[----:B0-----:R-:W-:-:S06]  /*12c70*/  FADD.FTZ R16, R16, 1 ;  /* 0x3f80000010107421 */ /* 0x001fcc0000010000 */
[----:B------:R-:W0:Y:S01]  /*12c80*/  MUFU.RCP R16, R16 ;  /* 0x0000001000107308 */ /* 0x000e220000001000 */
[----:B----4-:R-:W-:Y:S01]  /*12c90*/  SHF.L.U32 R18, R51, 0x10, RZ ;  /* 0x0000001033127819 */ /* 0x010fe200000006ff */
[----:B------:R-:W-:Y:S01]  /*12ca0*/  FMUL.FTZ R19, R53, UR16 ;  /* 0x0000001035137c20 */ /* 0x000fe20008410000 */
[----:B------:R-:W-:Y:S04]  /*12cb0*/  STL [R1+0x628], R20 ;  /* 0x0006281401007387 */ /* 0x000fe80000100800 */
[----:B------:R3:W-:Y:S01]  /*12cc0*/  STL [R1+0x624], R19 ;  /* 0x0006241301007387 */ /* 0x0007e20000100800 */
[----:B------:R-:W-:-:S03]  /*12cd0*/  SHF.L.U32 R57, R57, 0x10, RZ ;  /* 0x0000001039397819 */ /* 0x000fc600000006ff */
[----:B------:R-:W4:Y:S01]  /*12ce0*/  LDL.LU R51, [R1+0x538] ;  /* 0x0005380001337983 */ /* 0x000f220000300800 */
[----:B0-----:R-:W-:Y:S01]  /*12cf0*/  FMUL.FTZ R18, R18, R16 ;  /* 0x0000001012127220 */ /* 0x001fe20000410000 */
[----:B------:R-:W-:-:S04]  /*12d00*/  FADD.FTZ R16, -R16, 1 ;  /* 0x3f80000010107421 */ /* 0x000fc80000010100 */
[----:B------:R-:W-:Y:S01]  /*12d10*/  FFMA.FTZ R16, R17, R16, 1 ;  /* 0x3f80000011107423 */ /* 0x000fe20000010010 */
[----:B------:R-:W-:Y:S01]  /*12d20*/  FFMA.FTZ R17, R5, R19, R2 ;  /* 0x0000001305117223 */ /* 0x000fe20000010002 */
        /* <DEDUP_REMOVED lines=8> */
[----:B------:R-:W-:Y:S01]  /*12db0*/  FADD.FTZ R19, R19, -UR28 ;  /* 0x8000001c13137e21 */ /* 0x000fe20008010000 */
[----:B------:R-:W-:-:S03]  /*12dc0*/  SHF.L.U32 R18, R25, 0x10, RZ ;  /* 0x0000001019127819 */ /* 0x000fc600000006ff */
[----:B------:R-:W-:Y:S01]  /*12dd0*/  FMUL.FTZ R20, R19, UR16 ;  /* 0x0000001013147c20 */ /* 0x000fe20008410000 */
[----:B------:R-:W-:Y:S01]  /*12de0*/  FADD.FTZ R57, R57, -UR28 ;  /* 0x8000001c39397e21 */ /* 0x000fe20008010000 */
[----:B------:R-:W-:Y:S01]  /*12df0*/  SHF.L.U32 R58, R58, 0x10, RZ ;  /* 0x000000103a3a7819 */ /* 0x000fe200000006ff */
[----:B------:R-:W4:Y:S01]  /*12e00*/  LDL.LU R25, [R1+0x53c] ;  /* 0x00053c0001197983 */ /* 0x000f220000300800 */
        /* <DEDUP_REMOVED lines=10> */
[----:B------:R-:W-:Y:S01]  /*12eb0*/  FMUL.FTZ R19, R54, UR16 ;  /* 0x0000001036137c20 */ /* 0x000fe20008410000 */
        /* <DEDUP_REMOVED lines=12> */
[----:B------:R-:W-:-:S05]  /*12f80*/  FMUL.FTZ R18, R55, UR16 ;  /* 0x0000001037127c20 */ /* 0x000fca0008410000 */
[----:B------:R1:W-:Y:S01]  /*12f90*/  STL [R1+0x60c], R18 ;  /* 0x00060c1201007387 */ /* 0x0003e20000100800 */
[----:B0-----:R-:W-:Y:S01]  /*12fa0*/  FMUL.FTZ R56, R56, R16 ;  /* 0x0000001038387220 */ /* 0x001fe20000410000 */
[----:B------:R-:W-:Y:S01]  /*12fb0*/  FADD.FTZ R16, -R16, 1 ;  /* 0x3f80000010107421 */ /* 0x000fe20000010100 */
[----:B-1----:R-:W-:-:S03]  /*12fc0*/  FFMA.FTZ R18, R4, R18, R3 ;  /* 0x0000001204127223 */ /* 0x002fc60000010003 */
[----:B------:R-:W-:Y:S01]  /*12fd0*/  FFMA.FTZ R16, R17, R16, 1 ;  /* 0x3f80000011107423 */ /* 0x000fe20000010010 */
[----:B------:R-:W-:-:S06]  /*12fe0*/  FMUL.FTZ R17, R18, -1.4426950216293334961 ;  /* 0xbfb8aa3b12117820 */ /* 0x000fcc0000410000 */
[----:B------:R-:W0:Y:S02]  /*12ff0*/  MUFU.EX2 R17, R17 ;  /* 0x0000001100117308 */ /* 0x000e240000000800 */
[----:B0-----:R-:W-:-:S06]  /*13000*/  FADD.FTZ R17, R17, 1 ;  /* 0x3f80000011117421 */ /* 0x001fcc0000010000 */
[----:B------:R-:W0:Y:S01]  /*13010*/  MUFU.RCP R17, R17 ;  /* 0x0000001100117308 */ /* 0x000e220000001000 */
[----:B------:R3:W-:Y:S01]  /*13020*/  STL [R1+0x614], R19 ;  /* 0x0006141301007387 */ /* 0x0007e20000100800 */
[----:B------:R-:W-:Y:S01]  /*13030*/  FMUL.FTZ R16, R56, R16 ;  /* 0x0000001038107220 */ /* 0x000fe20000410000 */
[----:B---3--:R-:W-:-:S04]  /*13040*/  SHF.L.U32 R19, R23, 0x10, RZ ;  /* 0x0000001017137819 */ /* 0x008fc800000006ff */
[----:B------:R1:W-:Y:S04]  /*13050*/  STL [R1+0x75c], R16 ;  /* 0x00075c1001007387 */ /* 0x0003e80000100800 */
[----:B------:R-:W3:Y:S01]  /*13060*/  LDL.LU R23, [R1+0x4fc] ;  /* 0x0004fc0001177983 */ /* 0x000ee20000300800 */
[----:B0-----:R-:W-:Y:S01]  /*13070*/  FMUL.FTZ R19, R19, R17 ;  /* 0x0000001113137220 */ /* 0x001fe20000410000 */
[----:B------:R-:W-:-:S04]  /*13080*/  FADD.FTZ R17, -R17, 1 ;  /* 0x3f80000011117421 */ /* 0x000fc80000010100 */
[----:B------:R-:W-:Y:S01]  /*13090*/  FFMA.FTZ R17, R18, R17, 1 ;  /* 0x3f80000012117423 */ /* 0x000fe20000010011 */
[----:B-1----:R-:W-:-:S03]  /*130a0*/  FMUL.FTZ R16, R57, UR16 ;  /* 0x0000001039107c20 */ /* 0x002fc60008410000 */
        /* <DEDUP_REMOVED lines=15> */
[----:B----4-:R-:W-:Y:S01]  /*131a0*/  FMUL.FTZ R17, R59, R18 ;  /* 0x000000123b117220 */ /* 0x010fe20000410000 */
[----:B------:R-:W-:-:S06]  /*131b0*/  FMUL.FTZ R18, R19, -1.4426950216293334961 ;  /* 0xbfb8aa3b13127820 */ /* 0x000fcc0000410000 */
[----:B------:R-:W0:Y:S01]  /*131c0*/  MUFU.EX2 R18, R18 ;  /* 0x0000001200127308 */ /* 0x000e220000000800 */
[----:B------:R-:W-:Y:S01]  /*131d0*/  SHF.L.U32 R61, R61, 0x10, RZ ;  /* 0x000000103d3d7819 */ /* 0x000fe200000006ff */
        /* <DEDUP_REMOVED lines=44> */
[----:B--2---:R-:W-:Y:S01]  /*134a0*/  SHF.L.U32 R21, R24, 0x10, RZ ;  /* 0x0000001018157819 */ /* 0x004fe200000006ff */
[----:B------:R1:W-:Y:S04]  /*134b0*/  STL [R1+0x620], R20 ;  /* 0x0006201401007387 */ /* 0x0003e80000100800 */
[----:B------:R-:W2:Y:S01]  /*134c0*/  LDL.LU R24, [R1+0x568] ;  /* 0x0005680001187983 */ /* 0x000ea20000300800 */
[----:B0-----:R-:W-:-:S06]  /*134d0*/  FADD.FTZ R18, R18, 1 ;  /* 0x3f80000012127421 */ /* 0x001fcc0000010000 */
[----:B------:R-:W0:Y:S01]  /*134e0*/  MUFU.RCP R18, R18 ;  /* 0x0000001200127308 */ /* 0x000e220000001000 */
[----:B-1----:R-:W-:Y:S01]  /*134f0*/  SHF.L.U32 R20, R37, 0x10, RZ ;  /* 0x0000001025147819 */ /* 0x002fe200000006ff */
[----:B------:R-:W-:Y:S01]  /*13500*/  FADD.FTZ R21, R21, -UR28 ;  /* 0x8000001c15157e21 */ /* 0x000fe20008010000 */
[----:B------:R1:W-:Y:S04]  /*13510*/  STL [R1+0x5f8], R16 ;  /* 0x0005f81001007387 */ /* 0x0003e80000100800 */
[----:B------:R4:W-:Y:S01]  /*13520*/  STL [R1+0x284], R17 ;  /* 0x0002841101007387 */ /* 0x0009e20000100800 */
[----:B------:R-:W-:-:S03]  /*13530*/  SHF.L.U32 R0, R0, 0x10, RZ ;  /* 0x0000001000007819 */ /* 0x000fc600000006ff */
[----:B------:R-:W2:Y:S01]  /*13540*/  LDL.LU R37, [R1+0x56c] ;  /* 0x00056c0001257983 */ /* 0x000ea20000300800 */
[----:B-1----:R-:W-:Y:S01]  /*13550*/  FMUL.FTZ R16, R21, UR16 ;  /* 0x0000001015107c20 */ /* 0x002fe20008410000 */
[----:B0-----:R-:W-:Y:S01]  /*13560*/  FMUL.FTZ R20, R20, R18 ;  /* 0x0000001214147220 */ /* 0x001fe20000410000 */
[----:B------:R-:W-:-:S04]  /*13570*/  FADD.FTZ R18, -R18, 1 ;  /* 0x3f80000012127421 */ /* 0x000fc80000010100 */
[----:B------:R-:W-:Y:S01]  /*13580*/  FFMA.FTZ R18, R19, R18, 1 ;  /* 0x3f80000013127423 */ /* 0x000fe20000010012 */
[----:B------:R-:W-:-:S03]  /*13590*/  FFMA.FTZ R19, R4, R16, R3 ;  /* 0x0000001004137223 */ /* 0x000fc60000010003 */
[----:B----4-:R-:W-:Y:S01]  /*135a0*/  FMUL.FTZ R17, R20, R18 ;  /* 0x0000001214117220 */ /* 0x010fe20000410000 */
        /* <DEDUP_REMOVED lines=11> */
[----:B------:R-:W-:-:S04]  /*13660*/  FFMA.FTZ R18, R19, R18, 1 ;  /* 0x3f80000013127423 */ /* 0x000fc80000010012 */
[----:B------:R-:W-:Y:S01]  /*13670*/  FMUL.FTZ R0, R20, R18 ;  /* 0x0000001214007220 */ /* 0x000fe20000410000 */
[----:B---3--:R-:W-:Y:S02]  /*13680*/  SHF.L.U32 R20, R23, 0x10, RZ ;  /* 0x0000001017147819 */ /* 0x008fe400000006ff */
[----:B------:R-:W3:Y:S01]  /*13690*/  LDL.LU R23, [R1+0x594] ;  /* 0x0005940001177983 */ /* 0x000ee20000300800 */
[----:B------:R-:W-:-:S03]  /*136a0*/  FFMA.FTZ R18, R5, R16, R2 ;  /* 0x0000001005127223 */ /* 0x000fc60000010002 */
[----:B------:R0:W-:Y:S02]  /*136b0*/  STL [R1+0x290], R0 ;  /* 0x0002900001007387 */ /* 0x0001e40000100800 */
[----:B0-----:R-:W-:-:S06]  /*136c0*/  FMUL.FTZ R0, R18, -1.4426950216293334961 ;  /* 0xbfb8aa3b12007820 */ /* 0x001fcc0000410000 */
[----:B------:R-:W0:Y:S02]  /*136d0*/  MUFU.EX2 R0, R0 ;  /* 0x0000000000007308 */ /* 0x000e240000000800 */
[----:B0-----:R-:W-:-:S06]  /*136e0*/  FADD.FTZ R0, R0, 1 ;  /* 0x3f80000000007421 */ /* 0x001fcc0000010000 */
[----:B------:R-:W0:Y:S01]  /*136f0*/  MUFU.RCP R0, R0 ;  /* 0x0000000000007308 */ /* 0x000e220000001000 */
[----:B------:R-:W-:Y:S01]  /*13700*/  SHF.L.U32 R19, R25, 0x10, RZ ;  /* 0x0000001019137819 */ /* 0x000fe200000006ff */
[----:B------:R-:W-:Y:S01]  /*13710*/  FADD.FTZ R20, R20, -UR28 ;  /* 0x8000001c14147e21 */ /* 0x000fe20008010000 */
[----:B------:R1:W-:Y:S01]  /*13720*/  STL [R1+0x5f0], R16 ;  /* 0x0005f01001007387 */ /* 0x0003e20000100800 */
[----:B------:R-:W-:-:S03]  /*13730*/  SHF.L.U32 R6, R6, 0x10, RZ ;  /* 0x0000001006067819 */ /* 0x000fc600000006ff */
        /* <DEDUP_REMOVED lines=13> */
[----:B------:R1:W-:Y:S03]  /*13810*/  STL [R1+0x5ec], R16 ;  /* 0x0005ec1001007387 */ /* 0x0003e60000100800 */
[----:B-1----:R-:W-:Y:S01]  /*13820*/  FMUL.FTZ R16, R6, UR16 ;  /* 0x0000001006107c20 */ /* 0x002fe20008410000 */
[----:B--2---:R-:W-:Y:S02]  /*13830*/  SHF.L.U32 R19, R24, 0x10, RZ ;  /* 0x0000001018137819 */ /* 0x004fe400000006ff */
[----:B------:R-:W2:Y:S03]  /*13840*/  LDL.LU R24, [R1+0x4b4] ;  /* 0x0004b40001187983 */ /* 0x000ea60000300800 */
[----:B0-----:R-:W-:Y:S01]  /*13850*/  FMUL.FTZ R19, R19, R0 ;  /* 0x0000000013137220 */ /* 0x001fe20000410000 */
[----:B------:R-:W-:-:S04]  /*13860*/  FADD.FTZ R0, -R0, 1 ;  /* 0x3f80000000007421 */ /* 0x000fc80000010100 */
[----:B------:R-:W-:Y:S01]  /*13870*/  FFMA.FTZ R0, R18, R0, 1 ;  /* 0x3f80000012007423 */ /* 0x000fe20000010000 */
[----:B------:R-:W-:-:S04]  /*13880*/  FFMA.FTZ R18, R5, R16, R2 ;  /* 0x0000001005127223 */ /* 0x000fc80000010002 */
[----:B------:R-:W-:-:S06]  /*13890*/  FMUL.FTZ R6, R18, -1.4426950216293334961 ;  /* 0xbfb8aa3b12067820 */ /* 0x000fcc0000410000 */
[----:B------:R-:W0:Y:S02]  /*138a0*/  MUFU.EX2 R6, R6 ;  /* 0x0000000600067308 */ /* 0x000e240000000800 */
[----:B0-----:R-:W-:-:S06]  /*138b0*/  FADD.FTZ R6, R6, 1 ;  /* 0x3f80000006067421 */ /* 0x001fcc0000010000 */
[----:B------:R-:W0:Y:S01]  /*138c0*/  MUFU.RCP R6, R6 ;  /* 0x0000000600067308 */ /* 0x000e220000001000 */
[----:B------:R-:W-:Y:S01]  /*138d0*/  FMUL.FTZ R0, R19, R0 ;  /* 0x0000000013007220 */ /* 0x000fe20000410000 */
[----:B------:R-:W-:Y:S02]  /*138e0*/  SHF.L.U32 R19, R37, 0x10, RZ ;  /* 0x0000001025137819 */ /* 0x000fe400000006ff */
[----:B------:R-:W-:Y:S01]  /*138f0*/  SHF.L.U32 R7, R7, 0x10, RZ ;  /* 0x0000001007077819 */ /* 0x000fe200000006ff */
[----:B------:R-:W2:Y:S02]  /*13900*/  LDL.LU R37, [R1+0x584] ;  /* 0x0005840001257983 */ /* 0x000ea40000300800 */
[----:B0-----:R-:W-:Y:S01]  /*13910*/  FMUL.FTZ R19, R19, R6 ;  /* 0x0000000613137220 */ /* 0x001fe20000410000 */
[----:B------:R-:W-:-:S04]  /*13920*/  FADD.FTZ R6, -R6, 1 ;  /* 0x3f80000006067421 */ /* 0x000fc80000010100 */
[----:B------:R-:W-:Y:S01]  /*13930*/  FFMA.FTZ R6, R18, R6, 1 ;  /* 0x3f80000012067423 */ /* 0x000fe20000010006 */
[----:B----4-:R-:W-:Y:S02]  /*13940*/  SHF.L.U32 R20, R51, 0x10, RZ ;  /* 0x0000001033147819 */ /* 0x010fe400000006ff */
[----:B------:R-:W4:Y:S01]  /*13950*/  LDL.LU R51, [R1+0x5a0] ;  /* 0x0005a00001337983 */ /* 0x000f220000300800 */
[----:B------:R-:W-:Y:S01]  /*13960*/  FMUL.FTZ R6, R19, R6 ;  /* 0x0000000613067220 */ /* 0x000fe20000410000 */
[----:B---3--:R-:W-:Y:S02]  /*13970*/  SHF.L.U32 R19, R23, 0x10, RZ ;  /* 0x0000001017137819 */ /* 0x008fe400000006ff */
[----:B------:R-:W3:Y:S01]  /*13980*/  LDL.LU R23, [R1+0x580] ;  /* 0x0005800001177983 */ /* 0x000ee20000300800 */
[----:B------:R-:W-:-:S03]  /*13990*/  FADD.FTZ R20, R20, -UR28 ;  /* 0x8000001c14147e21 */ /* 0x000fc60008010000 */
[----:B------:R0:W-:Y:S02]  /*139a0*/  STL [R1+0x750], R0 ;  /* 0x0007500001007387 */ /* 0x0001e40000100800 */
[----:B0-----:R-:W-:Y:S02]  /*139b0*/  FMUL.FTZ R0, R20, UR16 ;  /* 0x0000001014007c20 */ /* 0x001fe40008410000 */
[----:B------:R0:W-:Y:S02]  /*139c0*/  STL [R1+0x298], R6 ;  /* 0x0002980601007387 */ /* 0x0001e40000100800 */
[----:B------:R-:W-:-:S04]  /*139d0*/  FFMA.FTZ R18, R4, R0, R3 ;  /* 0x0000000004127223 */ /* 0x000fc80000010003 */
        /* <DEDUP_REMOVED lines=17> */
[----:B------:R-:W-:Y:S01]  /*13af0*/  SHF.L.U32 R18, R25, 0x10, RZ ;  /* 0x0000001019127819 */ /* 0x000fe200000006ff */
[----:B------:R1:W-:Y:S04]  /*13b00*/  STL [R1+0x5d8], R0 ;  /* 0x0005d80001007387 */ /* 0x0003e80000100800 */
[----:B------:R-:W3:Y:S01]  /*13b10*/  LDL.LU R25, [R1+0x4b0] ;  /* 0x0004b00001197983 */ /* 0x000ee20000300800 */
[----:B0-----:R-:W-:Y:S01]  /*13b20*/  FMUL.FTZ R18, R18, R6 ;  /* 0x0000000612127220 */ /* 0x001fe20000410000 */
[----:B------:R-:W-:-:S04]  /*13b30*/  FADD.FTZ R6, -R6, 1 ;  /* 0x3f80000006067421 */ /* 0x000fc80000010100 */
[----:B------:R-:W-:-:S04]  /*13b40*/  FFMA.FTZ R6, R7, R6, 1 ;  /* 0x3f80000007067423 */ /* 0x000fc80000010006 */
[----:B------:R-:W-:Y:S01]  /*13b50*/  FMUL.FTZ R6, R18, R6 ;  /* 0x0000000612067220 */ /* 0x000fe20000410000 */
        /* <DEDUP_REMOVED lines=8> */
[----:B------:R-:W0:Y:S01]  /*13be0*/  MUFU.RCP R7, R7 ;  /* 0x0000000700077308 */ /* 0x000e220000001000 */
[----:B----4-:R-:W-:Y:S02]  /*13bf0*/  SHF.L.U32 R19, R51, 0x10, RZ ;  /* 0x0000001033137819 */ /* 0x010fe400000006ff */
[----:B------:R-:W-:Y:S01]  /*13c00*/  SHF.L.U32 R8, R8, 0x10, RZ ;  /* 0x0000001008087819 */ /* 0x000fe200000006ff */
[----:B------:R-:W4:Y:S02]  /*13c10*/  LDL.LU R51, [R1+0x588] ;  /* 0x0005880001337983 */ /* 0x000f240000300800 */
[----:B0-----:R-:W-:Y:S01]  /*13c20*/  FMUL.FTZ R19, R19, R7 ;  /* 0x0000000713137220 */ /* 0x001fe20000410000 */
[----:B------:R-:W-:-:S04]  /*13c30*/  FADD.FTZ R7, -R7, 1 ;  /* 0x3f80000007077421 */ /* 0x000fc80000010100 */
[----:B------:R-:W-:Y:S01]  /*13c40*/  FFMA.FTZ R7, R18, R7, 1 ;  /* 0x3f80000012077423 */ /* 0x000fe20000010007 */
[----:B---3--:R-:W-:Y:S02]  /*13c50*/  SHF.L.U32 R18, R23, 0x10, RZ ;  /* 0x0000001017127819 */ /* 0x008fe400000006ff */
[----:B------:R-:W3:Y:S01]  /*13c60*/  LDL.LU R23, [R1+0x494] ;  /* 0x0004940001177983 */ /* 0x000ee20000300800 */
[----:B------:R-:W-:-:S03]  /*13c70*/  FADD.FTZ R8, R8, -UR28 ;  /* 0x8000001c08087e21 */ /* 0x000fc60008010000 */
[----:B------:R0:W-:Y:S04]  /*13c80*/  STL [R1+0x5d4], R0 ;  /* 0x0005d40001007387 */ /* 0x0001e80000100800 */
[----:B------:R1:W-:Y:S01]  /*13c90*/  STL [R1+0x74c], R6 ;  /* 0x00074c0601007387 */ /* 0x0003e20000100800 */
[----:B0-----:R-:W-:-:S04]  /*13ca0*/  FMUL.FTZ R0, R8, UR16 ;  /* 0x0000001008007c20 */ /* 0x001fc80008410000 */
[----:B------:R-:W-:Y:S01]  /*13cb0*/  FFMA.FTZ R8, R5, R0, R2 ;  /* 0x0000000005087223 */ /* 0x000fe20000010002 */
[----:B-1----:R-:W-:-:S03]  /*13cc0*/  FMUL.FTZ R6, R19, R7 ;  /* 0x0000000713067220 */ /* 0x002fc60000410000 */
        /* <DEDUP_REMOVED lines=9> */
[----:B------:R0:W-:Y:S01]  /*13d60*/  STL [R1+0x5cc], R0 ;  /* 0x0005cc0001007387 */ /* 0x0001e20000100800 */
[----:B------:R-:W-:-:S03]  /*13d70*/  SHF.L.U32 R19, R25, 0x10, RZ ;  /* 0x0000001019137819 */ /* 0x000fc600000006ff */
[----:B------:R-:W4:Y:S02]  /*13d80*/  LDL.LU R25, [R1+0x560] ;  /* 0x0005600001197983 */ /* 0x000f240000300800 */
[----:B------:R-:W-:-:S04]  /*13d90*/  FADD.FTZ R19, R19, -UR28 ;  /* 0x8000001c13137e21 */ /* 0x000fc80008010000 */
[----:B0-----:R-:W-:Y:S01]  /*13da0*/  FMUL.FTZ R0, R19, UR16 ;  /* 0x0000001013007c20 */ /* 0x001fe20008410000 */
[----:B--2---:R-:W-:Y:S02]  /*13db0*/  SHF.L.U32 R18, R24, 0x10, RZ ;  /* 0x0000001018127819 */ /* 0x004fe400000006ff */
[----:B------:R-:W2:Y:S01]  /*13dc0*/  LDL.LU R24, [R1+0x490] ;  /* 0x0004900001187983 */ /* 0x000ea20000300800 */
[----:B---3--:R-:W-:-:S03]  /*13dd0*/  SHF.L.U32 R19, R23, 0x10, RZ ;  /* 0x0000001017137819 */ /* 0x008fc600000006ff */
[----:B------:R-:W3:Y:S01]  /*13de0*/  LDL.LU R23, [R1+0x578] ;  /* 0x0005780001177983 */ /* 0x000ee20000300800 */
[----:B------:R-:W-:-:S04]  /*13df0*/  FFMA.FTZ R8, R4, R0, R3 ;  /* 0x0000000004087223 */ /* 0x000fc80000010003 */
[----:B------:R-:W-:-:S06]  /*13e00*/  FMUL.FTZ R7, R8, -1.4426950216293334961 ;  /* 0xbfb8aa3b08077820 */ /* 0x000fcc0000410000 */
[----:B------:R-:W0:Y:S01]  /*13e10*/  MUFU.EX2 R7, R7 ;  /* 0x0000000700077308 */ /* 0x000e220000000800 */
[----:B------:R-:W-:Y:S01]  /*13e20*/  SHF.L.U32 R9, R9, 0x10, RZ ;  /* 0x0000001009097819 */ /* 0x000fe200000006ff */
        /* <DEDUP_REMOVED lines=14> */
[----:B------:R-:W-:Y:S01]  /*13f10*/  SHF.L.U32 R18, R37, 0x10, RZ ;  /* 0x0000001025127819 */ /* 0x000fe200000006ff */
[----:B------:R1:W-:Y:S01]  /*13f20*/  STL [R1+0x2a4], R6 ;  /* 0x0002a40601007387 */ /* 0x0003e20000100800 */
[----:B------:R-:W-:-:S03]  /*13f30*/  FADD.FTZ R19, R19, -UR28 ;  /* 0x8000001c13137e21 */ /* 0x000fc60008010000 */
[----:B------:R4:W-:Y:S01]  /*13f40*/  STL [R1+0x594], R0 ;  /* 0x0005940001007387 */ /* 0x0009e20000100800 */
[----:B------:R-:W-:Y:S02]  /*13f50*/  SHF.L.U32 R10, R10, 0x10, RZ ;  /* 0x000000100a0a7819 */ /* 0x000fe400000006ff */
[----:B------:R-:W-:Y:S01]  /*13f60*/  SHF.L.U32 R11, R11, 0x10, RZ ;  /* 0x000000100b0b7819 */ /* 0x000fe200000006ff */
[----:B------:R-:W3:Y:S01]  /*13f70*/  LDL.LU R37, [R1+0x550] ;  /* 0x0005500001257983 */ /* 0x000ee20000300800 */
[----:B0-----:R-:W-:Y:S01]  /*13f80*/  FMUL.FTZ R18, R18, R8 ;  /* 0x0000000812127220 */ /* 0x001fe20000410000 */
[----:B------:R-:W-:-:S04]  /*13f90*/  FADD.FTZ R8, -R8, 1 ;  /* 0x3f80000008087421 */ /* 0x000fc80000010100 */
[----:B------:R-:W-:-:S04]  /*13fa0*/  FFMA.FTZ R8, R9, R8, 1 ;  /* 0x3f80000009087423 */ /* 0x000fc80000010008 */
[----:B-1----:R-:W-:Y:S01]  /*13fb0*/  FMUL.FTZ R6, R18, R8 ;  /* 0x0000000812067220 */ /* 0x002fe20000410000 */
[----:B----4-:R-:W-:Y:S02]  /*13fc0*/  SHF.L.U32 R18, R51, 0x10, RZ ;  /* 0x0000001033127819 */ /* 0x010fe400000006ff */
[----:B------:R-:W4:Y:S01]  /*13fd0*/  LDL.LU R51, [R1+0x564] ;  /* 0x0005640001337983 */ /* 0x000f220000300800 */
[----:B------:R-:W-:-:S04]  /*13fe0*/  FMUL.FTZ R0, R19, UR16 ;  /* 0x0000001013007c20 */ /* 0x000fc80008410000 */
[----:B------:R-:W-:-:S04]  /*13ff0*/  FFMA.FTZ R9, R4, R0, R3 ;  /* 0x0000000004097223 */ /* 0x000fc80000010003 */
[----:B------:R-:W-:-:S06]  /*14000*/  FMUL.FTZ R8, R9, -1.4426950216293334961 ;  /* 0xbfb8aa3b09087820 */ /* 0x000fcc0000410000 */
[----:B------:R-:W0:Y:S01]  /*14010*/  MUFU.EX2 R8, R8 ;  /* 0x0000000800087308 */ /* 0x000e220000000800 */
[----:B------:R-:W-:Y:S01]  /*14020*/  FADD.FTZ R10, R10, -UR28 ;  /* 0x8000001c0a0a7e21 */ /* 0x000fe20008010000 */
[----:B0-----:R-:W-:-:S06]  /*14030*/  FADD.FTZ R8, R8, 1 ;  /* 0x3f80000008087421 */ /* 0x001fcc0000010000 */
[----:B------:R-:W0:Y:S01]  /*14040*/  MUFU.RCP R8, R8 ;  /* 0x0000000800087308 */ /* 0x000e220000001000 */
[----:B------:R1:W-:Y:S02]  /*14050*/  STL [R1+0x590], R0 ;  /* 0x0005900001007387 */ /* 0x0003e40000100800 */
[----:B-1----:R-:W-:Y:S01]  /*14060*/  FMUL.FTZ R0, R10, UR16 ;  /* 0x000000100a007c20 */ /* 0x002fe20008410000 */
[----:B------:R-:W-:Y:S02]  /*14070*/  SHF.L.U32 R10, R25, 0x10, RZ ;  /* 0x00000010190a7819 */ /* 0x000fe400000006ff */
[----:B------:R-:W4:Y:S01]  /*14080*/  LDL.LU R25, [R1+0x484] ;  /* 0x0004840001197983 */ /* 0x000f220000300800 */
[----:B0-----:R-:W-:Y:S01]  /*14090*/  FMUL.FTZ R18, R18, R8 ;  /* 0x0000000812127220 */ /* 0x001fe20000410000 */
[----:B------:R-:W-:Y:S02]  /*140a0*/  FADD.FTZ R8, -R8, 1 ;  /* 0x3f80000008087421 */ /* 0x000fe40000010100 */
[----:B------:R0:W-:Y:S02]  /*140b0*/  STL [R1+0x2a8], R6 ;  /* 0x0002a80601007387 */ /* 0x0001e40000100800 */
[----:B------:R-:W-:-:S04]  /*140c0*/  FFMA.FTZ R8, R9, R8, 1 ;  /* 0x3f80000009087423 */ /* 0x000fc80000010008 */
[----:B0-----:R-:W-:Y:S01]  /*140d0*/  FMUL.FTZ R6, R18, R8 ;  /* 0x0000000812067220 */ /* 0x001fe20000410000 */
[----:B------:R0:W-:Y:S01]  /*140e0*/  STL [R1+0x584], R0 ;  /* 0x0005840001007387 */ /* 0x0001e20000100800 */
[----:B------:R-:W-:Y:S01]  /*140f0*/  FFMA.FTZ R9, R5, R0, R2 ;  /* 0x0000000005097223 */ /* 0x000fe20000010002 */
[----:B--2---:R-:W-:Y:S02]  /*14100*/  SHF.L.U32 R18, R24, 0x10, RZ ;  /* 0x0000001018127819 */ /* 0x004fe400000006ff */
[----:B------:R-:W2:Y:S03]  /*14110*/  LDL.LU R24, [R1+0x570] ;  /* 0x0005700001187983 */ /* 0x000ea60000300800 */
[----:B------:R-:W-:-:S04]  /*14120*/  FADD.FTZ R18, R18, -UR28 ;  /* 0x8000001c12127e21 */ /* 0x000fc80008010000 */
[----:B0-----:R-:W-:Y:S01]  /*14130*/  FMUL.FTZ R0, R18, UR16 ;  /* 0x0000001012007c20 */ /* 0x001fe20008410000 */
[----:B---3--:R-:W-:Y:S02]  /*14140*/  SHF.L.U32 R18, R23, 0x10, RZ ;  /* 0x0000001017127819 */ /* 0x008fe400000006ff */
[----:B------:R-:W3:Y:S01]  /*14150*/  LDL.LU R23, [R1+0x548] ;  /* 0x0005480001177983 */ /* 0x000ee20000300800 */
        /* <DEDUP_REMOVED lines=8> */
[----:B------:R-:W-:-:S04]  /*141e0*/  FFMA.FTZ R10, R4, R0, R3 ;  /* 0x00000000040a7223 */ /* 0x000fc80000010003 */
[----:B------:R-:W-:-:S06]  /*141f0*/  FMUL.FTZ R9, R10, -1.4426950216293334961 ;  /* 0xbfb8aa3b0a097820 */ /* 0x000fcc0000410000 */
[----:B------:R-:W0:Y:S01]  /*14200*/  MUFU.EX2 R9, R9 ;  /* 0x0000000900097308 */ /* 0x000e220000000800 */
[----:B------:R-:W-:Y:S01]  /*14210*/  FADD.FTZ R11, R11, -UR28 ;  /* 0x8000001c0b0b7e21 */ /* 0x000fe20008010000 */
[----:B------:R1:W-:Y:S01]  /*14220*/  STL [R1+0x580], R0 ;  /* 0x0005800001007387 */ /* 0x0003e20000100800 */
[----:B0-----:R-:W-:-:S06]  /*14230*/  FADD.FTZ R9, R9, 1 ;  /* 0x3f80000009097421 */ /* 0x001fcc0000010000 */
[----:B------:R-:W0:Y:S01]  /*14240*/  MUFU.RCP R9, R9 ;  /* 0x0000000900097308 */ /* 0x000e220000001000 */
[----:B-1----:R-:W-:Y:S01]  /*14250*/  FMUL.FTZ R0, R11, UR16 ;  /* 0x000000100b007c20 */ /* 0x002fe20008410000 */
[----:B------:R1:W-:Y:S01]  /*14260*/  STL [R1+0x2ac], R6 ;  /* 0x0002ac0601007387 */ /* 0x0003e20000100800 */
[----:B----4-:R-:W-:-:S03]  /*14270*/  SHF.L.U32 R11, R51, 0x10, RZ ;  /* 0x00000010330b7819 */ /* 0x010fc600000006ff */
[----:B------:R-:W4:Y:S01]  /*14280*/  LDL.LU R51, [R1+0x480] ;  /* 0x0004800001337983 */ /* 0x000f220000300800 */
        /* <DEDUP_REMOVED lines=9> */
[----:B------:R-:W-:Y:S02]  /*14320*/  SHF.L.U32 R18, R25, 0x10, RZ ;  /* 0x0000001019127819 */ /* 0x000fe400000006ff */
[----:B------:R-:W4:Y:S01]  /*14330*/  LDL.LU R25, [R1+0x558] ;  /* 0x0005580001197983 */ /* 0x000f220000300800 */
[----:B0-----:R-:W-:Y:S01]  /*14340*/  FMUL.FTZ R11, R11, R9 ;  /* 0x000000090b0b7220 */ /* 0x001fe20000410000 */
[----:B------:R-:W-:Y:S02]  /*14350*/  FADD.FTZ R9, -R9, 1 ;  /* 0x3f80000009097421 */ /* 0x000fe40000010100 */
[----:B------:R0:W-:Y:S02]  /*14360*/  STL [R1+0x2b0], R6 ;  /* 0x0002b00601007387 */ /* 0x0001e40000100800 */
[----:B------:R-:W-:Y:S01]  /*14370*/  FFMA.FTZ R9, R10, R9, 1 ;  /* 0x3f8000000a097423 */ /* 0x000fe20000010009 */
[----:B------:R-:W-:-:S03]  /*14380*/  FADD.FTZ R18, R18, -UR28 ;  /* 0x8000001c12127e21 */ /* 0x000fc60008010000 */
[----:B0-----:R-:W-:Y:S01]  /*14390*/  FMUL.FTZ R6, R11, R9 ;  /* 0x000000090b067220 */ /* 0x001fe20000410000 */
[----:B------:R-:W-:Y:S01]  /*143a0*/  SHF.L.U32 R12, R12, 0x10, RZ ;  /* 0x000000100c0c7819 */ /* 0x000fe200000006ff */
[----:B------:R0:W-:Y:S01]  /*143b0*/  STL [R1+0x56c], R0 ;  /* 0x00056c0001007387 */ /* 0x0001e20000100800 */
[----:B--2---:R-:W-:-:S03]  /*143c0*/  SHF.L.U32 R11, R24, 0x10, RZ ;  /* 0x00000010180b7819 */ /* 0x004fc600000006ff */
[----:B------:R-:W2:Y:S01]  /*143d0*/  LDL.LU R24, [R1+0x54c] ;  /* 0x00054c0001187983 */ /* 0x000ea20000300800 */
[----:B0-----:R-:W-:Y:S01]  /*143e0*/  FMUL.FTZ R0, R18, UR16 ;  /* 0x0000001012007c20 */ /* 0x001fe20008410000 */
[----:B------:R-:W-:-:S03]  /*143f0*/  FADD.FTZ R12, R12, -UR28 ;  /* 0x8000001c0c0c7e21 */ /* 0x000fc60008010000 */
[----:B------:R-:W-:Y:S01]  /*14400*/  FFMA.FTZ R10, R4, R0, R3 ;  /* 0x00000000040a7223 */ /* 0x000fe20000010003 */
[----:B------:R0:W-:Y:S02]  /*14410*/  STL [R1+0x568], R0 ;  /* 0x0005680001007387 */ /* 0x0001e40000100800 */
        /* <DEDUP_REMOVED lines=16> */
[----:B------:R1:W-:Y:S04]  /*14520*/  STL [R1+0x564], R0 ;  /* 0x0005640001007387 */ /* 0x0003e80000100800 */
[----:B------:R1:W-:Y:S01]  /*14530*/  STL [R1+0x2b4], R6 ;  /* 0x0002b40601007387 */ /* 0x0003e20000100800 */
[----:B----4-:R-:W-:Y:S01]  /*14540*/  SHF.L.U32 R18, R51, 0x10, RZ ;  /* 0x0000001033127819 */ /* 0x010fe200000006ff */
[----:B0-----:R-:W-:Y:S01]  /*14550*/  FMUL.FTZ R12, R12, R10 ;  /* 0x0000000a0c0c7220 */ /* 0x001fe20000410000 */
[----:B------:R-:W-:Y:S01]  /*14560*/  FADD.FTZ R10, -R10, 1 ;  /* 0x3f8000000a0a7421 */ /* 0x000fe20000010100 */
[----:B------:R-:W4:Y:S02]  /*14570*/  LDL.LU R51, [R1+0x288] ;  /* 0x0002880001337983 */ /* 0x000f240000300800 */
[----:B------:R-:W-:Y:S01]  /*14580*/  FADD.FTZ R18, R18, -UR28 ;  /* 0x8000001c12127e21 */ /* 0x000fe20008010000 */
[----:B------:R-:W-:-:S03]  /*14590*/  FFMA.FTZ R10, R11, R10, 1 ;  /* 0x3f8000000b0a7423 */ /* 0x000fc6000001000a */
[----:B-1----:R-:W-:Y:S01]  /*145a0*/  FMUL.FTZ R0, R18, UR16 ;  /* 0x0000001012007c20 */ /* 0x002fe20008410000 */
[----:B------:R-:W-:-:S03]  /*145b0*/  FMUL.FTZ R6, R12, R10 ;  /* 0x0000000a0c067220 */ /* 0x000fc60000410000 */
[----:B------:R-:W-:-:S04]  /*145c0*/  FFMA.FTZ R11, R4, R0, R3 ;  /* 0x00000000040b7223 */ /* 0x000fc80000010003 */
[----:B------:R-:W-:-:S06]  /*145d0*/  FMUL.FTZ R10, R11, -1.4426950216293334961 ;  /* 0xbfb8aa3b0b0a7820 */ /* 0x000fcc0000410000 */
[----:B------:R-:W0:Y:S02]  /*145e0*/  MUFU.EX2 R10, R10 ;  /* 0x0000000a000a7308 */ /* 0x000e240000000800 */
[----:B0-----:R-:W-:-:S06]  /*145f0*/  FADD.FTZ R10, R10, 1 ;  /* 0x3f8000000a0a7421 */ /* 0x001fcc0000010000 */
[----:B------:R-:W0:Y:S01]  /*14600*/  MUFU.RCP R10, R10 ;  /* 0x0000000a000a7308 */ /* 0x000e220000001000 */
[----:B------:R-:W-:Y:S01]  /*14610*/  SHF.L.U32 R12, R25, 0x10, RZ ;  /* 0x00000010190c7819 */ /* 0x000fe200000006ff */
[----:B------:R1:W-:Y:S04]  /*14620*/  STL [R1+0x2b8], R6 ;  /* 0x0002b80601007387 */ /* 0x0003e80000100800 */
[----:B------:R-:W4:Y:S01]  /*14630*/  LDL.LU R25, [R1+0x528] ;  /* 0x0005280001197983 */ /* 0x000f220000300800 */
[----:B0-----:R-:W-:Y:S01]  /*14640*/  FMUL.FTZ R12, R12, R10 ;  /* 0x0000000a0c0c7220 */ /* 0x001fe20000410000 */
[----:B------:R-:W-:-:S04]  /*14650*/  FADD.FTZ R10, -R10, 1 ;  /* 0x3f8000000a0a7421 */ /* 0x000fc80000010100 */
[----:B------:R-:W-:-:S04]  /*14660*/  FFMA.FTZ R10, R11, R10, 1 ;  /* 0x3f8000000b0a7423 */ /* 0x000fc8000001000a */
[----:B-1----:R-:W-:Y:S01]  /*14670*/  FMUL.FTZ R6, R12, R10 ;  /* 0x0000000a0c067220 */ /* 0x002fe20000410000 */
[----:B------:R-:W-:Y:S02]  /*14680*/  SHF.L.U32 R13, R13, 0x10, RZ ;  /* 0x000000100d0d7819 */ /* 0x000fe400000006ff */
[----:B--2---:R-:W-:Y:S02]  /*14690*/  SHF.L.U32 R12, R24, 0x10, RZ ;  /* 0x00000010180c7819 */ /* 0x004fe400000006ff */
[----:B------:R-:W2:Y:S01]  /*146a0*/  LDL.LU R24, [R1+0x458] ;  /* 0x0004580001187983 */ /* 0x000ea20000300800 */
[----:B------:R-:W-:-:S03]  /*146b0*/  FADD.FTZ R13, R13, -UR28 ;  /* 0x8000001c0d0d7e21 */ /* 0x000fc60008010000 */
[----:B------:R0:W-:Y:S02]  /*146c0*/  STL [R1+0x560], R0 ;  /* 0x0005600001007387 */ /* 0x0001e40000100800 */
        /* <DEDUP_REMOVED lines=17> */
[----:B------:R-:W0:Y:S01]  /*147e0*/  MUFU.EX2 R11, R11 ;  /* 0x0000000b000b7308 */ /* 0x000e220000000800 */
[----:B------:R-:W-:Y:S02]  /*147f0*/  SHF.L.U32 R13, R37, 0x10, RZ ;  /* 0x00000010250d7819 */ /* 0x000fe400000006ff */
[----:B------:R-:W3:Y:S01]  /*14800*/  LDL.LU R37, [R1+0x434] ;  /* 0x0004340001257983 */ /* 0x000ee20000300800 */
        /* <DEDUP_REMOVED lines=22> */
[----:B------:R-:W-:Y:S01]  /*14970*/  FFMA.FTZ R11, R12, R11, 1 ;  /* 0x3f8000000c0b7423 */ /* 0x000fe2000001000b */
[----:B--2---:R-:W-:Y:S02]  /*14980*/  SHF.L.U32 R18, R24, 0x10, RZ ;  /* 0x0000001018127819 */ /* 0x004fe400000006ff */
[----:B------:R-:W2:Y:S01]  /*14990*/  LDL.LU R24, [R1+0x280] ;  /* 0x0002800001187983 */ /* 0x000ea20000300800 */
[----:B-1----:R-:W-:Y:S01]  /*149a0*/  FMUL.FTZ R6, R13, R11 ;  /* 0x0000000b0d067220 */ /* 0x002fe20000410000 */
[----:B---3--:R-:W-:Y:S02]  /*149b0*/  SHF.L.U32 R13, R23, 0x10, RZ ;  /* 0x00000010170d7819 */ /* 0x008fe400000006ff */
[----:B------:R-:W3:Y:S01]  /*149c0*/  LDL.LU R23, [R1+0x418] ;  /* 0x0004180001177983 */ /* 0x000ee20000300800 */
        /* <DEDUP_REMOVED lines=9> */
[----:B------:R1:W-:Y:S04]  /*14a60*/  STL [R1+0x538], R0 ;  /* 0x0005380001007387 */ /* 0x0003e80000100800 */
[----:B------:R-:W-:Y:S01]  /*14a70*/  FADD.FTZ R14, R14, -UR28 ;  /* 0x8000001c0e0e7e21 */ /* 0x000fe20008010000 */
[----:B0-----:R-:W-:Y:S01]  /*14a80*/  FMUL.FTZ R13, R13, R11 ;  /* 0x0000000b0d0d7220 */ /* 0x001fe20000410000 */
[----:B------:R-:W-:Y:S02]  /*14a90*/  FADD.FTZ R11, -R11, 1 ;  /* 0x3f8000000b0b7421 */ /* 0x000fe40000010100 */
[----:B-1----:R-:W-:-:S02]  /*14aa0*/  FMUL.FTZ R0, R14, UR16 ;  /* 0x000000100e007c20 */ /* 0x002fc40008410000 */
[----:B------:R-:W-:Y:S01]  /*14ab0*/  FFMA.FTZ R11, R12, R11, 1 ;  /* 0x3f8000000c0b7423 */ /* 0x000fe2000001000b */
[----:B------:R-:W-:Y:S02]  /*14ac0*/  SHF.L.U32 R14, R37, 0x10, RZ ;  /* 0x00000010250e7819 */ /* 0x000fe400000006ff */
[----:B------:R-:W4:Y:S01]  /*14ad0*/  LDL.LU R37, [R1+0x27c] ;  /* 0x00027c0001257983 */ /* 0x000f220000300800 */
[----:B------:R-:W-:Y:S01]  /*14ae0*/  FMUL.FTZ R19, R13, R11 ;  /* 0x0000000b0d137220 */ /* 0x000fe20000410000 */
[----:B------:R-:W-:Y:S02]  /*14af0*/  SHF.L.U32 R13, R36, 0x10, RZ ;  /* 0x00000010240d7819 */ /* 0x000fe400000006ff */
[----:B------:R-:W4:Y:S01]  /*14b00*/  LDL.LU R36, [R1+0x520] ;  /* 0x0005200001247983 */ /* 0x000f220000300800 */
[----:B------:R-:W-:-:S04]  /*14b10*/  FFMA.FTZ R12, R5, R0, R2 ;  /* 0x00000000050c7223 */ /* 0x000fc80000010002 */
[----:B------:R-:W-:-:S06]  /*14b20*/  FMUL.FTZ R11, R12, -1.4426950216293334961 ;  /* 0xbfb8aa3b0c0b7820 */ /* 0x000fcc0000410000 */
[----:B------:R-:W0:Y:S01]  /*14b30*/  MUFU.EX2 R11, R11 ;  /* 0x0000000b000b7308 */ /* 0x000e220000000800 */
[----:B------:R-:W-:Y:S01]  /*14b40*/  FADD.FTZ R14, R14, -UR28 ;  /* 0x8000001c0e0e7e21 */ /* 0x000fe20008010000 */
[----:B------:R1:W-:Y:S01]  /*14b50*/  STL [R1+0x528], R0 ;  /* 0x0005280001007387 */ /* 0x0003e20000100800 */
[----:B0-----:R-:W-:-:S06]  /*14b60*/  FADD.FTZ R11, R11, 1 ;  /* 0x3f8000000b0b7421 */ /* 0x001fcc0000010000 */
[----:B------:R-:W0:Y:S01]  /*14b70*/  MUFU.RCP R11, R11 ;  /* 0x0000000b000b7308 */ /* 0x000e220000001000 */
[----:B-1----:R-:W-:-:S05]  /*14b80*/  FMUL.FTZ R0, R14, UR16 ;  /* 0x000000100e007c20 */ /* 0x002fca0008410000 */
[----:B------:R1:W-:Y:S01]  /*14b90*/  STL [R1+0x518], R0 ;  /* 0x0005180001007387 */ /* 0x0003e20000100800 */
[----:B0-----:R-:W-:Y:S01]  /*14ba0*/  FMUL.FTZ R13, R13, R11 ;  /* 0x0000000b0d0d7220 */ /* 0x001fe20000410000 */
[----:B------:R-:W-:-:S04]  /*14bb0*/  FADD.FTZ R11, -R11, 1 ;  /* 0x3f8000000b0b7421 */ /* 0x000fc80000010100 */
[----:B------:R-:W-:Y:S01]  /*14bc0*/  FFMA.FTZ R11, R12, R11, 1 ;  /* 0x3f8000000c0b7423 */ /* 0x000fe2000001000b */
[----:B------:R-:W-:Y:S01]  /*14bd0*/  FFMA.FTZ R12, R4, R0, R3 ;  /* 0x00000000040c7223 */ /* 0x000fe20000010003 */
[----:B--2---:R-:W-:Y:S02]  /*14be0*/  SHF.L.U32 R14, R24, 0x10, RZ ;  /* 0x00000010180e7819 */ /* 0x004fe400000006ff */
[----:B------:R-:W2:Y:S03]  /*14bf0*/  LDL.LU R24, [R1+0x50c] ;  /* 0x00050c0001187983 */ /* 0x000ea60000300800 */
[----:B------:R-:W-:-:S04]  /*14c00*/  FADD.FTZ R14, R14, -UR28 ;  /* 0x8000001c0e0e7e21 */ /* 0x000fc80008010000 */
[----:B-1----:R-:W-:Y:S01]  /*14c10*/  FMUL.FTZ R0, R14, UR16 ;  /* 0x000000100e007c20 */ /* 0x002fe20008410000 */
[----:B------:R0:W-:Y:S02]  /*14c20*/  STL [R1+0x2c0], R6 ;  /* 0x0002c00601007387 */ /* 0x0001e40000100800 */
[----:B0-----:R-:W-:Y:S01]  /*14c30*/  FMUL.FTZ R6, R13, R11 ;  /* 0x0000000b0d067220 */ /* 0x001fe20000410000 */
[----:B------:R-:W-:Y:S01]  /*14c40*/  FMUL.FTZ R11, R12, -1.4426950216293334961 ;  /* 0xbfb8aa3b0c0b7820 */ /* 0x000fe20000410000 */
[----:B---3--:R-:W-:Y:S02]  /*14c50*/  SHF.L.U32 R14, R23, 0x10, RZ ;  /* 0x00000010170e7819 */ /* 0x008fe400000006ff */
[----:B------:R-:W3:Y:S03]  /*14c60*/  LDL.LU R23, [R1+0x510] ;  /* 0x0005100001177983 */ /* 0x000ee60000300800 */
[----:B------:R-:W0:Y:S02]  /*14c70*/  MUFU.EX2 R11, R11 ;  /* 0x0000000b000b7308 */ /* 0x000e240000000800 */
[----:B0-----:R-:W-:-:S06]  /*14c80*/  FADD.FTZ R11, R11, 1 ;  /* 0x3f8000000b0b7421 */ /* 0x001fcc0000010000 */
[----:B------:R-:W0:Y:S01]  /*14c90*/  MUFU.RCP R11, R11 ;  /* 0x0000000b000b7308 */ /* 0x000e220000001000 */
[----:B----4-:R-:W-:Y:S01]  /*14ca0*/  SHF.L.U32 R13, R51, 0x10, RZ ;  /* 0x00000010330d7819 */ /* 0x010fe200000006ff */
[----:B------:R1:W-:Y:S04]  /*14cb0*/  STL [R1+0x2c4], R6 ;  /* 0x0002c40601007387 */ /* 0x0003e80000100800 */
[----:B------:R-:W4:Y:S01]  /*14cc0*/  LDL.LU R51, [R1+0x3fc] ;  /* 0x0003fc0001337983 */ /* 0x000f220000300800 */
[----:B0-----:R-:W-:Y:S01]  /*14cd0*/  FMUL.FTZ R13, R13, R11 ;  /* 0x0000000b0d0d7220 */ /* 0x001fe20000410000 */
[----:B------:R-:W-:-:S04]  /*14ce0*/  FADD.FTZ R11, -R11, 1 ;  /* 0x3f8000000b0b7421 */ /* 0x000fc80000010100 */
[----:B------:R-:W-:Y:S01]  /*14cf0*/  FFMA.FTZ R11, R12, R11, 1 ;  /* 0x3f8000000c0b7423 */ /* 0x000fe2000001000b */
[----:B------:R-:W-:-:S03]  /*14d00*/  FFMA.FTZ R12, R5, R0, R2 ;  /* 0x00000000050c7223 */ /* 0x000fc60000010002 */
[----:B-1----:R-:W-:Y:S01]  /*14d10*/  FMUL.FTZ R6, R13, R11 ;  /* 0x0000000b0d067220 */ /* 0x002fe20000410000 */
[----:B------:R-:W-:Y:S01]  /*14d20*/  FMUL.FTZ R11, R12, -1.4426950216293334961 ;  /* 0xbfb8aa3b0c0b7820 */ /* 0x000fe20000410000 */
[----:B------:R-:W-:Y:S02]  /*14d30*/  SHF.L.U32 R13, R25, 0x10, RZ ;  /* 0x00000010190d7819 */ /* 0x000fe400000006ff */
[----:B------:R-:W4:Y:S03]  /*14d40*/  LDL.LU R25, [R1+0x274] ;  /* 0x0002740001197983 */ /* 0x000f260000300800 */
        /* <DEDUP_REMOVED lines=13> */
[----:B------:R-:W-:Y:S02]  /*14e20*/  SHF.L.U32 R14, R37, 0x10, RZ ;  /* 0x00000010250e7819 */ /* 0x000fe400000006ff */
[----:B------:R-:W-:Y:S01]  /*14e30*/  SHF.L.U32 R13, R36, 0x10, RZ ;  /* 0x00000010240d7819 */ /* 0x000fe200000006ff */
[----:B------:R1:W-:Y:S01]  /*14e40*/  STL [R1+0x4f8], R0 ;  /* 0x0004f80001007387 */ /* 0x0003e20000100800 */
[----:B0-----:R-:W-:Y:S01]  /*14e50*/  FADD.FTZ R11, R11, 1 ;  /* 0x3f8000000b0b7421 */ /* 0x001fe20000010000 */
[----:B------:R-:W-:Y:S02]  /*14e60*/  FADD.FTZ R14, R14, -UR28 ;  /* 0x8000001c0e0e7e21 */ /* 0x000fe40008010000 */
[----:B------:R0:W-:Y:S03]  /*14e70*/  STL [R1+0x280], R6 ;  /* 0x0002800601007387 */ /* 0x0001e60000100800 */
[----:B------:R-:W0:Y:S01]  /*14e80*/  MUFU.RCP R11, R11 ;  /* 0x0000000b000b7308 */ /* 0x000e220000001000 */
[----:B-1----:R-:W-:Y:S01]  /*14e90*/  FMUL.FTZ R0, R14, UR16 ;  /* 0x000000100e007c20 */ /* 0x002fe20008410000 */
[----:B------:R-:W4:Y:S04]  /*14ea0*/  LDL.LU R36, [R1+0x500] ;  /* 0x0005000001247983 */ /* 0x000f280000300800 */
[----:B------:R-:W4:Y:S01]  /*14eb0*/  LDL.LU R37, [R1+0x26c] ;  /* 0x00026c0001257983 */ /* 0x000f220000300800 */
        /* <DEDUP_REMOVED lines=9> */
[----:B--2---:R-:W-:Y:S01]  /*14f50*/  SHF.L.U32 R13, R24, 0x10, RZ ;  /* 0x00000010180d7819 */ /* 0x004fe200000006ff */
[----:B------:R1:W-:Y:S04]  /*14f60*/  STL [R1+0x27c], R6 ;  /* 0x00027c0601007387 */ /* 0x0003e80000100800 */
[----:B------:R-:W2:Y:S01]  /*14f70*/  LDL.LU R24, [R1+0x278] ;  /* 0x0002780001187983 */ /* 0x000ea20000300800 */
[----:B0-----:R-:W-:Y:S01]  /*14f80*/  FMUL.FTZ R13, R13, R11 ;  /* 0x0000000b0d0d7220 */ /* 0x001fe20000410000 */
[----:B------:R-:W-:-:S04]  /*14f90*/  FADD.FTZ R11, -R11, 1 ;  /* 0x3f8000000b0b7421 */ /* 0x000fc80000010100 */
[----:B------:R-:W-:-:S04]  /*14fa0*/  FFMA.FTZ R11, R12, R11, 1 ;  /* 0x3f8000000c0b7423 */ /* 0x000fc8000001000b */
[----:B-1----:R-:W-:Y:S01]  /*14fb0*/  FMUL.FTZ R6, R13, R11 ;  /* 0x0000000b0d067220 */ /* 0x002fe20000410000 */
[----:B---3--:R-:W-:Y:S02]  /*14fc0*/  SHF.L.U32 R13, R23, 0x10, RZ ;  /* 0x00000010170d7819 */ /* 0x008fe400000006ff */
[----:B------:R-:W3:Y:S04]  /*14fd0*/  LDL.LU R23, [R1+0x504] ;  /* 0x0005040001177983 */ /* 0x000ee80000300800 */
[----:B------:R0:W-:Y:S01]  /*14fe0*/  STL [R1+0x4e4], R0 ;  /* 0x0004e40001007387 */ /* 0x0001e20000100800 */
[----:B----4-:R-:W-:-:S03]  /*14ff0*/  SHF.L.U32 R14, R51, 0x10, RZ ;  /* 0x00000010330e7819 */ /* 0x010fc600000006ff */
[----:B------:R-:W-:Y:S02]  /*15000*/  STL [R1+0x2c8], R6 ;  /* 0x0002c80601007387 */ /* 0x000fe40000100800 */
[----:B------:R-:W-:Y:S02]  /*15010*/  FADD.FTZ R14, R14, -UR28 ;  /* 0x8000001c0e0e7e21 */ /* 0x000fe40008010000 */
[----:B------:R-:W4:Y:S02]  /*15020*/  LDL.LU R51, [R1+0x4f0] ;  /* 0x0004f00001337983 */ /* 0x000f240000300800 */
[----:B0-----:R-:W-:Y:S01]  /*15030*/  FMUL.FTZ R0, R14, UR16 ;  /* 0x000000100e007c20 */ /* 0x001fe20008410000 */
[----:B------:R-:W-:Y:S02]  /*15040*/  SHF.L.U32 R14, R25, 0x10, RZ ;  /* 0x00000010190e7819 */ /* 0x000fe400000006ff */
[----:B------:R-:W4:Y:S01]  /*15050*/  LDL.LU R25, [R1+0x270] ;  /* 0x0002700001197983 */ /* 0x000f220000300800 */
        /* <DEDUP_REMOVED lines=26> */
[----:B------:R-:W3:Y:S01]  /*15200*/  LDL.LU R23, [R1+0x260] ;  /* 0x0002600001177983 */ /* 0x000ee20000300800 */
[----:B------:R-:W-:-:S03]  /*15210*/  FADD.FTZ R14, R14, -UR28 ;  /* 0x8000001c0e0e7e21 */ /* 0x000fc60008010000 */
[----:B------:R0:W-:Y:S02]  /*15220*/  STL [R1+0x4b4], R0 ;  /* 0x0004b40001007387 */ /* 0x0001e40000100800 */
[----:B0-----:R-:W-:Y:S01]  /*15230*/  FMUL.FTZ R0, R14, UR16 ;  /* 0x000000100e007c20 */ /* 0x001fe20008410000 */
[----:B------:R-:W-:Y:S02]  /*15240*/  SHF.L.U32 R14, R37, 0x10, RZ ;  /* 0x00000010250e7819 */ /* 0x000fe400000006ff */
[----:B------:R-:W3:Y:S03]  /*15250*/  LDL.LU R37, [R1+0x268] ;  /* 0x0002680001257983 */ /* 0x000ee60000300800 */
[----:B------:R-:W-:Y:S01]  /*15260*/  FADD.FTZ R14, R14, -UR28 ;  /* 0x8000001c0e0e7e21 */ /* 0x000fe20008010000 */
[----:B------:R0:W-:Y:S01]  /*15270*/  STL [R1+0x4b0], R0 ;  /* 0x0004b00001007387 */ /* 0x0001e20000100800 */
[----:B------:R-:W-:-:S02]  /*15280*/  FFMA.FTZ R12, R4, R0, R3 ;  /* 0x00000000040c7223 */ /* 0x000fc40000010003 */
[----:B0-----:R-:W-:Y:S01]  /*15290*/  FMUL.FTZ R0, R14, UR16 ;  /* 0x000000100e007c20 */ /* 0x001fe20008410000 */
[----:B----4-:R-:W-:Y:S02]  /*152a0*/  SHF.L.U32 R14, R25, 0x10, RZ ;  /* 0x00000010190e7819 */ /* 0x010fe400000006ff */
[----:B------:R-:W4:Y:S01]  /*152b0*/  LDL.LU R25, [R1+0x4e8] ;  /* 0x0004e80001197983 */ /* 0x000f220000300800 */
[----:B------:R-:W-:-:S06]  /*152c0*/  FMUL.FTZ R11, R12, -1.4426950216293334961 ;  /* 0xbfb8aa3b0c0b7820 */ /* 0x000fcc0000410000 */
[----:B------:R-:W0:Y:S02]  /*152d0*/  MUFU.EX2 R11, R11 ;  /* 0x0000000b000b7308 */ /* 0x000e240000000800 */
[----:B0-----:R-:W-:-:S06]  /*152e0*/  FADD.FTZ R11, R11, 1 ;  /* 0x3f8000000b0b7421 */ /* 0x001fcc0000010000 */
[----:B------:R-:W0:Y:S01]  /*152f0*/  MUFU.RCP R11, R11 ;  /* 0x0000000b000b7308 */ /* 0x000e220000001000 */
[----:B------:R1:W-:Y:S01]  /*15300*/  STL [R1+0x274], R6 ;  /* 0x0002740601007387 */ /* 0x0003e20000100800 */
[----:B0-----:R-:W-:Y:S01]  /*15310*/  FMUL.FTZ R13, R13, R11 ;  /* 0x0000000b0d0d7220 */ /* 0x001fe20000410000 */
[----:B------:R-:W-:-:S04]  /*15320*/  FADD.FTZ R11, -R11, 1 ;  /* 0x3f8000000b0b7421 */ /* 0x000fc80000010100 */
[----:B------:R-:W-:Y:S01]  /*15330*/  FFMA.FTZ R11, R12, R11, 1 ;  /* 0x3f8000000c0b7423 */ /* 0x000fe2000001000b */
[----:B------:R-:W-:-:S03]  /*15340*/  FFMA.FTZ R12, R5, R0, R2 ;  /* 0x00000000050c7223 */ /* 0x000fc60000010002 */
[----:B-1----:R-:W-:Y:S01]  /*15350*/  FMUL.FTZ R6, R13, R11 ;  /* 0x0000000b0d067220 */ /* 0x002fe20000410000 */
[----:B------:R-:W-:-:S06]  /*15360*/  FMUL.FTZ R11, R12, -1.4426950216293334961 ;  /* 0xbfb8aa3b0c0b7820 */ /* 0x000fcc0000410000 */
[----:B------:R-:W0:Y:S01]  /*15370*/  MUFU.EX2 R11, R11 ;  /* 0x0000000b000b7308 */ /* 0x000e220000000800 */
[----:B------:R-:W-:Y:S01]  /*15380*/  FADD.FTZ R14, R14, -UR28 ;  /* 0x8000001c0e0e7e21 */ /* 0x000fe20008010000 */
[----:B------:R1:W-:Y:S03]  /*15390*/  STL [R1+0x494], R0 ;  /* 0x0004940001007387 */ /* 0x0003e60000100800 */
[----:B-1----:R-:W-:Y:S01]  /*153a0*/  FMUL.FTZ R0, R14, UR16 ;  /* 0x000000100e007c20 */ /* 0x002fe20008410000 */
[----:B0-----:R-:W-:-:S06]  /*153b0*/  FADD.FTZ R11, R11, 1 ;  /* 0x3f8000000b0b7421 */ /* 0x001fcc0000010000 */
[----:B------:R-:W0:Y:S01]  /*153c0*/  MUFU.RCP R11, R11 ;  /* 0x0000000b000b7308 */ /* 0x000e220000001000 */
[----:B------:R-:W-:Y:S02]  /*153d0*/  SHF.L.U32 R13, R51, 0x10, RZ ;  /* 0x00000010330d7819 */ /* 0x000fe400000006ff */
[----:B------:R-:W4:Y:S04]  /*153e0*/  LDL.LU R51, [R1+0x258] ;  /* 0x0002580001337983 */ /* 0x000f280000300800 */
        /* <DEDUP_REMOVED lines=15> */
[----:B------:R-:W-:Y:S01]  /*154e0*/  FFMA.FTZ R11, R12, R11, 1 ;  /* 0x3f8000000c0b7423 */ /* 0x000fe2000001000b */
[----:B---3--:R-:W-:Y:S02]  /*154f0*/  SHF.L.U32 R14, R23, 0x10, RZ ;  /* 0x00000010170e7819 */ /* 0x008fe400000006ff */
[----:B------:R-:W3:Y:S03]  /*15500*/  LDL.LU R23, [R1+0x4d4] ;  /* 0x0004d40001177983 */ /* 0x000ee60000300800 */
[----:B------:R-:W-:-:S04]  /*15510*/  FADD.FTZ R14, R14, -UR28 ;  /* 0x8000001c0e0e7e21 */ /* 0x000fc80008010000 */
        /* <DEDUP_REMOVED lines=32> */
[----:B------:R-:W-:Y:S02]  /*15720*/  SHF.L.U32 R18, R51, 0x10, RZ ;  /* 0x0000001033127819 */ /* 0x000fe400000006ff */
[----:B------:R-:W4:Y:S03]  /*15730*/  LDL.LU R51, [R1+0x4cc] ;  /* 0x0004cc0001337983 */ /* 0x000f260000300800 */
[----:B------:R-:W-:Y:S01]  /*15740*/  FADD.FTZ R18, R18, -UR28 ;  /* 0x8000001c12127e21 */ /* 0x000fe20008010000 */
[----:B------:R0:W-:Y:S03]  /*15750*/  STL [R1+0x480], R0 ;  /* 0x0004800001007387 */ /* 0x0001e60000100800 */
[----:B0-----:R-:W-:-:S04]  /*15760*/  FMUL.FTZ R0, R18, UR16 ;  /* 0x0000001012007c20 */ /* 0x001fc80008410000 */
[----:B------:R-:W-:-:S04]  /*15770*/  FFMA.FTZ R12, R5, R0, R2 ;  /* 0x00000000050c7223 */ /* 0x000fc80000010002 */
[----:B------:R-:W-:-:S06]  /*15780*/  FMUL.FTZ R11, R12, -1.4426950216293334961 ;  /* 0xbfb8aa3b0c0b7820 */ /* 0x000fcc0000410000 */
[----:B------:R-:W0:Y:S02]  /*15790*/  MUFU.EX2 R11, R11 ;  /* 0x0000000b000b7308 */ /* 0x000e240000000800 */
[----:B0-----:R-:W-:Y:S01]  /*157a0*/  FADD.FTZ R11, R11, 1 ;  /* 0x3f8000000b0b7421 */ /* 0x001fe20000010000 */
[----:B---3--:R-:W-:Y:S02]  /*157b0*/  SHF.L.U32 R14, R23, 0x10, RZ ;  /* 0x00000010170e7819 */ /* 0x008fe400000006ff */
[----:B------:R-:W3:Y:S03]  /*157c0*/  LDL.LU R23, [R1+0x4c8] ;  /* 0x0004c80001177983 */ /* 0x000ee60000300800 */
[----:B------:R-:W0:Y:S01]  /*157d0*/  MUFU.RCP R11, R11 ;  /* 0x0000000b000b7308 */ /* 0x000e220000001000 */
[----:B--2---:R-:W-:Y:S02]  /*157e0*/  SHF.L.U32 R18, R24, 0x10, RZ ;  /* 0x0000001018127819 */ /* 0x004fe400000006ff */
[----:B------:R-:W2:Y:S03]  /*157f0*/  LDL.LU R24, [R1+0x254] ;  /* 0x0002540001187983 */ /* 0x000ea60000300800 */
[----:B------:R-:W-:Y:S01]  /*15800*/  FADD.FTZ R18, R18, -UR28 ;  /* 0x8000001c12127e21 */ /* 0x000fe20008010000 */
[----:B------:R1:W-:Y:S01]  /*15810*/  STL [R1+0x45c], R0 ;  /* 0x00045c0001007387 */ /* 0x0003e20000100800 */
[----:B0-----:R-:W-:Y:S01]  /*15820*/  FMUL.FTZ R14, R14, R11 ;  /* 0x0000000b0e0e7220 */ /* 0x001fe20000410000 */
[----:B------:R-:W-:Y:S01]  /*15830*/  FADD.FTZ R11, -R11, 1 ;  /* 0x3f8000000b0b7421 */ /* 0x000fe20000010100 */
[----:B-1----:R-:W-:-:S03]  /*15840*/  FMUL.FTZ R0, R18, UR16 ;  /* 0x0000001012007c20 */ /* 0x002fc60008410000 */
[----:B------:R-:W-:-:S04]  /*15850*/  FFMA.FTZ R11, R12, R11, 1 ;  /* 0x3f8000000c0b7423 */ /* 0x000fc8000001000b */
[----:B------:R-:W-:Y:S01]  /*15860*/  FMUL.FTZ R18, R14, R11 ;  /* 0x0000000b0e127220 */ /* 0x000fe20000410000 */
[----:B----4-:R-:W-:Y:S02]  /*15870*/  SHF.L.U32 R14, R25, 0x10, RZ ;  /* 0x00000010190e7819 */ /* 0x010fe400000006ff */
[----:B------:R-:W4:Y:S01]  /*15880*/  LDL.LU R25, [R1+0x244] ;  /* 0x0002440001197983 */ /* 0x000f220000300800 */
[----:B------:R-:W-:-:S04]  /*15890*/  FFMA.FTZ R12, R4, R0, R3 ;  /* 0x00000000040c7223 */ /* 0x000fc80000010003 */
[----:B------:R-:W-:-:S06]  /*158a0*/  FMUL.FTZ R11, R12, -1.4426950216293334961 ;  /* 0xbfb8aa3b0c0b7820 */ /* 0x000fcc0000410000 */
[----:B------:R-:W0:Y:S01]  /*158b0*/  MUFU.EX2 R11, R11 ;  /* 0x0000000b000b7308 */ /* 0x000e220000000800 */
[----:B------:R-:W-:Y:S01]  /*158c0*/  SHF.L.U32 R22, R37, 0x10, RZ ;  /* 0x0000001025167819 */ /* 0x000fe200000006ff */
[----:B------:R1:W-:Y:S01]  /*158d0*/  STL [R1+0x458], R0 ;  /* 0x0004580001007387 */ /* 0x0003e20000100800 */
[----:B0-----:R-:W-:-:S03]  /*158e0*/  FADD.FTZ R11, R11, 1 ;  /* 0x3f8000000b0b7421 */ /* 0x001fc60000010000 */
[----:B------:R0:W-:Y:S04]  /*158f0*/  STL [R1+0x258], R6 ;  /* 0x0002580601007387 */ /* 0x0001e80000100800 */
[----:B------:R-:W4:Y:S01]  /*15900*/  LDL.LU R37, [R1+0x4c0] ;  /* 0x0004c00001257983 */ /* 0x000f220000300800 */
        /* <DEDUP_REMOVED lines=17> */
[----:B------:R-:W-:-:S04]  /*15a20*/  FFMA.FTZ R11, R12, R11, 1 ;  /* 0x3f8000000c0b7423 */ /* 0x000fc8000001000b */
[----:B-1----:R-:W-:Y:S01]  /*15a30*/  FMUL.FTZ R6, R14, R11 ;  /* 0x0000000b0e067220 */ /* 0x002fe20000410000 */
[----:B------:R-:W-:Y:S02]  /*15a40*/  SHF.L.U32 R14, R51, 0x10, RZ ;  /* 0x00000010330e7819 */ /* 0x000fe400000006ff */
[----:B------:R-:W3:Y:S01]  /*15a50*/  LDL.LU R51, [R1+0x238] ;  /* 0x0002380001337983 */ /* 0x000ee20000300800 */
[----:B--2---:R-:W-:-:S03]  /*15a60*/  SHF.L.U32 R22, R24, 0x10, RZ ;  /* 0x0000001018167819 */ /* 0x004fc600000006ff */
[----:B------:R-:W2:Y:S02]  /*15a70*/  LDL.LU R24, [R1+0x4c4] ;  /* 0x0004c40001187983 */ /* 0x000ea40000300800 */
[----:B------:R-:W-:Y:S02]  /*15a80*/  FADD.FTZ R22, R22, -UR28 ;  /* 0x8000001c16167e21 */ /* 0x000fe40008010000 */
[----:B------:R0:W-:Y:S02]  /*15a90*/  STL [R1+0x444], R0 ;  /* 0x0004440001007387 */ /* 0x0001e40000100800 */
[----:B0-----:R-:W-:Y:S01]  /*15aa0*/  FMUL.FTZ R0, R22, UR16 ;  /* 0x0000001016007c20 */ /* 0x001fe20008410000 */
[----:B----4-:R-:W-:Y:S02]  /*15ab0*/  SHF.L.U32 R22, R25, 0x10, RZ ;  /* 0x0000001019167819 */ /* 0x010fe400000006ff */
[----:B------:R-:W4:Y:S01]  /*15ac0*/  LDL.LU R25, [R1+0x4b8] ;  /* 0x0004b80001197983 */ /* 0x000f220000300800 */
[----:B------:R-:W-:-:S02]  /*15ad0*/  FFMA.FTZ R12, R4, R0, R3 ;  /* 0x00000000040c7223 */ /* 0x000fc40000010003 */
[----:B------:R-:W-:Y:S02]  /*15ae0*/  FADD.FTZ R22, R22, -UR28 ;  /* 0x8000001c16167e21 */ /* 0x000fe40008010000 */
[----:B------:R-:W-:Y:S01]  /*15af0*/  FMUL.FTZ R11, R12, -1.4426950216293334961 ;  /* 0xbfb8aa3b0c0b7820 */ /* 0x000fe20000410000 */
[----:B------:R0:W-:Y:S05]  /*15b00*/  STL [R1+0x440], R0 ;  /* 0x0004400001007387 */ /* 0x0001ea0000100800 */
[----:B------:R-:W1:Y:S01]  /*15b10*/  MUFU.EX2 R11, R11 ;  /* 0x0000000b000b7308 */ /* 0x000e620000000800 */
[----:B0-----:R-:W-:Y:S01]  /*15b20*/  FMUL.FTZ R0, R22, UR16 ;  /* 0x0000001016007c20 */ /* 0x001fe20008410000 */
[----:B------:R-:W-:-:S02]  /*15b30*/  SHF.L.U32 R22, R37, 0x10, RZ ;  /* 0x0000001025167819 */ /* 0x000fc400000006ff */
[----:B------:R-:W4:Y:S01]  /*15b40*/  LDL.LU R37, [R1+0x4bc] ;  /* 0x0004bc0001257983 */ /* 0x000f220000300800 */
[----:B-1----:R-:W-:-:S06]  /*15b50*/  FADD.FTZ R11, R11, 1 ;  /* 0x3f8000000b0b7421 */ /* 0x002fcc0000010000 */
[----:B------:R-:W0:Y:S01]  /*15b60*/  MUFU.RCP R11, R11 ;  /* 0x0000000b000b7308 */ /* 0x000e220000001000 */
[----:B------:R-:W-:Y:S01]  /*15b70*/  STL [R1+0x434], R0 ;  /* 0x0004340001007387 */ /* 0x000fe20000100800 */
        /* <DEDUP_REMOVED lines=14> */
[----:B---3--:R-:W-:-:S05]  /*15c60*/  SHF.L.U32 R23, R23, 0x10, RZ ;  /* 0x0000001017177819 */ /* 0x008fca00000006ff */
[----:B------:R-:W-:-:S04]  /*15c70*/  FADD.FTZ R23, R23, -UR28 ;  /* 0x8000001c17177e21 */ /* 0x000fc80008010000 */
[----:B------:R-:W-:Y:S01]  /*15c80*/  FMUL.FTZ R0, R23, UR16 ;  /* 0x0000001017007c20 */ /* 0x000fe20008410000 */
[----:B------:R-:W-:Y:S02]  /*15c90*/  SHF.L.U32 R23, R51, 0x10, RZ ;  /* 0x0000001033177819 */ /* 0x000fe400000006ff */
[----:B------:R-:W3:Y:S01]  /*15ca0*/  LDL.LU R51, [R1+0x4a8] ;  /* 0x0004a80001337983 */ /* 0x000ee20000300800 */
[----:B------:R-:W-:-:S04]  /*15cb0*/  FFMA.FTZ R14, R4, R0, R3 ;  /* 0x00000000040e7223 */ /* 0x000fc80000010003 */
[----:B------:R-:W-:-:S06]  /*15cc0*/  FMUL.FTZ R12, R14, -1.4426950216293334961 ;  /* 0xbfb8aa3b0e0c7820 */ /* 0x000fcc0000410000 */
[----:B------:R-:W0:Y:S02]  /*15cd0*/  MUFU.EX2 R12, R12 ;  /* 0x0000000c000c7308 */ /* 0x000e240000000800 */
[----:B0-----:R-:W-:-:S06]  /*15ce0*/  FADD.FTZ R12, R12, 1 ;  /* 0x3f8000000c0c7421 */ /* 0x001fcc0000010000 */
[----:B------:R-:W0:Y:S01]  /*15cf0*/  MUFU.RCP R12, R12 ;  /* 0x0000000c000c7308 */ /* 0x000e220000001000 */
[----:B--2---:R-:W-:Y:S02]  /*15d00*/  SHF.L.U32 R22, R24, 0x10, RZ ;  /* 0x0000001018167819 */ /* 0x004fe400000006ff */
[----:B------:R-:W2:Y:S04]  /*15d10*/  LDL.LU R24, [R1+0x230] ;  /* 0x0002300001187983 */ /* 0x000ea80000300800 */
[----:B------:R1:W-:Y:S01]  /*15d20*/  STL [R1+0x268], R6 ;  /* 0x0002680601007387 */ /* 0x0003e20000100800 */
[----:B0-----:R-:W-:Y:S01]  /*15d30*/  FMUL.FTZ R22, R22, R12 ;  /* 0x0000000c16167220 */ /* 0x001fe20000410000 */
[----:B------:R-:W-:-:S04]  /*15d40*/  FADD.FTZ R12, -R12, 1 ;  /* 0x3f8000000c0c7421 */ /* 0x000fc80000010100 */
[----:B------:R-:W-:-:S04]  /*15d50*/  FFMA.FTZ R12, R14, R12, 1 ;  /* 0x3f8000000e0c7423 */ /* 0x000fc8000001000c */
[----:B-1----:R-:W-:Y:S01]  /*15d60*/  FMUL.FTZ R6, R22, R12 ;  /* 0x0000000c16067220 */ /* 0x002fe20000410000 */
[----:B----4-:R-:W-:Y:S02]  /*15d70*/  SHF.L.U32 R22, R25, 0x10, RZ ;  /* 0x0000001019167819 */ /* 0x010fe400000006ff */
[----:B------:R-:W4:Y:S01]  /*15d80*/  LDL.LU R25, [R1+0x234] ;  /* 0x0002340001197983 */ /* 0x000f220000300800 */
[----:B------:R-:W-:-:S03]  /*15d90*/  FADD.FTZ R23, R23, -UR28 ;  /* 0x8000001c17177e21 */ /* 0x000fc60008010000 */
[----:B------:R0:W-:Y:S02]  /*15da0*/  STL [R1+0x430], R0 ;  /* 0x0004300001007387 */ /* 0x0001e40000100800 */
        /* <DEDUP_REMOVED lines=15> */
[----:B------:R-:W-:Y:S01]  /*15ea0*/  FFMA.FTZ R22, R4, R0, R3 ;  /* 0x0000000004167223 */ /* 0x000fe20000010003 */
[----:B------:R-:W-:Y:S02]  /*15eb0*/  SHF.L.U32 R23, R37, 0x10, RZ ;  /* 0x0000001025177819 */ /* 0x000fe400000006ff */
        /* <DEDUP_REMOVED lines=11> */
[----:B------:R-:W3:Y:S04]  /*15f70*/  LDL.LU R51, [R1+0x22c] ;  /* 0x00022c0001337983 */ /* 0x000ee80000300800 */
[----:B------:R0:W-:Y:S01]  /*15f80*/  STL [R1+0x418], R0 ;  /* 0x0004180001007387 */ /* 0x0001e20000100800 */
[----:B--2---:R-:W-:-:S05]  /*15f90*/  SHF.L.U32 R24, R24, 0x10, RZ ;  /* 0x0000001018187819 */ /* 0x004fca00000006ff */
[----:B------:R-:W-:-:S04]  /*15fa0*/  FADD.FTZ R24, R24, -UR28 ;  /* 0x8000001c18187e21 */ /* 0x000fc80008010000 */
[----:B0-----:R-:W-:-:S04]  /*15fb0*/  FMUL.FTZ R0, R24, UR16 ;  /* 0x0000001018007c20 */ /* 0x001fc80008410000 */
[----:B------:R-:W-:-:S04]  /*15fc0*/  FFMA.FTZ R22, R5, R0, R2 ;  /* 0x0000000005167223 */ /* 0x000fc80000010002 */
[----:B------:R-:W-:Y:S01]  /*15fd0*/  FMUL.FTZ R12, R22, -1.4426950216293334961 ;  /* 0xbfb8aa3b160c7820 */ /* 0x000fe20000410000 */
[----:B----4-:R-:W-:Y:S02]  /*15fe0*/  SHF.L.U32 R24, R25, 0x10, RZ ;  /* 0x0000001019187819 */ /* 0x010fe400000006ff */
[----:B------:R-:W2:Y:S03]  /*15ff0*/  LDL.LU R25, [R1+0x214] ;  /* 0x0002140001197983 */ /* 0x000ea60000300800 */
[----:B------:R-:W0:Y:S01]  /*16000*/  MUFU.EX2 R12, R12 ;  /* 0x0000000c000c7308 */ /* 0x000e220000000800 */
[----:B------:R-:W-:Y:S01]  /*16010*/  FADD.FTZ R24, R24, -UR28 ;  /* 0x8000001c18187e21 */ /* 0x000fe20008010000 */
[----:B------:R1:W-:Y:S01]  /*16020*/  STL [R1+0x410], R0 ;  /* 0x0004100001007387 */ /* 0x0003e20000100800 */
[----:B0-----:R-:W-:Y:S02]  /*16030*/  FADD.FTZ R12, R12, 1 ;  /* 0x3f8000000c0c7421 */ /* 0x001fe40000010000 */
[----:B-1----:R-:W-:Y:S01]  /*16040*/  FMUL.FTZ R0, R24, UR16 ;  /* 0x0000001018007c20 */ /* 0x002fe20008410000 */
[----:B------:R-:W-:-:S02]  /*16050*/  SHF.L.U32 R24, R36, 0x10, RZ ;  /* 0x0000001024187819 */ /* 0x000fc400000006ff */
[----:B------:R-:W4:Y:S01]  /*16060*/  LDL.LU R36, [R1+0x218] ;  /* 0x0002180001247983 */ /* 0x000f220000300800 */
[----:B------:R-:W0:Y:S03]  /*16070*/  MUFU.RCP R12, R12 ;  /* 0x0000000c000c7308 */ /* 0x000e260000001000 */
[----:B------:R1:W-:Y:S01]  /*16080*/  STL [R1+0x2d0], R6 ;  /* 0x0002d00601007387 */ /* 0x0003e20000100800 */
[----:B0-----:R-:W-:Y:S01]  /*16090*/  FMUL.FTZ R23, R23, R12 ;  /* 0x0000000c17177220 */ /* 0x001fe20000410000 */
[----:B------:R-:W-:-:S04]  /*160a0*/  FADD.FTZ R12, -R12, 1 ;  /* 0x3f8000000c0c7421 */ /* 0x000fc80000010100 */
[----:B------:R-:W-:-:S04]  /*160b0*/  FFMA.FTZ R12, R22, R12, 1 ;  /* 0x3f800000160c7423 */ /* 0x000fc8000001000c */
[----:B-1----:R-:W-:Y:S01]  /*160c0*/  FMUL.FTZ R6, R23, R12 ;  /* 0x0000000c17067220 */ /* 0x002fe20000410000 */
[----:B------:R-:W-:Y:S02]  /*160d0*/  SHF.L.U32 R23, R35, 0x10, RZ ;  /* 0x0000001023177819 */ /* 0x000fe400000006ff */
[----:B------:R-:W4:Y:S01]  /*160e0*/  LDL.LU R35, [R1+0x21c] ;  /* 0x00021c0001237983 */ /* 0x000f220000300800 */
[----:B------:R-:W-:Y:S01]  /*160f0*/  FADD.FTZ R24, R24, -UR28 ;  /* 0x8000001c18187e21 */ /* 0x000fe20008010000 */
[----:B------:R-:W-:Y:S02]  /*16100*/  FFMA.FTZ R22, R4, R0, R3 ;  /* 0x0000000004167223 */ /* 0x000fe40000010003 */
[----:B------:R0:W-:Y:S02]  /*16110*/  STL [R1+0x404], R0 ;  /* 0x0004040001007387 */ /* 0x0001e40000100800 */
[----:B------:R-:W-:Y:S01]  /*16120*/  FMUL.FTZ R12, R22, -1.4426950216293334961 ;  /* 0xbfb8aa3b160c7820 */ /* 0x000fe20000410000 */
[----:B0-----:R-:W-:-:S05]  /*16130*/  FMUL.FTZ R0, R24, UR16 ;  /* 0x0000001018007c20 */ /* 0x001fca0008410000 */
[----:B------:R-:W0:Y:S01]  /*16140*/  MUFU.EX2 R12, R12 ;  /* 0x0000000c000c7308 */ /* 0x000e220000000800 */
[----:B------:R-:W-:Y:S02]  /*16150*/  SHF.L.U32 R24, R37, 0x10, RZ ;  /* 0x0000001025187819 */ /* 0x000fe400000006ff */
[----:B------:R-:W4:Y:S01]  /*16160*/  LDL.LU R37, [R1+0x478] ;  /* 0x0004780001257983 */ /* 0x000f220000300800 */
        /* <DEDUP_REMOVED lines=9> */
[----:B------:R0:W-:Y:S02]  /*16200*/  STL [R1+0x2d4], R6 ;  /* 0x0002d40601007387 */ /* 0x0001e40000100800 */
[----:B0-----:R-:W-:Y:S01]  /*16210*/  FMUL.FTZ R6, R23, R12 ;  /* 0x0000000c17067220 */ /* 0x001fe20000410000 */
[----:B------:R-:W-:-:S06]  /*16220*/  FMUL.FTZ R12, R22, -1.4426950216293334961 ;  /* 0xbfb8aa3b160c7820 */ /* 0x000fcc0000410000 */
[----:B------:R-:W0:Y:S02]  /*16230*/  MUFU.EX2 R12, R12 ;  /* 0x0000000c000c7308 */ /* 0x000e240000000800 */
[----:B0-----:R-:W-:-:S06]  /*16240*/  FADD.FTZ R12, R12, 1 ;  /* 0x3f8000000c0c7421 */ /* 0x001fcc0000010000 */
[----:B------:R-:W0:Y:S01]  /*16250*/  MUFU.RCP R12, R12 ;  /* 0x0000000c000c7308 */ /* 0x000e220000001000 */
[----:B------:R-:W-:Y:S02]  /*16260*/  SHF.L.U32 R23, R34, 0x10, RZ ;  /* 0x0000001022177819 */ /* 0x000fe400000006ff */
[----:B------:R-:W4:Y:S01]  /*16270*/  LDL.LU R34, [R1+0x474] ;  /* 0x0004740001227983 */ /* 0x000f220000300800 */
[----:B---3--:R-:W-:-:S03]  /*16280*/  SHF.L.U32 R24, R51, 0x10, RZ ;  /* 0x0000001033187819 */ /* 0x008fc600000006ff */
[----:B------:R-:W3:Y:S01]  /*16290*/  LDL.LU R51, [R1+0x470] ;  /* 0x0004700001337983 */ /* 0x000ee20000300800 */
        /* <DEDUP_REMOVED lines=10> */
[----:B--2---:R-:W-:Y:S01]  /*16340*/  SHF.L.U32 R25, R25, 0x10, RZ ;  /* 0x0000001019197819 */ /* 0x004fe200000006ff */
[----:B0-----:R-:W-:Y:S01]  /*16350*/  FMUL.FTZ R24, R24, R22 ;  /* 0x0000001618187220 */ /* 0x001fe20000410000 */
[----:B------:R-:W-:-:S03]  /*16360*/  FADD.FTZ R22, -R22, 1 ;  /* 0x3f80000016167421 */ /* 0x000fc60000010100 */
[----:B------:R-:W-:Y:S01]  /*16370*/  FADD.FTZ R25, R25, -UR28 ;  /* 0x8000001c19197e21 */ /* 0x000fe20008010000 */
[----:B------:R-:W-:-:S03]  /*16380*/  FFMA.FTZ R22, R23, R22, 1 ;  /* 0x3f80000017167423 */ /* 0x000fc60000010016 */
[----:B-1----:R-:W-:Y:S01]  /*16390*/  FMUL.FTZ R0, R25, UR16 ;  /* 0x0000001019007c20 */ /* 0x002fe20008410000 */
[----:B------:R0:W-:Y:S03]  /*163a0*/  STL [R1+0x2d8], R6 ;  /* 0x0002d80601007387 */ /* 0x0001e60000100800 */
[----:B------:R-:W-:Y:S01]  /*163b0*/  FFMA.FTZ R23, R5, R0, R2 ;  /* 0x0000000005177223 */ /* 0x000fe20000010002 */
[----:B0-----:R-:W-:-:S03]  /*163c0*/  FMUL.FTZ R6, R24, R22 ;  /* 0x0000001618067220 */ /* 0x001fc60000410000 */
[----:B------:R-:W-:-:S06]  /*163d0*/  FMUL.FTZ R22, R23, -1.4426950216293334961 ;  /* 0xbfb8aa3b17167820 */ /* 0x000fcc0000410000 */
[----:B------:R-:W0:Y:S01]  /*163e0*/  MUFU.EX2 R22, R22 ;  /* 0x0000001600167308 */ /* 0x000e220000000800 */
[----:B----4-:R-:W-:Y:S02]  /*163f0*/  SHF.L.U32 R25, R36, 0x10, RZ ;  /* 0x0000001024197819 */ /* 0x010fe400000006ff */
[----:B------:R-:W2:Y:S01]  /*16400*/  LDL.LU R36, [R1+0x47c] ;  /* 0x00047c0001247983 */ /* 0x000ea20000300800 */
[----:B0-----:R-:W-:-:S06]  /*16410*/  FADD.FTZ R22, R22, 1 ;  /* 0x3f80000016167421 */ /* 0x001fcc0000010000 */
[----:B------:R-:W0:Y:S01]  /*16420*/  MUFU.RCP R22, R22 ;  /* 0x0000001600167308 */ /* 0x000e220000001000 */
[----:B------:R-:W-:Y:S01]  /*16430*/  SHF.L.U32 R24, R35, 0x10, RZ ;  /* 0x0000001023187819 */ /* 0x000fe200000006ff */
[----:B------:R-:W-:Y:S01]  /*16440*/  FADD.FTZ R25, R25, -UR28 ;  /* 0x8000001c19197e21 */ /* 0x000fe20008010000 */
[----:B------:R1:W-:Y:S04]  /*16450*/  STL [R1+0x3dc], R0 ;  /* 0x0003dc0001007387 */ /* 0x0003e80000100800 */
[----:B------:R4:W-:Y:S01]  /*16460*/  STL [R1+0x2e0], R6 ;  /* 0x0002e00601007387 */ /* 0x0009e20000100800 */
[----:B0-----:R-:W-:Y:S01]  /*16470*/  FMUL.FTZ R24, R24, R22 ;  /* 0x0000001618187220 */ /* 0x001fe20000410000 */
[----:B------:R-:W-:-:S04]  /*16480*/  FADD.FTZ R22, -R22, 1 ;  /* 0x3f80000016167421 */ /* 0x000fc80000010100 */
[----:B------:R-:W-:Y:S01]  /*16490*/  FFMA.FTZ R22, R23, R22, 1 ;  /* 0x3f80000017167423 */ /* 0x000fe20000010016 */
[----:B-1----:R-:W-:-:S03]  /*164a0*/  FMUL.FTZ R0, R25, UR16 ;  /* 0x0000001019007c20 */ /* 0x002fc60008410000 */
[----:B----4-:R-:W-:Y:S01]  /*164b0*/  FMUL.FTZ R6, R24, R22 ;  /* 0x0000001618067220 */ /* 0x010fe20000410000 */
[----:B------:R0:W-:Y:S04]  /*164c0*/  STL [R1+0x28c], R17 ;  /* 0x00028c1101007387 */ /* 0x0001e80000100800 */
[----:B------:R1:W-:Y:S04]  /*164d0*/  STL [R1+0x5e8], R16 ;  /* 0x0005e81001007387 */ /* 0x0003e80000100800 */
[----:B------:R-:W-:Y:S04]  /*164e0*/  STL [R1+0x748], R7 ;  /* 0x0007480701007387 */ /* 0x000fe80000100800 */
[----:B------:R-:W-:Y:S04]  /*164f0*/  STL [R1+0x754], R8 ;  /* 0x0007540801007387 */ /* 0x000fe80000100800 */
[----:B------:R-:W-:Y:S04]  /*16500*/  STL [R1+0x744], R9 ;  /* 0x0007440901007387 */ /* 0x000fe80000100800 */
[----:B------:R-:W-:Y:S04]  /*16510*/  STL [R1+0x760], R10 ;  /* 0x0007600a01007387 */ /* 0x000fe80000100800 */
[----:B------:R4:W-:Y:S04]  /*16520*/  STL [R1+0x73c], R21 ;  /* 0x00073c1501007387 */ /* 0x0009e80000100800 */
[----:B------:R-:W-:Y:S04]  /*16530*/  STL [R1+0x740], R20 ;  /* 0x0007401401007387 */ /* 0x000fe80000100800 */
[----:B------:R-:W-:Y:S04]  /*16540*/  STL [R1+0x738], R13 ;  /* 0x0007380d01007387 */ /* 0x000fe80000100800 */
[----:B------:R-:W-:Y:S04]  /*16550*/  STL [R1+0x734], R18 ;  /* 0x0007341201007387 */ /* 0x000fe80000100800 */
[----:B------:R4:W-:Y:S04]  /*16560*/  STL [R1+0x3f4], R0 ;  /* 0x0003f40001007387 */ /* 0x0009e80000100800 */
[----:B------:R4:W-:Y:S04]  /*16570*/  STL [R1+0x2e4], R6 ;  /* 0x0002e40601007387 */ /* 0x0009e80000100800 */
[----:B------:R-:W2:Y:S01]  /*16580*/  LDL.LU R35, [R1+0x460] ;  /* 0x0004600001237983 */ /* 0x000ea20000300800 */
[----:B------:R-:W-:Y:S01]  /*16590*/  FFMA.FTZ R22, R4, R0, R3 ;  /* 0x0000000004167223 */ /* 0x000fe20000010003 */
[----:B------:R-:W-:-:S02]  /*165a0*/  SHF.L.U32 R24, R37, 0x10, RZ ;  /* 0x0000001025187819 */ /* 0x000fc400000006ff */
[----:B------:R-:W2:Y:S01]  /*165b0*/  LDL.LU R37, [R1+0x464] ;  /* 0x0004640001257983 */ /* 0x000ea20000300800 */
[----:B------:R-:W-:Y:S01]  /*165c0*/  FMUL.FTZ R23, R22, -1.4426950216293334961 ;  /* 0xbfb8aa3b16177820 */ /* 0x000fe20000410000 */
[----:B------:R-:W-:Y:S02]  /*165d0*/  SHF.L.U32 R15, R15, 0x10, RZ ;  /* 0x000000100f0f7819 */ /* 0x000fe400000006ff */
[----:B------:R-:W2:Y:S03]  /*165e0*/  LDL.LU R52, [R1+0x374] ;  /* 0x0003740001347983 */ /* 0x000ea60000300800 */
[----:B------:R-:W4:Y:S01]  /*165f0*/  MUFU.EX2 R23, R23 ;  /* 0x0000001700177308 */ /* 0x000f220000000800 */
[----:B------:R-:W-:Y:S01]  /*16600*/  SHF.L.U32 R50, R50, 0x10, RZ ;  /* 0x0000001032327819 */ /* 0x000fe200000006ff */
[----:B------:R-:W2:Y:S01]  /*16610*/  LDL.LU R65, [R1+0x6ec] ;  /* 0x0006ec0001417983 */ /* 0x000ea20000300800 */
[----:B------:R-:W-:-:S02]  /*16620*/  SHF.L.U32 R48, R48, 0x10, RZ ;  /* 0x0000001030307819 */ /* 0x000fc400000006ff */
[----:B------:R-:W-:Y:S01]  /*16630*/  SHF.L.U32 R46, R46, 0x10, RZ ;  /* 0x000000102e2e7819 */ /* 0x000fe200000006ff */
[----:B0-----:R-:W2:Y:S01]  /*16640*/  LDL.LU R17, [R1+0x6f8] ;  /* 0x0006f80001117983 */ /* 0x001ea20000300800 */
[----:B------:R-:W-:Y:S02]  /*16650*/  SHF.L.U32 R44, R44, 0x10, RZ ;  /* 0x000000102c2c7819 */ /* 0x000fe400000006ff */
[----:B------:R-:W-:Y:S01]  /*16660*/  SHF.L.U32 R42, R42, 0x10, RZ ;  /* 0x000000102a2a7819 */ /* 0x000fe200000006ff */
[----:B-1----:R-:W2:Y:S01]  /*16670*/  LDL.LU R16, [R1+0x6fc] ;  /* 0x0006fc0001107983 */ /* 0x002ea20000300800 */
[----:B------:R-:W-:Y:S02]  /*16680*/  SHF.L.U32 R40, R40, 0x10, RZ ;  /* 0x0000001028287819 */ /* 0x000fe400000006ff */
[----:B------:R-:W-:Y:S01]  /*16690*/  SHF.L.U32 R49, R49, 0x10, RZ ;  /* 0x0000001031317819 */ /* 0x000fe200000006ff */
[----:B----4-:R-:W4:Y:S01]  /*166a0*/  LDL.LU R21, [R1+0x704] ;  /* 0x0007040001157983 */ /* 0x010f220000300800 */
[----:B------:R-:W-:Y:S01]  /*166b0*/  FADD.FTZ R23, R23, 1 ;  /* 0x3f80000017177421 */ /* 0x000fe20000010000 */
[----:B------:R-:W-:-:S02]  /*166c0*/  SHF.L.U32 R38, R38, 0x10, RZ ;  /* 0x0000001026267819 */ /* 0x000fc400000006ff */
[----:B------:R-:W4:Y:S03]  /*166d0*/  LDL.LU R8, [R1+0x694] ;  /* 0x0006940001087983 */ /* 0x000f260000300800 */
[----:B------:R-:W0:Y:S01]  /*166e0*/  MUFU.RCP R23, R23 ;  /* 0x0000001700177308 */ /* 0x000e220000001000 */
[----:B------:R-:W-:Y:S01]  /*166f0*/  FADD.FTZ R15, R15, -UR28 ;  /* 0x8000001c0f0f7e21 */ /* 0x000fe20008010000 */
[----:B------:R-:W-:Y:S01]  /*16700*/  SHF.L.U32 R47, R47, 0x10, RZ ;  /* 0x000000102f2f7819 */ /* 0x000fe200000006ff */
[----:B------:R-:W4:Y:S02]  /*16710*/  LDL.LU R10, [R1+0x708] ;  /* 0x00070800010a7983 */ /* 0x000f240000300800 */
[----:B------:R-:W-:Y:S01]  /*16720*/  FMUL.FTZ R0, R15, UR16 ;  /* 0x000000100f007c20 */ /* 0x000fe20008410000 */
        /* <DEDUP_REMOVED lines=13> */
[----:B------:R-:W-:Y:S01]  /*16800*/  FFMA.FTZ R22, R5, R0, R2 ;  /* 0x0000000005167223 */ /* 0x000fe20000010002 */
[----:B------:R-:W4:Y:S03]  /*16810*/  LDL.LU R13, [R1+0x658] ;  /* 0x00065800010d7983 */ /* 0x000f260000300800 */
[----:B------:R-:W-:-:S06]  /*16820*/  FMUL.FTZ R15, R22, -1.4426950216293334961 ;  /* 0xbfb8aa3b160f7820 */ /* 0x000fcc0000410000 */
[----:B------:R-:W0:Y:S01]  /*16830*/  MUFU.EX2 R15, R15 ;  /* 0x0000000f000f7308 */ /* 0x000e220000000800 */
[----:B------:R-:W-:Y:S01]  /*16840*/  FMUL.FTZ R6, R24, R23 ;  /* 0x0000001718067220 */ /* 0x000fe20000410000 */
[----:B0-----:R-:W-:-:S06]  /*16850*/  FADD.FTZ R15, R15, 1 ;  /* 0x3f8000000f0f7421 */ /* 0x001fcc0000010000 */
[----:B------:R3:W0:Y:S02]  /*16860*/  MUFU.RCP R24, R15 ;  /* 0x0000000f00187308 */ /* 0x0006240000001000 */
[----:B---3--:R-:W-:Y:S02]  /*16870*/  SHF.L.U32 R15, R51, 0x10, RZ ;  /* 0x00000010330f7819 */ /* 0x008fe400000006ff */
[----:B------:R-:W3:Y:S01]  /*16880*/  LDL.LU R51, [R1+0x468] ;  /* 0x0004680001337983 */ /* 0x000ee20000300800 */
[----:B------:R-:W-:-:S03]  /*16890*/  SHF.L.U32 R23, R34, 0x10, RZ ;  /* 0x0000001022177819 */ /* 0x000fc600000006ff */
[----:B------:R-:W4:Y:S02]  /*168a0*/  LDL.LU R34, [R1+0x46c] ;  /* 0x00046c0001227983 */ /* 0x000f240000300800 */
[----:B------:R-:W-:Y:S01]  /*168b0*/  FADD.FTZ R23, R23, -UR28 ;  /* 0x8000001c17177e21 */ /* 0x000fe20008010000 */
[----:B0-----:R-:W-:Y:S01]  /*168c0*/  FMUL.FTZ R15, R15, R24 ;  /* 0x000000180f0f7220 */ /* 0x001fe20000410000 */
        /* <DEDUP_REMOVED lines=20> */
[----:B------:R-:W2:Y:S03]  /*16a10*/  LDL.LU R35, [R1+0x44c] ;  /* 0x00044c0001237983 */ /* 0x000ea60000300800 */
        /* <DEDUP_REMOVED lines=8> */
[----:B------:R-:W2:Y:S01]  /*16aa0*/  LDL.LU R37, [R1+0x450] ;  /* 0x0004500001257983 */ /* 0x000ea20000300800 */
[----:B---3--:R-:W-:-:S03]  /*16ab0*/  SHF.L.U32 R23, R51, 0x10, RZ ;  /* 0x0000001033177819 */ /* 0x008fc600000006ff */
[----:B------:R-:W3:Y:S01]  /*16ac0*/  LDL.LU R51, [R1+0x488] ;  /* 0x0004880001337983 */ /* 0x000ee20000300800 */
        /* <DEDUP_REMOVED lines=17> */
[----:B------:R-:W-:-:S02]  /*16be0*/  FADD.FTZ R24, -R24, 1 ;  /* 0x3f80000018187421 */ /* 0x000fc40000010100 */
[----:B------:R0:W-:Y:S02]  /*16bf0*/  STL [R1+0x34c], R6 ;  /* 0x00034c0601007387 */ /* 0x0001e40000100800 */
[----:B------:R-:W-:Y:S01]  /*16c00*/  FFMA.FTZ R24, R22, R24, 1 ;  /* 0x3f80000016187423 */ /* 0x000fe20000010018 */
[----:B--2---:R-:W-:Y:S02]  /*16c10*/  SHF.L.U32 R23, R36, 0x10, RZ ;  /* 0x0000001024177819 */ /* 0x004fe400000006ff */
[----:B------:R-:W2:Y:S03]  /*16c20*/  LDL.LU R36, [R1+0x48c] ;  /* 0x00048c0001247983 */ /* 0x000ea60000300800 */
[----:B------:R-:W-:-:S04]  /*16c30*/  FADD.FTZ R23, R23, -UR28 ;  /* 0x8000001c17177e21 */ /* 0x000fc80008010000 */
[----:B-1----:R-:W-:Y:S01]  /*16c40*/  FMUL.FTZ R0, R23, UR16 ;  /* 0x0000001017007c20 */ /* 0x002fe20008410000 */
[----:B0-----:R-:W-:-:S03]  /*16c50*/  FMUL.FTZ R6, R15, R24 ;  /* 0x000000180f067220 */ /* 0x001fc60000410000 */
[----:B------:R-:W-:-:S04]  /*16c60*/  FFMA.FTZ R22, R5, R0, R2 ;  /* 0x0000000005167223 */ /* 0x000fc80000010002 */
[----:B------:R-:W-:-:S06]  /*16c70*/  FMUL.FTZ R15, R22, -1.4426950216293334961 ;  /* 0xbfb8aa3b160f7820 */ /* 0x000fcc0000410000 */
[----:B------:R-:W0:Y:S02]  /*16c80*/  MUFU.EX2 R15, R15 ;  /* 0x0000000f000f7308 */ /* 0x000e240000000800 */
[----:B0-----:R-:W-:-:S06]  /*16c90*/  FADD.FTZ R15, R15, 1 ;  /* 0x3f8000000f0f7421 */ /* 0x001fcc0000010000 */
[----:B------:R0:W1:Y:S02]  /*16ca0*/  MUFU.RCP R24, R15 ;  /* 0x0000000f00187308 */ /* 0x0000640000001000 */
[----:B0-----:R-:W-:Y:S02]  /*16cb0*/  SHF.L.U32 R15, R35, 0x10, RZ ;  /* 0x00000010230f7819 */ /* 0x001fe400000006ff */
[----:B------:R-:W2:Y:S03]  /*16cc0*/  LDL.LU R35, [R1+0x498] ;  /* 0x0004980001237983 */ /* 0x000ea60000300800 */
[----:B-1----:R-:W-:Y:S01]  /*16cd0*/  FMUL.FTZ R15, R15, R24 ;  /* 0x000000180f0f7220 */ /* 0x002fe20000410000 */
        /* <DEDUP_REMOVED lines=32> */
[----:B------:R-:W2:Y:S04]  /*16ee0*/  LDL.LU R36, [R1+0x4dc] ;  /* 0x0004dc0001247983 */ /* 0x000ea80000300800 */
[----:B------:R-:W-:Y:S01]  /*16ef0*/  STL [R1+0x3d4], R0 ;  /* 0x0003d40001007387 */ /* 0x000fe20000100800 */
[----:B0-----:R-:W-:Y:S01]  /*16f00*/  FMUL.FTZ R15, R15, R24 ;  /* 0x000000180f0f7220 */ /* 0x001fe20000410000 */
[----:B------:R-:W-:-:S02]  /*16f10*/  FADD.FTZ R24, -R24, 1 ;  /* 0x3f80000018187421 */ /* 0x000fc40000010100 */
[----:B------:R0:W-:Y:S02]  /*16f20*/  STL [R1+0x33c], R6 ;  /* 0x00033c0601007387 */ /* 0x0001e40000100800 */
[----:B------:R-:W-:-:S04]  /*16f30*/  FFMA.FTZ R24, R22, R24, 1 ;  /* 0x3f80000016187423 */ /* 0x000fc80000010018 */
        /* <DEDUP_REMOVED lines=35> */
[----:B--2---:R-:W-:Y:S02]  /*17170*/  SHF.L.U32 R23, R36, 0x10, RZ ;  /* 0x0000001024177819 */ /* 0x004fe400000006ff */
        /* <DEDUP_REMOVED lines=179> */
[----:B------:R-:W2:Y:S01]  /*17cb0*/  LDL.LU R35, [R1+0x380] ;  /* 0x0003800001237983 */ /* 0x000ea20000300800 */
[----:B------:R-:W-:-:S03]  /*17cc0*/  SHF.L.U32 R23, R37, 0x10, RZ ;  /* 0x0000001025177819 */ /* 0x000fc600000006ff */
[----:B------:R-:W2:Y:S01]  /*17cd0*/  LDL.LU R37, [R1+0x384] ;  /* 0x0003840001257983 */ /* 0x000ea20000300800 */
[----:B---3--:R-:W-:-:S03]  /*17ce0*/  SHF.L.U32 R63, R51, 0x10, RZ ;  /* 0x00000010333f7819 */ /* 0x008fc600000006ff */
[----:B------:R-:W3:Y:S01]  /*17cf0*/  LDL.LU R51, [R1+0x5dc] ;  /* 0x0005dc0001337983 */ /* 0x000ee20000300800 */
[----:B-1----:R-:W-:Y:S01]  /*17d00*/  FMUL.FTZ R15, R15, R24 ;  /* 0x000000180f0f7220 */ /* 0x002fe20000410000 */
[----:B------:R-:W-:Y:S01]  /*17d10*/  FADD.FTZ R24, -R24, 1 ;  /* 0x3f80000018187421 */ /* 0x000fe20000010100 */
[----:B------:R-:W-:Y:S01]  /*17d20*/  FADD.FTZ R23, R23, -UR28 ;  /* 0x8000001c17177e21 */ /* 0x000fe20008010000 */
[----:B------:R0:W-:Y:S02]  /*17d30*/  STL [R1+0x39c], R0 ;  /* 0x00039c0001007387 */ /* 0x0001e40000100800 */
[----:B------:R-:W-:Y:S02]  /*17d40*/  FFMA.FTZ R24, R22, R24, 1 ;  /* 0x3f80000016187423 */ /* 0x000fe40000010018 */
[----:B------:R1:W-:Y:S01]  /*17d50*/  STL [R1+0x2fc], R6 ;  /* 0x0002fc0601007387 */ /* 0x0003e20000100800 */
[----:B0-----:R-:W-:Y:S01]  /*17d60*/  FMUL.FTZ R0, R23, UR16 ;  /* 0x0000001017007c20 */ /* 0x001fe20008410000 */
[----:B-1----:R-:W-:-:S03]  /*17d70*/  FMUL.FTZ R6, R15, R24 ;  /* 0x000000180f067220 */ /* 0x002fc60000410000 */
[----:B------:R-:W-:-:S04]  /*17d80*/  FFMA.FTZ R15, R5, R0, R2 ;  /* 0x00000000050f7223 */ /* 0x000fc80000010002 */
[----:B------:R-:W-:-:S06]  /*17d90*/  FMUL.FTZ R22, R15, -1.4426950216293334961 ;  /* 0xbfb8aa3b0f167820 */ /* 0x000fcc0000410000 */
[----:B------:R-:W0:Y:S02]  /*17da0*/  MUFU.EX2 R22, R22 ;  /* 0x0000001600167308 */ /* 0x000e240000000800 */
[----:B0-----:R-:W-:-:S06]  /*17db0*/  FADD.FTZ R22, R22, 1 ;  /* 0x3f80000016167421 */ /* 0x001fcc0000010000 */
[----:B------:R4:W0:Y:S01]  /*17dc0*/  MUFU.RCP R23, R22 ;  /* 0x0000001600177308 */ /* 0x0008220000001000 */
[----:B------:R1:W-:Y:S01]  /*17dd0*/  STL [R1+0x398], R0 ;  /* 0x0003980001007387 */ /* 0x0003e20000100800 */
[----:B----4-:R-:W-:-:S03]  /*17de0*/  SHF.L.U32 R22, R34, 0x10, RZ ;  /* 0x0000001022167819 */ /* 0x010fc600000006ff */
[----:B------:R-:W4:Y:S02]  /*17df0*/  LDL.LU R34, [R1+0x5e4] ;  /* 0x0005e40001227983 */ /* 0x000f240000300800 */
[----:B------:R-:W-:Y:S01]  /*17e00*/  FADD.FTZ R22, R22, -UR28 ;  /* 0x8000001c16167e21 */ /* 0x000fe20008010000 */
[----:B0-----:R-:W-:Y:S01]  /*17e10*/  FMUL.FTZ R63, R63, R23 ;  /* 0x000000173f3f7220 */ /* 0x001fe20000410000 */
[----:B------:R-:W-:Y:S02]  /*17e20*/  FADD.FTZ R23, -R23, 1 ;  /* 0x3f80000017177421 */ /* 0x000fe40000010100 */
[----:B-1----:R-:W-:Y:S02]  /*17e30*/  FMUL.FTZ R0, R22, UR16 ;  /* 0x0000001016007c20 */ /* 0x002fe40008410000 */
[----:B------:R-:W-:Y:S02]  /*17e40*/  FFMA.FTZ R23, R15, R23, 1 ;  /* 0x3f8000000f177423 */ /* 0x000fe40000010017 */
[----:B------:R-:W-:-:S04]  /*17e50*/  FFMA.FTZ R15, R4, R0, R3 ;  /* 0x00000000040f7223 */ /* 0x000fc80000010003 */
[----:B------:R-:W-:Y:S01]  /*17e60*/  FMUL.FTZ R22, R15, -1.4426950216293334961 ;  /* 0xbfb8aa3b0f167820 */ /* 0x000fe20000410000 */
[----:B--2---:R-:W-:Y:S02]  /*17e70*/  SHF.L.U32 R57, R36, 0x10, RZ ;  /* 0x0000001024397819 */ /* 0x004fe400000006ff */
[----:B------:R-:W2:Y:S03]  /*17e80*/  LDL.LU R36, [R1+0x370] ;  /* 0x0003700001247983 */ /* 0x000ea60000300800 */
        /* <DEDUP_REMOVED lines=8> */
[----:B------:R-:W-:-:S03]  /*17f10*/  SHF.L.U32 R22, R35, 0x10, RZ ;  /* 0x0000001023167819 */ /* 0x000fc600000006ff */
[----:B------:R-:W-:Y:S01]  /*17f20*/  FMUL.FTZ R57, R57, R23 ;  /* 0x0000001739397220 */ /* 0x000fe20000410000 */
[----:B------:R-:W2:Y:S01]  /*17f30*/  LDL.LU R35, [R1+0x37c] ;  /* 0x00037c0001237983 */ /* 0x000ea20000300800 */
[----:B------:R-:W-:-:S04]  /*17f40*/  FADD.FTZ R22, R22, -UR28 ;  /* 0x8000001c16167e21 */ /* 0x000fc80008010000 */
[----:B-1----:R-:W-:-:S04]  /*17f50*/  FMUL.FTZ R0, R22, UR16 ;  /* 0x0000001016007c20 */ /* 0x002fc80008410000 */
[----:B------:R-:W-:-:S04]  /*17f60*/  FFMA.FTZ R15, R5, R0, R2 ;  /* 0x00000000050f7223 */ /* 0x000fc80000010002 */
[----:B------:R-:W-:Y:S01]  /*17f70*/  FMUL.FTZ R22, R15, -1.4426950216293334961 ;  /* 0xbfb8aa3b0f167820 */ /* 0x000fe20000410000 */
[----:B------:R-:W-:Y:S02]  /*17f80*/  SHF.L.U32 R62, R37, 0x10, RZ ;  /* 0x00000010253e7819 */ /* 0x000fe400000006ff */
[----:B------:R-:W2:Y:S03]  /*17f90*/  LDL.LU R37, [R1+0x378] ;  /* 0x0003780001257983 */ /* 0x000ea60000300800 */
[----:B------:R-:W0:Y:S02]  /*17fa0*/  MUFU.EX2 R22, R22 ;  /* 0x0000001600167308 */ /* 0x000e240000000800 */
[----:B0-----:R-:W-:-:S06]  /*17fb0*/  FADD.FTZ R22, R22, 1 ;  /* 0x3f80000016167421 */ /* 0x001fcc0000010000 */
[----:B------:R3:W0:Y:S02]  /*17fc0*/  MUFU.RCP R23, R22 ;  /* 0x0000001600177308 */ /* 0x0006240000001000 */
[----:B---3--:R-:W-:Y:S02]  /*17fd0*/  SHF.L.U32 R22, R51, 0x10, RZ ;  /* 0x0000001033167819 */ /* 0x008fe400000006ff */
[----:B------:R-:W3:Y:S01]  /*17fe0*/  LDL.LU R51, [R1+0x358] ;  /* 0x0003580001337983 */ /* 0x000ee20000300800 */
        /* <DEDUP_REMOVED lines=13> */
[----:B----4-:R-:W-:-:S03]  /*180c0*/  SHF.L.U32 R55, R34, 0x10, RZ ;  /* 0x0000001022377819 */ /* 0x010fc600000006ff */
[----:B------:R-:W4:Y:S02]  /*180d0*/  LDL.LU R34, [R1+0x35c] ;  /* 0x00035c0001227983 */ /* 0x000f240000300800 */
        /* <DEDUP_REMOVED lines=15> */
[----:B0-----:R-:W-:Y:S01]  /*181d0*/  FMUL.FTZ R61, R61, R23 ;  /* 0x000000173d3d7220 */ /* 0x001fe20000410000 */
[----:B------:R-:W-:-:S04]  /*181e0*/  FADD.FTZ R23, -R23, 1 ;  /* 0x3f80000017177421 */ /* 0x000fc80000010100 */
[----:B------:R-:W-:-:S04]  /*181f0*/  FFMA.FTZ R23, R15, R23, 1 ;  /* 0x3f8000000f177423 */ /* 0x000fc80000010017 */
[----:B------:R-:W-:Y:S01]  /*18200*/  FMUL.FTZ R61, R61, R23 ;  /* 0x000000173d3d7220 */ /* 0x000fe20000410000 */
[----:B------:R-:W-:Y:S02]  /*18210*/  SHF.L.U32 R22, R37, 0x10, RZ ;  /* 0x0000001025167819 */ /* 0x000fe400000006ff */
[----:B------:R-:W2:Y:S03]  /*18220*/  LDL.LU R37, [R1+0x344] ;  /* 0x0003440001257983 */ /* 0x000ea60000300800 */
[----:B------:R-:W-:-:S04]  /*18230*/  FADD.FTZ R22, R22, -UR28 ;  /* 0x8000001c16167e21 */ /* 0x000fc80008010000 */
[----:B-1----:R-:W-:-:S04]  /*18240*/  FMUL.FTZ R0, R22, UR16 ;  /* 0x0000001016007c20 */ /* 0x002fc80008410000 */
[----:B------:R-:W-:-:S04]  /*18250*/  FFMA.FTZ R15, R4, R0, R3 ;  /* 0x00000000040f7223 */ /* 0x000fc80000010003 */
[----:B------:R-:W-:-:S06]  /*18260*/  FMUL.FTZ R22, R15, -1.4426950216293334961 ;  /* 0xbfb8aa3b0f167820 */ /* 0x000fcc0000410000 */
[----:B------:R-:W0:Y:S02]  /*18270*/  MUFU.EX2 R22, R22 ;  /* 0x0000001600167308 */ /* 0x000e240000000800 */
[----:B0-----:R-:W-:-:S06]  /*18280*/  FADD.FTZ R22, R22, 1 ;  /* 0x3f80000016167421 */ /* 0x001fcc0000010000 */
[----:B------:R3:W0:Y:S02]  /*18290*/  MUFU.RCP R23, R22 ;  /* 0x0000001600177308 */ /* 0x0006240000001000 */
[----:B---3--:R-:W-:Y:S02]  /*182a0*/  SHF.L.U32 R22, R51, 0x10, RZ ;  /* 0x0000001033167819 */ /* 0x008fe400000006ff */
[----:B------:R-:W3:Y:S01]  /*182b0*/  LDL.LU R51, [R1+0x354] ;  /* 0x0003540001337983 */ /* 0x000ee20000300800 */
[----:B------:R-:W-:-:S03]  /*182c0*/  SHF.L.U32 R53, R35, 0x10, RZ ;  /* 0x0000001023357819 */ /* 0x000fc600000006ff */
[----:B------:R-:W3:Y:S01]  /*182d0*/  LDL.LU R35, [R1+0x350] ;  /* 0x0003500001237983 */ /* 0x000ee20000300800 */
[----:B------:R-:W-:Y:S01]  /*182e0*/  FADD.FTZ R22, R22, -UR28 ;  /* 0x8000001c16167e21 */ /* 0x000fe20008010000 */
[----:B0-----:R-:W-:Y:S01]  /*182f0*/  FMUL.FTZ R53, R53, R23 ;  /* 0x0000001735357220 */ /* 0x001fe20000410000 */
[----:B------:R-:W-:Y:S01]  /*18300*/  FADD.FTZ R23, -R23, 1 ;  /* 0x3f80000017177421 */ /* 0x000fe20000010100 */
[----:B------:R0:W-:Y:S03]  /*18310*/  STL [R1+0x384], R0 ;  /* 0x0003840001007387 */ /* 0x0001e60000100800 */
        /* <DEDUP_REMOVED lines=30> */
[----:B------:R-:W4:Y:S03]  /*18500*/  LDL.LU R37, [R1+0x61c] ;  /* 0x00061c0001257983 */ /* 0x000f260000300800 */
        /* <DEDUP_REMOVED lines=9> */
[----:B------:R-:W-:Y:S02]  /*185a0*/  SHF.L.U32 R59, R35, 0x10, RZ ;  /* 0x00000010233b7819 */ /* 0x000fe400000006ff */
[----:B------:R-:W-:Y:S01]  /*185b0*/  FADD.FTZ R22, R22, -UR28 ;  /* 0x8000001c16167e21 */ /* 0x000fe20008010000 */
[----:B------:R1:W-:Y:S02]  /*185c0*/  STL [R1+0x378], R0 ;  /* 0x0003780001007387 */ /* 0x0003e40000100800 */
[----:B0-----:R-:W-:Y:S01]  /*185d0*/  FMUL.FTZ R59, R59, R23 ;  /* 0x000000173b3b7220 */ /* 0x001fe20000410000 */
[----:B------:R-:W-:Y:S01]  /*185e0*/  FADD.FTZ R23, -R23, 1 ;  /* 0x3f80000017177421 */ /* 0x000fe20000010100 */
[----:B------:R-:W3:Y:S01]  /*185f0*/  LDL.LU R35, [R1+0x630] ;  /* 0x0006300001237983 */ /* 0x000ee20000300800 */
[----:B-1----:R-:W-:-:S02]  /*18600*/  FMUL.FTZ R0, R22, UR16 ;  /* 0x0000001016007c20 */ /* 0x002fc40008410000 */
[----:B------:R-:W-:Y:S02]  /*18610*/  FFMA.FTZ R23, R15, R23, 1 ;  /* 0x3f8000000f177423 */ /* 0x000fe40000010017 */
        /* <DEDUP_REMOVED lines=20> */
[----:B----4-:R-:W-:Y:S01]  /*18760*/  SHF.L.U32 R58, R34, 0x10, RZ ;  /* 0x00000010223a7819 */ /* 0x010fe200000006ff */
[----:B------:R1:W-:Y:S04]  /*18770*/  STL [R1+0x370], R0 ;  /* 0x0003700001007387 */ /* 0x0003e80000100800 */
[----:B------:R-:W4:Y:S01]  /*18780*/  LDL.LU R34, [R1+0x64c] ;  /* 0x00064c0001227983 */ /* 0x000f220000300800 */
        /* <DEDUP_REMOVED lines=29> */
[----:B------:R-:W3:Y:S01]  /*18960*/  LDL.LU R35, [R1+0x66c] ;  /* 0x00066c0001237983 */ /* 0x000ee20000300800 */
        /* <DEDUP_REMOVED lines=18> */
[----:B----4-:R-:W-:Y:S02]  /*18a90*/  SHF.L.U32 R22, R37, 0x10, RZ ;  /* 0x0000001025167819 */ /* 0x010fe400000006ff */
        /* <DEDUP_REMOVED lines=15> */
[----:B------:R-:W3:Y:S03]  /*18b90*/  LDL.LU R34, [R1+0x6d0] ;  /* 0x0006d00001227983 */ /* 0x000ee60000300800 */
        /* <DEDUP_REMOVED lines=98> */
[----:B--2---:R-:W-:-:S03]  /*191c0*/  SHF.L.U32 R22, R36, 0x10, RZ ;  /* 0x0000001024167819 */ /* 0x004fc600000006ff */
[----:B------:R-:W-:Y:S01]  /*191d0*/  FMUL.FTZ R32, R32, R23 ;  /* 0x0000001720207220 */ /* 0x000fe20000410000 */
[----:B------:R-:W2:Y:S01]  /*191e0*/  LDL.LU R36, [R1+0x6c4] ;  /* 0x0006c40001247983 */ /* 0x000ea20000300800 */
[----:B------:R-:W-:-:S04]  /*191f0*/  FADD.FTZ R22, R22, -UR28 ;  /* 0x8000001c16167e21 */ /* 0x000fc80008010000 */
[----:B-1----:R-:W-:-:S04]  /*19200*/  FMUL.FTZ R0, R22, UR16 ;  /* 0x0000001016007c20 */ /* 0x002fc80008410000 */
        /* <DEDUP_REMOVED lines=20> */
[----:B---3--:R-:W-:Y:S01]  /*19350*/  SHF.L.U32 R22, R51, 0x10, RZ ;  /* 0x0000001033167819 */ /* 0x008fe200000006ff */
[----:B0-----:R-:W-:Y:S01]  /*19360*/  FMUL.FTZ R28, R28, R23 ;  /* 0x000000171c1c7220 */ /* 0x001fe20000410000 */
[----:B------:R-:W-:Y:S01]  /*19370*/  FADD.FTZ R23, -R23, 1 ;  /* 0x3f80000017177421 */ /* 0x000fe20000010100 */
[----:B------:R-:W3:Y:S02]  /*19380*/  LDL.LU R51, [R1+0x6cc] ;  /* 0x0006cc0001337983 */ /* 0x000ee40000300800 */
[----:B------:R-:W-:Y:S01]  /*19390*/  FADD.FTZ R22, R22, -UR28 ;  /* 0x8000001c16167e21 */ /* 0x000fe20008010000 */
[----:B------:R-:W-:-:S03]  /*193a0*/  FFMA.FTZ R23, R15, R23, 1 ;  /* 0x3f8000000f177423 */ /* 0x000fc60000010017 */
        /* <DEDUP_REMOVED lines=34> */
[----:B0-----:R-:W-:Y:S01]  /*195d0*/  SHF.L.U32 R22, R29, 0x10, RZ ;  /* 0x000000101d167819 */ /* 0x001fe200000006ff */
[----:B------:R0:W-:Y:S04]  /*195e0*/  STL [R1+0x25c], R0 ;  /* 0x00025c0001007387 */ /* 0x0001e80000100800 */
[----:B------:R-:W-:Y:S01]  /*195f0*/  FADD.FTZ R22, R22, -UR28 ;  /* 0x8000001c16167e21 */ /* 0x000fe20008010000 */
[----:B-1----:R-:W-:Y:S01]  /*19600*/  FMUL.FTZ R41, R41, R23 ;  /* 0x0000001729297220 */ /* 0x002fe20000410000 */
[----:B------:R-:W-:-:S02]  /*19610*/  FADD.FTZ R23, -R23, 1 ;  /* 0x3f80000017177421 */ /* 0x000fc40000010100 */
[----:B0-----:R-:W-:Y:S02]  /*19620*/  FMUL.FTZ R0, R22, UR16 ;  /* 0x0000001016007c20 */ /* 0x001fe40008410000 */
        /* <DEDUP_REMOVED lines=30> */
[----:B------:R-:W-:-:S06]  /*19810*/  FMUL.FTZ R22, R15, -1.4426950216293334961 ;  /* 0xbfb8aa3b0f167820 */ /* 0x000fcc0000410000 */
[----:B------:R-:W0:Y:S02]  /*19820*/  MUFU.EX2 R22, R22 ;  /* 0x0000001600167308 */ /* 0x000e240000000800 */
[----:B0-----:R-:W-:-:S06]  /*19830*/  FADD.FTZ R22, R22, 1 ;  /* 0x3f80000016167421 */ /* 0x001fcc0000010000 */
[----:B------:R0:W1:Y:S02]  /*19840*/  MUFU.RCP R24, R22 ;  /* 0x0000001600187308 */ /* 0x0000640000001000 */
[----:B0-----:R-:W-:Y:S02]  /*19850*/  SHF.L.U32 R22, R35, 0x10, RZ ;  /* 0x0000001023167819 */ /* 0x001fe400000006ff */
[----:B------:R-:W4:Y:S01]  /*19860*/  LDL.LU R35, [R1+0x6d4] ;  /* 0x0006d40001237983 */ /* 0x000f220000300800 */
[----:B------:R-:W-:Y:S01]  /*19870*/  FMUL.FTZ R39, R39, R23 ;  /* 0x0000001727277220 */ /* 0x000fe20000410000 */
[----:B--2---:R-:W-:Y:S02]  /*19880*/  SHF.L.U32 R23, R36, 0x10, RZ ;  /* 0x0000001024177819 */ /* 0x004fe400000006ff */
[----:B------:R-:W2:Y:S03]  /*19890*/  LDL.LU R36, [R1+0x6dc] ;  /* 0x0006dc0001247983 */ /* 0x000ea60000300800 */
[----:B------:R-:W-:Y:S01]  /*198a0*/  FADD.FTZ R23, R23, -UR28 ;  /* 0x8000001c17177e21 */ /* 0x000fe20008010000 */
[----:B-1----:R-:W-:Y:S01]  /*198b0*/  FMUL.FTZ R22, R22, R24 ;  /* 0x0000001816167220 */ /* 0x002fe20000410000 */
        /* <DEDUP_REMOVED lines=8> */
[----:B---3--:R-:W-:Y:S02]  /*19940*/  SHF.L.U32 R33, R51, 0x10, RZ ;  /* 0x0000001033217819 */ /* 0x008fe400000006ff */
[----:B------:R-:W3:Y:S01]  /*19950*/  LDL.LU R51, [R1+0x6e0] ;  /* 0x0006e00001337983 */ /* 0x000ee20000300800 */
[----:B0-----:R-:W-:-:S04]  /*19960*/  FADD.FTZ R23, R23, 1 ;  /* 0x3f80000017177421 */ /* 0x001fc80000010000 */
[----:B------:R0:W1:Y:S01]  /*19970*/  MUFU.RCP R24, R23 ;  /* 0x0000001700187308 */ /* 0x0000620000001000 */
[----:B------:R1:W-:Y:S01]  /*19980*/  STL [R1+0x238], R0 ;  /* 0x0002380001007387 */ /* 0x0003e20000100800 */
[----:B0-----:R-:W-:-:S03]  /*19990*/  SHF.L.U32 R23, R34, 0x10, RZ ;  /* 0x0000001022177819 */ /* 0x001fc600000006ff */
[----:B------:R-:W3:Y:S02]  /*199a0*/  LDL.LU R34, [R1+0x6e8] ;  /* 0x0006e80001227983 */ /* 0x000ee40000300800 */
        /* <DEDUP_REMOVED lines=17> */
[----:B------:R-:W-:-:S03]  /*19ac0*/  SHF.L.U32 R23, R35, 0x10, RZ ;  /* 0x0000001023177819 */ /* 0x000fc600000006ff */
[----:B------:R-:W-:Y:S01]  /*19ad0*/  FMUL.FTZ R30, R30, R24 ;  /* 0x000000181e1e7220 */ /* 0x000fe20000410000 */
[----:B------:R-:W4:Y:S01]  /*19ae0*/  LDL.LU R35, [R1+0x6f4] ;  /* 0x0006f40001237983 */ /* 0x000f220000300800 */
[----:B------:R-:W-:-:S04]  /*19af0*/  FADD.FTZ R23, R23, -UR28 ;  /* 0x8000001c17177e21 */ /* 0x000fc80008010000 */
[----:B-1----:R-:W-:-:S04]  /*19b00*/  FMUL.FTZ R0, R23, UR16 ;  /* 0x0000001017007c20 */ /* 0x002fc80008410000 */
[----:B------:R-:W-:-:S04]  /*19b10*/  FFMA.FTZ R23, R5, R0, R2 ;  /* 0x0000000005177223 */ /* 0x000fc80000010002 */
[----:B------:R-:W-:-:S06]  /*19b20*/  FMUL.FTZ R15, R23, -1.4426950216293334961 ;  /* 0xbfb8aa3b170f7820 */ /* 0x000fcc0000410000 */
[----:B------:R-:W0:Y:S02]  /*19b30*/  MUFU.EX2 R15, R15 ;  /* 0x0000000f000f7308 */ /* 0x000e240000000800 */
[----:B0-----:R-:W-:-:S06]  /*19b40*/  FADD.FTZ R15, R15, 1 ;  /* 0x3f8000000f0f7421 */ /* 0x001fcc0000010000 */
[----:B------:R2:W0:Y:S02]  /*19b50*/  MUFU.RCP R25, R15 ;  /* 0x0000000f00197308 */ /* 0x0004240000001000 */
[----:B--2---:R-:W-:Y:S02]  /*19b60*/  SHF.L.U32 R15, R36, 0x10, RZ ;  /* 0x00000010240f7819 */ /* 0x004fe400000006ff */
[----:B------:R-:W2:Y:S01]  /*19b70*/  LDL.LU R36, [R1+0x6f0] ;  /* 0x0006f00001247983 */ /* 0x000ea20000300800 */
[----:B---3--:R-:W-:-:S05]  /*19b80*/  SHF.L.U32 R24, R51, 0x10, RZ ;  /* 0x0000001033187819 */ /* 0x008fca00000006ff */
[----:B------:R-:W-:Y:S01]  /*19b90*/  FADD.FTZ R24, R24, -UR28 ;  /* 0x8000001c18187e21 */ /* 0x000fe20008010000 */
[----:B0-----:R-:W-:Y:S01]  /*19ba0*/  FMUL.FTZ R15, R15, R25 ;  /* 0x000000190f0f7220 */ /* 0x001fe20000410000 */
        /* <DEDUP_REMOVED lines=9> */
[----:B------:R-:W-:Y:S02]  /*19c40*/  SHF.L.U32 R29, R34, 0x10, RZ ;  /* 0x00000010221d7819 */ /* 0x000fe400000006ff */
[----:B------:R-:W3:Y:S03]  /*19c50*/  LDL.LU R34, [R1+0x700] ;  /* 0x0007000001227983 */ /* 0x000ee60000300800 */
[----:B0-----:R-:W-:Y:S01]  /*19c60*/  FMUL.FTZ R29, R29, R25 ;  /* 0x000000191d1d7220 */ /* 0x001fe20000410000 */
[----:B------:R-:W-:-:S04]  /*19c70*/  FADD.FTZ R25, -R25, 1 ;  /* 0x3f80000019197421 */ /* 0x000fc80000010100 */
[----:B------:R-:W-:-:S04]  /*19c80*/  FFMA.FTZ R25, R23, R25, 1 ;  /* 0x3f80000017197423 */ /* 0x000fc80000010019 */
[----:B------:R-:W-:Y:S01]  /*19c90*/  FMUL.FTZ R29, R29, R25 ;  /* 0x000000191d1d7220 */ /* 0x000fe20000410000 */
[----:B------:R-:W-:Y:S01]  /*19ca0*/  SHF.L.U32 R27, R65, 0x10, RZ ;  /* 0x00000010411b7819 */ /* 0x000fe200000006ff */
[----:B------:R0:W-:Y:S04]  /*19cb0*/  STL [R1+0x230], R0 ;  /* 0x0002300001007387 */ /* 0x0001e80000100800 */
[----:B0-----:R-:W3:Y:S01]  /*19cc0*/  LDL.LU R0, [R1+0x678] ;  /* 0x0006780001007983 */ /* 0x001ee20000300800 */
[----:B----4-:R-:W-:-:S05]  /*19cd0*/  SHF.L.U32 R24, R37, 0x10, RZ ;  /* 0x0000001025187819 */ /* 0x010fca00000006ff */
[----:B------:R-:W-:-:S04]  /*19ce0*/  FADD.FTZ R24, R24, -UR28 ;  /* 0x8000001c18187e21 */ /* 0x000fc80008010000 */
        /* <DEDUP_REMOVED lines=9> */
[----:B--2---:R-:W-:-:S05]  /*19d80*/  SHF.L.U32 R24, R36, 0x10, RZ ;  /* 0x0000001024187819 */ /* 0x004fca00000006ff */
        /* <DEDUP_REMOVED lines=9> */
[----:B------:R-:W-:Y:S01]  /*19e20*/  FMUL.FTZ R27, R27, R25 ;  /* 0x000000191b1b7220 */ /* 0x000fe20000410000 */
[----:B------:R-:W-:-:S05]  /*19e30*/  SHF.L.U32 R25, R35, 0x10, RZ ;  /* 0x0000001023197819 */ /* 0x000fca00000006ff */
[----:B------:R-:W-:Y:S01]  /*19e40*/  FADD.FTZ R25, R25, -UR28 ;  /* 0x8000001c19197e21 */ /* 0x000fe20008010000 */
[----:B-1----:R-:W-:-:S03]  /*19e50*/  FMUL.FTZ R23, R23, R64 ;  /* 0x0000004017177220 */ /* 0x002fc60000410000 */
[----:B------:R-:W-:Y:S01]  /*19e60*/  FMUL.FTZ R35, R25, UR16 ;  /* 0x0000001019237c20 */ /* 0x000fe20008410000 */
[----:B------:R-:W-:-:S03]  /*19e70*/  FADD.FTZ R64, -R64, 1 ;  /* 0x3f80000040407421 */ /* 0x000fc60000010100 */
[----:B------:R-:W-:Y:S01]  /*19e80*/  FFMA.FTZ R25, R5, R35, R2 ;  /* 0x0000002305197223 */ /* 0x000fe20000010002 */
[----:B------:R-:W-:-:S03]  /*19e90*/  FFMA.FTZ R64, R24, R64, 1 ;  /* 0x3f80000018407423 */ /* 0x000fc60000010040 */
[----:B------:R-:W-:-:S06]  /*19ea0*/  FMUL.FTZ R24, R25, -1.4426950216293334961 ;  /* 0xbfb8aa3b19187820 */ /* 0x000fcc0000410000 */
[----:B------:R-:W0:Y:S02]  /*19eb0*/  MUFU.EX2 R24, R24 ;  /* 0x0000001800187308 */ /* 0x000e240000000800 */
[----:B0-----:R-:W-:-:S06]  /*19ec0*/  FADD.FTZ R24, R24, 1 ;  /* 0x3f80000018187421 */ /* 0x001fcc0000010000 */
[----:B------:R0:W1:Y:S01]  /*19ed0*/  MUFU.RCP R65, R24 ;  /* 0x0000001800417308 */ /* 0x0000620000001000 */
[----:B------:R-:W-:Y:S01]  /*19ee0*/  FMUL.FTZ R23, R23, R64 ;  /* 0x0000004017177220 */ /* 0x000fe20000410000 */
[----:B---3--:R-:W-:Y:S02]  /*19ef0*/  SHF.L.U32 R64, R34, 0x10, RZ ;  /* 0x0000001022407819 */ /* 0x008fe400000006ff */
[----:B0-----:R-:W-:-:S03]  /*19f00*/  SHF.L.U32 R24, R16, 0x10, RZ ;  /* 0x0000001010187819 */ /* 0x001fc600000006ff */
[----:B------:R-:W-:Y:S01]  /*19f10*/  FADD.FTZ R64, R64, -UR28 ;  /* 0x8000001c40407e21 */ /* 0x000fe20008010000 */
[----:B------:R0:W-:Y:S04]  /*19f20*/  STL [R1+0x2f4], R6 ;  /* 0x0002f40601007387 */ /* 0x0001e80000100800 */
[----:B------:R-:W3:Y:S01]  /*19f30*/  LDL.LU R16, [R1+0x668] ;  /* 0x0006680001107983 */ /* 0x000ee20000300800 */
[----:B-1----:R-:W-:Y:S01]  /*19f40*/  FMUL.FTZ R24, R24, R65 ;  /* 0x0000004118187220 */ /* 0x002fe20000410000 */
[----:B------:R-:W-:Y:S01]  /*19f50*/  FADD.FTZ R65, -R65, 1 ;  /* 0x3f80000041417421 */ /* 0x000fe20000010100 */
[----:B------:R-:W-:Y:S01]  /*19f60*/  FMUL.FTZ R34, R64, UR16 ;  /* 0x0000001040227c20 */ /* 0x000fe20008410000 */
[----:B0-----:R-:W4:Y:S02]  /*19f70*/  LDL.LU R6, [R1+0x438] ;  /* 0x0004380001067983 */ /* 0x001f240000300800 */
[----:B------:R-:W-:-:S04]  /*19f80*/  FFMA.FTZ R65, R25, R65, 1 ;  /* 0x3f80000019417423 */ /* 0x000fc80000010041 */
[----:B------:R-:W-:Y:S01]  /*19f90*/  FMUL.FTZ R24, R24, R65 ;  /* 0x0000004118187220 */ /* 0x000fe20000410000 */
[----:B------:R-:W-:-:S04]  /*19fa0*/  FFMA.FTZ R65, R4, R34, R3 ;  /* 0x0000002204417223 */ /* 0x000fc80000010003 */
[----:B------:R-:W-:-:S06]  /*19fb0*/  FMUL.FTZ R25, R65, -1.4426950216293334961 ;  /* 0xbfb8aa3b41197820 */ /* 0x000fcc0000410000 */
[----:B------:R-:W0:Y:S02]  /*19fc0*/  MUFU.EX2 R25, R25 ;  /* 0x0000001900197308 */ /* 0x000e240000000800 */
[----:B0-----:R-:W-:-:S06]  /*19fd0*/  FADD.FTZ R25, R25, 1 ;  /* 0x3f80000019197421 */ /* 0x001fcc0000010000 */
[----:B------:R0:W1:Y:S02]  /*19fe0*/  MUFU.RCP R64, R25 ;  /* 0x0000001900407308 */ /* 0x0000640000001000 */
[----:B0-----:R-:W-:Y:S02]  /*19ff0*/  SHF.L.U32 R25, R21, 0x10, RZ ;  /* 0x0000001015197819 */ /* 0x001fe400000006ff */
[----:B------:R-:W3:Y:S03]  /*1a000*/  LDL.LU R21, [R1+0x428] ;  /* 0x0004280001157983 */ /* 0x000ee60000300800 */
[----:B-1----:R-:W-:Y:S01]  /*1a010*/  FMUL.FTZ R25, R25, R64 ;  /* 0x0000004019197220 */ /* 0x002fe20000410000 */
[----:B------:R-:W-:-:S04]  /*1a020*/  FADD.FTZ R64, -R64, 1 ;  /* 0x3f80000040407421 */ /* 0x000fc80000010100 */
[----:B------:R-:W-:Y:S01]  /*1a030*/  FFMA.FTZ R65, R65, R64, 1 ;  /* 0x3f80000041417423 */ /* 0x000fe20000010040 */
[----:B------:R-:W-:Y:S01]  /*1a040*/  FFMA.FTZ R64, R8, R67, RZ ;  /* 0x0000004308407223 */ /* 0x000fe200000100ff */
[----:B------:R-:W-:Y:S01]  /*1a050*/  FADD.FTZ R67, RZ, R67 ;  /* 0x00000043ff437221 */ /* 0x000fe20000010000 */
[----:B------:R-:W3:Y:S02]  /*1a060*/  LDL.LU R8, [R1+0x660] ;  /* 0x0006600001087983 */ /* 0x000ee40000300800 */
[-C--:B------:R-:W-:Y:S01]  /*1a070*/  FFMA.FTZ R64, R66, R68.reuse, R64 ;  /* 0x0000004442407223 */ /* 0x080fe20000010040 */
[----:B------:R-:W-:Y:S01]  /*1a080*/  FADD.FTZ R67, R67, R68 ;  /* 0x0000004443437221 */ /* 0x000fe20000010000 */
[----:B------:R-:W-:Y:S01]  /*1a090*/  FMUL.FTZ R68, R4, R68 ;  /* 0x0000004404447220 */ /* 0x000fe20000410000 */
[----:B------:R-:W-:Y:S02]  /*1a0a0*/  FMUL.FTZ R25, R25, R65 ;  /* 0x0000004119197220 */ /* 0x000fe40000410000 */
[----:B------:R-:W4:Y:S01]  /*1a0b0*/  LDL.LU R65, [R1+0x210] ;  /* 0x0002100001417983 */ /* 0x000f220000300800 */
[----:B------:R-:W-:Y:S01]  /*1a0c0*/  FFMA.FTZ R66, R66, R68, R10 ;  /* 0x0000004442427223 */ /* 0x000fe2000001000a */
[----:B------:R-:W-:Y:S01]  /*1a0d0*/  FADD.FTZ R10, R7, R69 ;  /* 0x00000045070a7221 */ /* 0x000fe20000010000 */
[CC--:B--2---:R-:W-:Y:S01]  /*1a0e0*/  FFMA.FTZ R7, R0.reuse, R69.reuse, R17 ;  /* 0x0000004500077223 */ /* 0x0c4fe20000010011 */
[----:B------:R-:W-:Y:S01]  /*1a0f0*/  FMUL.FTZ R69, R5, R69 ;  /* 0x0000004505457220 */ /* 0x000fe20000410000 */
[----:B------:R-:W2:Y:S03]  /*1a100*/  LDL.LU R17, [R1+0x424] ;  /* 0x0004240001117983 */ /* 0x000ea60000300800 */
[----:B------:R-:W-:Y:S01]  /*1a110*/  FFMA.FTZ R66, R0, R69, R66 ;  /* 0x0000004500427223 */ /* 0x000fe20000010042 */
[----:B------:R-:W-:-:S02]  /*1a120*/  FADD.FTZ R0, R67, R9 ;  /* 0x0000000943007221 */ /* 0x000fc40000010000 */
[----:B------:R-:W3:Y:S01]  /*1a130*/  LDL.LU R67, [R1+0x674] ;  /* 0x0006740001437983 */ /* 0x000ee20000300800 */
[----:B----4-:R-:W-:-:S03]  /*1a140*/  FADD.FTZ R65, R20, R65 ;  /* 0x0000004114417221 */ /* 0x010fc60000010000 */
[----:B------:R-:W4:Y:S01]  /*1a150*/  LDL.LU R20, [R1+0x650] ;  /* 0x0006500001147983 */ /* 0x000f220000300800 */
[----:B------:R-:W-:Y:S01]  /*1a160*/  FADD.FTZ R65, R68, R65 ;  /* 0x0000004144417221 */ /* 0x000fe20000010000 */
[----:B------:R-:W-:-:S03]  /*1a170*/  FMUL.FTZ R68, R4, R9 ;  /* 0x0000000904447220 */ /* 0x000fc60000410000 */
[----:B------:R-:W-:Y:S01]  /*1a180*/  FADD.FTZ R69, R65, R69 ;  /* 0x0000004541457221 */ /* 0x000fe20000010000 */
[----:B------:R-:W-:Y:S01]  /*1a190*/  FMUL.FTZ R65, R5, R6 ;  /* 0x0000000605417220 */ /* 0x000fe20000410000 */
[C---:B---3--:R-:W-:Y:S01]  /*1a1a0*/  FFMA.FTZ R64, R67.reuse, R9, R64 ;  /* 0x0000000943407223 */ /* 0x048fe20000010040 */
[----:B------:R-:W-:Y:S01]  /*1a1b0*/  FFMA.FTZ R66, R67, R68, R66 ;  /* 0x0000004443427223 */ /* 0x000fe20000010042 */
[----:B------:R-:W-:Y:S01]  /*1a1c0*/  FADD.FTZ R67, R10, R6 ;  /* 0x000000060a437221 */ /* 0x000fe20000010000 */
[----:B------:R-:W-:Y:S01]  /*1a1d0*/  FADD.FTZ R68, R68, R69 ;  /* 0x0000004544447221 */ /* 0x000fe20000010000 */
[----:B------:R-:W-:Y:S01]  /*1a1e0*/  FFMA.FTZ R10, R16, R6, R7 ;  /* 0x00000006100a7223 */ /* 0x000fe20000010007 */
[----:B------:R-:W-:Y:S01]  /*1a1f0*/  FADD.FTZ R6, R0, R18 ;  /* 0x0000001200067221 */ /* 0x000fe20000010000 */
[----:B------:R-:W-:Y:S01]  /*1a200*/  FFMA.FTZ R66, R16, R65, R66 ;  /* 0x0000004110427223 */ /* 0x000fe20000010042 */
[-C--:B------:R-:W-:Y:S01]  /*1a210*/  FFMA.FTZ R0, R8, R18.reuse, R64 ;  /* 0x0000001208007223 */ /* 0x080fe20000010040 */
[----:B------:R-:W-:Y:S01]  /*1a220*/  FMUL.FTZ R64, R4, R18 ;  /* 0x0000001204407220 */ /* 0x000fe20000410000 */
[----:B------:R-:W-:Y:S01]  /*1a230*/  FADD.FTZ R65, R68, R65 ;  /* 0x0000004144417221 */ /* 0x000fe20000010000 */
[-C--:B------:R-:W-:Y:S01]  /*1a240*/  FMUL.FTZ R69, R5, R21.reuse ;  /* 0x0000001505457220 */ /* 0x080fe20000410000 */
[----:B------:R-:W3:Y:S01]  /*1a250*/  LDL.LU R9, [R1+0x420] ;  /* 0x0004200001097983 */ /* 0x000ee20000300800 */
[----:B------:R-:W-:Y:S01]  /*1a260*/  FFMA.FTZ R66, R8, R64, R66 ;  /* 0x0000004008427223 */ /* 0x000fe20000010042 */
[----:B------:R-:W-:Y:S01]  /*1a270*/  FADD.FTZ R65, R64, R65 ;  /* 0x0000004140417221 */ /* 0x000fe20000010000 */
[----:B------:R-:W-:Y:S01]  /*1a280*/  FADD.FTZ R67, R67, R21 ;  /* 0x0000001543437221 */ /* 0x000fe20000010000 */
[C---:B------:R-:W-:Y:S01]  /*1a290*/  FFMA.FTZ R68, R13.reuse, R21, R10 ;  /* 0x000000150d447223 */ /* 0x040fe2000001000a */
[----:B------:R-:W-:Y:S01]  /*1a2a0*/  FFMA.FTZ R66, R13, R69, R66 ;  /* 0x000000450d427223 */ /* 0x000fe20000010042 */
[----:B------:R-:W-:Y:S01]  /*1a2b0*/  FADD.FTZ R65, R65, R69 ;  /* 0x0000004541417221 */ /* 0x000fe20000010000 */
[----:B--2---:R-:W-:Y:S01]  /*1a2c0*/  FMUL.FTZ R64, R4, R17 ;  /* 0x0000001104407220 */ /* 0x004fe20000410000 */
[----:B------:R-:W2:Y:S04]  /*1a2d0*/  LDL.LU R69, [R1+0x648] ;  /* 0x0006480001457983 */ /* 0x000ea80000300800 */
[----:B------:R-:W2:Y:S04]  /*1a2e0*/  LDL.LU R7, [R1+0x414] ;  /* 0x0004140001077983 */ /* 0x000ea80000300800 */
[----:B------:R-:W2:Y:S04]  /*1a2f0*/  LDL.LU R16, [R1+0x40c] ;  /* 0x00040c0001107983 */ /* 0x000ea80000300800 */
[----:B------:R-:W2:Y:S04]  /*1a300*/  LDL.LU R18, [R1+0x634] ;  /* 0x0006340001127983 */ /* 0x000ea80000300800 */
[----:B------:R-:W2:Y:S01]  /*1a310*/  LDL.LU R8, [R1+0x408] ;  /* 0x0004080001087983 */ /* 0x000ea20000300800 */
[----:B------:R-:W-:-:S03]  /*1a320*/  FADD.FTZ R6, R6, R17 ;  /* 0x0000001106067221 */ /* 0x000fc60000010000 */
[----:B------:R-:W2:Y:S04]  /*1a330*/  LDL.LU R21, [R1+0x400] ;  /* 0x0004000001157983 */ /* 0x000ea80000300800 */
[----:B------:R-:W2:Y:S04]  /*1a340*/  LDL.LU R13, [R1+0x624] ;  /* 0x00062400010d7983 */ /* 0x000ea80000300800 */
[----:B------:R-:W2:Y:S01]  /*1a350*/  LDL.LU R10, [R1+0x760] ;  /* 0x00076000010a7983 */ /* 0x000ea20000300800 */
[C---:B----4-:R-:W-:Y:S01]  /*1a360*/  FFMA.FTZ R0, R20.reuse, R17, R0 ;  /* 0x0000001114007223 */ /* 0x050fe20000010000 */
[----:B------:R-:W-:Y:S01]  /*1a370*/  FFMA.FTZ R66, R20, R64, R66 ;  /* 0x0000004014427223 */ /* 0x000fe20000010042 */
[----:B------:R-:W-:Y:S01]  /*1a380*/  FADD.FTZ R64, R64, R65 ;  /* 0x0000004140407221 */ /* 0x000fe20000010000 */
[----:B------:R-:W4:Y:S01]  /*1a390*/  LDL.LU R17, [R1+0x3f8] ;  /* 0x0003f80001117983 */ /* 0x000f220000300800 */
[----:B---3--:R-:W-:Y:S01]  /*1a3a0*/  FADD.FTZ R20, R67, R9 ;  /* 0x0000000943147221 */ /* 0x008fe20000010000 */
[-C--:B--2---:R-:W-:Y:S01]  /*1a3b0*/  FFMA.FTZ R67, R69, R9.reuse, R68 ;  /* 0x0000000945437223 */ /* 0x084fe20000010044 */
[----:B------:R-:W-:-:S02]  /*1a3c0*/  FMUL.FTZ R68, R5, R9 ;  /* 0x0000000905447220 */ /* 0x000fc40000410000 */
[----:B------:R-:W2:Y:S02]  /*1a3d0*/  LDL.LU R9, [R1+0x620] ;  /* 0x0006200001097983 */ /* 0x000ea40000300800 */
[----:B------:R-:W-:Y:S01]  /*1a3e0*/  FFMA.FTZ R69, R69, R68, R66 ;  /* 0x0000004445457223 */ /* 0x000fe20000010042 */
[----:B------:R-:W-:Y:S02]  /*1a3f0*/  FADD.FTZ R66, R64, R68 ;  /* 0x0000004440427221 */ /* 0x000fe40000010000 */
[----:B------:R-:W3:Y:S01]  /*1a400*/  LDL.LU R68, [R1+0x63c] ;  /* 0x00063c0001447983 */ /* 0x000ee20000300800 */
[-C--:B------:R-:W-:Y:S01]  /*1a410*/  FMUL.FTZ R65, R4, R7.reuse ;  /* 0x0000000704417220 */ /* 0x080fe20000410000 */
[----:B---3--:R-:W-:-:S03]  /*1a420*/  FFMA.FTZ R64, R68, R7, R0 ;  /* 0x0000000744407223 */ /* 0x008fc60000010000 */
[----:B------:R-:W-:Y:S01]  /*1a430*/  FFMA.FTZ R68, R68, R65, R69 ;  /* 0x0000004144447223 */ /* 0x000fe20000010045 */
[-C--:B------:R-:W-:Y:S01]  /*1a440*/  FMUL.FTZ R69, R5, R16.reuse ;  /* 0x0000001005457220 */ /* 0x080fe20000410000 */
[----:B------:R-:W-:Y:S01]  /*1a450*/  FADD.FTZ R65, R65, R66 ;  /* 0x0000004241417221 */ /* 0x000fe20000010000 */
[----:B------:R-:W-:Y:S01]  /*1a460*/  FADD.FTZ R6, R6, R7 ;  /* 0x0000000706067221 */ /* 0x000fe20000010000 */
[C---:B------:R-:W-:Y:S01]  /*1a470*/  FFMA.FTZ R67, R18.reuse, R16, R67 ;  /* 0x0000001012437223 */ /* 0x040fe20000010043 */
[----:B------:R-:W-:Y:S01]  /*1a480*/  FFMA.FTZ R68, R18, R69, R68 ;  /* 0x0000004512447223 */ /* 0x000fe20000010044 */
[----:B------:R-:W-:Y:S01]  /*1a490*/  FADD.FTZ R69, R65, R69 ;  /* 0x0000004541457221 */ /* 0x000fe20000010000 */
[----:B------:R-:W-:Y:S01]  /*1a4a0*/  FMUL.FTZ R66, R4, R8 ;  /* 0x0000000804427220 */ /* 0x000fe20000410000 */
[----:B------:R-:W3:Y:S01]  /*1a4b0*/  LDL.LU R65, [R1+0x628] ;  /* 0x0006280001417983 */ /* 0x000ee20000300800 */
[----:B------:R-:W-:Y:S01]  /*1a4c0*/  FADD.FTZ R6, R6, R8 ;  /* 0x0000000806067221 */ /* 0x000fe20000010000 */
[----:B------:R-:W-:-:S02]  /*1a4d0*/  FADD.FTZ R20, R20, R16 ;  /* 0x0000001014147221 */ /* 0x000fc40000010000 */
[----:B------:R-:W2:Y:S01]  /*1a4e0*/  LDL.LU R16, [R1+0x75c] ;  /* 0x00075c0001107983 */ /* 0x000ea20000300800 */
[----:B----4-:R-:W-:-:S03]  /*1a4f0*/  FADD.FTZ R6, R6, R17 ;  /* 0x0000001106067221 */ /* 0x010fc60000010000 */
[----:B------:R-:W4:Y:S04]  /*1a500*/  LDL.LU R0, [R1+0x614] ;  /* 0x0006140001007983 */ /* 0x000f280000300800 */
[----:B------:R-:W4:Y:S04]  /*1a510*/  LDL.LU R7, [R1+0x60c] ;  /* 0x00060c0001077983 */ /* 0x000f280000300800 */
[----:B------:R-:W4:Y:S01]  /*1a520*/  LDL.LU R18, [R1+0x23c] ;  /* 0x00023c0001127983 */ /* 0x000f220000300800 */
[C---:B---3--:R-:W-:Y:S01]  /*1a530*/  FFMA.FTZ R64, R65.reuse, R8, R64 ;  /* 0x0000000841407223 */ /* 0x048fe20000010040 */
[----:B------:R-:W-:Y:S01]  /*1a540*/  FFMA.FTZ R68, R65, R66, R68 ;  /* 0x0000004241447223 */ /* 0x000fe20000010044 */
[----:B------:R-:W-:Y:S01]  /*1a550*/  FADD.FTZ R66, R66, R69 ;  /* 0x0000004542427221 */ /* 0x000fe20000010000 */
[-C--:B------:R-:W-:Y:S01]  /*1a560*/  FMUL.FTZ R69, R4, R17.reuse ;  /* 0x0000001104457220 */ /* 0x080fe20000410000 */
[----:B--2---:R-:W-:Y:S01]  /*1a570*/  FFMA.FTZ R64, R9, R17, R64 ;  /* 0x0000001109407223 */ /* 0x004fe20000010040 */
[----:B------:R-:W2:Y:S04]  /*1a580*/  LDL.LU R8, [R1+0x250] ;  /* 0x0002500001087983 */ /* 0x000ea80000300800 */
[----:B------:R-:W3:Y:S01]  /*1a590*/  LDL.LU R17, [R1+0x758] ;  /* 0x0007580001117983 */ /* 0x000ee20000300800 */
[----:B------:R-:W-:-:S04]  /*1a5a0*/  FMUL.FTZ R65, R5, R21 ;  /* 0x0000001505417220 */ /* 0x000fc80000410000 */
[----:B------:R-:W-:Y:S01]  /*1a5b0*/  FFMA.FTZ R68, R13, R65, R68 ;  /* 0x000000410d447223 */ /* 0x000fe20000010044 */
[----:B------:R-:W-:Y:S01]  /*1a5c0*/  FADD.FTZ R66, R66, R65 ;  /* 0x0000004142427221 */ /* 0x000fe20000010000 */
[----:B------:R-:W-:Y:S02]  /*1a5d0*/  FMUL.FTZ R65, R5, R16 ;  /* 0x0000001005417220 */ /* 0x000fe40000410000 */
[----:B------:R-:W-:Y:S01]  /*1a5e0*/  FFMA.FTZ R68, R9, R69, R68 ;  /* 0x0000004509447223 */ /* 0x000fe20000010044 */
[----:B------:R-:W-:Y:S01]  /*1a5f0*/  FADD.FTZ R66, R69, R66 ;  /* 0x0000004245427221 */ /* 0x000fe20000010000 */
[----:B------:R-:W-:Y:S01]  /*1a600*/  FFMA.FTZ R67, R13, R21, R67 ;  /* 0x000000150d437223 */ /* 0x000fe20000010043 */
[----:B------:R-:W-:Y:S01]  /*1a610*/  FADD.FTZ R20, R20, R21 ;  /* 0x0000001514147221 */ /* 0x000fe20000010000 */
[----:B----4-:R-:W-:Y:S01]  /*1a620*/  FFMA.FTZ R68, R0, R65, R68 ;  /* 0x0000004100447223 */ /* 0x010fe20000010044 */
[----:B------:R-:W-:Y:S01]  /*1a630*/  FADD.FTZ R66, R66, R65 ;  /* 0x0000004142427221 */ /* 0x000fe20000010000 */
[----:B------:R-:W4:Y:S01]  /*1a640*/  LDL.LU R9, [R1+0x284] ;  /* 0x0002840001097983 */ /* 0x000f220000300800 */
[----:B---3--:R-:W-:-:S03]  /*1a650*/  FMUL.FTZ R69, R4, R17 ;  /* 0x0000001104457220 */ /* 0x008fc60000410000 */
[----:B------:R-:W3:Y:S01]  /*1a660*/  LDL.LU R13, [R1+0x264] ;  /* 0x00026400010d7983 */ /* 0x000ee20000300800 */
[----:B------:R-:W-:Y:S01]  /*1a670*/  FFMA.FTZ R68, R7, R69, R68 ;  /* 0x0000004507447223 */ /* 0x000fe20000010044 */
[----:B------:R-:W-:Y:S02]  /*1a680*/  FADD.FTZ R66, R69, R66 ;  /* 0x0000004245427221 */ /* 0x000fe40000010000 */
[----:B------:R-:W3:Y:S04]  /*1a690*/  LDL.LU R21, [R1+0x600] ;  /* 0x0006000001157983 */ /* 0x000ee80000300800 */
[----:B------:R-:W2:Y:S01]  /*1a6a0*/  LDL.LU R69, [R1+0x608] ;  /* 0x0006080001457983 */ /* 0x000ea20000300800 */
[----:B------:R-:W-:-:S04]  /*1a6b0*/  FMUL.FTZ R65, R5, R18 ;  /* 0x0000001205417220 */ /* 0x000fc80000410000 */
[----:B------:R-:W-:Y:S01]  /*1a6c0*/  FADD.FTZ R66, R66, R65 ;  /* 0x0000004142427221 */ /* 0x000fe20000010000 */
[----:B------:R-:W-:Y:S01]  /*1a6d0*/  FFMA.FTZ R67, R0, R16, R67 ;  /* 0x0000001000437223 */ /* 0x000fe20000010043 */
[----:B------:R-:W-:Y:S01]  /*1a6e0*/  FFMA.FTZ R64, R7, R17, R64 ;  /* 0x0000001107407223 */ /* 0x000fe20000010040 */
[----:B------:R-:W4:Y:S01]  /*1a6f0*/  LDL.LU R0, [R1+0x28c] ;  /* 0x00028c0001007983 */ /* 0x000f220000300800 */
[C---:B--2---:R-:W-:Y:S01]  /*1a700*/  FFMA.FTZ R68, R69.reuse, R65, R68 ;  /* 0x0000004145447223 */ /* 0x044fe20000010044 */
[----:B------:R-:W-:Y:S02]  /*1a710*/  FFMA.FTZ R67, R69, R18, R67 ;  /* 0x0000001245437223 */ /* 0x000fe40000010043 */
[----:B------:R-:W2:Y:S01]  /*1a720*/  LDL.LU R65, [R1+0x604] ;  /* 0x0006040001417983 */ /* 0x000ea20000300800 */
[-C--:B------:R-:W-:Y:S01]  /*1a730*/  FMUL.FTZ R69, R4, R8.reuse ;  /* 0x0000000804457220 */ /* 0x080fe20000410000 */
[----:B------:R-:W-:Y:S01]  /*1a740*/  FADD.FTZ R16, R20, R16 ;  /* 0x0000001014107221 */ /* 0x000fe20000010000 */
[----:B------:R-:W-:Y:S01]  /*1a750*/  FADD.FTZ R17, R6, R17 ;  /* 0x0000001106117221 */ /* 0x000fe20000010000 */
[----:B---3--:R-:W-:Y:S01]  /*1a760*/  FFMA.FTZ R67, R21, R13, R67 ;  /* 0x0000000d15437223 */ /* 0x008fe20000010043 */
[----:B------:R-:W-:Y:S01]  /*1a770*/  FADD.FTZ R66, R69, R66 ;  /* 0x0000004245427221 */ /* 0x000fe20000010000 */
[----:B------:R-:W3:Y:S01]  /*1a780*/  LDL.LU R7, [R1+0x5f4] ;  /* 0x0005f40001077983 */ /* 0x000ee20000300800 */
[C---:B--2---:R-:W-:Y:S01]  /*1a790*/  FFMA.FTZ R64, R65.reuse, R8, R64 ;  /* 0x0000000841407223 */ /* 0x044fe20000010040 */
[----:B------:R-:W-:Y:S01]  /*1a7a0*/  FFMA.FTZ R68, R65, R69, R68 ;  /* 0x0000004541447223 */ /* 0x000fe20000010044 */
[----:B------:R-:W-:Y:S01]  /*1a7b0*/  FMUL.FTZ R65, R5, R13 ;  /* 0x0000000d05417220 */ /* 0x000fe20000410000 */
[----:B------:R-:W-:Y:S01]  /*1a7c0*/  FADD.FTZ R16, R16, R18 ;  /* 0x0000001210107221 */ /* 0x000fe20000010000 */
[----:B------:R-:W-:Y:S01]  /*1a7d0*/  FADD.FTZ R17, R17, R8 ;  /* 0x0000000811117221 */ /* 0x000fe20000010000 */
[----:B----4-:R-:W-:Y:S01]  /*1a7e0*/  FMUL.FTZ R69, R4, R9 ;  /* 0x0000000904457220 */ /* 0x010fe20000410000 */
[----:B------:R-:W-:Y:S01]  /*1a7f0*/  FFMA.FTZ R68, R21, R65, R68 ;  /* 0x0000004115447223 */ /* 0x000fe20000010044 */
[----:B------:R-:W-:Y:S01]  /*1a800*/  FADD.FTZ R66, R66, R65 ;  /* 0x0000004142427221 */ /* 0x000fe20000010000 */
[----:B------:R-:W-:Y:S01]  /*1a810*/  FADD.FTZ R16, R16, R13 ;  /* 0x0000000d10107221 */ /* 0x000fe20000010000 */
[----:B------:R-:W2:Y:S01]  /*1a820*/  LDL.LU R65, [R1+0x5fc] ;  /* 0x0005fc0001417983 */ /* 0x000ea20000300800 */
[----:B------:R-:W-:Y:S01]  /*1a830*/  FADD.FTZ R17, R17, R9 ;  /* 0x0000000911117221 */ /* 0x000fe20000010000 */
[----:B------:R-:W-:-:S02]  /*1a840*/  FADD.FTZ R66, R69, R66 ;  /* 0x0000004245427221 */ /* 0x000fc40000010000 */
[----:B------:R-:W4:Y:S04]  /*1a850*/  LDL.LU R20, [R1+0x290] ;  /* 0x0002900001147983 */ /* 0x000f280000300800 */
[----:B------:R-:W3:Y:S04]  /*1a860*/  LDL.LU R6, [R1+0x294] ;  /* 0x0002940001067983 */ /* 0x000ee80000300800 */
[----:B------:R-:W3:Y:S04]  /*1a870*/  LDL.LU R18, [R1+0x5f0] ;  /* 0x0005f00001127983 */ /* 0x000ee80000300800 */
[----:B------:R-:W3:Y:S04]  /*1a880*/  LDL.LU R8, [R1+0x754] ;  /* 0x0007540001087983 */ /* 0x000ee80000300800 */
[----:B------:R-:W3:Y:S04]  /*1a890*/  LDL.LU R21, [R1+0x298] ;  /* 0x0002980001157983 */ /* 0x000ee80000300800 */
[----:B------:R-:W3:Y:S01]  /*1a8a0*/  LDL.LU R13, [R1+0x29c] ;  /* 0x00029c00010d7983 */ /* 0x000ee20000300800 */
[C---:B--2---:R-:W-:Y:S01]  /*1a8b0*/  FFMA.FTZ R64, R65.reuse, R9, R64 ;  /* 0x0000000941407223 */ /* 0x044fe20000010040 */
[----:B------:R-:W-:-:S02]  /*1a8c0*/  FFMA.FTZ R68, R65, R69, R68 ;  /* 0x0000004541447223 */ /* 0x000fc40000010044 */
[----:B------:R-:W2:Y:S04]  /*1a8d0*/  LDL.LU R9, [R1+0x5e0] ;  /* 0x0005e00001097983 */ /* 0x000ea80000300800 */
[----:B------:R-:W4:Y:S01]  /*1a8e0*/  LDL.LU R69, [R1+0x5f8] ;  /* 0x0005f80001457983 */ /* 0x000f220000300800 */
[----:B------:R-:W-:-:S04]  /*1a8f0*/  FMUL.FTZ R65, R5, R0 ;  /* 0x0000000005417220 */ /* 0x000fc80000410000 */
[----:B------:R-:W-:Y:S01]  /*1a900*/  FADD.FTZ R66, R66, R65 ;  /* 0x0000004142427221 */ /* 0x000fe20000010000 */
[----:B------:R-:W-:Y:S01]  /*1a910*/  FADD.FTZ R16, R16, R0 ;  /* 0x0000000010107221 */ /* 0x000fe20000010000 */
[C---:B----4-:R-:W-:Y:S01]  /*1a920*/  FFMA.FTZ R67, R69.reuse, R0, R67 ;  /* 0x0000000045437223 */ /* 0x050fe20000010043 */
[----:B------:R-:W-:Y:S01]  /*1a930*/  FFMA.FTZ R68, R69, R65, R68 ;  /* 0x0000004145447223 */ /* 0x000fe20000010044 */
[----:B------:R-:W-:Y:S01]  /*1a940*/  FMUL.FTZ R69, R4, R20 ;  /* 0x0000001404457220 */ /* 0x000fe20000410000 */
[----:B---3--:R-:W-:Y:S01]  /*1a950*/  FMUL.FTZ R65, R5, R6 ;  /* 0x0000000605417220 */ /* 0x008fe20000410000 */
[----:B------:R-:W3:Y:S02]  /*1a960*/  LDL.LU R0, [R1+0x750] ;  /* 0x0007500001007983 */ /* 0x000ee40000300800 */
[----:B------:R-:W-:Y:S01]  /*1a970*/  FFMA.FTZ R68, R7, R69, R68 ;  /* 0x0000004507447223 */ /* 0x000fe20000010044 */
[----:B------:R-:W-:-:S03]  /*1a980*/  FADD.FTZ R66, R69, R66 ;  /* 0x0000004245427221 */ /* 0x000fc60000010000 */
[----:B------:R-:W-:Y:S01]  /*1a990*/  FFMA.FTZ R68, R18, R65, R68 ;  /* 0x0000004112447223 */ /* 0x000fe20000010044 */
[----:B------:R-:W-:Y:S02]  /*1a9a0*/  FADD.FTZ R66, R66, R65 ;  /* 0x0000004142427221 */ /* 0x000fe40000010000 */
[----:B------:R-:W4:Y:S01]  /*1a9b0*/  LDL.LU R65, [R1+0x5ec] ;  /* 0x0005ec0001417983 */ /* 0x000f220000300800 */
[----:B------:R-:W-:Y:S01]  /*1a9c0*/  FFMA.FTZ R64, R7, R20, R64 ;  /* 0x0000001407407223 */ /* 0x000fe20000010040 */
[----:B------:R-:W-:Y:S01]  /*1a9d0*/  FADD.FTZ R17, R17, R20 ;  /* 0x0000001411117221 */ /* 0x000fe20000010000 */
[----:B------:R-:W-:Y:S01]  /*1a9e0*/  FFMA.FTZ R67, R18, R6, R67 ;  /* 0x0000000612437223 */ /* 0x000fe20000010043 */
[----:B------:R-:W-:Y:S01]  /*1a9f0*/  FADD.FTZ R16, R16, R6 ;  /* 0x0000000610107221 */ /* 0x000fe20000010000 */
[----:B------:R-:W2:Y:S04]  /*1aa00*/  LDL.LU R7, [R1+0x2a0] ;  /* 0x0002a00001077983 */ /* 0x000ea80000300800 */
[----:B------:R-:W2:Y:S04]  /*1aa10*/  LDL.LU R6, [R1+0x74c] ;  /* 0x00074c0001067983 */ /* 0x000ea80000300800 */
[----:B------:R-:W2:Y:S04]  /*1aa20*/  LDL.LU R20, [R1+0x5d4] ;  /* 0x0005d40001147983 */ /* 0x000ea80000300800 */
[----:B------:R-:W2:Y:S01]  /*1aa30*/  LDL.LU R18, [R1+0x2a4] ;  /* 0x0002a40001127983 */ /* 0x000ea20000300800 */
[-C--:B---3--:R-:W-:Y:S01]  /*1aa40*/  FMUL.FTZ R69, R4, R0.reuse ;  /* 0x0000000004457220 */ /* 0x088fe20000410000 */
[----:B------:R-:W-:Y:S01]  /*1aa50*/  FADD.FTZ R17, R17, R0 ;  /* 0x0000000011117221 */ /* 0x000fe20000010000 */
[----:B----4-:R-:W-:-:S02]  /*1aa60*/  FFMA.FTZ R64, R65, R0, R64 ;  /* 0x0000000041407223 */ /* 0x010fc40000010040 */
[----:B------:R-:W3:Y:S01]  /*1aa70*/  LDL.LU R0, [R1+0x5e8] ;  /* 0x0005e80001007983 */ /* 0x000ee20000300800 */
[----:B------:R-:W-:Y:S01]  /*1aa80*/  FFMA.FTZ R68, R65, R69, R68 ;  /* 0x0000004541447223 */ /* 0x000fe20000010044 */
[----:B------:R-:W-:Y:S02]  /*1aa90*/  FADD.FTZ R66, R69, R66 ;  /* 0x0000004245427221 */ /* 0x000fe40000010000 */
[----:B------:R-:W4:Y:S01]  /*1aaa0*/  LDL.LU R69, [R1+0x5d8] ;  /* 0x0005d80001457983 */ /* 0x000f220000300800 */
[----:B------:R-:W-:-:S04]  /*1aab0*/  FMUL.FTZ R65, R5, R21 ;  /* 0x0000001505417220 */ /* 0x000fc80000410000 */
[----:B------:R-:W-:Y:S01]  /*1aac0*/  FADD.FTZ R66, R66, R65 ;  /* 0x0000004142427221 */ /* 0x000fe20000010000 */
[C---:B---3--:R-:W-:Y:S01]  /*1aad0*/  FFMA.FTZ R67, R0.reuse, R21, R67 ;  /* 0x0000001500437223 */ /* 0x048fe20000010043 */
[----:B------:R-:W-:Y:S01]  /*1aae0*/  FFMA.FTZ R68, R0, R65, R68 ;  /* 0x0000004100447223 */ /* 0x000fe20000010044 */
[----:B------:R-:W-:Y:S01]  /*1aaf0*/  FMUL.FTZ R0, R4, R13 ;  /* 0x0000000d04007220 */ /* 0x000fe20000410000 */
[----:B--2---:R-:W-:-:S03]  /*1ab00*/  FMUL.FTZ R65, R5, R6 ;  /* 0x0000000605417220 */ /* 0x004fc60000410000 */
[----:B------:R-:W-:Y:S01]  /*1ab10*/  FFMA.FTZ R68, R9, R0, R68 ;  /* 0x0000000009447223 */ /* 0x000fe20000010044 */
[----:B------:R-:W-:Y:S01]  /*1ab20*/  FADD.FTZ R66, R0, R66 ;  /* 0x0000004200427221 */ /* 0x000fe20000010000 */
[----:B------:R-:W-:Y:S02]  /*1ab30*/  FMUL.FTZ R0, R4, R7 ;  /* 0x0000000704007220 */ /* 0x000fe40000410000 */
[----:B----4-:R-:W-:Y:S01]  /*1ab40*/  FFMA.FTZ R68, R69, R65, R68 ;  /* 0x0000004145447223 */ /* 0x010fe20000010044 */
[----:B------:R-:W-:Y:S01]  /*1ab50*/  FADD.FTZ R66, R66, R65 ;  /* 0x0000004142427221 */ /* 0x000fe20000010000 */
[----:B------:R-:W-:Y:S01]  /*1ab60*/  FADD.FTZ R16, R16, R21 ;  /* 0x0000001510107221 */ /* 0x000fe20000010000 */
[----:B------:R-:W-:Y:S01]  /*1ab70*/  FFMA.FTZ R64, R9, R13, R64 ;  /* 0x0000000d09407223 */ /* 0x000fe20000010040 */
[----:B------:R-:W-:Y:S01]  /*1ab80*/  FFMA.FTZ R68, R20, R0, R68 ;  /* 0x0000000014447223 */ /* 0x000fe20000010044 */
[----:B------:R-:W-:Y:S01]  /*1ab90*/  FADD.FTZ R66, R0, R66 ;  /* 0x0000004200427221 */ /* 0x000fe20000010000 */
[----:B------:R-:W-:Y:S01]  /*1aba0*/  FADD.FTZ R17, R17, R13 ;  /* 0x0000000d11117221 */ /* 0x000fe20000010000 */
[----:B------:R-:W2:Y:S01]  /*1abb0*/  LDL.LU R0, [R1+0x5cc] ;  /* 0x0005cc0001007983 */ /* 0x000ea20000300800 */
[----:B------:R-:W-:Y:S01]  /*1abc0*/  FFMA.FTZ R67, R69, R6, R67 ;  /* 0x0000000645437223 */ /* 0x000fe20000010043 */
[----:B------:R-:W-:Y:S01]  /*1abd0*/  FADD.FTZ R16, R16, R6 ;  /* 0x0000000610107221 */ /* 0x000fe20000010000 */
[----:B------:R-:W-:Y:S01]  /*1abe0*/  FMUL.FTZ R6, R5, R18 ;  /* 0x0000001205067220 */ /* 0x000fe20000410000 */
[----:B------:R-:W-:Y:S01]  /*1abf0*/  FFMA.FTZ R64, R20, R7, R64 ;  /* 0x0000000714407223 */ /* 0x000fe20000010040 */
[----:B------:R-:W-:Y:S01]  /*1ac00*/  FADD.FTZ R17, R17, R7 ;  /* 0x0000000711117221 */ /* 0x000fe20000010000 */
[----:B------:R-:W3:Y:S01]  /*1ac10*/  LDL.LU R65, [R1+0x2a8] ;  /* 0x0002a80001417983 */ /* 0x000ee20000300800 */
[----:B------:R-:W-:-:S03]  /*1ac20*/  FADD.FTZ R66, R66, R6 ;  /* 0x0000000642427221 */ /* 0x000fc60000010000 */
[----:B------:R-:W4:Y:S04]  /*1ac30*/  LDL.LU R7, [R1+0x748] ;  /* 0x0007480001077983 */ /* 0x000f280000300800 */
[----:B------:R-:W4:Y:S04]  /*1ac40*/  LDL.LU R21, [R1+0x594] ;  /* 0x0005940001157983 */ /* 0x000f280000300800 */
[----:B------:R-:W4:Y:S01]  /*1ac50*/  LDL.LU R69, [R1+0x584] ;  /* 0x0005840001457983 */ /* 0x000f220000300800 */
[----:B------:R-:W-:-:S03]  /*1ac60*/  FADD.FTZ R16, R16, R18 ;  /* 0x0000001210107221 */ /* 0x000fc60000010000 */
[----:B------:R-:W4:Y:S04]  /*1ac70*/  LDL.LU R9, [R1+0x2ac] ;  /* 0x0002ac0001097983 */ /* 0x000f280000300800 */
[----:B------:R-:W4:Y:S04]  /*1ac80*/  LDL.LU R13, [R1+0x590] ;  /* 0x00059000010d7983 */ /* 0x000f280000300800 */
[----:B------:R-:W4:Y:S01]  /*1ac90*/  LDL.LU R20, [R1+0x2b0] ;  /* 0x0002b00001147983 */ /* 0x000f220000300800 */
[----:B--2---:R-:W-:-:S03]  /*1aca0*/  FFMA.FTZ R68, R0, R6, R68 ;  /* 0x0000000600447223 */ /* 0x004fc60000010044 */
[----:B------:R-:W2:Y:S01]  /*1acb0*/  LDL.LU R6, [R1+0x5a0] ;  /* 0x0005a00001067983 */ /* 0x000ea20000300800 */
[----:B------:R-:W-:Y:S01]  /*1acc0*/  FFMA.FTZ R67, R0, R18, R67 ;  /* 0x0000001200437223 */ /* 0x000fe20000010043 */
[----:B---3--:R-:W-:Y:S02]  /*1acd0*/  FADD.FTZ R16, R16, R65 ;  /* 0x0000004110107221 */ /* 0x008fe40000010000 */
[----:B------:R-:W3:Y:S01]  /*1ace0*/  LDL.LU R18, [R1+0x56c] ;  /* 0x00056c0001127983 */ /* 0x000ee20000300800 */
[----:B----4-:R-:W-:-:S04]  /*1acf0*/  FMUL.FTZ R0, R4, R7 ;  /* 0x0000000704007220 */ /* 0x010fc80000410000 */
[----:B------:R-:W-:Y:S01]  /*1ad00*/  FADD.FTZ R66, R0, R66 ;  /* 0x0000004200427221 */ /* 0x000fe20000010000 */
[----:B------:R-:W-:Y:S01]  /*1ad10*/  FFMA.FTZ R67, R21, R65, R67 ;  /* 0x0000004115437223 */ /* 0x000fe20000010043 */
[----:B------:R-:W-:Y:S01]  /*1ad20*/  FADD.FTZ R16, R16, R8 ;  /* 0x0000000810107221 */ /* 0x000fe20000010000 */
[----:B------:R-:W-:Y:S02]  /*1ad30*/  FADD.FTZ R17, R17, R7 ;  /* 0x0000000711117221 */ /* 0x000fe40000010000 */
[----:B------:R-:W-:Y:S01]  /*1ad40*/  FFMA.FTZ R67, R69, R8, R67 ;  /* 0x0000000845437223 */ /* 0x000fe20000010043 */
[C---:B--2---:R-:W-:Y:S01]  /*1ad50*/  FFMA.FTZ R64, R6.reuse, R7, R64 ;  /* 0x0000000706407223 */ /* 0x044fe20000010040 */
[----:B------:R-:W-:Y:S01]  /*1ad60*/  FFMA.FTZ R68, R6, R0, R68 ;  /* 0x0000000006447223 */ /* 0x000fe20000010044 */
[----:B------:R-:W-:Y:S01]  /*1ad70*/  FMUL.FTZ R6, R5, R65 ;  /* 0x0000004105067220 */ /* 0x000fe20000410000 */
[----:B------:R-:W2:Y:S03]  /*1ad80*/  LDL.LU R7, [R1+0x580] ;  /* 0x0005800001077983 */ /* 0x000ea60000300800 */
[----:B------:R-:W-:Y:S01]  /*1ad90*/  FFMA.FTZ R68, R21, R6, R68 ;  /* 0x0000000615447223 */ /* 0x000fe20000010044 */
[----:B------:R-:W-:Y:S01]  /*1ada0*/  FADD.FTZ R66, R66, R6 ;  /* 0x0000000642427221 */ /* 0x000fe20000010000 */
[----:B------:R-:W-:Y:S01]  /*1adb0*/  FMUL.FTZ R6, R5, R8 ;  /* 0x0000000805067220 */ /* 0x000fe20000410000 */
[-C--:B------:R-:W-:Y:S01]  /*1adc0*/  FMUL.FTZ R0, R4, R9.reuse ;  /* 0x0000000904007220 */ /* 0x080fe20000410000 */
[----:B------:R-:W4:Y:S03]  /*1add0*/  LDL.LU R8, [R1+0x2b4] ;  /* 0x0002b40001087983 */ /* 0x000f260000300800 */
[C---:B------:R-:W-:Y:S01]  /*1ade0*/  FFMA.FTZ R68, R13.reuse, R0, R68 ;  /* 0x000000000d447223 */ /* 0x040fe20000010044 */
[----:B------:R-:W-:Y:S01]  /*1adf0*/  FADD.FTZ R66, R0, R66 ;  /* 0x0000004200427221 */ /* 0x000fe20000010000 */
[----:B------:R-:W-:Y:S01]  /*1ae00*/  FMUL.FTZ R0, R4, R20 ;  /* 0x0000001404007220 */ /* 0x000fe20000410000 */
[----:B------:R-:W-:Y:S01]  /*1ae10*/  FFMA.FTZ R64, R13, R9, R64 ;  /* 0x000000090d407223 */ /* 0x000fe20000010040 */
[----:B------:R-:W-:Y:S01]  /*1ae20*/  FFMA.FTZ R68, R69, R6, R68 ;  /* 0x0000000645447223 */ /* 0x000fe20000010044 */
[----:B------:R-:W-:Y:S01]  /*1ae30*/  FADD.FTZ R66, R66, R6 ;  /* 0x0000000642427221 */ /* 0x000fe20000010000 */
[----:B------:R-:W-:Y:S01]  /*1ae40*/  FADD.FTZ R17, R17, R9 ;  /* 0x0000000911117221 */ /* 0x000fe20000010000 */
[----:B------:R-:W3:Y:S02]  /*1ae50*/  LDL.LU R21, [R1+0x2b8] ;  /* 0x0002b80001157983 */ /* 0x000ee40000300800 */
[----:B------:R-:W-:-:S02]  /*1ae60*/  FADD.FTZ R66, R0, R66 ;  /* 0x0000004200427221 */ /* 0x000fc40000010000 */
[----:B------:R-:W3:Y:S04]  /*1ae70*/  LDL.LU R9, [R1+0x744] ;  /* 0x0007440001097983 */ /* 0x000ee80000300800 */
[----:B------:R-:W3:Y:S04]  /*1ae80*/  LDL.LU R13, [R1+0x564] ;  /* 0x00056400010d7983 */ /* 0x000ee80000300800 */
[----:B------:R-:W3:Y:S04]  /*1ae90*/  LDL.LU R65, [R1+0x2bc] ;  /* 0x0002bc0001417983 */ /* 0x000ee80000300800 */
[----:B------:R-:W3:Y:S01]  /*1aea0*/  LDL.LU R69, [R1+0x560] ;  /* 0x0005600001457983 */ /* 0x000ee20000300800 */
[----:B--2---:R-:W-:Y:S01]  /*1aeb0*/  FFMA.FTZ R68, R7, R0, R68 ;  /* 0x0000000007447223 */ /* 0x004fe20000010044 */
[----:B----4-:R-:W-:-:S04]  /*1aec0*/  FMUL.FTZ R6, R5, R8 ;  /* 0x0000000805067220 */ /* 0x010fc80000410000 */
[----:B---3--:R-:W-:Y:S01]  /*1aed0*/  FFMA.FTZ R68, R18, R6, R68 ;  /* 0x0000000612447223 */ /* 0x008fe20000010044 */
[----:B------:R-:W-:Y:S02]  /*1aee0*/  FADD.FTZ R66, R66, R6 ;  /* 0x0000000642427221 */ /* 0x000fe40000010000 */
[----:B------:R-:W2:Y:S01]  /*1aef0*/  LDL.LU R6, [R1+0x568] ;  /* 0x0005680001067983 */ /* 0x000ea20000300800 */
[----:B------:R-:W-:Y:S01]  /*1af00*/  FFMA.FTZ R64, R7, R20, R64 ;  /* 0x0000001407407223 */ /* 0x000fe20000010040 */
[----:B------:R-:W-:Y:S02]  /*1af10*/  FADD.FTZ R17, R17, R20 ;  /* 0x0000001411117221 */ /* 0x000fe40000010000 */
[----:B------:R-:W3:Y:S01]  /*1af20*/  LDL.LU R20, [R1+0x288] ;  /* 0x0002880001147983 */ /* 0x000ee20000300800 */
[----:B------:R-:W-:Y:S01]  /*1af30*/  FMUL.FTZ R0, R4, R9 ;  /* 0x0000000904007220 */ /* 0x000fe20000410000 */
[----:B------:R-:W-:Y:S01]  /*1af40*/  FADD.FTZ R17, R17, R9 ;  /* 0x0000000911117221 */ /* 0x000fe20000010000 */
[----:B------:R-:W-:Y:S01]  /*1af50*/  FFMA.FTZ R67, R18, R8, R67 ;  /* 0x0000000812437223 */ /* 0x000fe20000010043 */
[----:B------:R-:W4:Y:S01]  /*1af60*/  LDL.LU R7, [R1+0x2c0] ;  /* 0x0002c00001077983 */ /* 0x000f220000300800 */
[----:B------:R-:W-:Y:S01]  /*1af70*/  FADD.FTZ R66, R0, R66 ;  /* 0x0000004200427221 */ /* 0x000fe20000010000 */
[----:B------:R-:W-:-:S02]  /*1af80*/  FADD.FTZ R16, R16, R8 ;  /* 0x0000000810107221 */ /* 0x000fc40000010000 */
[----:B------:R-:W4:Y:S01]  /*1af90*/  LDL.LU R18, [R1+0x548] ;  /* 0x0005480001127983 */ /* 0x000f220000300800 */
[----:B------:R-:W-:-:S03]  /*1afa0*/  FFMA.FTZ R67, R13, R21, R67 ;  /* 0x000000150d437223 */ /* 0x000fc60000010043 */
[----:B------:R-:W4:Y:S01]  /*1afb0*/  LDL.LU R8, [R1+0x53c] ;  /* 0x00053c0001087983 */ /* 0x000f220000300800 */
[----:B------:R-:W-:Y:S01]  /*1afc0*/  FADD.FTZ R16, R16, R21 ;  /* 0x0000001510107221 */ /* 0x000fe20000010000 */
[C---:B--2---:R-:W-:Y:S01]  /*1afd0*/  FFMA.FTZ R64, R6.reuse, R9, R64 ;  /* 0x0000000906407223 */ /* 0x044fe20000010040 */
[----:B------:R-:W-:Y:S01]  /*1afe0*/  FFMA.FTZ R68, R6, R0, R68 ;  /* 0x0000000006447223 */ /* 0x000fe20000010044 */
[----:B------:R-:W-:Y:S01]  /*1aff0*/  FMUL.FTZ R6, R5, R21 ;  /* 0x0000001505067220 */ /* 0x000fe20000410000 */
[----:B------:R-:W2:Y:S01]  /*1b000*/  LDL.LU R9, [R1+0x558] ;  /* 0x0005580001097983 */ /* 0x000ea20000300800 */
[-C--:B------:R-:W-:Y:S02]  /*1b010*/  FMUL.FTZ R0, R4, R65.reuse ;  /* 0x0000004104007220 */ /* 0x080fe40000410000 */
[----:B------:R-:W-:Y:S01]  /*1b020*/  FFMA.FTZ R68, R13, R6, R68 ;  /* 0x000000060d447223 */ /* 0x000fe20000010044 */
[C---:B------:R-:W-:Y:S01]  /*1b030*/  FFMA.FTZ R64, R69.reuse, R65, R64 ;  /* 0x0000004145407223 */ /* 0x040fe20000010040 */
[----:B------:R-:W2:Y:S02]  /*1b040*/  LDL.LU R21, [R1+0x2c4] ;  /* 0x0002c40001157983 */ /* 0x000ea40000300800 */
[----:B------:R-:W-:-:S02]  /*1b050*/  FFMA.FTZ R68, R69, R0, R68 ;  /* 0x0000000045447223 */ /* 0x000fc40000010044 */
[----:B------:R-:W2:Y:S04]  /*1b060*/  LDL.LU R69, [R1+0x528] ;  /* 0x0005280001457983 */ /* 0x000ea80000300800 */
[----:B------:R-:W2:Y:S01]  /*1b070*/  LDL.LU R13, [R1+0x538] ;  /* 0x00053800010d7983 */ /* 0x000ea20000300800 */
[----:B------:R-:W-:Y:S01]  /*1b080*/  FADD.FTZ R66, R66, R6 ;  /* 0x0000000642427221 */ /* 0x000fe20000010000 */
[----:B------:R-:W-:-:S03]  /*1b090*/  FMUL.FTZ R6, R5, R10 ;  /* 0x0000000a05067220 */ /* 0x000fc60000410000 */
[----:B------:R-:W-:Y:S01]  /*1b0a0*/  FADD.FTZ R66, R0, R66 ;  /* 0x0000004200427221 */ /* 0x000fe20000010000 */
[-C--:B---3--:R-:W-:Y:S01]  /*1b0b0*/  FMUL.FTZ R0, R4, R20.reuse ;  /* 0x0000001404007220 */ /* 0x088fe20000410000 */
[----:B------:R-:W-:Y:S02]  /*1b0c0*/  FADD.FTZ R16, R16, R10 ;  /* 0x0000000a10107221 */ /* 0x000fe40000010000 */
[----:B------:R-:W-:Y:S01]  /*1b0d0*/  FADD.FTZ R66, R66, R6 ;  /* 0x0000000642427221 */ /* 0x000fe20000010000 */
[----:B------:R-:W-:Y:S01]  /*1b0e0*/  FADD.FTZ R17, R17, R65 ;  /* 0x0000004111117221 */ /* 0x000fe20000010000 */
[----:B----4-:R-:W-:Y:S01]  /*1b0f0*/  FADD.FTZ R16, R16, R7 ;  /* 0x0000000710107221 */ /* 0x010fe20000010000 */
[----:B------:R-:W3:Y:S01]  /*1b100*/  LDL.LU R65, [R1+0x280] ;  /* 0x0002800001417983 */ /* 0x000ee20000300800 */
[----:B------:R-:W-:Y:S01]  /*1b110*/  FADD.FTZ R66, R0, R66 ;  /* 0x0000004200427221 */ /* 0x000fe20000010000 */
[----:B------:R-:W-:Y:S01]  /*1b120*/  FFMA.FTZ R64, R18, R20, R64 ;  /* 0x0000001412407223 */ /* 0x000fe20000010040 */
[----:B------:R-:W-:-:S02]  /*1b130*/  FADD.FTZ R17, R17, R20 ;  /* 0x0000001411117221 */ /* 0x000fc40000010000 */
[----:B------:R-:W4:Y:S02]  /*1b140*/  LDL.LU R20, [R1+0x740] ;  /* 0x0007400001147983 */ /* 0x000f240000300800 */
[----:B------:R-:W-:Y:S01]  /*1b150*/  FADD.FTZ R17, R17, R19 ;  /* 0x0000001311117221 */ /* 0x000fe20000010000 */
[C---:B--2---:R-:W-:Y:S01]  /*1b160*/  FFMA.FTZ R68, R9.reuse, R6, R68 ;  /* 0x0000000609447223 */ /* 0x044fe20000010044 */
[----:B------:R-:W-:Y:S01]  /*1b170*/  FFMA.FTZ R67, R9, R10, R67 ;  /* 0x0000000a09437223 */ /* 0x000fe20000010043 */
[CC--:B------:R-:W-:Y:S01]  /*1b180*/  FMUL.FTZ R6, R5.reuse, R7.reuse ;  /* 0x0000000705067220 */ /* 0x0c0fe20000410000 */
[----:B------:R-:W2:Y:S01]  /*1b190*/  LDL.LU R9, [R1+0x518] ;  /* 0x0005180001097983 */ /* 0x000ea20000300800 */
[----:B------:R-:W-:Y:S01]  /*1b1a0*/  FFMA.FTZ R68, R18, R0, R68 ;  /* 0x0000000012447223 */ /* 0x000fe20000010044 */
[----:B------:R-:W-:Y:S01]  /*1b1b0*/  FFMA.FTZ R67, R8, R7, R67 ;  /* 0x0000000708437223 */ /* 0x000fe20000010043 */
[----:B------:R-:W-:Y:S01]  /*1b1c0*/  FADD.FTZ R66, R66, R6 ;  /* 0x0000000642427221 */ /* 0x000fe20000010000 */
[----:B------:R-:W-:Y:S01]  /*1b1d0*/  FADD.FTZ R16, R16, R21 ;  /* 0x0000001510107221 */ /* 0x000fe20000010000 */
[----:B------:R-:W-:Y:S01]  /*1b1e0*/  FFMA.FTZ R68, R8, R6, R68 ;  /* 0x0000000608447223 */ /* 0x000fe20000010044 */
[-C--:B------:R-:W-:Y:S01]  /*1b1f0*/  FMUL.FTZ R6, R5, R21.reuse ;  /* 0x0000001505067220 */ /* 0x080fe20000410000 */
[----:B------:R-:W-:Y:S01]  /*1b200*/  FFMA.FTZ R67, R69, R21, R67 ;  /* 0x0000001545437223 */ /* 0x000fe20000010043 */
[-C--:B------:R-:W-:Y:S01]  /*1b210*/  FMUL.FTZ R0, R4, R19.reuse ;  /* 0x0000001304007220 */ /* 0x080fe20000410000 */
[----:B------:R-:W4:Y:S01]  /*1b220*/  LDL.LU R21, [R1+0x73c] ;  /* 0x00073c0001157983 */ /* 0x000f220000300800 */
[----:B------:R-:W-:-:S03]  /*1b230*/  FFMA.FTZ R64, R13, R19, R64 ;  /* 0x000000130d407223 */ /* 0x000fc60000010040 */
[----:B------:R-:W4:Y:S04]  /*1b240*/  LDL.LU R18, [R1+0x4fc] ;  /* 0x0004fc0001127983 */ /* 0x000f280000300800 */
[----:B------:R-:W4:Y:S04]  /*1b250*/  LDL.LU R19, [R1+0x27c] ;  /* 0x00027c0001137983 */ /* 0x000f280000300800 */
[----:B------:R-:W4:Y:S01]  /*1b260*/  LDL.LU R10, [R1+0x4f8] ;  /* 0x0004f800010a7983 */ /* 0x000f220000300800 */
[----:B------:R-:W-:Y:S01]  /*1b270*/  FFMA.FTZ R68, R13, R0, R68 ;  /* 0x000000000d447223 */ /* 0x000fe20000010044 */
[----:B------:R-:W-:Y:S01]  /*1b280*/  FADD.FTZ R66, R0, R66 ;  /* 0x0000004200427221 */ /* 0x000fe20000010000 */
[----:B---3--:R-:W-:Y:S01]  /*1b290*/  FMUL.FTZ R0, R4, R65 ;  /* 0x0000004104007220 */ /* 0x008fe20000410000 */
[----:B------:R-:W3:Y:S01]  /*1b2a0*/  LDL.LU R8, [R1+0x2c8] ;  /* 0x0002c80001087983 */ /* 0x000ee20000300800 */
[----:B------:R-:W-:Y:S01]  /*1b2b0*/  FFMA.FTZ R68, R69, R6, R68 ;  /* 0x0000000645447223 */ /* 0x000fe20000010044 */
[----:B------:R-:W-:-:S02]  /*1b2c0*/  FADD.FTZ R66, R66, R6 ;  /* 0x0000000642427221 */ /* 0x000fc40000010000 */
[----:B------:R-:W3:Y:S04]  /*1b2d0*/  LDL.LU R13, [R1+0x274] ;  /* 0x00027400010d7983 */ /* 0x000ee80000300800 */
[----:B------:R-:W3:Y:S01]  /*1b2e0*/  LDL.LU R69, [R1+0x4e0] ;  /* 0x0004e00001457983 */ /* 0x000ee20000300800 */
[----:B------:R-:W-:-:S03]  /*1b2f0*/  FADD.FTZ R66, R0, R66 ;  /* 0x0000004200427221 */ /* 0x000fc60000010000 */
[----:B------:R-:W3:Y:S01]  /*1b300*/  LDL.LU R7, [R1+0x4e4] ;  /* 0x0004e40001077983 */ /* 0x000ee20000300800 */
[----:B------:R-:W-:Y:S01]  /*1b310*/  FADD.FTZ R17, R17, R65 ;  /* 0x0000004111117221 */ /* 0x000fe20000010000 */
[C---:B--2---:R-:W-:Y:S01]  /*1b320*/  FFMA.FTZ R68, R9.reuse, R0, R68 ;  /* 0x0000000009447223 */ /* 0x044fe20000010044 */
[----:B------:R-:W-:Y:S02]  /*1b330*/  FFMA.FTZ R64, R9, R65, R64 ;  /* 0x0000004109407223 */ /* 0x000fe40000010040 */
[----:B------:R-:W2:Y:S04]  /*1b340*/  LDL.LU R9, [R1+0x4b4] ;  /* 0x0004b40001097983 */ /* 0x000ea80000300800 */
[----:B------:R-:W2:Y:S01]  /*1b350*/  LDL.LU R65, [R1+0x4b0] ;  /* 0x0004b00001417983 */ /* 0x000ea20000300800 */
[----:B----4-:R-:W-:-:S04]  /*1b360*/  FMUL.FTZ R6, R5, R21 ;  /* 0x0000001505067220 */ /* 0x010fc80000410000 */
[----:B------:R-:W-:Y:S01]  /*1b370*/  FFMA.FTZ R68, R18, R6, R68 ;  /* 0x0000000612447223 */ /* 0x000fe20000010044 */
[----:B------:R-:W-:Y:S01]  /*1b380*/  FMUL.FTZ R0, R4, R19 ;  /* 0x0000001304007220 */ /* 0x000fe20000410000 */
[----:B------:R-:W-:Y:S01]  /*1b390*/  FFMA.FTZ R67, R18, R21, R67 ;  /* 0x0000001512437223 */ /* 0x000fe20000010043 */
[----:B------:R-:W-:Y:S01]  /*1b3a0*/  FADD.FTZ R16, R16, R21 ;  /* 0x0000001510107221 */ /* 0x000fe20000010000 */
[----:B------:R-:W4:Y:S01]  /*1b3b0*/  LDL.LU R18, [R1+0x270] ;  /* 0x0002700001127983 */ /* 0x000f220000300800 */
[C---:B------:R-:W-:Y:S01]  /*1b3c0*/  FFMA.FTZ R64, R10.reuse, R19, R64 ;  /* 0x000000130a407223 */ /* 0x040fe20000010040 */
[----:B------:R-:W-:Y:S02]  /*1b3d0*/  FFMA.FTZ R68, R10, R0, R68 ;  /* 0x000000000a447223 */ /* 0x000fe40000010044 */
[----:B------:R-:W4:Y:S04]  /*1b3e0*/  LDL.LU R21, [R1+0x26c] ;  /* 0x00026c0001157983 */ /* 0x000f280000300800 */
[----:B------:R-:W4:Y:S01]  /*1b3f0*/  LDL.LU R10, [R1+0x494] ;  /* 0x00049400010a7983 */ /* 0x000f220000300800 */
[----:B------:R-:W-:Y:S01]  /*1b400*/  FADD.FTZ R66, R66, R6 ;  /* 0x0000000642427221 */ /* 0x000fe20000010000 */
[----:B------:R-:W-:Y:S01]  /*1b410*/  FADD.FTZ R17, R17, R19 ;  /* 0x0000001311117221 */ /* 0x000fe20000010000 */
[-C--:B---3--:R-:W-:Y:S01]  /*1b420*/  FMUL.FTZ R6, R5, R8.reuse ;  /* 0x0000000805067220 */ /* 0x088fe20000410000 */
[----:B------:R-:W-:Y:S01]  /*1b430*/  FADD.FTZ R16, R16, R8 ;  /* 0x0000000810107221 */ /* 0x000fe20000010000 */
[----:B------:R-:W-:Y:S01]  /*1b440*/  FADD.FTZ R66, R0, R66 ;  /* 0x0000004200427221 */ /* 0x000fe20000010000 */
[-C--:B------:R-:W-:Y:S01]  /*1b450*/  FMUL.FTZ R0, R4, R13.reuse ;  /* 0x0000000d04007220 */ /* 0x080fe20000410000 */
[----:B------:R-:W-:Y:S01]  /*1b460*/  FFMA.FTZ R64, R69, R13, R64 ;  /* 0x0000000d45407223 */ /* 0x000fe20000010040 */
[----:B------:R-:W-:Y:S01]  /*1b470*/  FADD.FTZ R17, R17, R13 ;  /* 0x0000000d11117221 */ /* 0x000fe20000010000 */
[C---:B------:R-:W-:Y:S01]  /*1b480*/  FFMA.FTZ R67, R7.reuse, R8, R67 ;  /* 0x0000000807437223 */ /* 0x040fe20000010043 */
[----:B------:R-:W3:Y:S01]  /*1b490*/  LDL.LU R13, [R1+0x738] ;  /* 0x00073800010d7983 */ /* 0x000ee20000300800 */
[----:B------:R-:W-:Y:S01]  /*1b4a0*/  FFMA.FTZ R68, R7, R6, R68 ;  /* 0x0000000607447223 */ /* 0x000fe20000010044 */
[----:B------:R-:W-:-:S02]  /*1b4b0*/  FADD.FTZ R66, R66, R6 ;  /* 0x0000000642427221 */ /* 0x000fc40000010000 */
[----:B------:R-:W3:Y:S01]  /*1b4c0*/  LDL.LU R7, [R1+0x490] ;  /* 0x0004900001077983 */ /* 0x000ee20000300800 */
[----:B------:R-:W-:Y:S01]  /*1b4d0*/  FFMA.FTZ R68, R69, R0, R68 ;  /* 0x0000000045447223 */ /* 0x000fe20000010044 */
[----:B------:R-:W-:Y:S02]  /*1b4e0*/  FMUL.FTZ R6, R5, R20 ;  /* 0x0000001405067220 */ /* 0x000fe40000410000 */
[----:B------:R-:W3:Y:S01]  /*1b4f0*/  LDL.LU R19, [R1+0x260] ;  /* 0x0002600001137983 */ /* 0x000ee20000300800 */
[----:B------:R-:W-:Y:S01]  /*1b500*/  FADD.FTZ R66, R0, R66 ;  /* 0x0000004200427221 */ /* 0x000fe20000010000 */
[----:B------:R-:W-:Y:S02]  /*1b510*/  FADD.FTZ R16, R16, R20 ;  /* 0x0000001410107221 */ /* 0x000fe40000010000 */
[----:B------:R-:W3:Y:S01]  /*1b520*/  LDL.LU R8, [R1+0x484] ;  /* 0x0004840001087983 */ /* 0x000ee20000300800 */
[----:B------:R-:W-:-:S03]  /*1b530*/  FADD.FTZ R66, R66, R6 ;  /* 0x0000000642427221 */ /* 0x000fc60000010000 */
[----:B------:R-:W3:Y:S01]  /*1b540*/  LDL.LU R69, [R1+0x258] ;  /* 0x0002580001457983 */ /* 0x000ee20000300800 */
[C---:B--2---:R-:W-:Y:S01]  /*1b550*/  FFMA.FTZ R67, R9.reuse, R20, R67 ;  /* 0x0000001409437223 */ /* 0x044fe20000010043 */
[----:B------:R-:W-:Y:S02]  /*1b560*/  FFMA.FTZ R68, R9, R6, R68 ;  /* 0x0000000609447223 */ /* 0x000fe40000010044 */
[----:B------:R-:W2:Y:S04]  /*1b570*/  LDL.LU R20, [R1+0x254] ;  /* 0x0002540001147983 */ /* 0x000ea80000300800 */
[----:B------:R-:W2:Y:S01]  /*1b580*/  LDL.LU R9, [R1+0x480] ;  /* 0x0004800001097983 */ /* 0x000ea20000300800 */
[-C--:B----4-:R-:W-:Y:S01]  /*1b590*/  FMUL.FTZ R6, R5, R18.reuse ;  /* 0x0000001205067220 */ /* 0x090fe20000410000 */
[----:B------:R-:W-:Y:S01]  /*1b5a0*/  FADD.FTZ R16, R16, R18 ;  /* 0x0000001210107221 */ /* 0x000fe20000010000 */
[----:B------:R-:W-:Y:S01]  /*1b5b0*/  FMUL.FTZ R0, R4, R21 ;  /* 0x0000001504007220 */ /* 0x000fe20000410000 */
[----:B------:R-:W-:-:S02]  /*1b5c0*/  FFMA.FTZ R67, R10, R18, R67 ;  /* 0x000000120a437223 */ /* 0x000fc40000010043 */
[----:B------:R-:W4:Y:S01]  /*1b5d0*/  LDL.LU R18, [R1+0x734] ;  /* 0x0007340001127983 */ /* 0x000f220000300800 */
[C---:B------:R-:W-:Y:S01]  /*1b5e0*/  FFMA.FTZ R64, R65.reuse, R21, R64 ;  /* 0x0000001541407223 */ /* 0x040fe20000010040 */
[----:B------:R-:W-:Y:S02]  /*1b5f0*/  FFMA.FTZ R68, R65, R0, R68 ;  /* 0x0000000041447223 */ /* 0x000fe40000010044 */
[----:B------:R-:W4:Y:S01]  /*1b600*/  LDL.LU R65, [R1+0x45c] ;  /* 0x00045c0001417983 */ /* 0x000f220000300800 */
[----:B------:R-:W-:-:S03]  /*1b610*/  FADD.FTZ R17, R17, R21 ;  /* 0x0000001511117221 */ /* 0x000fc60000010000 */
[----:B------:R-:W4:Y:S01]  /*1b620*/  LDL.LU R21, [R1+0x24c] ;  /* 0x00024c0001157983 */ /* 0x000f220000300800 */
[----:B------:R-:W-:-:S03]  /*1b630*/  FFMA.FTZ R68, R10, R6, R68 ;  /* 0x000000060a447223 */ /* 0x000fc60000010044 */
[----:B------:R-:W4:Y:S01]  /*1b640*/  LDL.LU R10, [R1+0x458] ;  /* 0x00045800010a7983 */ /* 0x000f220000300800 */
[----:B------:R-:W-:Y:S01]  /*1b650*/  FADD.FTZ R66, R0, R66 ;  /* 0x0000004200427221 */ /* 0x000fe20000010000 */
[-C--:B---3--:R-:W-:Y:S01]  /*1b660*/  FMUL.FTZ R0, R4, R13.reuse ;  /* 0x0000000d04007220 */ /* 0x088fe20000410000 */
[C---:B------:R-:W-:Y:S02]  /*1b670*/  FFMA.FTZ R64, R7.reuse, R13, R64 ;  /* 0x0000000d07407223 */ /* 0x040fe40000010040 */
[----:B------:R-:W-:Y:S01]  /*1b680*/  FADD.FTZ R66, R66, R6 ;  /* 0x0000000642427221 */ /* 0x000fe20000010000 */
[----:B------:R-:W-:Y:S01]  /*1b690*/  FFMA.FTZ R68, R7, R0, R68 ;  /* 0x0000000007447223 */ /* 0x000fe20000010044 */
[-C--:B------:R-:W-:Y:S01]  /*1b6a0*/  FMUL.FTZ R6, R5, R19.reuse ;  /* 0x0000001305067220 */ /* 0x080fe20000410000 */
[----:B------:R-:W3:Y:S01]  /*1b6b0*/  LDL.LU R7, [R1+0x444] ;  /* 0x0004440001077983 */ /* 0x000ee20000300800 */
[----:B------:R-:W-:Y:S01]  /*1b6c0*/  FADD.FTZ R66, R0, R66 ;  /* 0x0000004200427221 */ /* 0x000fe20000010000 */
[----:B------:R-:W-:Y:S01]  /*1b6d0*/  FADD.FTZ R17, R17, R13 ;  /* 0x0000000d11117221 */ /* 0x000fe20000010000 */
[C---:B------:R-:W-:Y:S01]  /*1b6e0*/  FFMA.FTZ R67, R8.reuse, R19, R67 ;  /* 0x0000001308437223 */ /* 0x040fe20000010043 */
[----:B------:R-:W-:Y:S01]  /*1b6f0*/  FFMA.FTZ R68, R8, R6, R68 ;  /* 0x0000000608447223 */ /* 0x000fe20000010044 */
[----:B------:R-:W-:Y:S01]  /*1b700*/  FMUL.FTZ R0, R4, R69 ;  /* 0x0000004504007220 */ /* 0x000fe20000410000 */
[----:B------:R-:W-:Y:S01]  /*1b710*/  FADD.FTZ R16, R16, R19 ;  /* 0x0000001310107221 */ /* 0x000fe20000010000 */
[----:B------:R-:W3:Y:S01]  /*1b720*/  LDL.LU R8, [R1+0x440] ;  /* 0x0004400001087983 */ /* 0x000ee20000300800 */
[----:B------:R-:W-:-:S03]  /*1b730*/  FADD.FTZ R66, R66, R6 ;  /* 0x0000000642427221 */ /* 0x000fc60000010000 */
[----:B------:R-:W3:Y:S01]  /*1b740*/  LDL.LU R19, [R1+0x268] ;  /* 0x0002680001137983 */ /* 0x000ee20000300800 */
[----:B------:R-:W-:Y:S01]  /*1b750*/  FADD.FTZ R17, R17, R69 ;  /* 0x0000004511117221 */ /* 0x000fe20000010000 */
[----:B------:R-:W-:Y:S02]  /*1b760*/  FADD.FTZ R66, R0, R66 ;  /* 0x0000004200427221 */ /* 0x000fe40000010000 */
[----:B------:R-:W3:Y:S01]  /*1b770*/  LDL.LU R13, [R1+0x418] ;  /* 0x00041800010d7983 */ /* 0x000ee20000300800 */
[C---:B--2---:R-:W-:Y:S01]  /*1b780*/  FFMA.FTZ R64, R9.reuse, R69, R64 ;  /* 0x0000004509407223 */ /* 0x044fe20000010040 */
[----:B------:R-:W-:Y:S02]  /*1b790*/  FFMA.FTZ R68, R9, R0, R68 ;  /* 0x0000000009447223 */ /* 0x000fe40000010044 */
[----:B------:R-:W2:Y:S04]  /*1b7a0*/  LDL.LU R69, [R1+0x278] ;  /* 0x0002780001457983 */ /* 0x000ea80000300800 */
[----:B------:R-:W2:Y:S01]  /*1b7b0*/  LDL.LU R9, [R1+0x434] ;  /* 0x0004340001097983 */ /* 0x000ea20000300800 */
[-C--:B----4-:R-:W-:Y:S01]  /*1b7c0*/  FMUL.FTZ R6, R5, R18.reuse ;  /* 0x0000001205067220 */ /* 0x090fe20000410000 */
[----:B------:R-:W-:-:S03]  /*1b7d0*/  FFMA.FTZ R67, R65, R18, R67 ;  /* 0x0000001241437223 */ /* 0x000fc60000010043 */
[----:B------:R-:W-:Y:S02]  /*1b7e0*/  FFMA.FTZ R68, R65, R6, R68 ;  /* 0x0000000641447223 */ /* 0x000fe40000010044 */
[----:B------:R-:W4:Y:S01]  /*1b7f0*/  LDL.LU R65, [R1+0x430] ;  /* 0x0004300001417983 */ /* 0x000f220000300800 */
[-C--:B------:R-:W-:Y:S01]  /*1b800*/  FMUL.FTZ R0, R4, R21.reuse ;  /* 0x0000001504007220 */ /* 0x080fe20000410000 */
[----:B------:R-:W-:-:S03]  /*1b810*/  FFMA.FTZ R64, R10, R21, R64 ;  /* 0x000000150a407223 */ /* 0x000fc60000010040 */
[----:B------:R-:W-:Y:S02]  /*1b820*/  FFMA.FTZ R68, R10, R0, R68 ;  /* 0x000000000a447223 */ /* 0x000fe40000010044 */
[----:B------:R-:W4:Y:S01]  /*1b830*/  LDL.LU R10, [R1+0x41c] ;  /* 0x00041c00010a7983 */ /* 0x000f220000300800 */
[----:B------:R-:W-:-:S03]  /*1b840*/  FADD.FTZ R17, R17, R21 ;  /* 0x0000001511117221 */ /* 0x000fc60000010000 */
[----:B------:R-:W4:Y:S01]  /*1b850*/  LDL.LU R21, [R1+0x2d0] ;  /* 0x0002d00001157983 */ /* 0x000f220000300800 */
[----:B------:R-:W-:Y:S01]  /*1b860*/  FADD.FTZ R66, R66, R6 ;  /* 0x0000000642427221 */ /* 0x000fe20000010000 */
[-C--:B------:R-:W-:Y:S01]  /*1b870*/  FMUL.FTZ R6, R5, R20.reuse ;  /* 0x0000001405067220 */ /* 0x080fe20000410000 */
[----:B------:R-:W-:Y:S01]  /*1b880*/  FADD.FTZ R16, R16, R18 ;  /* 0x0000001210107221 */ /* 0x000fe20000010000 */
[C---:B---3--:R-:W-:Y:S01]  /*1b890*/  FFMA.FTZ R67, R7.reuse, R20, R67 ;  /* 0x0000001407437223 */ /* 0x048fe20000010043 */
        /* <DEDUP_REMOVED lines=9> */
[----:B------:R-:W3:Y:S01]  /*1b930*/  LDL.LU R20, [R1+0x410] ;  /* 0x0004100001147983 */ /* 0x000ee20000300800 */
[----:B------:R-:W-:-:S03]  /*1b940*/  FADD.FTZ R66, R0, R66 ;  /* 0x0000004200427221 */ /* 0x000fc60000010000 */
[----:B------:R-:W3:Y:S01]  /*1b950*/  LDL.LU R8, [R1+0x2d8] ;  /* 0x0002d80001087983 */ /* 0x000ee20000300800 */
[----:B------:R-:W-:Y:S01]  /*1b960*/  FADD.FTZ R17, R17, R11 ;  /* 0x0000000b11117221 */ /* 0x000fe20000010000 */
[----:B------:R-:W-:Y:S01]  /*1b970*/  FADD.FTZ R16, R16, R19 ;  /* 0x0000001310107221 */ /* 0x000fe20000010000 */
[----:B------:R-:W-:Y:S01]  /*1b980*/  FADD.FTZ R66, R66, R6 ;  /* 0x0000000642427221 */ /* 0x000fe20000010000 */
[----:B------:R-:W3:Y:S04]  /*1b990*/  LDL.LU R18, [R1+0x3dc] ;  /* 0x0003dc0001127983 */ /* 0x000ee80000300800 */
[----:B------:R-:W3:Y:S01]  /*1b9a0*/  LDL.LU R11, [R1+0x3b0] ;  /* 0x0003b000010b7983 */ /* 0x000ee20000300800 */
[----:B--2---:R-:W-:Y:S01]  /*1b9b0*/  FMUL.FTZ R0, R4, R69 ;  /* 0x0000004504007220 */ /* 0x004fe20000410000 */
[C---:B------:R-:W-:Y:S01]  /*1b9c0*/  FFMA.FTZ R67, R9.reuse, R19, R67 ;  /* 0x0000001309437223 */ /* 0x040fe20000010043 */
[----:B------:R-:W-:Y:S01]  /*1b9d0*/  FFMA.FTZ R68, R9, R6, R68 ;  /* 0x0000000609447223 */ /* 0x000fe20000010044 */
[----:B------:R-:W-:Y:S01]  /*1b9e0*/  FADD.FTZ R17, R17, R69 ;  /* 0x0000004511117221 */ /* 0x000fe20000010000 */
[----:B------:R-:W2:Y:S01]  /*1b9f0*/  LDL.LU R9, [R1+0x404] ;  /* 0x0004040001097983 */ /* 0x000ea20000300800 */
[----:B------:R-:W-:-:S03]  /*1ba00*/  FMUL.FTZ R6, R5, R14 ;  /* 0x0000000e05067220 */ /* 0x000fc60000410000 */
[----:B------:R-:W2:Y:S01]  /*1ba10*/  LDL.LU R19, [R1+0x3d0] ;  /* 0x0003d00001137983 */ /* 0x000ea20000300800 */
[C---:B----4-:R-:W-:Y:S01]  /*1ba20*/  FFMA.FTZ R64, R65.reuse, R69, R64 ;  /* 0x0000004541407223 */ /* 0x050fe20000010040 */
[----:B------:R-:W-:Y:S02]  /*1ba30*/  FFMA.FTZ R68, R65, R0, R68 ;  /* 0x0000000041447223 */ /* 0x000fe40000010044 */
[----:B------:R-:W4:Y:S04]  /*1ba40*/  LDL.LU R69, [R1+0x2e0] ;  /* 0x0002e00001457983 */ /* 0x000f280000300800 */
[----:B------:R-:W4:Y:S01]  /*1ba50*/  LDL.LU R65, [R1+0x3fc] ;  /* 0x0003fc0001417983 */ /* 0x000f220000300800 */
[C---:B------:R-:W-:Y:S01]  /*1ba60*/  FFMA.FTZ R67, R10.reuse, R14, R67 ;  /* 0x0000000e0a437223 */ /* 0x040fe20000010043 */
[----:B------:R-:W-:-:S02]  /*1ba70*/  FFMA.FTZ R68, R10, R6, R68 ;  /* 0x000000060a447223 */ /* 0x000fc40000010044 */
[----:B------:R-:W4:Y:S01]  /*1ba80*/  LDL.LU R10, [R1+0x2e4] ;  /* 0x0002e400010a7983 */ /* 0x000f220000300800 */
[----:B------:R-:W-:Y:S01]  /*1ba90*/  FADD.FTZ R66, R0, R66 ;  /* 0x0000004200427221 */ /* 0x000fe20000010000 */
[-C--:B------:R-:W-:Y:S01]  /*1baa0*/  FMUL.FTZ R0, R4, R21.reuse ;  /* 0x0000001504007220 */ /* 0x080fe20000410000 */
[----:B------:R-:W-:Y:S01]  /*1bab0*/  FFMA.FTZ R64, R13, R21, R64 ;  /* 0x000000150d407223 */ /* 0x000fe20000010040 */
[----:B------:R-:W-:Y:S02]  /*1bac0*/  FADD.FTZ R17, R17, R21 ;  /* 0x0000001511117221 */ /* 0x000fe40000010000 */
[----:B------:R-:W4:Y:S01]  /*1bad0*/  LDL.LU R21, [R1+0x2e8] ;  /* 0x0002e80001157983 */ /* 0x000f220000300800 */
[----:B------:R-:W-:-:S03]  /*1bae0*/  FFMA.FTZ R68, R13, R0, R68 ;  /* 0x000000000d447223 */ /* 0x000fc60000010044 */
[----:B------:R-:W4:Y:S01]  /*1baf0*/  LDL.LU R13, [R1+0x3f4] ;  /* 0x0003f400010d7983 */ /* 0x000f220000300800 */
[----:B------:R-:W-:Y:S01]  /*1bb00*/  FADD.FTZ R66, R66, R6 ;  /* 0x0000000642427221 */ /* 0x000fe20000010000 */
[----:B------:R-:W-:Y:S01]  /*1bb10*/  FADD.FTZ R16, R16, R14 ;  /* 0x0000000e10107221 */ /* 0x000fe20000010000 */
[CC--:B---3--:R-:W-:Y:S01]  /*1bb20*/  FMUL.FTZ R6, R5.reuse, R7.reuse ;  /* 0x0000000705067220 */ /* 0x0c8fe20000410000 */
[----:B------:R-:W3:Y:S01]  /*1bb30*/  LDL.LU R14, [R1+0x3b4] ;  /* 0x0003b400010e7983 */ /* 0x000ee20000300800 */
[----:B------:R-:W-:Y:S01]  /*1bb40*/  FADD.FTZ R66, R0, R66 ;  /* 0x0000004200427221 */ /* 0x000fe20000010000 */
[C---:B------:R-:W-:Y:S01]  /*1bb50*/  FFMA.FTZ R67, R20.reuse, R7, R67 ;  /* 0x0000000714437223 */ /* 0x040fe20000010043 */
[----:B------:R-:W-:Y:S01]  /*1bb60*/  FFMA.FTZ R68, R20, R6, R68 ;  /* 0x0000000614447223 */ /* 0x000fe20000010044 */
[----:B------:R-:W-:Y:S01]  /*1bb70*/  FADD.FTZ R16, R16, R7 ;  /* 0x0000000710107221 */ /* 0x000fe20000010000 */
[----:B------:R-:W-:Y:S01]  /*1bb80*/  FMUL.FTZ R0, R4, R8 ;  /* 0x0000000804007220 */ /* 0x000fe20000410000 */
[----:B------:R-:W3:Y:S01]  /*1bb90*/  LDL.LU R7, [R1+0x2ec] ;  /* 0x0002ec0001077983 */ /* 0x000ee20000300800 */
[----:B------:R-:W-:Y:S01]  /*1bba0*/  FADD.FTZ R66, R66, R6 ;  /* 0x0000000642427221 */ /* 0x000fe20000010000 */
[----:B------:R-:W-:Y:S01]  /*1bbb0*/  FMUL.FTZ R6, R5, R12 ;  /* 0x0000000c05067220 */ /* 0x000fe20000410000 */
[----:B------:R-:W-:Y:S01]  /*1bbc0*/  FADD.FTZ R17, R17, R8 ;  /* 0x0000000811117221 */ /* 0x000fe20000010000 */
[----:B------:R-:W3:Y:S01]  /*1bbd0*/  LDL.LU R20, [R1+0x3f0] ;  /* 0x0003f00001147983 */ /* 0x000ee20000300800 */
[----:B------:R-:W-:Y:S01]  /*1bbe0*/  FADD.FTZ R66, R0, R66 ;  /* 0x0000004200427221 */ /* 0x000fe20000010000 */
[----:B------:R-:W-:-:S03]  /*1bbf0*/  FADD.FTZ R16, R16, R12 ;  /* 0x0000000c10107221 */ /* 0x000fc60000010000 */
[----:B------:R-:W-:Y:S01]  /*1bc00*/  FADD.FTZ R66, R66, R6 ;  /* 0x0000000642427221 */ /* 0x000fe20000010000 */
[C---:B--2---:R-:W-:Y:S01]  /*1bc10*/  FFMA.FTZ R64, R9.reuse, R8, R64 ;  /* 0x0000000809407223 */ /* 0x044fe20000010040 */
[----:B------:R-:W-:Y:S01]  /*1bc20*/  FFMA.FTZ R68, R9, R0, R68 ;  /* 0x0000000009447223 */ /* 0x000fe20000010044 */
[----:B------:R-:W2:Y:S04]  /*1bc30*/  LDL.LU R8, [R1+0x2f0] ;  /* 0x0002f00001087983 */ /* 0x000ea80000300800 */
[----:B------:R-:W2:Y:S01]  /*1bc40*/  LDL.LU R9, [R1+0x3ec] ;  /* 0x0003ec0001097983 */ /* 0x000ea20000300800 */
[----:B----4-:R-:W-:Y:S01]  /*1bc50*/  FMUL.FTZ R0, R4, R69 ;  /* 0x0000004504007220 */ /* 0x010fe20000410000 */
[C---:B------:R-:W-:Y:S01]  /*1bc60*/  FFMA.FTZ R67, R65.reuse, R12, R67 ;  /* 0x0000000c41437223 */ /* 0x040fe20000010043 */
[----:B------:R-:W-:-:S02]  /*1bc70*/  FFMA.FTZ R68, R65, R6, R68 ;  /* 0x0000000641447223 */ /* 0x000fc40000010044 */
[----:B------:R-:W4:Y:S01]  /*1bc80*/  LDL.LU R65, [R1+0x34c] ;  /* 0x00034c0001417983 */ /* 0x000f220000300800 */
[C---:B------:R-:W-:Y:S01]  /*1bc90*/  FFMA.FTZ R64, R19.reuse, R69, R64 ;  /* 0x0000004513407223 */ /* 0x040fe20000010040 */
[----:B------:R-:W-:Y:S02]  /*1bca0*/  FFMA.FTZ R68, R19, R0, R68 ;  /* 0x0000000013447223 */ /* 0x000fe40000010044 */
[----:B------:R-:W4:Y:S01]  /*1bcb0*/  LDL.LU R19, [R1+0x3e8] ;  /* 0x0003e80001137983 */ /* 0x000f220000300800 */
[-C--:B------:R-:W-:Y:S01]  /*1bcc0*/  FMUL.FTZ R6, R5, R10.reuse ;  /* 0x0000000a05067220 */ /* 0x080fe20000410000 */
[----:B------:R-:W-:Y:S02]  /*1bcd0*/  FADD.FTZ R17, R17, R69 ;  /* 0x0000004511117221 */ /* 0x000fe40000010000 */
[----:B------:R-:W4:Y:S01]  /*1bce0*/  LDL.LU R69, [R1+0x348] ;  /* 0x0003480001457983 */ /* 0x000f220000300800 */
[----:B------:R-:W-:Y:S01]  /*1bcf0*/  FADD.FTZ R66, R0, R66 ;  /* 0x0000004200427221 */ /* 0x000fe20000010000 */
[C---:B------:R-:W-:Y:S01]  /*1bd00*/  FFMA.FTZ R67, R18.reuse, R10, R67 ;  /* 0x0000000a12437223 */ /* 0x040fe20000010043 */
[----:B------:R-:W-:Y:S01]  /*1bd10*/  FFMA.FTZ R68, R18, R6, R68 ;  /* 0x0000000612447223 */ /* 0x000fe20000010044 */
[-C--:B------:R-:W-:Y:S01]  /*1bd20*/  FMUL.FTZ R0, R4, R21.reuse ;  /* 0x0000001504007220 */ /* 0x080fe20000410000 */
[----:B------:R-:W-:Y:S01]  /*1bd30*/  FADD.FTZ R16, R16, R10 ;  /* 0x0000000a10107221 */ /* 0x000fe20000010000 */
[----:B------:R-:W4:Y:S01]  /*1bd40*/  LDL.LU R18, [R1+0x3e4] ;  /* 0x0003e40001127983 */ /* 0x000f220000300800 */
[----:B------:R-:W-:-:S03]  /*1bd50*/  FFMA.FTZ R64, R13, R21, R64 ;  /* 0x000000150d407223 */ /* 0x000fc60000010040 */
[----:B------:R-:W4:Y:S01]  /*1bd60*/  LDL.LU R10, [R1+0x340] ;  /* 0x00034000010a7983 */ /* 0x000f220000300800 */
[----:B------:R-:W-:-:S03]  /*1bd70*/  FFMA.FTZ R68, R13, R0, R68 ;  /* 0x000000000d447223 */ /* 0x000fc60000010044 */
[----:B------:R-:W4:Y:S01]  /*1bd80*/  LDL.LU R13, [R1+0x3e0] ;  /* 0x0003e000010d7983 */ /* 0x000f220000300800 */
[----:B------:R-:W-:Y:S01]  /*1bd90*/  FADD.FTZ R66, R66, R6 ;  /* 0x0000000642427221 */ /* 0x000fe20000010000 */
[-C--:B---3--:R-:W-:Y:S01]  /*1bda0*/  FMUL.FTZ R6, R5, R7.reuse ;  /* 0x0000000705067220 */ /* 0x088fe20000410000 */
[----:B------:R-:W-:Y:S02]  /*1bdb0*/  FADD.FTZ R17, R17, R21 ;  /* 0x0000001511117221 */ /* 0x000fe40000010000 */
[----:B------:R-:W3:Y:S01]  /*1bdc0*/  LDL.LU R21, [R1+0x33c] ;  /* 0x00033c0001157983 */ /* 0x000ee20000300800 */
[----:B------:R-:W-:Y:S01]  /*1bdd0*/  FADD.FTZ R66, R0, R66 ;  /* 0x0000004200427221 */ /* 0x000fe20000010000 */
[C---:B------:R-:W-:Y:S01]  /*1bde0*/  FFMA.FTZ R67, R20.reuse, R7, R67 ;  /* 0x0000000714437223 */ /* 0x040fe20000010043 */
[----:B------:R-:W-:Y:S01]  /*1bdf0*/  FFMA.FTZ R68, R20, R6, R68 ;  /* 0x0000000614447223 */ /* 0x000fe20000010044 */
[----:B------:R-:W-:Y:S01]  /*1be00*/  FADD.FTZ R16, R16, R7 ;  /* 0x0000000710107221 */ /* 0x000fe20000010000 */
[----:B------:R-:W3:Y:S01]  /*1be10*/  LDL.LU R20, [R1+0x3d8] ;  /* 0x0003d80001147983 */ /* 0x000ee20000300800 */
[----:B------:R-:W-:-:S03]  /*1be20*/  FADD.FTZ R66, R66, R6 ;  /* 0x0000000642427221 */ /* 0x000fc60000010000 */
[----:B------:R-:W3:Y:S01]  /*1be30*/  LDL.LU R7, [R1+0x338] ;  /* 0x0003380001077983 */ /* 0x000ee20000300800 */
[-C--:B--2---:R-:W-:Y:S01]  /*1be40*/  FMUL.FTZ R0, R4, R8.reuse ;  /* 0x0000000804007220 */ /* 0x084fe20000410000 */
[----:B------:R-:W-:-:S03]  /*1be50*/  FFMA.FTZ R64, R9, R8, R64 ;  /* 0x0000000809407223 */ /* 0x000fc60000010040 */
[----:B------:R-:W-:Y:S02]  /*1be60*/  FFMA.FTZ R68, R9, R0, R68 ;  /* 0x0000000009447223 */ /* 0x000fe40000010044 */
[----:B------:R-:W2:Y:S01]  /*1be70*/  LDL.LU R9, [R1+0x3d4] ;  /* 0x0003d40001097983 */ /* 0x000ea20000300800 */
[----:B------:R-:W-:-:S03]  /*1be80*/  FADD.FTZ R17, R17, R8 ;  /* 0x0000000811117221 */ /* 0x000fc60000010000 */
[----:B------:R-:W2:Y:S01]  /*1be90*/  LDL.LU R8, [R1+0x334] ;  /* 0x0003340001087983 */ /* 0x000ea20000300800 */
[----:B------:R-:W-:Y:S01]  /*1bea0*/  FADD.FTZ R66, R0, R66 ;  /* 0x0000004200427221 */ /* 0x000fe20000010000 */
[-C--:B----4-:R-:W-:Y:S01]  /*1beb0*/  FMUL.FTZ R6, R5, R65.reuse ;  /* 0x0000004105067220 */ /* 0x090fe20000410000 */
[----:B------:R-:W-:-:S03]  /*1bec0*/  FFMA.FTZ R67, R19, R65, R67 ;  /* 0x0000004113437223 */ /* 0x000fc60000010043 */
[----:B------:R-:W-:Y:S02]  /*1bed0*/  FFMA.FTZ R68, R19, R6, R68 ;  /* 0x0000000613447223 */ /* 0x000fe40000010044 */
[----:B------:R-:W4:Y:S01]  /*1bee0*/  LDL.LU R19, [R1+0x3cc] ;  /* 0x0003cc0001137983 */ /* 0x000f220000300800 */
[-C--:B------:R-:W-:Y:S01]  /*1bef0*/  FMUL.FTZ R0, R4, R69.reuse ;  /* 0x0000004504007220 */ /* 0x080fe20000410000 */
[----:B------:R-:W-:Y:S01]  /*1bf00*/  FADD.FTZ R16, R16, R65 ;  /* 0x0000004110107221 */ /* 0x000fe20000010000 */
[----:B------:R-:W-:Y:S01]  /*1bf10*/  FADD.FTZ R66, R66, R6 ;  /* 0x0000000642427221 */ /* 0x000fe20000010000 */
[----:B------:R-:W4:Y:S01]  /*1bf20*/  LDL.LU R65, [R1+0x32c] ;  /* 0x00032c0001417983 */ /* 0x000f220000300800 */
[C---:B------:R-:W-:Y:S01]  /*1bf30*/  FFMA.FTZ R64, R18.reuse, R69, R64 ;  /* 0x0000004512407223 */ /* 0x040fe20000010040 */
        /* <DEDUP_REMOVED lines=17> */
[----:B------:R-:W-:-:S03]  /*1c050*/  FMUL.FTZ R6, R5, R7 ;  /* 0x0000000705067220 */ /* 0x000fc60000410000 */
[----:B------:R-:W3:Y:S01]  /*1c060*/  LDL.LU R21, [R1+0x31c] ;  /* 0x00031c0001157983 */ /* 0x000ee20000300800 */
[----:B------:R-:W-:Y:S01]  /*1c070*/  FADD.FTZ R16, R16, R7 ;  /* 0x0000000710107221 */ /* 0x000fe20000010000 */
[----:B------:R-:W-:-:S04]  /*1c080*/  FADD.FTZ R66, R0, R66 ;  /* 0x0000004200427221 */ /* 0x000fc80000010000 */
[----:B------:R-:W-:Y:S01]  /*1c090*/  FADD.FTZ R66, R66, R6 ;  /* 0x0000000642427221 */ /* 0x000fe20000010000 */
[C---:B--2---:R-:W-:Y:S01]  /*1c0a0*/  FFMA.FTZ R67, R9.reuse, R7, R67 ;  /* 0x0000000709437223 */ /* 0x044fe20000010043 */
[----:B------:R-:W-:Y:S01]  /*1c0b0*/  FFMA.FTZ R68, R9, R6, R68 ;  /* 0x0000000609447223 */ /* 0x000fe20000010044 */
[----:B------:R-:W2:Y:S04]  /*1c0c0*/  LDL.LU R7, [R1+0x318] ;  /* 0x0003180001077983 */ /* 0x000ea80000300800 */
[----:B------:R-:W2:Y:S01]  /*1c0d0*/  LDL.LU R9, [R1+0x3bc] ;  /* 0x0003bc0001097983 */ /* 0x000ea20000300800 */
[-C--:B------:R-:W-:Y:S01]  /*1c0e0*/  FMUL.FTZ R0, R4, R8.reuse ;  /* 0x0000000804007220 */ /* 0x080fe20000410000 */
[----:B------:R-:W-:Y:S01]  /*1c0f0*/  FADD.FTZ R17, R17, R8 ;  /* 0x0000000811117221 */ /* 0x000fe20000010000 */
[----:B----4-:R-:W-:-:S02]  /*1c100*/  FFMA.FTZ R64, R19, R8, R64 ;  /* 0x0000000813407223 */ /* 0x010fc40000010040 */
[----:B------:R-:W4:Y:S01]  /*1c110*/  LDL.LU R8, [R1+0x3b8] ;  /* 0x0003b80001087983 */ /* 0x000f220000300800 */
[----:B------:R-:W-:-:S03]  /*1c120*/  FFMA.FTZ R68, R19, R0, R68 ;  /* 0x0000000013447223 */ /* 0x000fc60000010044 */
[----:B------:R-:W4:Y:S01]  /*1c130*/  LDL.LU R19, [R1+0x314] ;  /* 0x0003140001137983 */ /* 0x000f220000300800 */
[-C--:B------:R-:W-:Y:S01]  /*1c140*/  FMUL.FTZ R6, R5, R65.reuse ;  /* 0x0000004105067220 */ /* 0x080fe20000410000 */
[----:B------:R-:W-:Y:S01]  /*1c150*/  FADD.FTZ R16, R16, R65 ;  /* 0x0000004110107221 */ /* 0x000fe20000010000 */
[----:B------:R-:W-:Y:S02]  /*1c160*/  FFMA.FTZ R67, R18, R65, R67 ;  /* 0x0000004112437223 */ /* 0x000fe40000010043 */
[----:B------:R-:W4:Y:S01]  /*1c170*/  LDL.LU R65, [R1+0x310] ;  /* 0x0003100001417983 */ /* 0x000f220000300800 */
[----:B------:R-:W-:Y:S01]  /*1c180*/  FADD.FTZ R66, R0, R66 ;  /* 0x0000004200427221 */ /* 0x000fe20000010000 */
        /* <DEDUP_REMOVED lines=8> */
[-C--:B---3--:R-:W-:Y:S01]  /*1c210*/  FMUL.FTZ R6, R5, R10.reuse ;  /* 0x0000000a05067220 */ /* 0x088fe20000410000 */
[----:B------:R-:W-:Y:S01]  /*1c220*/  FADD.FTZ R16, R16, R10 ;  /* 0x0000000a10107221 */ /* 0x000fe20000010000 */
[----:B------:R-:W-:Y:S01]  /*1c230*/  FADD.FTZ R66, R0, R66 ;  /* 0x0000004200427221 */ /* 0x000fe20000010000 */
[----:B------:R-:W3:Y:S01]  /*1c240*/  LDL.LU R13, [R1+0x3a8] ;  /* 0x0003a800010d7983 */ /* 0x000ee20000300800 */
[C---:B------:R-:W-:Y:S01]  /*1c250*/  FFMA.FTZ R67, R20.reuse, R10, R67 ;  /* 0x0000000a14437223 */ /* 0x040fe20000010043 */
[----:B------:R-:W-:Y:S02]  /*1c260*/  FFMA.FTZ R68, R20, R6, R68 ;  /* 0x0000000614447223 */ /* 0x000fe40000010044 */
[----:B------:R-:W3:Y:S01]  /*1c270*/  LDL.LU R10, [R1+0x304] ;  /* 0x00030400010a7983 */ /* 0x000ee20000300800 */
[----:B------:R-:W-:Y:S01]  /*1c280*/  FMUL.FTZ R0, R4, R21 ;  /* 0x0000001504007220 */ /* 0x000fe20000410000 */
[----:B------:R-:W-:-:S02]  /*1c290*/  FADD.FTZ R66, R66, R6 ;  /* 0x0000000642427221 */ /* 0x000fc40000010000 */
[----:B------:R-:W3:Y:S01]  /*1c2a0*/  LDL.LU R20, [R1+0x3a4] ;  /* 0x0003a40001147983 */ /* 0x000ee20000300800 */
[----:B------:R-:W-:Y:S01]  /*1c2b0*/  FADD.FTZ R17, R17, R21 ;  /* 0x0000001511117221 */ /* 0x000fe20000010000 */
[----:B------:R-:W-:Y:S01]  /*1c2c0*/  FADD.FTZ R66, R0, R66 ;  /* 0x0000004200427221 */ /* 0x000fe20000010000 */
[----:B--2---:R-:W-:Y:S01]  /*1c2d0*/  FMUL.FTZ R6, R5, R7 ;  /* 0x0000000705067220 */ /* 0x004fe20000410000 */
[C---:B------:R-:W-:Y:S01]  /*1c2e0*/  FFMA.FTZ R64, R9.reuse, R21, R64 ;  /* 0x0000001509407223 */ /* 0x040fe20000010040 */
[----:B------:R-:W-:Y:S01]  /*1c2f0*/  FFMA.FTZ R68, R9, R0, R68 ;  /* 0x0000000009447223 */ /* 0x000fe20000010044 */
[----:B------:R-:W-:Y:S01]  /*1c300*/  FADD.FTZ R16, R16, R7 ;  /* 0x0000000710107221 */ /* 0x000fe20000010000 */
[----:B------:R-:W2:Y:S04]  /*1c310*/  LDL.LU R9, [R1+0x300] ;  /* 0x0003000001097983 */ /* 0x000ea80000300800 */
[----:B------:R-:W2:Y:S01]  /*1c320*/  LDL.LU R21, [R1+0x3a0] ;  /* 0x0003a00001157983 */ /* 0x000ea20000300800 */
[----:B------:R-:W-:Y:S01]  /*1c330*/  FADD.FTZ R66, R66, R6 ;  /* 0x0000000642427221 */ /* 0x000fe20000010000 */
[C---:B----4-:R-:W-:Y:S01]  /*1c340*/  FFMA.FTZ R67, R8.reuse, R7, R67 ;  /* 0x0000000708437223 */ /* 0x050fe20000010043 */
[----:B------:R-:W-:Y:S01]  /*1c350*/  FFMA.FTZ R68, R8, R6, R68 ;  /* 0x0000000608447223 */ /* 0x000fe20000010044 */
[----:B------:R-:W4:Y:S04]  /*1c360*/  LDL.LU R7, [R1+0x2f4] ;  /* 0x0002f40001077983 */ /* 0x000f280000300800 */
[----:B------:R-:W4:Y:S01]  /*1c370*/  LDL.LU R8, [R1+0x2fc] ;  /* 0x0002fc0001087983 */ /* 0x000f220000300800 */
[-C--:B------:R-:W-:Y:S01]  /*1c380*/  FMUL.FTZ R0, R4, R19.reuse ;  /* 0x0000001304007220 */ /* 0x080fe20000410000 */
[----:B------:R-:W-:Y:S01]  /*1c390*/  FFMA.FTZ R64, R14, R19, R64 ;  /* 0x000000130e407223 */ /* 0x000fe20000010040 */
[----:B------:R-:W-:-:S02]  /*1c3a0*/  FADD.FTZ R17, R17, R19 ;  /* 0x0000001311117221 */ /* 0x000fc40000010000 */
[----:B------:R-:W4:Y:S01]  /*1c3b0*/  LDL.LU R19, [R1+0x39c] ;  /* 0x00039c0001137983 */ /* 0x000f220000300800 */
[-C--:B------:R-:W-:Y:S01]  /*1c3c0*/  FMUL.FTZ R6, R5, R65.reuse ;  /* 0x0000004105067220 */ /* 0x080fe20000410000 */
[----:B------:R-:W-:Y:S01]  /*1c3d0*/  FFMA.FTZ R67, R11, R65, R67 ;  /* 0x000000410b437223 */ /* 0x000fe20000010043 */
[----:B------:R-:W-:Y:S02]  /*1c3e0*/  FADD.FTZ R16, R16, R65 ;  /* 0x0000004110107221 */ /* 0x000fe40000010000 */
[----:B------:R-:W4:Y:S01]  /*1c3f0*/  LDL.LU R65, [R1+0x398] ;  /* 0x0003980001417983 */ /* 0x000f220000300800 */
[----:B------:R-:W-:Y:S01]  /*1c400*/  FFMA.FTZ R68, R14, R0, R68 ;  /* 0x000000000e447223 */ /* 0x000fe20000010044 */
[----:B------:R-:W-:Y:S01]  /*1c410*/  FADD.FTZ R66, R0, R66 ;  /* 0x0000004200427221 */ /* 0x000fe20000010000 */
[-C--:B------:R-:W-:Y:S01]  /*1c420*/  FMUL.FTZ R0, R4, R69.reuse ;  /* 0x0000004504007220 */ /* 0x080fe20000410000 */
[----:B------:R-:W-:Y:S01]  /*1c430*/  FFMA.FTZ R64, R18, R69, R64 ;  /* 0x0000004512407223 */ /* 0x000fe20000010040 */
[----:B------:R-:W-:Y:S01]  /*1c440*/  FADD.FTZ R17, R17, R69 ;  /* 0x0000004511117221 */ /* 0x000fe20000010000 */
[----:B------:R-:W4:Y:S04]  /*1c450*/  LDL.LU R14, [R1+0x25c] ;  /* 0x00025c00010e7983 */ /* 0x000f280000300800 */
[----:B------:R-:W4:Y:S01]  /*1c460*/  LDL.LU R69, [R1+0x394] ;  /* 0x0003940001457983 */ /* 0x000f220000300800 */
[----:B------:R-:W-:Y:S01]  /*1c470*/  FFMA.FTZ R68, R11, R6, R68 ;  /* 0x000000060b447223 */ /* 0x000fe20000010044 */
[----:B------:R-:W-:Y:S01]  /*1c480*/  FADD.FTZ R66, R66, R6 ;  /* 0x0000000642427221 */ /* 0x000fe20000010000 */
[----:B---3--:R-:W-:-:S02]  /*1c490*/  FMUL.FTZ R6, R5, R10 ;  /* 0x0000000a05067220 */ /* 0x008fc40000410000 */
[----:B------:R-:W-:Y:S01]  /*1c4a0*/  FFMA.FTZ R68, R18, R0, R68 ;  /* 0x0000000012447223 */ /* 0x000fe20000010044 */
[----:B------:R-:W-:Y:S01]  /*1c4b0*/  FADD.FTZ R66, R0, R66 ;  /* 0x0000004200427221 */ /* 0x000fe20000010000 */
[C---:B------:R-:W-:Y:S01]  /*1c4c0*/  FFMA.FTZ R67, R13.reuse, R10, R67 ;  /* 0x0000000a0d437223 */ /* 0x040fe20000010043 */
[----:B------:R-:W-:Y:S01]  /*1c4d0*/  FADD.FTZ R16, R16, R10 ;  /* 0x0000000a10107221 */ /* 0x000fe20000010000 */
[----:B------:R-:W-:Y:S01]  /*1c4e0*/  FFMA.FTZ R68, R13, R6, R68 ;  /* 0x000000060d447223 */ /* 0x000fe20000010044 */
[----:B------:R-:W3:Y:S01]  /*1c4f0*/  LDL.LU R10, [R1+0x390] ;  /* 0x00039000010a7983 */ /* 0x000ee20000300800 */
[----:B------:R-:W-:-:S03]  /*1c500*/  FADD.FTZ R66, R66, R6 ;  /* 0x0000000642427221 */ /* 0x000fc60000010000 */
[----:B------:R-:W3:Y:S01]  /*1c510*/  LDL.LU R18, [R1+0x248] ;  /* 0x0002480001127983 */ /* 0x000ee20000300800 */
[-C--:B--2---:R-:W-:Y:S01]  /*1c520*/  FMUL.FTZ R0, R4, R9.reuse ;  /* 0x0000000904007220 */ /* 0x084fe20000410000 */
[C---:B------:R-:W-:Y:S01]  /*1c530*/  FFMA.FTZ R64, R20.reuse, R9, R64 ;  /* 0x0000000914407223 */ /* 0x040fe20000010040 */
[----:B------:R-:W-:Y:S02]  /*1c540*/  FADD.FTZ R17, R17, R9 ;  /* 0x0000000911117221 */ /* 0x000fe40000010000 */
[----:B------:R-:W-:Y:S01]  /*1c550*/  FFMA.FTZ R68, R20, R0, R68 ;  /* 0x0000000014447223 */ /* 0x000fe20000010044 */
[----:B------:R-:W2:Y:S01]  /*1c560*/  LDL.LU R9, [R1+0x38c] ;  /* 0x00038c0001097983 */ /* 0x000ea20000300800 */
[----:B------:R-:W-:-:S03]  /*1c570*/  FADD.FTZ R66, R0, R66 ;  /* 0x0000004200427221 */ /* 0x000fc60000010000 */
[----:B------:R-:W2:Y:S01]  /*1c580*/  LDL.LU R20, [R1+0x330] ;  /* 0x0003300001147983 */ /* 0x000ea20000300800 */
[-C--:B----4-:R-:W-:Y:S01]  /*1c590*/  FMUL.FTZ R0, R4, R7.reuse ;  /* 0x0000000704007220 */ /* 0x090fe20000410000 */
[-C--:B------:R-:W-:Y:S01]  /*1c5a0*/  FMUL.FTZ R6, R5, R8.reuse ;  /* 0x0000000805067220 */ /* 0x080fe20000410000 */
[C---:B------:R-:W-:Y:S01]  /*1c5b0*/  FFMA.FTZ R67, R21.reuse, R8, R67 ;  /* 0x0000000815437223 */ /* 0x040fe20000010043 */
[----:B------:R-:W-:Y:S02]  /*1c5c0*/  FADD.FTZ R16, R16, R8 ;  /* 0x0000000810107221 */ /* 0x000fe40000010000 */
[----:B------:R-:W-:Y:S01]  /*1c5d0*/  FFMA.FTZ R68, R21, R6, R68 ;  /* 0x0000000615447223 */ /* 0x000fe20000010044 */
[----:B------:R-:W4:Y:S01]  /*1c5e0*/  LDL.LU R8, [R1+0x388] ;  /* 0x0003880001087983 */ /* 0x000f220000300800 */
[----:B------:R-:W-:Y:S01]  /*1c5f0*/  FADD.FTZ R66, R66, R6 ;  /* 0x0000000642427221 */ /* 0x000fe20000010000 */
[C---:B------:R-:W-:Y:S01]  /*1c600*/  FFMA.FTZ R64, R19.reuse, R7, R64 ;  /* 0x0000000713407223 */ /* 0x040fe20000010040 */
[----:B------:R-:W-:Y:S01]  /*1c610*/  FFMA.FTZ R68, R19, R0, R68 ;  /* 0x0000000013447223 */ /* 0x000fe20000010044 */
[-C--:B------:R-:W-:Y:S01]  /*1c620*/  FMUL.FTZ R6, R5, R63.reuse ;  /* 0x0000003f05067220 */ /* 0x080fe20000410000 */
[----:B------:R-:W-:Y:S01]  /*1c630*/  FADD.FTZ R17, R17, R7 ;  /* 0x0000000711117221 */ /* 0x000fe20000010000 */
[----:B------:R-:W-:Y:S01]  /*1c640*/  FADD.FTZ R66, R0, R66 ;  /* 0x0000004200427221 */ /* 0x000fe20000010000 */
[----:B------:R-:W4:Y:S01]  /*1c650*/  LDL.LU R7, [R1+0x384] ;  /* 0x0003840001077983 */ /* 0x000f220000300800 */
[C---:B------:R-:W-:Y:S01]  /*1c660*/  FFMA.FTZ R67, R65.reuse, R63, R67 ;  /* 0x0000003f41437223 */ /* 0x040fe20000010043 */
[----:B------:R-:W-:Y:S01]  /*1c670*/  FFMA.FTZ R68, R65, R6, R68 ;  /* 0x0000000641447223 */ /* 0x000fe20000010044 */
[-C--:B------:R-:W-:Y:S01]  /*1c680*/  FMUL.FTZ R0, R4, R57.reuse ;  /* 0x0000003904007220 */ /* 0x080fe20000410000 */
[----:B------:R-:W4:Y:S01]  /*1c690*/  LDL.LU R65, [R1+0x380] ;  /* 0x0003800001417983 */ /* 0x000f220000300800 */
[----:B------:R-:W-:-:S02]  /*1c6a0*/  FFMA.FTZ R64, R69, R57, R64 ;  /* 0x0000003945407223 */ /* 0x000fc40000010040 */
[----:B------:R-:W-:Y:S01]  /*1c6b0*/  FFMA.FTZ R68, R69, R0, R68 ;  /* 0x0000000045447223 */ /* 0x000fe20000010044 */
[----:B------:R-:W4:Y:S04]  /*1c6c0*/  LDL.LU R21, [R1+0x360] ;  /* 0x0003600001157983 */ /* 0x000f280000300800 */
[----:B------:R-:W4:Y:S01]  /*1c6d0*/  LDL.LU R69, [R1+0x37c] ;  /* 0x00037c0001457983 */ /* 0x000f220000300800 */
[----:B------:R-:W-:Y:S01]  /*1c6e0*/  FADD.FTZ R66, R66, R6 ;  /* 0x0000000642427221 */ /* 0x000fe20000010000 */
[CC--:B------:R-:W-:Y:S01]  /*1c6f0*/  FMUL.FTZ R6, R5.reuse, R62.reuse ;  /* 0x0000003e05067220 */ /* 0x0c0fe20000410000 */
[----:B---3--:R-:W-:Y:S02]  /*1c700*/  FFMA.FTZ R67, R10, R62, R67 ;  /* 0x0000003e0a437223 */ /* 0x008fe40000010043 */
[----:B------:R-:W-:Y:S01]  /*1c710*/  FADD.FTZ R66, R0, R66 ;  /* 0x0000004200427221 */ /* 0x000fe20000010000 */
[----:B------:R-:W-:Y:S01]  /*1c720*/  FFMA.FTZ R68, R10, R6, R68 ;  /* 0x000000060a447223 */ /* 0x000fe20000010044 */
[----:B------:R-:W-:Y:S01]  /*1c730*/  FMUL.FTZ R0, R4, R55 ;  /* 0x0000003704007220 */ /* 0x000fe20000410000 */
[----:B------:R-:W3:Y:S01]  /*1c740*/  LDL.LU R10, [R1+0x378] ;  /* 0x00037800010a7983 */ /* 0x000ee20000300800 */
[----:B------:R-:W-:Y:S01]  /*1c750*/  FADD.FTZ R66, R66, R6 ;  /* 0x0000000642427221 */ /* 0x000fe20000010000 */
[----:B------:R-:W-:-:S02]  /*1c760*/  FMUL.FTZ R6, R5, R61 ;  /* 0x0000003d05067220 */ /* 0x000fc40000410000 */
[----:B------:R-:W3:Y:S01]  /*1c770*/  LDL.LU R19, [R1+0x354] ;  /* 0x0003540001137983 */ /* 0x000ee20000300800 */
[----:B------:R-:W-:-:S04]  /*1c780*/  FADD.FTZ R66, R0, R66 ;  /* 0x0000004200427221 */ /* 0x000fc80000010000 */
[----:B------:R-:W-:Y:S01]  /*1c790*/  FADD.FTZ R66, R66, R6 ;  /* 0x0000000642427221 */ /* 0x000fe20000010000 */
[C---:B--2---:R-:W-:Y:S01]  /*1c7a0*/  FFMA.FTZ R64, R9.reuse, R55, R64 ;  /* 0x0000003709407223 */ /* 0x044fe20000010040 */
[----:B------:R-:W-:Y:S02]  /*1c7b0*/  FFMA.FTZ R68, R9, R0, R68 ;  /* 0x0000000009447223 */ /* 0x000fe40000010044 */
[----:B------:R-:W2:Y:S01]  /*1c7c0*/  LDL.LU R9, [R1+0x374] ;  /* 0x0003740001097983 */ /* 0x000ea20000300800 */
[----:B------:R-:W-:-:S04]  /*1c7d0*/  FMUL.FTZ R0, R4, R53 ;  /* 0x0000003504007220 */ /* 0x000fc80000410000 */
[----:B------:R-:W-:Y:S01]  /*1c7e0*/  FADD.FTZ R66, R0, R66 ;  /* 0x0000004200427221 */ /* 0x000fe20000010000 */
[C---:B----4-:R-:W-:Y:S01]  /*1c7f0*/  FFMA.FTZ R67, R8.reuse, R61, R67 ;  /* 0x0000003d08437223 */ /* 0x050fe20000010043 */
[----:B------:R-:W-:Y:S02]  /*1c800*/  FFMA.FTZ R68, R8, R6, R68 ;  /* 0x0000000608447223 */ /* 0x000fe40000010044 */
[----:B------:R-:W4:Y:S01]  /*1c810*/  LDL.LU R8, [R1+0x370] ;  /* 0x0003700001087983 */ /* 0x000f220000300800 */
[----:B------:R-:W-:Y:S01]  /*1c820*/  FMUL.FTZ R6, R5, R60 ;  /* 0x0000003c05067220 */ /* 0x000fe20000410000 */
[C---:B------:R-:W-:Y:S01]  /*1c830*/  FFMA.FTZ R64, R7.reuse, R53, R64 ;  /* 0x0000003507407223 */ /* 0x040fe20000010040 */
[----:B------:R-:W-:Y:S02]  /*1c840*/  FFMA.FTZ R68, R7, R0, R68 ;  /* 0x0000000007447223 */ /* 0x000fe40000010044 */
[----:B------:R-:W4:Y:S01]  /*1c850*/  LDL.LU R7, [R1+0x36c] ;  /* 0x00036c0001077983 */ /* 0x000f220000300800 */
[C---:B------:R-:W-:Y:S01]  /*1c860*/  FFMA.FTZ R67, R65.reuse, R60, R67 ;  /* 0x0000003c41437223 */ /* 0x040fe20000010043 */
[----:B------:R-:W-:Y:S01]  /*1c870*/  FFMA.FTZ R68, R65, R6, R68 ;  /* 0x0000000641447223 */ /* 0x000fe20000010044 */
[-C--:B------:R-:W-:Y:S01]  /*1c880*/  FMUL.FTZ R0, R4, R50.reuse ;  /* 0x0000003204007220 */ /* 0x080fe20000410000 */
[----:B------:R-:W4:Y:S01]  /*1c890*/  LDL.LU R65, [R1+0x368] ;  /* 0x0003680001417983 */ /* 0x000f220000300800 */
[----:B------:R-:W-:-:S02]  /*1c8a0*/  FFMA.FTZ R64, R69, R50, R64 ;  /* 0x0000003245407223 */ /* 0x000fc40000010040 */
[----:B------:R-:W-:Y:S02]  /*1c8b0*/  FFMA.FTZ R68, R69, R0, R68 ;  /* 0x0000000045447223 */ /* 0x000fe40000010044 */
[----:B------:R-:W4:Y:S01]  /*1c8c0*/  LDL.LU R69, [R1+0x364] ;  /* 0x0003640001457983 */ /* 0x000f220000300800 */
[----:B------:R-:W-:Y:S01]  /*1c8d0*/  FADD.FTZ R66, R66, R6 ;  /* 0x0000000642427221 */ /* 0x000fe20000010000 */
[----:B------:R-:W-:-:S03]  /*1c8e0*/  FMUL.FTZ R6, R5, R59 ;  /* 0x0000003b05067220 */ /* 0x000fc60000410000 */
[----:B------:R-:W-:Y:S01]  /*1c8f0*/  FADD.FTZ R66, R0, R66 ;  /* 0x0000004200427221 */ /* 0x000fe20000010000 */
[----:B---3--:R-:W-:Y:S01]  /*1c900*/  FFMA.FTZ R68, R10, R6, R68 ;  /* 0x000000060a447223 */ /* 0x008fe20000010044 */
[----:B------:R-:W-:Y:S01]  /*1c910*/  FMUL.FTZ R0, R4, R48 ;  /* 0x0000003004007220 */ /* 0x000fe20000410000 */
[----:B------:R-:W-:Y:S01]  /*1c920*/  FFMA.FTZ R67, R10, R59, R67 ;  /* 0x0000003b0a437223 */ /* 0x000fe20000010043 */
[----:B------:R-:W-:Y:S01]  /*1c930*/  FADD.FTZ R66, R66, R6 ;  /* 0x0000000642427221 */ /* 0x000fe20000010000 */
[----:B------:R-:W-:Y:S01]  /*1c940*/  FMUL.FTZ R6, R5, R58 ;  /* 0x0000003a05067220 */ /* 0x000fe20000410000 */
[----:B------:R-:W3:Y:S02]  /*1c950*/  LDL.LU R10, [R1+0x35c] ;  /* 0x00035c00010a7983 */ /* 0x000ee40000300800 */
[----:B------:R-:W-:-:S04]  /*1c960*/  FADD.FTZ R66, R0, R66 ;  /* 0x0000004200427221 */ /* 0x000fc80000010000 */
[----:B------:R-:W-:Y:S01]  /*1c970*/  FADD.FTZ R66, R66, R6 ;  /* 0x0000000642427221 */ /* 0x000fe20000010000 */
[C---:B--2---:R-:W-:Y:S01]  /*1c980*/  FFMA.FTZ R68, R9.reuse, R0, R68 ;  /* 0x0000000009447223 */ /* 0x044fe20000010044 */
[----:B------:R-:W-:Y:S01]  /*1c990*/  FMUL.FTZ R0, R4, R46 ;  /* 0x0000002e04007220 */ /* 0x000fe20000410000 */
[----:B------:R-:W-:-:S03]  /*1c9a0*/  FFMA.FTZ R64, R9, R48, R64 ;  /* 0x0000003009407223 */ /* 0x000fc60000010040 */
[----:B------:R-:W-:Y:S01]  /*1c9b0*/  FADD.FTZ R66, R0, R66 ;  /* 0x0000004200427221 */ /* 0x000fe20000010000 */
[C---:B----4-:R-:W-:Y:S01]  /*1c9c0*/  FFMA.FTZ R67, R8.reuse, R58, R67 ;  /* 0x0000003a08437223 */ /* 0x050fe20000010043 */
[----:B------:R-:W-:Y:S02]  /*1c9d0*/  FFMA.FTZ R68, R8, R6, R68 ;  /* 0x0000000608447223 */ /* 0x000fe40000010044 */
[----:B------:R-:W2:Y:S01]  /*1c9e0*/  LDL.LU R8, [R1+0x358] ;  /* 0x0003580001087983 */ /* 0x000ea20000300800 */
[----:B------:R-:W-:Y:S01]  /*1c9f0*/  FMUL.FTZ R6, R5, R56 ;  /* 0x0000003805067220 */ /* 0x000fe20000410000 */
[C---:B------:R-:W-:Y:S01]  /*1ca00*/  FFMA.FTZ R68, R7.reuse, R0, R68 ;  /* 0x0000000007447223 */ /* 0x040fe20000010044 */
[----:B------:R-:W-:Y:S01]  /*1ca10*/  FFMA.FTZ R64, R7, R46, R64 ;  /* 0x0000002e07407223 */ /* 0x000fe20000010040 */
[----:B------:R-:W-:Y:S01]  /*1ca20*/  FMUL.FTZ R0, R4, R44 ;  /* 0x0000002c04007220 */ /* 0x000fe20000410000 */
[C---:B------:R-:W-:Y:S01]  /*1ca30*/  FFMA.FTZ R67, R65.reuse, R56, R67 ;  /* 0x0000003841437223 */ /* 0x040fe20000010043 */
[----:B------:R-:W-:-:S02]  /*1ca40*/  FFMA.FTZ R68, R65, R6, R68 ;  /* 0x0000000641447223 */ /* 0x000fc40000010044 */
[----:B------:R-:W4:Y:S01]  /*1ca50*/  LDL.LU R65, [R1+0x350] ;  /* 0x0003500001417983 */ /* 0x000f220000300800 */
[C---:B------:R-:W-:Y:S01]  /*1ca60*/  FFMA.FTZ R11, R69.reuse, R44, R64 ;  /* 0x0000002c450b7223 */ /* 0x040fe20000010040 */
[----:B------:R-:W-:Y:S02]  /*1ca70*/  FFMA.FTZ R13, R69, R0, R68 ;  /* 0x00000000450d7223 */ /* 0x000fe40000010044 */
[----:B------:R-:W4:Y:S01]  /*1ca80*/  LDL.LU R69, [R1+0x344] ;  /* 0x0003440001457983 */ /* 0x000f220000300800 */
[----:B------:R-:W-:-:S04]  /*1ca90*/  FADD.FTZ R16, R16, R63 ;  /* 0x0000003f10107221 */ /* 0x000fc80000010000 */
[----:B------:R-:W-:Y:S01]  /*1caa0*/  FADD.FTZ R16, R16, R62 ;  /* 0x0000003e10107221 */ /* 0x000fe20000010000 */
[----:B------:R-:W-:-:S03]  /*1cab0*/  FADD.FTZ R9, R66, R6 ;  /* 0x0000000642097221 */ /* 0x000fc60000010000 */
[----:B------:R-:W-:Y:S01]  /*1cac0*/  FADD.FTZ R16, R16, R61 ;  /* 0x0000003d10107221 */ /* 0x000fe20000010000 */
[----:B------:R-:W-:Y:S01]  /*1cad0*/  FMUL.FTZ R6, R5, R54 ;  /* 0x0000003605067220 */ /* 0x000fe20000410000 */
[----:B------:R-:W-:Y:S02]  /*1cae0*/  FADD.FTZ R9, R0, R9 ;  /* 0x0000000900097221 */ /* 0x000fe40000010000 */
[----:B------:R-:W-:Y:S01]  /*1caf0*/  FADD.FTZ R16, R16, R60 ;  /* 0x0000003c10107221 */ /* 0x000fe20000010000 */
[----:B------:R-:W-:Y:S01]  /*1cb00*/  FFMA.FTZ R13, R21, R6, R13 ;  /* 0x00000006150d7223 */ /* 0x000fe2000001000d */
[----:B------:R-:W-:Y:S02]  /*1cb10*/  FMUL.FTZ R0, R4, R42 ;  /* 0x0000002a04007220 */ /* 0x000fe40000410000 */
[----:B------:R-:W-:Y:S01]  /*1cb20*/  FADD.FTZ R16, R16, R59 ;  /* 0x0000003b10107221 */ /* 0x000fe20000010000 */
[----:B------:R-:W-:Y:S01]  /*1cb30*/  FADD.FTZ R9, R9, R6 ;  /* 0x0000000609097221 */ /* 0x000fe20000010000 */
[----:B------:R-:W-:Y:S01]  /*1cb40*/  FFMA.FTZ R67, R21, R54, R67 ;  /* 0x0000003615437223 */ /* 0x000fe20000010043 */
[----:B---3--:R-:W-:Y:S01]  /*1cb50*/  FFMA.FTZ R13, R10, R0, R13 ;  /* 0x000000000a0d7223 */ /* 0x008fe2000001000d */
[----:B------:R-:W-:Y:S01]  /*1cb60*/  FMUL.FTZ R6, R5, R52 ;  /* 0x0000003405067220 */ /* 0x000fe20000410000 */
[----:B------:R-:W-:Y:S01]  /*1cb70*/  FADD.FTZ R16, R16, R58 ;  /* 0x0000003a10107221 */ /* 0x000fe20000010000 */
[----:B------:R-:W3:Y:S01]  /*1cb80*/  LDL.LU R21, [R1+0x320] ;  /* 0x0003200001157983 */ /* 0x000ee20000300800 */
[----:B------:R-:W-:Y:S01]  /*1cb90*/  FADD.FTZ R9, R0, R9 ;  /* 0x0000000900097221 */ /* 0x000fe20000010000 */
[----:B------:R-:W-:Y:S01]  /*1cba0*/  FFMA.FTZ R11, R10, R42, R11 ;  /* 0x0000002a0a0b7223 */ /* 0x000fe2000001000b */
[----:B------:R-:W-:Y:S01]  /*1cbb0*/  FADD.FTZ R7, R16, R56 ;  /* 0x0000003810077221 */ /* 0x000fe20000010000 */
[----:B------:R-:W3:Y:S01]  /*1cbc0*/  LDL.LU R10, [R1+0x30c] ;  /* 0x00030c00010a7983 */ /* 0x000ee20000300800 */
[----:B------:R-:W-:Y:S01]  /*1cbd0*/  FADD.FTZ R9, R9, R6 ;  /* 0x0000000609097221 */ /* 0x000fe20000010000 */
[----:B------:R-:W-:Y:S01]  /*1cbe0*/  FFMA.FTZ R11, R19, R40, R11 ;  /* 0x00000028130b7223 */ /* 0x000fe2000001000b */
[----:B------:R-:W-:Y:S01]  /*1cbf0*/  FADD.FTZ R7, R7, R54 ;  /* 0x0000003607077221 */ /* 0x000fe20000010000 */
[C---:B--2---:R-:W-:Y:S01]  /*1cc00*/  FFMA.FTZ R0, R8.reuse, R52, R67 ;  /* 0x0000003408007223 */ /* 0x044fe20000010043 */
[----:B------:R-:W-:Y:S01]  /*1cc10*/  FFMA.FTZ R13, R8, R6, R13 ;  /* 0x00000006080d7223 */ /* 0x000fe2000001000d */
[----:B------:R-:W-:Y:S01]  /*1cc20*/  FMUL.FTZ R8, R4, R40 ;  /* 0x0000002804087220 */ /* 0x000fe20000410000 */
[----:B------:R-:W-:-:S03]  /*1cc30*/  FMUL.FTZ R6, R5, R49 ;  /* 0x0000003105067220 */ /* 0x000fc60000410000 */
[----:B------:R-:W-:Y:S02]  /*1cc40*/  FFMA.FTZ R13, R19, R8, R13 ;  /* 0x00000008130d7223 */ /* 0x000fe4000001000d */
[----:B------:R-:W2:Y:S01]  /*1cc50*/  LDL.LU R19, [R1+0x2f8] ;  /* 0x0002f80001137983 */ /* 0x000ea20000300800 */
[----:B------:R-:W-:Y:S01]  /*1cc60*/  FADD.FTZ R9, R8, R9 ;  /* 0x0000000908097221 */ /* 0x000fe20000010000 */
[----:B------:R-:W-:Y:S01]  /*1cc70*/  FADD.FTZ R52, R7, R52 ;  /* 0x0000003407347221 */ /* 0x000fe20000010000 */
[C---:B----4-:R-:W-:Y:S01]  /*1cc80*/  FFMA.FTZ R0, R65.reuse, R49, R0 ;  /* 0x0000003141007223 */ /* 0x050fe20000010000 */
[----:B------:R-:W-:Y:S01]  /*1cc90*/  FFMA.FTZ R8, R65, R6, R13 ;  /* 0x0000000641087223 */ /* 0x000fe2000001000d */
[-C--:B------:R-:W-:Y:S01]  /*1cca0*/  FMUL.FTZ R7, R4, R38.reuse ;  /* 0x0000002604077220 */ /* 0x080fe20000410000 */
[----:B------:R-:W4:Y:S01]  /*1ccb0*/  LDL.LU R65, [R1+0x2dc] ;  /* 0x0002dc0001417983 */ /* 0x000f220000300800 */
[C---:B------:R-:W-:Y:S02]  /*1ccc0*/  FFMA.FTZ R11, R69.reuse, R38, R11 ;  /* 0x00000026450b7223 */ /* 0x040fe4000001000b */
[----:B------:R-:W-:-:S02]  /*1ccd0*/  FFMA.FTZ R8, R69, R7, R8 ;  /* 0x0000000745087223 */ /* 0x000fc40000010008 */
[----:B------:R-:W4:Y:S01]  /*1cce0*/  LDL.LU R69, [R1+0x2cc] ;  /* 0x0002cc0001457983 */ /* 0x000f220000300800 */
[----:B------:R-:W-:Y:S01]  /*1ccf0*/  FADD.FTZ R6, R9, R6 ;  /* 0x0000000609067221 */ /* 0x000fe20000010000 */
[----:B------:R-:W-:-:S03]  /*1cd00*/  FMUL.FTZ R9, R5, R47 ;  /* 0x0000002f05097220 */ /* 0x000fc60000410000 */
[----:B------:R-:W-:Y:S01]  /*1cd10*/  FADD.FTZ R6, R7, R6 ;  /* 0x0000000607067221 */ /* 0x000fe20000010000 */
[----:B------:R-:W-:Y:S01]  /*1cd20*/  FFMA.FTZ R8, R20, R9, R8 ;  /* 0x0000000914087223 */ /* 0x000fe20000010008 */
[----:B------:R-:W-:Y:S02]  /*1cd30*/  FMUL.FTZ R7, R4, R32 ;  /* 0x0000002004077220 */ /* 0x000fe40000410000 */
[----:B------:R-:W-:Y:S01]  /*1cd40*/  FADD.FTZ R6, R6, R9 ;  /* 0x0000000906067221 */ /* 0x000fe20000010000 */
[----:B------:R-:W-:Y:S01]  /*1cd50*/  FMUL.FTZ R9, R5, R45 ;  /* 0x0000002d05097220 */ /* 0x000fe20000410000 */
[----:B------:R-:W-:Y:S02]  /*1cd60*/  FFMA.FTZ R0, R20, R47, R0 ;  /* 0x0000002f14007223 */ /* 0x000fe40000010000 */
[----:B------:R-:W4:Y:S01]  /*1cd70*/  LDL.LU R20, [R1+0x244] ;  /* 0x0002440001147983 */ /* 0x000f220000300800 */
[----:B------:R-:W-:Y:S01]  /*1cd80*/  FADD.FTZ R6, R7, R6 ;  /* 0x0000000607067221 */ /* 0x000fe20000010000 */
[C---:B---3--:R-:W-:Y:S01]  /*1cd90*/  FFMA.FTZ R8, R21.reuse, R7, R8 ;  /* 0x0000000715087223 */ /* 0x048fe20000010008 */
[----:B------:R-:W-:Y:S01]  /*1cda0*/  FMUL.FTZ R7, R4, R28 ;  /* 0x0000001c04077220 */ /* 0x000fe20000410000 */
[----:B------:R-:W-:-:S02]  /*1cdb0*/  FFMA.FTZ R11, R21, R32, R11 ;  /* 0x00000020150b7223 */ /* 0x000fc4000001000b */
[C---:B------:R-:W-:Y:S01]  /*1cdc0*/  FFMA.FTZ R8, R10.reuse, R9, R8 ;  /* 0x000000090a087223 */ /* 0x040fe20000010008 */
[----:B------:R-:W-:Y:S01]  /*1cdd0*/  FFMA.FTZ R0, R10, R45, R0 ;  /* 0x0000002d0a007223 */ /* 0x000fe20000010000 */
[----:B------:R-:W3:Y:S01]  /*1cde0*/  LDL.LU R21, [R1+0x240] ;  /* 0x0002400001157983 */ /* 0x000ee20000300800 */
[----:B------:R-:W-:Y:S01]  /*1cdf0*/  FADD.FTZ R10, R6, R9 ;  /* 0x00000009060a7221 */ /* 0x000fe20000010000 */
[----:B------:R-:W-:-:S03]  /*1ce00*/  FMUL.FTZ R9, R5, R43 ;  /* 0x0000002b05097220 */ /* 0x000fc60000410000 */
[----:B------:R-:W-:Y:S01]  /*1ce10*/  FADD.FTZ R10, R7, R10 ;  /* 0x0000000a070a7221 */ /* 0x000fe20000010000 */
[C---:B--2---:R-:W-:Y:S01]  /*1ce20*/  FFMA.FTZ R8, R19.reuse, R7, R8 ;  /* 0x0000000713087223 */ /* 0x044fe20000010008 */
[----:B------:R-:W-:Y:S02]  /*1ce30*/  FFMA.FTZ R6, R19, R28, R11 ;  /* 0x0000001c13067223 */ /* 0x000fe4000001000b */
[----:B------:R-:W2:Y:S01]  /*1ce40*/  LDL.LU R19, [R1+0x238] ;  /* 0x0002380001137983 */ /* 0x000ea20000300800 */
        /* <DEDUP_REMOVED lines=15> */
[----:B------:R-:W-:Y:S01]  /*1cf40*/  FADD.FTZ R9, R8, R9 ;  /* 0x0000000908097221 */ /* 0x000fe20000010000 */
[----:B------:R-:W-:Y:S01]  /*1cf50*/  FMUL.FTZ R8, R4, R22 ;  /* 0x0000001604087220 */ /* 0x000fe20000410000 */
[----:B------:R-:W-:-:S02]  /*1cf60*/  FFMA.FTZ R11, R20, R6, R11 ;  /* 0x00000006140b7223 */ /* 0x000fc4000001000b */
[----:B------:R-:W-:Y:S01]  /*1cf70*/  FADD.FTZ R9, R9, R6 ;  /* 0x0000000609097221 */ /* 0x000fe20000010000 */
[----:B------:R-:W-:Y:S01]  /*1cf80*/  FADD.FTZ R52, R52, R49 ;  /* 0x0000003134347221 */ /* 0x000fe20000010000 */
[----:B------:R-:W-:Y:S02]  /*1cf90*/  FMUL.FTZ R6, R5, R33 ;  /* 0x0000002105067220 */ /* 0x000fe40000410000 */
[----:B------:R-:W-:Y:S01]  /*1cfa0*/  FADD.FTZ R9, R8, R9 ;  /* 0x0000000908097221 */ /* 0x000fe20000010000 */
[----:B---3--:R-:W-:Y:S01]  /*1cfb0*/  FFMA.FTZ R11, R21, R8, R11 ;  /* 0x00000008150b7223 */ /* 0x008fe2000001000b */
[----:B------:R-:W-:Y:S01]  /*1cfc0*/  FADD.FTZ R52, R52, R47 ;  /* 0x0000002f34347221 */ /* 0x000fe20000010000 */
[----:B------:R-:W-:Y:S01]  /*1cfd0*/  FFMA.FTZ R7, R18, R26, R7 ;  /* 0x0000001a12077223 */ /* 0x000fe20000010007 */
[----:B------:R-:W-:Y:S01]  /*1cfe0*/  FMUL.FTZ R8, R4, R30 ;  /* 0x0000001e04087220 */ /* 0x000fe20000410000 */
[----:B------:R-:W-:Y:S01]  /*1cff0*/  FADD.FTZ R9, R9, R6 ;  /* 0x0000000609097221 */ /* 0x000fe20000010000 */
[----:B------:R-:W-:Y:S01]  /*1d000*/  FADD.FTZ R52, R52, R45 ;  /* 0x0000002d34347221 */ /* 0x000fe20000010000 */
[----:B------:R-:W-:Y:S01]  /*1d010*/  FFMA.FTZ R7, R21, R22, R7 ;  /* 0x0000001615077223 */ /* 0x000fe20000010007 */
[----:B------:R-:W-:Y:S01]  /*1d020*/  FMUL.FTZ R10, R5, R15 ;  /* 0x0000000f050a7220 */ /* 0x000fe20000410000 */
[----:B------:R-:W-:Y:S01]  /*1d030*/  FADD.FTZ R9, R8, R9 ;  /* 0x0000000908097221 */ /* 0x000fe20000010000 */
[----:B------:R-:W-:Y:S01]  /*1d040*/  FADD.FTZ R52, R52, R43 ;  /* 0x0000002b34347221 */ /* 0x000fe20000010000 */
[----:B------:R-:W-:-:S03]  /*1d050*/  FFMA.FTZ R0, R14, R41, R0 ;  /* 0x000000290e007223 */ /* 0x000fc60000010000 */
[----:B------:R-:W-:Y:S01]  /*1d060*/  FADD.FTZ R52, R52, R41 ;  /* 0x0000002934347221 */ /* 0x000fe20000010000 */
[----:B------:R-:W-:-:S03]  /*1d070*/  FFMA.FTZ R0, R20, R39, R0 ;  /* 0x0000002714007223 */ /* 0x000fc60000010000 */
[----:B------:R-:W-:-:S04]  /*1d080*/  FADD.FTZ R52, R52, R39 ;  /* 0x0000002734347221 */ /* 0x000fc80000010000 */
[----:B------:R-:W-:Y:S01]  /*1d090*/  FADD.FTZ R52, R52, R33 ;  /* 0x0000002134347221 */ /* 0x000fe20000010000 */
[----:B------:R-:W-:-:S03]  /*1d0a0*/  FMUL.FTZ R12, R4, R25 ;  /* 0x00000019040c7220 */ /* 0x000fc60000410000 */
[----:B------:R-:W-:Y:S01]  /*1d0b0*/  FADD.FTZ R52, R52, R15 ;  /* 0x0000000f34347221 */ /* 0x000fe20000010000 */
[----:B--2---:R-:W-:-:S04]  /*1d0c0*/  FFMA.FTZ R11, R19, R6, R11 ;  /* 0x00000006130b7223 */ /* 0x004fc8000001000b */
[C---:B----4-:R-:W-:Y:S01]  /*1d0d0*/  FFMA.FTZ R11, R65.reuse, R8, R11 ;  /* 0x00000008410b7223 */ /* 0x050fe2000001000b */
[----:B------:R-:W-:Y:S01]  /*1d0e0*/  FFMA.FTZ R6, R65, R30, R7 ;  /* 0x0000001e41067223 */ /* 0x000fe20000010007 */
[C---:B------:R-:W-:Y:S02]  /*1d0f0*/  FMUL.FTZ R7, R4.reuse, R29 ;  /* 0x0000001d04077220 */ /* 0x040fe40000410000 */
        /* <DEDUP_REMOVED lines=47> */
[----:B0-----:R-:W-:-:S07]  /*1d3f0*/  FADD.FTZ R11, R30, R25 ;  /* 0x000000191e0b7221 */ /* 0x001fce0000010000 */
.L_x_357:
        /* <DEDUP_REMOVED lines=59> */
[----:B0-----:R-:W0:Y:S04]  /*1d7b0*/  LDS.128 R12, [UR5+0x20] ;  /* 0x00002005ff0c7984 */ /* 0x001e280008000c00 */
        /* <DEDUP_REMOVED lines=29> */
.L_x_359:
[----:B------:R-:W-:Y:S05]  /*1d990*/  BSYNC.RECONVERGENT B0 ;  /* 0x0000000000007941 */ /* 0x000fea0003800200 */
.L_x_358:
        /* <DEDUP_REMOVED lines=38> */
.L_x_361:
[----:B------:R-:W-:Y:S05]  /*1dc00*/  BSYNC.RECONVERGENT B0 ;  /* 0x0000000000007941 */ /* 0x000fea0003800200 */
.L_x_360:
        /* <DEDUP_REMOVED lines=30> */
.L_x_363:
[----:B------:R-:W-:Y:S05]  /*1ddf0*/  BSYNC.RECONVERGENT B0 ;  /* 0x0000000000007941 */ /* 0x000fea0003800200 */
.L_x_362:
        /* <DEDUP_REMOVED lines=34> */
.L_x_367:
[----:B------:R-:W2:Y:S04]  /*1e020*/  LDG.E.STRONG.GPU R0, desc[UR10][R12.64] ;  /* 0x0000000a0c007981 */ /* 0x000ea8000c1ef900 */
[----:B--2---:R-:W-:Y:S04]  /*1e030*/  CCTL.IVALL ;  /* 0x00000000ff00798f */ /* 0x004fe80002000000 */
[----:B------:R0:W-:Y:S01]  /*1e040*/  STL [R1], R0 ;  /* 0x0000000001007387 */ /* 0x0001e20000100800 */
[----:B------:R-:W-:-:S13]  /*1e050*/  ISETP.NE.AND P0, PT, R0, UR5, PT ;  /* 0x0000000500007c0c */ /* 0x000fda000bf05270 */
[----:B0-----:R-:W-:Y:S05]  /*1e060*/  @P0 BRA `(.L_x_367) ;  /* 0xfffffffc00ec0947 */ /* 0x001fea000383ffff */
.L_x_366:
[----:B------:R-:W-:Y:S05]  /*1e070*/  BSYNC.RECONVERGENT B0 ;  /* 0x0000000000007941 */ /* 0x000fea0003800200 */
.L_x_365:
        /* <DEDUP_REMOVED lines=15> */
.L_x_369:
        /* <DEDUP_REMOVED lines=77> */
.L_x_368:
        /* <DEDUP_REMOVED lines=52> */
.L_x_370:
        /* <DEDUP_REMOVED lines=27> */
.L_x_371:
        /* <DEDUP_REMOVED lines=12> */
.L_x_372:
[----:B------:R-:W-:Y:S05]  /*1ebf0*/  BSYNC.RECONVERGENT B0 ;  /* 0x0000000000007941 */ /* 0x000fea0003800200 */
.L_x_364:
[----:B------:R-:W2:Y:S01]  /*1ec00*/  S2UR UR6, SR_CgaCtaId ;  /* 0x00000000000679c3 */ /* 0x000ea20000008800 */
[----:B------:R-:W-:Y:S01]  /*1ec10*/  ISETP.NE.AND P0, PT, R32, RZ, PT ;  /* 0x000000ff2000720c */ /* 0x000fe20003f05270 */
[----:B------:R-:W-:Y:S01]  /*1ec20*/  UMOV UR5, 0x400 ;  /* 0x0000040000057882 */ /* 0x000fe20000000000 */
[----:B------:R-:W3:Y:S01]  /*1ec30*/  LDCU.U8 UR12, c[0x0][0x414] ;  /* 0x00008280ff0c77ac */ /* 0x000ee20008000000 */
[----:B------:R-:W4:Y:S01]  /*1ec40*/  LDCU.64 UR20, c[0x0][0x3f8] ;  /* 0x00007f00ff1477ac */ /* 0x000f220008000a00 */
[----:B------:R-:W0:Y:S01]  /*1ec50*/  LDCU.64 UR18, c[0x0][0x400] ;  /* 0x00008000ff1277ac */ /* 0x000e220008000a00 */
[----:B---3--:R-:W-:Y:S02]  /*1ec60*/  UISETP.NE.AND UP0, UPT, UR12, URZ, UPT ;  /* 0x000000ff0c00728c */ /* 0x008fe4000bf05270 */
[----:B--2---:R-:W-:Y:S01]  /*1ec70*/  ULEA UR5, UR6, UR5, 0x18 ;  /* 0x0000000506057291 */ /* 0x004fe2000f8ec0ff */
[----:B------:R-:W2:Y:S03]  /*1ec80*/  LDCU.64 UR6, c[0x0][0x380] ;  /* 0x00007000ff0677ac */ /* 0x000ea60008000a00 */
[----:B------:R-:W-:-:S05]  /*1ec90*/  PLOP3.LUT P1, PT, PT, PT, UP0, 0x80, 0x8 ;  /* 0x000000000008781c */ /* 0x000fca0003f2f008 */
[----:B------:R-:W-:Y:S01]  /*1eca0*/  @!P0 STS.64 [UR5+0x80], R6 ;  /* 0x00008006ff008988 */ /* 0x000fe20008000a05 */
[----:B------:R-:W-:Y:S06]  /*1ecb0*/  BAR.SYNC.DEFER_BLOCKING 0x0 ;  /* 0x0000000000007b1d */ /* 0x000fec0000010000 */
[----:B01----:R-:W0:Y:S01]  /*1ecc0*/  LDS.64 R10, [UR5+0x80] ;  /* 0x00008005ff0a7984 */ /* 0x003e220008000a00 */
[----:B------:R-:W0:Y:S02]  /*1ecd0*/  LDCU UR5, c[0x0][0x42c] ;  /* 0x00008580ff0577ac */ /* 0x000e240008000800 */
[----:B0-----:R-:W-:Y:S01]  /*1ece0*/  FMUL.FTZ R0, R10, UR5 ;  /* 0x000000050a007c20 */ /* 0x001fe20008410000 */
[----:B------:R-:W-:-:S02]  /*1ecf0*/  HFMA2 R10, -RZ, RZ, 0, 0 ;  /* 0x00000000ff0a7431 */ /* 0x000fc400000001ff */
[----:B--2-4-:R-:W-:-:S07]  /*1ed00*/  FMUL.FTZ R11, R11, UR5 ;  /* 0x000000050b0b7c20 */ /* 0x014fce0008410000 */
.L_x_378:
[----:B------:R-:W-:-:S05]  /*1ed10*/  LEA R15, R10, UR15, 0x2 ;  /* 0x0000000f0a0f7c11 */ /* 0x000fca000f8e10ff */
[----:B0-----:R-:W2:Y:S04]  /*1ed20*/  LDL.64 R8, [R15+0x10] ;  /* 0x000010000f087983 */ /* 0x001ea80000100a00 */
[----:B------:R-:W3:Y:S01]  /*1ed30*/  LDL.64 R6, [R15+0x110] ;  /* 0x000110000f067983 */ /* 0x000ee20000100a00 */
[----:B-----5:R-:W-:Y:S01]  /*1ed40*/  LEA R23, R10, R51, 0x3 ;  /* 0x000000330a177211 */ /* 0x020fe200078e18ff */
[----:B------:R-:W-:Y:S03]  /*1ed50*/  BSSY.RECONVERGENT B0, `(.L_x_373) ;  /* 0x0000035000007945 */ /* 0x000fe60003800200 */
[----:B------:R-:W-:Y:S02]  /*1ed60*/  ISETP.GE.U32.AND P0, PT, R23, UR18, PT ;  /* 0x0000001217007c0c */ /* 0x000fe4000bf06070 */
[----:B--2---:R-:W-:-:S02]  /*1ed70*/  SHF.L.U32 R12, R8, 0x10, RZ ;  /* 0x00000010080c7819 */ /* 0x004fc400000006ff */
        /* <DEDUP_REMOVED lines=10> */
[----:B------:R-:W-:-:S04]  /*1ee20*/  @P1 FFMA.FTZ R14, R4, R22, R3 ;  /* 0x00000016040e1223 */ /* 0x000fc80000010003 */
[----:B------:R-:W0:Y:S01]  /*1ee30*/  @P1 MUFU.EX2 R13, R13 ;  /* 0x0000000d000d1308 */ /* 0x000e220000000800 */
[----:B------:R-:W-:-:S07]  /*1ee40*/  @P1 FMUL.FTZ R16, R14, -1.4426950216293334961 ;  /* 0xbfb8aa3b0e101820 */ /* 0x000fce0000410000 */
[----:B------:R-:W1:Y:S01]  /*1ee50*/  @P1 MUFU.EX2 R16, R16 ;  /* 0x0000001000101308 */ /* 0x000e620000000800 */
[----:B0-----:R-:W-:Y:S01]  /*1ee60*/  @P1 FADD.FTZ R15, R13, 1 ;  /* 0x3f8000000d0f1421 */ /* 0x001fe20000010000 */
[----:B------:R-:W-:Y:S01]  /*1ee70*/  SHF.L.U32 R13, R6, 0x10, RZ ;  /* 0x00000010060d7819 */ /* 0x000fe200000006ff */
[----:B------:R-:W-:-:S05]  /*1ee80*/  FFMA.FTZ R6, R0, R20, R11 ;  /* 0x0000001400067223 */ /* 0x000fca000001000b */
[----:B------:R-:W0:Y:S01]  /*1ee90*/  @P1 MUFU.RCP R15, R15 ;  /* 0x0000000f000f1308 */ /* 0x000e220000001000 */
[----:B-1----:R-:W-:-:S07]  /*1eea0*/  @P1 FADD.FTZ R17, R16, 1 ;  /* 0x3f80000010111421 */ /* 0x002fce0000010000 */
[----:B------:R-:W1:Y:S01]  /*1eeb0*/  @P1 MUFU.RCP R18, R17 ;  /* 0x0000001100121308 */ /* 0x000e620000001000 */
[----:B0-----:R-:W-:-:S04]  /*1eec0*/  @P1 FADD.FTZ R19, -R15, 1 ;  /* 0x3f8000000f131421 */ /* 0x001fc80000010100 */
[----:B------:R-:W-:Y:S01]  /*1eed0*/  @P1 FFMA.FTZ R19, R12, R19, 1 ;  /* 0x3f8000000c131423 */ /* 0x000fe20000010013 */
[----:B------:R-:W-:Y:S01]  /*1eee0*/  @P1 FMUL.FTZ R12, R8, R15 ;  /* 0x0000000f080c1220 */ /* 0x000fe20000410000 */
[----:B------:R-:W-:Y:S01]  /*1eef0*/  FFMA.FTZ R15, R0, R22, R11 ;  /* 0x00000016000f7223 */ /* 0x000fe2000001000b */
[----:B-1----:R-:W-:Y:S02]  /*1ef00*/  @P1 FADD.FTZ R21, -R18, 1 ;  /* 0x3f80000012151421 */ /* 0x002fe40000010100 */
[----:B------:R-:W-:Y:S01]  /*1ef10*/  @P1 FMUL.FTZ R8, R12, R19 ;  /* 0x000000130c081220 */ /* 0x000fe20000410000 */
[----:B------:R-:W-:Y:S01]  /*1ef20*/  SHF.R.S32.HI R12, RZ, 0x1f, R23 ;  /* 0x0000001fff0c7819 */ /* 0x000fe20000011417 */
[----:B------:R-:W-:Y:S01]  /*1ef30*/  @P1 FMUL.FTZ R18, R13, R18 ;  /* 0x000000120d121220 */ /* 0x000fe20000410000 */
[----:B------:R-:W-:Y:S01]  /*1ef40*/  @P1 FFMA.FTZ R21, R14, R21, 1 ;  /* 0x3f8000000e151423 */ /* 0x000fe20000010015 */
[----:B------:R-:W-:Y:S01]  /*1ef50*/  FFMA.FTZ R6, R5, R8, -R6 ;  /* 0x0000000805067223 */ /* 0x000fe20000010806 */
[----:B------:R-:W-:-:S02]  /*1ef60*/  ISETP.GE.AND.EX P0, PT, R12, UR19, PT, P0 ;  /* 0x000000130c007c0c */ /* 0x000fc4000bf06300 */
[----:B------:R-:W-:Y:S01]  /*1ef70*/  @P1 FMUL.FTZ R13, R18, R21 ;  /* 0x00000015120d1220 */ /* 0x000fe20000410000 */
[C---:B------:R-:W-:Y:S02]  /*1ef80*/  PRMT R8, R9.reuse, 0x7632, R8 ;  /* 0x0000763209087816 */ /* 0x040fe40000000008 */
[----:B------:R-:W-:Y:S01]  /*1ef90*/  SHF.L.U32 R14, R9, 0x10, RZ ;  /* 0x00000010090e7819 */ /* 0x000fe200000006ff */
[----:B------:R-:W-:Y:S01]  /*1efa0*/  FFMA.FTZ R17, R4, R13, -R15 ;  /* 0x0000000d04117223 */ /* 0x000fe2000001080f */
[----:B------:R-:W-:Y:S02]  /*1efb0*/  IADD3 R21, PT, PT, R23, 0x8, RZ ;  /* 0x0000000817157810 */ /* 0x000fe40007ffe0ff */
[----:B------:R-:W-:-:S04]  /*1efc0*/  SHF.L.U32 R16, R8, 0x10, RZ ;  /* 0x0000001008107819 */ /* 0x000fc800000006ff */
        /* <DEDUP_REMOVED lines=13> */
.L_x_374:
[----:B------:R-:W-:Y:S05]  /*1f0a0*/  BSYNC.RECONVERGENT B0 ;  /* 0x0000000000007941 */ /* 0x000fea0003800200 */
.L_x_373:
[----:B------:R-:W-:Y:S01]  /*1f0b0*/  ISETP.NE.AND P1, PT, RZ, UR12, PT ;  /* 0x0000000cff007c0c */ /* 0x000fe2000bf25270 */
[----:B------:R-:W-:Y:S01]  /*1f0c0*/  FADD.FTZ R14, R14, -UR28 ;  /* 0x8000001c0e0e7e21 */ /* 0x000fe20008010000 */
[----:B------:R-:W-:Y:S01]  /*1f0d0*/  FADD.FTZ R16, R16, -UR28 ;  /* 0x8000001c10107e21 */ /* 0x000fe20008010000 */
[----:B------:R-:W-:Y:S02]  /*1f0e0*/  ISETP.GE.U32.AND P0, PT, R21, UR18, PT ;  /* 0x0000001215007c0c */ /* 0x000fe4000bf06070 */
[----:B------:R-:W-:Y:S01]  /*1f0f0*/  SHF.R.S32.HI R22, RZ, 0x1f, R21 ;  /* 0x0000001fff167819 */ /* 0x000fe20000011415 */
[----:B------:R-:W-:Y:S01]  /*1f100*/  FMUL.FTZ R14, R14, UR16 ;  /* 0x000000100e0e7c20 */ /* 0x000fe20008410000 */
[----:B------:R-:W-:Y:S01]  /*1f110*/  FMUL.FTZ R16, R16, UR16 ;  /* 0x0000001010107c20 */ /* 0x000fe20008410000 */
[C---:B------:R-:W-:Y:S02]  /*1f120*/  PRMT R6, R7.reuse, 0x7632, R6 ;  /* 0x0000763207067816 */ /* 0x040fe40000000006 */
[----:B------:R-:W-:Y:S01]  /*1f130*/  SHF.L.U32 R8, R7, 0x10, RZ ;  /* 0x0000001007087819 */ /* 0x000fe200000006ff */
[--C-:B------:R-:W-:Y:S01]  /*1f140*/  FFMA.FTZ R20, R0, R14, R11.reuse ;  /* 0x0000000e00147223 */ /* 0x100fe2000001000b */
[----:B------:R-:W-:Y:S01]  /*1f150*/  ISETP.GE.AND.EX P0, PT, R22, UR19, PT, P0 ;  /* 0x0000001316007c0c */ /* 0x000fe2000bf06300 */
[----:B------:R-:W-:Y:S01]  /*1f160*/  FFMA.FTZ R19, R0, R16, R11 ;  /* 0x0000001000137223 */ /* 0x000fe2000001000b */
[----:B------:R-:W-:Y:S01]  /*1f170*/  SHF.L.U32 R7, R6, 0x10, RZ ;  /* 0x0000001006077819 */ /* 0x000fe200000006ff */
[----:B------:R-:W-:Y:S10]  /*1f180*/  @!P1 BRA `(.L_x_375) ;  /* 0x0000000000489947 */ /* 0x000ff40003800000 */
        /* <DEDUP_REMOVED lines=18> */
.L_x_375:
        /* <DEDUP_REMOVED lines=16> */
.L_x_377:
[----:B------:R-:W-:Y:S05]  /*1f3b0*/  BSYNC.RECONVERGENT B0 ;  /* 0x0000000000007941 */ /* 0x000fea0003800200 */
.L_x_376:
        /* <DEDUP_REMOVED lines=10> */
.L_x_355:
        /* <DEDUP_REMOVED lines=16> */
.L_x_381:
[----:B------:R-:W-:Y:S05]  /*1f560*/  BSYNC.RECONVERGENT B0 ;  /* 0x0000000000007941 */ /* 0x000fea0003800200 */
.L_x_380:
        /* <DEDUP_REMOVED lines=11> */
.L_x_383:
[----:B------:R-:W2:Y:S04]  /*1f620*/  LDG.E.STRONG.GPU R5, desc[UR10][R2.64] ;  /* 0x0000000a02057981 */ /* 0x000ea8000c1ef900 */
[----:B--2---:R-:W-:Y:S01]  /*1f630*/  CCTL.IVALL ;  /* 0x00000000ff00798f */ /* 0x004fe20002000000 */
[----:B------:R-:W-:Y:S05]  /*1f640*/  YIELD ;  /* 0x0000000000007946 */ /* 0x000fea0003800000 */
[----:B------:R-:W-:-:S13]  /*1f650*/  ISETP.NE.AND P0, PT, R5, R0, PT ;  /* 0x000000000500720c */ /* 0x000fda0003f05270 */
[----:B------:R-:W-:Y:S05]  /*1f660*/  @P0 BRA `(.L_x_383) ;  /* 0xfffffffc00ec0947 */ /* 0x000fea000383ffff */
.L_x_382:
        /* <DEDUP_REMOVED lines=60> */
[----:B------:R-:W-:Y:S01]  /*1fa30*/  SHF.L.U32 R31, R11, 0x2, RZ ;  /* 0x000000020b1f7819 */ /* 0x000fe200000006ff */
[----:B------:R-:W-:Y:S01]  /*1fa40*/  UMOV UR4, URZ ;  /* 0x000000ff00047c82 */ /* 0x000fe20008000000 */
[----:B------:R-:W-:-:S02]  /*1fa50*/  SHF.L.U64.HI R33, R0, 0x2, R3 ;  /* 0x0000000200217819 */ /* 0x000fc40000010203 */
[----:B------:R-:W-:Y:S02]  /*1fa60*/  IADD3 R5, PT, PT, R7, UR4, RZ ;  /* 0x0000000407057c10 */ /* 0x000fe4000fffe0ff */
[----:B------:R-:W-:Y:S01]  /*1fa70*/  MOV R2, R6 ;  /* 0x0000000600027202 */ /* 0x000fe20000000f00 */
[----:B------:R-:W-:Y:S01]  /*1fa80*/  IMAD.WIDE.U32 R6, R10, 0x4, RZ ;  /* 0x000000040a067825 */ /* 0x000fe200078e00ff */
[----:B0-----:R-:W-:Y:S02]  /*1fa90*/  IADD3 R27, P1, PT, R22, UR6, RZ ;  /* 0x00000006161b7c10 */ /* 0x001fe4000ff3e0ff */
[----:B------:R-:W-:Y:S02]  /*1faa0*/  SHF.L.U64.HI R29, R28, 0x2, R35 ;  /* 0x000000021c1d7819 */ /* 0x000fe40000010223 */
[----:B-1----:R-:W-:Y:S02]  /*1fab0*/  IADD3 R24, P2, PT, R22, UR8, RZ ;  /* 0x0000000816187c10 */ /* 0x002fe4000ff5e0ff */
[----:B------:R-:W-:-:S02]  /*1fac0*/  IADD3.X R26, PT, PT, R23, UR7, RZ, P1, !PT ;  /* 0x00000007171a7c10 */ /* 0x000fc40008ffe4ff */
[C---:B------:R-:W-:Y:S02]  /*1fad0*/  IADD3.X R25, PT, PT, R23.reuse, UR9, RZ, P2, !PT ;  /* 0x0000000917197c10 */ /* 0x040fe400097fe4ff */
[----:B--2---:R-:W-:Y:S02]  /*1fae0*/  IADD3 R22, P1, PT, R22, UR12, RZ ;  /* 0x0000000c16167c10 */ /* 0x004fe4000ff3e0ff */
[----:B------:R-:W-:Y:S02]  /*1faf0*/  IADD3 R18, P2, PT, RZ, -R9, RZ ;  /* 0x80000009ff127210 */ /* 0x000fe40007f5e0ff */
[----:B------:R-:W-:Y:S02]  /*1fb00*/  IADD3.X R23, PT, PT, R23, UR13, RZ, P1, !PT ;  /* 0x0000000d17177c10 */ /* 0x000fe40008ffe4ff */
[----:B------:R-:W-:Y:S02]  /*1fb10*/  IADD3 R31, PT, PT, R7, R31, RZ ;  /* 0x0000001f071f7210 */ /* 0x000fe40007ffe0ff */
[----:B------:R-:W-:-:S07]  /*1fb20*/  IADD3.X R20, PT, PT, RZ, -0x1, RZ, P2, !PT ;  /* 0xffffffffff147810 */ /* 0x000fce00017fe4ff */
.L_x_386:
        /* <DEDUP_REMOVED lines=24> */
[----:B--2---:R-:W-:Y:S02]  /*1fcb0*/  F2FP.BF16.F32.PACK_AB R19, R13, R4 ;  /* 0x000000040d13723e */ /* 0x004fe400000010ff */
[-C--:B------:R-:W-:Y:S02]  /*1fcc0*/  MOV R13, R25.reuse ;  /* 0x00000019000d7202 */ /* 0x080fe40000000f00 */
[----:B---3--:R-:W-:Y:S01]  /*1fcd0*/  F2FP.BF16.F32.PACK_AB R21, R17, R14 ;  /* 0x0000000e1115723e */ /* 0x008fe200000010ff */
[----:B------:R0:W-:Y:S04]  /*1fce0*/  STG.E desc[UR10][R8.64], R19 ;  /* 0x0000001308007986 */ /* 0x0001e8000c10190a */
[----:B------:R0:W-:Y:S01]  /*1fcf0*/  STG.E desc[UR10][R12.64], R21 ;  /* 0x000000150c007986 */ /* 0x0001e2000c10190a */
[----:B------:R-:W-:Y:S01]  /*1fd00*/  IADD3.X R25, PT, PT, RZ, R25, RZ, P3, !PT ;  /* 0x00000019ff197210 */ /* 0x000fe20001ffe4ff */
[----:B------:R-:W-:Y:S06]  /*1fd10*/  @P1 BRA `(.L_x_386) ;  /* 0xfffffffc00841947 */ /* 0x000fec000383ffff */
.L_x_385:
[----:B------:R-:W-:Y:S05]  /*1fd20*/  BSYNC.RECONVERGENT B0 ;  /* 0x0000000000007941 */ /* 0x000fea0003800200 */
.L_x_384:
        /* <DEDUP_REMOVED lines=10> */
.L_x_387:
[C---:B------:R-:W-:Y:S02]  /*1fdd0*/  SHF.L.U32 R12, R2.reuse, 0x2, RZ ;  /* 0x00000002020c7819 */ /* 0x040fe400000006ff */
[----:B------:R-:W-:Y:S02]  /*1fde0*/  SHF.L.U64.HI R10, R2, 0x2, R5 ;  /* 0x00000002020a7819 */ /* 0x000fe40000010205 */
[----:B-1----:R-:W-:-:S04]  /*1fdf0*/  IADD3 R4, P0, PT, R12, UR4, RZ ;  /* 0x000000040c047c10 */ /* 0x002fc8000ff1e0ff */
[----:B------:R-:W-:Y:S02]  /*1fe00*/  IADD3.X R5, PT, PT, R10, UR5, RZ, P0, !PT ;  /* 0x000000050a057c10 */ /* 0x000fe400087fe4ff */
[C---:B------:R-:W-:Y:S02]  /*1fe10*/  IADD3 R6, P0, PT, R4.reuse, R15, RZ ;  /* 0x0000000f04067210 */ /* 0x040fe40007f1e0ff */
[C---:B------:R-:W-:Y:S02]  /*1fe20*/  IADD3 R22, P2, PT, R4.reuse, R21, RZ ;  /* 0x0000001504167210 */ /* 0x040fe40007f5e0ff */
[C---:B------:R-:W-:Y:S02]  /*1fe30*/  IADD3.X R7, PT, PT, R5.reuse, R13, RZ, P0, !PT ;  /* 0x0000000d05077210 */ /* 0x040fe400007fe4ff */
[----:B------:R-:W-:Y:S02]  /*1fe40*/  IADD3 R8, P1, PT, R4, R17, RZ ;  /* 0x0000001104087210 */ /* 0x000fe40007f3e0ff */
[C---:B---3--:R-:W-:Y:S01]  /*1fe50*/  IADD3.X R23, PT, PT, R5.reuse, R19, RZ, P2, !PT ;  /* 0x0000001305177210 */ /* 0x048fe200017fe4ff */
[----:B------:R1:W3:Y:S01]  /*1fe60*/  LDG.E R4, desc[UR10][R4.64] ;  /* 0x0000000a04047981 */ /* 0x0002e2000c1e1900 */
[----:B------:R-:W-:-:S03]  /*1fe70*/  IADD3.X R9, PT, PT, R5, R11, RZ, P1, !PT ;  /* 0x0000000b05097210 */ /* 0x000fc60000ffe4ff */
[----:B------:R-:W3:Y:S04]  /*1fe80*/  LDG.E R7, desc[UR10][R6.64] ;  /* 0x0000000a06077981 */ /* 0x000ee8000c1e1900 */
[----:B------:R-:W4:Y:S04]  /*1fe90*/  LDG.E R8, desc[UR10][R8.64] ;  /* 0x0000000a08087981 */ /* 0x000f28000c1e1900 */
[----:B------:R-:W4:Y:S01]  /*1fea0*/  LDG.E R23, desc[UR10][R22.64] ;  /* 0x0000000a16177981 */ /* 0x000f22000c1e1900 */
[----:B------:R-:W-:Y:S02]  /*1feb0*/  LOP3.LUT R14, R12, 0xfffffffc, RZ, 0xc0, !PT ;  /* 0xfffffffc0c0e7812 */ /* 0x000fe400078ec0ff */
[----:B------:R-:W-:-:S02]  /*1fec0*/  LOP3.LUT R16, R10, 0x1, RZ, 0xc0, !PT ;  /* 0x000000010a107812 */ /* 0x000fc400078ec0ff */
[----:B0-----:R-:W-:Y:S02]  /*1fed0*/  IADD3 R24, P0, PT, R14, UR6, RZ ;  /* 0x000000060e187c10 */ /* 0x001fe4000ff1e0ff */
[----:B-1----:R-:W-:Y:S02]  /*1fee0*/  LOP3.LUT R5, R10, 0x3, RZ, 0xc0, !PT ;  /* 0x000000030a057812 */ /* 0x002fe400078ec0ff */
[----:B------:R-:W-:Y:S02]  /*1fef0*/  IADD3.X R25, PT, PT, R16, UR7, RZ, P0, !PT ;  /* 0x0000000710197c10 */ /* 0x000fe400087fe4ff */
[----:B--2---:R-:W-:-:S04]  /*1ff00*/  IADD3 R26, P0, PT, R14, UR8, RZ ;  /* 0x000000080e1a7c10 */ /* 0x004fc8000ff1e0ff */
[----:B------:R-:W-:Y:S02]  /*1ff10*/  IADD3.X R27, PT, PT, R16, UR9, RZ, P0, !PT ;  /* 0x00000009101b7c10 */ /* 0x000fe400087fe4ff */
[----:B---3--:R-:W-:Y:S02]  /*1ff20*/  F2FP.BF16.F32.PACK_AB R29, R7, R4 ;  /* 0x00000004071d723e */ /* 0x008fe400000010ff */
[----:B------:R-:W-:-:S04]  /*1ff30*/  IADD3 R4, P1, PT, R14, UR4, RZ ;  /* 0x000000040e047c10 */ /* 0x000fc8000ff3e0ff */
[----:B------:R-:W-:Y:S02]  /*1ff40*/  IADD3.X R5, PT, PT, R5, UR5, RZ, P1, !PT ;  /* 0x0000000505057c10 */ /* 0x000fe40008ffe4ff */
[----:B----4-:R-:W-:Y:S02]  /*1ff50*/  F2FP.BF16.F32.PACK_AB R31, R23, R8 ;  /* 0x00000008171f723e */ /* 0x010fe400000010ff */
        /* <DEDUP_REMOVED lines=9> */
[----:B------:R-:W2:Y:S04]  /*1fff0*/  LDG.E R33, desc[UR10][R22.64+0x620] ;  /* 0x0006200a16217981 */ /* 0x000ea8000c1e1900 */
[----:B------:R-:W3:Y:S04]  /*20000*/  LDG.E R16, desc[UR10][R8.64+0x620] ;  /* 0x0006200a08107981 */ /* 0x000ee8000c1e1900 */
[----:B------:R-:W3:Y:S01]  /*20010*/  LDG.E R35, desc[UR10][R6.64+0x620] ;  /* 0x0006200a06237981 */ /* 0x000ee2000c1e1900 */
[----:B------:R-:W-:-:S04]  /*20020*/  IADD3 R28, P0, PT, R12, 0x620, RZ ;  /* 0x000006200c1c7810 */ /* 0x000fc80007f1e0ff */
[----:B------:R-:W-:Y:S02]  /*20030*/  IADD3.X R18, PT, PT, RZ, R10, RZ, P0, !PT ;  /* 0x0000000aff127210 */ /* 0x000fe400007fe4ff */
[----:B------:R-:W-:Y:S02]  /*20040*/  LOP3.LUT R28, R28, 0xfffffffc, RZ, 0xc0, !PT ;  /* 0xfffffffc1c1c7812 */ /* 0x000fe400078ec0ff */
[----:B------:R-:W-:Y:S02]  /*20050*/  LOP3.LUT R18, R18, 0x1, RZ, 0xc0, !PT ;  /* 0x0000000112127812 */ /* 0x000fe400078ec0ff */
[C---:B0-----:R-:W-:Y:S02]  /*20060*/  IADD3 R24, P0, PT, R28.reuse, UR6, RZ ;  /* 0x000000061c187c10 */ /* 0x041fe4000ff1e0ff */
        /* <DEDUP_REMOVED lines=23> */
[----:B------:R1:W4:Y:S04]  /*201e0*/  LDG.E R4, desc[UR10][R4.64+0x1260] ;  /* 0x0012600a04047981 */ /* 0x000328000c1e1900 */
[----:B------:R-:W4:Y:S04]  /*201f0*/  LDG.E R23, desc[UR10][R22.64+0x1260] ;  /* 0x0012600a16177981 */ /* 0x000f28000c1e1900 */
[----:B------:R-:W5:Y:S04]  /*20200*/  LDG.E R8, desc[UR10][R8.64+0x1260] ;  /* 0x0012600a08087981 */ /* 0x000f68000c1e1900 */
[----:B------:R-:W5:Y:S01]  /*20210*/  LDG.E R7, desc[UR10][R6.64+0x1260] ;  /* 0x0012600a06077981 */ /* 0x000f62000c1e1900 */
[----:B------:R-:W-:-:S04]  /*20220*/  IADD3 R12, P0, PT, R12, 0x1260, RZ ;  /* 0x000012600c0c7810 */ /* 0x000fc80007f1e0ff */
[----:B------:R-:W-:Y:S02]  /*20230*/  IADD3.X R14, PT, PT, RZ, R10, RZ, P0, !PT ;  /* 0x0000000aff0e7210 */ /* 0x000fe400007fe4ff */
[----:B------:R-:W-:Y:S02]  /*20240*/  LOP3.LUT R10, R12, 0xfffffffc, RZ, 0xc0, !PT ;  /* 0xfffffffc0c0a7812 */ /* 0x000fe400078ec0ff */
[----:B------:R-:W-:Y:S02]  /*20250*/  LOP3.LUT R12, R14, 0x1, RZ, 0xc0, !PT ;  /* 0x000000010e0c7812 */ /* 0x000fe400078ec0ff */
[C---:B--2---:R-:W-:Y:S02]  /*20260*/  IADD3 R28, P0, PT, R10.reuse, UR6, RZ ;  /* 0x000000060a1c7c10 */ /* 0x044fe4000ff1e0ff */
[----:B0-----:R-:W-:Y:S02]  /*20270*/  IADD3 R26, P1, PT, R10, UR8, RZ ;  /* 0x000000080a1a7c10 */ /* 0x001fe4000ff3e0ff */
[----:B------:R-:W-:-:S02]  /*20280*/  IADD3.X R29, PT, PT, R12, UR7, RZ, P0, !PT ;  /* 0x000000070c1d7c10 */ /* 0x000fc400087fe4ff */
[----:B------:R-:W-:Y:S02]  /*20290*/  IADD3.X R27, PT, PT, R12, UR9, RZ, P1, !PT ;  /* 0x000000090c1b7c10 */ /* 0x000fe40008ffe4ff */
[----:B------:R-:W-:-:S04]  /*202a0*/  IADD3 R2, PT, PT, R2, 0x620, RZ ;  /* 0x0000062002027810 */ /* 0x000fc80007ffe0ff */
[----:B------:R-:W-:-:S04]  /*202b0*/  ISETP.GT.U32.AND P0, PT, R0, R2, PT ;  /* 0x000000020000720c */ /* 0x000fc80003f04070 */
[----:B------:R-:W-:Y:S01]  /*202c0*/  ISETP.GT.AND.EX P0, PT, R3, RZ, PT, P0 ;  /* 0x000000ff0300720c */ /* 0x000fe20003f04300 */
[----:B-1----:R-:W-:Y:S01]  /*202d0*/  HFMA2 R5, -RZ, RZ, 0, 0 ;  /* 0x00000000ff057431 */ /* 0x002fe200000001ff */
[----:B----4-:R-:W-:Y:S02]  /*202e0*/  F2FP.BF16.F32.PACK_AB R23, R23, R4 ;  /* 0x000000041717723e */ /* 0x010fe400000010ff */
[----:B-----5:R-:W-:-:S03]  /*202f0*/  F2FP.BF16.F32.PACK_AB R9, R7, R8 ;  /* 0x000000080709723e */ /* 0x020fc600000010ff */
[----:B------:R3:W-:Y:S04]  /*20300*/  STG.E desc[UR10][R28.64], R23 ;  /* 0x000000171c007986 */ /* 0x0007e8000c10190a */
[----:B------:R3:W-:Y:S02]  /*20310*/  STG.E desc[UR10][R26.64], R9 ;  /* 0x000000091a007986 */ /* 0x0007e4000c10190a */
[----:B------:R-:W-:Y:S05]  /*20320*/  @P0 BRA `(.L_x_387) ;  /* 0xfffffff800a80947 */ /* 0x000fea000383ffff */
[----:B------:R-:W-:Y:S05]  /*20330*/  EXIT ;  /* 0x000000000000794d */ /* 0x000fea0003800000 */
.L_x_388:
        /* <DEDUP_REMOVED lines=12> */
.L_x_4743:


//--------------------- .text._Z35group_norm_nhwc_bwd_one_pass_kernelI11Bf16IOFp16WLi64ELi98ELi392EEv26Group_norm_nhwc_bwd_params --------------------------
	.section	.text._Z35group_norm_nhwc_bwd_one_pass_kernelI11Bf16IOFp16WLi64ELi98ELi392EEv26Group_norm_nhwc_bwd_params,"ax",@progbits
	.align	128
        .global         _Z35group_norm_nhwc_bwd_one_pass_kernelI11Bf16IOFp16WLi64ELi98ELi392EEv26Group_norm_nhwc_bwd_params
        .type           _Z35group_norm_nhwc_bwd_one_pass_kernelI11Bf16IOFp16WLi64ELi98ELi392EEv26Group_norm_nhwc_bwd_params,@function
        .size           _Z35group_norm_nhwc_bwd_one_pass_kernelI11Bf16IOFp16WLi64ELi98ELi392EEv26Group_norm_nhwc_bwd_params,(.L_x_4744 - _Z35group_norm_nhwc_bwd_one_pass_kernelI11Bf16IOFp16WLi64ELi98ELi392EEv26Group_norm_nhwc_bwd_params)
        .other          _Z35group_norm_nhwc_bwd_one_pass_kernelI11Bf16IOFp16WLi64ELi98ELi392EEv26Group_norm_nhwc_bwd_params,@"STO_CUDA_ENTRY STV_DEFAULT"
_Z35group_norm_nhwc_bwd_one_pass_kernelI11Bf16IOFp16WLi64ELi98ELi392EEv26Group_norm_nhwc_bwd_params:
.text._Z35group_norm_nhwc_bwd_one_pass_kernelI11Bf16IOFp16WLi64ELi98ELi392EEv26Group_norm_nhwc_bwd_params:
        /* <DEDUP_REMOVED lines=63> */
.L_x_430:
        /* <DEDUP_REMOVED lines=235> */
[----:B------:R-:W-:Y:S01]  /*12a0*/  PRMT R96, R83, 0x7632, R96 ;  /* 0x0000763253607816 */ /* 0x000fe20000000060 */
[----:B----4-:R-:W-:-:S02]  /*12b0*/  @P1 HADD2.F32 R77, -RZ, R38.H0_H0 ;  /* 0x20000026ff4d1230 */ /* 0x010fc40000004100 */
[----:B-----5:R-:W-:Y:S02]  /*12c0*/  @P1 HADD2.F32 R88, -RZ, R34.H0_H0 ;  /* 0x20000022ff581230 */ /* 0x020fe40000004100 */
[----:B------:R-:W-:Y:S02]  /*12d0*/  HADD2.F32 R90, -RZ, R90.H0_H0 ;  /* 0x2000005aff5a7230 */ /* 0x000fe40000004100 */
[----:B------:R-:W-:Y:S01]  /*12e0*/  HADD2.F32 R89, -RZ, R89.H0_H0 ;  /* 0x20000059ff597230 */ /* 0x000fe20000004100 */
        /* <DEDUP_REMOVED lines=150> */
.L_x_390:
        /* <DEDUP_REMOVED lines=288> */
.L_x_391:
        /* <DEDUP_REMOVED lines=75> */
.L_x_393:
[----:B------:R-:W-:Y:S05]  /*3300*/  BSYNC.RECONVERGENT B0 ;  /* 0x0000000000007941 */ /* 0x000fea0003800200 */
.L_x_392:
        /* <DEDUP_REMOVED lines=38> */
.L_x_395:
[----:B------:R-:W-:Y:S05]  /*3570*/  BSYNC.RECONVERGENT B0 ;  /* 0x0000000000007941 */ /* 0x000fea0003800200 */
.L_x_394:
        /* <DEDUP_REMOVED lines=29> */
.L_x_397:
[----:B------:R-:W-:Y:S05]  /*3750*/  BSYNC.RECONVERGENT B0 ;  /* 0x0000000000007941 */ /* 0x000fea0003800200 */
.L_x_396:
        /* <DEDUP_REMOVED lines=23> */
.L_x_400:
[----:B--2---:R-:W2:Y:S04]  /*38d0*/  LDG.E.STRONG.GPU R26, desc[UR8][R24.64] ;  /* 0x00000008181a7981 */ /* 0x004ea8000c1ef900 */
[----:B--2---:R-:W-:Y:S01]  /*38e0*/  CCTL.IVALL ;  /* 0x00000000ff00798f */ /* 0x004fe20002000000 */
[----:B------:R-:W-:Y:S05]  /*38f0*/  YIELD ;  /* 0x0000000000007946 */ /* 0x000fea0003800000 */
[----:B------:R-:W-:-:S13]  /*3900*/  ISETP.NE.AND P0, PT, R26, R31, PT ;  /* 0x0000001f1a00720c */ /* 0x000fda0003f05270 */
[----:B------:R-:W-:Y:S05]  /*3910*/  @P0 BRA `(.L_x_400) ;  /* 0xfffffffc00ec0947 */ /* 0x000fea000383ffff */
.L_x_399:
        /* <DEDUP_REMOVED lines=15> */
.L_x_402:
        /* <DEDUP_REMOVED lines=59> */
.L_x_401:
        /* <DEDUP_REMOVED lines=34> */
.L_x_403:
        /* <DEDUP_REMOVED lines=18> */
.L_x_404:
        /* <DEDUP_REMOVED lines=9> */
.L_x_405:
[----:B------:R-:W-:Y:S05]  /*4190*/  BSYNC.RECONVERGENT B0 ;  /* 0x0000000000007941 */ /* 0x000fea0003800200 */
.L_x_398:
        /* <DEDUP_REMOVED lines=69> */
.L_x_406:
        /* <DEDUP_REMOVED lines=18> */
.L_x_408:
[----:B------:R-:W-:Y:S05]  /*4710*/  BSYNC.RECONVERGENT B0 ;  /* 0x0000000000007941 */ /* 0x000fea0003800200 */
.L_x_407:
        /* <DEDUP_REMOVED lines=63> */
.L_x_409:
        /* <DEDUP_REMOVED lines=18> */
.L_x_411:
[----:B------:R-:W-:Y:S05]  /*4c30*/  BSYNC.RECONVERGENT B0 ;  /* 0x0000000000007941 */ /* 0x000fea0003800200 */
.L_x_410:
        /* <DEDUP_REMOVED lines=21> */
.L_x_412:
        /* <DEDUP_REMOVED lines=18> */
.L_x_414:
[----:B------:R-:W-:Y:S05]  /*4eb0*/  BSYNC.RECONVERGENT B0 ;  /* 0x0000000000007941 */ /* 0x000fea0003800200 */
.L_x_413:
        /* <DEDUP_REMOVED lines=21> */
.L_x_415:
        /* <DEDUP_REMOVED lines=18> */
.L_x_417:
[----:B------:R-:W-:Y:S05]  /*5130*/  BSYNC.RECONVERGENT B0 ;  /* 0x0000000000007941 */ /* 0x000fea0003800200 */
.L_x_416:
        /* <DEDUP_REMOVED lines=21> */
.L_x_418:
        /* <DEDUP_REMOVED lines=18> */
.L_x_420:
[----:B------:R-:W-:Y:S05]  /*53b0*/  BSYNC.RECONVERGENT B0 ;  /* 0x0000000000007941 */ /* 0x000fea0003800200 */
.L_x_419:
        /* <DEDUP_REMOVED lines=21> */
.L_x_421:
        /* <DEDUP_REMOVED lines=18> */
.L_x_423:
[----:B------:R-:W-:Y:S05]  /*5630*/  BSYNC.RECONVERGENT B0 ;  /* 0x0000000000007941 */ /* 0x000fea0003800200 */
.L_x_422:
        /* <DEDUP_REMOVED lines=21> */
.L_x_424:
        /* <DEDUP_REMOVED lines=18> */
.L_x_426:
[----:B------:R-:W-:Y:S05]  /*58b0*/  BSYNC.RECONVERGENT B0 ;  /* 0x0000000000007941 */ /* 0x000fea0003800200 */
.L_x_425:
        /* <DEDUP_REMOVED lines=21> */
.L_x_427:
        /* <DEDUP_REMOVED lines=18> */
.L_x_429:
[----:B------:R-:W-:Y:S05]  /*5b30*/  BSYNC.RECONVERGENT B0 ;  /* 0x0000000000007941 */ /* 0x000fea0003800200 */
.L_x_428:
[----:B------:R-:W-:Y:S02]  /*5b40*/  IADD3 R8, PT, PT, R3, R8, RZ ;  /* 0x0000000803087210 */ /* 0x000fe40007ffe0ff */
[----:B------:R-:W-:Y:S02]  /*5b50*/  IADD3 R6, PT, PT, R6, 0x1, RZ ;  /* 0x0000000106067810 */ /* 0x000fe40007ffe0ff */
[----:B------:R-:W-:-:S13]  /*5b60*/  ISETP.GE.AND P0, PT, R8, UR4, PT ;  /* 0x0000000408007c0c */ /* 0x000fda000bf06270 */
[----:B------:R-:W-:Y:S05]  /*5b70*/  @!P0 BRA `(.L_x_430) ;  /* 0xffffffa8001c8947 */ /* 0x000fea000383ffff */
.L_x_389:
        /* <DEDUP_REMOVED lines=19> */
.L_x_432:
[----:B------:R-:W-:Y:S05]  /*5cb0*/  BSYNC.RECONVERGENT B0 ;  /* 0x0000000000007941 */ /* 0x000fea0003800200 */
.L_x_431:
[----:B------:R-:W-:Y:S05]  /*5cc0*/  @P0 EXIT ;  /* 0x000000000000094d */ /* 0x000fea0003800000 */
[----:B------:R-:W-:Y:S05]  /*5cd0*/  @P2 BRA `(.L_x_433) ;  /* 0x0000000000202947 */ /* 0x000fea0003800000 */
[----:B------:R-:W-:-:S05]  /*5ce0*/  IMAD R0, R6, R7, RZ ;  /* 0x0000000706007224 */ /* 0x000fca00078e02ff */
[----:B------:R-:W-:-:S13]  /*5cf0*/  ISETP.NE.AND P0, PT, R0, -0x1, PT ;  /* 0xffffffff0000780c */ /* 0x000fda0003f05270 */
[----:B------:R-:W-:Y:S05]  /*5d00*/  @!P0 BRA `(.L_x_433) ;  /* 0x0000000000148947 */ /* 0x000fea0003800000 */
.L_x_434:
[----:B--2---:R-:W2:Y:S04]  /*5d10*/  LDG.E.STRONG.GPU R3, desc[UR8][R4.64] ;  /* 0x0000000804037981 */ /* 0x004ea8000c1ef900 */
[----:B--2---:R-:W-:Y:S01]  /*5d20*/  CCTL.IVALL ;  /* 0x00000000ff00798f */ /* 0x004fe20002000000 */
[----:B------:R-:W-:Y:S05]  /*5d30*/  YIELD ;  /* 0x0000000000007946 */ /* 0x000fea0003800000 */
[----:B------:R-:W-:-:S13]  /*5d40*/  ISETP.NE.AND P0, PT, R3, R0, PT ;  /* 0x000000000300720c */ /* 0x000fda0003f05270 */
[----:B------:R-:W-:Y:S05]  /*5d50*/  @P0 BRA `(.L_x_434) ;  /* 0xfffffffc00ec0947 */ /* 0x000fea000383ffff */
.L_x_433:
        /* <DEDUP_REMOVED lines=76> */
.L_x_437:
        /* <DEDUP_REMOVED lines=21> */
[----:B--2---:R-:W-:Y:S02]  /*6370*/  F2FP.F16.F32.PACK_AB R17, R11, R8 ;  /* 0x000000080b11723e */ /* 0x004fe400000000ff */
[----:B------:R-:W-:-:S02]  /*6380*/  MOV R8, R20 ;  /* 0x0000001400087202 */ /* 0x000fc40000000f00 */
[-C--:B------:R-:W-:Y:S02]  /*6390*/  MOV R11, R23.reuse ;  /* 0x00000017000b7202 */ /* 0x080fe40000000f00 */
[----:B---3--:R-:W-:Y:S01]  /*63a0*/  F2FP.F16.F32.PACK_AB R19, R15, R12 ;  /* 0x0000000c0f13723e */ /* 0x008fe200000000ff */
[----:B------:R2:W-:Y:S04]  /*63b0*/  STG.E desc[UR8][R8.64], R17 ;  /* 0x0000001108007986 */ /* 0x0005e8000c101908 */
[----:B------:R2:W-:Y:S01]  /*63c0*/  STG.E desc[UR8][R10.64], R19 ;  /* 0x000000130a007986 */ /* 0x0005e2000c101908 */
[----:B------:R-:W-:Y:S02]  /*63d0*/  IADD3 R20, P4, PT, R20, 0x620, RZ ;  /* 0x0000062014147810 */ /* 0x000fe40007f9e0ff */
[----:B------:R-:W-:-:S02]  /*63e0*/  IADD3.X R23, PT, PT, RZ, R23, RZ, P3, !PT ;  /* 0x00000017ff177210 */ /* 0x000fc40001ffe4ff */
[----:B------:R-:W-:Y:S01]  /*63f0*/  IADD3.X R21, PT, PT, RZ, R21, RZ, P4, !PT ;  /* 0x00000015ff157210 */ /* 0x000fe200027fe4ff */
[----:B------:R-:W-:Y:S08]  /*6400*/  @P1 BRA `(.L_x_437) ;  /* 0xfffffffc00841947 */ /* 0x000ff0000383ffff */
.L_x_436:
[----:B------:R-:W-:Y:S05]  /*6410*/  BSYNC.RECONVERGENT B0 ;  /* 0x0000000000007941 */ /* 0x000fea0003800200 */
.L_x_435:
        /* <DEDUP_REMOVED lines=10> */
.L_x_438:
        /* <DEDUP_REMOVED lines=21> */
[----:B--2---:R-:W-:Y:S02]  /*6610*/  F2FP.F16.F32.PACK_AB R19, R7, R4 ;  /* 0x000000040713723e */ /* 0x004fe400000000ff */
[----:B------:R-:W-:-:S04]  /*6620*/  LOP3.LUT R4, R26, 0x3, RZ, 0xc0, !PT ;  /* 0x000000031a047812 */ /* 0x000fc800078ec0ff */
[----:B------:R-:W-:Y:S02]  /*6630*/  IADD3.X R17, PT, PT, R4, UR5, RZ, P1, !PT ;  /* 0x0000000504117c10 */ /* 0x000fe40008ffe4ff */
[----:B---3--:R-:W-:Y:S02]  /*6640*/  F2FP.F16.F32.PACK_AB R21, R11, R8 ;  /* 0x000000080b15723e */ /* 0x008fe400000000ff */
        /* <DEDUP_REMOVED lines=20> */
[----:B--2---:R-:W-:Y:S02]  /*6790*/  F2FP.F16.F32.PACK_AB R19, R19, R18 ;  /* 0x000000121313723e */ /* 0x004fe400000000ff */
[----:B---3--:R-:W-:-:S03]  /*67a0*/  F2FP.F16.F32.PACK_AB R23, R23, R20 ;  /* 0x000000141717723e */ /* 0x008fc600000000ff */
        /* <DEDUP_REMOVED lines=14> */
[----:B---3--:R-:W-:Y:S02]  /*6890*/  F2FP.F16.F32.PACK_AB R21, R21, R18 ;  /* 0x000000121515723e */ /* 0x008fe400000000ff */
[----:B----4-:R-:W-:-:S03]  /*68a0*/  F2FP.F16.F32.PACK_AB R25, R25, R20 ;  /* 0x000000141919723e */ /* 0x010fc600000000ff */
        /* <DEDUP_REMOVED lines=18> */
[----:B---3--:R-:W-:Y:S02]  /*69d0*/  F2FP.F16.F32.PACK_AB R5, R5, R16 ;  /* 0x000000100505723e */ /* 0x008fe400000000ff */
[----:B-----5:R-:W-:-:S03]  /*69e0*/  F2FP.F16.F32.PACK_AB R7, R9, R6 ;  /* 0x000000060907723e */ /* 0x020fc600000000ff */
[----:B------:R4:W-:Y:S04]  /*69f0*/  STG.E desc[UR8][R12.64], R5 ;  /* 0x000000050c007986 */ /* 0x0009e8000c101908 */
[----:B------:R4:W-:Y:S02]  /*6a00*/  STG.E desc[UR8][R14.64], R7 ;  /* 0x000000070e007986 */ /* 0x0009e4000c101908 */
[----:B------:R-:W-:Y:S05]  /*6a10*/  @P0 BRA `(.L_x_438) ;  /* 0xfffffff800a80947 */ /* 0x000fea000383ffff */
[----:B------:R-:W-:Y:S05]  /*6a20*/  EXIT ;  /* 0x000000000000794d */ /* 0x000fea0003800000 */
.L_x_439:
        /* <DEDUP_REMOVED lines=13> */
.L_x_4744:


//--------------------- .text._Z35group_norm_nhwc_bwd_one_pass_kernelI11Bf16IOFp16WLi128ELi98ELi392EEv26Group_norm_nhwc_bwd_params --------------------------
	.section	.text._Z35group_norm_nhwc_bwd_one_pass_kernelI11Bf16IOFp16WLi128ELi98ELi392EEv26Group_norm_nhwc_bwd_params,"ax",@progbits
	.align	128
        .global         _Z35group_norm_nhwc_bwd_one_pass_kernelI11Bf16IOFp16WLi128ELi98ELi392EEv26Group_norm_nhwc_bwd_params
        .type           _Z35group_norm_nhwc_bwd_one_pass_kernelI11Bf16IOFp16WLi128ELi98ELi392EEv26Group_norm_nhwc_bwd_params,@function
        .size           _Z35group_norm_nhwc_bwd_one_pass_kernelI11Bf16IOFp16WLi128ELi98ELi392EEv26Group_norm_nhwc_bwd_params,(.L_x_4745 - _Z35group_norm_nhwc_bwd_one_pass_kernelI11Bf16IOFp16WLi128ELi98ELi392EEv26Group_norm_nhwc_bwd_params)
        .other          _Z35group_norm_nhwc_bwd_one_pass_kernelI11Bf16IOFp16WLi128ELi98ELi392EEv26Group_norm_nhwc_bwd_params,@"STO_CUDA_ENTRY STV_DEFAULT"
_Z35group_norm_nhwc_bwd_one_pass_kernelI11Bf16IOFp16WLi128ELi98ELi392EEv26Group_norm_nhwc_bwd_params:
.text._Z35group_norm_nhwc_bwd_one_pass_kernelI11Bf16IOFp16WLi128ELi98ELi392EEv26Group_norm_nhwc_bwd_params:
        /* <DEDUP_REMOVED lines=22> */
.L_x_505:
[----:B0-----:R-:W0:Y:S01]  /*0160*/  LDC R13, c[0x0][0x410] ;  /* 0x00010400ff0d7b82 */ /* 0x001e220000000800 */
[----:B-1----:R-:W1:Y:S01]  /*0170*/  LDCU UR4, c[0x0][0x41c] ;  /* 0x00008380ff0477ac */ /* 0x002e620008000800 */
[----:B------:R-:W-:Y:S01]  /*0180*/  ISETP.GE.AND P2, PT, R4, RZ, PT ;  /* 0x000000ff0400720c */ /* 0x000fe20003f46270 */
[----:B------:R-:W2:Y:S01]  /*0190*/  LDCU.128 UR8, c[0x0][0x400] ;  /* 0x00008000ff0877ac */ /* 0x000ea20008000c00 */
[----:B------:R-:W-:Y:S02]  /*01a0*/  CS2R R56, SRZ ;  /* 0x0000000000387805 */ /* 0x000fe4000001ff00 */
[----:B------:R-:W-:Y:S02]  /*01b0*/  CS2R R58, SRZ ;  /* 0x00000000003a7805 */ /* 0x000fe4000001ff00 */
        /* <DEDUP_REMOVED lines=17> */
[----:B------:R-:W-:Y:S01]  /*02d0*/  ISETP.GE.AND P3, PT, R10, RZ, PT ;  /* 0x000000ff0a00720c */ /* 0x000fe20003f66270 */
[----:B-1----:R-:W-:-:S10]  /*02e0*/  IMAD R25, R7, UR4, R0 ;  /* 0x0000000407197c24 */ /* 0x002fd4000f8e0200 */
[-C--:B------:R-:W-:Y:S01]  /*02f0*/  @!P4 IADD3 R8, PT, PT, R8, -R11.reuse, RZ ;  /* 0x8000000b0808c210 */ /* 0x080fe20007ffe0ff */
[----:B------:R-:W0:Y:S01]  /*0300*/  LDCU.U8 UR4, c[0x0][0x414] ;  /* 0x00008280ff0477ac */ /* 0x000e220008000000 */
[----:B------:R-:W-:Y:S02]  /*0310*/  @!P4 IADD3 R9, PT, PT, R9, 0x1, RZ ;  /* 0x000000010909c810 */ /* 0x000fe40007ffe0ff */
[----:B------:R-:W-:Y:S02]  /*0320*/  ISETP.GE.U32.AND P1, PT, R8, R11, PT ;  /* 0x0000000b0800720c */ /* 0x000fe40003f26070 */
[----:B--2---:R-:W-:Y:S02]  /*0330*/  ISETP.GE.U32.AND P0, PT, R25, UR8, PT ;  /* 0x0000000819007c0c */ /* 0x004fe4000bf06070 */
[----:B------:R-:W-:Y:S02]  /*0340*/  SHF.R.S32.HI R15, RZ, 0x1f, R25 ;  /* 0x0000001fff0f7819 */ /* 0x000fe40000011419 */
[----:B------:R-:W-:-:S02]  /*0350*/  ISETP.GT.U32.AND P5, PT, R11, R8, PT ;  /* 0x000000080b00720c */ /* 0x000fc40003fa4070 */
[----:B------:R-:W-:Y:S02]  /*0360*/  IADD3 R11, PT, PT, R8, -R11, RZ ;  /* 0x8000000b080b7210 */ /* 0x000fe40007ffe0ff */
[----:B------:R-:W-:Y:S02]  /*0370*/  ISETP.GE.AND.EX P0, PT, R15, UR9, PT, P0 ;  /* 0x000000090f007c0c */ /* 0x000fe4000bf06300 */
[----:B------:R-:W-:Y:S02]  /*0380*/  SEL R8, R11, R8, !P5 ;  /* 0x000000080b087207 */ /* 0x000fe40006800000 */
[----:B------:R-:W-:Y:S02]  /*0390*/  IADD3 R17, PT, PT, R25, 0x8, RZ ;  /* 0x0000000819117810 */ /* 0x000fe40007ffe0ff */
[----:B------:R-:W-:Y:S02]  /*03a0*/  ISETP.NE.AND P4, PT, R13, RZ, PT ;  /* 0x000000ff0d00720c */ /* 0x000fe40003f85270 */
[----:B------:R-:W-:-:S02]  /*03b0*/  LOP3.LUT R11, RZ, R13, RZ, 0x33, !PT ;  /* 0x0000000dff0b7212 */ /* 0x000fc400078e33ff */
[----:B------:R-:W-:Y:S02]  /*03c0*/  @!P2 IADD3 R8, PT, PT, -R8, RZ, RZ ;  /* 0x000000ff0808a210 */ /* 0x000fe40007ffe1ff */
[----:B------:R-:W-:Y:S01]  /*03d0*/  @P1 IADD3 R9, PT, PT, R9, 0x1, RZ ;  /* 0x0000000109091810 */ /* 0x000fe20007ffe0ff */
[----:B------:R-:W1:Y:S01]  /*03e0*/  @!P0 LDC.64 R20, c[0x0][0x3f8] ;  /* 0x0000fe00ff148b82 */ /* 0x000e620000000a00 */
[----:B------:R-:W-:Y:S02]  /*03f0*/  ISETP.GE.U32.AND P1, PT, R17, UR8, PT ;  /* 0x0000000811007c0c */ /* 0x000fe4000bf26070 */
[----:B------:R-:W-:Y:S02]  /*0400*/  SHF.R.S32.HI R23, RZ, 0x1f, R17 ;  /* 0x0000001fff177819 */ /* 0x000fe40000011411 */
[----:B------:R-:W-:Y:S02]  /*0410*/  SEL R51, R11, R8, !P4 ;  /* 0x000000080b337207 */ /* 0x000fe40006000000 */
[----:B------:R-:W-:Y:S01]  /*0420*/  @!P3 IADD3 R9, PT, PT, -R9, RZ, RZ ;  /* 0x000000ff0909b210 */ /* 0x000fe20007ffe1ff */
[----:B------:R-:W2:Y:S01]  /*0430*/  @!P0 LDC.64 R30, c[0x0][0x3a0] ;  /* 0x0000e800ff1e8b82 */ /* 0x000ea20000000a00 */
[----:B------:R-:W-:Y:S01]  /*0440*/  ISETP.GE.AND.EX P1, PT, R23, UR9, PT, P1 ;  /* 0x0000000917007c0c */ /* 0x000fe2000bf26310 */
[----:B------:R-:W-:Y:S01]  /*0450*/  IMAD R13, R51, 0x62, RZ ;  /* 0x00000062330d7824 */ /* 0x000fe200078e02ff */
[----:B------:R-:W-:-:S02]  /*0460*/  SEL R9, R11, R9, !P4 ;  /* 0x000000090b097207 */ /* 0x000fc40006000000 */
[----:B------:R-:W-:Y:S02]  /*0470*/  IADD3 R19, PT, PT, R25, 0x10, RZ ;  /* 0x0000001019137810 */ /* 0x000fe40007ffe0ff */
[C---:B------:R-:W-:Y:S01]  /*0480*/  IADD3 R116, P2, PT, R13.reuse, R6, RZ ;  /* 0x000000060d747210 */ /* 0x040fe20007f5e0ff */
[----:B------:R-:W4:Y:S01]  /*0490*/  @!P0 LDC.64 R32, c[0x0][0x398] ;  /* 0x0000e600ff208b82 */ /* 0x000f220000000a00 */
[----:B------:R-:W-:Y:S02]  /*04a0*/  SHF.R.S32.HI R6, RZ, 0x1f, R9 ;  /* 0x0000001fff067819 */ /* 0x000fe40000011409 */
[----:B------:R-:W-:Y:S02]  /*04b0*/  LEA.HI.X.SX32 R117, R13, RZ, 0x1, P2 ;  /* 0x000000ff0d757211 */ /* 0x000fe400010f0eff */
[----:B------:R-:W-:Y:S01]  /*04c0*/  ISETP.GE.U32.AND P3, PT, R19, UR8, PT ;  /* 0x0000000813007c0c */ /* 0x000fe2000bf66070 */
[----:B------:R-:W-:Y:S01]  /*04d0*/  IMAD R6, R6, UR10, RZ ;  /* 0x0000000a06067c24 */ /* 0x000fe2000f8e02ff */
[----:B------:R-:W-:Y:S01]  /*04e0*/  SHF.R.S32.HI R29, RZ, 0x1f, R19 ;  /* 0x0000001fff1d7819 */ /* 0x000fe20000011413 */
[----:B------:R-:W5:Y:S01]  /*04f0*/  @!P1 LDC.64 R26, c[0x0][0x3f8] ;  /* 0x0000fe00ff1a9b82 */ /* 0x000f620000000a00 */
[----:B------:R-:W-:-:S02]  /*0500*/  IMAD.WIDE.U32 R116, R9, UR10, R116 ;  /* 0x0000000a09747c25 */ /* 0x000fc4000f8e0074 */
[----:B------:R-:W-:Y:S02]  /*0510*/  ISETP.GE.AND.EX P3, PT, R29, UR9, PT, P3 ;  /* 0x000000091d007c0c */ /* 0x000fe4000bf66330 */
[----:B------:R-:W-:Y:S01]  /*0520*/  IMAD R119, R9, UR11, R6 ;  /* 0x0000000b09777c24 */ /* 0x000fe2000f8e0206 */
[----:B------:R-:W-:Y:S01]  /*0530*/  @!P0 MOV R118, R116 ;  /* 0x0000007400768202 */ /* 0x000fe20000000f00 */
[----:B-1----:R-:W-:Y:S01]  /*0540*/  @!P0 IMAD R6, R15, R20, RZ ;  /* 0x000000140f068224 */ /* 0x002fe200078e02ff */
[----:B------:R-:W1:Y:S01]  /*0550*/  @!P1 LDC.64 R34, c[0x0][0x3a0] ;  /* 0x0000e800ff229b82 */ /* 0x000e620000000a00 */
[----:B------:R-:W-:Y:S02]  /*0560*/  @!P1 MOV R14, R116 ;  /* 0x00000074000e9202 */ /* 0x000fe40000000f00 */
[----:B------:R-:W-:Y:S01]  /*0570*/  IADD3 R119, PT, PT, R117, R119, RZ ;  /* 0x0000007775777210 */ /* 0x000fe20007ffe0ff */
[C---:B------:R-:W-:Y:S01]  /*0580*/  @!P0 IMAD R11, R25.reuse, R21, R6 ;  /* 0x00000015190b8224 */ /* 0x040fe200078e0206 */
[----:B------:R-:W-:-:S02]  /*0590*/  IADD3 R21, PT, PT, R25, 0x18, RZ ;  /* 0x0000001819157810 */ /* 0x000fc40007ffe0ff */
[----:B------:R-:W-:Y:S01]  /*05a0*/  @!P1 MOV R15, R119 ;  /* 0x00000077000f9202 */ /* 0x000fe20000000f00 */
[----:B------:R-:W-:Y:S01]  /*05b0*/  @!P0 IMAD.WIDE.U32 R8, R25, R20, R118 ;  /* 0x0000001419088225 */ /* 0x000fe200078e0076 */
[----:B------:R-:W3:Y:S01]  /*05c0*/  @!P1 LDC.64 R36, c[0x0][0x398] ;  /* 0x0000e600ff249b82 */ /* 0x000ee20000000a00 */
[----:B------:R-:W-:-:S03]  /*05d0*/  ISETP.GE.U32.AND P4, PT, R21, UR8, PT ;  /* 0x0000000815007c0c */ /* 0x000fc6000bf86070 */
[----:B------:R-:W-:Y:S02]  /*05e0*/  @!P0 IADD3 R9, PT, PT, R9, R11, RZ ;  /* 0x0000000b09098210 */ /* 0x000fe40007ffe0ff */
[C---:B------:R-:W-:Y:S01]  /*05f0*/  @!P0 SHF.L.U32 R13, R8.reuse, 0x1, RZ ;  /* 0x00000001080d8819 */ /* 0x040fe200000006ff */
[----:B-----5:R-:W-:Y:S01]  /*0600*/  @!P1 IMAD.WIDE.U32 R14, R17, R26, R14 ;  /* 0x0000001a110e9225 */ /* 0x020fe200078e000e */
[----:B------:R-:W-:Y:S01]  /*0610*/  @!P0 SHF.L.U64.HI R6, R8, 0x1, R9 ;  /* 0x0000000108068819 */ /* 0x000fe20000010209 */
[----:B------:R-:W5:Y:S01]  /*0620*/  @!P3 LDC.64 R38, c[0x0][0x3f8] ;  /* 0x0000fe00ff26bb82 */ /* 0x000f620000000a00 */
[----:B--2---:R-:W-:Y:S01]  /*0630*/  @!P0 IADD3 R10, P2, PT, R13, R30, RZ ;  /* 0x0000001e0d0a8210 */ /* 0x004fe20007f5e0ff */
[----:B------:R-:W-:Y:S01]  /*0640*/  @!P1 IMAD R8, R23, R26, RZ ;  /* 0x0000001a17089224 */ /* 0x000fe200078e02ff */
[----:B----4-:R-:W-:Y:S02]  /*0650*/  @!P0 IADD3 R12, P5, PT, R13, R32, RZ ;  /* 0x000000200d0c8210 */ /* 0x010fe40007fbe0ff */
[----:B------:R-:W-:Y:S01]  /*0660*/  SHF.R.S32.HI R23, RZ, 0x1f, R21 ;  /* 0x0000001fff177819 */ /* 0x000fe20000011415 */
[----:B------:R-:W-:Y:S01]  /*0670*/  @!P1 IMAD R27, R17, R27, R8 ;  /* 0x0000001b111b9224 */ /* 0x000fe200078e0208 */
[----:B------:R-:W-:-:S02]  /*0680*/  CS2R R8, SRZ ;  /* 0x0000000000087805 */ /* 0x000fc4000001ff00 */
[C---:B------:R-:W-:Y:S01]  /*0690*/  @!P0 IADD3.X R11, PT, PT, R6.reuse, R31, RZ, P2, !PT ;  /* 0x0000001f060b8210 */ /* 0x040fe200017fe4ff */
[----:B------:R-:W2:Y:S01]  /*06a0*/  @!P3 LDC.64 R40, c[0x0][0x3a0] ;  /* 0x0000e800ff28bb82 */ /* 0x000ea20000000a00 */
[----:B------:R-:W-:Y:S02]  /*06b0*/  ISETP.GE.AND.EX P4, PT, R23, UR9, PT, P4 ;  /* 0x0000000917007c0c */ /* 0x000fe4000bf86340 */
[----:B------:R-:W-:Y:S01]  /*06c0*/  @!P0 IADD3.X R13, PT, PT, R6, R33, RZ, P5, !PT ;  /* 0x00000021060d8210 */ /* 0x000fe20002ffe4ff */
[----:B------:R5:W4:Y:S01]  /*06d0*/  @!P0 LDG.E R8, desc[UR6][R10.64] ;  /* 0x000000060a088981 */ /* 0x000b22000c1e1900 */
[----:B------:R-:W-:Y:S02]  /*06e0*/  @!P1 IADD3 R15, PT, PT, R15, R27, RZ ;  /* 0x0000001b0f0f9210 */ /* 0x000fe40007ffe0ff */
[C---:B------:R-:W-:Y:S01]  /*06f0*/  @!P1 SHF.L.U32 R17, R14.reuse, 0x1, RZ ;  /* 0x000000010e119819 */ /* 0x040fe200000006ff */
[----:B------:R0:W4:Y:S01]  /*0700*/  @!P0 LDG.E R9, desc[UR6][R12.64] ;  /* 0x000000060c098981 */ /* 0x000122000c1e1900 */
[----:B------:R-:W-:-:S02]  /*0710*/  @!P1 SHF.L.U64.HI R6, R14, 0x1, R15 ;  /* 0x000000010e069819 */ /* 0x000fc4000001020f */
[----:B-1----:R-:W-:Y:S02]  /*0720*/  @!P1 IADD3 R14, P0, PT, R17, R34, RZ ;  /* 0x00000022110e9210 */ /* 0x002fe40007f1e0ff */
[----:B------:R-:W-:Y:S01]  /*0730*/  IADD3 R27, PT, PT, R25, 0x20, RZ ;  /* 0x00000020191b7810 */ /* 0x000fe20007ffe0ff */
[----:B------:R-:W1:Y:S01]  /*0740*/  @!P4 LDC.64 R42, c[0x0][0x3f8] ;  /* 0x0000fe00ff2acb82 */ /* 0x000e620000000a00 */
[----:B---3--:R-:W-:Y:S01]  /*0750*/  @!P1 IADD3 R16, P2, PT, R17, R36, RZ ;  /* 0x0000002411109210 */ /* 0x008fe20007f5e0ff */
[----:B-----5:R-:W-:Y:S01]  /*0760*/  @!P3 IMAD R10, R29, R38, RZ ;  /* 0x000000261d0ab224 */ /* 0x020fe200078e02ff */
[----:B------:R-:W-:Y:S02]  /*0770*/  @!P1 IADD3.X R15, PT, PT, R6, R35, RZ, P0, !PT ;  /* 0x00000023060f9210 */ /* 0x000fe400007fe4ff */
[----:B------:R-:W-:Y:S01]  /*0780*/  ISETP.GE.U32.AND P0, PT, R27, UR8, PT ;  /* 0x000000081b007c0c */ /* 0x000fe2000bf06070 */
[----:B------:R-:W-:Y:S01]  /*0790*/  @!P3 IMAD R31, R19, R39, R10 ;  /* 0x00000027131fb224 */ /* 0x000fe200078e020a */
[----:B------:R-:W-:-:S02]  /*07a0*/  SHF.R.S32.HI R33, RZ, 0x1f, R27 ;  /* 0x0000001fff217819 */ /* 0x000fc4000001141b */
[----:B------:R-:W-:Y:S02]  /*07b0*/  CS2R R10, SRZ ;  /* 0x00000000000a7805 */ /* 0x000fe4000001ff00 */
[----:B------:R-:W-:Y:S02]  /*07c0*/  @!P1 IADD3.X R17, PT, PT, R6, R37, RZ, P2, !PT ;  /* 0x0000002506119210 */ /* 0x000fe400017fe4ff */
[----:B0-----:R-:W-:Y:S01]  /*07d0*/  @!P3 MOV R12, R116 ;  /* 0x00000074000cb202 */ /* 0x001fe20000000f00 */
[----:B------:R-:W0:Y:S01]  /*07e0*/  @!P3 LDC.64 R36, c[0x0][0x398] ;  /* 0x0000e600ff24bb82 */ /* 0x000e220000000a00 */
[----:B------:R-:W-:Y:S01]  /*07f0*/  @!P3 MOV R13, R119 ;  /* 0x00000077000db202 */ /* 0x000fe20000000f00 */
[----:B------:R3:W5:Y:S01]  /*0800*/  @!P1 LDG.E R10, desc[UR6][R14.64] ;  /* 0x000000060e0a9981 */ /* 0x000762000c1e1900 */
[----:B------:R-:W-:Y:S01]  /*0810*/  ISETP.GE.AND.EX P0, PT, R33, UR9, PT, P0 ;  /* 0x0000000921007c0c */ /* 0x000fe2000bf06300 */
[----:B------:R-:W-:Y:S01]  /*0820*/  @!P3 IMAD.WIDE.U32 R12, R19, R38, R12 ;  /* 0x00000026130cb225 */ /* 0x000fe200078e000c */
[----:B------:R-:W-:Y:S01]  /*0830*/  IADD3 R29, PT, PT, R25, 0x28, RZ ;  /* 0x00000028191d7810 */ /* 0x000fe20007ffe0ff */
[----:B------:R0:W5:Y:S02]  /*0840*/  @!P1 LDG.E R11, desc[UR6][R16.64] ;  /* 0x00000006100b9981 */ /* 0x000164000c1e1900 */
[----:B------:R-:W0:Y:S01]  /*0850*/  @!P4 LDC.64 R38, c[0x0][0x3a0] ;  /* 0x0000e800ff26cb82 */ /* 0x000e220000000a00 */
[----:B------:R-:W-:-:S02]  /*0860*/  @!P3 IADD3 R19, PT, PT, R13, R31, RZ ;  /* 0x0000001f0d13b210 */ /* 0x000fc40007ffe0ff */
[C---:B------:R-:W-:Y:S02]  /*0870*/  @!P3 SHF.L.U32 R13, R12.reuse, 0x1, RZ ;  /* 0x000000010c0db819 */ /* 0x040fe400000006ff */
[----:B------:R-:W-:-:S03]  /*0880*/  @!P3 SHF.L.U64.HI R6, R12, 0x1, R19 ;  /* 0x000000010c06b819 */ /* 0x000fc60000010213 */
[----:B------:R-:W0:Y:S01]  /*0890*/  @!P0 LDC.64 R44, c[0x0][0x3f8] ;  /* 0x0000fe00ff2c8b82 */ /* 0x000e220000000a00 */
[----:B--2---:R-:W-:Y:S02]  /*08a0*/  @!P3 IADD3 R18, P1, PT, R13, R40, RZ ;  /* 0x000000280d12b210 */ /* 0x004fe40007f3e0ff */
[----:B------:R-:W-:Y:S02]  /*08b0*/  ISETP.GE.U32.AND P2, PT, R29, UR8, PT ;  /* 0x000000081d007c0c */ /* 0x000fe4000bf46070 */
[----:B------:R-:W-:Y:S02]  /*08c0*/  SHF.R.S32.HI R35, RZ, 0x1f, R29 ;  /* 0x0000001fff237819 */ /* 0x000fe4000001141d */
[----:B------:R-:W-:Y:S02]  /*08d0*/  @!P3 IADD3.X R19, PT, PT, R6, R41, RZ, P1, !PT ;  /* 0x000000290613b210 */ /* 0x000fe40000ffe4ff */
[----:B------:R-:W2:Y:S01]  /*08e0*/  @!P4 LDC.64 R40, c[0x0][0x398] ;  /* 0x0000e600ff28cb82 */ /* 0x000ea20000000a00 */
[----:B------:R-:W-:Y:S01]  /*08f0*/  ISETP.GE.AND.EX P2, PT, R35, UR9, PT, P2 ;  /* 0x0000000923007c0c */ /* 0x000fe2000bf46320 */
[----:B-1----:R-:W-:Y:S01]  /*0900*/  @!P4 IMAD R12, R23, R42, RZ ;  /* 0x0000002a170cc224 */ /* 0x002fe200078e02ff */
[----:B---3--:R-:W-:-:S02]  /*0910*/  @!P4 MOV R14, R116 ;  /* 0x00000074000ec202 */ /* 0x008fc40000000f00 */
[----:B------:R-:W-:Y:S02]  /*0920*/  @!P4 MOV R15, R119 ;  /* 0x00000077000fc202 */ /* 0x000fe40000000f00 */
[----:B0-----:R-:W-:Y:S01]  /*0930*/  @!P3 IADD3 R16, P1, PT, R13, R36, RZ ;  /* 0x000000240d10b210 */ /* 0x001fe20007f3e0ff */
[----:B------:R-:W-:Y:S01]  /*0940*/  @!P4 IMAD R23, R21, R43, R12 ;  /* 0x0000002b1517c224 */ /* 0x000fe200078e020c */
[----:B------:R-:W-:Y:S01]  /*0950*/  IADD3 R31, PT, PT, R25, 0x30, RZ ;  /* 0x00000030191f7810 */ /* 0x000fe20007ffe0ff */
[----:B------:R-:W-:Y:S01]  /*0960*/  @!P4 IMAD.WIDE.U32 R14, R21, R42, R14 ;  /* 0x0000002a150ec225 */ /* 0x000fe200078e000e */
[----:B------:R-:W-:Y:S01]  /*0970*/  @!P3 IADD3.X R17, PT, PT, R6, R37, RZ, P1, !PT ;  /* 0x000000250611b210 */ /* 0x000fe20000ffe4ff */
[----:B------:R-:W0:Y:S01]  /*0980*/  @!P0 LDC.64 R42, c[0x0][0x3a0] ;  /* 0x0000e800ff2a8b82 */ /* 0x000e220000000a00 */
[----:B------:R-:W-:Y:S02]  /*0990*/  ISETP.GE.U32.AND P1, PT, R31, UR8, PT ;  /* 0x000000081f007c0c */ /* 0x000fe4000bf26070 */
[----:B------:R-:W-:-:S02]  /*09a0*/  SHF.R.S32.HI R37, RZ, 0x1f, R31 ;  /* 0x0000001fff257819 */ /* 0x000fc4000001141f */
[----:B------:R-:W-:Y:S02]  /*09b0*/  @!P4 IADD3 R13, PT, PT, R15, R23, RZ ;  /* 0x000000170f0dc210 */ /* 0x000fe40007ffe0ff */
[----:B------:R-:W-:Y:S01]  /*09c0*/  ISETP.GE.AND.EX P1, PT, R37, UR9, PT, P1 ;  /* 0x0000000925007c0c */ /* 0x000fe2000bf26310 */
[----:B------:R-:W1:Y:S01]  /*09d0*/  @!P2 LDC.64 R46, c[0x0][0x3f8] ;  /* 0x0000fe00ff2eab82 */ /* 0x000e620000000a00 */
[C---:B------:R-:W-:Y:S02]  /*09e0*/  @!P4 SHF.L.U64.HI R6, R14.reuse, 0x1, R13 ;  /* 0x000000010e06c819 */ /* 0x040fe4000001020d */
[----:B------:R-:W-:Y:S02]  /*09f0*/  MOV R12, RZ ;  /* 0x000000ff000c7202 */ /* 0x000fe40000000f00 */
[----:B------:R-:W-:Y:S01]  /*0a00*/  @!P4 SHF.L.U32 R21, R14, 0x1, RZ ;  /* 0x000000010e15c819 */ /* 0x000fe200000006ff */
[----:B------:R-:W-:Y:S01]  /*0a10*/  @!P0 IMAD R14, R33, R44, RZ ;  /* 0x0000002c210e8224 */ /* 0x000fe200078e02ff */
[----:B------:R-:W-:-:S02]  /*0a20*/  MOV R13, RZ ;  /* 0x000000ff000d7202 */ /* 0x000fc40000000f00 */
[----:B------:R-:W-:Y:S02]  /*0a30*/  @!P0 MOV R22, R116 ;  /* 0x0000007400168202 */ /* 0x000fe40000000f00 */
[----:B------:R-:W-:Y:S01]  /*0a40*/  @!P0 MOV R23, R119 ;  /* 0x0000007700178202 */ /* 0x000fe20000000f00 */
[C---:B------:R-:W-:Y:S01]  /*0a50*/  @!P0 IMAD R15, R27.reuse, R45, R14 ;  /* 0x0000002d1b0f8224 */ /* 0x040fe200078e020e */
[----:B------:R3:W5:Y:S01]  /*0a60*/  @!P3 LDG.E R12, desc[UR6][R18.64] ;  /* 0x00000006120cb981 */ /* 0x000762000c1e1900 */
[----:B------:R-:W0:Y:S01]  /*0a70*/  @!P1 LDC.64 R48, c[0x0][0x3f8] ;  /* 0x0000fe00ff309b82 */ /* 0x000e220000000a00 */
[----:B------:R-:W-:Y:S02]  /*0a80*/  @!P0 IMAD.WIDE.U32 R22, R27, R44, R22 ;  /* 0x0000002c1b168225 */ /* 0x000fe400078e0016 */
[----:B------:R3:W5:Y:S01]  /*0a90*/  @!P3 LDG.E R13, desc[UR6][R16.64] ;  /* 0x00000006100db981 */ /* 0x000762000c1e1900 */
[----:B--2---:R-:W-:-:S04]  /*0aa0*/  @!P4 IADD3 R20, P3, PT, R21, R40, RZ ;  /* 0x000000281514c210 */ /* 0x004fc80007f7e0ff */
[----:B------:R-:W2:Y:S01]  /*0ab0*/  @!P0 LDC.64 R44, c[0x0][0x398] ;  /* 0x0000e600ff2c8b82 */ /* 0x000ea20000000a00 */
[----:B---3--:R-:W-:Y:S02]  /*0ac0*/  @!P4 IADD3 R18, P5, PT, R21, R38, RZ ;  /* 0x000000261512c210 */ /* 0x008fe40007fbe0ff */
[----:B------:R-:W-:Y:S02]  /*0ad0*/  @!P4 IADD3.X R21, PT, PT, R6, R41, RZ, P3, !PT ;  /* 0x000000290615c210 */ /* 0x000fe40001ffe4ff */
[----:B------:R-:W-:-:S03]  /*0ae0*/  MOV R14, RZ ;  /* 0x000000ff000e7202 */ /* 0x000fc60000000f00 */
[----:B------:R-:W3:Y:S01]  /*0af0*/  @!P2 LDC.64 R40, c[0x0][0x3a0] ;  /* 0x0000e800ff28ab82 */ /* 0x000ee20000000a00 */
[----:B------:R-:W-:Y:S02]  /*0b00*/  @!P4 IADD3.X R19, PT, PT, R6, R39, RZ, P5, !PT ;  /* 0x000000270613c210 */ /* 0x000fe40002ffe4ff */
[----:B------:R-:W-:Y:S02]  /*0b10*/  @!P0 IADD3 R15, PT, PT, R23, R15, RZ ;  /* 0x0000000f170f8210 */ /* 0x000fe40007ffe0ff */
[C---:B------:R-:W-:Y:S01]  /*0b20*/  @!P0 SHF.L.U32 R17, R22.reuse, 0x1, RZ ;  /* 0x0000000116118819 */ /* 0x040fe200000006ff */
[----:B------:R0:W5:Y:S01]  /*0b30*/  @!P4 LDG.E R14, desc[UR6][R18.64] ;  /* 0x00000006120ec981 */ /* 0x000162000c1e1900 */
[----:B------:R-:W-:Y:S01]  /*0b40*/  @!P0 SHF.L.U64.HI R6, R22, 0x1, R15 ;  /* 0x0000000116068819 */ /* 0x000fe2000001020f */
[----:B-1----:R-:W-:Y:S01]  /*0b50*/  @!P2 IMAD R16, R35, R46, RZ ;  /* 0x0000002e2310a224 */ /* 0x002fe200078e02ff */
[----:B------:R-:W-:Y:S02]  /*0b60*/  MOV R15, RZ ;  /* 0x000000ff000f7202 */ /* 0x000fe40000000f00 */
[----:B0-----:R-:W-:-:S02]  /*0b70*/  @!P0 IADD3 R22, P3, PT, R17, R42, RZ ;  /* 0x0000002a11168210 */ /* 0x001fc40007f7e0ff */
[----:B------:R-:W-:Y:S02]  /*0b80*/  IADD3 R33, PT, PT, R25, 0x38, RZ ;  /* 0x0000003819217810 */ /* 0x000fe40007ffe0ff */
[----:B------:R-:W-:Y:S02]  /*0b90*/  @!P2 MOV R18, R116 ;  /* 0x000000740012a202 */ /* 0x000fe40000000f00 */
[----:B------:R-:W-:Y:S01]  /*0ba0*/  @!P2 MOV R19, R119 ;  /* 0x000000770013a202 */ /* 0x000fe20000000f00 */
[C---:B------:R-:W-:Y:S01]  /*0bb0*/  @!P2 IMAD R27, R29.reuse, R47, R16 ;  /* 0x0000002f1d1ba224 */ /* 0x040fe200078e0210 */
[----:B------:R-:W-:Y:S01]  /*0bc0*/  @!P0 IADD3.X R23, PT, PT, R6, R43, RZ, P3, !PT ;  /* 0x0000002b06178210 */ /* 0x000fe20001ffe4ff */
[----:B------:R2:W5:Y:S01]  /*0bd0*/  @!P4 LDG.E R15, desc[UR6][R20.64] ;  /* 0x00000006140fc981 */ /* 0x000562000c1e1900 */
[----:B------:R-:W-:Y:S01]  /*0be0*/  @!P2 IMAD.WIDE.U32 R18, R29, R46, R18 ;  /* 0x0000002e1d12a225 */ /* 0x000fe200078e0012 */
[----:B------:R-:W-:Y:S01]  /*0bf0*/  ISETP.GE.U32.AND P3, PT, R33, UR8, PT ;  /* 0x0000000821007c0c */ /* 0x000fe2000bf66070 */
[----:B------:R-:W0:Y:S01]  /*0c00*/  @!P2 LDC.64 R42, c[0x0][0x398] ;  /* 0x0000e600ff2aab82 */ /* 0x000e220000000a00 */
[----:B------:R-:W-:Y:S01]  /*0c10*/  SHF.R.S32.HI R39, RZ, 0x1f, R33 ;  /* 0x0000001fff277819 */ /* 0x000fe20000011421 */
[----:B------:R-:W-:Y:S01]  /*0c20*/  @!P1 IMAD R24, R37, R48, RZ ;  /* 0x0000003025189224 */ /* 0x000fe200078e02ff */
[----:B------:R-:W-:-:S02]  /*0c30*/  @!P1 MOV R28, R116 ;  /* 0x00000074001c9202 */ /* 0x000fc40000000f00 */
[----:B--2---:R-:W-:Y:S02]  /*0c40*/  @!P0 IADD3 R20, P4, PT, R17, R44, RZ ;  /* 0x0000002c11148210 */ /* 0x004fe40007f9e0ff */
[----:B------:R-:W-:Y:S02]  /*0c50*/  @!P2 IADD3 R17, PT, PT, R19, R27, RZ ;  /* 0x0000001b1311a210 */ /* 0x000fe40007ffe0ff */
[----:B------:R-:W-:Y:S02]  /*0c60*/  ISETP.GE.AND.EX P3, PT, R39, UR9, PT, P3 ;  /* 0x0000000927007c0c */ /* 0x000fe4000bf66330 */
[----:B------:R-:W-:Y:S02]  /*0c70*/  @!P2 SHF.L.U32 R19, R18, 0x1, RZ ;  /* 0x000000011213a819 */ /* 0x000fe400000006ff */
[----:B------:R-:W-:Y:S02]  /*0c80*/  @!P1 MOV R29, R119 ;  /* 0x00000077001d9202 */ /* 0x000fe40000000f00 */
[----:B------:R-:W-:-:S02]  /*0c90*/  @!P0 IADD3.X R21, PT, PT, R6, R45, RZ, P4, !PT ;  /* 0x0000002d06158210 */ /* 0x000fc400027fe4ff */
[----:B------:R-:W-:Y:S01]  /*0ca0*/  @!P2 SHF.L.U64.HI R6, R18, 0x1, R17 ;  /* 0x000000011206a819 */ /* 0x000fe20000010211 */
[----:B------:R-:W-:Y:S01]  /*0cb0*/  @!P1 IMAD R37, R31, R49, R24 ;  /* 0x000000311f259224 */ /* 0x000fe200078e0218 */
[----:B---3--:R-:W-:Y:S01]  /*0cc0*/  @!P2 IADD3 R26, P4, PT, R19, R40, RZ ;  /* 0x00000028131aa210 */ /* 0x008fe20007f9e0ff */
[----:B------:R-:W-:Y:S01]  /*0cd0*/  @!P1 IMAD.WIDE.U32 R28, R31, R48, R28 ;  /* 0x000000301f1c9225 */ /* 0x000fe200078e001c */
[----:B------:R-:W-:Y:S01]  /*0ce0*/  IADD3 R35, PT, PT, R25, 0x40, RZ ;  /* 0x0000004019237810 */ /* 0x000fe20007ffe0ff */
[----:B------:R-:W1:Y:S01]  /*0cf0*/  @!P1 LDC.64 R30, c[0x0][0x3a0] ;  /* 0x0000e800ff1e9b82 */ /* 0x000e620000000a00 */
[----:B------:R-:W-:Y:S02]  /*0d00*/  @!P2 IADD3.X R27, PT, PT, R6, R41, RZ, P4, !PT ;  /* 0x00000029061ba210 */ /* 0x000fe400027fe4ff */
[----:B------:R-:W-:Y:S02]  /*0d10*/  ISETP.GE.U32.AND P4, PT, R35, UR8, PT ;  /* 0x0000000823007c0c */ /* 0x000fe4000bf86070 */
[----:B------:R-:W-:-:S03]  /*0d20*/  SHF.R.S32.HI R41, RZ, 0x1f, R35 ;  /* 0x0000001fff297819 */ /* 0x000fc60000011423 */
[----:B------:R-:W2:Y:S01]  /*0d30*/  @!P3 LDC.64 R46, c[0x0][0x3f8] ;  /* 0x0000fe00ff2ebb82 */ /* 0x000ea20000000a00 */
[----:B------:R-:W-:Y:S02]  /*0d40*/  ISETP.GE.AND.EX P4, PT, R41, UR9, PT, P4 ;  /* 0x0000000929007c0c */ /* 0x000fe4000bf86340 */
[----:B------:R-:W-:Y:S02]  /*0d50*/  MOV R16, RZ ;  /* 0x000000ff00107202 */ /* 0x000fe40000000f00 */
[----:B------:R-:W-:-:S03]  /*0d60*/  MOV R17, RZ ;  /* 0x000000ff00117202 */ /* 0x000fc60000000f00 */
[----:B------:R-:W3:Y:S01]  /*0d70*/  @!P1 LDC.64 R44, c[0x0][0x398] ;  /* 0x0000e600ff2c9b82 */ /* 0x000ee20000000a00 */
[----:B------:R0:W5:Y:S01]  /*0d80*/  @!P0 LDG.E R16, desc[UR6][R22.64] ;  /* 0x0000000616108981 */ /* 0x000162000c1e1900 */
[----:B------:R-:W-:-:S03]  /*0d90*/  MOV R18, RZ ;  /* 0x000000ff00127202 */ /* 0x000fc60000000f00 */
[----:B------:R-:W5:Y:S03]  /*0da0*/  @!P0 LDG.E R17, desc[UR6][R20.64] ;  /* 0x0000000614118981 */ /* 0x000f66000c1e1900 */
[----:B------:R-:W3:Y:S01]  /*0db0*/  @!P4 LDC.64 R54, c[0x0][0x3f8] ;  /* 0x0000fe00ff36cb82 */ /* 0x000ee20000000a00 */
[----:B------:R1:W5:Y:S01]  /*0dc0*/  @!P2 LDG.E R18, desc[UR6][R26.64] ;  /* 0x000000061a12a981 */ /* 0x000362000c1e1900 */
[----:B0-----:R-:W-:Y:S02]  /*0dd0*/  @!P2 IADD3 R22, P0, PT, R19, R42, RZ ;  /* 0x0000002a1316a210 */ /* 0x001fe40007f1e0ff */
[----:B------:R-:W-:Y:S02]  /*0de0*/  @!P1 IADD3 R19, PT, PT, R29, R37, RZ ;  /* 0x000000251d139210 */ /* 0x000fe40007ffe0ff */
[----:B------:R-:W-:Y:S02]  /*0df0*/  @!P1 SHF.L.U32 R29, R28, 0x1, RZ ;  /* 0x000000011c1d9819 */ /* 0x000fe400000006ff */
[----:B------:R-:W0:Y:S01]  /*0e00*/  @!P3 LDC.64 R48, c[0x0][0x3a0] ;  /* 0x0000e800ff30bb82 */ /* 0x000e220000000a00 */
[----:B------:R-:W-:-:S02]  /*0e10*/  @!P2 IADD3.X R23, PT, PT, R6, R43, RZ, P0, !PT ;  /* 0x0000002b0617a210 */ /* 0x000fc400007fe4ff */
[----:B------:R-:W-:Y:S02]  /*0e20*/  IADD3 R37, PT, PT, R25, 0x48, RZ ;  /* 0x0000004819257810 */ /* 0x000fe40007ffe0ff */
[----:B------:R-:W-:Y:S02]  /*0e30*/  @!P1 SHF.L.U64.HI R6, R28, 0x1, R19 ;  /* 0x000000011c069819 */ /* 0x000fe40000010213 */
[----:B-1----:R-:W-:Y:S01]  /*0e40*/  @!P1 IADD3 R26, P0, PT, R29, R30, RZ ;  /* 0x0000001e1d1a9210 */ /* 0x002fe20007f1e0ff */
[----:B------:R-:W1:Y:S01]  /*0e50*/  @!P3 LDC.64 R52, c[0x0][0x398] ;  /* 0x0000e600ff34bb82 */ /* 0x000e620000000a00 */
[----:B------:R-:W-:Y:S02]  /*0e60*/  ISETP.GE.U32.AND P5, PT, R37, UR8, PT ;  /* 0x0000000825007c0c */ /* 0x000fe4000bfa6070 */
[----:B------:R-:W-:Y:S02]  /*0e70*/  SHF.R.S32.HI R43, RZ, 0x1f, R37 ;  /* 0x0000001fff2b7819 */ /* 0x000fe40000011425 */
[----:B------:R-:W-:Y:S01]  /*0e80*/  @!P1 IADD3.X R27, PT, PT, R6, R31, RZ, P0, !PT ;  /* 0x0000001f061b9210 */ /* 0x000fe200007fe4ff */
[----:B--2---:R-:W-:Y:S01]  /*0e90*/  @!P3 IMAD R24, R39, R46, RZ ;  /* 0x0000002e2718b224 */ /* 0x004fe200078e02ff */
[----:B------:R-:W-:-:S02]  /*0ea0*/  @!P3 MOV R30, R116 ;  /* 0x00000074001eb202 */ /* 0x000fc40000000f00 */
[----:B------:R-:W-:Y:S02]  /*0eb0*/  @!P3 MOV R31, R119 ;  /* 0x00000077001fb202 */ /* 0x000fe40000000f00 */
[----:B------:R-:W-:Y:S02]  /*0ec0*/  MOV R19, RZ ;  /* 0x000000ff00137202 */ /* 0x000fe40000000f00 */
[----:B------:R-:W-:Y:S01]  /*0ed0*/  ISETP.GE.AND.EX P5, PT, R43, UR9, PT, P5 ;  /* 0x000000092b007c0c */ /* 0x000fe2000bfa6350 */
[C---:B------:R-:W-:Y:S02]  /*0ee0*/  @!P3 IMAD R39, R33.reuse, R47, R24 ;  /* 0x0000002f2127b224 */ /* 0x040fe400078e0218 */
[----:B------:R-:W-:Y:S01]  /*0ef0*/  @!P3 IMAD.WIDE.U32 R30, R33, R46, R30 ;  /* 0x0000002e211eb225 */ /* 0x000fe200078e001e */
[----:B------:R2:W5:Y:S01]  /*0f00*/  @!P2 LDG.E R19, desc[UR6][R22.64] ;  /* 0x000000061613a981 */ /* 0x000562000c1e1900 */
[----:B---3--:R-:W-:Y:S02]  /*0f10*/  @!P1 IADD3 R28, P2, PT, R29, R44, RZ ;  /* 0x0000002c1d1c9210 */ /* 0x008fe40007f5e0ff */
[----:B------:R-:W-:Y:S01]  /*0f20*/  CS2R R20, SRZ ;  /* 0x0000000000147805 */ /* 0x000fe2000001ff00 */
[----:B------:R-:W3:Y:S01]  /*0f30*/  @!P4 LDC.64 R46, c[0x0][0x3a0] ;  /* 0x0000e800ff2ecb82 */ /* 0x000ee20000000a00 */
[----:B------:R-:W-:-:S02]  /*0f40*/  @!P1 IADD3.X R29, PT, PT, R6, R45, RZ, P2, !PT ;  /* 0x0000002d061d9210 */ /* 0x000fc400017fe4ff */
[----:B------:R-:W-:Y:S02]  /*0f50*/  @!P3 SHF.L.U32 R33, R30, 0x1, RZ ;  /* 0x000000011e21b819 */ /* 0x000fe400000006ff */
[----:B------:R1:W5:Y:S01]  /*0f60*/  @!P1 LDG.E R20, desc[UR6][R26.64] ;  /* 0x000000061a149981 */ /* 0x000362000c1e1900 */
[----:B--2---:R-:W-:Y:S01]  /*0f70*/  @!P3 IADD3 R23, PT, PT, R31, R39, RZ ;  /* 0x000000271f17b210 */ /* 0x004fe20007ffe0ff */
[----:B------:R-:W-:Y:S01]  /*0f80*/  @!P4 IMAD R22, R41, R54, RZ ;  /* 0x000000362916c224 */ /* 0x000fe200078e02ff */
[----:B------:R-:W-:Y:S01]  /*0f90*/  IADD3 R39, PT, PT, R25, 0x50, RZ ;  /* 0x0000005019277810 */ /* 0x000fe20007ffe0ff */
[----:B------:R-:W2:Y:S01]  /*0fa0*/  @!P5 LDC.64 R44, c[0x0][0x3f8] ;  /* 0x0000fe00ff2cdb82 */ /* 0x000ea20000000a00 */
[----:B------:R2:W5:Y:S02]  /*0fb0*/  @!P1 LDG.E R21, desc[UR6][R28.64] ;  /* 0x000000061c159981 */ /* 0x000564000c1e1900 */
[----:B------:R-:W-:Y:S02]  /*0fc0*/  ISETP.GE.U32.AND P2, PT, R39, UR8, PT ;  /* 0x0000000827007c0c */ /* 0x000fe4000bf46070 */
[----:B------:R-:W-:-:S02]  /*0fd0*/  SHF.R.S32.HI R41, RZ, 0x1f, R39 ;  /* 0x0000001fff297819 */ /* 0x000fc40000011427 */
[----:B------:R-:W-:Y:S02]  /*0fe0*/  @!P3 SHF.L.U64.HI R6, R30, 0x1, R23 ;  /* 0x000000011e06b819 */ /* 0x000fe40000010217 */
[----:B------:R-:W-:Y:S02]  /*0ff0*/  ISETP.GE.AND.EX P2, PT, R41, UR9, PT, P2 ;  /* 0x0000000929007c0c */ /* 0x000fe4000bf46320 */
[C---:B0-----:R-:W-:Y:S02]  /*1000*/  @!P3 IADD3 R30, P0, PT, R33.reuse, R48, RZ ;  /* 0x00000030211eb210 */ /* 0x041fe40007f1e0ff */
[----:B-1----:R-:W-:Y:S02]  /*1010*/  @!P3 IADD3 R32, P1, PT, R33, R52, RZ ;  /* 0x000000342120b210 */ /* 0x002fe40007f3e0ff */
[----:B------:R-:W-:Y:S02]  /*1020*/  @!P3 IADD3.X R31, PT, PT, R6, R49, RZ, P0, !PT ;  /* 0x00000031061fb210 */ /* 0x000fe400007fe4ff */
[----:B------:R-:W0:Y:S01]  /*1030*/  @!P4 LDC.64 R48, c[0x0][0x398] ;  /* 0x0000e600ff30cb82 */ /* 0x000e220000000a00 */
[----:B------:R-:W-:-:S02]  /*1040*/  @!P4 MOV R26, R116 ;  /* 0x00000074001ac202 */ /* 0x000fc40000000f00 */
[----:B------:R-:W-:Y:S02]  /*1050*/  @!P4 MOV R27, R119 ;  /* 0x00000077001bc202 */ /* 0x000fe40000000f00 */
[----:B------:R-:W-:Y:S01]  /*1060*/  @!P3 IADD3.X R33, PT, PT, R6, R53, RZ, P1, !PT ;  /* 0x000000350621b210 */ /* 0x000fe20000ffe4ff */
[C---:B------:R-:W-:Y:S02]  /*1070*/  @!P4 IMAD R23, R35.reuse, R55, R22 ;  /* 0x000000372317c224 */ /* 0x040fe400078e0216 */
[----:B------:R-:W1:Y:S01]  /*1080*/  @!P5 LDC.64 R52, c[0x0][0x3a0] ;  /* 0x0000e800ff34db82 */ /* 0x000e620000000a00 */
[----:B------:R-:W-:Y:S01]  /*1090*/  MOV R22, RZ ;  /* 0x000000ff00167202 */ /* 0x000fe20000000f00 */
[----:B------:R-:W-:Y:S01]  /*10a0*/  @!P4 IMAD.WIDE.U32 R26, R35, R54, R26 ;  /* 0x00000036231ac225 */ /* 0x000fe200078e001a */
[----:B------:R-:W-:-:S03]  /*10b0*/  IADD3 R35, PT, PT, R25, 0x58, RZ ;  /* 0x0000005819237810 */ /* 0x000fc60007ffe0ff */
[----:B--2---:R-:W-:Y:S01]  /*10c0*/  @!P5 IMAD R24, R43, R44, RZ ;  /* 0x0000002c2b18d224 */ /* 0x004fe200078e02ff */
[----:B------:R2:W5:Y:S01]  /*10d0*/  @!P3 LDG.E R22, desc[UR6][R30.64] ;  /* 0x000000061e16b981 */ /* 0x000562000c1e1900 */
[----:B------:R-:W4:Y:S01]  /*10e0*/  @!P2 LDC.64 R60, c[0x0][0x3f8] ;  /* 0x0000fe00ff3cab82 */ /* 0x000f220000000a00 */
[----:B------:R-:W-:-:S07]  /*10f0*/  @!P4 IADD3 R23, PT, PT, R27, R23, RZ ;  /* 0x000000171b17c210 */ /* 0x000fce0007ffe0ff */
[----:B------:R-:W1:Y:S01]  /*1100*/  @!P5 LDC.64 R54, c[0x0][0x398] ;  /* 0x0000e600ff36db82 */ /* 0x000e620000000a00 */
[C---:B------:R-:W-:Y:S02]  /*1110*/  @!P4 SHF.L.U32 R29, R26.reuse, 0x1, RZ ;  /* 0x000000011a1dc819 */ /* 0x040fe400000006ff */
[----:B------:R-:W-:Y:S02]  /*1120*/  ISETP.GE.U32.AND P0, PT, R35, UR8, PT ;  /* 0x0000000823007c0c */ /* 0x000fe4000bf06070 */
[----:B------:R-:W-:Y:S02]  /*1130*/  SHF.R.S32.HI R43, RZ, 0x1f, R35 ;  /* 0x0000001fff2b7819 */ /* 0x000fe40000011423 */
[----:B--2---:R-:W-:Y:S02]  /*1140*/  @!P5 MOV R30, R116 ;  /* 0x00000074001ed202 */ /* 0x004fe40000000f00 */
[----:B------:R-:W-:Y:S02]  /*1150*/  @!P5 MOV R31, R119 ;  /* 0x00000077001fd202 */ /* 0x000fe40000000f00 */
[----:B------:R-:W-:Y:S01]  /*1160*/  @!P4 SHF.L.U64.HI R6, R26, 0x1, R23 ;  /* 0x000000011a06c819 */ /* 0x000fe20000010217 */
[----:B------:R-:W-:Y:S01]  /*1170*/  @!P5 IMAD R45, R37, R45, R24 ;  /* 0x0000002d252dd224 */ /* 0x000fe200078e0218 */
[----:B---3--:R-:W-:Y:S01]  /*1180*/  @!P4 IADD3 R26, P1, PT, R29, R46, RZ ;  /* 0x0000002e1d1ac210 */ /* 0x008fe20007f3e0ff */
[----:B------:R-:W-:Y:S01]  /*1190*/  @!P5 IMAD.WIDE.U32 R30, R37, R44, R30 ;  /* 0x0000002c251ed225 */ /* 0x000fe200078e001e */
[----:B------:R-:W-:-:S02]  /*11a0*/  ISETP.GE.AND.EX P0, PT, R43, UR9, PT, P0 ;  /* 0x000000092b007c0c */ /* 0x000fc4000bf06300 */
[----:B------:R-:W-:Y:S02]  /*11b0*/  @!P4 IADD3.X R27, PT, PT, R6, R47, RZ, P1, !PT ;  /* 0x0000002f061bc210 */ /* 0x000fe40000ffe4ff */
[----:B0-----:R-:W-:Y:S02]  /*11c0*/  @!P4 IADD3 R28, P1, PT, R29, R48, RZ ;  /* 0x000000301d1cc210 */ /* 0x001fe40007f3e0ff */
[----:B------:R-:W-:Y:S01]  /*11d0*/  MOV R23, RZ ;  /* 0x000000ff00177202 */ /* 0x000fe20000000f00 */
[----:B------:R0:W2:Y:S01]  /*11e0*/  @!P4 LDG.E R56, desc[UR6][R26.64] ;  /* 0x000000061a38c981 */ /* 0x0000a2000c1e1900 */
[----:B------:R-:W-:Y:S01]  /*11f0*/  @!P5 IADD3 R37, PT, PT, R31, R45, RZ ;  /* 0x0000002d1f25d210 */ /* 0x000fe20007ffe0ff */
[----:B----4-:R-:W-:Y:S01]  /*1200*/  @!P2 IMAD R24, R41, R60, RZ ;  /* 0x0000003c2918a224 */ /* 0x010fe200078e02ff */
[----:B------:R-:W-:Y:S01]  /*1210*/  @!P5 SHF.L.U32 R31, R30, 0x1, RZ ;  /* 0x000000011e1fd819 */ /* 0x000fe200000006ff */
[----:B------:R-:W3:Y:S01]  /*1220*/  @!P2 LDC.64 R44, c[0x0][0x3a0] ;  /* 0x0000e800ff2cab82 */ /* 0x000ee20000000a00 */
[----:B------:R-:W-:Y:S01]  /*1230*/  @!P4 IADD3.X R29, PT, PT, R6, R49, RZ, P1, !PT ;  /* 0x00000031061dc210 */ /* 0x000fe20000ffe4ff */
[----:B------:R4:W2:Y:S01]  /*1240*/  @!P3 LDG.E R23, desc[UR6][R32.64] ;  /* 0x000000062017b981 */ /* 0x0008a2000c1e1900 */
[----:B------:R-:W-:-:S02]  /*1250*/  @!P5 SHF.L.U64.HI R6, R30, 0x1, R37 ;  /* 0x000000011e06d819 */ /* 0x000fc40000010225 */
[----:B-1----:R-:W-:Y:S02]  /*1260*/  @!P5 IADD3 R30, P1, PT, R31, R52, RZ ;  /* 0x000000341f1ed210 */ /* 0x002fe40007f3e0ff */
[----:B0-----:R-:W-:Y:S01]  /*1270*/  @!P2 MOV R26, R116 ;  /* 0x00000074001aa202 */ /* 0x001fe20000000f00 */
[----:B------:R-:W0:Y:S01]  /*1280*/  @!P0 LDC.64 R48, c[0x0][0x3f8] ;  /* 0x0000fe00ff308b82 */ /* 0x000e220000000a00 */
[----:B------:R-:W-:Y:S01]  /*1290*/  @!P2 MOV R27, R119 ;  /* 0x00000077001ba202 */ /* 0x000fe20000000f00 */
[----:B------:R-:W-:Y:S01]  /*12a0*/  @!P2 IMAD R41, R39, R61, R24 ;  /* 0x0000003d2729a224 */ /* 0x000fe200078e0218 */
[----:B------:R-:W-:Y:S01]  /*12b0*/  IADD3 R37, PT, PT, R25, 0x60, RZ ;  /* 0x0000006019257810 */ /* 0x000fe20007ffe0ff */
[----:B------:R1:W2:Y:S01]  /*12c0*/  @!P4 LDG.E R57, desc[UR6][R28.64] ;  /* 0x000000061c39c981 */ /* 0x0002a2000c1e1900 */
[----:B----4-:R-:W-:Y:S01]  /*12d0*/  @!P5 IADD3 R32, P3, PT, R31, R54, RZ ;  /* 0x000000361f20d210 */ /* 0x010fe20007f7e0ff */
[----:B------:R-:W-:Y:S01]  /*12e0*/  @!P2 IMAD.WIDE.U32 R26, R39, R60, R26 ;  /* 0x0000003c271aa225 */ /* 0x000fe200078e001a */
[----:B------:R-:W-:Y:S01]  /*12f0*/  @!P5 IADD3.X R31, PT, PT, R6, R53, RZ, P1, !PT ;  /* 0x00000035061fd210 */ /* 0x000fe20000ffe4ff */
[----:B------:R-:W4:Y:S01]  /*1300*/  @!P2 LDC.64 R46, c[0x0][0x398] ;  /* 0x0000e600ff2eab82 */ /* 0x000f220000000a00 */
[----:B------:R-:W-:-:S02]  /*1310*/  ISETP.GE.U32.AND P1, PT, R37, UR8, PT ;  /* 0x0000000825007c0c */ /* 0x000fc4000bf26070 */
[----:B------:R-:W-:Y:S01]  /*1320*/  SHF.R.S32.HI R39, RZ, 0x1f, R37 ;  /* 0x0000001fff277819 */ /* 0x000fe20000011425 */
[----:B------:R-:W2:Y:S03]  /*1330*/  @!P5 LDG.E R58, desc[UR6][R30.64] ;  /* 0x000000061e3ad981 */ /* 0x000ea6000c1e1900 */
[----:B------:R-:W-:Y:S02]  /*1340*/  ISETP.GE.AND.EX P1, PT, R39, UR9, PT, P1 ;  /* 0x0000000927007c0c */ /* 0x000fe4000bf26310 */
[----:B------:R-:W-:-:S05]  /*1350*/  @!P5 IADD3.X R33, PT, PT, R6, R55, RZ, P3, !PT ;  /* 0x000000370621d210 */ /* 0x000fca0001ffe4ff */
[----:B------:R1:W2:Y:S01]  /*1360*/  @!P5 LDG.E R59, desc[UR6][R32.64] ;  /* 0x00000006203bd981 */ /* 0x0002a2000c1e1900 */
[----:B------:R-:W-:Y:S01]  /*1370*/  @!P2 IADD3 R27, PT, PT, R27, R41, RZ ;  /* 0x000000291b1ba210 */ /* 0x000fe20007ffe0ff */
[----:B0-----:R-:W-:-:S04]  /*1380*/  @!P0 IMAD R24, R43, R48, RZ ;  /* 0x000000302b188224 */ /* 0x001fc800078e02ff */
[----:B------:R-:W0:Y:S01]  /*1390*/  @!P1 LDC.64 R54, c[0x0][0x3f8] ;  /* 0x0000fe00ff369b82 */ /* 0x000e220000000a00 */
[----:B-1----:R-:W-:-:S07]  /*13a0*/  @!P2 SHF.L.U32 R29, R26, 0x1, RZ ;  /* 0x000000011a1da819 */ /* 0x002fce00000006ff */
[----:B------:R-:W1:Y:S01]  /*13b0*/  @!P0 LDC.64 R32, c[0x0][0x3a0] ;  /* 0x0000e800ff208b82 */ /* 0x000e620000000a00 */
[----:B------:R-:W-:Y:S01]  /*13c0*/  @!P2 SHF.L.U64.HI R6, R26, 0x1, R27 ;  /* 0x000000011a06a819 */ /* 0x000fe2000001021b */
[----:B------:R-:W-:Y:S01]  /*13d0*/  @!P0 IMAD R41, R35, R49, R24 ;  /* 0x0000003123298224 */ /* 0x000fe200078e0218 */
[----:B------:R-:W-:Y:S02]  /*13e0*/  ISETP.NE.AND P5, PT, RZ, UR4, PT ;  /* 0x00000004ff007c0c */ /* 0x000fe4000bfa5270 */
[----:B---3--:R-:W-:-:S03]  /*13f0*/  @!P2 IADD3 R26, P3, PT, R29, R44, RZ ;  /* 0x0000002c1d1aa210 */ /* 0x008fc60007f7e0ff */
[----:B------:R-:W3:Y:S01]  /*1400*/  @!P0 LDC.64 R42, c[0x0][0x398] ;  /* 0x0000e600ff2a8b82 */ /* 0x000ee20000000a00 */
[----:B----4-:R-:W-:Y:S02]  /*1410*/  @!P2 IADD3 R28, P4, PT, R29, R46, RZ ;  /* 0x0000002e1d1ca210 */ /* 0x010fe40007f9e0ff */
[----:B------:R-:W-:Y:S02]  /*1420*/  @!P0 MOV R30, R116 ;  /* 0x00000074001e8202 */ /* 0x000fe40000000f00 */
[----:B------:R-:W-:Y:S02]  /*1430*/  @!P0 MOV R31, R119 ;  /* 0x00000077001f8202 */ /* 0x000fe40000000f00 */
[----:B------:R-:W-:Y:S02]  /*1440*/  IADD3 R49, PT, PT, R25, 0x68, RZ ;  /* 0x0000006819317810 */ /* 0x000fe40007ffe0ff */
[----:B------:R-:W-:Y:S02]  /*1450*/  CS2R R60, SRZ ;  /* 0x00000000003c7805 */ /* 0x000fe4000001ff00 */
[C---:B------:R-:W-:Y:S01]  /*1460*/  @!P2 IADD3.X R27, PT, PT, R6.reuse, R45, RZ, P3, !PT ;  /* 0x0000002d061ba210 */ /* 0x040fe20001ffe4ff */
[----:B------:R-:W-:Y:S01]  /*1470*/  @!P0 IMAD.WIDE.U32 R30, R35, R48, R30 ;  /* 0x00000030231e8225 */ /* 0x000fe200078e001e */
[----:B------:R-:W-:Y:S01]  /*1480*/  @!P2 IADD3.X R29, PT, PT, R6, R47, RZ, P4, !PT ;  /* 0x0000002f061da210 */ /* 0x000fe200027fe4ff */
[----:B------:R-:W4:Y:S01]  /*1490*/  @!P1 LDC.64 R34, c[0x0][0x3a0] ;  /* 0x0000e800ff229b82 */ /* 0x000f220000000a00 */
[----:B------:R-:W-:Y:S01]  /*14a0*/  ISETP.GE.U32.AND P3, PT, R49, UR8, PT ;  /* 0x0000000831007c0c */ /* 0x000fe2000bf66070 */
[----:B------:R-:W2:Y:S01]  /*14b0*/  @!P2 LDG.E R60, desc[UR6][R26.64] ;  /* 0x000000061a3ca981 */ /* 0x000ea2000c1e1900 */
[----:B------:R-:W-:-:S02]  /*14c0*/  SHF.R.S32.HI R47, RZ, 0x1f, R49 ;  /* 0x0000001fff2f7819 */ /* 0x000fc40000011431 */
[----:B------:R-:W-:Y:S01]  /*14d0*/  @!P0 IADD3 R31, PT, PT, R31, R41, RZ ;  /* 0x000000291f1f8210 */ /* 0x000fe20007ffe0ff */
[----:B------:R0:W2:Y:S01]  /*14e0*/  @!P2 LDG.E R61, desc[UR6][R28.64] ;  /* 0x000000061c3da981 */ /* 0x0000a2000c1e1900 */
[----:B------:R-:W-:Y:S02]  /*14f0*/  ISETP.GE.AND.EX P3, PT, R47, UR9, PT, P3 ;  /* 0x000000092f007c0c */ /* 0x000fe4000bf66330 */
[C---:B------:R-:W-:Y:S02]  /*1500*/  @!P0 SHF.L.U32 R45, R30.reuse, 0x1, RZ ;  /* 0x000000011e2d8819 */ /* 0x040fe400000006ff */
[----:B------:R-:W-:Y:S02]  /*1510*/  @!P0 SHF.L.U64.HI R6, R30, 0x1, R31 ;  /* 0x000000011e068819 */ /* 0x000fe4000001021f */
[C---:B------:R-:W-:Y:S01]  /*1520*/  IADD3 R53, PT, PT, R25.reuse, 0x70, RZ ;  /* 0x0000007019357810 */ /* 0x040fe20007ffe0ff */
[----:B0-----:R-:W0:Y:S01]  /*1530*/  @P5 LDC.64 R28, c[0x0][0x3b0] ;  /* 0x0000ec00ff1c5b82 */ /* 0x001e220000000a00 */
[----:B------:R-:W-:-:S02]  /*1540*/  IADD3 R38, PT, PT, R25, 0x78, RZ ;  /* 0x0000007819267810 */ /* 0x000fc40007ffe0ff */
[----:B-1----:R-:W-:Y:S01]  /*1550*/  @!P0 IADD3 R30, P6, PT, R45, R32, RZ ;  /* 0x000000202d1e8210 */ /* 0x002fe20007fde0ff */
[----:B------:R-:W-:-:S04]  /*1560*/  @!P1 IMAD R32, R39, R54, RZ ;  /* 0x0000003627209224 */ /* 0x000fc800078e02ff */
[----:B------:R-:W1:Y:S01]  /*1570*/  @!P1 LDC.64 R24, c[0x0][0x398] ;  /* 0x0000e600ff189b82 */ /* 0x000e620000000a00 */
[----:B------:R-:W-:Y:S01]  /*1580*/  @!P0 IADD3.X R31, PT, PT, R6, R33, RZ, P6, !PT ;  /* 0x00000021061f8210 */ /* 0x000fe200037fe4ff */
[----:B------:R-:W-:Y:S01]  /*1590*/  @!P1 IMAD R39, R37, R55, R32 ;  /* 0x0000003725279224 */ /* 0x000fe200078e0220 */
[----:B------:R-:W-:Y:S02]  /*15a0*/  ISETP.GE.U32.AND P4, PT, R53, UR8, PT ;  /* 0x0000000835007c0c */ /* 0x000fe4000bf86070 */
[----:B------:R-:W-:Y:S02]  /*15b0*/  SHF.R.S32.HI R67, RZ, 0x1f, R53 ;  /* 0x0000001fff437819 */ /* 0x000fe40000011435 */
[----:B------:R-:W-:Y:S01]  /*15c0*/  @!P1 MOV R32, R116 ;  /* 0x0000007400209202 */ /* 0x000fe20000000f00 */
[----:B------:R-:W1:Y:S01]  /*15d0*/  @!P3 LDC.64 R26, c[0x0][0x3f8] ;  /* 0x0000fe00ff1abb82 */ /* 0x000e620000000a00 */
[----:B------:R-:W-:Y:S02]  /*15e0*/  @!P1 MOV R33, R119 ;  /* 0x0000007700219202 */ /* 0x000fe40000000f00 */
[----:B---3--:R-:W-:-:S02]  /*15f0*/  @!P0 IADD3 R44, P6, PT, R45, R42, RZ ;  /* 0x0000002a2d2c8210 */ /* 0x008fc40007fde0ff */
[----:B------:R-:W-:Y:S02]  /*1600*/  CS2R R62, SRZ ;  /* 0x00000000003e7805 */ /* 0x000fe4000001ff00 */
[----:B------:R-:W-:Y:S01]  /*1610*/  ISETP.GE.AND.EX P4, PT, R67, UR9, PT, P4 ;  /* 0x0000000943007c0c */ /* 0x000fe2000bf86340 */
[----:B------:R-:W-:Y:S01]  /*1620*/  @!P1 IMAD.WIDE.U32 R32, R37, R54, R32 ;  /* 0x0000003625209225 */ /* 0x000fe200078e0020 */
[----:B------:R-:W-:Y:S02]  /*1630*/  @!P0 IADD3.X R45, PT, PT, R6, R43, RZ, P6, !PT ;  /* 0x0000002b062d8210 */ /* 0x000fe400037fe4ff */
[----:B------:R-:W-:Y:S01]  /*1640*/  LOP3.LUT R6, R3, 0xffff, RZ, 0xc0, !PT ;  /* 0x0000ffff03067812 */ /* 0x000fe200078ec0ff */
[----:B------:R3:W2:Y:S01]  /*1650*/  @!P0 LDG.E R62, desc[UR6][R30.64] ;  /* 0x000000061e3e8981 */ /* 0x0006a2000c1e1900 */
[----:B------:R-:W-:-:S03]  /*1660*/  @!P1 SHF.L.U32 R37, R32, 0x1, RZ ;  /* 0x0000000120259819 */ /* 0x000fc600000006ff */
[----:B------:R-:W-:Y:S01]  /*1670*/  IMAD R55, R51, 0x62, R6 ;  /* 0x0000006233377824 */ /* 0x000fe200078e0206 */
[----:B------:R-:W-:Y:S01]  /*1680*/  ISETP.GE.U32.AND P2, PT, R38, UR8, PT ;  /* 0x0000000826007c0c */ /* 0x000fe2000bf46070 */
[----:B------:R-:W-:Y:S01]  /*1690*/  IMAD.WIDE R70, R4, 0x8, R70 ;  /* 0x0000000804467825 */ /* 0x000fe200078e0246 */
[----:B------:R-:W-:Y:S01]  /*16a0*/  SHF.R.S32.HI R41, RZ, 0x1f, R38 ;  /* 0x0000001fff297819 */ /* 0x000fe20000011426 */
[----:B------:R1:W2:Y:S01]  /*16b0*/  @!P0 LDG.E R63, desc[UR6][R44.64] ;  /* 0x000000062c3f8981 */ /* 0x0002a2000c1e1900 */
[----:B---3--:R-:W-:Y:S01]  /*16c0*/  @!P1 IADD3 R31, PT, PT, R33, R39, RZ ;  /* 0x00000027211f9210 */ /* 0x008fe20007ffe0ff */
[----:B0-----:R-:W-:Y:S01]  /*16d0*/  @P5 IMAD.WIDE R42, R55, 0x2, R28 ;  /* 0x00000002372a5825 */ /* 0x001fe200078e021c */
[----:B----4-:R-:W-:Y:S01]  /*16e0*/  @!P1 IADD3 R36, P0, PT, R37, R34, RZ ;  /* 0x0000002225249210 */ /* 0x010fe20007f1e0ff */
[----:B------:R-:W0:Y:S01]  /*16f0*/  @!P3 LDC.64 R28, c[0x0][0x3a0] ;  /* 0x0000e800ff1cbb82 */ /* 0x000e220000000a00 */
[----:B------:R-:W-:Y:S01]  /*1700*/  @!P1 SHF.L.U64.HI R48, R32, 0x1, R31 ;  /* 0x0000000120309819 */ /* 0x000fe2000001021f */
[----:B------:R-:W3:Y:S01]  /*1710*/  LDG.E.64 R70, desc[UR6][R70.64] ;  /* 0x0000000646467981 */ /* 0x000ee2000c1e1b00 */
[----:B------:R-:W-:-:S02]  /*1720*/  ISETP.GE.AND.EX P2, PT, R41, UR9, PT, P2 ;  /* 0x0000000929007c0c */ /* 0x000fc4000bf46320 */
[----:B-1----:R-:W-:Y:S02]  /*1730*/  @!P1 IADD3 R46, P6, PT, R37, R24, RZ ;  /* 0x00000018252e9210 */ /* 0x002fe40007fde0ff */
[----:B------:R-:W-:Y:S02]  /*1740*/  CS2R R64, SRZ ;  /* 0x0000000000407805 */ /* 0x000fe4000001ff00 */
[----:B------:R-:W-:Y:S01]  /*1750*/  @!P3 MOV R44, R116 ;  /* 0x00000074002cb202 */ /* 0x000fe20000000f00 */
[----:B------:R-:W1:Y:S01]  /*1760*/  @!P3 LDC.64 R30, c[0x0][0x398] ;  /* 0x0000e600ff1ebb82 */ /* 0x000e620000000a00 */
[----:B------:R-:W-:Y:S01]  /*1770*/  @!P1 IADD3.X R37, PT, PT, R48, R35, RZ, P0, !PT ;  /* 0x0000002330259210 */ /* 0x000fe200007fe4ff */
[----:B------:R-:W4:Y:S01]  /*1780*/  @P5 LDG.E.U16 R39, desc[UR6][R42.64] ;  /* 0x000000062a275981 */ /* 0x000f22000c1e1500 */
[----:B------:R-:W-:-:S03]  /*1790*/  @!P3 MOV R45, R119 ;  /* 0x00000077002db202 */ /* 0x000fc60000000f00 */
[----:B------:R0:W4:Y:S02]  /*17a0*/  @P5 LDG.E.U16 R40, desc[UR6][R42.64+0x2] ;  /* 0x000002062a285981 */ /* 0x000124000c1e1500 */
[----:B------:R-:W1:Y:S01]  /*17b0*/  @!P4 LDC.64 R32, c[0x0][0x3f8] ;  /* 0x0000fe00ff20cb82 */ /* 0x000e620000000a00 */
[----:B------:R-:W-:-:S07]  /*17c0*/  @!P3 IMAD R24, R47, R26, RZ ;  /* 0x0000001a2f18b224 */ /* 0x000fce00078e02ff */
[----:B------:R-:W5:Y:S01]  /*17d0*/  LDC.64 R34, c[0x0][0x3a8] ;  /* 0x0000ea00ff227b82 */ /* 0x000f620000000a00 */
[----:B------:R-:W-:Y:S01]  /*17e0*/  @!P1 IADD3.X R47, PT, PT, R48, R25, RZ, P6, !PT ;  /* 0x00000019302f9210 */ /* 0x000fe200037fe4ff */
[C---:B------:R-:W-:Y:S01]  /*17f0*/  @!P3 IMAD R27, R49.reuse, R27, R24 ;  /* 0x0000001b311bb224 */ /* 0x040fe200078e0218 */
[----:B------:R1:W4:Y:S01]  /*1800*/  @!P1 LDG.E R64, desc[UR6][R36.64] ;  /* 0x0000000624409981 */ /* 0x000322000c1e1900 */
[----:B------:R-:W-:-:S03]  /*1810*/  @!P3 IMAD.WIDE.U32 R44, R49, R26, R44 ;  /* 0x0000001a312cb225 */ /* 0x000fc600078e002c */
[----:B------:R5:W4:Y:S01]  /*1820*/  @!P1 LDG.E R65, desc[UR6][R46.64] ;  /* 0x000000062e419981 */ /* 0x000b22000c1e1900 */
[----:B------:R-:W5:Y:S01]  /*1830*/  @!P2 LDC.64 R24, c[0x0][0x3f8] ;  /* 0x0000fe00ff18ab82 */ /* 0x000f620000000a00 */
[----:B------:R-:W-:Y:S02]  /*1840*/  @!P3 IADD3 R45, PT, PT, R45, R27, RZ ;  /* 0x0000001b2d2db210 */ /* 0x000fe40007ffe0ff */
[C---:B0-----:R-:W-:Y:S02]  /*1850*/  @!P3 SHF.L.U32 R43, R44.reuse, 0x1, RZ ;  /* 0x000000012c2bb819 */ /* 0x041fe400000006ff */
[----:B------:R-:W-:Y:S02]  /*1860*/  @!P3 SHF.L.U64.HI R42, R44, 0x1, R45 ;  /* 0x000000012c2ab819 */ /* 0x000fe4000001022d */
[C---:B------:R-:W-:Y:S01]  /*1870*/  @!P3 IADD3 R28, P0, PT, R43.reuse, R28, RZ ;  /* 0x0000001c2b1cb210 */ /* 0x040fe20007f1e0ff */
[----:B------:R-:W0:Y:S01]  /*1880*/  @!P4 LDC.64 R26, c[0x0][0x3a0] ;  /* 0x0000e800ff1acb82 */ /* 0x000e220000000a00 */
[----:B-1----:R-:W-:Y:S01]  /*1890*/  @!P3 IADD3 R30, P1, PT, R43, R30, RZ ;  /* 0x0000001e2b1eb210 */ /* 0x002fe20007f3e0ff */
[----:B------:R-:W-:Y:S01]  /*18a0*/  @!P4 IMAD R48, R67, R32, RZ ;  /* 0x000000204330c224 */ /* 0x000fe200078e02ff */
[----:B------:R-:W-:-:S02]  /*18b0*/  @!P4 MOV R44, R116 ;  /* 0x00000074002cc202 */ /* 0x000fc40000000f00 */
[----:B------:R-:W-:Y:S01]  /*18c0*/  @!P4 MOV R45, R119 ;  /* 0x00000077002dc202 */ /* 0x000fe20000000f00 */
[C---:B------:R-:W-:Y:S01]  /*18d0*/  @!P4 IMAD R49, R53.reuse, R33, R48 ;  /* 0x000000213531c224 */ /* 0x040fe200078e0230 */
[C---:B------:R-:W-:Y:S01]  /*18e0*/  @!P3 IADD3.X R29, PT, PT, R42.reuse, R29, RZ, P0, !PT ;  /* 0x0000001d2a1db210 */ /* 0x040fe200007fe4ff */
[----:B------:R-:W1:Y:S01]  /*18f0*/  @!P2 LDC.64 R36, c[0x0][0x3a0] ;  /* 0x0000e800ff24ab82 */ /* 0x000e620000000a00 */
[----:B------:R-:W-:Y:S01]  /*1900*/  @!P3 IADD3.X R31, PT, PT, R42, R31, RZ, P1, !PT ;  /* 0x0000001f2a1fb210 */ /* 0x000fe20000ffe4ff */
[----:B------:R-:W-:-:S04]  /*1910*/  @!P4 IMAD.WIDE.U32 R44, R53, R32, R44 ;  /* 0x00000020352cc225 */ /* 0x000fc800078e002c */
[----:B-----5:R-:W-:Y:S02]  /*1920*/  IMAD.WIDE R42, R55, 0x2, R34 ;  /* 0x00000002372a7825 */ /* 0x020fe400078e0222 */
[----:B------:R-:W5:Y:S02]  /*1930*/  @!P4 LDC.64 R32, c[0x0][0x398] ;  /* 0x0000e600ff20cb82 */ /* 0x000f640000000a00 */
[----:B------:R-:W-:Y:S01]  /*1940*/  @!P2 IMAD R41, R41, R24, RZ ;  /* 0x000000182929a224 */ /* 0x000fe200078e02ff */
[----:B------:R-:W4:Y:S04]  /*1950*/  LDG.E.U16 R78, desc[UR6][R42.64] ;  /* 0x000000062a4e7981 */ /* 0x000f28000c1e1500 */
[----:B------:R0:W4:Y:S01]  /*1960*/  LDG.E.U16 R77, desc[UR6][R42.64+0x2] ;  /* 0x000002062a4d7981 */ /* 0x000122000c1e1500 */
[----:B------:R-:W1:Y:S01]  /*1970*/  @!P2 LDC.64 R34, c[0x0][0x398] ;  /* 0x0000e600ff22ab82 */ /* 0x000e620000000a00 */
[----:B------:R-:W-:Y:S01]  /*1980*/  @!P2 IMAD R41, R38, R25, R41 ;  /* 0x000000192629a224 */ /* 0x000fe200078e0229 */
[----:B------:R-:W-:-:S02]  /*1990*/  @!P4 IADD3 R47, PT, PT, R45, R49, RZ ;  /* 0x000000312d2fc210 */ /* 0x000fc40007ffe0ff */
[----:B0-----:R-:W-:Y:S02]  /*19a0*/  @!P2 MOV R42, R116 ;  /* 0x00000074002aa202 */ /* 0x001fe40000000f00 */
[----:B------:R-:W-:Y:S02]  /*19b0*/  @!P2 MOV R43, R119 ;  /* 0x00000077002ba202 */ /* 0x000fe40000000f00 */
[----:B------:R-:W-:Y:S01]  /*19c0*/  @!P4 SHF.L.U32 R45, R44, 0x1, RZ ;  /* 0x000000012c2dc819 */ /* 0x000fe200000006ff */
[----:B------:R-:W-:Y:S01]  /*19d0*/  @!P2 IMAD.WIDE.U32 R24, R38, R24, R42 ;  /* 0x000000182618a225 */ /* 0x000fe200078e002a */
[----:B------:R-:W-:Y:S02]  /*19e0*/  CS2R R66, SRZ ;  /* 0x0000000000427805 */ /* 0x000fe4000001ff00 */
[----:B------:R-:W-:Y:S02]  /*19f0*/  @!P4 SHF.L.U64.HI R44, R44, 0x1, R47 ;  /* 0x000000012c2cc819 */ /* 0x000fe4000001022f */
[----:B------:R-:W-:-:S02]  /*1a00*/  @!P4 IADD3 R26, P0, PT, R45, R26, RZ ;  /* 0x0000001a2d1ac210 */ /* 0x000fc40007f1e0ff */
[----:B------:R-:W-:Y:S01]  /*1a10*/  @!P2 IADD3 R41, PT, PT, R25, R41, RZ ;  /* 0x000000291929a210 */ /* 0x000fe20007ffe0ff */
[----:B------:R-:W4:Y:S01]  /*1a20*/  @!P3 LDG.E R66, desc[UR6][R28.64] ;  /* 0x000000061c42b981 */ /* 0x000f22000c1e1900 */
[----:B------:R-:W-:Y:S02]  /*1a30*/  @!P2 SHF.L.U32 R25, R24, 0x1, RZ ;  /* 0x000000011819a819 */ /* 0x000fe400000006ff */
[----:B------:R-:W-:Y:S01]  /*1a40*/  @!P4 IADD3.X R27, PT, PT, R44, R27, RZ, P0, !PT ;  /* 0x0000001b2c1bc210 */ /* 0x000fe200007fe4ff */
[----:B------:R-:W4:Y:S01]  /*1a50*/  @!P3 LDG.E R67, desc[UR6][R30.64] ;  /* 0x000000061e43b981 */ /* 0x000f22000c1e1900 */
[----:B-----5:R-:W-:Y:S02]  /*1a60*/  @!P4 IADD3 R32, P0, PT, R45, R32, RZ ;  /* 0x000000202d20c210 */ /* 0x020fe40007f1e0ff */
[----:B------:R-:W-:Y:S02]  /*1a70*/  @!P2 SHF.L.U64.HI R24, R24, 0x1, R41 ;  /* 0x000000011818a819 */ /* 0x000fe40000010229 */
[----:B-1----:R-:W-:-:S02]  /*1a80*/  @!P2 IADD3 R36, P1, PT, R25, R36, RZ ;  /* 0x000000241924a210 */ /* 0x002fc40007f3e0ff */
[----:B------:R-:W-:Y:S02]  /*1a90*/  @!P2 IADD3 R34, P3, PT, R25, R34, RZ ;  /* 0x000000221922a210 */ /* 0x000fe40007f7e0ff */
[----:B------:R-:W-:Y:S02]  /*1aa0*/  CS2R R72, SRZ ;  /* 0x0000000000487805 */ /* 0x000fe4000001ff00 */
[----:B------:R-:W-:Y:S02]  /*1ab0*/  CS2R R74, SRZ ;  /* 0x00000000004a7805 */ /* 0x000fe4000001ff00 */
[----:B------:R-:W-:Y:S02]  /*1ac0*/  @!P4 IADD3.X R33, PT, PT, R44, R33, RZ, P0, !PT ;  /* 0x000000212c21c210 */ /* 0x000fe400007fe4ff */
        /* <DEDUP_REMOVED lines=24> */
[----:B--2---:R-:W-:Y:S02]  /*1c50*/  PRMT R94, R56, 0x7632, R94 ;  /* 0x00007632385e7816 */ /* 0x004fe4000000005e */
[----:B------:R-:W-:Y:S02]  /*1c60*/  PRMT R97, R23, 0x7632, R97 ;  /* 0x0000763217617816 */ /* 0x000fe40000000061 */
[----:B------:R-:W-:-:S02]  /*1c70*/  PRMT R95, R57, 0x7632, R95 ;  /* 0x00007632395f7816 */ /* 0x000fc4000000005f */
[----:B------:R-:W-:Y:S02]  /*1c80*/  PRMT R92, R58, 0x7632, R92 ;  /* 0x000076323a5c7816 */ /* 0x000fe4000000005c */
[----:B------:R-:W-:Y:S01]  /*1c90*/  PRMT R93, R59, 0x7632, R93 ;  /* 0x000076323b5d7816 */ /* 0x000fe2000000005d */
[----:B---3--:R-:W-:-:S05]  /*1ca0*/  FFMA.FTZ R25, -R70, R70, R71 ;  /* 0x0000004646197223 */ /* 0x008fca0000010147 */
[----:B------:R-:W-:-:S13]  /*1cb0*/  FSETP.GTU.FTZ.AND P0, PT, R25, RZ, PT ;  /* 0x000000ff1900720b */ /* 0x000fda0003f1c000 */
[----:B------:R-:W0:Y:S01]  /*1cc0*/  @P0 LDC R24, c[0x0][0x3c0] ;  /* 0x0000f000ff180b82 */ /* 0x000e220000000800 */
[----:B------:R-:W-:Y:S01]  /*1cd0*/  MOV R71, RZ ;  /* 0x000000ff00477202 */ /* 0x000fe20000000f00 */
[----:B----4-:R-:W-:Y:S01]  /*1ce0*/  @P5 HADD2.F32 R71, -RZ, R39.H0_H0 ;  /* 0x20000027ff475230 */ /* 0x010fe20000004100 */
[----:B------:R-:W-:Y:S01]  /*1cf0*/  PRMT R90, R60, 0x7632, R90 ;  /* 0x000076323c5a7816 */ /* 0x000fe2000000005a */
[----:B------:R-:W-:Y:S01]  /*1d00*/  @P5 HADD2.F32 R76, -RZ, R40.H0_H0 ;  /* 0x20000028ff4c5230 */ /* 0x000fe20000004100 */
[----:B------:R-:W-:Y:S02]  /*1d10*/  PRMT R91, R61, 0x7632, R91 ;  /* 0x000076323d5b7816 */ /* 0x000fe4000000005b */
[----:B------:R-:W-:Y:S01]  /*1d20*/  PRMT R79, R62, 0x7632, R79 ;  /* 0x000076323e4f7816 */ /* 0x000fe2000000004f */
[----:B0-----:R-:W-:-:S04]  /*1d30*/  @P0 FADD.FTZ R24, R25, R24 ;  /* 0x0000001819180221 */ /* 0x001fc80000010000 */
[----:B------:R0:W1:Y:S01]  /*1d40*/  @P0 MUFU.RSQ R112, R24 ;  /* 0x0000001800700308 */ /* 0x0000620000001400 */
[----:B------:R-:W-:Y:S02]  /*1d50*/  PRMT R80, R63, 0x7632, R80 ;  /* 0x000076323f507816 */ /* 0x000fe40000000050 */
[----:B------:R-:W-:Y:S02]  /*1d60*/  PRMT R81, R64, 0x7632, R81 ;  /* 0x0000763240517816 */ /* 0x000fe40000000051 */
[----:B------:R-:W-:Y:S01]  /*1d70*/  PRMT R82, R65, 0x7632, R82 ;  /* 0x0000763241527816 */ /* 0x000fe20000000052 */
[----:B------:R-:W-:Y:S02]  /*1d80*/  HADD2.F32 R78, -RZ, R78.H0_H0 ;  /* 0x2000004eff4e7230 */ /* 0x000fe40000004100 */
[----:B------:R-:W-:Y:S01]  /*1d90*/  HADD2.F32 R77, -RZ, R77.H0_H0 ;  /* 0x2000004dff4d7230 */ /* 0x000fe20000004100 */
[----:B------:R-:W-:Y:S02]  /*1da0*/  PRMT R83, R66, 0x7632, R83 ;  /* 0x0000763242537816 */ /* 0x000fe40000000053 */
[----:B------:R-:W-:-:S02]  /*1db0*/  PRMT R84, R67, 0x7632, R84 ;  /* 0x0000763243547816 */ /* 0x000fc40000000054 */
        /* <DEDUP_REMOVED lines=294> */
.L_x_441:
        /* <DEDUP_REMOVED lines=576> */
.L_x_442:
        /* <DEDUP_REMOVED lines=89> */
.L_x_444:
[----:B------:R-:W-:Y:S05]  /*59b0*/  BSYNC.RECONVERGENT B0 ;  /* 0x0000000000007941 */ /* 0x000fea0003800200 */
.L_x_443:
        /* <DEDUP_REMOVED lines=39> */
.L_x_446:
[----:B------:R-:W-:Y:S05]  /*5c30*/  BSYNC.RECONVERGENT B0 ;  /* 0x0000000000007941 */ /* 0x000fea0003800200 */
.L_x_445:
        /* <DEDUP_REMOVED lines=28> */
.L_x_448:
[----:B------:R-:W-:Y:S05]  /*5e00*/  BSYNC.RECONVERGENT B0 ;  /* 0x0000000000007941 */ /* 0x000fea0003800200 */
.L_x_447:
        /* <DEDUP_REMOVED lines=25> */
.L_x_451:
[----:B-1----:R-:W2:Y:S04]  /*5fa0*/  LDG.E.STRONG.GPU R26, desc[UR6][R24.64] ;  /* 0x00000006181a7981 */ /* 0x002ea8000c1ef900 */
[----:B--2---:R-:W-:Y:S01]  /*5fb0*/  CCTL.IVALL ;  /* 0x00000000ff00798f */ /* 0x004fe20002000000 */
[----:B------:R-:W-:Y:S05]  /*5fc0*/  YIELD ;  /* 0x0000000000007946 */ /* 0x000fea0003800000 */
[----:B------:R-:W-:-:S13]  /*5fd0*/  ISETP.NE.AND P0, PT, R26, R31, PT ;  /* 0x0000001f1a00720c */ /* 0x000fda0003f05270 */
[----:B------:R-:W-:Y:S05]  /*5fe0*/  @P0 BRA `(.L_x_451) ;  /* 0xfffffffc00ec0947 */ /* 0x000fea000383ffff */
.L_x_450:
        /* <DEDUP_REMOVED lines=15> */
.L_x_453:
        /* <DEDUP_REMOVED lines=59> */
.L_x_452:
        /* <DEDUP_REMOVED lines=34> */
.L_x_454:
        /* <DEDUP_REMOVED lines=18> */
.L_x_455:
        /* <DEDUP_REMOVED lines=9> */
.L_x_456:
[----:B------:R-:W-:Y:S05]  /*6860*/  BSYNC.RECONVERGENT B0 ;  /* 0x0000000000007941 */ /* 0x000fea0003800200 */
.L_x_449:
        /* <DEDUP_REMOVED lines=38> */
.L_x_457:
        /* <DEDUP_REMOVED lines=33> */
.L_x_459:
[----:B------:R-:W-:Y:S05]  /*6ce0*/  BSYNC.RECONVERGENT B0 ;  /* 0x0000000000007941 */ /* 0x000fea0003800200 */
.L_x_458:
        /* <DEDUP_REMOVED lines=25> */
.L_x_460:
        /* <DEDUP_REMOVED lines=21> */
.L_x_462:
[----:B------:R-:W-:Y:S05]  /*6fd0*/  BSYNC.RECONVERGENT B0 ;  /* 0x0000000000007941 */ /* 0x000fea0003800200 */
.L_x_461:
        /* <DEDUP_REMOVED lines=107> */
.L_x_463:
        /* <DEDUP_REMOVED lines=19> */
.L_x_465:
[----:B------:R-:W-:Y:S05]  /*77c0*/  BSYNC.RECONVERGENT B0 ;  /* 0x0000000000007941 */ /* 0x000fea0003800200 */
.L_x_464:
        /* <DEDUP_REMOVED lines=23> */
.L_x_466:
        /* <DEDUP_REMOVED lines=21> */
.L_x_468:
[----:B------:R-:W-:Y:S05]  /*7a90*/  BSYNC.RECONVERGENT B0 ;  /* 0x0000000000007941 */ /* 0x000fea0003800200 */
.L_x_467:
        /* <DEDUP_REMOVED lines=23> */
.L_x_469:
        /* <DEDUP_REMOVED lines=19> */
.L_x_471:
[----:B------:R-:W-:Y:S05]  /*7d40*/  BSYNC.RECONVERGENT B0 ;  /* 0x0000000000007941 */ /* 0x000fea0003800200 */
.L_x_470:
        /* <DEDUP_REMOVED lines=23> */
.L_x_472:
        /* <DEDUP_REMOVED lines=21> */
.L_x_474:
[----:B------:R-:W-:Y:S05]  /*8010*/  BSYNC.RECONVERGENT B0 ;  /* 0x0000000000007941 */ /* 0x000fea0003800200 */
.L_x_473:
        /* <DEDUP_REMOVED lines=23> */
.L_x_475:
        /* <DEDUP_REMOVED lines=19> */
.L_x_477:
[----:B------:R-:W-:Y:S05]  /*82c0*/  BSYNC.RECONVERGENT B0 ;  /* 0x0000000000007941 */ /* 0x000fea0003800200 */
.L_x_476:
        /* <DEDUP_REMOVED lines=23> */
.L_x_478:
        /* <DEDUP_REMOVED lines=21> */
.L_x_480:
[----:B------:R-:W-:Y:S05]  /*8590*/  BSYNC.RECONVERGENT B0 ;  /* 0x0000000000007941 */ /* 0x000fea0003800200 */
.L_x_479:
        /* <DEDUP_REMOVED lines=23> */
.L_x_481:
        /* <DEDUP_REMOVED lines=18> */
.L_x_483:
[----:B------:R-:W-:Y:S05]  /*8830*/  BSYNC.RECONVERGENT B0 ;  /* 0x0000000000007941 */ /* 0x000fea0003800200 */
.L_x_482:
        /* <DEDUP_REMOVED lines=75> */
.L_x_484:
        /* <DEDUP_REMOVED lines=18> */
.L_x_486:
[----:B------:R-:W-:Y:S05]  /*8e10*/  BSYNC.RECONVERGENT B0 ;  /* 0x0000000000007941 */ /* 0x000fea0003800200 */
.L_x_485:
        /* <DEDUP_REMOVED lines=21> */
.L_x_487:
        /* <DEDUP_REMOVED lines=18> */
.L_x_489:
[----:B------:R-:W-:Y:S05]  /*9090*/  BSYNC.RECONVERGENT B0 ;  /* 0x0000000000007941 */ /* 0x000fea0003800200 */
.L_x_488:
        /* <DEDUP_REMOVED lines=21> */
.L_x_490:
        /* <DEDUP_REMOVED lines=18> */
.L_x_492:
[----:B------:R-:W-:Y:S05]  /*9310*/  BSYNC.RECONVERGENT B0 ;  /* 0x0000000000007941 */ /* 0x000fea0003800200 */
.L_x_491:
        /* <DEDUP_REMOVED lines=21> */
.L_x_493:
        /* <DEDUP_REMOVED lines=18> */
.L_x_495:
[----:B------:R-:W-:Y:S05]  /*9590*/  BSYNC.RECONVERGENT B0 ;  /* 0x0000000000007941 */ /* 0x000fea0003800200 */
.L_x_494:
        /* <DEDUP_REMOVED lines=21> */
.L_x_496:
        /* <DEDUP_REMOVED lines=18> */
.L_x_498:
[----:B------:R-:W-:Y:S05]  /*9810*/  BSYNC.RECONVERGENT B0 ;  /* 0x0000000000007941 */ /* 0x000fea0003800200 */
.L_x_497:
        /* <DEDUP_REMOVED lines=21> */
.L_x_499:
        /* <DEDUP_REMOVED lines=18> */
.L_x_501:
[----:B------:R-:W-:Y:S05]  /*9a90*/  BSYNC.RECONVERGENT B0 ;  /* 0x0000000000007941 */ /* 0x000fea0003800200 */
.L_x_500:
        /* <DEDUP_REMOVED lines=22> */
.L_x_502:
        /* <DEDUP_REMOVED lines=18> */
.L_x_504:
[----:B------:R-:W-:Y:S05]  /*9d20*/  BSYNC.RECONVERGENT B0 ;  /* 0x0000000000007941 */ /* 0x000fea0003800200 */
.L_x_503:
[----:B------:R-:W2:Y:S01]  /*9d30*/  LDCU UR4, c[0x0][0x410] ;  /* 0x00008200ff0477ac */ /* 0x000ea20008000800 */
[----:B------:R-:W-:Y:S02]  /*9d40*/  IADD3 R4, PT, PT, R89, R4, RZ ;  /* 0x0000000459047210 */ /* 0x000fe40007ffe0ff */
[----:B------:R-:W-:Y:S01]  /*9d50*/  IADD3 R5, PT, PT, R5, 0x1, RZ ;  /* 0x0000000105057810 */ /* 0x000fe20007ffe0ff */
[----:B------:R-:W2:Y:S02]  /*9d60*/  LDCU UR5, c[0x0][0x3e0] ;  /* 0x00007c00ff0577ac */ /* 0x000ea40008000800 */
[----:B--2---:R-:W-:-:S06]  /*9d70*/  UIMAD UR4, UR4, UR5, URZ ;  /* 0x00000005040472a4 */ /* 0x004fcc000f8e02ff */
[----:B------:R-:W-:-:S13]  /*9d80*/  ISETP.GE.AND P0, PT, R4, UR4, PT ;  /* 0x0000000404007c0c */ /* 0x000fda000bf06270 */
[----:B------:R-:W-:Y:S05]  /*9d90*/  @!P0 BRA `(.L_x_505) ;  /* 0xffffff6000f08947 */ /* 0x000fea000383ffff */
.L_x_440:
        /* <DEDUP_REMOVED lines=16> */
.L_x_507:
[----:B------:R-:W-:Y:S05]  /*9ea0*/  BSYNC.RECONVERGENT B0 ;  /* 0x0000000000007941 */ /* 0x000fea0003800200 */
.L_x_506:
        /* <DEDUP_REMOVED lines=11> */
.L_x_509:
[----:B------:R-:W2:Y:S04]  /*9f60*/  LDG.E.STRONG.GPU R5, desc[UR6][R2.64] ;  /* 0x0000000602057981 */ /* 0x000ea8000c1ef900 */
[----:B--2---:R-:W-:Y:S01]  /*9f70*/  CCTL.IVALL ;  /* 0x00000000ff00798f */ /* 0x004fe20002000000 */
[----:B------:R-:W-:Y:S05]  /*9f80*/  YIELD ;  /* 0x0000000000007946 */ /* 0x000fea0003800000 */
[----:B------:R-:W-:-:S13]  /*9f90*/  ISETP.NE.AND P0, PT, R5, R0, PT ;  /* 0x000000000500720c */ /* 0x000fda0003f05270 */
[----:B------:R-:W-:Y:S05]  /*9fa0*/  @P0 BRA `(.L_x_509) ;  /* 0xfffffffc00ec0947 */ /* 0x000fea000383ffff */
.L_x_508:
        /* <DEDUP_REMOVED lines=77> */
.L_x_512:
        /* <DEDUP_REMOVED lines=31> */
.L_x_511:
[----:B------:R-:W-:Y:S05]  /*a670*/  BSYNC.RECONVERGENT B0 ;  /* 0x0000000000007941 */ /* 0x000fea0003800200 */
.L_x_510:
        /* <DEDUP_REMOVED lines=10> */
.L_x_513:
        /* <DEDUP_REMOVED lines=21> */
[----:B----4-:R-:W-:Y:S02]  /*a870*/  F2FP.F16.F32.PACK_AB R19, R7, R4 ;  /* 0x000000040713723e */ /* 0x010fe400000000ff */
[----:B------:R-:W-:-:S04]  /*a880*/  LOP3.LUT R4, R26, 0x3, RZ, 0xc0, !PT ;  /* 0x000000031a047812 */ /* 0x000fc800078ec0ff */
[----:B------:R-:W-:Y:S02]  /*a890*/  IADD3.X R17, PT, PT, R4, UR5, RZ, P1, !PT ;  /* 0x0000000504117c10 */ /* 0x000fe40008ffe4ff */
[----:B-----5:R-:W-:Y:S02]  /*a8a0*/  F2FP.F16.F32.PACK_AB R21, R11, R8 ;  /* 0x000000080b15723e */ /* 0x020fe400000000ff */
        /* <DEDUP_REMOVED lines=62> */
.L_x_514:
        /* <DEDUP_REMOVED lines=15> */
.L_x_4745:


//--------------------- .text._Z35group_norm_nhwc_bwd_one_pass_kernelI11Bf16IOFp16WLi256ELi98ELi392EEv26Group_norm_nhwc_bwd_params --------------------------
	.section	.text._Z35group_norm_nhwc_bwd_one_pass_kernelI11Bf16IOFp16WLi256ELi98ELi392EEv26Group_norm_nhwc_bwd_params,"ax",@progbits
	.align	128
        .global         _Z35group_norm_nhwc_bwd_one_pass_kernelI11Bf16IOFp16WLi256ELi98ELi392EEv26Group_norm_nhwc_bwd_params
        .type           _Z35group_norm_nhwc_bwd_one_pass_kernelI11Bf16IOFp16WLi256ELi98ELi392EEv26Group_norm_nhwc_bwd_params,@function
        .size           _Z35group_norm_nhwc_bwd_one_pass_kernelI11Bf16IOFp16WLi256ELi98ELi392EEv26Group_norm_nhwc_bwd_params,(.L_x_4746 - _Z35group_norm_nhwc_bwd_one_pass_kernelI11Bf16IOFp16WLi256ELi98ELi392EEv26Group_norm_nhwc_bwd_params)
        .other          _Z35group_norm_nhwc_bwd_one_pass_kernelI11Bf16IOFp16WLi256ELi98ELi392EEv26Group_norm_nhwc_bwd_params,@"STO_CUDA_ENTRY STV_DEFAULT"
_Z35group_norm_nhwc_bwd_one_pass_kernelI11Bf16IOFp16WLi256ELi98ELi392EEv26Group_norm_nhwc_bwd_params:
.text._Z35group_norm_nhwc_bwd_one_pass_kernelI11Bf16IOFp16WLi256ELi98ELi392EEv26Group_norm_nhwc_bwd_params:
        /* <DEDUP_REMOVED lines=26> */
.L_x_539:
        /* <DEDUP_REMOVED lines=1296> */
[----:B------:R2:W-:Y:S04]  /*52a0*/  STL [R1+0x60], R48 ;  /* 0x0000603001007387 */ /* 0x0005e80000100800 */
[----:B------:R3:W-:Y:S01]  /*52b0*/  STL [R1+0x64], R52 ;  /* 0x0000643401007387 */ /* 0x0007e20000100800 */
[----:B-1----:R-:W-:-:S03]  /*52c0*/  PRMT R36, RZ, 0x7610, R36 ;  /* 0x00007610ff247816 */ /* 0x002fc60000000024 */
[----:B------:R1:W-:Y:S01]  /*52d0*/  STL [R1+0xf4], R15 ;  /* 0x0000f40f01007387 */ /* 0x0003e20000100800 */
[----:B--2---:R-:W-:-:S03]  /*52e0*/  PRMT R48, RZ, 0x7610, R48 ;  /* 0x00007610ff307816 */ /* 0x004fc60000000030 */
[----:B------:R2:W-:Y:S01]  /*52f0*/  STL [R1+0xf8], R18 ;  /* 0x0000f81201007387 */ /* 0x0005e20000100800 */
[----:B---3--:R-:W-:-:S03]  /*5300*/  PRMT R52, RZ, 0x7610, R52 ;  /* 0x00007610ff347816 */ /* 0x008fc60000000034 */
[----:B------:R3:W-:Y:S01]  /*5310*/  STL [R1+0x100], R23 ;  /* 0x0001001701007387 */ /* 0x0007e20000100800 */
[----:B-1----:R-:W-:-:S03]  /*5320*/  PRMT R15, RZ, 0x7610, R15 ;  /* 0x00007610ff0f7816 */ /* 0x002fc6000000000f */
[----:B------:R1:W-:Y:S01]  /*5330*/  STL [R1+0x70], R64 ;  /* 0x0000704001007387 */ /* 0x0003e20000100800 */
[----:B--2---:R-:W-:Y:S02]  /*5340*/  PRMT R18, RZ, 0x7610, R18 ;  /* 0x00007610ff127816 */ /* 0x004fe40000000012 */
[----:B---3--:R-:W-:Y:S01]  /*5350*/  PRMT R23, RZ, 0x7610, R23 ;  /* 0x00007610ff177816 */ /* 0x008fe20000000017 */
[----:B------:R2:W-:Y:S01]  /*5360*/  STL [R1+0xd0], R34 ;  /* 0x0000d02201007387 */ /* 0x0005e20000100800 */
[C---:B------:R-:W-:Y:S01]  /*5370*/  @!P2 PRMT R18, R21.reuse, 0x7610, R18 ;  /* 0x000076101512a816 */ /* 0x040fe20000000012 */
[----:B-1----:R-:W-:Y:S02]  /*5380*/  HFMA2 R64, -RZ, RZ, 0, 0 ;  /* 0x00000000ff407431 */ /* 0x002fe400000001ff */
[----:B------:R-:W-:Y:S01]  /*5390*/  STL [R1+0x5c], R44 ;  /* 0x00005c2c01007387 */ /* 0x000fe20000100800 */
[----:B------:R-:W-:Y:S02]  /*53a0*/  @!P2 PRMT R15, R21, 0x7632, R15 ;  /* 0x00007632150fa816 */ /* 0x000fe4000000000f */
[C---:B------:R-:W-:Y:S01]  /*53b0*/  @!P4 PRMT R36, R25.reuse, 0x7610, R36 ;  /* 0x000076101924c816 */ /* 0x040fe20000000024 */
[----:B------:R1:W-:Y:S01]  /*53c0*/  STL [R1+0xe8], R9 ;  /* 0x0000e80901007387 */ /* 0x0003e20000100800 */
[----:B------:R-:W-:-:S02]  /*53d0*/  @!P4 PRMT R23, R25, 0x7632, R23 ;  /* 0x000076321917c816 */ /* 0x000fc40000000017 */
[C---:B------:R-:W-:Y:S01]  /*53e0*/  @!P5 PRMT R52, R27.reuse, 0x7610, R52 ;  /* 0x000076101b34d816 */ /* 0x040fe20000000034 */
[----:B------:R3:W-:Y:S01]  /*53f0*/  STL [R1+0x6c], R60 ;  /* 0x00006c3c01007387 */ /* 0x0007e20000100800 */
[----:B------:R-:W-:Y:S02]  /*5400*/  @!P5 PRMT R48, R27, 0x7632, R48 ;  /* 0x000076321b30d816 */ /* 0x000fe40000000030 */
[----:B------:R-:W-:Y:S01]  /*5410*/  PRMT R5, RZ, 0x7610, R5 ;  /* 0x00007610ff057816 */ /* 0x000fe20000000005 */
[----:B------:R4:W-:Y:S01]  /*5420*/  STL [R1+0xec], R11 ;  /* 0x0000ec0b01007387 */ /* 0x0009e20000100800 */
[----:B--2---:R-:W-:Y:S02]  /*5430*/  PRMT R34, RZ, 0x7610, R34 ;  /* 0x00007610ff227816 */ /* 0x004fe40000000022 */
[----:B-1----:R-:W-:Y:S01]  /*5440*/  PRMT R9, RZ, 0x7610, R9 ;  /* 0x00007610ff097816 */ /* 0x002fe20000000009 */
[----:B------:R1:W-:Y:S01]  /*5450*/  STL [R1+0xf0], R13 ;  /* 0x0000f00d01007387 */ /* 0x0003e20000100800 */
[----:B------:R-:W-:-:S02]  /*5460*/  PRMT R44, RZ, 0x7610, R44 ;  /* 0x00007610ff2c7816 */ /* 0x000fc4000000002c */
[----:B------:R-:W-:Y:S01]  /*5470*/  PRMT R56, RZ, 0x7610, R56 ;  /* 0x00007610ff387816 */ /* 0x000fe20000000038 */
[----:B------:R2:W-:Y:S01]  /*5480*/  STL [R1+0xfc], R21 ;  /* 0x0000fc1501007387 */ /* 0x0005e20000100800 */
[----:B---3--:R-:W-:Y:S02]  /*5490*/  PRMT R60, RZ, 0x7610, R60 ;  /* 0x00007610ff3c7816 */ /* 0x008fe4000000003c */
[----:B----4-:R-:W-:Y:S01]  /*54a0*/  PRMT R11, RZ, 0x7610, R11 ;  /* 0x00007610ff0b7816 */ /* 0x010fe2000000000b */
[----:B------:R3:W-:Y:S01]  /*54b0*/  STL [R1+0x104], R25 ;  /* 0x0001041901007387 */ /* 0x0007e20000100800 */
[----:B-1----:R-:W-:-:S03]  /*54c0*/  PRMT R13, RZ, 0x7610, R13 ;  /* 0x00007610ff0d7816 */ /* 0x002fc6000000000d */
[----:B------:R1:W-:Y:S01]  /*54d0*/  STL [R1+0x108], R27 ;  /* 0x0001081b01007387 */ /* 0x0003e20000100800 */
[----:B--2---:R-:W-:Y:S01]  /*54e0*/  PRMT R21, RZ, 0x7610, R21 ;  /* 0x00007610ff157816 */ /* 0x004fe20000000015 */
[----:B------:R-:W-:Y:S01]  /*54f0*/  @P0 HADD2.F32 R64, -RZ, R99.H0_H0 ;  /* 0x20000063ff400230 */ /* 0x000fe20000004100 */
[----:B---3--:R-:W-:Y:S02]  /*5500*/  PRMT R25, RZ, 0x7610, R25 ;  /* 0x00007610ff197816 */ /* 0x008fe40000000019 */
[----:B-1----:R-:W-:Y:S01]  /*5510*/  PRMT R27, RZ, 0x7610, R27 ;  /* 0x00007610ff1b7816 */ /* 0x002fe2000000001b */
[----:B------:R-:W-:Y:S01]  /*5520*/  HADD2.F32 R33, -RZ, R33.H0_H0 ;  /* 0x20000021ff217230 */ /* 0x000fe20000004100 */
[----:B------:R-:W-:Y:S01]  /*5530*/  MOV R68, RZ ;  /* 0x000000ff00447202 */ /* 0x000fe20000000f00 */
[----:B------:R-:W-:Y:S01]  /*5540*/  @P0 HADD2.F32 R68, -RZ, R32.H0_H0 ;  /* 0x20000020ff440230 */ /* 0x000fe20000004100 */
[C---:B------:R-:W-:Y:S01]  /*5550*/  @!P2 PRMT R9, R76.reuse, 0x7610, R9 ;  /* 0x000076104c09a816 */ /* 0x040fe20000000009 */
[----:B------:R-:W-:Y:S01]  /*5560*/  HADD2.F32 R99, -RZ, R6.H0_H0 ;  /* 0x20000006ff637230 */ /* 0x000fe20000004100 */
        /* <DEDUP_REMOVED lines=612> */
.L_x_516:
        /* <DEDUP_REMOVED lines=1214> */
.L_x_517:
        /* <DEDUP_REMOVED lines=89> */
.L_x_519:
[----:B------:R-:W-:Y:S05]  /*cd20*/  BSYNC.RECONVERGENT B0 ;  /* 0x0000000000007941 */ /* 0x000fea0003800200 */
.L_x_518:
        /* <DEDUP_REMOVED lines=38> */
.L_x_521:
[----:B------:R-:W-:Y:S05]  /*cf90*/  BSYNC.RECONVERGENT B0 ;  /* 0x0000000000007941 */ /* 0x000fea0003800200 */
.L_x_520:
        /* <DEDUP_REMOVED lines=30> */
.L_x_523:
[----:B------:R-:W-:Y:S05]  /*d180*/  BSYNC.RECONVERGENT B0 ;  /* 0x0000000000007941 */ /* 0x000fea0003800200 */
.L_x_522:
        /* <DEDUP_REMOVED lines=34> */
.L_x_527:
[----:B------:R-:W2:Y:S04]  /*d3b0*/  LDG.E.STRONG.GPU R0, desc[UR10][R8.64] ;  /* 0x0000000a08007981 */ /* 0x000ea8000c1ef900 */
[----:B--2---:R-:W-:Y:S04]  /*d3c0*/  CCTL.IVALL ;  /* 0x00000000ff00798f */ /* 0x004fe80002000000 */
[----:B------:R0:W-:Y:S01]  /*d3d0*/  STL [R1], R0 ;  /* 0x0000000001007387 */ /* 0x0001e20000100800 */
[----:B------:R-:W-:-:S13]  /*d3e0*/  ISETP.NE.AND P0, PT, R0, UR5, PT ;  /* 0x0000000500007c0c */ /* 0x000fda000bf05270 */
[----:B0-----:R-:W-:Y:S05]  /*d3f0*/  @P0 BRA `(.L_x_527) ;  /* 0xfffffffc00ec0947 */ /* 0x001fea000383ffff */
.L_x_526:
[----:B------:R-:W-:Y:S05]  /*d400*/  BSYNC.RECONVERGENT B0 ;  /* 0x0000000000007941 */ /* 0x000fea0003800200 */
.L_x_525:
        /* <DEDUP_REMOVED lines=15> */
.L_x_529:
        /* <DEDUP_REMOVED lines=77> */
.L_x_528:
        /* <DEDUP_REMOVED lines=52> */
.L_x_530:
        /* <DEDUP_REMOVED lines=27> */
.L_x_531:
        /* <DEDUP_REMOVED lines=12> */
.L_x_532:
[----:B------:R-:W-:Y:S05]  /*df80*/  BSYNC.RECONVERGENT B0 ;  /* 0x0000000000007941 */ /* 0x000fea0003800200 */
.L_x_524:
        /* <DEDUP_REMOVED lines=17> */
.L_x_538:
        /* <DEDUP_REMOVED lines=57> */
.L_x_534:
[----:B------:R-:W-:Y:S05]  /*e430*/  BSYNC.RECONVERGENT B0 ;  /* 0x0000000000007941 */ /* 0x000fea0003800200 */
.L_x_533:
        /* <DEDUP_REMOVED lines=32> */
.L_x_535:
        /* <DEDUP_REMOVED lines=16> */
.L_x_537:
[----:B------:R-:W-:Y:S05]  /*e740*/  BSYNC.RECONVERGENT B0 ;  /* 0x0000000000007941 */ /* 0x000fea0003800200 */
.L_x_536:
        /* <DEDUP_REMOVED lines=10> */
.L_x_515:
        /* <DEDUP_REMOVED lines=16> */
.L_x_541:
[----:B------:R-:W-:Y:S05]  /*e8f0*/  BSYNC.RECONVERGENT B0 ;  /* 0x0000000000007941 */ /* 0x000fea0003800200 */
.L_x_540:
        /* <DEDUP_REMOVED lines=11> */
.L_x_543:
[----:B------:R-:W2:Y:S04]  /*e9b0*/  LDG.E.STRONG.GPU R5, desc[UR10][R2.64] ;  /* 0x0000000a02057981 */ /* 0x000ea8000c1ef900 */
[----:B--2---:R-:W-:Y:S01]  /*e9c0*/  CCTL.IVALL ;  /* 0x00000000ff00798f */ /* 0x004fe20002000000 */
[----:B------:R-:W-:Y:S05]  /*e9d0*/  YIELD ;  /* 0x0000000000007946 */ /* 0x000fea0003800000 */
[----:B------:R-:W-:-:S13]  /*e9e0*/  ISETP.NE.AND P0, PT, R5, R0, PT ;  /* 0x000000000500720c */ /* 0x000fda0003f05270 */
[----:B------:R-:W-:Y:S05]  /*e9f0*/  @P0 BRA `(.L_x_543) ;  /* 0xfffffffc00ec0947 */ /* 0x000fea000383ffff */
.L_x_542:
        /* <DEDUP_REMOVED lines=77> */
.L_x_546:
        /* <DEDUP_REMOVED lines=31> */
.L_x_545:
[----:B------:R-:W-:Y:S05]  /*f0c0*/  BSYNC.RECONVERGENT B0 ;  /* 0x0000000000007941 */ /* 0x000fea0003800200 */
.L_x_544:
        /* <DEDUP_REMOVED lines=10> */
.L_x_547:
        /* <DEDUP_REMOVED lines=87> */
.L_x_548:
        /* <DEDUP_REMOVED lines=10> */
.L_x_4746:


//--------------------- .text._Z35group_norm_nhwc_bwd_one_pass_kernelI11Bf16IOFp16WLi512ELi98ELi392EEv26Group_norm_nhwc_bwd_params --------------------------
	.section	.text._Z35group_norm_nhwc_bwd_one_pass_kernelI11Bf16IOFp16WLi512ELi98ELi392EEv26Group_norm_nhwc_bwd_params,"ax",@progbits
	.align	128
        .global         _Z35group_norm_nhwc_bwd_one_pass_kernelI11Bf16IOFp16WLi512ELi98ELi392EEv26Group_norm_nhwc_bwd_params
        .type           _Z35group_norm_nhwc_bwd_one_pass_kernelI11Bf16IOFp16WLi512ELi98ELi392EEv26Group_norm_nhwc_bwd_params,@function
        .size           _Z35group_norm_nhwc_bwd_one_pass_kernelI11Bf16IOFp16WLi512ELi98ELi392EEv26Group_norm_nhwc_bwd_params,(.L_x_4747 - _Z35group_norm_nhwc_bwd_one_pass_kernelI11Bf16IOFp16WLi512ELi98ELi392EEv26Group_norm_nhwc_bwd_params)
        .other          _Z35group_norm_nhwc_bwd_one_pass_kernelI11Bf16IOFp16WLi512ELi98ELi392EEv26Group_norm_nhwc_bwd_params,@"STO_CUDA_ENTRY STV_DEFAULT"
_Z35group_norm_nhwc_bwd_one_pass_kernelI11Bf16IOFp16WLi512ELi98ELi392EEv26Group_norm_nhwc_bwd_params:
.text._Z35group_norm_nhwc_bwd_one_pass_kernelI11Bf16IOFp16WLi512ELi98ELi392EEv26Group_norm_nhwc_bwd_params:
        /* <DEDUP_REMOVED lines=28> */
.L_x_573:
        /* <DEDUP_REMOVED lines=1492> */
[----:B------:R0:W-:Y:S01]  /*5f00*/  STL.64 [R1+0x740], R36 ;  /* 0x0007402401007387 */ /* 0x0001e20000100a00 */
[-C--:B-1----:R-:W-:Y:S02]  /*5f10*/  @!P6 IMAD R46, R46, R64.reuse, RZ ;  /* 0x000000402e2ee224 */ /* 0x082fe400078e02ff */
[----:B------:R-:W-:-:S04]  /*5f20*/  @!P6 IMAD.WIDE.U32 R66, R0, R64, R66 ;  /* 0x000000400042e225 */ /* 0x000fc800078e0042 */
[----:B------:R-:W-:Y:S01]  /*5f30*/  @!P6 IMAD R65, R0, R65, R46 ;  /* 0x000000410041e224 */ /* 0x000fe200078e022e */
[----:B------:R-:W-:-:S04]  /*5f40*/  @!P6 SHF.L.U32 R46, R66, 0x1, RZ ;  /* 0x00000001422ee819 */ /* 0x000fc800000006ff */
[----:B------:R-:W-:Y:S02]  /*5f50*/  @!P6 IADD3 R0, PT, PT, R67, R65, RZ ;  /* 0x000000414300e210 */ /* 0x000fe40007ffe0ff */
[----:B------:R-:W-:Y:S02]  /*5f60*/  @P1 LOP3.LUT R47, R47, 0x80000000, RZ, 0xfc, !PT ;  /* 0x800000002f2f1812 */ /* 0x000fe400078efcff */
[----:B------:R-:W-:Y:S02]  /*5f70*/  @!P6 SHF.L.U64.HI R0, R66, 0x1, R0 ;  /* 0x000000014200e819 */ /* 0x000fe40000010200 */
[----:B0-----:R-:W-:Y:S01]  /*5f80*/  @!P6 IADD3 R36, P1, PT, R46, R26, RZ ;  /* 0x0000001a2e24e210 */ /* 0x001fe20007f3e0ff */
[----:B------:R0:W-:Y:S03]  /*5f90*/  STL [R1+0x728], R37 ;  /* 0x0007282501007387 */ /* 0x0001e60000100800 */
[----:B0-----:R-:W-:-:S02]  /*5fa0*/  @!P6 IADD3.X R37, PT, PT, R0, R27, RZ, P1, !PT ;  /* 0x0000001b0025e210 */ /* 0x001fc40000ffe4ff */
        /* <DEDUP_REMOVED lines=28> */
[----:B------:R-:W3:Y:S04]  /*6170*/  @!P0 LDG.E R0, desc[UR10][R60.64] ;  /* 0x0000000a3c008981 */ /* 0x000ee8000c1e1900 */
[----:B------:R-:W-:Y:S01]  /*6180*/  STL [R1+0x968], R48 ;  /* 0x0009683001007387 */ /* 0x000fe20000100800 */
[----:B0-----:R-:W-:-:S03]  /*6190*/  MOV R34, R6 ;  /* 0x0000000600227202 */ /* 0x001fc60000000f00 */
[----:B------:R-:W-:Y:S01]  /*61a0*/  STL [R1+0x970], R48 ;  /* 0x0009703001007387 */ /* 0x000fe20000100800 */
[----:B------:R-:W-:-:S03]  /*61b0*/  MOV R35, R7 ;  /* 0x0000000700237202 */ /* 0x000fc60000000f00 */
        /* <DEDUP_REMOVED lines=55> */
[----:B------:R-:W-:Y:S04]  /*6530*/  STL [R1+0x924], R51 ;  /* 0x0009243301007387 */ /* 0x000fe80000100800 */
[----:B------:R-:W2:Y:S04]  /*6540*/  LDL.LU.64 R6, [R1+0x9a0] ;  /* 0x0009a00001067983 */ /* 0x000ea80000300a00 */
        /* <DEDUP_REMOVED lines=11> */
[----:B------:R0:W-:Y:S02]  /*6600*/  STL.S16 [R1+0x28c], R26 ;  /* 0x00028c1a01007387 */ /* 0x0001e40000100600 */
[----:B0-----:R-:W-:-:S06]  /*6610*/  HFMA2 R26, -RZ, RZ, 0, 0 ;  /* 0x00000000ff1a7431 */ /* 0x001fcc00000001ff */
[----:B--2---:R0:W2:Y:S01]  /*6620*/  @!P4 LDG.E R26, desc[UR10][R6.64] ;  /* 0x0000000a061ac981 */ /* 0x0040a2000c1e1900 */
[----:B----4-:R-:W-:-:S04]  /*6630*/  PRMT R50, RZ, 0x7610, R50 ;  /* 0x00007610ff327816 */ /* 0x010fc80000000032 */
[----:B------:R-:W-:-:S05]  /*6640*/  @!P0 PRMT R50, R0, 0x7610, R50 ;  /* 0x0000761000328816 */ /* 0x000fca0000000032 */
[----:B------:R1:W-:Y:S04]  /*6650*/  STL.S16 [R1+0x284], R50 ;  /* 0x0002843201007387 */ /* 0x0003e80000100600 */
[----:B-1----:R-:W3:Y:S01]  /*6660*/  LDL.LU R50, [R1+0x990] ;  /* 0x0009900001327983 */ /* 0x002ee20000300800 */
[----:B0-----:R-:W-:-:S06]  /*6670*/  MOV R6, RZ ;  /* 0x000000ff00067202 */ /* 0x001fcc0000000f00 */
        /* <DEDUP_REMOVED lines=381> */
[----:B------:R-:W-:Y:S02]  /*7e50*/  @!P4 PRMT R51, R24, 0x7632, R51 ;  /* 0x000076321833c816 */ /* 0x000fe40000000033 */
[----:B------:R-:W-:-:S03]  /*7e60*/  PRMT R69, RZ, 0x7610, R69 ;  /* 0x00007610ff457816 */ /* 0x000fc60000000045 */
[----:B------:R0:W-:Y:S01]  /*7e70*/  STL.S16 [R1+0x484], R51 ;  /* 0x0004843301007387 */ /* 0x0001e20000100600 */
[----:B------:R-:W-:-:S03]  /*7e80*/  @!P2 PRMT R69, R20, 0x7632, R69 ;  /* 0x000076321445a816 */ /* 0x000fc60000000045 */
[----:B0-----:R-:W3:Y:S04]  /*7e90*/  LDL.LU R51, [R1+0x924] ;  /* 0x0009240001337983 */ /* 0x001ee80000300800 */
[----:B------:R0:W-:Y:S04]  /*7ea0*/  STL.S16 [R1+0x494], R69 ;  /* 0x0004944501007387 */ /* 0x0001e80000100600 */
[----:B0-----:R-:W3:Y:S01]  /*7eb0*/  LDL.LU R69, [R1+0x934] ;  /* 0x0009340001457983 */ /* 0x001ee20000300800 */
[----:B------:R-:W-:Y:S02]  /*7ec0*/  PRMT R9, RZ, 0x7610, R9 ;  /* 0x00007610ff097816 */ /* 0x000fe40000000009 */
[----:B------:R-:W-:-:S02]  /*7ed0*/  @!P4 PRMT R43, R27, 0x7632, R43 ;  /* 0x000076321b2bc816 */ /* 0x000fc4000000002b */
        /* <DEDUP_REMOVED lines=13> */
[----:B------:R-:W-:-:S04]  /*7fb0*/  PRMT R69, RZ, 0x7610, R69 ;  /* 0x00007610ff457816 */ /* 0x000fc80000000045 */
[----:B------:R-:W-:Y:S01]  /*7fc0*/  @!P3 PRMT R69, R22, 0x7632, R69 ;  /* 0x000076321645b816 */ /* 0x000fe20000000045 */
[----:B0-----:R-:W3:Y:S04]  /*7fd0*/  LDL.LU R51, [R1+0x91c] ;  /* 0x00091c0001337983 */ /* 0x001ee80000300800 */
[----:B------:R0:W-:Y:S04]  /*7fe0*/  STL.S16 [R1+0x490], R69 ;  /* 0x0004904501007387 */ /* 0x0001e80000100600 */
[----:B0-----:R-:W2:Y:S01]  /*7ff0*/  LDL.LU R69, [R1+0x92c] ;  /* 0x00092c0001457983 */ /* 0x001ea20000300800 */
[----:B------:R-:W-:-:S02]  /*8000*/  PRMT R8, RZ, 0x7610, R8 ;  /* 0x00007610ff087816 */ /* 0x000fc40000000008 */
[----:B------:R-:W-:Y:S02]  /*8010*/  PRMT R40, RZ, 0x7610, R40 ;  /* 0x00007610ff287816 */ /* 0x000fe40000000028 */
[----:B------:R-:W-:Y:S02]  /*8020*/  @!P1 PRMT R8, R18, 0x7610, R8 ;  /* 0x0000761012089816 */ /* 0x000fe40000000008 */
[----:B------:R-:W-:Y:S02]  /*8030*/  LOP3.LUT P1, RZ, R47, 0x2, RZ, 0xc0, !PT ;  /* 0x000000022fff7812 */ /* 0x000fe4000782c0ff */
        /* <DEDUP_REMOVED lines=22> */
[----:B------:R-:W-:-:S02]  /*81a0*/  @!P0 PRMT R51, R30, 0x7632, R51 ;  /* 0x000076321e338816 */ /* 0x000fc40000000033 */
[----:B--2---:R-:W-:-:S03]  /*81b0*/  LOP3.LUT P3, RZ, R69, 0x80000000, RZ, 0xc0, !PT ;  /* 0x8000000045ff7812 */ /* 0x004fc6000786c0ff */
[----:B------:R0:W-:Y:S04]  /*81c0*/  STL.S16 [R1+0x458], R51 ;  /* 0x0004583301007387 */ /* 0x0001e80000100600 */
[----:B0-----:R-:W2:Y:S06]  /*81d0*/  LDL.LU R51, [R1+0x908] ;  /* 0x0009080001337983 */ /* 0x001eac0000300800 */
        /* <DEDUP_REMOVED lines=65> */
[----:B------:R1:W-:Y:S04]  /*85f0*/  STL [R1+0x140], R49 ;  /* 0x0001403101007387 */ /* 0x0003e80000100800 */
[----:B------:R1:W-:Y:S01]  /*8600*/  STL [R1+0x134], R4 ;  /* 0x0001340401007387 */ /* 0x0003e20000100800 */
[----:B0-----:R-:W-:-:S02]  /*8610*/  PRMT R67, RZ, 0x7610, R67 ;  /* 0x00007610ff437816 */ /* 0x001fc40000000043 */
[----:B-1----:R-:W-:Y:S01]  /*8620*/  PRMT R49, RZ, 0x7610, R49 ;  /* 0x00007610ff317816 */ /* 0x002fe20000000031 */
[----:B------:R0:W-:Y:S01]  /*8630*/  STL [R1+0x12c], R12 ;  /* 0x00012c0c01007387 */ /* 0x0001e20000100800 */
[----:B------:R-:W-:Y:S02]  /*8640*/  @!P4 PRMT R67, R15, 0x7632, R67 ;  /* 0x000076320f43c816 */ /* 0x000fe40000000043 */
[----:B------:R-:W-:Y:S02]  /*8650*/  PRMT R4, RZ, 0x7610, R4 ;  /* 0x00007610ff047816 */ /* 0x000fe40000000004 */
[----:B------:R-:W-:Y:S02]  /*8660*/  @!P1 PRMT R49, R42, 0x7632, R49 ;  /* 0x000076322a319816 */ /* 0x000fe40000000031 */
[----:B------:R-:W-:Y:S02]  /*8670*/  @!P0 PRMT R4, R33, 0x7632, R4 ;  /* 0x0000763221048816 */ /* 0x000fe40000000004 */
[----:B0-----:R-:W-:-:S02]  /*8680*/  PRMT R12, RZ, 0x7610, R12 ;  /* 0x00007610ff0c7816 */ /* 0x001fc4000000000c */
[C---:B------:R-:W-:Y:S01]  /*8690*/  LOP3.LUT P0, RZ, R69.reuse, 0x8000000, RZ, 0xc0, !PT ;  /* 0x0800000045ff7812 */ /* 0x040fe2000780c0ff */
[----:B------:R0:W-:Y:S01]  /*86a0*/  STL.S16 [R1+0x520], R67 ;  /* 0x0005204301007387 */ /* 0x0001e20000100600 */
[----:B------:R-:W-:Y:S02]  /*86b0*/  @!P5 PRMT R12, R26, 0x7610, R12 ;  /* 0x000076101a0cd816 */ /* 0x000fe4000000000c */
[----:B------:R-:W-:Y:S01]  /*86c0*/  LOP3.LUT P5, RZ, R69, 0x20000000, RZ, 0xc0, !PT ;  /* 0x2000000045ff7812 */ /* 0x000fe200078ac0ff */
[----:B------:R1:W-:Y:S01]  /*86d0*/  STL.S16 [R1+0x510], R49 ;  /* 0x0005103101007387 */ /* 0x0003e20000100600 */
[----:B0-----:R-:W-:Y:S02]  /*86e0*/  HFMA2 R67, -RZ, RZ, 0, 0 ;  /* 0x00000000ff437431 */ /* 0x001fe400000001ff */
[----:B-1----:R-:W-:Y:S01]  /*86f0*/  HFMA2 R49, -RZ, RZ, 0, 0 ;  /* 0x00000000ff317431 */ /* 0x002fe200000001ff */
[----:B------:R0:W-:Y:S04]  /*8700*/  STL.S16 [R1+0x52c], R4 ;  /* 0x00052c0401007387 */ /* 0x0001e80000100600 */
[----:B------:R1:W-:Y:S04]  /*8710*/  STL [R1+0x3c], R5 ;  /* 0x00003c0501007387 */ /* 0x0003e80000100800 */
[----:B---3--:R3:W3:Y:S01]  /*8720*/  @!P6 LDG.E R67, desc[UR10][R52.64] ;  /* 0x0000000a3443e981 */ /* 0x0086e2000c1e1900 */
[----:B0-----:R-:W-:Y:S01]  /*8730*/  MOV R4, RZ ;  /* 0x000000ff00047202 */ /* 0x001fe20000000f00 */
[----:B-1----:R-:W-:-:S05]  /*8740*/  HFMA2 R5, -RZ, RZ, 0, 0 ;  /* 0x00000000ff057431 */ /* 0x002fca00000001ff */
[----:B------:R-:W3:Y:S04]  /*8750*/  @!P5 LDG.E R4, desc[UR10][R34.64] ;  /* 0x0000000a2204d981 */ /* 0x000ee8000c1e1900 */
[----:B------:R-:W3:Y:S04]  /*8760*/  LDL.LU R52, [R1+0x8f0] ;  /* 0x0008f00001347983 */ /* 0x000ee80000300800 */
[----:B------:R-:W3:Y:S04]  /*8770*/  @!P5 LDG.E R5, desc[UR10][R56.64] ;  /* 0x0000000a3805d981 */ /* 0x000ee8000c1e1900 */
[----:B------:R-:W3:Y:S04]  /*8780*/  LDL.LU.64 R34, [R1+0x278] ;  /* 0x0002780001227983 */ /* 0x000ee80000300a00 */
[----:B------:R-:W3:Y:S01]  /*8790*/  LDL.LU.64 R56, [R1+0x270] ;  /* 0x0002700001387983 */ /* 0x000ee20000300a00 */
[----:B----4-:R-:W-:-:S04]  /*87a0*/  PRMT R68, RZ, 0x7610, R68 ;  /* 0x00007610ff447816 */ /* 0x010fc80000000044 */
[----:B------:R-:W-:-:S05]  /*87b0*/  @!P4 PRMT R68, R38, 0x7610, R68 ;  /* 0x000076102644c816 */ /* 0x000fca0000000044 */
[----:B------:R0:W-:Y:S04]  /*87c0*/  STL.S16 [R1+0x280], R68 ;  /* 0x0002804401007387 */ /* 0x0001e80000100600 */
[----:B0-----:R-:W4:Y:S01]  /*87d0*/  LDL.LU R68, [R1+0x8f8] ;  /* 0x0008f80001447983 */ /* 0x001f220000300800 */
[----:B--2---:R-:W-:-:S04]  /*87e0*/  PRMT R51, RZ, 0x7610, R51 ;  /* 0x00007610ff337816 */ /* 0x004fc80000000033 */
[----:B------:R-:W-:Y:S01]  /*87f0*/  @!P1 PRMT R51, R40, 0x7632, R51 ;  /* 0x0000763228339816 */ /* 0x000fe20000000033 */
[----:B------:R0:W2:Y:S04]  /*8800*/  @!P0 LDG.E R49, desc[UR10][R54.64] ;  /* 0x0000000a36318981 */ /* 0x0000a8000c1e1900 */
[----:B------:R1:W-:Y:S04]  /*8810*/  STL.S16 [R1+0x3fc], R51 ;  /* 0x0003fc3301007387 */ /* 0x0003e80000100600 */
[----:B------:R-:W0:Y:S04]  /*8820*/  LDL.LU R54, [R1+0x8e8] ;  /* 0x0008e80001367983 */ /* 0x000e280000300800 */
[----:B-1----:R-:W2:Y:S04]  /*8830*/  LDL.LU R51, [R1+0x8ec] ;  /* 0x0008ec0001337983 */ /* 0x002ea80000300800 */
[----:B------:R1:W-:Y:S04]  /*8840*/  STL [R1+0x138], R14 ;  /* 0x0001380e01007387 */ /* 0x0003e80000100800 */
[----:B------:R1:W-:Y:S02]  /*8850*/  STL [R1+0x40], R50 ;  /* 0x0000403201007387 */ /* 0x0003e40000100800 */
[----:B-1----:R-:W-:-:S02]  /*8860*/  PRMT R14, RZ, 0x7610, R14 ;  /* 0x00007610ff0e7816 */ /* 0x002fc4000000000e */
[----:B------:R-:W-:Y:S02]  /*8870*/  PRMT R50, RZ, 0x7610, R50 ;  /* 0x00007610ff327816 */ /* 0x000fe40000000032 */
[----:B------:R-:W-:Y:S02]  /*8880*/  @!P3 PRMT R14, R32, 0x7610, R14 ;  /* 0x00007610200eb816 */ /* 0x000fe4000000000e */
[----:B------:R-:W-:Y:S02]  /*8890*/  LOP3.LUT P3, RZ, R69, 0x4000000, RZ, 0xc0, !PT ;  /* 0x0400000045ff7812 */ /* 0x000fe4000786c0ff */
[----:B------:R-:W-:Y:S01]  /*88a0*/  @!P1 PRMT R50, R42, 0x7610, R50 ;  /* 0x000076102a329816 */ /* 0x000fe20000000032 */
[----:B------:R-:W-:Y:S04]  /*88b0*/  STL [R1+0x78c], R58 ;  /* 0x00078c3a01007387 */ /* 0x000fe80000100800 */
[----:B------:R-:W-:Y:S04]  /*88c0*/  STL [R1+0x798], R58 ;  /* 0x0007983a01007387 */ /* 0x000fe80000100800 */
[----:B------:R-:W-:Y:S04]  /*88d0*/  STL [R1+0x7a4], R58 ;  /* 0x0007a43a01007387 */ /* 0x000fe80000100800 */
[----:B------:R-:W-:Y:S04]  /*88e0*/  STL [R1+0x7b0], R58 ;  /* 0x0007b03a01007387 */ /* 0x000fe80000100800 */
[----:B------:R-:W-:Y:S04]  /*88f0*/  STL [R1+0x7bc], R58 ;  /* 0x0007bc3a01007387 */ /* 0x000fe80000100800 */
[----:B------:R-:W-:Y:S04]  /*8900*/  STL [R1+0x7c8], R58 ;  /* 0x0007c83a01007387 */ /* 0x000fe80000100800 */
[----:B------:R-:W-:Y:S01]  /*8910*/  STL [R1+0x7d4], R58 ;  /* 0x0007d43a01007387 */ /* 0x000fe20000100800 */
[----:B---3--:R-:W-:-:S03]  /*8920*/  PRMT R52, RZ, 0x7610, R52 ;  /* 0x00007610ff347816 */ /* 0x008fc60000000034 */
[----:B------:R-:W-:Y:S04]  /*8930*/  STL [R1+0x7e0], R58 ;  /* 0x0007e03a01007387 */ /* 0x000fe80000100800 */
[----:B------:R-:W-:Y:S01]  /*8940*/  STL [R1+0x7ec], R58 ;  /* 0x0007ec3a01007387 */ /* 0x000fe20000100800 */
[----:B------:R-:W-:-:S03]  /*8950*/  @!P1 PRMT R52, R40, 0x7610, R52 ;  /* 0x0000761028349816 */ /* 0x000fc60000000034 */
        /* <DEDUP_REMOVED lines=18> */
[----:B------:R3:W-:Y:S01]  /*8a80*/  STL.S16 [R1+0x50c], R50 ;  /* 0x00050c3201007387 */ /* 0x0007e20000100600 */
[----:B-1----:R-:W-:-:S02]  /*8a90*/  PRMT R58, RZ, 0x7610, R58 ;  /* 0x00007610ff3a7816 */ /* 0x002fc4000000003a */
[----:B---3--:R-:W-:Y:S02]  /*8aa0*/  MOV R50, RZ ;  /* 0x000000ff00327202 */ /* 0x008fe40000000f00 */
[----:B------:R-:W-:Y:S01]  /*8ab0*/  @!P2 PRMT R58, R43, 0x7632, R58 ;  /* 0x000076322b3aa816 */ /* 0x000fe2000000003a */
[----:B------:R1:W-:Y:S04]  /*8ac0*/  STL.S16 [R1+0x27c], R52 ;  /* 0x00027c3401007387 */ /* 0x0003e80000100600 */
[----:B------:R-:W3:Y:S04]  /*8ad0*/  @!P3 LDG.E R50, desc[UR10][R56.64] ;  /* 0x0000000a3832b981 */ /* 0x000ee8000c1e1900 */
[----:B-1----:R-:W3:Y:S04]  /*8ae0*/  LDL.LU.64 R52, [R1+0x268] ;  /* 0x0002680001347983 */ /* 0x002ee80000300a00 */
[----:B------:R-:W3:Y:S01]  /*8af0*/  LDL.LU.64 R56, [R1+0x4e8] ;  /* 0x0004e80001387983 */ /* 0x000ee20000300a00 */
[----:B----4-:R-:W-:-:S04]  /*8b00*/  PRMT R68, RZ, 0x7610, R68 ;  /* 0x00007610ff447816 */ /* 0x010fc80000000044 */
[----:B------:R-:W-:-:S05]  /*8b10*/  @!P4 PRMT R68, R15, 0x7610, R68 ;  /* 0x000076100f44c816 */ /* 0x000fca0000000044 */
[----:B------:R1:W-:Y:S02]  /*8b20*/  STL.S16 [R1+0x508], R68 ;  /* 0x0005084401007387 */ /* 0x0003e40000100600 */
[----:B-1----:R-:W-:Y:S02]  /*8b30*/  MOV R68, RZ ;  /* 0x000000ff00447202 */ /* 0x002fe40000000f00 */
[----:B0-----:R-:W-:Y:S02]  /*8b40*/  PRMT R54, RZ, 0x7610, R54 ;  /* 0x00007610ff367816 */ /* 0x001fe40000000036 */
[----:B--2---:R-:W-:Y:S02]  /*8b50*/  PRMT R51, RZ, 0x7610, R51 ;  /* 0x00007610ff337816 */ /* 0x004fe40000000033 */
[----:B------:R-:W2:Y:S01]  /*8b60*/  @!P0 LDG.E R68, desc[UR10][R34.64] ;  /* 0x0000000a22448981 */ /* 0x000ea2000c1e1900 */
[----:B------:R-:W-:Y:S02]  /*8b70*/  @!P2 PRMT R54, R43, 0x7610, R54 ;  /* 0x000076102b36a816 */ /* 0x000fe40000000036 */
[----:B------:R-:W-:Y:S01]  /*8b80*/  @!P2 PRMT R51, R44, 0x7610, R51 ;  /* 0x000076102c33a816 */ /* 0x000fe20000000033 */
[----:B------:R-:W4:Y:S04]  /*8b90*/  LDL.LU.64 R34, [R1+0x4f0] ;  /* 0x0004f00001227983 */ /* 0x000f280000300a00 */
[----:B------:R0:W-:Y:S04]  /*8ba0*/  STL.S16 [R1+0x274], R54 ;  /* 0x0002743601007387 */ /* 0x0001e80000100600 */
[----:B0-----:R-:W2:Y:S04]  /*8bb0*/  LDL.LU.64 R54, [R1+0x4d0] ;  /* 0x0004d00001367983 */ /* 0x001ea80000300a00 */
[----:B------:R-:W-:Y:S04]  /*8bc0*/  STL.S16 [R1+0x278], R58 ;  /* 0x0002783a01007387 */ /* 0x000fe80000100600 */
[----:B------:R0:W-:Y:S04]  /*8bd0*/  STL.S16 [R1+0x500], R51 ;  /* 0x0005003301007387 */ /* 0x0001e80000100600 */
[----:B------:R1:W-:Y:S04]  /*8be0*/  STL [R1+0x48], R16 ;  /* 0x0000481001007387 */ /* 0x0003e80000100800 */
[----:B------:R4:W-:Y:S04]  /*8bf0*/  STL [R1+0x144], R17 ;  /* 0x0001441101007387 */ /* 0x0009e80000100800 */
[----:B0-----:R-:W3:Y:S01]  /*8c00*/  LDL.LU R51, [R1+0x8e0] ;  /* 0x0008e00001337983 */ /* 0x001ee20000300800 */
[----:B-1----:R-:W-:Y:S01]  /*8c10*/  HFMA2 R16, -RZ, RZ, 0, 0 ;  /* 0x00000000ff107431 */ /* 0x002fe200000001ff */
[----:B------:R-:W-:-:S02]  /*8c20*/  LOP3.LUT P4, RZ, R69, 0x2000000, RZ, 0xc0, !PT ;  /* 0x0200000045ff7812 */ /* 0x000fc4000788c0ff */
[----:B------:R0:W-:Y:S04]  /*8c30*/  STL [R1+0x4c], R18 ;  /* 0x00004c1201007387 */ /* 0x0001e80000100800 */
[----:B------:R-:W2:Y:S04]  /*8c40*/  LDL.LU R58, [R1+0x8e4] ;  /* 0x0008e400013a7983 */ /* 0x000ea80000300800 */
[----:B----4-:R1:W4:Y:S01]  /*8c50*/  @!P3 LDG.E R16, desc[UR10][R34.64] ;  /* 0x0000000a2210b981 */ /* 0x010322000c1e1900 */
[----:B------:R-:W-:Y:S02]  /*8c60*/  LOP3.LUT P3, RZ, R48, 0x80, RZ, 0xc0, !PT ;  /* 0x0000008030ff7812 */ /* 0x000fe4000786c0ff */
[----:B---3--:R-:W-:-:S02]  /*8c70*/  PRMT R51, RZ, 0x7610, R51 ;  /* 0x00007610ff337816 */ /* 0x008fc40000000033 */
[----:B------:R-:W-:Y:S01]  /*8c80*/  PRMT R17, RZ, 0x7610, R17 ;  /* 0x00007610ff117816 */ /* 0x000fe20000000011 */
[----:B0-----:R-:W-:-:S08]  /*8c90*/  HFMA2 R18, -RZ, RZ, 0, 0 ;  /* 0x00000000ff127431 */ /* 0x001fd000000001ff */
[----:B------:R-:W-:Y:S01]  /*8ca0*/  @!P3 PRMT R51, R3, 0x7610, R51 ;  /* 0x000076100333b816 */ /* 0x000fe20000000033 */
[----:B------:R-:W1:Y:S04]  /*8cb0*/  LDL.LU R34, [R1+0x8dc] ;  /* 0x0008dc0001227983 */ /* 0x000e680000300800 */
[----:B------:R0:W-:Y:S01]  /*8cc0*/  STL.S16 [R1+0x4f0], R51 ;  /* 0x0004f03301007387 */ /* 0x0001e20000100600 */
[----:B------:R-:W-:-:S03]  /*8cd0*/  @!P2 PRMT R17, R44, 0x7632, R17 ;  /* 0x000076322c11a816 */ /* 0x000fc60000000011 */
[----:B------:R-:W3:Y:S04]  /*8ce0*/  @!P4 LDG.E R18, desc[UR10][R56.64] ;  /* 0x0000000a3812c981 */ /* 0x000ee8000c1e1900 */
[----:B0-----:R-:W2:Y:S04]  /*8cf0*/  LDL.LU R51, [R1+0x8d4] ;  /* 0x0008d40001337983 */ /* 0x001ea80000300800 */
[----:B------:R0:W-:Y:S01]  /*8d00*/  STL.S16 [R1+0x504], R17 ;  /* 0x0005041101007387 */ /* 0x0001e20000100600 */
[----:B-1----:R-:W-:-:S03]  /*8d10*/  PRMT R34, RZ, 0x7610, R34 ;  /* 0x00007610ff227816 */ /* 0x002fc60000000022 */
[----:B------:R1:W-:Y:S01]  /*8d20*/  STL [R1+0x148], R19 ;  /* 0x0001481301007387 */ /* 0x0003e20000100800 */
[----:B0-----:R-:W-:-:S03]  /*8d30*/  MOV R17, RZ ;  /* 0x000000ff00117202 */ /* 0x001fc60000000f00 */
[----:B------:R0:W-:Y:S04]  /*8d40*/  STL [R1+0x14c], R21 ;  /* 0x00014c1501007387 */ /* 0x0001e80000100800 */
[----:B------:R-:W3:Y:S01]  /*8d50*/  @!P4 LDG.E R17, desc[UR10][R52.64] ;  /* 0x0000000a3411c981 */ /* 0x000ee2000c1e1900 */
[----:B------:R-:W-:Y:S02]  /*8d60*/  LOP3.LUT P4, RZ, R48, 0x40, RZ, 0xc0, !PT ;  /* 0x0000004030ff7812 */ /* 0x000fe4000788c0ff */
[----:B------:R-:W-:Y:S01]  /*8d70*/  LOP3.LUT P1, RZ, R69, 0x1000000, RZ, 0xc0, !PT ;  /* 0x0100000045ff7812 */ /* 0x000fe2000782c0ff */
[----:B------:R-:W-:Y:S01]  /*8d80*/  STL [R1+0x50], R20 ;  /* 0x0000501401007387 */ /* 0x000fe20000100800 */
[----:B--2---:R-:W-:Y:S02]  /*8d90*/  PRMT R51, RZ, 0x7610, R51 ;  /* 0x00007610ff337816 */ /* 0x004fe40000000033 */
[----:B------:R-:W-:Y:S01]  /*8da0*/  @!P3 PRMT R34, R45, 0x7610, R34 ;  /* 0x000076102d22b816 */ /* 0x000fe20000000022 */
[----:B------:R-:W2:Y:S01]  /*8db0*/  LDL.LU.64 R56, [R1+0x4c8] ;  /* 0x0004c80001387983 */ /* 0x000ea20000300a00 */
[----:B-1----:R-:W-:-:S02]  /*8dc0*/  PRMT R19, RZ, 0x7610, R19 ;  /* 0x00007610ff137816 */ /* 0x002fc40000000013 */
[----:B0-----:R-:W-:Y:S01]  /*8dd0*/  PRMT R21, RZ, 0x7610, R21 ;  /* 0x00007610ff157816 */ /* 0x001fe20000000015 */
[----:B------:R-:W4:Y:S02]  /*8de0*/  LDL.LU.64 R52, [R1+0x4d8] ;  /* 0x0004d80001347983 */ /* 0x000f240000300a00 */
[----:B------:R-:W-:-:S05]  /*8df0*/  @!P4 PRMT R51, R46, 0x7610, R51 ;  /* 0x000076102e33c816 */ /* 0x000fca0000000033 */
[----:B------:R0:W-:Y:S04]  /*8e00*/  STL.S16 [R1+0x260], R51 ;  /* 0x0002603301007387 */ /* 0x0001e80000100600 */
[----:B0-----:R-:W3:Y:S02]  /*8e10*/  LDL.LU R51, [R1+0x8d0] ;  /* 0x0008d00001337983 */ /* 0x001ee40000300800 */
[----:B---3--:R-:W-:-:S04]  /*8e20*/  PRMT R51, RZ, 0x7610, R51 ;  /* 0x00007610ff337816 */ /* 0x008fc80000000033 */
[----:B------:R-:W-:-:S05]  /*8e30*/  @!P4 PRMT R51, R2, 0x7610, R51 ;  /* 0x000076100233c816 */ /* 0x000fca0000000033 */
[----:B------:R0:W-:Y:S04]  /*8e40*/  STL.S16 [R1+0x4d0], R51 ;  /* 0x0004d03301007387 */ /* 0x0001e80000100600 */
[----:B0-----:R-:W3:Y:S04]  /*8e50*/  LDL.LU R51, [R1+0x8c8] ;  /* 0x0008c80001337983 */ /* 0x001ee80000300800 */
[----:B------:R0:W-:Y:S04]  /*8e60*/  STL.S16 [R1+0x26c], R34 ;  /* 0x00026c2201007387 */ /* 0x0001e80000100600 */
[----:B0-----:R-:W2:Y:S01]  /*8e70*/  LDL.LU.64 R34, [R1+0x258] ;  /* 0x0002580001227983 */ /* 0x001ea20000300a00 */
[----:B---3--:R-:W-:-:S04]  /*8e80*/  PRMT R51, RZ, 0x7610, R51 ;  /* 0x00007610ff337816 */ /* 0x008fc80000000033 */
[----:B------:R-:W-:-:S05]  /*8e90*/  @!P5 PRMT R51, R5, 0x7610, R51 ;  /* 0x000076100533d816 */ /* 0x000fca0000000033 */
[----:B------:R0:W-:Y:S04]  /*8ea0*/  STL.S16 [R1+0x4d4], R51 ;  /* 0x0004d43301007387 */ /* 0x0001e80000100600 */
[----:B0-----:R-:W3:Y:S01]  /*8eb0*/  LDL.LU R51, [R1+0x8bc] ;  /* 0x0008bc0001337983 */ /* 0x001ee20000300800 */
[----:B------:R-:W-:Y:S02]  /*8ec0*/  LOP3.LUT P2, RZ, R69, 0x800000, RZ, 0xc0, !PT ;  /* 0x0080000045ff7812 */ /* 0x000fe4000784c0ff */
[----:B------:R-:W-:Y:S02]  /*8ed0*/  @!P3 PRMT R19, R3, 0x7632, R19 ;  /* 0x000076320313b816 */ /* 0x000fe40000000013 */
[----:B------:R-:W-:-:S03]  /*8ee0*/  @!P4 PRMT R21, R2, 0x7632, R21 ;  /* 0x000076320215c816 */ /* 0x000fc60000000015 */
[----:B------:R0:W-:Y:S04]  /*8ef0*/  STL.S16 [R1+0x4f4], R19 ;  /* 0x0004f41301007387 */ /* 0x0001e80000100600 */
[----:B------:R1:W-:Y:S01]  /*8f00*/  STL.S16 [R1+0x4e8], R21 ;  /* 0x0004e81501007387 */ /* 0x0003e20000100600 */
[----:B0-----:R-:W-:Y:S02]  /*8f10*/  MOV R19, RZ ;  /* 0x000000ff00137202 */ /* 0x001fe40000000f00 */
[----:B-1----:R-:W-:-:S04]  /*8f20*/  CS2R R20, SRZ ;  /* 0x0000000000147805 */ /* 0x002fc8000001ff00 */
[----:B------:R-:W4:Y:S04]  /*8f30*/  @!P1 LDG.E R19, desc[UR10][R54.64] ;  /* 0x0000000a36139981 */ /* 0x000f28000c1e1900 */
[----:B--2---:R-:W2:Y:S01]  /*8f40*/  @!P2 LDG.E R21, desc[UR10][R34.64] ;  /* 0x0000000a2215a981 */ /* 0x004ea2000c1e1900 */
[----:B------:R-:W-:-:S03]  /*8f50*/  PRMT R58, RZ, 0x7610, R58 ;  /* 0x00007610ff3a7816 */ /* 0x000fc6000000003a */
        /* <DEDUP_REMOVED lines=9> */
[----:B----4-:R1:W3:Y:S04]  /*8ff0*/  @!P1 LDG.E R20, desc[UR10][R52.64] ;  /* 0x0000000a34149981 */ /* 0x0102e8000c1e1900 */
[----:B0-----:R-:W4:Y:S01]  /*9000*/  LDL.LU R51, [R1+0x8a4] ;  /* 0x0008a40001337983 */ /* 0x001f220000300800 */
[----:B------:R-:W-:Y:S02]  /*9010*/  PRMT R23, RZ, 0x7610, R23 ;  /* 0x00007610ff177816 */ /* 0x000fe40000000017 */
[----:B------:R-:W-:Y:S01]  /*9020*/  @!P3 PRMT R58, R45, 0x7632, R58 ;  /* 0x000076322d3ab816 */ /* 0x000fe2000000003a */
[----:B------:R-:W-:Y:S01]  /*9030*/  HFMA2 R24, -RZ, RZ, 0, 0 ;  /* 0x00000000ff187431 */ /* 0x000fe200000001ff */
[----:B------:R-:W-:Y:S01]  /*9040*/  LOP3.LUT P3, RZ, R69, 0x400000, RZ, 0xc0, !PT ;  /* 0x0040000045ff7812 */ /* 0x000fe2000786c0ff */
[----:B------:R-:W-:Y:S01]  /*9050*/  HFMA2 R22, -RZ, RZ, 0, 0 ;  /* 0x00000000ff167431 */ /* 0x000fe200000001ff */
[----:B------:R-:W-:Y:S01]  /*9060*/  @!P5 PRMT R23, R5, 0x7632, R23 ;  /* 0x000076320517d816 */ /* 0x000fe20000000017 */
[----:B------:R-:W1:Y:S04]  /*9070*/  LDL.LU R52, [R1+0x8c4] ;  /* 0x0008c40001347983 */ /* 0x000e680000300800 */
[----:B------:R0:W-:Y:S04]  /*9080*/  STL.S16 [R1+0x4d8], R23 ;  /* 0x0004d81701007387 */ /* 0x0001e80000100600 */
[----:B------:R1:W3:Y:S02]  /*9090*/  @!P2 LDG.E R22, desc[UR10][R56.64] ;  /* 0x0000000a3816a981 */ /* 0x0002e4000c1e1900 */
[----:B------:R-:W-:-:S02]  /*90a0*/  @P3 LOP3.LUT R48, R48, 0x20, RZ, 0xfc, !PT ;  /* 0x0000002030303812 */ /* 0x000fc400078efcff */
[----:B--2---:R-:W2:Y:S01]  /*90b0*/  @!P3 LDG.E R24, desc[UR10][R34.64] ;  /* 0x0000000a2218b981 */ /* 0x004ea2000c1e1900 */
[----:B0-----:R-:W-:-:S03]  /*90c0*/  MOV R23, RZ ;  /* 0x000000ff00177202 */ /* 0x001fc60000000f00 */
[----:B------:R-:W3:Y:S04]  /*90d0*/  LDL.LU R56, [R1+0x8b8] ;  /* 0x0008b80001387983 */ /* 0x000ee80000300800 */
[----:B------:R0:W2:Y:S01]  /*90e0*/  @!P3 LDG.E R23, desc[UR10][R54.64] ;  /* 0x0000000a3617b981 */ /* 0x0000a2000c1e1900 */
[----:B------:R-:W-:Y:S02]  /*90f0*/  LOP3.LUT P3, RZ, R69, 0x4000000, RZ, 0xc0, !PT ;  /* 0x0400000045ff7812 */ /* 0x000fe4000786c0ff */
[----:B----4-:R-:W-:Y:S01]  /*9100*/  PRMT R51, RZ, 0x7610, R51 ;  /* 0x00007610ff337816 */ /* 0x010fe20000000033 */
[----:B------:R4:W-:Y:S10]  /*9110*/  STL.S16 [R1+0x270], R58 ;  /* 0x0002703a01007387 */ /* 0x0009f40000100600 */
[----:B------:R-:W-:Y:S01]  /*9120*/  @!P3 PRMT R51, R50, 0x7610, R51 ;  /* 0x000076103233b816 */ /* 0x000fe20000000033 */
[----:B------:R-:W0:Y:S04]  /*9130*/  LDL.LU.64 R54, [R1+0x8b0] ;  /* 0x0008b00001367983 */ /* 0x000e280000300a00 */
[----:B------:R1:W-:Y:S04]  /*9140*/  STL.S16 [R1+0x238], R51 ;  /* 0x0002383301007387 */ /* 0x0003e80000100600 */
[----:B----4-:R-:W4:Y:S01]  /*9150*/  LDL.LU R58, [R1+0x8d8] ;  /* 0x0008d800013a7983 */ /* 0x010f220000300800 */
[----:B-1----:R-:W-:-:S03]  /*9160*/  PRMT R52, RZ, 0x7610, R52 ;  /* 0x00007610ff347816 */ /* 0x002fc60000000034 */
[----:B------:R-:W-:Y:S04]  /*9170*/  STL [R1+0x154], R25 ;  /* 0x0001541901007387 */ /* 0x000fe80000100800 */
[----:B------:R-:W2:Y:S01]  /*9180*/  LDL.LU R51, [R1+0x8a0] ;  /* 0x0008a00001337983 */ /* 0x000ea20000300800 */
[----:B------:R-:W-:-:S03]  /*9190*/  @!P5 PRMT R52, R4, 0x7610, R52 ;  /* 0x000076100434d816 */ /* 0x000fc60000000034 */
[----:B------:R-:W-:Y:S01]  /*91a0*/  STL [R1+0x5c], R26 ;  /* 0x00005c1a01007387 */ /* 0x000fe20000100800 */
[----:B---3--:R-:W-:Y:S02]  /*91b0*/  PRMT R56, RZ, 0x7610, R56 ;  /* 0x00007610ff387816 */ /* 0x008fe40000000038 */
[----:B------:R-:W-:Y:S01]  /*91c0*/  LOP3.LUT R48, R48, 0xffffffef, RZ, 0xc0, !PT ;  /* 0xffffffef30307812 */ /* 0x000fe200078ec0ff */
[----:B------:R-:W3:Y:S01]  /*91d0*/  LDL.LU R34, [R1+0x8ac] ;  /* 0x0008ac0001227983 */ /* 0x000ee20000300800 */
[----:B------:R-:W-:-:S03]  /*91e0*/  @!P6 PRMT R56, R66, 0x7610, R56 ;  /* 0x000076104238e816 */ /* 0x000fc60000000038 */
[----:B------:R1:W-:Y:S04]  /*91f0*/  STL.S16 [R1+0x258], R52 ;  /* 0x0002583401007387 */ /* 0x0003e80000100600 */
[----:B------:R1:W-:Y:S04]  /*9200*/  STL.S16 [R1+0x24c], R56 ;  /* 0x00024c3801007387 */ /* 0x0003e80000100600 */
[----:B-1----:R-:W3:Y:S04]  /*9210*/  LDL.LU.64 R52, [R1+0x240] ;  /* 0x0002400001347983 */ /* 0x002ee80000300a00 */
[----:B------:R-:W3:Y:S01]  /*9220*/  LDL.LU.64 R56, [R1+0x4b8] ;  /* 0x0004b80001387983 */ /* 0x000ee20000300a00 */
[----:B--2---:R-:W-:-:S04]  /*9230*/  PRMT R51, RZ, 0x7610, R51 ;  /* 0x00007610ff337816 */ /* 0x004fc80000000033 */
[----:B------:R-:W-:-:S05]  /*9240*/  @!P3 PRMT R51, R16, 0x7610, R51 ;  /* 0x000076101033b816 */ /* 0x000fca0000000033 */
[----:B------:R1:W-:Y:S04]  /*9250*/  STL.S16 [R1+0x4b8], R51 ;  /* 0x0004b83301007387 */ /* 0x0003e80000100600 */
[----:B-1----:R-:W2:Y:S01]  /*9260*/  LDL.LU R51, [R1+0x898] ;  /* 0x0008980001337983 */ /* 0x002ea20000300800 */
[----:B----4-:R-:W-:Y:S02]  /*9270*/  PRMT R58, RZ, 0x7610, R58 ;  /* 0x00007610ff3a7816 */ /* 0x010fe4000000003a */
[----:B------:R-:W-:Y:S02]  /*9280*/  PRMT R25, RZ, 0x7610, R25 ;  /* 0x00007610ff197816 */ /* 0x000fe40000000019 */
[----:B------:R-:W-:Y:S02]  /*9290*/  @!P4 PRMT R58, R46, 0x7632, R58 ;  /* 0x000076322e3ac816 */ /* 0x000fe4000000003a */
[----:B------:R-:W-:-:S02]  /*92a0*/  LOP3.LUT P4, RZ, R69, 0x200000, RZ, 0xc0, !PT ;  /* 0x0020000045ff7812 */ /* 0x000fc4000788c0ff */
[----:B------:R-:W-:Y:S01]  /*92b0*/  @!P6 PRMT R25, R67, 0x7632, R25 ;  /* 0x000076324319e816 */ /* 0x000fe20000000019 */
[----:B------:R-:W-:-:S04]  /*92c0*/  HFMA2 R26, -RZ, RZ, 0, 0 ;  /* 0x00000000ff1a7431 */ /* 0x000fc800000001ff */
[----:B------:R1:W-:Y:S06]  /*92d0*/  STL.S16 [R1+0x4cc], R25 ;  /* 0x0004cc1901007387 */ /* 0x0003ec0000100600 */
[----:B---3--:R-:W3:Y:S01]  /*92e0*/  @!P4 LDG.E R26, desc[UR10][R56.64] ;  /* 0x0000000a381ac981 */ /* 0x008ee2000c1e1900 */
[----:B-1----:R-:W-:Y:S02]  /*92f0*/  MOV R25, RZ ;  /* 0x000000ff00197202 */ /* 0x002fe40000000f00 */
[----:B------:R-:W-:-:S04]  /*9300*/  @P4 LOP3.LUT R48, R48, 0x10, RZ, 0xfc, !PT ;  /* 0x0000001030304812 */ /* 0x000fc800078efcff */
[----:B------:R-:W4:Y:S01]  /*9310*/  @!P4 LDG.E R25, desc[UR10][R52.64] ;  /* 0x0000000a3419c981 */ /* 0x000f22000c1e1900 */
[----:B------:R-:W-:Y:S02]  /*9320*/  LOP3.LUT P4, RZ, R69, 0x2000000, RZ, 0xc0, !PT ;  /* 0x0200000045ff7812 */ /* 0x000fe4000788c0ff */
[----:B0-----:R-:W-:Y:S02]  /*9330*/  PRMT R55, RZ, 0x7610, R55 ;  /* 0x00007610ff377816 */ /* 0x001fe40000000037 */
[----:B------:R-:W-:Y:S02]  /*9340*/  PRMT R54, RZ, 0x7610, R54 ;  /* 0x00007610ff367816 */ /* 0x000fe40000000036 */
[----:B--2---:R-:W-:Y:S01]  /*9350*/  PRMT R51, RZ, 0x7610, R51 ;  /* 0x00007610ff337816 */ /* 0x004fe20000000033 */
[----:B------:R0:W-:Y:S01]  /*9360*/  STL.S16 [R1+0x268], R58 ;  /* 0x0002683a01007387 */ /* 0x0001e20000100600 */
[----:B------:R-:W-:Y:S02]  /*9370*/  @!P6 PRMT R55, R66, 0x7632, R55 ;  /* 0x000076324237e816 */ /* 0x000fe40000000037 */
[----:B------:R-:W-:Y:S01]  /*9380*/  @!P6 PRMT R54, R67, 0x7610, R54 ;  /* 0x000076104336e816 */ /* 0x000fe20000000036 */
[----:B------:R-:W2:Y:S02]  /*9390*/  LDL.LU.64 R52, [R1+0x4a8] ;  /* 0x0004a80001347983 */ /* 0x000ea40000300a00 */
[----:B------:R-:W-:-:S02]  /*93a0*/  @!P4 PRMT R51, R17, 0x7610, R51 ;  /* 0x000076101133c816 */ /* 0x000fc40000000033 */
[----:B------:R-:W-:Y:S04]  /*93b0*/  STL.S16 [R1+0x4c8], R54 ;  /* 0x0004c83601007387 */ /* 0x000fe80000100600 */
[----:B------:R1:W-:Y:S04]  /*93c0*/  STL.S16 [R1+0x254], R55 ;  /* 0x0002543701007387 */ /* 0x0003e80000100600 */
[----:B0-----:R-:W3:Y:S04]  /*93d0*/  LDL.LU R58, [R1+0x8cc] ;  /* 0x0008cc00013a7983 */ /* 0x001ee80000300800 */
[----:B------:R-:W-:Y:S04]  /*93e0*/  STL [R1+0x158], R27 ;  /* 0x0001581b01007387 */ /* 0x000fe80000100800 */
[----:B-1----:R-:W4:Y:S04]  /*93f0*/  LDL.LU.64 R54, [R1+0x230] ;  /* 0x0002300001367983 */ /* 0x002f280000300a00 */
[----:B------:R0:W-:Y:S01]  /*9400*/  STL.S16 [R1+0x230], R51 ;  /* 0x0002303301007387 */ /* 0x0001e20000100600 */
[----:B------:R-:W-:-:S03]  /*9410*/  PRMT R34, RZ, 0x7610, R34 ;  /* 0x00007610ff227816 */ /* 0x000fc60000000022 */
[----:B------:R-:W2:Y:S04]  /*9420*/  LDL.LU.64 R56, [R1+0x220] ;  /* 0x0002200001387983 */ /* 0x000ea80000300a00 */
        /* <DEDUP_REMOVED lines=8> */
[----:B0-----:R-:W2:Y:S01]  /*94b0*/  LDL.LU R58, [R1+0x8c0] ;  /* 0x0008c000013a7983 */ /* 0x001ea20000300800 */
[----:B------:R-:W-:Y:S02]  /*94c0*/  PRMT R27, RZ, 0x7610, R27 ;  /* 0x00007610ff1b7816 */ /* 0x000fe4000000001b */
[----:B------:R-:W-:Y:S02]  /*94d0*/  LOP3.LUT P5, RZ, R69, 0x100000, RZ, 0xc0, !PT ;  /* 0x0010000045ff7812 */ /* 0x000fe400078ac0ff */
[----:B------:R-:W-:Y:S02]  /*94e0*/  @!P0 PRMT R27, R49, 0x7632, R27 ;  /* 0x00007632311b8816 */ /* 0x000fe4000000001b */
[----:B------:R-:W-:-:S03]  /*94f0*/  @!P0 PRMT R34, R68, 0x7610, R34 ;  /* 0x0000761044228816 */ /* 0x000fc60000000022 */
[----:B------:R0:W-:Y:S04]  /*9500*/  STL.S16 [R1+0x4c4], R27 ;  /* 0x0004c41b01007387 */ /* 0x0001e80000100600 */
[----:B------:R1:W-:Y:S01]  /*9510*/  STL.S16 [R1+0x244], R34 ;  /* 0x0002442201007387 */ /* 0x0003e20000100600 */
[----:B0-----:R-:W-:-:S03]  /*9520*/  MOV R27, RZ ;  /* 0x000000ff001b7202 */ /* 0x001fc60000000f00 */
[----:B-1----:R-:W2:Y:S04]  /*9530*/  LDL.LU.64 R34, [R1+0x228] ;  /* 0x0002280001227983 */ /* 0x002ea80000300a00 */
[----:B----4-:R-:W4:Y:S04]  /*9540*/  @!P5 LDG.E R27, desc[UR10][R54.64] ;  /* 0x0000000a361bd981 */ /* 0x010f28000c1e1900 */
[----:B------:R-:W4:Y:S01]  /*9550*/  LDL.LU.64 R54, [R1+0x4a0] ;  /* 0x0004a00001367983 */ /* 0x000f220000300a00 */
[----:B---3--:R-:W-:-:S04]  /*9560*/  PRMT R51, RZ, 0x7610, R51 ;  /* 0x00007610ff337816 */ /* 0x008fc80000000033 */
[----:B------:R-:W-:-:S05]  /*9570*/  @!P1 PRMT R51, R20, 0x7610, R51 ;  /* 0x0000761014339816 */ /* 0x000fca0000000033 */
[----:B------:R0:W-:Y:S04]  /*9580*/  STL.S16 [R1+0x228], R51 ;  /* 0x0002283301007387 */ /* 0x0001e80000100600 */
[----:B0-----:R-:W3:Y:S01]  /*9590*/  LDL.LU R51, [R1+0x880] ;  /* 0x0008800001337983 */ /* 0x001ee20000300800 */
[----:B--2---:R-:W-:-:S04]  /*95a0*/  PRMT R58, RZ, 0x7610, R58 ;  /* 0x00007610ff3a7816 */ /* 0x004fc8000000003a */
[----:B------:R-:W-:Y:S01]  /*95b0*/  @!P0 PRMT R58, R68, 0x7632, R58 ;  /* 0x00007632443a8816 */ /* 0x000fe2000000003a */
[----:B------:R0:W-:Y:S04]  /*95c0*/  STL [R1+0x160], R31 ;  /* 0x0001601f01007387 */ /* 0x0001e80000100800 */
[----:B------:R1:W-:Y:S01]  /*95d0*/  STL.S16 [R1+0x248], R58 ;  /* 0x0002483a01007387 */ /* 0x0003e20000100600 */
[C---:B------:R-:W-:Y:S02]  /*95e0*/  LOP3.LUT P6, RZ, R69.reuse, 0x80000, RZ, 0xc0, !PT ;  /* 0x0008000045ff7812 */ /* 0x040fe400078cc0ff */
[----:B------:R-:W-:Y:S02]  /*95f0*/  LOP3.LUT P0, RZ, R69, 0x40000, RZ, 0xc0, !PT ;  /* 0x0004000045ff7812 */ /* 0x000fe4000780c0ff */
[----:B0-----:R-:W-:Y:S01]  /*9600*/  PRMT R31, RZ, 0x7610, R31 ;  /* 0x00007610ff1f7816 */ /* 0x001fe2000000001f */
[----:B-1----:R-:W2:Y:S03]  /*9610*/  LDL.LU R58, [R1+0x8a8] ;  /* 0x0008a800013a7983 */ /* 0x002ea60000300800 */
[----:B------:R-:W-:Y:S01]  /*9620*/  @!P4 PRMT R31, R18, 0x7632, R31 ;  /* 0x00007632121fc816 */ /* 0x000fe2000000001f */
[----:B------:R0:W-:Y:S04]  /*9630*/  STL [R1+0x60], R28 ;  /* 0x0000601c01007387 */ /* 0x0001e80000100800 */
[----:B------:R1:W-:Y:S01]  /*9640*/  STL [R1+0x64], R30 ;  /* 0x0000641e01007387 */ /* 0x0003e20000100800 */
[----:B0-----:R-:W-:-:S03]  /*9650*/  HFMA2 R28, -RZ, RZ, 0, 0 ;  /* 0x00000000ff1c7431 */ /* 0x001fc600000001ff */
[----:B------:R0:W-:Y:S01]  /*9660*/  STL.S16 [R1+0x4ac], R31 ;  /* 0x0004ac1f01007387 */ /* 0x0001e20000100600 */
[----:B-1----:R-:W-:-:S03]  /*9670*/  HFMA2 R30, -RZ, RZ, 0, 0 ;  /* 0x00000000ff1e7431 */ /* 0x002fc600000001ff */
[----:B------:R1:W-:Y:S04]  /*9680*/  STL [R1+0x15c], R29 ;  /* 0x00015c1d01007387 */ /* 0x0003e80000100800 */
[----:B------:R-:W2:Y:S01]  /*9690*/  @!P5 LDG.E R28, desc[UR10][R52.64] ;  /* 0x0000000a341cd981 */ /* 0x000ea2000c1e1900 */
        /* <DEDUP_REMOVED lines=12> */
[----:B---3--:R-:W-:-:S04]  /*9760*/  PRMT R51, RZ, 0x7610, R51 ;  /* 0x00007610ff337816 */ /* 0x008fc80000000033 */
[----:B------:R-:W-:-:S05]  /*9770*/  @!P2 PRMT R51, R22, 0x7610, R51 ;  /* 0x000076101633a816 */ /* 0x000fca0000000033 */
[----:B------:R1:W-:Y:S04]  /*9780*/  STL.S16 [R1+0x21c], R51 ;  /* 0x00021c3301007387 */ /* 0x0003e80000100600 */
[----:B-1----:R-:W3:Y:S01]  /*9790*/  LDL.LU R51, [R1+0x874] ;  /* 0x0008740001337983 */ /* 0x002ee20000300800 */
[----:B--2---:R-:W-:-:S03]  /*97a0*/  PRMT R58, RZ, 0x7610, R58 ;  /* 0x00007610ff3a7816 */ /* 0x004fc6000000003a */
[----:B------:R1:W-:Y:S01]  /*97b0*/  STL [R1+0x164], R33 ;  /* 0x0001642101007387 */ /* 0x0003e20000100800 */
[----:B------:R-:W-:Y:S02]  /*97c0*/  @!P3 PRMT R58, R50, 0x7632, R58 ;  /* 0x00007632323ab816 */ /* 0x000fe4000000003a */
[----:B------:R-:W-:Y:S01]  /*97d0*/  LOP3.LUT P3, RZ, R69, 0x20000, RZ, 0xc0, !PT ;  /* 0x0002000045ff7812 */ /* 0x000fe2000786c0ff */
[----:B------:R2:W-:Y:S01]  /*97e0*/  STL [R1+0x6c], R38 ;  /* 0x00006c2601007387 */ /* 0x0005e20000100800 */
[----:B-1----:R-:W-:-:S03]  /*97f0*/  PRMT R33, RZ, 0x7610, R33 ;  /* 0x00007610ff217816 */ /* 0x002fc60000000021 */
[----:B------:R1:W-:Y:S01]  /*9800*/  STL.S16 [R1+0x240], R58 ;  /* 0x0002403a01007387 */ /* 0x0003e20000100600 */
[----:B------:R-:W-:Y:S01]  /*9810*/  @!P1 PRMT R33, R20, 0x7632, R33 ;  /* 0x0000763214219816 */ /* 0x000fe20000000021 */
[----:B--2---:R-:W-:-:S04]  /*9820*/  HFMA2 R38, -RZ, RZ, 0, 0 ;  /* 0x00000000ff267431 */ /* 0x004fc800000001ff */
[----:B------:R2:W-:Y:S04]  /*9830*/  STL.S16 [R1+0x22c], R33 ;  /* 0x00022c2101007387 */ /* 0x0005e80000100600 */
[----:B-1----:R-:W3:Y:S01]  /*9840*/  LDL.LU R58, [R1+0x89c] ;  /* 0x00089c00013a7983 */ /* 0x002ee20000300800 */
[----:B--2---:R-:W-:-:S06]  /*9850*/  MOV R33, RZ ;  /* 0x000000ff00217202 */ /* 0x004fcc0000000f00 */
[----:B----4-:R-:W2:Y:S01]  /*9860*/  @!P3 LDG.E R33, desc[UR10][R52.64] ;  /* 0x0000000a3421b981 */ /* 0x010ea2000c1e1900 */
[----:B0-----:R-:W-:-:S03]  /*9870*/  PRMT R54, RZ, 0x7610, R54 ;  /* 0x00007610ff367816 */ /* 0x001fc60000000036 */
[----:B------:R-:W4:Y:S01]  /*9880*/  @!P3 LDG.E R38, desc[UR10][R56.64] ;  /* 0x0000000a3826b981 */ /* 0x000f22000c1e1900 */
[----:B------:R-:W-:Y:S02]  /*9890*/  LOP3.LUT P3, RZ, R48, 0x20, RZ, 0xc0, !PT ;  /* 0x0000002030ff7812 */ /* 0x000fe4000786c0ff */
[----:B------:R-:W-:Y:S01]  /*98a0*/  @!P1 PRMT R54, R19, 0x7610, R54 ;  /* 0x0000761013369816 */ /* 0x000fe20000000036 */
[----:B------:R0:W-:Y:S04]  /*98b0*/  STL [R1+0x68], R32 ;  /* 0x0000682001007387 */ /* 0x0001e80000100800 */
[----:B------:R1:W-:Y:S04]  /*98c0*/  STL.S16 [R1+0x220], R54 ;  /* 0x0002203601007387 */ /* 0x0003e80000100600 */
[----:B------:R-:W2:Y:S01]  /*98d0*/  LDL.LU.64 R52, [R1+0x468] ;  /* 0x0004680001347983 */ /* 0x000ea20000300a00 */
[----:B0-----:R-:W-:-:S03]  /*98e0*/  HFMA2 R32, -RZ, RZ, 0, 0 ;  /* 0x00000000ff207431 */ /* 0x001fc600000001ff */
[----:B------:R-:W-:Y:S04]  /*98f0*/  STL [R1+0x168], R39 ;  /* 0x0001682701007387 */ /* 0x000fe80000100800 */
[----:B-1----:R-:W4:Y:S04]  /*9900*/  LDL.LU.64 R54, [R1+0x470] ;  /* 0x0004700001367983 */ /* 0x002f280000300a00 */
[----:B------:R-:W-:Y:S04]  /*9910*/  STL [R1+0x70], R40 ;  /* 0x0000702801007387 */ /* 0x000fe80000100800 */
[----:B------:R-:W-:Y:S04]  /*9920*/  STL [R1+0x44], R41 ;  /* 0x0000442901007387 */ /* 0x000fe80000100800 */
[----:B------:R0:W4:Y:S04]  /*9930*/  @!P0 LDG.E R32, desc[UR10][R34.64] ;  /* 0x0000000a22208981 */ /* 0x000128000c1e1900 */
[----:B------:R-:W-:Y:S04]  /*9940*/  STL [R1+0x170], R42 ;  /* 0x0001702a01007387 */ /* 0x000fe80000100800 */
[----:B------:R-:W-:Y:S04]  /*9950*/  STL [R1+0x74], R43 ;  /* 0x0000742b01007387 */ /* 0x000fe80000100800 */
[----:B------:R-:W0:Y:S01]  /*9960*/  LDL.LU R34, [R1+0x87c] ;  /* 0x00087c0001227983 */ /* 0x000e220000300800 */
[----:B---3--:R-:W-:-:S03]  /*9970*/  PRMT R51, RZ, 0x7610, R51 ;  /* 0x00007610ff337816 */ /* 0x008fc60000000033 */
[----:B------:R-:W3:Y:S01]  /*9980*/  LDL.LU.64 R56, [R1+0x450] ;  /* 0x0004500001387983 */ /* 0x000ee20000300a00 */
[----:B------:R-:W-:-:S05]  /*9990*/  @!P3 PRMT R51, R24, 0x7610, R51 ;  /* 0x000076101833b816 */ /* 0x000fca0000000033 */
[----:B------:R1:W-:Y:S04]  /*99a0*/  STL.S16 [R1+0x470], R51 ;  /* 0x0004703301007387 */ /* 0x0003e80000100600 */
[----:B-1----:R-:W3:Y:S01]  /*99b0*/  LDL.LU R51, [R1+0x86c] ;  /* 0x00086c0001337983 */ /* 0x002ee20000300800 */
        /* <DEDUP_REMOVED lines=8> */
[----:B--2---:R-:W2:Y:S04]  /*9a40*/  @!P4 LDG.E R40, desc[UR10][R52.64] ;  /* 0x0000000a3428c981 */ /* 0x004ea8000c1e1900 */
[----:B----4-:R-:W4:Y:S01]  /*9a50*/  @!P4 LDG.E R39, desc[UR10][R54.64] ;  /* 0x0000000a3627c981 */ /* 0x010f22000c1e1900 */
[----:B------:R-:W-:Y:S02]  /*9a60*/  LOP3.LUT P4, RZ, R48, 0x10, RZ, 0xc0, !PT ;  /* 0x0000001030ff7812 */ /* 0x000fe4000788c0ff */
[----:B0-----:R-:W-:Y:S02]  /*9a70*/  PRMT R34, RZ, 0x7610, R34 ;  /* 0x00007610ff227816 */ /* 0x001fe40000000022 */
[----:B---3--:R-:W-:Y:S01]  /*9a80*/  PRMT R51, RZ, 0x7610, R51 ;  /* 0x00007610ff337816 */ /* 0x008fe20000000033 */
[----:B------:R0:W-:Y:S01]  /*9a90*/  STL.S16 [R1+0x234], R58 ;  /* 0x0002343a01007387 */ /* 0x0001e20000100600 */
[----:B------:R-:W-:-:S07]  /*9aa0*/  @!P2 PRMT R34, R21, 0x7610, R34 ;  /* 0x000076101522a816 */ /* 0x000fce0000000022 */
[----:B------:R-:W-:Y:S01]  /*9ab0*/  @!P4 PRMT R51, R25, 0x7610, R51 ;  /* 0x000076101933c816 */ /* 0x000fe20000000033 */
[----:B------:R-:W3:Y:S04]  /*9ac0*/  LDL.LU.64 R54, [R1+0x448] ;  /* 0x0004480001367983 */ /* 0x000ee80000300a00 */
[----:B------:R1:W-:Y:S04]  /*9ad0*/  STL.S16 [R1+0x214], R34 ;  /* 0x0002142201007387 */ /* 0x0003e80000100600 */
[----:B0-----:R-:W2:Y:S01]  /*9ae0*/  LDL.LU R58, [R1+0x890] ;  /* 0x00089000013a7983 */ /* 0x001ea20000300800 */
[----:B------:R-:W-:-:S02]  /*9af0*/  PRMT R41, RZ, 0x7610, R41 ;  /* 0x00007610ff297816 */ /* 0x000fc40000000029 */
[----:B------:R-:W-:Y:S01]  /*9b00*/  PRMT R42, RZ, 0x7610, R42 ;  /* 0x00007610ff2a7816 */ /* 0x000fe2000000002a */
[----:B------:R-:W4:Y:S04]  /*9b10*/  LDL.LU.64 R52, [R1+0x440] ;  /* 0x0004400001347983 */ /* 0x000f280000300a00 */
[----:B-1----:R-:W3:Y:S04]  /*9b20*/  LDL.LU.64 R34, [R1+0x460] ;  /* 0x0004600001227983 */ /* 0x002ee80000300a00 */
[----:B------:R0:W-:Y:S04]  /*9b30*/  STL.S16 [R1+0x460], R51 ;  /* 0x0004603301007387 */ /* 0x0001e80000100600 */
        /* <DEDUP_REMOVED lines=8> */
[----:B0-----:R-:W4:Y:S01]  /*9bc0*/  LDL.LU R58, [R1+0x884] ;  /* 0x00088400013a7983 */ /* 0x001f220000300800 */
[----:B--2---:R-:W-:-:S04]  /*9bd0*/  PRMT R51, RZ, 0x7610, R51 ;  /* 0x00007610ff337816 */ /* 0x004fc80000000033 */
[----:B------:R-:W-:-:S05]  /*9be0*/  @!P5 PRMT R51, R28, 0x7610, R51 ;  /* 0x000076101c33d816 */ /* 0x000fca0000000033 */
[----:B------:R0:W-:Y:S04]  /*9bf0*/  STL.S16 [R1+0x44c], R51 ;  /* 0x00044c3301007387 */ /* 0x0001e80000100600 */
[----:B0-----:R-:W2:Y:S01]  /*9c00*/  LDL.LU R51, [R1+0x854] ;  /* 0x0008540001337983 */ /* 0x001ea20000300800 */
[----:B----4-:R-:W-:-:S04]  /*9c10*/  PRMT R58, RZ, 0x7610, R58 ;  /* 0x00007610ff3a7816 */ /* 0x010fc8000000003a */
[----:B------:R-:W-:-:S05]  /*9c20*/  @!P2 PRMT R58, R21, 0x7632, R58 ;  /* 0x00007632153aa816 */ /* 0x000fca000000003a */
[----:B------:R0:W-:Y:S01]  /*9c30*/  STL.S16 [R1+0x218], R58 ;  /* 0x0002183a01007387 */ /* 0x0001e20000100600 */
[C---:B------:R-:W-:Y:S02]  /*9c40*/  LOP3.LUT P1, RZ, R69.reuse, 0x8000, RZ, 0xc0, !PT ;  /* 0x0000800045ff7812 */ /* 0x040fe4000782c0ff */
        /* <DEDUP_REMOVED lines=8> */
[----:B---3--:R-:W3:Y:S04]  /*9cd0*/  @!P1 LDG.E R41, desc[UR10][R34.64] ;  /* 0x0000000a22299981 */ /* 0x008ee8000c1e1900 */
[----:B------:R-:W3:Y:S04]  /*9ce0*/  @!P2 LDG.E R43, desc[UR10][R54.64] ;  /* 0x0000000a362ba981 */ /* 0x000ee8000c1e1900 */
        /* <DEDUP_REMOVED lines=9> */
[----:B------:R-:W-:Y:S04]  /*9d80*/  STL [R1+0x78], R45 ;  /* 0x0000782d01007387 */ /* 0x000fe80000100800 */
[----:B------:R1:W2:Y:S04]  /*9d90*/  @!P1 LDG.E R42, desc[UR10][R56.64] ;  /* 0x0000000a382a9981 */ /* 0x0002a8000c1e1900 */
[----:B0-----:R-:W2:Y:S01]  /*9da0*/  LDL.LU R51, [R1+0x83c] ;  /* 0x00083c0001337983 */ /* 0x001ea20000300800 */
        /* <DEDUP_REMOVED lines=15> */
[----:B---3--:R-:W3:Y:S04]  /*9ea0*/  @!P3 LDG.E R3, desc[UR10][R54.64] ;  /* 0x0000000a3603b981 */ /* 0x008ee8000c1e1900 */
[----:B------:R-:W4:Y:S01]  /*9eb0*/  @!P3 LDG.E R45, desc[UR10][R34.64] ;  /* 0x0000000a222db981 */ /* 0x000f22000c1e1900 */
[----:B------:R-:W-:-:S03]  /*9ec0*/  LOP3.LUT P3, RZ, R69, 0x20000, RZ, 0xc0, !PT ;  /* 0x0002000045ff7812 */ /* 0x000fc6000786c0ff */
[----:B------:R0:W3:Y:S04]  /*9ed0*/  @!P2 LDG.E R44, desc[UR10][R52.64] ;  /* 0x0000000a342ca981 */ /* 0x0000e8000c1e1900 */
[----:B------:R0:W-:Y:S01]  /*9ee0*/  STL.S16 [R1+0x474], R58 ;  /* 0x0004743a01007387 */ /* 0x0001e20000100600 */
[----:B--2---:R-:W-:-:S03]  /*9ef0*/  PRMT R51, RZ, 0x7610, R51 ;  /* 0x00007610ff337816 */ /* 0x004fc60000000033 */
[----:B------:R-:W2:Y:S02]  /*9f00*/  LDL.LU R52, [R1+0x850] ;  /* 0x0008500001347983 */ /* 0x000ea40000300800 */
[----:B------:R-:W-:Y:S02]  /*9f10*/  @!P3 PRMT R51, R33, 0x7610, R51 ;  /* 0x000076102133b816 */ /* 0x000fe40000000033 */
[----:B0-----:R-:W4:Y:S04]  /*9f20*/  LDL.LU R58, [R1+0x870] ;  /* 0x00087000013a7983 */ /* 0x001f280000300800 */
[----:B------:R0:W-:Y:S01]  /*9f30*/  STL.S16 [R1+0x4ec], R51 ;  /* 0x0004ec3301007387 */ /* 0x0001e20000100600 */
[----:B-1----:R-:W-:-:S03]  /*9f40*/  PRMT R56, RZ, 0x7610, R56 ;  /* 0x00007610ff387816 */ /* 0x002fc60000000038 */
[----:B------:R-:W-:Y:S01]  /*9f50*/  STL [R1+0x17c], R2 ;  /* 0x00017c0201007387 */ /* 0x000fe20000100800 */
[----:B------:R-:W-:-:S03]  /*9f60*/  LOP3.LUT R48, R48, 0xfffffffb, RZ, 0xc0, !PT ;  /* 0xfffffffb30307812 */ /* 0x000fc600078ec0ff */
[----:B------:R-:W-:Y:S04]  /*9f70*/  STL [R1+0x7c], R46 ;  /* 0x00007c2e01007387 */ /* 0x000fe80000100800 */
[----:B0-----:R-:W3:Y:S01]  /*9f80*/  LDL.LU R51, [R1+0x838] ;  /* 0x0008380001337983 */ /* 0x001ee20000300800 */
[----:B------:R-:W-:-:S03]  /*9f90*/  @!P5 PRMT R56, R27, 0x7610, R56 ;  /* 0x000076101b38d816 */ /* 0x000fc60000000038 */
[----:B------:R-:W3:Y:S04]  /*9fa0*/  LDL.LU.64 R34, [R1+0x848] ;  /* 0x0008480001227983 */ /* 0x000ee80000300a00 */
[----:B------:R0:W-:Y:S04]  /*9fb0*/  STL.S16 [R1+0x448], R56 ;  /* 0x0004483801007387 */ /* 0x0001e80000100600 */
[----:B------:R-:W3:Y:S04]  /*9fc0*/  LDL.LU R54, [R1+0x844] ;  /* 0x0008440001367983 */ /* 0x000ee80000300800 */
[----:B0-----:R-:W3:Y:S01]  /*9fd0*/  LDL.LU.64 R56, [R1+0x420] ;  /* 0x0004200001387983 */ /* 0x001ee20000300a00 */
[----:B--2---:R-:W-:-:S04]  /*9fe0*/  PRMT R52, RZ, 0x7610, R52 ;  /* 0x00007610ff347816 */ /* 0x004fc80000000034 */
[----:B------:R-:W-:Y:S02]  /*9ff0*/  @!P6 PRMT R52, R29, 0x7610, R52 ;  /* 0x000076101d34e816 */ /* 0x000fe40000000034 */
[----:B----4-:R-:W-:-:S03]  /*a000*/  PRMT R58, RZ, 0x7610, R58 ;  /* 0x00007610ff3a7816 */ /* 0x010fc6000000003a */
[----:B------:R0:W-:Y:S01]  /*a010*/  STL.S16 [R1+0x454], R52 ;  /* 0x0004543401007387 */ /* 0x0001e20000100600 */
[----:B------:R-:W-:-:S03]  /*a020*/  @!P4 PRMT R58, R25, 0x7632, R58 ;  /* 0x00007632193ac816 */ /* 0x000fc6000000003a */
[----:B0-----:R-:W2:Y:S01]  /*a030*/  LDL.LU.64 R52, [R1+0x410] ;  /* 0x0004100001347983 */ /* 0x001ea20000300a00 */
[----:B---3--:R-:W-:-:S04]  /*a040*/  PRMT R51, RZ, 0x7610, R51 ;  /* 0x00007610ff337816 */ /* 0x008fc80000000033 */
[----:B------:R-:W-:Y:S01]  /*a050*/  @!P3 PRMT R51, R38, 0x7610, R51 ;  /* 0x000076102633b816 */ /* 0x000fe20000000033 */
[----:B------:R0:W-:Y:S04]  /*a060*/  STL.S16 [R1+0x468], R58 ;  /* 0x0004683a01007387 */ /* 0x0001e80000100600 */
[----:B------:R1:W-:Y:S04]  /*a070*/  STL.S16 [R1+0x524], R51 ;  /* 0x0005243301007387 */ /* 0x0003e80000100600 */
[----:B0-----:R-:W3:Y:S04]  /*a080*/  LDL.LU R58, [R1+0x864] ;  /* 0x00086400013a7983 */ /* 0x001ee80000300800 */
        /* <DEDUP_REMOVED lines=10> */
[----:B--2---:R-:W2:Y:S01]  /*a130*/  @!P4 LDG.E R2, desc[UR10][R52.64] ;  /* 0x0000000a3402c981 */ /* 0x004ea2000c1e1900 */
[----:B------:R-:W-:Y:S02]  /*a140*/  LOP3.LUT P4, RZ, R69, 0x10000, RZ, 0xc0, !PT ;  /* 0x0001000045ff7812 */ /* 0x000fe4000788c0ff */
[----:B---3--:R-:W-:Y:S01]  /*a150*/  PRMT R58, RZ, 0x7610, R58 ;  /* 0x00007610ff3a7816 */ /* 0x008fe2000000003a */
[----:B------:R-:W-:Y:S01]  /*a160*/  STL [R1+0x80], R4 ;  /* 0x0000800401007387 */ /* 0x000fe20000100800 */
[----:B----4-:R-:W-:-:S03]  /*a170*/  PRMT R51, RZ, 0x7610, R51 ;  /* 0x00007610ff337816 */ /* 0x010fc60000000033 */
[----:B------:R-:W3:Y:S01]  /*a180*/  LDL.LU.64 R56, [R1+0x400] ;  /* 0x0004000001387983 */ /* 0x000ee20000300a00 */
[----:B------:R-:W-:-:S05]  /*a190*/  @!P5 PRMT R58, R27, 0x7632, R58 ;  /* 0x000076321b3ad816 */ /* 0x000fca000000003a */
[----:B------:R-:W-:Y:S01]  /*a1a0*/  @!P4 PRMT R51, R39, 0x7610, R51 ;  /* 0x000076102733c816 */ /* 0x000fe20000000033 */
[----:B------:R-:W4:Y:S04]  /*a1b0*/  LDL.LU.64 R52, [R1+0x3e0] ;  /* 0x0003e00001347983 */ /* 0x000f280000300a00 */
[----:B------:R0:W-:Y:S04]  /*a1c0*/  STL.S16 [R1+0x450], R58 ;  /* 0x0004503a01007387 */ /* 0x0001e80000100600 */
[----:B------:R1:W-:Y:S04]  /*a1d0*/  STL.S16 [R1+0x534], R51 ;  /* 0x0005343301007387 */ /* 0x0003e80000100600 */
[----:B0-----:R-:W2:Y:S04]  /*a1e0*/  LDL.LU R58, [R1+0x858] ;  /* 0x00085800013a7983 */ /* 0x001ea80000300800 */
[----:B-1----:R-:W3:Y:S01]  /*a1f0*/  LDL.LU R51, [R1+0x82c] ;  /* 0x00082c0001337983 */ /* 0x002ee20000300800 */
        /* <DEDUP_REMOVED lines=108> */
[----:B------:R-:W-:Y:S04]  /*a8c0*/  STL [R1+0x194], R20 ;  /* 0x0001941401007387 */ /* 0x000fe80000100800 */
[----:B------:R-:W-:Y:S04]  /*a8d0*/  STL [R1+0x98], R21 ;  /* 0x0000981501007387 */ /* 0x000fe80000100800 */
        /* <DEDUP_REMOVED lines=14> */
[----:B------:R-:W-:-:S02]  /*a9c0*/  PRMT R52, RZ, 0x7610, R52 ;  /* 0x00007610ff347816 */ /* 0x000fc40000000034 */
[----:B------:R-:W-:Y:S02]  /*a9d0*/  PRMT R20, RZ, 0x7610, R20 ;  /* 0x00007610ff147816 */ /* 0x000fe40000000014 */
[----:B------:R-:W-:Y:S02]  /*a9e0*/  @!P3 PRMT R52, R45, 0x7610, R52 ;  /* 0x000076102d34b816 */ /* 0x000fe40000000034 */
[----:B------:R-:W-:-:S03]  /*a9f0*/  @!P4 PRMT R20, R2, 0x7632, R20 ;  /* 0x000076320214c816 */ /* 0x000fc60000000014 */
[----:B------:R1:W-:Y:S04]  /*aa00*/  STL.S16 [R1+0x5b0], R52 ;  /* 0x0005b03401007387 */ /* 0x0003e80000100600 */
[----:B------:R1:W-:Y:S04]  /*aa10*/  STL.S16 [R1+0x5d0], R20 ;  /* 0x0005d01401007387 */ /* 0x0003e80000100600 */
[----:B-1----:R-:W2:Y:S01]  /*aa20*/  LDL.LU.64 R52, [R1+0x380] ;  /* 0x0003800001347983 */ /* 0x002ea20000300a00 */
[----:B------:R-:W-:-:S06]  /*aa30*/  CS2R R20, SRZ ;  /* 0x0000000000147805 */ /* 0x000fcc000001ff00 */
[----:B----4-:R1:W4:Y:S04]  /*aa40*/  @!P1 LDG.E R20, desc[UR10][R34.64] ;  /* 0x0000000a22149981 */ /* 0x010328000c1e1900 */
[----:B------:R-:W1:Y:S01]  /*aa50*/  LDL.LU R34, [R1+0x7f0] ;  /* 0x0007f00001227983 */ /* 0x000e620000300800 */
        /* <DEDUP_REMOVED lines=10> */
[----:B0-----:R-:W3:Y:S04]  /*ab00*/  LDL.LU R58, [R1+0x804] ;  /* 0x00080400013a7983 */ /* 0x001ee80000300800 */
[----:B--2---:R-:W2:Y:S04]  /*ab10*/  LDL.LU R51, [R1+0x7e8] ;  /* 0x0007e80001337983 */ /* 0x004ea80000300800 */
[----:B------:R0:W-:Y:S01]  /*ab20*/  STL [R1+0x198], R22 ;  /* 0x0001981601007387 */ /* 0x0001e20000100800 */
[----:B------:R-:W-:-:S02]  /*ab30*/  LOP3.LUT P2, RZ, R69, 0x20, RZ, 0xc0, !PT ;  /* 0x0000002045ff7812 */ /* 0x000fc4000784c0ff */
[----:B0-----:R-:W-:-:S04]  /*ab40*/  PRMT R22, RZ, 0x7610, R22 ;  /* 0x00007610ff167816 */ /* 0x001fc80000000016 */
[----:B------:R-:W-:Y:S01]  /*ab50*/  @!P5 PRMT R22, R5, 0x7632, R22 ;  /* 0x000076320516d816 */ /* 0x000fe20000000016 */
[----:B------:R-:W-:Y:S01]  /*ab60*/  STL [R1+0x9c], R23 ;  /* 0x00009c1701007387 */ /* 0x000fe20000100800 */
[----:B------:R-:W-:-:S03]  /*ab70*/  PRMT R56, RZ, 0x7610, R56 ;  /* 0x00007610ff387816 */ /* 0x000fc60000000038 */
[----:B------:R0:W-:Y:S01]  /*ab80*/  STL.S16 [R1+0x5e4], R22 ;  /* 0x0005e41601007387 */ /* 0x0001e20000100600 */
[----:B------:R-:W-:-:S03]  /*ab90*/  @!P4 PRMT R56, R46, 0x7632, R56 ;  /* 0x000076322e38c816 */ /* 0x000fc60000000038 */
[----:B------:R-:W2:Y:S01]  /*aba0*/  @!P2 LDG.E R21, desc[UR10][R52.64] ;  /* 0x0000000a3415a981 */ /* 0x000ea2000c1e1900 */
[----:B0-----:R-:W-:-:S03]  /*abb0*/  CS2R R22, SRZ ;  /* 0x0000000000167805 */ /* 0x001fc6000001ff00 */
[----:B------:R0:W-:Y:S04]  /*abc0*/  STL.S16 [R1+0x5c8], R56 ;  /* 0x0005c83801007387 */ /* 0x0001e80000100600 */
[----:B------:R-:W2:Y:S01]  /*abd0*/  LDL.LU.64 R52, [R1+0x360] ;  /* 0x0003600001347983 */ /* 0x000ea20000300a00 */
[----:B-1----:R-:W-:-:S03]  /*abe0*/  PRMT R34, RZ, 0x7610, R34 ;  /* 0x00007610ff227816 */ /* 0x002fc60000000022 */
[----:B0-----:R-:W2:Y:S01]  /*abf0*/  LDL.LU.64 R56, [R1+0x370] ;  /* 0x0003700001387983 */ /* 0x001ea20000300a00 */
[----:B------:R-:W-:-:S05]  /*ac00*/  @!P5 PRMT R34, R4, 0x7610, R34 ;  /* 0x000076100422d816 */ /* 0x000fca0000000022 */
[----:B------:R0:W-:Y:S04]  /*ac10*/  STL.S16 [R1+0x380], R34 ;  /* 0x0003802201007387 */ /* 0x0001e80000100600 */
[----:B0-----:R-:W2:Y:S04]  /*ac20*/  LDL.LU.64 R34, [R1+0x358] ;  /* 0x0003580001227983 */ /* 0x001ea80000300a00 */
[----:B----4-:R0:W4:Y:S04]  /*ac30*/  @!P2 LDG.E R22, desc[UR10][R54.64] ;  /* 0x0000000a3616a981 */ /* 0x010128000c1e1900 */
[----:B------:R-:W0:Y:S01]  /*ac40*/  LDL.LU R54, [R1+0x7e4] ;  /* 0x0007e40001367983 */ /* 0x000e220000300800 */
[----:B---3--:R-:W-:-:S02]  /*ac50*/  PRMT R58, RZ, 0x7610, R58 ;  /* 0x00007610ff3a7816 */ /* 0x008fc4000000003a */
[----:B--2---:R-:W-:Y:S02]  /*ac60*/  PRMT R51, RZ, 0x7610, R51 ;  /* 0x00007610ff337816 */ /* 0x004fe40000000033 */
[----:B------:R-:W-:Y:S02]  /*ac70*/  @!P5 PRMT R58, R4, 0x7632, R58 ;  /* 0x00007632043ad816 */ /* 0x000fe4000000003a */
[----:B------:R-:W-:-:S03]  /*ac80*/  @!P6 PRMT R51, R67, 0x7610, R51 ;  /* 0x000076104333e816 */ /* 0x000fc60000000033 */
[----:B------:R1:W-:Y:S04]  /*ac90*/  STL.S16 [R1+0x5dc], R58 ;  /* 0x0005dc3a01007387 */ /* 0x0003e80000100600 */
[----:B------:R2:W-:Y:S04]  /*aca0*/  STL.S16 [R1+0x374], R51 ;  /* 0x0003743301007387 */ /* 0x0005e80000100600 */
[----:B-1----:R-:W3:Y:S04]  /*acb0*/  LDL.LU R58, [R1+0x7ec] ;  /* 0x0007ec00013a7983 */ /* 0x002ee80000300800 */
[----:B--2---:R-:W2:Y:S04]  /*acc0*/  LDL.LU R51, [R1+0x7dc] ;  /* 0x0007dc0001337983 */ /* 0x004ea80000300800 */
[----:B------:R1:W-:Y:S01]  /*acd0*/  STL [R1+0x19c], R24 ;  /* 0x00019c1801007387 */ /* 0x0003e20000100800 */
[----:B------:R-:W-:-:S02]  /*ace0*/  LOP3.LUT P3, RZ, R69, 0x10, RZ, 0xc0, !PT ;  /* 0x0000001045ff7812 */ /* 0x000fc4000786c0ff */
[----:B------:R-:W-:Y:S02]  /*acf0*/  LOP3.LUT P4, RZ, R69, 0x8, RZ, 0xc0, !PT ;  /* 0x0000000845ff7812 */ /* 0x000fe4000788c0ff */
[----:B-1----:R-:W-:-:S04]  /*ad00*/  PRMT R24, RZ, 0x7610, R24 ;  /* 0x00007610ff187816 */ /* 0x002fc80000000018 */
[----:B------:R-:W-:Y:S01]  /*ad10*/  @!P6 PRMT R24, R67, 0x7632, R24 ;  /* 0x000076324318e816 */ /* 0x000fe20000000018 */
[----:B------:R-:W-:Y:S04]  /*ad20*/  STL [R1+0xa0], R25 ;  /* 0x0000a01901007387 */ /* 0x000fe80000100800 */
[----:B------:R1:W-:Y:S04]  /*ad30*/  STL.S16 [R1+0x37c], R24 ;  /* 0x00037c1801007387 */ /* 0x0003e80000100600 */
[----:B------:R-:W4:Y:S01]  /*ad40*/  @!P3 LDG.E R23, desc[UR10][R56.64] ;  /* 0x0000000a3817b981 */ /* 0x000f22000c1e1900 */
[----:B-1----:R-:W-:-:S03]  /*ad50*/  CS2R R24, SRZ ;  /* 0x0000000000187805 */ /* 0x002fc6000001ff00 */
[----:B------:R-:W4:Y:S04]  /*ad60*/  LDL.LU.64 R56, [R1+0x350] ;  /* 0x0003500001387983 */ /* 0x000f280000300a00 */
[----:B------:R-:W4:Y:S04]  /*ad70*/  @!P3 LDG.E R24, desc[UR10][R52.64] ;  /* 0x0000000a3418b981 */ /* 0x000f28000c1e1900 */
[----:B------:R-:W4:Y:S04]  /*ad80*/  @!P4 LDG.E R25, desc[UR10][R34.64] ;  /* 0x0000000a2219c981 */ /* 0x000f28000c1e1900 */
[----:B------:R-:W4:Y:S01]  /*ad90*/  LDL.LU.64 R52, [R1+0x338] ;  /* 0x0003380001347983 */ /* 0x000f220000300a00 */
        /* <DEDUP_REMOVED lines=9> */
[----:B0-----:R-:W2:Y:S04]  /*ae30*/  LDL.LU R58, [R1+0x7e0] ;  /* 0x0007e000013a7983 */ /* 0x001ea80000300800 */
[----:B------:R-:W3:Y:S04]  /*ae40*/  LDL.LU.64 R34, [R1+0x330] ;  /* 0x0003300001227983 */ /* 0x000ee80000300a00 */
[----:B------:R0:W-:Y:S04]  /*ae50*/  STL.S16 [R1+0x358], R51 ;  /* 0x0003583301007387 */ /* 0x0001e80000100600 */
[----:B0-----:R-:W4:Y:S01]  /*ae60*/  LDL.LU R51, [R1+0x7d8] ;  /* 0x0007d80001337983 */ /* 0x001f220000300800 */
[----:B------:R-:W-:-:S04]  /*ae70*/  LOP3.LUT R48, R48, 0xfffffffe, RZ, 0xc0, !PT ;  /* 0xfffffffe30307812 */ /* 0x000fc800078ec0ff */
[----:B------:R-:W-:Y:S02]  /*ae80*/  @P1 LOP3.LUT R48, R48, 0x1, RZ, 0xfc, !PT ;  /* 0x0000000130301812 */ /* 0x000fe400078efcff */
[----:B----4-:R-:W-:-:S04]  /*ae90*/  PRMT R51, RZ, 0x7610, R51 ;  /* 0x00007610ff337816 */ /* 0x010fc80000000033 */
[----:B------:R-:W-:-:S05]  /*aea0*/  @!P0 PRMT R51, R49, 0x7610, R51 ;  /* 0x0000761031338816 */ /* 0x000fca0000000033 */
[----:B------:R0:W-:Y:S04]  /*aeb0*/  STL.S16 [R1+0x35c], R51 ;  /* 0x00035c3301007387 */ /* 0x0001e80000100600 */
[----:B0-----:R-:W4:Y:S01]  /*aec0*/  LDL.LU R51, [R1+0x7d0] ;  /* 0x0007d00001337983 */ /* 0x001f220000300800 */
[----:B------:R-:W-:-:S04]  /*aed0*/  LOP3.LUT R48, R48, 0xfffffffd, RZ, 0xc0, !PT ;  /* 0xfffffffd30307812 */ /* 0x000fc800078ec0ff */
[----:B------:R-:W-:Y:S02]  /*aee0*/  @P2 LOP3.LUT R48, R48, 0x2, RZ, 0xfc, !PT ;  /* 0x0000000230302812 */ /* 0x000fe400078efcff */
[----:B------:R-:W-:Y:S02]  /*aef0*/  LOP3.LUT P2, RZ, R69, 0x100, RZ, 0xc0, !PT ;  /* 0x0000010045ff7812 */ /* 0x000fe4000784c0ff */
[----:B----4-:R-:W-:-:S11]  /*af00*/  PRMT R51, RZ, 0x7610, R51 ;  /* 0x00007610ff337816 */ /* 0x010fd60000000033 */
[----:B------:R-:W-:-:S05]  /*af10*/  @!P2 PRMT R51, R50, 0x7610, R51 ;  /* 0x000076103233a816 */ /* 0x000fca0000000033 */
[----:B------:R0:W-:Y:S04]  /*af20*/  STL.S16 [R1+0x344], R51 ;  /* 0x0003443301007387 */ /* 0x0001e80000100600 */
[----:B0-----:R-:W4:Y:S01]  /*af30*/  LDL.LU R51, [R1+0x7cc] ;  /* 0x0007cc0001337983 */ /* 0x001f220000300800 */
[----:B--2---:R-:W-:Y:S02]  /*af40*/  PRMT R58, RZ, 0x7610, R58 ;  /* 0x00007610ff3a7816 */ /* 0x004fe4000000003a */
[----:B----4-:R-:W-:-:S04]  /*af50*/  PRMT R51, RZ, 0x7610, R51 ;  /* 0x00007610ff337816 */ /* 0x010fc80000000033 */
[----:B------:R-:W-:-:S05]  /*af60*/  @!P2 PRMT R51, R16, 0x7610, R51 ;  /* 0x000076101033a816 */ /* 0x000fca0000000033 */
[----:B------:R0:W-:Y:S04]  /*af70*/  STL.S16 [R1+0x350], R51 ;  /* 0x0003503301007387 */ /* 0x0001e80000100600 */
[----:B0-----:R-:W2:Y:S01]  /*af80*/  LDL.LU R51, [R1+0x7c4] ;  /* 0x0007c40001337983 */ /* 0x001ea20000300800 */
[----:B------:R-:W-:Y:S02]  /*af90*/  @!P0 PRMT R58, R68, 0x7632, R58 ;  /* 0x00007632443a8816 */ /* 0x000fe4000000003a */
[----:B------:R-:W-:-:S03]  /*afa0*/  LOP3.LUT P1, RZ, R69, 0x80, RZ, 0xc0, !PT ;  /* 0x0000008045ff7812 */ /* 0x000fc6000782c0ff */
[----:B------:R0:W-:Y:S04]  /*afb0*/  STL.S16 [R1+0x360], R58 ;  /* 0x0003603a01007387 */ /* 0x0001e80000100600 */
[----:B0-----:R-:W4:Y:S01]  /*afc0*/  LDL.LU R58, [R1+0x7d4] ;  /* 0x0007d400013a7983 */ /* 0x001f220000300800 */
[----:B--2---:R-:W-:-:S05]  /*afd0*/  PRMT R51, RZ, 0x7610, R51 ;  /* 0x00007610ff337816 */ /* 0x004fca0000000033 */
[----:B------:R-:W-:-:S05]  /*afe0*/  @!P1 PRMT R51, R17, 0x7610, R51 ;  /* 0x0000761011339816 */ /* 0x000fca0000000033 */
[----:B------:R0:W-:Y:S04]  /*aff0*/  STL.S16 [R1+0x330], R51 ;  /* 0x0003303301007387 */ /* 0x0001e80000100600 */
[----:B0-----:R-:W2:Y:S01]  /*b000*/  LDL.LU R51, [R1+0x7c0] ;  /* 0x0007c00001337983 */ /* 0x001ea20000300800 */
        /* <DEDUP_REMOVED lines=8> */
[----:B----4-:R-:W-:-:S03]  /*b090*/  PRMT R58, RZ, 0x7610, R58 ;  /* 0x00007610ff3a7816 */ /* 0x010fc6000000003a */
[----:B------:R0:W-:Y:S01]  /*b0a0*/  STL [R1+0x1a8], R30 ;  /* 0x0001a81e01007387 */ /* 0x0001e20000100800 */
[----:B------:R-:W-:-:S03]  /*b0b0*/  @!P1 PRMT R58, R17, 0x7632, R58 ;  /* 0x00007632113a9816 */ /* 0x000fc6000000003a */
[----:B------:R1:W-:Y:S01]  /*b0c0*/  STL [R1+0x1a0], R26 ;  /* 0x0001a01a01007387 */ /* 0x0003e20000100800 */
[----:B0-----:R-:W-:-:S04]  /*b0d0*/  PRMT R30, RZ, 0x7610, R30 ;  /* 0x00007610ff1e7816 */ /* 0x001fc8000000001e */
[----:B------:R-:W-:Y:S02]  /*b0e0*/  @!P1 PRMT R30, R18, 0x7632, R30 ;  /* 0x00007632121e9816 */ /* 0x000fe4000000001e */
[----:B-1----:R-:W-:Y:S02]  /*b0f0*/  PRMT R26, RZ, 0x7610, R26 ;  /* 0x00007610ff1a7816 */ /* 0x002fe4000000001a */
[----:B------:R-:W-:Y:S02]  /*b100*/  LOP3.LUT P1, RZ, R48, 0x1, RZ, 0xc0, !PT ;  /* 0x0000000130ff7812 */ /* 0x000fe4000782c0ff */
[----:B------:R-:W-:Y:S01]  /*b110*/  @!P0 PRMT R26, R49, 0x7632, R26 ;  /* 0x00007632311a8816 */ /* 0x000fe2000000001a */
[----:B------:R-:W-:Y:S04]  /*b120*/  STL [R1+0xa4], R27 ;  /* 0x0000a41b01007387 */ /* 0x000fe80000100800 */
[----:B------:R0:W-:Y:S02]  /*b130*/  STL.S16 [R1+0x364], R26 ;  /* 0x0003641a01007387 */ /* 0x0001e40000100600 */
[----:B0-----:R-:W-:-:S06]  /*b140*/  CS2R R26, SRZ ;  /* 0x00000000001a7805 */ /* 0x001fcc000001ff00 */
[----:B------:R-:W4:Y:S04]  /*b150*/  @!P4 LDG.E R26, desc[UR10][R56.64] ;  /* 0x0000000a381ac981 */ /* 0x000f28000c1e1900 */
[----:B------:R-:W4:Y:S01]  /*b160*/  LDL.LU.64 R56, [R1+0x320] ;  /* 0x0003200001387983 */ /* 0x000f220000300a00 */
[----:B--2---:R-:W-:-:S04]  /*b170*/  PRMT R51, RZ, 0x7610, R51 ;  /* 0x00007610ff337816 */ /* 0x004fc80000000033 */
[----:B------:R-:W-:-:S05]  /*b180*/  @!P1 PRMT R51, R19, 0x7610, R51 ;  /* 0x0000761013339816 */ /* 0x000fca0000000033 */
[----:B------:R0:W-:Y:S04]  /*b190*/  STL.S16 [R1+0x320], R51 ;  /* 0x0003203301007387 */ /* 0x0001e80000100600 */
[----:B0-----:R-:W2:Y:S04]  /*b1a0*/  LDL.LU R51, [R1+0x7b4] ;  /* 0x0007b40001337983 */ /* 0x001ea80000300800 */
[----:B------:R-:W-:Y:S01]  /*b1b0*/  STL [R1+0x1a4], R28 ;  /* 0x0001a41c01007387 */ /* 0x000fe20000100800 */
[----:B--2---:R-:W-:-:S04]  /*b1c0*/  PRMT R51, RZ, 0x7610, R51 ;  /* 0x00007610ff337816 */ /* 0x004fc80000000033 */
[----:B------:R-:W-:-:S05]  /*b1d0*/  @!P1 PRMT R51, R20, 0x7610, R51 ;  /* 0x0000761014339816 */ /* 0x000fca0000000033 */
[----:B------:R0:W-:Y:S04]  /*b1e0*/  STL.S16 [R1+0x630], R51 ;  /* 0x0006303301007387 */ /* 0x0001e80000100600 */
[----:B0-----:R-:W2:Y:S01]  /*b1f0*/  LDL.LU R51, [R1+0x7ac] ;  /* 0x0007ac0001337983 */ /* 0x001ea20000300800 */
[----:B------:R-:W-:-:S04]  /*b200*/  PRMT R28, RZ, 0x7610, R28 ;  /* 0x00007610ff1c7816 */ /* 0x000fc8000000001c */
[----:B------:R-:W-:Y:S02]  /*b210*/  @!P2 PRMT R28, R16, 0x7632, R28 ;  /* 0x00007632101ca816 */ /* 0x000fe4000000001c */
[----:B------:R-:W-:Y:S02]  /*b220*/  LOP3.LUT P2, RZ, R48, 0x2, RZ, 0xc0, !PT ;  /* 0x0000000230ff7812 */ /* 0x000fe4000784c0ff */
[----:B--2---:R-:W-:-:S11]  /*b230*/  PRMT R51, RZ, 0x7610, R51 ;  /* 0x00007610ff337816 */ /* 0x004fd60000000033 */
[----:B------:R-:W-:-:S05]  /*b240*/  @!P2 PRMT R51, R22, 0x7610, R51 ;  /* 0x000076101633a816 */ /* 0x000fca0000000033 */
[----:B------:R0:W-:Y:S04]  /*b250*/  STL.S16 [R1+0x64c], R51 ;  /* 0x00064c3301007387 */ /* 0x0001e80000100600 */
[----:B0-----:R-:W2:Y:S01]  /*b260*/  LDL.LU R51, [R1+0x7a0] ;  /* 0x0007a00001337983 */ /* 0x001ea20000300800 */
[----:B------:R-:W-:-:S03]  /*b270*/  LOP3.LUT P6, RZ, R69, 0x2, RZ, 0xc0, !PT ;  /* 0x0000000245ff7812 */ /* 0x000fc600078cc0ff */
[----:B------:R-:W-:Y:S04]  /*b280*/  STL [R1+0xa8], R29 ;  /* 0x0000a81d01007387 */ /* 0x000fe80000100800 */
[----:B------:R0:W-:Y:S02]  /*b290*/  STL.S16 [R1+0x610], R28 ;  /* 0x0006101c01007387 */ /* 0x0001e40000100600 */
[----:B0-----:R-:W-:-:S06]  /*b2a0*/  CS2R R28, SRZ ;  /* 0x00000000001c7805 */ /* 0x001fcc000001ff00 */
[----:B---3--:R-:W3:Y:S04]  /*b2b0*/  @!P6 LDG.E R29, desc[UR10][R34.64] ;  /* 0x0000000a221de981 */ /* 0x008ee8000c1e1900 */
[----:B------:R-:W4:Y:S01]  /*b2c0*/  LDL.LU.64 R34, [R1+0x310] ;  /* 0x0003100001227983 */ /* 0x000f220000300a00 */
        /* <DEDUP_REMOVED lines=8> */
[----:B------:R-:W-:Y:S04]  /*b350*/  STL [R1+0xb0], R33 ;  /* 0x0000b02101007387 */ /* 0x000fe80000100800 */
[----:B------:R0:W-:Y:S02]  /*b360*/  STL.S16 [R1+0x644], R32 ;  /* 0x0006442001007387 */ /* 0x0001e40000100600 */
[----:B0-----:R-:W-:-:S06]  /*b370*/  CS2R R32, SRZ ;  /* 0x0000000000207805 */ /* 0x001fcc000001ff00 */
[----:B----4-:R0:W4:Y:S04]  /*b380*/  @!P0 LDG.E R32, desc[UR10][R34.64] ;  /* 0x0000000a22208981 */ /* 0x010128000c1e1900 */
[----:B------:R-:W0:Y:S01]  /*b390*/  LDL.LU R34, [R1+0x7a8] ;  /* 0x0007a80001227983 */ /* 0x000e220000300800 */
[----:B--2---:R-:W-:-:S04]  /*b3a0*/  PRMT R51, RZ, 0x7610, R51 ;  /* 0x00007610ff337816 */ /* 0x004fc80000000033 */
        /* <DEDUP_REMOVED lines=11> */
[----:B------:R-:W-:-:S03]  /*b460*/  LOP3.LUT P5, RZ, R69, 0x4, RZ, 0xc0, !PT ;  /* 0x0000000445ff7812 */ /* 0x000fc600078ac0ff */
[----:B------:R0:W-:Y:S04]  /*b470*/  STL.S16 [R1+0x61c], R58 ;  /* 0x00061c3a01007387 */ /* 0x0001e80000100600 */
[----:B0-----:R-:W3:Y:S06]  /*b480*/  LDL.LU R58, [R1+0x7bc] ;  /* 0x0007bc00013a7983 */ /* 0x001eec0000300800 */
[----:B------:R-:W4:Y:S04]  /*b490*/  @!P5 LDG.E R27, desc[UR10][R54.64] ;  /* 0x0000000a361bd981 */ /* 0x000f28000c1e1900 */
[----:B------:R-:W4:Y:S04]  /*b4a0*/  @!P5 LDG.E R28, desc[UR10][R52.64] ;  /* 0x0000000a341cd981 */ /* 0x000f28000c1e1900 */
[----:B------:R-:W4:Y:S04]  /*b4b0*/  LDL.LU.64 R54, [R1+0x318] ;  /* 0x0003180001367983 */ /* 0x000f280000300a00 */
[----:B------:R-:W-:Y:S04]  /*b4c0*/  STL [R1+0xac], R31 ;  /* 0x0000ac1f01007387 */ /* 0x000fe80000100800 */
[----:B------:R-:W-:Y:S04]  /*b4d0*/  STL.S16 [R1+0x62c], R30 ;  /* 0x00062c1e01007387 */ /* 0x000fe80000100600 */
[----:B------:R-:W-:Y:S04]  /*b4e0*/  STL [R1+0x1b0], R38 ;  /* 0x0001b02601007387 */ /* 0x000fe80000100800 */
[----:B------:R-:W-:Y:S01]  /*b4f0*/  STL [R1+0xb4], R39 ;  /* 0x0000b42701007387 */ /* 0x000fe20000100800 */
[----:B--2---:R-:W-:-:S03]  /*b500*/  PRMT R51, RZ, 0x7610, R51 ;  /* 0x00007610ff337816 */ /* 0x004fc60000000033 */
[----:B------:R-:W2:Y:S01]  /*b510*/  LDL.LU.64 R52, [R1+0x300] ;  /* 0x0003000001347983 */ /* 0x000ea20000300a00 */
        /* <DEDUP_REMOVED lines=15> */
[----:B------:R-:W-:-:S06]  /*b610*/  CS2R R30, SRZ ;  /* 0x00000000001e7805 */ /* 0x000fcc000001ff00 */
[----:B------:R-:W2:Y:S01]  /*b620*/  @!P0 LDG.E R31, desc[UR10][R54.64] ;  /* 0x0000000a361f8981 */ /* 0x000ea2000c1e1900 */
[----:B------:R-:W-:-:S03]  /*b630*/  PRMT R38, RZ, 0x7610, R38 ;  /* 0x00007610ff267816 */ /* 0x000fc60000000026 */
[----:B------:R-:W-:Y:S04]  /*b640*/  STL [R1+0x1b8], R42 ;  /* 0x0001b82a01007387 */ /* 0x000fe80000100800 */
[----:B------:R-:W-:Y:S04]  /*b650*/  STL [R1+0xbc], R43 ;  /* 0x0000bc2b01007387 */ /* 0x000fe80000100800 */
[----:B------:R-:W2:Y:S01]  /*b660*/  LDL.LU.64 R54, [R1+0x2e0] ;  /* 0x0002e00001367983 */ /* 0x000ea20000300a00 */
[----:B----4-:R-:W-:-:S03]  /*b670*/  PRMT R51, RZ, 0x7610, R51 ;  /* 0x00007610ff337816 */ /* 0x010fc60000000033 */
[----:B------:R-:W-:Y:S01]  /*b680*/  STL [R1+0x1b4], R40 ;  /* 0x0001b42801007387 */ /* 0x000fe20000100800 */
[----:B------:R-:W-:-:S03]  /*b690*/  @!P5 PRMT R51, R28, 0x7610, R51 ;  /* 0x000076101c33d816 */ /* 0x000fc60000000033 */
[----:B------:R-:W-:Y:S04]  /*b6a0*/  STL [R1+0xb8], R41 ;  /* 0x0000b82901007387 */ /* 0x000fe80000100800 */
[----:B------:R0:W-:Y:S04]  /*b6b0*/  STL.S16 [R1+0x690], R51 ;  /* 0x0006903301007387 */ /* 0x0001e80000100600 */
[----:B------:R-:W4:Y:S04]  /*b6c0*/  @!P6 LDG.E R30, desc[UR10][R56.64] ;  /* 0x0000000a381ee981 */ /* 0x000f28000c1e1900 */
[----:B0-----:R-:W4:Y:S01]  /*b6d0*/  LDL.LU R51, [R1+0x768] ;  /* 0x0007680001337983 */ /* 0x001f220000300800 */
[----:B---3--:R-:W-:-:S02]  /*b6e0*/  PRMT R58, RZ, 0x7610, R58 ;  /* 0x00007610ff3a7816 */ /* 0x008fc4000000003a */
[----:B------:R-:W-:Y:S01]  /*b6f0*/  @!P2 PRMT R38, R22, 0x7632, R38 ;  /* 0x000076321626a816 */ /* 0x000fe20000000026 */
[----:B------:R-:W3:Y:S01]  /*b700*/  LDL.LU.64 R56, [R1+0x2f0] ;  /* 0x0002f00001387983 */ /* 0x000ee20000300a00 */
[----:B------:R-:W-:-:S05]  /*b710*/  @!P3 PRMT R58, R23, 0x7632, R58 ;  /* 0x00007632173ab816 */ /* 0x000fca000000003a */
[----:B------:R0:W-:Y:S01]  /*b720*/  STL.S16 [R1+0x670], R58 ;  /* 0x0006703a01007387 */ /* 0x0001e20000100600 */
[----:B------:R-:W-:-:S03]  /*b730*/  LOP3.LUT P2, RZ, R47, 0x40000000, RZ, 0xc0, !PT ;  /* 0x400000002fff7812 */ /* 0x000fc6000784c0ff */
[----:B0-----:R-:W3:Y:S04]  /*b740*/  LDL.LU R58, [R1+0x798] ;  /* 0x00079800013a7983 */ /* 0x001ee80000300800 */
[----:B------:R0:W-:Y:S02]  /*b750*/  STL.S16 [R1+0x664], R38 ;  /* 0x0006642601007387 */ /* 0x0001e40000100600 */
[----:B0-----:R-:W-:-:S06]  /*b760*/  CS2R R38, SRZ ;  /* 0x0000000000267805 */ /* 0x001fcc000001ff00 */
[----:B--2---:R-:W2:Y:S04]  /*b770*/  @!P2 LDG.E R39, desc[UR10][R54.64] ;  /* 0x0000000a3627a981 */ /* 0x004ea8000c1e1900 */
[----:B------:R-:W2:Y:S01]  /*b780*/  LDL.LU.64 R54, [R1+0x2b8] ;  /* 0x0002b80001367983 */ /* 0x000ea20000300a00 */
[----:B----4-:R-:W-:-:S04]  /*b790*/  PRMT R51, RZ, 0x7610, R51 ;  /* 0x00007610ff337816 */ /* 0x010fc80000000033 */
[----:B------:R-:W-:-:S05]  /*b7a0*/  @!P6 PRMT R51, R29, 0x7610, R51 ;  /* 0x000076101d33e816 */ /* 0x000fca0000000033 */
[----:B------:R0:W-:Y:S04]  /*b7b0*/  STL.S16 [R1+0x69c], R51 ;  /* 0x00069c3301007387 */ /* 0x0001e80000100600 */
[----:B0-----:R-:W4:Y:S01]  /*b7c0*/  LDL.LU R51, [R1+0x750] ;  /* 0x0007500001337983 */ /* 0x001f220000300800 */
[----:B---3--:R-:W-:Y:S02]  /*b7d0*/  PRMT R58, RZ, 0x7610, R58 ;  /* 0x00007610ff3a7816 */ /* 0x008fe4000000003a */
[----:B------:R-:W-:Y:S02]  /*b7e0*/  PRMT R42, RZ, 0x7610, R42 ;  /* 0x00007610ff2a7816 */ /* 0x000fe4000000002a */
[----:B------:R-:W-:Y:S02]  /*b7f0*/  @!P4 PRMT R58, R25, 0x7632, R58 ;  /* 0x00007632193ac816 */ /* 0x000fe4000000003a */
[----:B------:R-:W-:-:S02]  /*b800*/  @!P4 PRMT R42, R26, 0x7632, R42 ;  /* 0x000076321a2ac816 */ /* 0x000fc4000000002a */
[----:B------:R-:W-:-:S03]  /*b810*/  LOP3.LUT P4, RZ, R47, 0x10000000, RZ, 0xc0, !PT ;  /* 0x100000002fff7812 */ /* 0x000fc6000788c0ff */
[----:B------:R0:W-:Y:S01]  /*b820*/  STL.S16 [R1+0x68c], R42 ;  /* 0x00068c2a01007387 */ /* 0x0001e20000100600 */
[----:B------:R-:W-:Y:S02]  /*b830*/  PRMT R40, RZ, 0x7610, R40 ;  /* 0x00007610ff287816 */ /* 0x000fe40000000028 */
[----:B0-----:R-:W-:Y:S02]  /*b840*/  CS2R R42, SRZ ;  /* 0x00000000002a7805 */ /* 0x001fe4000001ff00 */
[----:B------:R-:W-:Y:S02]  /*b850*/  @!P3 PRMT R40, R24, 0x7632, R40 ;  /* 0x000076321828b816 */ /* 0x000fe40000000028 */
[----:B------:R-:W-:-:S03]  /*b860*/  LOP3.LUT P3, RZ, R47, 0x20000000, RZ, 0xc0, !PT ;  /* 0x200000002fff7812 */ /* 0x000fc6000786c0ff */
[----:B--2---:R0:W2:Y:S04]  /*b870*/  @!P4 LDG.E R43, desc[UR10][R54.64] ;  /* 0x0000000a362bc981 */ /* 0x0040a8000c1e1900 */
[----:B------:R-:W0:Y:S04]  /*b880*/  LDL.LU.64 R54, [R1+0x778] ;  /* 0x0007780001367983 */ /* 0x000e280000300a00 */
[----:B------:R1:W-:Y:S01]  /*b890*/  STL.S16 [R1+0x67c], R40 ;  /* 0x00067c2801007387 */ /* 0x0003e20000100600 */
[----:B------:R-:W-:Y:S02]  /*b8a0*/  LOP3.LUT P1, RZ, R47, 0x80000000, RZ, 0xc0, !PT ;  /* 0x800000002fff7812 */ /* 0x000fe4000782c0ff */
[----:B-1----:R-:W-:-:S11]  /*b8b0*/  CS2R R40, SRZ ;  /* 0x0000000000287805 */ /* 0x002fd6000001ff00 */
[----:B------:R-:W3:Y:S04]  /*b8c0*/  @!P1 LDG.E R33, desc[UR10][R52.64] ;  /* 0x0000000a34219981 */ /* 0x000ee8000c1e1900 */
[----:B------:R-:W2:Y:S04]  /*b8d0*/  @!P3 LDG.E R41, desc[UR10][R34.64] ;  /* 0x0000000a2229b981 */ /* 0x000ea8000c1e1900 */
[----:B------:R-:W-:Y:S04]  /*b8e0*/  STL [R1+0x1bc], R44 ;  /* 0x0001bc2c01007387 */ /* 0x000fe80000100800 */
[----:B------:R-:W3:Y:S04]  /*b8f0*/  LDL.LU.64 R52, [R1+0x2e8] ;  /* 0x0002e80001347983 */ /* 0x000ee80000300a00 */
[----:B------:R-:W2:Y:S01]  /*b900*/  LDL.LU.64 R34, [R1+0x2a8] ;  /* 0x0002a80001227983 */ /* 0x000ea20000300a00 */
[----:B----4-:R-:W-:-:S03]  /*b910*/  PRMT R51, RZ, 0x7610, R51 ;  /* 0x00007610ff337816 */ /* 0x010fc60000000033 */
[----:B------:R-:W-:Y:S01]  /*b920*/  STL [R1+0x1c0], R3 ;  /* 0x0001c00301007387 */ /* 0x000fe20000100800 */
[----:B------:R-:W-:-:S03]  /*b930*/  @!P0 PRMT R51, R31, 0x7610, R51 ;  /* 0x000076101f338816 */ /* 0x000fc60000000033 */
[----:B------:R-:W-:Y:S04]  /*b940*/  STL [R1+0xc0], R45 ;  /* 0x0000c02d01007387 */ /* 0x000fe80000100800 */
[----:B------:R1:W-:Y:S01]  /*b950*/  STL.S16 [R1+0x6a4], R51 ;  /* 0x0006a43301007387 */ /* 0x0003e20000100600 */
[----:B------:R-:W-:Y:S02]  /*b960*/  PRMT R69, RZ, 0x7610, R69 ;  /* 0x00007610ff457816 */ /* 0x000fe40000000045 */
[----:B------:R-:W-:Y:S01]  /*b970*/  PRMT R48, RZ, 0x7610, R48 ;  /* 0x00007610ff307816 */ /* 0x000fe20000000030 */
[----:B------:R4:W-:Y:S04]  /*b980*/  STL [R1+0xc4], R46 ;  /* 0x0000c42e01007387 */ /* 0x0009e80000100800 */
[----:B------:R-:W2:Y:S04]  /*b990*/  @!P1 LDG.E R38, desc[UR10][R56.64] ;  /* 0x0000000a38269981 */ /* 0x000ea8000c1e1900 */
[----:B-1----:R-:W2:Y:S01]  /*b9a0*/  LDL.LU R51, [R1+0x730] ;  /* 0x0007300001337983 */ /* 0x002ea20000300800 */
[----:B------:R-:W-:-:S04]  /*b9b0*/  PRMT R44, RZ, 0x7610, R44 ;  /* 0x00007610ff2c7816 */ /* 0x000fc8000000002c */
[----:B------:R-:W-:Y:S01]  /*b9c0*/  @!P5 PRMT R44, R28, 0x7632, R44 ;  /* 0x000076321c2cd816 */ /* 0x000fe2000000002c */
[----:B------:R-:W2:Y:S01]  /*b9d0*/  LDL.LU.64 R56, [R1+0x2d0] ;  /* 0x0002d00001387983 */ /* 0x000ea20000300a00 */
[----:B------:R-:W-:Y:S02]  /*b9e0*/  PRMT R3, RZ, 0x7610, R3 ;  /* 0x00007610ff037816 */ /* 0x000fe40000000003 */
[----:B------:R-:W-:Y:S02]  /*b9f0*/  @!P6 PRMT R69, R29, 0x7632, R69 ;  /* 0x000076321d45e816 */ /* 0x000fe40000000045 */
[----:B0-----:R-:W-:-:S04]  /*ba00*/  PRMT R54, RZ, 0x7610, R54 ;  /* 0x00007610ff367816 */ /* 0x001fc80000000036 */
[----:B------:R-:W-:Y:S02]  /*ba10*/  @!P5 PRMT R54, R27, 0x7632, R54 ;  /* 0x000076321b36d816 */ /* 0x000fe40000000036 */
[C---:B------:R-:W-:Y:S01]  /*ba20*/  LOP3.LUT P5, RZ, R47.reuse, 0x8000000, RZ, 0xc0, !PT ;  /* 0x080000002fff7812 */ /* 0x040fe200078ac0ff */
[----:B------:R0:W-:Y:S01]  /*ba30*/  STL.S16 [R1+0x6a0], R44 ;  /* 0x0006a02c01007387 */ /* 0x0001e20000100600 */
[C---:B------:R-:W-:Y:S02]  /*ba40*/  @!P6 PRMT R48, R30.reuse, 0x7610, R48 ;  /* 0x000076101e30e816 */ /* 0x040fe40000000030 */
[----:B------:R-:W-:Y:S02]  /*ba50*/  @!P6 PRMT R3, R30, 0x7632, R3 ;  /* 0x000076321e03e816 */ /* 0x000fe40000000003 */
[----:B------:R-:W-:Y:S02]  /*ba60*/  LOP3.LUT P6, RZ, R47, 0x4000000, RZ, 0xc0, !PT ;  /* 0x040000002fff7812 */ /* 0x000fe400078cc0ff */
[----:B----4-:R-:W-:-:S02]  /*ba70*/  CS2R R46, SRZ ;  /* 0x00000000002e7805 */ /* 0x010fc4000001ff00 */
[----:B0-----:R-:W-:-:S04]  /*ba80*/  CS2R R44, SRZ ;  /* 0x00000000002c7805 */ /* 0x001fc8000001ff00 */
[----:B------:R-:W4:Y:S04]  /*ba90*/  @!P5 LDG.E R46, desc[UR10][R36.64] ;  /* 0x0000000a242ed981 */ /* 0x000f28000c1e1900 */
[----:B------:R-:W4:Y:S04]  /*baa0*/  LDL.LU.64 R36, [R1+0x748] ;  /* 0x0007480001247983 */ /* 0x000f280000300a00 */
[----:B---3--:R-:W3:Y:S04]  /*bab0*/  @!P2 LDG.E R40, desc[UR10][R52.64] ;  /* 0x0000000a3428a981 */ /* 0x008ee8000c1e1900 */
[----:B--2---:R-:W2:Y:S04]  /*bac0*/  @!P5 LDG.E R45, desc[UR10][R34.64] ;  /* 0x0000000a222dd981 */ /* 0x004ea8000c1e1900 */
[----:B------:R-:W3:Y:S04]  /*bad0*/  LDL.LU.64 R52, [R1+0x2c0] ;  /* 0x0002c00001347983 */ /* 0x000ee80000300a00 */
[----:B------:R-:W2:Y:S04]  /*bae0*/  LDL.LU.64 R34, [R1+0x758] ;  /* 0x0007580001227983 */ /* 0x000ea80000300a00 */
[----:B------:R0:W-:Y:S02]  /*baf0*/  STL.S16 [R1+0x6b8], R3 ;  /* 0x0006b80301007387 */ /* 0x0001e40000100600 */
[----:B0-----:R-:W0:Y:S01]  /*bb00*/  S2R R3, SR_TID.X ;  /* 0x0000000000037919 */ /* 0x001e220000002100 */
[----:B------:R-:W-:-:S04]  /*bb10*/  PRMT R51, RZ, 0x7610, R51 ;  /* 0x00007610ff337816 */ /* 0x000fc80000000033 */
[----:B------:R-:W-:Y:S01]  /*bb20*/  @!P2 PRMT R51, R39, 0x7632, R51 ;  /* 0x000076322733a816 */ /* 0x000fe20000000033 */
[----:B------:R-:W-:Y:S01]  /*bb30*/  UIMAD.WIDE UR6, UR8, 0x8, UR6 ;  /* 0x00000008080678a5 */ /* 0x000fe2000f8e0206 */
[----:B------:R-:W-:Y:S04]  /*bb40*/  STL [R1+0x1c4], R2 ;  /* 0x0001c40201007387 */ /* 0x000fe80000100800 */
[----:B------:R1:W-:Y:S04]  /*bb50*/  STL.S16 [R1+0x6c0], R51 ;  /* 0x0006c03301007387 */ /* 0x0003e80000100600 */
[----:B------:R0:W-:Y:S04]  /*bb60*/  STL [R1+0x1c8], R5 ;  /* 0x0001c80501007387 */ /* 0x0001e80000100800 */
[----:B------:R-:W-:Y:S04]  /*bb70*/  STL [R1+0xc8], R4 ;  /* 0x0000c80401007387 */ /* 0x000fe80000100800 */
[----:B-1----:R-:W3:Y:S01]  /*bb80*/  LDL.LU R51, [R1+0x72c] ;  /* 0x00072c0001337983 */ /* 0x002ee20000300800 */
[----:B------:R-:W-:Y:S01]  /*bb90*/  MOV R2, UR6 ;  /* 0x0000000600027c02 */ /* 0x000fe20008000f00 */
[----:B------:R-:W1:Y:S02]  /*bba0*/  LDCU.U8 UR6, c[0x0][0x414] ;  /* 0x00008280ff0677ac */ /* 0x000e640008000000 */
[----:B------:R1:W-:Y:S01]  /*bbb0*/  STL.S16 [R1+0x6ac], R69 ;  /* 0x0006ac4501007387 */ /* 0x0003e20000100600 */
[----:B0-----:R-:W-:-:S03]  /*bbc0*/  PRMT R5, RZ, 0x7610, R5 ;  /* 0x00007610ff057816 */ /* 0x001fc60000000005 */
[----:B------:R0:W-:Y:S04]  /*bbd0*/  STL [R1+0xcc], R66 ;  /* 0x0000cc4201007387 */ /* 0x0001e80000100800 */
[----:B------:R-:W-:Y:S01]  /*bbe0*/  STL [R1+0x1cc], R67 ;  /* 0x0001cc4301007387 */ /* 0x000fe20000100800 */
[----:B-1----:R-:W-:Y:S02]  /*bbf0*/  LOP3.LUT R69, R3, 0xffff, RZ, 0xc0, !PT ;  /* 0x0000ffff03457812 */ /* 0x002fe400078ec0ff */
[----:B------:R-:W-:Y:S01]  /*bc00*/  MOV R3, UR7 ;  /* 0x0000000700037c02 */ /* 0x000fe20008000f00 */
[----:B------:R-:W-:Y:S02]  /*bc10*/  STL [R1+0xd0], R68 ;  /* 0x0000d04401007387 */ /* 0x000fe40000100800 */
[----:B------:R-:W-:Y:S01]  /*bc20*/  IMAD R69, R69, 0x53a, RZ ;  /* 0x0000053a45457824 */ /* 0x000fe200078e02ff */
[----:B------:R-:W-:Y:S01]  /*bc30*/  @!P0 PRMT R5, R32, 0x7632, R5 ;  /* 0x0000763220058816 */ /* 0x000fe20000000005 */
[----:B------:R-:W-:Y:S01]  /*bc40*/  STL [R1+0x1d0], R49 ;  /* 0x0001d03101007387 */ /* 0x000fe20000100800 */
[----:B0-----:R-:W-:-:S02]  /*bc50*/  PRMT R66, RZ, 0x7610, R66 ;  /* 0x00007610ff427816 */ /* 0x001fc40000000042 */
[--C-:B------:R-:W-:Y:S01]  /*bc60*/  SHF.R.U32.HI R4, RZ, 0x10, R69.reuse ;  /* 0x00000010ff047819 */ /* 0x100fe20000011645 */
[----:B------:R-:W3:Y:S01]  /*bc70*/  LDG.E.64 R2, desc[UR10][R2.64] ;  /* 0x0000000a02027981 */ /* 0x000ee2000c1e1b00 */
[----:B------:R-:W-:-:S03]  /*bc80*/  PRMT R69, RZ, 0x7610, R69 ;  /* 0x00007610ff457816 */ /* 0x000fc60000000045 */
[----:B------:R0:W-:Y:S01]  /*bc90*/  STL.S16 [R1+0x6bc], R5 ;  /* 0x0006bc0501007387 */ /* 0x0001e20000100600 */
[----:B------:R-:W-:Y:S02]  /*bca0*/  @!P0 PRMT R69, R31, 0x7632, R69 ;  /* 0x000076321f458816 */ /* 0x000fe40000000045 */
[----:B------:R-:W-:Y:S01]  /*bcb0*/  @!P0 PRMT R66, R32, 0x7610, R66 ;  /* 0x0000761020428816 */ /* 0x000fe20000000042 */
[----:B------:R1:W-:Y:S01]  /*bcc0*/  STL.S16 [R1+0x6a8], R48 ;  /* 0x0006a83001007387 */ /* 0x0003e20000100600 */
[----:B------:R-:W-:-:S03]  /*bcd0*/  ISETP.NE.AND P0, PT, RZ, UR6, PT ;  /* 0x00000006ff007c0c */ /* 0x000fc6000bf05270 */
[----:B----4-:R-:W4:Y:S01]  /*bce0*/  @!P6 LDG.E R47, desc[UR10][R36.64] ;  /* 0x0000000a242fe981 */ /* 0x010f22000c1e1900 */
[----:B0-----:R-:W0:Y:S01]  /*bcf0*/  S2R R5, SR_TID.X ;  /* 0x0000000000057919 */ /* 0x001e220000002100 */
[----:B------:R-:W-:Y:S02]  /*bd00*/  PRMT R4, R4, 0x9910, RZ ;  /* 0x0000991004047816 */ /* 0x000fe400000000ff */
[----:B------:R2:W-:Y:S03]  /*bd10*/  STL.S16 [R1+0x6b0], R66 ;  /* 0x0006b04201007387 */ /* 0x0005e60000100600 */
[----:B------:R-:W-:Y:S01]  /*bd20*/  IMAD R4, R4, 0x31, RZ ;  /* 0x0000003104047824 */ /* 0x000fe200078e02ff */
[----:B------:R0:W-:Y:S01]  /*bd30*/  STL.S16 [R1+0x6b4], R69 ;  /* 0x0006b44501007387 */ /* 0x0001e20000100600 */
[----:B-1----:R-:W-:-:S03]  /*bd40*/  HFMA2 R48, -RZ, RZ, 0, 0 ;  /* 0x00000000ff307431 */ /* 0x002fc600000001ff */
[----:B------:R-:W4:Y:S01]  /*bd50*/  LDL.LU.64 R36, [R1+0x740] ;  /* 0x0007400001247983 */ /* 0x000f220000300a00 */
[----:B--2---:R-:W1:Y:S01]  /*bd60*/  @P0 LDC.64 R66, c[0x0][0x3b0] ;  /* 0x0000ec00ff420b82 */ /* 0x004e620000000a00 */
[----:B------:R-:W-:Y:S02]  /*bd70*/  IADD3 R4, PT, PT, RZ, -R4, RZ ;  /* 0x80000004ff047210 */ /* 0x000fe40007ffe0ff */
[----:B------:R-:W-:Y:S02]  /*bd80*/  STL [R1+0xd4], R50 ;  /* 0x0000d43201007387 */ /* 0x000fe40000100800 */
[----:B------:R-:W-:Y:S02]  /*bd90*/  PRMT R4, R4, 0x7710, RZ ;  /* 0x0000771004047816 */ /* 0x000fe400000000ff */
[----:B------:R-:W2:Y:S04]  /*bda0*/  @!P6 LDG.E R48, desc[UR10][R34.64] ;  /* 0x0000000a2230e981 */ /* 0x000ea8000c1e1900 */
[----:B------:R-:W2:Y:S04]  /*bdb0*/  @!P3 LDG.E R42, desc[UR10][R56.64] ;  /* 0x0000000a382ab981 */ /* 0x000ea8000c1e1900 */
[----:B---3--:R-:W3:Y:S01]  /*bdc0*/  @!P4 LDG.E R44, desc[UR10][R52.64] ;  /* 0x0000000a342cc981 */ /* 0x008ee2000c1e1900 */
        /* <DEDUP_REMOVED lines=10> */
[----:B------:R-:W-:Y:S01]  /*be70*/  IMAD R66, R66, 0x62, R4 ;  /* 0x0000006242427824 */ /* 0x000fe200078e0204 */
[----:B------:R-:W-:-:S03]  /*be80*/  PRMT R51, RZ, 0x7610, R51 ;  /* 0x00007610ff337816 */ /* 0x000fc60000000033 */
[----:B0-----:R-:W-:Y:S01]  /*be90*/  @P0 IMAD.WIDE R4, R66, 0x2, R68 ;  /* 0x0000000242040825 */ /* 0x001fe200078e0244 */
[----:B------:R-:W-:Y:S01]  /*bea0*/  PRMT R26, RZ, 0x7610, R26 ;  /* 0x00007610ff1a7816 */ /* 0x000fe2000000001a */
[----:B------:R-:W0:Y:S01]  /*beb0*/  LDC.64 R68, c[0x0][0x3a8] ;  /* 0x0000ea00ff447b82 */ /* 0x000e220000000a00 */
[----:B------:R-:W-:Y:S01]  /*bec0*/  @!P3 PRMT R51, R41, 0x7632, R51 ;  /* 0x000076322933b816 */ /* 0x000fe20000000033 */
[----:B------:R-:W-:Y:S04]  /*bed0*/  STL [R1+0xf8], R33 ;  /* 0x0000f82101007387 */ /* 0x000fe80000100800 */
[----:B------:R1:W-:Y:S04]  /*bee0*/  STL.S16 [R1+0x6d0], R51 ;  /* 0x0006d03301007387 */ /* 0x0003e80000100600 */
[----:B------:R-:W3:Y:S04]  /*bef0*/  @P0 LDG.E.U16 R49, desc[UR10][R4.64] ;  /* 0x0000000a04310981 */ /* 0x000ee8000c1e1500 */
[----:B------:R0:W3:Y:S04]  /*bf00*/  @P0 LDG.E.U16 R50, desc[UR10][R4.64+0x2] ;  /* 0x0000020a04320981 */ /* 0x0000e8000c1e1500 */
[----:B-1----:R-:W3:Y:S01]  /*bf10*/  LDL.LU R51, [R1+0x724] ;  /* 0x0007240001337983 */ /* 0x002ee20000300800 */
[----:B------:R-:W-:-:S03]  /*bf20*/  R2UR UR28, R2 ;  /* 0x00000000021c72ca */ /* 0x000fc600000e0000 */
[----:B------:R1:W-:Y:S01]  /*bf30*/  STL [R1+0x1f0], R30 ;  /* 0x0001f01e01007387 */ /* 0x0003e20000100800 */
[----:B0-----:R-:W-:Y:S01]  /*bf40*/  IMAD.WIDE R4, R66, 0x2, R68 ;  /* 0x0000000242047825 */ /* 0x001fe200078e0244 */
[----:B------:R-:W-:Y:S02]  /*bf50*/  PRMT R2, RZ, 0x7610, R2 ;  /* 0x00007610ff027816 */ /* 0x000fe40000000002 */
[----:B------:R-:W-:Y:S01]  /*bf60*/  PRMT R29, RZ, 0x7610, R29 ;  /* 0x00007610ff1d7816 */ /* 0x000fe2000000001d */
[----:B------:R-:W-:Y:S04]  /*bf70*/  STL [R1+0x1d4], R16 ;  /* 0x0001d41001007387 */ /* 0x000fe80000100800 */
[----:B------:R-:W3:Y:S01]  /*bf80*/  LDG.E.U16 R66, desc[UR10][R4.64] ;  /* 0x0000000a04427981 */ /* 0x000ee2000c1e1500 */
[----:B------:R-:W-:-:S02]  /*bf90*/  @!P2 PRMT R2, R40, 0x7632, R2 ;  /* 0x000076322802a816 */ /* 0x000fc40000000002 */
[C---:B------:R-:W-:Y:S01]  /*bfa0*/  @!P1 PRMT R26, R33.reuse, 0x7610, R26 ;  /* 0x00007610211a9816 */ /* 0x040fe2000000001a */
[----:B------:R-:W-:Y:S04]  /*bfb0*/  STL [R1+0xd8], R17 ;  /* 0x0000d81101007387 */ /* 0x000fe80000100800 */
[----:B------:R0:W-:Y:S01]  /*bfc0*/  STL.S16 [R1+0x6c8], R2 ;  /* 0x0006c80201007387 */ /* 0x0001e20000100600 */
[----:B------:R-:W-:Y:S02]  /*bfd0*/  @!P1 PRMT R29, R33, 0x7632, R29 ;  /* 0x00007632211d9816 */ /* 0x000fe4000000001d */
[----:B------:R-:W-:Y:S01]  /*bfe0*/  PRMT R27, RZ, 0x7610, R27 ;  /* 0x00007610ff1b7816 */ /* 0x000fe2000000001b */
[----:B------:R2:W3:Y:S01]  /*bff0*/  LDG.E.U16 R4, desc[UR10][R4.64+0x2] ;  /* 0x0000020a04047981 */ /* 0x0004e2000c1e1500 */
[----:B------:R-:W-:-:S02]  /*c000*/  PRMT R33, RZ, 0x7610, R33 ;  /* 0x00007610ff217816 */ /* 0x000fc40000000021 */
[----:B-1----:R-:W-:Y:S01]  /*c010*/  PRMT R30, RZ, 0x7610, R30 ;  /* 0x00007610ff1e7816 */ /* 0x002fe2000000001e */
[----:B------:R-:W-:Y:S01]  /*c020*/  STL [R1+0x1d8], R18 ;  /* 0x0001d81201007387 */ /* 0x000fe20000100800 */
[----:B0-----:R-:W-:Y:S02]  /*c030*/  MOV R2, UR28 ;  /* 0x0000001c00027c02 */ /* 0x001fe40008000f00 */
[----:B----4-:R-:W-:Y:S01]  /*c040*/  PRMT R37, RZ, 0x7610, R37 ;  /* 0x00007610ff257816 */ /* 0x010fe20000000025 */
[----:B------:R-:W-:Y:S02]  /*c050*/  STL [R1+0xdc], R19 ;  /* 0x0000dc1301007387 */ /* 0x000fe40000100800 */
[----:B------:R-:W-:Y:S01]  /*c060*/  FFMA.FTZ R2, -R2, UR28, R3 ;  /* 0x0000001c02027c23 */ /* 0x000fe20008010103 */
[C---:B------:R-:W-:Y:S01]  /*c070*/  @!P1 PRMT R27, R38.reuse, 0x7610, R27 ;  /* 0x00007610261b9816 */ /* 0x040fe2000000001b */
[----:B------:R-:W-:Y:S01]  /*c080*/  STL [R1+0x1dc], R20 ;  /* 0x0001dc1401007387 */ /* 0x000fe20000100800 */
[----:B------:R-:W-:-:S02]  /*c090*/  @!P1 PRMT R33, R38, 0x7632, R33 ;  /* 0x0000763226219816 */ /* 0x000fc40000000021 */
[----:B------:R-:W-:Y:S01]  /*c0a0*/  FSETP.GTU.FTZ.AND P1, PT, R2, RZ, PT ;  /* 0x000000ff0200720b */ /* 0x000fe20003f3c000 */
[----:B------:R-:W-:Y:S04]  /*c0b0*/  STL [R1+0xe0], R21 ;  /* 0x0000e01501007387 */ /* 0x000fe80000100800 */
[----:B------:R-:W-:Y:S04]  /*c0c0*/  STL [R1+0x1e0], R22 ;  /* 0x0001e01601007387 */ /* 0x000fe80000100800 */
[----:B------:R-:W-:Y:S04]  /*c0d0*/  STL [R1+0xe4], R23 ;  /* 0x0000e41701007387 */ /* 0x000fe80000100800 */
[----:B------:R-:W-:Y:S01]  /*c0e0*/  VOTEU.ANY UP0, P1 ;  /* 0x0000000000ff7886 */ /* 0x000fe20000800100 */
[----:B------:R-:W-:Y:S04]  /*c0f0*/  STL [R1+0x1e4], R24 ;  /* 0x0001e41801007387 */ /* 0x000fe80000100800 */
[----:B------:R-:W0:Y:S01]  /*c100*/  @UP0 LDCU UR5, c[0x0][0x3c0] ;  /* 0x00007800ff0507ac */ /* 0x000e220008000800 */
[----:B------:R-:W-:Y:S01]  /*c110*/  PLOP3.LUT P1, PT, PT, PT, UP0, 0x80, 0x8 ;  /* 0x000000000008781c */ /* 0x000fe20003f2f008 */
[----:B------:R1:W-:Y:S01]  /*c120*/  STL [R1+0xe8], R25 ;  /* 0x0000e81901007387 */ /* 0x0003e20000100800 */
[----:B------:R-:W-:-:S03]  /*c130*/  PRMT R3, RZ, 0x7610, R3 ;  /* 0x00007610ff037816 */ /* 0x000fc60000000003 */
[----:B------:R-:W-:Y:S01]  /*c140*/  STL [R1+0xfc], R39 ;  /* 0x0000fc2701007387 */ /* 0x000fe20000100800 */
[----:B------:R-:W-:-:S03]  /*c150*/  @!P5 PRMT R3, R46, 0x7632, R3 ;  /* 0x000076322e03d816 */ /* 0x000fc60000000003 */
[----:B------:R-:W-:Y:S04]  /*c160*/  STL.S16 [R1+0x684], R58 ;  /* 0x0006843a01007387 */ /* 0x000fe80000100600 */
[----:B------:R0:W-:Y:S01]  /*c170*/  STL.S16 [R1+0x6f8], R3 ;  /* 0x0006f80301007387 */ /* 0x0001e20000100600 */
[----:B--2---:R-:W-:Y:S02]  /*c180*/  PRMT R5, RZ, 0x7610, R5 ;  /* 0x00007610ff057816 */ /* 0x004fe40000000005 */
[----:B------:R-:W-:Y:S01]  /*c190*/  @!P2 PRMT R30, R39, 0x7610, R30 ;  /* 0x00007610271ea816 */ /* 0x000fe2000000001e */
[----:B------:R-:W-:Y:S01]  /*c1a0*/  STL.S16 [R1+0x698], R54 ;  /* 0x0006983601007387 */ /* 0x000fe20000100600 */
[----:B------:R-:W-:Y:S02]  /*c1b0*/  @!P3 PRMT R37, R41, 0x7610, R37 ;  /* 0x000076102925b816 */ /* 0x000fe40000000025 */
[----:B-1----:R-:W-:Y:S01]  /*c1c0*/  PRMT R25, RZ, 0x7610, R25 ;  /* 0x00007610ff197816 */ /* 0x002fe20000000019 */
[----:B------:R-:W-:Y:S01]  /*c1d0*/  STL [R1+0x1ec], R28 ;  /* 0x0001ec1c01007387 */ /* 0x000fe20000100800 */
[----:B0-----:R-:W-:Y:S01]  /*c1e0*/  @P1 FADD.FTZ R3, R2, UR5 ;  /* 0x0000000502031e21 */ /* 0x001fe20008010000 */
[----:B------:R-:W-:-:S02]  /*c1f0*/  PRMT R2, RZ, 0x7610, R2 ;  /* 0x00007610ff027816 */ /* 0x000fc40000000002 */
[----:B------:R-:W-:Y:S03]  /*c200*/  STL [R1+0xf4], R31 ;  /* 0x0000f41f01007387 */ /* 0x000fe60000100800 */
[----:B------:R-:W0:Y:S01]  /*c210*/  @P1 MUFU.RSQ R3, R3 ;  /* 0x0000000300031308 */ /* 0x000e220000001400 */
[C---:B------:R-:W-:Y:S01]  /*c220*/  @!P6 PRMT R2, R48.reuse, 0x7632, R2 ;  /* 0x000076323002e816 */ /* 0x040fe20000000002 */
[----:B------:R-:W-:Y:S01]  /*c230*/  STL [R1+0x1f4], R32 ;  /* 0x0001f42001007387 */ /* 0x000fe20000100800 */
[----:B------:R-:W-:-:S03]  /*c240*/  @!P6 PRMT R5, R48, 0x7610, R5 ;  /* 0x000076103005e816 */ /* 0x000fc60000000005 */
[----:B------:R1:W-:Y:S01]  /*c250*/  STL.S16 [R1+0x704], R2 ;  /* 0x0007040201007387 */ /* 0x0003e20000100600 */
[----:B------:R-:W-:Y:S02]  /*c260*/  PRMT R39, RZ, 0x7610, R39 ;  /* 0x00007610ff277816 */ /* 0x000fe40000000027 */
[----:B------:R-:W-:Y:S01]  /*c270*/  PRMT R24, RZ, 0x7610, R24 ;  /* 0x00007610ff187816 */ /* 0x000fe20000000018 */
[----:B------:R2:W-:Y:S01]  /*c280*/  STL [R1+0x1f8], R38 ;  /* 0x0001f82601007387 */ /* 0x0005e20000100800 */
[----:B------:R-:W-:Y:S02]  /*c290*/  PRMT R23, RZ, 0x7610, R23 ;  /* 0x00007610ff177816 */ /* 0x000fe40000000017 */
[----:B------:R-:W-:Y:S01]  /*c2a0*/  PRMT R22, RZ, 0x7610, R22 ;  /* 0x00007610ff167816 */ /* 0x000fe20000000016 */
[----:B------:R4:W-:Y:S01]  /*c2b0*/  STL [R1+0x1fc], R40 ;  /* 0x0001fc2801007387 */ /* 0x0009e20000100800 */
[----:B------:R-:W-:Y:S01]  /*c2c0*/  PRMT R21, RZ, 0x7610, R21 ;  /* 0x00007610ff157816 */ /* 0x000fe20000000015 */
[----:B-1----:R-:W-:Y:S01]  /*c2d0*/  HFMA2 R2, -RZ, RZ, 0, 0 ;  /* 0x00000000ff027431 */ /* 0x002fe200000001ff */
[----:B------:R-:W-:Y:S01]  /*c2e0*/  PRMT R20, RZ, 0x7610, R20 ;  /* 0x00007610ff147816 */ /* 0x000fe20000000014 */
[----:B------:R-:W-:Y:S01]  /*c2f0*/  STL [R1+0x100], R41 ;  /* 0x0001002901007387 */ /* 0x000fe20000100800 */
[----:B------:R-:W-:-:S02]  /*c300*/  PRMT R19, RZ, 0x7610, R19 ;  /* 0x00007610ff137816 */ /* 0x000fc40000000013 */
[----:B------:R-:W-:Y:S01]  /*c310*/  PRMT R18, RZ, 0x7610, R18 ;  /* 0x00007610ff127816 */ /* 0x000fe20000000012 */
[----:B------:R-:W-:Y:S01]  /*c320*/  STL [R1+0x200], R42 ;  /* 0x0002002a01007387 */ /* 0x000fe20000100800 */
[----:B------:R-:W-:Y:S02]  /*c330*/  PRMT R17, RZ, 0x7610, R17 ;  /* 0x00007610ff117816 */ /* 0x000fe40000000011 */
[----:B------:R-:W-:Y:S01]  /*c340*/  PRMT R16, RZ, 0x7610, R16 ;  /* 0x00007610ff107816 */ /* 0x000fe20000000010 */
[----:B------:R-:W-:Y:S01]  /*c350*/  STL.S16 [R1+0x6fc], R5 ;  /* 0x0006fc0501007387 */ /* 0x000fe20000100600 */
[----:B0-----:R-:W-:Y:S02]  /*c360*/  @P1 R2UR UR5, R3 ;  /* 0x00000000030512ca */ /* 0x001fe400000e0000 */
[----:B------:R-:W-:Y:S01]  /*c370*/  MOV R3, RZ ;  /* 0x000000ff00037202 */ /* 0x000fe20000000f00 */
[----:B------:R0:W-:Y:S01]  /*c380*/  STL.S16 [R1+0x6c4], R37 ;  /* 0x0006c42501007387 */ /* 0x0001e20000100600 */
[----:B------:R-:W-:-:S02]  /*c390*/  @!P2 PRMT R39, R40, 0x7610, R39 ;  /* 0x000076102827a816 */ /* 0x000fc40000000027 */
[----:B------:R-:W-:Y:S01]  /*c3a0*/  @!P3 PRMT R25, R42, 0x7632, R25 ;  /* 0x000076322a19b816 */ /* 0x000fe20000000019 */
[----:B------:R1:W-:Y:S01]  /*c3b0*/  STL [R1+0x104], R43 ;  /* 0x0001042b01007387 */ /* 0x0003e20000100800 */
[C---:B------:R-:W-:Y:S02]  /*c3c0*/  @!P4 PRMT R24, R43.reuse, 0x7610, R24 ;  /* 0x000076102b18c816 */ /* 0x040fe40000000018 */
[----:B------:R-:W-:Y:S01]  /*c3d0*/  @!P4 PRMT R23, R43, 0x7632, R23 ;  /* 0x000076322b17c816 */ /* 0x000fe20000000017 */
[----:B---3--:R3:W-:Y:S01]  /*c3e0*/  STL [R1+0x204], R44 ;  /* 0x0002042c01007387 */ /* 0x0087e20000100800 */
[C---:B------:R-:W-:Y:S02]  /*c3f0*/  @!P4 PRMT R22, R44.reuse, 0x7610, R22 ;  /* 0x000076102c16c816 */ /* 0x040fe40000000016 */
[----:B------:R-:W-:Y:S01]  /*c400*/  @!P4 PRMT R21, R44, 0x7632, R21 ;  /* 0x000076322c15c816 */ /* 0x000fe20000000015 */
[----:B------:R3:W-:Y:S01]  /*c410*/  STL [R1+0x108], R45 ;  /* 0x0001082d01007387 */ /* 0x0007e20000100800 */
[----:B------:R-:W-:-:S02]  /*c420*/  @!P5 PRMT R20, R45, 0x7610, R20 ;  /* 0x000076102d14d816 */ /* 0x000fc40000000014 */
[----:B------:R-:W-:Y:S01]  /*c430*/  @!P5 PRMT R19, R45, 0x7632, R19 ;  /* 0x000076322d13d816 */ /* 0x000fe20000000013 */
[----:B------:R3:W-:Y:S01]  /*c440*/  STL [R1+0x208], R46 ;  /* 0x0002082e01007387 */ /* 0x0007e20000100800 */
[----:B------:R-:W-:Y:S02]  /*c450*/  @!P5 PRMT R18, R46, 0x7610, R18 ;  /* 0x000076102e12d816 */ /* 0x000fe40000000012 */
[C---:B------:R-:W-:Y:S01]  /*c460*/  @!P6 PRMT R17, R47.reuse, 0x7610, R17 ;  /* 0x000076102f11e816 */ /* 0x040fe20000000011 */
[----:B------:R3:W-:Y:S01]  /*c470*/  STL [R1+0x10c], R47 ;  /* 0x00010c2f01007387 */ /* 0x0007e20000100800 */
[----:B------:R-:W-:-:S03]  /*c480*/  @!P6 PRMT R16, R47, 0x7632, R16 ;  /* 0x000076322f10e816 */ /* 0x000fc60000000010 */
[----:B------:R3:W-:Y:S04]  /*c490*/  STL [R1+0x20c], R48 ;  /* 0x00020c3001007387 */ /* 0x0007e80000100800 */
[----:B------:R0:W5:Y:S04]  /*c4a0*/  LDL.LU R58, [R1+0x78c] ;  /* 0x00078c00013a7983 */ /* 0x0001680000300800 */
[----:B------:R0:W5:Y:S04]  /*c4b0*/  LDL.LU.64 R56, [R1+0x780] ;  /* 0x0007800001387983 */ /* 0x0001680000300a00 */
[----:B------:R0:W5:Y:S04]  /*c4c0*/  LDL.LU R54, [R1+0x76c] ;  /* 0x00076c0001367983 */ /* 0x0001680000300800 */
[----:B------:R0:W5:Y:S04]  /*c4d0*/  LDL.LU.64 R52, [R1+0x760] ;  /* 0x0007600001347983 */ /* 0x0001680000300a00 */
[----:B------:R0:W5:Y:S04]  /*c4e0*/  LDL.LU.64 R34, [R1+0x738] ;  /* 0x0007380001227983 */ /* 0x0001680000300a00 */
[----:B------:R0:W5:Y:S04]  /*c4f0*/  LDL R67, [R1+0x28c] ;  /* 0x00028c0001437983 */ /* 0x0001680000100800 */
[----:B------:R0:W5:Y:S04]  /*c500*/  LDL R68, [R1+0x294] ;  /* 0x0002940001447983 */ /* 0x0001680000100800 */
[----:B------:R0:W5:Y:S04]  /*c510*/  LDL R69, [R1+0x2f8] ;  /* 0x0002f80001457983 */ /* 0x0001680000100800 */
[----:B------:R0:W5:Y:S04]  /*c520*/  LDL R28, [R1+0x6b8] ;  /* 0x0006b800011c7983 */ /* 0x0001680000100800 */
[----:B------:R0:W5:Y:S04]  /*c530*/  LDL R31, [R1+0x6bc] ;  /* 0x0006bc00011f7983 */ /* 0x0001680000100800 */
[----:B------:R0:W5:Y:S04]  /*c540*/  LDL R32, [R1+0x6a0] ;  /* 0x0006a00001207983 */ /* 0x0001680000100800 */
[----:B--2---:R2:W5:Y:S04]  /*c550*/  LDL R38, [R1+0x68c] ;  /* 0x00068c0001267983 */ /* 0x0045680000100800 */
[----:B----4-:R2:W5:Y:S04]  /*c560*/  LDL R40, [R1+0x67c] ;  /* 0x00067c0001287983 */ /* 0x0105680000100800 */
[----:B0-----:R2:W5:Y:S04]  /*c570*/  LDL.LU R37, [R1+0x728] ;  /* 0x0007280001257983 */ /* 0x0015680000300800 */
[----:B------:R2:W5:Y:S04]  /*c580*/  LDL R41, [R1+0x6b4] ;  /* 0x0006b40001297983 */ /* 0x0005680000100800 */
[----:B-1----:R2:W5:Y:S04]  /*c590*/  LDL R43, [R1+0x6b0] ;  /* 0x0006b000012b7983 */ /* 0x0025680000100800 */
[----:B---3--:R2:W5:Y:S04]  /*c5a0*/  LDL R44, [R1+0x644] ;  /* 0x00064400012c7983 */ /* 0x0085680000100800 */
[----:B------:R2:W5:Y:S04]  /*c5b0*/  LDL R45, [R1+0x6a8] ;  /* 0x0006a800012d7983 */ /* 0x0005680000100800 */
[----:B------:R2:W5:Y:S04]  /*c5c0*/  LDL R46, [R1+0x62c] ;  /* 0x00062c00012e7983 */ /* 0x0005680000100800 */
[----:B------:R2:W5:Y:S04]  /*c5d0*/  LDL R47, [R1+0x690] ;  /* 0x00069000012f7983 */ /* 0x0005680000100800 */
[----:B------:R2:W5:Y:S01]  /*c5e0*/  LDL R48, [R1+0x610] ;  /* 0x0006100001307983 */ /* 0x0005620000100800 */
[----:B------:R-:W-:-:S04]  /*c5f0*/  PRMT R51, RZ, 0x7610, R51 ;  /* 0x00007610ff337816 */ /* 0x000fc80000000033 */
[----:B------:R-:W-:Y:S01]  /*c600*/  @!P3 PRMT R51, R42, 0x7610, R51 ;  /* 0x000076102a33b816 */ /* 0x000fe20000000033 */
[----:B------:R-:W-:Y:S01]  /*c610*/  @P0 HADD2.F32 R2, -RZ, R49.H0_H0 ;  /* 0x20000031ff020230 */ /* 0x000fe20000004100 */
[----:B------:R2:W5:Y:S01]  /*c620*/  LDL R42, [R1+0x664] ;  /* 0x00066400012a7983 */ /* 0x0005620000100800 */
[----:B------:R-:W-:-:S03]  /*c630*/  @P0 HADD2.F32 R3, -RZ, R50.H0_H0 ;  /* 0x20000032ff030230 */ /* 0x000fc60000004100 */
[----:B------:R0:W-:Y:S01]  /*c640*/  STL.S16 [R1+0x6cc], R51 ;  /* 0x0006cc3301007387 */ /* 0x0001e20000100600 */
[----:B------:R-:W-:-:S03]  /*c650*/  HADD2.F32 R5, -RZ, R66.H0_H0 ;  /* 0x20000042ff057230 */ /* 0x000fc60000004100 */
[----:B------:R2:W5:Y:S04]  /*c660*/  LDL R49, [R1+0x680] ;  /* 0x0006800001317983 */ /* 0x0005680000100800 */
[----:B------:R2:W5:Y:S04]  /*c670*/  LDL R50, [R1+0x364] ;  /* 0x0003640001327983 */ /* 0x0005680000100800 */
[----:B0-----:R2:W5:Y:S04]  /*c680*/  LDL.LU R51, [R1+0x720] ;  /* 0x0007200001337983 */ /* 0x0015680000300800 */
[----:B------:R2:W5:Y:S04]  /*c690*/  LDL R66, [R1+0x23c] ;  /* 0x00023c0001427983 */ /* 0x0005680000100800 */
        /* <DEDUP_REMOVED lines=11> */
[----:B------:R-:W-:Y:S01]  /*c750*/  HADD2.F32 R4, -RZ, R4.H0_H0 ;  /* 0x20000004ff047230 */ /* 0x000fe20000004100 */
[----:B------:R-:W-:Y:S01]  /*c760*/  UMOV UR16, 0x3f800000 ;  /* 0x3f80000000107882 */ /* 0x000fe20000000000 */
[----:B------:R-:W-:-:S06]  /*c770*/  @UP0 UMOV UR16, UR5 ;  /* 0x0000000500100c82 */ /* 0x000fcc0008000000 */
[----:B--2---:R-:W-:Y:S05]  /*c780*/  BRA.U UP1, `(.L_x_550) ;  /* 0x0000005501447547 */ /* 0x004fea000b800000 */
        /* <DEDUP_REMOVED lines=1361> */
.L_x_550:
        /* <DEDUP_REMOVED lines=2932> */
.L_x_551:
        /* <DEDUP_REMOVED lines=89> */
.L_x_553:
[----:B------:R-:W-:Y:S05]  /*1d970*/  BSYNC.RECONVERGENT B0 ;  /* 0x0000000000007941 */ /* 0x000fea0003800200 */
.L_x_552:
        /* <DEDUP_REMOVED lines=38> */
.L_x_555:
[----:B------:R-:W-:Y:S05]  /*1dbe0*/  BSYNC.RECONVERGENT B0 ;  /* 0x0000000000007941 */ /* 0x000fea0003800200 */
.L_x_554:
        /* <DEDUP_REMOVED lines=30> */
.L_x_557:
[----:B------:R-:W-:Y:S05]  /*1ddd0*/  BSYNC.RECONVERGENT B0 ;  /* 0x0000000000007941 */ /* 0x000fea0003800200 */
.L_x_556:
        /* <DEDUP_REMOVED lines=34> */
.L_x_561:
[----:B------:R-:W2:Y:S04]  /*1e000*/  LDG.E.STRONG.GPU R0, desc[UR10][R12.64] ;  /* 0x0000000a0c007981 */ /* 0x000ea8000c1ef900 */
[----:B--2---:R-:W-:Y:S04]  /*1e010*/  CCTL.IVALL ;  /* 0x00000000ff00798f */ /* 0x004fe80002000000 */
[----:B------:R0:W-:Y:S01]  /*1e020*/  STL [R1], R0 ;  /* 0x0000000001007387 */ /* 0x0001e20000100800 */
[----:B------:R-:W-:-:S13]  /*1e030*/  ISETP.NE.AND P0, PT, R0, UR5, PT ;  /* 0x0000000500007c0c */ /* 0x000fda000bf05270 */
[----:B0-----:R-:W-:Y:S05]  /*1e040*/  @P0 BRA `(.L_x_561) ;  /* 0xfffffffc00ec0947 */ /* 0x001fea000383ffff */
.L_x_560:
[----:B------:R-:W-:Y:S05]  /*1e050*/  BSYNC.RECONVERGENT B0 ;  /* 0x0000000000007941 */ /* 0x000fea0003800200 */
.L_x_559:
        /* <DEDUP_REMOVED lines=15> */
.L_x_563:
        /* <DEDUP_REMOVED lines=77> */
.L_x_562:
        /* <DEDUP_REMOVED lines=52> */
.L_x_564:
        /* <DEDUP_REMOVED lines=27> */
.L_x_565:
        /* <DEDUP_REMOVED lines=12> */
.L_x_566:
[----:B------:R-:W-:Y:S05]  /*1ebd0*/  BSYNC.RECONVERGENT B0 ;  /* 0x0000000000007941 */ /* 0x000fea0003800200 */
.L_x_558:
        /* <DEDUP_REMOVED lines=17> */
.L_x_572:
        /* <DEDUP_REMOVED lines=57> */
.L_x_568:
[----:B------:R-:W-:Y:S05]  /*1f080*/  BSYNC.RECONVERGENT B0 ;  /* 0x0000000000007941 */ /* 0x000fea0003800200 */
.L_x_567:
        /* <DEDUP_REMOVED lines=32> */
.L_x_569:
        /* <DEDUP_REMOVED lines=16> */
.L_x_571:
[----:B------:R-:W-:Y:S05]  /*1f390*/  BSYNC.RECONVERGENT B0 ;  /* 0x0000000000007941 */ /* 0x000fea0003800200 */
.L_x_570:
        /* <DEDUP_REMOVED lines=10> */
.L_x_549:
        /* <DEDUP_REMOVED lines=16> */
.L_x_575:
[----:B------:R-:W-:Y:S05]  /*1f540*/  BSYNC.RECONVERGENT B0 ;  /* 0x0000000000007941 */ /* 0x000fea0003800200 */
.L_x_574:
        /* <DEDUP_REMOVED lines=11> */
.L_x_577:
[----:B------:R-:W2:Y:S04]  /*1f600*/  LDG.E.STRONG.GPU R5, desc[UR10][R2.64] ;  /* 0x0000000a02057981 */ /* 0x000ea8000c1ef900 */
[----:B--2---:R-:W-:Y:S01]  /*1f610*/  CCTL.IVALL ;  /* 0x00000000ff00798f */ /* 0x004fe20002000000 */
[----:B------:R-:W-:Y:S05]  /*1f620*/  YIELD ;  /* 0x0000000000007946 */ /* 0x000fea0003800000 */
[----:B------:R-:W-:-:S13]  /*1f630*/  ISETP.NE.AND P0, PT, R5, R0, PT ;  /* 0x000000000500720c */ /* 0x000fda0003f05270 */
[----:B------:R-:W-:Y:S05]  /*1f640*/  @P0 BRA `(.L_x_577) ;  /* 0xfffffffc00ec0947 */ /* 0x000fea000383ffff */
.L_x_576:
        /* <DEDUP_REMOVED lines=76> */
.L_x_580:
        /* <DEDUP_REMOVED lines=24> */
[----:B--2---:R-:W-:Y:S02]  /*1fc90*/  F2FP.F16.F32.PACK_AB R19, R13, R4 ;  /* 0x000000040d13723e */ /* 0x004fe400000000ff */
[-C--:B------:R-:W-:Y:S02]  /*1fca0*/  MOV R13, R25.reuse ;  /* 0x00000019000d7202 */ /* 0x080fe40000000f00 */
[----:B---3--:R-:W-:Y:S01]  /*1fcb0*/  F2FP.F16.F32.PACK_AB R21, R17, R14 ;  /* 0x0000000e1115723e */ /* 0x008fe200000000ff */
[----:B------:R0:W-:Y:S04]  /*1fcc0*/  STG.E desc[UR10][R8.64], R19 ;  /* 0x0000001308007986 */ /* 0x0001e8000c10190a */
[----:B------:R0:W-:Y:S01]  /*1fcd0*/  STG.E desc[UR10][R12.64], R21 ;  /* 0x000000150c007986 */ /* 0x0001e2000c10190a */
[----:B------:R-:W-:Y:S01]  /*1fce0*/  IADD3.X R25, PT, PT, RZ, R25, RZ, P3, !PT ;  /* 0x00000019ff197210 */ /* 0x000fe20001ffe4ff */
[----:B------:R-:W-:Y:S06]  /*1fcf0*/  @P1 BRA `(.L_x_580) ;  /* 0xfffffffc00841947 */ /* 0x000fec000383ffff */
.L_x_579:
[----:B------:R-:W-:Y:S05]  /*1fd00*/  BSYNC.RECONVERGENT B0 ;  /* 0x0000000000007941 */ /* 0x000fea0003800200 */
.L_x_578:
        /* <DEDUP_REMOVED lines=10> */
.L_x_581:
        /* <DEDUP_REMOVED lines=21> */
[----:B---3--:R-:W-:Y:S02]  /*1ff00*/  F2FP.F16.F32.PACK_AB R29, R7, R4 ;  /* 0x00000004071d723e */ /* 0x008fe400000000ff */
[----:B------:R-:W-:-:S04]  /*1ff10*/  IADD3 R4, P1, PT, R14, UR4, RZ ;  /* 0x000000040e047c10 */ /* 0x000fc8000ff3e0ff */
[----:B------:R-:W-:Y:S02]  /*1ff20*/  IADD3.X R5, PT, PT, R5, UR5, RZ, P1, !PT ;  /* 0x0000000505057c10 */ /* 0x000fe40008ffe4ff */
[----:B----4-:R-:W-:Y:S02]  /*1ff30*/  F2FP.F16.F32.PACK_AB R31, R23, R8 ;  /* 0x00000008171f723e */ /* 0x010fe400000000ff */
        /* <DEDUP_REMOVED lines=56> */
[----:B----4-:R-:W-:Y:S02]  /*202c0*/  F2FP.F16.F32.PACK_AB R23, R23, R4 ;  /* 0x000000041717723e */ /* 0x010fe400000000ff */
[----:B-----5:R-:W-:-:S03]  /*202d0*/  F2FP.F16.F32.PACK_AB R9, R7, R8 ;  /* 0x000000080709723e */ /* 0x020fc600000000ff */
[----:B------:R3:W-:Y:S04]  /*202e0*/  STG.E desc[UR10][R28.64], R23 ;  /* 0x000000171c007986 */ /* 0x0007e8000c10190a */
[----:B------:R3:W-:Y:S02]  /*202f0*/  STG.E desc[UR10][R26.64], R9 ;  /* 0x000000091a007986 */ /* 0x0007e4000c10190a */
[----:B------:R-:W-:Y:S05]  /*20300*/  @P0 BRA `(.L_x_581) ;  /* 0xfffffff800a80947 */ /* 0x000fea000383ffff */
[----:B------:R-:W-:Y:S05]  /*20310*/  EXIT ;  /* 0x000000000000794d */ /* 0x000fea0003800000 */
.L_x_582:
        /* <DEDUP_REMOVED lines=14> */
.L_x_4747:


//--------------------- .text._Z35group_norm_nhwc_bwd_one_pass_kernelI11Fp16IOFp32WLi64ELi98ELi392EEv26Group_norm_nhwc_bwd_params --------------------------
	.section	.text._Z35group_norm_nhwc_bwd_one_pass_kernelI11Fp16IOFp32WLi64ELi98ELi392EEv26Group_norm_nhwc_bwd_params,"ax",@progbits
	.align	128
        .global         _Z35group_norm_nhwc_bwd_one_pass_kernelI11Fp16IOFp32WLi64ELi98ELi392EEv26Group_norm_nhwc_bwd_params
        .type           _Z35group_norm_nhwc_bwd_one_pass_kernelI11Fp16IOFp32WLi64ELi98ELi392EEv26Group_norm_nhwc_bwd_params,@function
        .size           _Z35group_norm_nhwc_bwd_one_pass_kernelI11Fp16IOFp32WLi64ELi98ELi392EEv26Group_norm_nhwc_bwd_params,(.L_x_4748 - _Z35group_norm_nhwc_bwd_one_pass_kernelI11Fp16IOFp32WLi64ELi98ELi392EEv26Group_norm_nhwc_bwd_params)
        .other          _Z35group_norm_nhwc_bwd_one_pass_kernelI11Fp16IOFp32WLi64ELi98ELi392EEv26Group_norm_nhwc_bwd_params,@"STO_CUDA_ENTRY STV_DEFAULT"
_Z35group_norm_nhwc_bwd_one_pass_kernelI11Fp16IOFp32WLi64ELi98ELi392EEv26Group_norm_nhwc_bwd_params:
.text._Z35group_norm_nhwc_bwd_one_pass_kernelI11Fp16IOFp32WLi64ELi98ELi392EEv26Group_norm_nhwc_bwd_params:
        /* <DEDUP_REMOVED lines=10> */
[----:B------:R-:W0:Y:S01]  /*00a0*/  LDC R3, c[0x0][0x41c] ;  /* 0x00010700ff037b82 */ /* 0x000e220000000800 */
[C---:B------:R-:W-:Y:S01]  /*00b0*/  LOP3.LUT R0, R9.reuse, 0xffff, RZ, 0xc0, !PT ;  /* 0x0000ffff09007812 */ /* 0x040fe200078ec0ff */
[----:B------:R-:W1:Y:S01]  /*00c0*/  S2R R6, SR_LANEID ;  /* 0x0000000000067919 */ /* 0x000e620000000000 */
[----:B------:R-:W-:Y:S01]  /*00d0*/  UMOV UR5, 0x400 ;  /* 0x0000040000057882 */ /* 0x000fe20000000000 */
[----:B------:R-:W-:Y:S01]  /*00e0*/  LOP3.LUT R2, R9, 0x3e0, RZ, 0xc0, !PT ;  /* 0x000003e009027812 */ /* 0x000fe200078ec0ff */
[----:B------:R-:W-:Y:S01]  /*00f0*/  UIADD3 UR6, UPT, UPT, UR5, 0x90, URZ ;  /* 0x0000009005067890 */ /* 0x000fe2000fffe0ff */
[----:B------:R-:W-:Y:S01]  /*0100*/  IMAD R0, R0, 0x53a, RZ ;  /* 0x0000053a00007824 */ /* 0x000fe200078e02ff */
[----:B------:R-:W-:Y:S01]  /*0110*/  SHF.R.U32.HI R49, RZ, 0x2, R9 ;  /* 0x00000002ff317819 */ /* 0x000fe20000011609 */
[----:B------:R-:W2:Y:S01]  /*0120*/  S2UR UR7, SR_CgaCtaId ;  /* 0x00000000000779c3 */ /* 0x000ea20000008800 */
[C---:B------:R-:W-:Y:S01]  /*0130*/  ISETP.GT.U32.AND P0, PT, R2.reuse, 0x168, PT ;  /* 0x000001680200780c */ /* 0x040fe20003f04070 */
[----:B------:R-:W-:Y:S01]  /*0140*/  HFMA2 R40, -RZ, RZ, 0, 0 ;  /* 0x00000000ff287431 */ /* 0x000fe200000001ff */
[----:B------:R-:W-:Y:S01]  /*0150*/  SHF.R.U32.HI R0, RZ, 0x10, R0 ;  /* 0x00000010ff007819 */ /* 0x000fe20000011600 */
[----:B------:R-:W3:Y:S01]  /*0160*/  LDCU.U8 UR12, c[0x0][0x414] ;  /* 0x00008280ff0c77ac */ /* 0x000ee20008000000 */
[----:B------:R-:W-:-:S02]  /*0170*/  IADD3 R50, PT, PT, -R2, 0x187, RZ ;  /* 0x0000018702327810 */ /* 0x000fc40007ffe1ff */
[----:B------:R-:W-:Y:S01]  /*0180*/  MOV R39, R10 ;  /* 0x0000000a00277202 */ /* 0x000fe20000000f00 */
[----:B------:R-:W4:Y:S01]  /*0190*/  LDC R8, c[0x0][0x374] ;  /* 0x0000dd00ff087b82 */ /* 0x000f220000000800 */
[----:B------:R-:W-:Y:S02]  /*01a0*/  LOP3.LUT R49, R49, 0xf8, RZ, 0xc0, !PT ;  /* 0x000000f831317812 */ /* 0x000fe400078ec0ff */
[----:B------:R-:W-:Y:S01]  /*01b0*/  SEL R50, R50, 0x1f, P0 ;  /* 0x0000001f32327807 */ /* 0x000fe20000000000 */
[----:B0-----:R-:W-:Y:S01]  /*01c0*/  IMAD R52, R3, UR11, R0 ;  /* 0x0000000b03347c24 */ /* 0x001fe2000f8e0200 */
[----:B------:R-:W-:-:S03]  /*01d0*/  PRMT R0, R0, 0x9910, RZ ;  /* 0x0000991000007816 */ /* 0x000fc600000000ff */
[----:B------:R-:W0:Y:S01]  /*01e0*/  LDC R7, c[0x0][0x370] ;  /* 0x0000dc00ff077b82 */ /* 0x000e220000000800 */
[----:B------:R-:W-:Y:S01]  /*01f0*/  IADD3 R45, PT, PT, R52, 0x20, RZ ;  /* 0x00000020342d7810 */ /* 0x000fe20007ffe0ff */
[----:B------:R-:W-:Y:S01]  /*0200*/  IMAD R0, R0, 0x31, RZ ;  /* 0x0000003100007824 */ /* 0x000fe200078e02ff */
[C---:B------:R-:W-:Y:S01]  /*0210*/  IADD3 R44, PT, PT, R52.reuse, 0x28, RZ ;  /* 0x00000028342c7810 */ /* 0x040fe20007ffe0ff */
[----:B--2---:R-:W-:Y:S01]  /*0220*/  ULEA UR6, UR7, UR6, 0x18 ;  /* 0x0000000607067291 */ /* 0x004fe2000f8ec0ff */
[C---:B------:R-:W-:Y:S01]  /*0230*/  IADD3 R43, PT, PT, R52.reuse, 0x30, RZ ;  /* 0x00000030342b7810 */ /* 0x040fe20007ffe0ff */
[----:B------:R-:W-:Y:S01]  /*0240*/  ULEA UR5, UR7, UR5, 0x18 ;  /* 0x0000000507057291 */ /* 0x000fe2000f8ec0ff */
[----:B------:R-:W-:Y:S02]  /*0250*/  IADD3 R0, PT, PT, RZ, -R0, RZ ;  /* 0x80000000ff007210 */ /* 0x000fe40007ffe0ff */
[----:B------:R-:W-:Y:S02]  /*0260*/  IADD3 R42, PT, PT, R52, 0x38, RZ ;  /* 0x00000038342a7810 */ /* 0x000fe40007ffe0ff */
[----:B------:R-:W-:Y:S01]  /*0270*/  PRMT R0, R0, 0x7710, RZ ;  /* 0x0000771000007816 */ /* 0x000fe200000000ff */
[----:B----4-:R-:W-:Y:S01]  /*0280*/  IMAD R48, R8, UR11, R10 ;  /* 0x0000000b08307c24 */ /* 0x010fe2000f8e020a */
[----:B------:R-:W-:-:S02]  /*0290*/  LEA R51, R9, UR6, 0x4 ;  /* 0x0000000609337c11 */ /* 0x000fc4000f8e20ff */
[----:B------:R-:W-:Y:S02]  /*02a0*/  IADD3 R0, PT, PT, R0, R9, RZ ;  /* 0x0000000900007210 */ /* 0x000fe40007ffe0ff */
[----:B------:R-:W-:Y:S02]  /*02b0*/  IADD3 R46, PT, PT, R52, 0x18, RZ ;  /* 0x00000018342e7810 */ /* 0x000fe40007ffe0ff */
[----:B------:R-:W-:Y:S02]  /*02c0*/  SHF.L.U32 R0, R0, 0x1, RZ ;  /* 0x0000000100007819 */ /* 0x000fe400000006ff */
[----:B------:R-:W-:Y:S02]  /*02d0*/  SHF.R.S32.HI R5, RZ, 0x1f, R45 ;  /* 0x0000001fff057819 */ /* 0x000fe4000001142d */
[C---:B0-----:R-:W-:Y:S02]  /*02e0*/  LOP3.LUT R47, R7.reuse, 0x7, RZ, 0xc0, !PT ;  /* 0x00000007072f7812 */ /* 0x041fe400078ec0ff */
[----:B------:R-:W-:-:S02]  /*02f0*/  LOP3.LUT R41, R7, 0x7ffffff8, RZ, 0xc0, !PT ;  /* 0x7ffffff807297812 */ /* 0x000fc400078ec0ff */
[----:B------:R-:W-:Y:S02]  /*0300*/  SHF.R.S32.HI R4, RZ, 0x1f, R44 ;  /* 0x0000001fff047819 */ /* 0x000fe4000001142c */
[----:B------:R-:W-:Y:S02]  /*0310*/  SHF.R.S32.HI R3, RZ, 0x1f, R43 ;  /* 0x0000001fff037819 */ /* 0x000fe4000001142b */
[----:B------:R-:W-:Y:S02]  /*0320*/  SHF.R.S32.HI R2, RZ, 0x1f, R42 ;  /* 0x0000001fff027819 */ /* 0x000fe4000001142a */
[----:B-1-3--:R-:W-:-:S07]  /*0330*/  LOP3.LUT R0, R0, 0xffff, RZ, 0xc0, !PT ;  /* 0x0000ffff00007812 */ /* 0x00afce00078ec0ff */
.L_x_624:
[----:B0-----:R-:W0:Y:S01]  /*0340*/  LDC R16, c[0x0][0x410] ;  /* 0x00010400ff107b82 */ /* 0x001e220000000800 */
[----:B------:R-:W-:Y:S01]  /*0350*/  IABS R17, R39 ;  /* 0x0000002700117213 */ /* 0x000fe20000000000 */
[----:B------:R-:W1:Y:S01]  /*0360*/  LDCU.128 UR16, c[0x0][0x400] ;  /* 0x00008000ff1077ac */ /* 0x000e620008000c00 */
[----:B------:R-:W-:Y:S02]  /*0370*/  ISETP.GE.AND P1, PT, R39, RZ, PT ;  /* 0x000000ff2700720c */ /* 0x000fe40003f26270 */
[----:B------:R-:W-:Y:S02]  /*0380*/  SHF.R.S32.HI R19, RZ, 0x1f, R52 ;  /* 0x0000001fff137819 */ /* 0x000fe40000011434 */
[----:B------:R-:W-:Y:S02]  /*0390*/  SHF.R.S32.HI R25, RZ, 0x1f, R46 ;  /* 0x0000001fff197819 */ /* 0x000fe4000001142e */
[----:B------:R-:W-:Y:S02]  /*03a0*/  IADD3 R27, PT, PT, R52, 0x10, RZ ;  /* 0x00000010341b7810 */ /* 0x000fe40007ffe0ff */
[----:B------:R-:W-:-:S02]  /*03b0*/  MOV R38, RZ ;  /* 0x000000ff00267202 */ /* 0x000fc40000000f00 */
[----:B------:R-:W-:Y:S02]  /*03c0*/  SHF.R.S32.HI R28, RZ, 0x1f, R27 ;  /* 0x0000001fff1c7819 */ /* 0x000fe4000001141b */
[----:B-1----:R-:W-:Y:S02]  /*03d0*/  ISETP.GE.U32.AND P0, PT, R52, UR16, PT ;  /* 0x0000001034007c0c */ /* 0x002fe4000bf06070 */
[----:B0-----:R-:W-:Y:S02]  /*03e0*/  IABS R14, R16 ;  /* 0x00000010000e7213 */ /* 0x001fe40000000000 */
[----:B------:R-:W-:Y:S02]  /*03f0*/  ISETP.GE.AND.EX P0, PT, R19, UR17, PT, P0 ;  /* 0x0000001113007c0c */ /* 0x000fe4000bf06300 */
[----:B------:R-:W0:Y:S11]  /*0400*/  I2F.RP R11, R14 ;  /* 0x0000000e000b7306 */ /* 0x000e360000209400 */
[----:B------:R-:W1:Y:S01]  /*0410*/  @!P0 LDC.64 R22, c[0x0][0x3a0] ;  /* 0x0000e800ff168b82 */ /* 0x000e620000000a00 */
[----:B0-----:R-:W0:Y:S07]  /*0420*/  MUFU.RCP R11, R11 ;  /* 0x0000000b000b7308 */ /* 0x001e2e0000001000 */
[----:B------:R-:W2:Y:S01]  /*0430*/  @!P0 LDC.64 R20, c[0x0][0x398] ;  /* 0x0000e600ff148b82 */ /* 0x000ea20000000a00 */
[----:B0-----:R-:W-:-:S04]  /*0440*/  IADD3 R12, PT, PT, R11, 0xffffffe, RZ ;  /* 0x0ffffffe0b0c7810 */ /* 0x001fc80007ffe0ff */
[----:B------:R0:W3:Y:S02]  /*0450*/  F2I.FTZ.U32.TRUNC.NTZ R13, R12 ;  /* 0x0000000c000d7305 */ /* 0x0000e4000021f000 */
[----:B0-----:R-:W-:Y:S02]  /*0460*/  MOV R12, RZ ;  /* 0x000000ff000c7202 */ /* 0x001fe40000000f00 */
[----:B---3--:R-:W-:-:S05]  /*0470*/  IADD3 R15, PT, PT, RZ, -R13, RZ ;  /* 0x8000000dff0f7210 */ /* 0x008fca0007ffe0ff */
[----:B------:R-:W-:-:S04]  /*0480*/  IMAD R15, R15, R14, RZ ;  /* 0x0000000e0f0f7224 */ /* 0x000fc800078e02ff */
[----:B------:R-:W-:Y:S01]  /*0490*/  IMAD.HI.U32 R13, R13, R15, R12 ;  /* 0x0000000f0d0d7227 */ /* 0x000fe200078e000c */
[----:B------:R-:W-:Y:S02]  /*04a0*/  MOV R15, R17 ;  /* 0x00000011000f7202 */ /* 0x000fe40000000f00 */
[----:B------:R-:W-:-:S03]  /*04b0*/  LOP3.LUT R12, R39, R16, RZ, 0x3c, !PT ;  /* 0x00000010270c7212 */ /* 0x000fc600078e3cff */
[----:B------:R-:W-:Y:S01]  /*04c0*/  IMAD.HI.U32 R13, R13, R15, RZ ;  /* 0x0000000f0d0d7227 */ /* 0x000fe200078e00ff */
[----:B------:R-:W-:-:S04]  /*04d0*/  ISETP.GE.AND P2, PT, R12, RZ, PT ;  /* 0x000000ff0c00720c */ /* 0x000fc80003f46270 */
[----:B------:R-:W-:-:S05]  /*04e0*/  IADD3 R11, PT, PT, -R13, RZ, RZ ;  /* 0x000000ff0d0b7210 */ /* 0x000fca0007ffe1ff */
[----:B------:R-:W-:-:S05]  /*04f0*/  IMAD R11, R14, R11, R15 ;  /* 0x0000000b0e0b7224 */ /* 0x000fca00078e020f */
[----:B------:R-:W-:-:S13]  /*0500*/  ISETP.GT.U32.AND P4, PT, R14, R11, PT ;  /* 0x0000000b0e00720c */ /* 0x000fda0003f84070 */
[-C--:B------:R-:W-:Y:S02]  /*0510*/  @!P4 IADD3 R11, PT, PT, R11, -R14.reuse, RZ ;  /* 0x8000000e0b0bc210 */ /* 0x080fe40007ffe0ff */
[----:B------:R-:W-:Y:S02]  /*0520*/  @!P4 IADD3 R13, PT, PT, R13, 0x1, RZ ;  /* 0x000000010d0dc810 */ /* 0x000fe40007ffe0ff */
[CC--:B------:R-:W-:Y:S02]  /*0530*/  ISETP.GE.U32.AND P3, PT, R11.reuse, R14.reuse, PT ;  /* 0x0000000e0b00720c */ /* 0x0c0fe40003f66070 */
[-C--:B------:R-:W-:Y:S02]  /*0540*/  ISETP.GT.U32.AND P4, PT, R14, R11.reuse, PT ;  /* 0x0000000b0e00720c */ /* 0x080fe40003f84070 */
[----:B------:R-:W-:Y:S02]  /*0550*/  IADD3 R12, PT, PT, R11, -R14, RZ ;  /* 0x8000000e0b0c7210 */ /* 0x000fe40007ffe0ff */
[----:B------:R-:W0:Y:S02]  /*0560*/  @!P0 LDC.64 R14, c[0x0][0x3f8] ;  /* 0x0000fe00ff0e8b82 */ /* 0x000e240000000a00 */
[----:B------:R-:W-:-:S02]  /*0570*/  SEL R11, R12, R11, !P4 ;  /* 0x0000000b0c0b7207 */ /* 0x000fc40006000000 */
[----:B------:R-:W-:Y:S02]  /*0580*/  ISETP.NE.AND P4, PT, R16, RZ, PT ;  /* 0x000000ff1000720c */ /* 0x000fe40003f85270 */
[----:B------:R-:W-:Y:S02]  /*0590*/  LOP3.LUT R12, RZ, R16, RZ, 0x33, !PT ;  /* 0x00000010ff0c7212 */ /* 0x000fe400078e33ff */
[----:B------:R-:W-:Y:S02]  /*05a0*/  @P3 IADD3 R13, PT, PT, R13, 0x1, RZ ;  /* 0x000000010d0d3810 */ /* 0x000fe40007ffe0ff */
[----:B------:R-:W-:Y:S02]  /*05b0*/  @!P1 IADD3 R11, PT, PT, -R11, RZ, RZ ;  /* 0x000000ff0b0b9210 */ /* 0x000fe40007ffe1ff */
[----:B------:R-:W-:Y:S02]  /*05c0*/  ISETP.GE.U32.AND P3, PT, R46, UR16, PT ;  /* 0x000000102e007c0c */ /* 0x000fe4000bf66070 */
[----:B------:R-:W-:-:S02]  /*05d0*/  SEL R61, R12, R11, !P4 ;  /* 0x0000000b0c3d7207 */ /* 0x000fc40006000000 */
[----:B------:R-:W-:Y:S02]  /*05e0*/  ISETP.GE.AND.EX P3, PT, R25, UR17, PT, P3 ;  /* 0x0000001119007c0c */ /* 0x000fe4000bf66330 */
[----:B------:R-:W-:Y:S01]  /*05f0*/  @!P2 IADD3 R13, PT, PT, -R13, RZ, RZ ;  /* 0x000000ff0d0da210 */ /* 0x000fe20007ffe1ff */
[----:B------:R-:W-:-:S03]  /*0600*/  IMAD R26, R61, 0x62, RZ ;  /* 0x000000623d1a7824 */ /* 0x000fc600078e02ff */
[----:B------:R-:W-:Y:S02]  /*0610*/  SEL R13, R12, R13, !P4 ;  /* 0x0000000d0c0d7207 */ /* 0x000fe40006000000 */
[C---:B------:R-:W-:Y:S02]  /*0620*/  IADD3 R64, P1, PT, R26.reuse, R0, RZ ;  /* 0x000000001a407210 */ /* 0x040fe40007f3e0ff */
[----:B------:R-:W-:Y:S02]  /*0630*/  SHF.R.S32.HI R11, RZ, 0x1f, R13 ;  /* 0x0000001fff0b7819 */ /* 0x000fe4000001140d */
[----:B------:R-:W-:Y:S01]  /*0640*/  LEA.HI.X.SX32 R65, R26, RZ, 0x1, P1 ;  /* 0x000000ff1a417211 */ /* 0x000fe200008f0eff */
[----:B------:R-:W3:Y:S02]  /*0650*/  @!P3 LDC.64 R16, c[0x0][0x3f8] ;  /* 0x0000fe00ff10bb82 */ /* 0x000ee40000000a00 */
[----:B------:R-:W-:Y:S01]  /*0660*/  IMAD R12, R11, UR18, RZ ;  /* 0x000000120b0c7c24 */ /* 0x000fe2000f8e02ff */
[----:B------:R-:W-:Y:S01]  /*0670*/  IADD3 R11, PT, PT, R52, 0x8, RZ ;  /* 0x00000008340b7810 */ /* 0x000fe20007ffe0ff */
[----:B------:R-:W-:-:S03]  /*0680*/  IMAD.WIDE.U32 R64, R13, UR18, R64 ;  /* 0x000000120d407c25 */ /* 0x000fc6000f8e0040 */
[----:B------:R-:W-:Y:S01]  /*0690*/  ISETP.GE.U32.AND P2, PT, R11, UR16, PT ;  /* 0x000000100b007c0c */ /* 0x000fe2000bf46070 */
[----:B------:R-:W-:Y:S01]  /*06a0*/  IMAD R67, R13, UR19, R12 ;  /* 0x000000130d437c24 */ /* 0x000fe2000f8e020c */
[----:B------:R-:W-:Y:S01]  /*06b0*/  @!P0 MOV R66, R64 ;  /* 0x0000004000428202 */ /* 0x000fe20000000f00 */
[-C--:B0-----:R-:W-:Y:S01]  /*06c0*/  @!P0 IMAD R12, R19, R14.reuse, RZ ;  /* 0x0000000e130c8224 */ /* 0x081fe200078e02ff */
[----:B------:R-:W-:Y:S01]  /*06d0*/  SHF.R.S32.HI R29, RZ, 0x1f, R11 ;  /* 0x0000001fff1d7819 */ /* 0x000fe2000001140b */
[----:B------:R-:W0:Y:S01]  /*06e0*/  @!P3 LDC.64 R18, c[0x0][0x398] ;  /* 0x0000e600ff12bb82 */ /* 0x000e220000000a00 */
[----:B------:R-:W-:Y:S01]  /*06f0*/  IADD3 R67, PT, PT, R65, R67, RZ ;  /* 0x0000004341437210 */ /* 0x000fe20007ffe0ff */
[C---:B------:R-:W-:Y:S01]  /*0700*/  @!P0 IMAD R13, R52.reuse, R15, R12 ;  /* 0x0000000f340d8224 */ /* 0x040fe200078e020c */
[----:B------:R-:W-:Y:S01]  /*0710*/  ISETP.GE.AND.EX P2, PT, R29, UR17, PT, P2 ;  /* 0x000000111d007c0c */ /* 0x000fe2000bf46320 */
[----:B------:R-:W-:-:S05]  /*0720*/  @!P0 IMAD.WIDE.U32 R14, R52, R14, R66 ;  /* 0x0000000e340e8225 */ /* 0x000fca00078e0042 */
[----:B------:R-:W-:Y:S01]  /*0730*/  @!P0 IADD3 R15, PT, PT, R15, R13, RZ ;  /* 0x0000000d0f0f8210 */ /* 0x000fe20007ffe0ff */
[----:B---3--:R-:W-:Y:S01]  /*0740*/  @!P3 IMAD R25, R25, R16, RZ ;  /* 0x000000101919b224 */ /* 0x008fe200078e02ff */
[----:B------:R-:W3:Y:S01]  /*0750*/  @!P3 LDC.64 R12, c[0x0][0x3a0] ;  /* 0x0000e800ff0cbb82 */ /* 0x000ee20000000a00 */
[C---:B------:R-:W-:Y:S02]  /*0760*/  @!P0 SHF.L.U32 R31, R14.reuse, 0x1, RZ ;  /* 0x000000010e1f8819 */ /* 0x040fe400000006ff */
[----:B------:R-:W-:Y:S01]  /*0770*/  @!P0 SHF.L.U64.HI R30, R14, 0x1, R15 ;  /* 0x000000010e1e8819 */ /* 0x000fe2000001020f */
[----:B------:R-:W-:Y:S01]  /*0780*/  @!P3 IMAD R17, R46, R17, R25 ;  /* 0x000000112e11b224 */ /* 0x000fe200078e0219 */
[----:B-1----:R-:W-:Y:S02]  /*0790*/  @!P0 IADD3 R24, P1, PT, R31, R22, RZ ;  /* 0x000000161f188210 */ /* 0x002fe40007f3e0ff */
[----:B------:R-:W-:Y:S01]  /*07a0*/  @!P3 MOV R22, R64 ;  /* 0x000000400016b202 */ /* 0x000fe20000000f00 */
[----:B------:R-:W1:Y:S01]  /*07b0*/  @!P2 LDC.64 R14, c[0x0][0x3f8] ;  /* 0x0000fe00ff0eab82 */ /* 0x000e620000000a00 */
[----:B------:R-:W-:-:S02]  /*07c0*/  @!P0 IADD3.X R25, PT, PT, R30, R23, RZ, P1, !PT ;  /* 0x000000171e198210 */ /* 0x000fc40000ffe4ff */
[----:B------:R-:W-:Y:S02]  /*07d0*/  @!P3 MOV R23, R67 ;  /* 0x000000430017b202 */ /* 0x000fe40000000f00 */
[----:B------:R-:W-:Y:S02]  /*07e0*/  ISETP.GE.U32.AND P1, PT, R27, UR16, PT ;  /* 0x000000101b007c0c */ /* 0x000fe4000bf26070 */
[----:B------:R-:W-:Y:S01]  /*07f0*/  CS2R R36, SRZ ;  /* 0x0000000000247805 */ /* 0x000fe2000001ff00 */
[----:B------:R1:W5:Y:S01]  /*0800*/  @!P0 LDG.E R38, desc[UR8][R24.64] ;  /* 0x0000000818268981 */ /* 0x000362000c1e1900 */
[----:B------:R-:W-:Y:S01]  /*0810*/  @!P3 IMAD.WIDE.U32 R22, R46, R16, R22 ;  /* 0x000000102e16b225 */ /* 0x000fe200078e0016 */
[----:B------:R-:W-:Y:S02]  /*0820*/  ISETP.GE.AND.EX P1, PT, R28, UR17, PT, P1 ;  /* 0x000000111c007c0c */ /* 0x000fe4000bf26310 */
[----:B--2---:R-:W-:Y:S02]  /*0830*/  @!P0 IADD3 R16, P4, PT, R31, R20, RZ ;  /* 0x000000141f108210 */ /* 0x004fe40007f9e0ff */
[----:B------:R-:W-:-:S02]  /*0840*/  @!P3 IADD3 R31, PT, PT, R23, R17, RZ ;  /* 0x00000011171fb210 */ /* 0x000fc40007ffe0ff */
[----:B------:R-:W-:Y:S02]  /*0850*/  @!P3 SHF.L.U32 R23, R22, 0x1, RZ ;  /* 0x000000011617b819 */ /* 0x000fe400000006ff */
[----:B------:R-:W-:Y:S02]  /*0860*/  @!P0 IADD3.X R17, PT, PT, R30, R21, RZ, P4, !PT ;  /* 0x000000151e118210 */ /* 0x000fe400027fe4ff */
[----:B------:R-:W-:Y:S02]  /*0870*/  @!P3 SHF.L.U64.HI R22, R22, 0x1, R31 ;  /* 0x000000011616b819 */ /* 0x000fe4000001021f */
[C---:B---3--:R-:W-:Y:S01]  /*0880*/  @!P3 IADD3 R20, P4, PT, R23.reuse, R12, RZ ;  /* 0x0000000c1714b210 */ /* 0x048fe20007f9e0ff */
[----:B------:R2:W5:Y:S01]  /*0890*/  @!P0 LDG.E R37, desc[UR8][R16.64] ;  /* 0x0000000810258981 */ /* 0x000562000c1e1900 */
[----:B0-----:R-:W-:Y:S02]  /*08a0*/  @!P3 IADD3 R18, P5, PT, R23, R18, RZ ;  /* 0x000000121712b210 */ /* 0x001fe40007fbe0ff */
[----:B------:R-:W-:-:S02]  /*08b0*/  @!P3 IADD3.X R21, PT, PT, R22, R13, RZ, P4, !PT ;  /* 0x0000000d1615b210 */ /* 0x000fc400027fe4ff */
[----:B------:R-:W0:Y:S01]  /*08c0*/  @!P1 LDC.64 R12, c[0x0][0x3f8] ;  /* 0x0000fe00ff0c9b82 */ /* 0x000e220000000a00 */
[----:B------:R-:W-:Y:S01]  /*08d0*/  @!P3 IADD3.X R19, PT, PT, R22, R19, RZ, P5, !PT ;  /* 0x000000131613b210 */ /* 0x000fe20002ffe4ff */
[----:B-1----:R-:W-:Y:S01]  /*08e0*/  @!P2 IMAD R24, R29, R14, RZ ;  /* 0x0000000e1d18a224 */ /* 0x002fe200078e02ff */
[----:B------:R-:W-:-:S05]  /*08f0*/  @!P2 MOV R22, R64 ;  /* 0x000000400016a202 */ /* 0x000fca0000000f00 */
[----:B--2---:R-:W1:Y:S01]  /*0900*/  @!P2 LDC.64 R16, c[0x0][0x3a0] ;  /* 0x0000e800ff10ab82 */ /* 0x004e620000000a00 */
[----:B------:R-:W-:Y:S01]  /*0910*/  @!P2 MOV R23, R67 ;  /* 0x000000430017a202 */ /* 0x000fe20000000f00 */
[----:B------:R-:W-:Y:S01]  /*0920*/  @!P2 IMAD R25, R11, R15, R24 ;  /* 0x0000000f0b19a224 */ /* 0x000fe200078e0218 */
[----:B------:R-:W-:Y:S01]  /*0930*/  ISETP.GE.U32.AND P0, PT, R45, UR16, PT ;  /* 0x000000102d007c0c */ /* 0x000fe2000bf06070 */
[----:B------:R-:W-:-:S03]  /*0940*/  @!P2 IMAD.WIDE.U32 R22, R11, R14, R22 ;  /* 0x0000000e0b16a225 */ /* 0x000fc600078e0016 */
[----:B------:R-:W-:Y:S01]  /*0950*/  ISETP.GE.AND.EX P0, PT, R5, UR17, PT, P0 ;  /* 0x0000001105007c0c */ /* 0x000fe2000bf06300 */
[----:B------:R-:W2:Y:S01]  /*0960*/  @!P2 LDC.64 R14, c[0x0][0x398] ;  /* 0x0000e600ff0eab82 */ /* 0x000ea20000000a00 */
[----:B------:R-:W-:-:S07]  /*0970*/  @!P2 IADD3 R23, PT, PT, R23, R25, RZ ;  /* 0x000000191717a210 */ /* 0x000fce0007ffe0ff */
[----:B------:R-:W3:Y:S01]  /*0980*/  LDC.64 R24, c[0x0][0x3b8] ;  /* 0x0000ee00ff187b82 */ /* 0x000ee20000000a00 */
[C---:B------:R-:W-:Y:S02]  /*0990*/  @!P2 SHF.L.U32 R31, R22.reuse, 0x1, RZ ;  /* 0x00000001161fa819 */ /* 0x040fe400000006ff */
[----:B------:R-:W-:Y:S02]  /*09a0*/  CS2R R34, SRZ ;  /* 0x0000000000227805 */ /* 0x000fe4000001ff00 */
[----:B------:R-:W-:Y:S02]  /*09b0*/  MOV R11, RZ ;  /* 0x000000ff000b7202 */ /* 0x000fe40000000f00 */
[----:B------:R-:W-:Y:S01]  /*09c0*/  @!P2 SHF.L.U64.HI R30, R22, 0x1, R23 ;  /* 0x00000001161ea819 */ /* 0x000fe20000010217 */
[----:B0-----:R-:W-:Y:S01]  /*09d0*/  @!P1 IMAD R22, R28, R12, RZ ;  /* 0x0000000c1c169224 */ /* 0x001fe200078e02ff */
[----:B------:R-:W-:Y:S01]  /*09e0*/  ISETP.GE.U32.AND P4, PT, R44, UR16, PT ;  /* 0x000000102c007c0c */ /* 0x000fe2000bf86070 */
[----:B------:R0:W5:Y:S01]  /*09f0*/  @!P3 LDG.E R34, desc[UR8][R20.64] ;  /* 0x000000081422b981 */ /* 0x000162000c1e1900 */
[----:B-1----:R-:W-:-:S02]  /*0a00*/  @!P2 IADD3 R28, P6, PT, R31, R16, RZ ;  /* 0x000000101f1ca210 */ /* 0x002fc40007fde0ff */
[----:B------:R-:W-:Y:S01]  /*0a10*/  ISETP.GE.AND.EX P4, PT, R4, UR17, PT, P4 ;  /* 0x0000001104007c0c */ /* 0x000fe2000bf86340 */
[----:B------:R1:W5:Y:S01]  /*0a20*/  @!P3 LDG.E R11, desc[UR8][R18.64] ;  /* 0x00000008120bb981 */ /* 0x000362000c1e1900 */
[----:B------:R-:W-:Y:S02]  /*0a30*/  @!P2 IADD3.X R29, PT, PT, R30, R17, RZ, P6, !PT ;  /* 0x000000111e1da210 */ /* 0x000fe400037fe4ff */
[----:B------:R-:W-:Y:S02]  /*0a40*/  @!P1 MOV R16, R64 ;  /* 0x0000004000109202 */ /* 0x000fe40000000f00 */
[----:B------:R-:W-:Y:S01]  /*0a50*/  @!P1 MOV R17, R67 ;  /* 0x0000004300119202 */ /* 0x000fe20000000f00 */
[----:B0-----:R-:W0:Y:S01]  /*0a60*/  @!P0 LDC.64 R20, c[0x0][0x3f8] ;  /* 0x0000fe00ff148b82 */ /* 0x001e220000000a00 */
[C---:B------:R-:W-:Y:S01]  /*0a70*/  @!P1 IMAD R33, R27.reuse, R13, R22 ;  /* 0x0000000d1b219224 */ /* 0x040fe200078e0216 */
[----:B------:R2:W5:Y:S06]  /*0a80*/  @!P2 LDG.E R36, desc[UR8][R28.64] ;  /* 0x000000081c24a981 */ /* 0x00056c000c1e1900 */
[----:B-1----:R-:W1:Y:S01]  /*0a90*/  @!P1 LDC.64 R18, c[0x0][0x3a0] ;  /* 0x0000e800ff129b82 */ /* 0x002e620000000a00 */
[----:B------:R-:W-:-:S04]  /*0aa0*/  @!P1 IMAD.WIDE.U32 R16, R27, R12, R16 ;  /* 0x0000000c1b109225 */ /* 0x000fc800078e0010 */
[----:B---3--:R-:W-:Y:S01]  /*0ab0*/  IMAD.WIDE R24, R39, 0x8, R24 ;  /* 0x0000000827187825 */ /* 0x008fe200078e0218 */
[----:B------:R-:W-:Y:S02]  /*0ac0*/  @!P1 IADD3 R17, PT, PT, R17, R33, RZ ;  /* 0x0000002111119210 */ /* 0x000fe40007ffe0ff */
[----:B------:R-:W3:Y:S01]  /*0ad0*/  @!P1 LDC.64 R22, c[0x0][0x398] ;  /* 0x0000e600ff169b82 */ /* 0x000ee20000000a00 */
[----:B--2---:R-:W-:Y:S02]  /*0ae0*/  @!P2 IADD3 R28, P6, PT, R31, R14, RZ ;  /* 0x0000000e1f1ca210 */ /* 0x004fe40007fde0ff */
[C---:B------:R-:W-:Y:S02]  /*0af0*/  @!P1 SHF.L.U32 R31, R16.reuse, 0x1, RZ ;  /* 0x00000001101f9819 */ /* 0x040fe400000006ff */
[----:B------:R-:W-:Y:S02]  /*0b00*/  @!P1 SHF.L.U64.HI R32, R16, 0x1, R17 ;  /* 0x0000000110209819 */ /* 0x000fe40000010211 */
[----:B------:R1:W2:Y:S01]  /*0b10*/  LDG.E.64 R16, desc[UR8][R24.64] ;  /* 0x0000000818107981 */ /* 0x0002a2000c1e1b00 */
[----:B------:R-:W4:Y:S01]  /*0b20*/  @!P4 LDC.64 R12, c[0x0][0x3f8] ;  /* 0x0000fe00ff0ccb82 */ /* 0x000f220000000a00 */
[----:B------:R-:W-:Y:S01]  /*0b30*/  @!P2 IADD3.X R29, PT, PT, R30, R15, RZ, P6, !PT ;  /* 0x0000000f1e1da210 */ /* 0x000fe200037fe4ff */
[----:B0-----:R-:W-:Y:S01]  /*0b40*/  @!P0 IMAD R30, R5, R20, RZ ;  /* 0x00000014051e8224 */ /* 0x001fe200078e02ff */
[----:B------:R-:W-:-:S03]  /*0b50*/  ISETP.GE.U32.AND P5, PT, R43, UR16, PT ;  /* 0x000000102b007c0c */ /* 0x000fc6000bfa6070 */
[----:B------:R0:W5:Y:S02]  /*0b60*/  @!P2 LDG.E R35, desc[UR8][R28.64] ;  /* 0x000000081c23a981 */ /* 0x000164000c1e1900 */
[----:B------:R-:W4:Y:S01]  /*0b70*/  @!P0 LDC.64 R14, c[0x0][0x3a0] ;  /* 0x0000e800ff0e8b82 */ /* 0x000f220000000a00 */
[----:B-1----:R-:W-:Y:S01]  /*0b80*/  @!P1 IADD3 R24, P6, PT, R31, R18, RZ ;  /* 0x000000121f189210 */ /* 0x002fe20007fde0ff */
[----:B------:R-:W-:Y:S01]  /*0b90*/  @!P0 IMAD R33, R45, R21, R30 ;  /* 0x000000152d218224 */ /* 0x000fe200078e021e */
[----:B------:R-:W-:Y:S02]  /*0ba0*/  ISETP.GE.AND.EX P5, PT, R3, UR17, PT, P5 ;  /* 0x0000001103007c0c */ /* 0x000fe4000bfa6350 */
[----:B0-----:R-:W-:Y:S02]  /*0bb0*/  @!P0 MOV R28, R64 ;  /* 0x00000040001c8202 */ /* 0x001fe40000000f00 */
[----:B------:R-:W-:Y:S02]  /*0bc0*/  @!P0 MOV R29, R67 ;  /* 0x00000043001d8202 */ /* 0x000fe40000000f00 */
[----:B------:R-:W-:-:S02]  /*0bd0*/  @!P1 IADD3.X R25, PT, PT, R32, R19, RZ, P6, !PT ;  /* 0x0000001320199210 */ /* 0x000fc400037fe4ff */
[----:B------:R-:W0:Y:S01]  /*0be0*/  @!P0 LDC.64 R18, c[0x0][0x398] ;  /* 0x0000e600ff128b82 */ /* 0x000e220000000a00 */
[----:B------:R-:W-:Y:S01]  /*0bf0*/  @!P0 IMAD.WIDE.U32 R28, R45, R20, R28 ;  /* 0x000000142d1c8225 */ /* 0x000fe200078e001c */
[----:B---3--:R-:W-:-:S04]  /*0c00*/  @!P1 IADD3 R30, P2, PT, R31, R22, RZ ;  /* 0x000000161f1e9210 */ /* 0x008fc80007f5e0ff */
[----:B------:R-:W-:Y:S01]  /*0c10*/  @!P0 IADD3 R33, PT, PT, R29, R33, RZ ;  /* 0x000000211d218210 */ /* 0x000fe20007ffe0ff */
[----:B----4-:R-:W-:Y:S01]  /*0c20*/  @!P4 IMAD R22, R4, R12, RZ ;  /* 0x0000000c0416c224 */ /* 0x010fe200078e02ff */
[----:B------:R-:W-:Y:S01]  /*0c30*/  ISETP.GE.U32.AND P3, PT, R42, UR16, PT ;  /* 0x000000102a007c0c */ /* 0x000fe2000bf66070 */
[----:B------:R-:W1:Y:S01]  /*0c40*/  @!P4 LDC.64 R20, c[0x0][0x3a0] ;  /* 0x0000e800ff14cb82 */ /* 0x000e620000000a00 */
[----:B------:R-:W-:Y:S02]  /*0c50*/  MOV R53, RZ ;  /* 0x000000ff00357202 */ /* 0x000fe40000000f00 */
[----:B------:R-:W-:Y:S02]  /*0c60*/  @!P1 IADD3.X R31, PT, PT, R32, R23, RZ, P2, !PT ;  /* 0x00000017201f9210 */ /* 0x000fe400017fe4ff */
[----:B------:R-:W-:Y:S02]  /*0c70*/  @!P0 SHF.L.U64.HI R56, R28, 0x1, R33 ;  /* 0x000000011c388819 */ /* 0x000fe40000010221 */
[----:B------:R-:W-:Y:S01]  /*0c80*/  @!P4 MOV R32, R64 ;  /* 0x000000400020c202 */ /* 0x000fe20000000f00 */
[----:B------:R-:W-:Y:S01]  /*0c90*/  @!P4 IMAD R57, R44, R13, R22 ;  /* 0x0000000d2c39c224 */ /* 0x000fe200078e0216 */
[----:B------:R-:W-:Y:S01]  /*0ca0*/  @!P4 MOV R33, R67 ;  /* 0x000000430021c202 */ /* 0x000fe20000000f00 */
[----:B------:R-:W3:Y:S01]  /*0cb0*/  @!P5 LDC.64 R22, c[0x0][0x3f8] ;  /* 0x0000fe00ff16db82 */ /* 0x000ee20000000a00 */
[----:B------:R-:W-:Y:S01]  /*0cc0*/  ISETP.GE.AND.EX P3, PT, R2, UR17, PT, P3 ;  /* 0x0000001102007c0c */ /* 0x000fe2000bf66330 */
[----:B------:R4:W5:Y:S01]  /*0cd0*/  @!P1 LDG.E R53, desc[UR8][R24.64] ;  /* 0x0000000818359981 */ /* 0x000962000c1e1900 */
[----:B------:R-:W-:Y:S01]  /*0ce0*/  @!P4 IMAD.WIDE.U32 R12, R44, R12, R32 ;  /* 0x0000000c2c0cc225 */ /* 0x000fe200078e0020 */
[----:B------:R-:W-:-:S02]  /*0cf0*/  CS2R R54, SRZ ;  /* 0x0000000000367805 */ /* 0x000fc4000001ff00 */
[----:B------:R-:W-:Y:S02]  /*0d00*/  @!P0 SHF.L.U32 R27, R28, 0x1, RZ ;  /* 0x000000011c1b8819 */ /* 0x000fe400000006ff */
[----:B----4-:R-:W4:Y:S01]  /*0d10*/  @!P4 LDC.64 R24, c[0x0][0x398] ;  /* 0x0000e600ff18cb82 */ /* 0x010f220000000a00 */
[----:B------:R-:W-:Y:S01]  /*0d20*/  @!P4 IADD3 R13, PT, PT, R13, R57, RZ ;  /* 0x000000390d0dc210 */ /* 0x000fe20007ffe0ff */
[----:B------:R3:W5:Y:S01]  /*0d30*/  @!P1 LDG.E R54, desc[UR8][R30.64] ;  /* 0x000000081e369981 */ /* 0x000762000c1e1900 */
[C---:B------:R-:W-:Y:S02]  /*0d40*/  @!P0 IADD3 R28, P2, PT, R27.reuse, R14, RZ ;  /* 0x0000000e1b1c8210 */ /* 0x040fe40007f5e0ff */
[----:B0-----:R-:W-:Y:S02]  /*0d50*/  @!P0 IADD3 R14, P1, PT, R27, R18, RZ ;  /* 0x000000121b0e8210 */ /* 0x001fe40007f3e0ff */
[C---:B------:R-:W-:Y:S02]  /*0d60*/  @!P4 SHF.L.U32 R27, R12.reuse, 0x1, RZ ;  /* 0x000000010c1bc819 */ /* 0x040fe400000006ff */
[----:B------:R-:W-:-:S02]  /*0d70*/  @!P4 SHF.L.U64.HI R32, R12, 0x1, R13 ;  /* 0x000000010c20c819 */ /* 0x000fc4000001020d */
[----:B------:R-:W0:Y:S01]  /*0d80*/  @!P3 LDC.64 R12, c[0x0][0x3f8] ;  /* 0x0000fe00ff0cbb82 */ /* 0x000e220000000a00 */
[C---:B------:R-:W-:Y:S02]  /*0d90*/  @!P0 IADD3.X R29, PT, PT, R56.reuse, R15, RZ, P2, !PT ;  /* 0x0000000f381d8210 */ /* 0x040fe400017fe4ff */
[----:B------:R-:W-:Y:S02]  /*0da0*/  @!P0 IADD3.X R15, PT, PT, R56, R19, RZ, P1, !PT ;  /* 0x00000013380f8210 */ /* 0x000fe40000ffe4ff */
[----:B------:R-:W-:Y:S02]  /*0db0*/  CS2R R56, SRZ ;  /* 0x0000000000387805 */ /* 0x000fe4000001ff00 */
[----:B-1----:R-:W-:Y:S01]  /*0dc0*/  @!P4 IADD3 R20, P2, PT, R27, R20, RZ ;  /* 0x000000141b14c210 */ /* 0x002fe20007f5e0ff */
[----:B------:R1:W5:Y:S01]  /*0dd0*/  @!P0 LDG.E R55, desc[UR8][R28.64] ;  /* 0x000000081c378981 */ /* 0x000362000c1e1900 */
[----:B------:R-:W0:Y:S01]  /*0de0*/  @!P5 LDC.64 R18, c[0x0][0x3a0] ;  /* 0x0000e800ff12db82 */ /* 0x000e220000000a00 */
[----:B---3--:R-:W-:-:S02]  /*0df0*/  @!P5 IMAD R30, R3, R22, RZ ;  /* 0x00000016031ed224 */ /* 0x008fc400078e02ff */
[----:B------:R3:W5:Y:S01]  /*0e00*/  @!P0 LDG.E R56, desc[UR8][R14.64] ;  /* 0x000000080e388981 */ /* 0x000762000c1e1900 */
[----:B------:R-:W-:Y:S02]  /*0e10*/  ISETP.NE.AND P1, PT, RZ, UR12, PT ;  /* 0x0000000cff007c0c */ /* 0x000fe4000bf25270 */
[----:B-1----:R-:W-:Y:S02]  /*0e20*/  @!P5 MOV R28, R64 ;  /* 0x00000040001cd202 */ /* 0x002fe40000000f00 */
[----:B------:R-:W-:Y:S02]  /*0e30*/  @!P5 MOV R29, R67 ;  /* 0x00000043001dd202 */ /* 0x000fe40000000f00 */
[----:B------:R-:W-:Y:S01]  /*0e40*/  @!P4 IADD3.X R21, PT, PT, R32, R21, RZ, P2, !PT ;  /* 0x000000152015c210 */ /* 0x000fe200017fe4ff */
[----:B---3--:R-:W1:Y:S01]  /*0e50*/  @!P5 LDC.64 R14, c[0x0][0x398] ;  /* 0x0000e600ff0edb82 */ /* 0x008e620000000a00 */
[----:B----4-:R-:W-:Y:S01]  /*0e60*/  @!P4 IADD3 R24, P0, PT, R27, R24, RZ ;  /* 0x000000181b18c210 */ /* 0x010fe20007f1e0ff */
[----:B------:R-:W-:-:S02]  /*0e70*/  @!P5 IMAD R27, R43, R23, R30 ;  /* 0x000000172b1bd224 */ /* 0x000fc400078e021e */
[----:B------:R-:W-:Y:S01]  /*0e80*/  @!P5 IMAD.WIDE.U32 R28, R43, R22, R28 ;  /* 0x000000162b1cd225 */ /* 0x000fe200078e001c */
[----:B------:R3:W5:Y:S01]  /*0e90*/  @!P4 LDG.E R57, desc[UR8][R20.64] ;  /* 0x000000081439c981 */ /* 0x000762000c1e1900 */
[----:B------:R-:W-:Y:S02]  /*0ea0*/  CS2R R58, SRZ ;  /* 0x00000000003a7805 */ /* 0x000fe4000001ff00 */
[----:B------:R-:W-:Y:S01]  /*0eb0*/  @!P4 IADD3.X R25, PT, PT, R32, R25, RZ, P0, !PT ;  /* 0x000000192019c210 */ /* 0x000fe200007fe4ff */
[----:B------:R-:W4:Y:S01]  /*0ec0*/  @!P3 LDC.64 R22, c[0x0][0x398] ;  /* 0x0000e600ff16bb82 */ /* 0x000f220000000a00 */
[----:B------:R-:W-:Y:S01]  /*0ed0*/  @!P5 IADD3 R29, PT, PT, R29, R27, RZ ;  /* 0x0000001b1d1dd210 */ /* 0x000fe20007ffe0ff */
[----:B0-----:R-:W-:Y:S01]  /*0ee0*/  @!P3 IMAD R30, R2, R12, RZ ;  /* 0x0000000c021eb224 */ /* 0x001fe200078e02ff */
[C---:B------:R-:W-:Y:S01]  /*0ef0*/  @!P5 SHF.L.U32 R27, R28.reuse, 0x1, RZ ;  /* 0x000000011c1bd819 */ /* 0x040fe200000006ff */
[----:B------:R0:W5:Y:S04]  /*0f00*/  @!P4 LDG.E R58, desc[UR8][R24.64] ;  /* 0x00000008183ac981 */ /* 0x000168000c1e1900 */
[----:B---3--:R-:W3:Y:S01]  /*0f10*/  @!P3 LDC.64 R20, c[0x0][0x3a0] ;  /* 0x0000e800ff14bb82 */ /* 0x008ee20000000a00 */
[----:B------:R-:W-:Y:S01]  /*0f20*/  @!P5 SHF.L.U64.HI R32, R28, 0x1, R29 ;  /* 0x000000011c20d819 */ /* 0x000fe2000001021d */
[----:B------:R-:W-:Y:S01]  /*0f30*/  @!P3 IMAD R33, R42, R13, R30 ;  /* 0x0000000d2a21b224 */ /* 0x000fe200078e021e */
[----:B------:R-:W-:-:S02]  /*0f40*/  @!P3 MOV R30, R64 ;  /* 0x00000040001eb202 */ /* 0x000fc40000000f00 */
[----:B------:R-:W-:-:S03]  /*0f50*/  @!P3 MOV R31, R67 ;  /* 0x00000043001fb202 */ /* 0x000fc60000000f00 */
[----:B------:R-:W4:Y:S01]  /*0f60*/  LDC.64 R28, c[0x0][0x3a8] ;  /* 0x0000ea00ff1c7b82 */ /* 0x000f220000000a00 */
[----:B------:R-:W-:-:S07]  /*0f70*/  @!P5 IADD3 R18, P0, PT, R27, R18, RZ ;  /* 0x000000121b12d210 */ /* 0x000fce0007f1e0ff */
[----:B0-----:R-:W0:Y:S01]  /*0f80*/  @P1 LDC.64 R24, c[0x0][0x3b0] ;  /* 0x0000ec00ff181b82 */ /* 0x001e220000000a00 */
[----:B------:R-:W-:Y:S01]  /*0f90*/  @!P3 IMAD.WIDE.U32 R12, R42, R12, R30 ;  /* 0x0000000c2a0cb225 */ /* 0x000fe200078e001e */
[----:B------:R-:W-:Y:S02]  /*0fa0*/  @!P5 IADD3.X R19, PT, PT, R32, R19, RZ, P0, !PT ;  /* 0x000000132013d210 */ /* 0x000fe400007fe4ff */
[----:B-1----:R-:W-:Y:S02]  /*0fb0*/  @!P5 IADD3 R14, P0, PT, R27, R14, RZ ;  /* 0x0000000e1b0ed210 */ /* 0x002fe40007f1e0ff */
[----:B------:R-:W-:Y:S02]  /*0fc0*/  @!P3 IADD3 R27, PT, PT, R13, R33, RZ ;  /* 0x000000210d1bb210 */ /* 0x000fe40007ffe0ff */
[----:B------:R-:W-:Y:S02]  /*0fd0*/  MOV R60, RZ ;  /* 0x000000ff003c7202 */ /* 0x000fe40000000f00 */
[----:B------:R-:W-:-:S02]  /*0fe0*/  CS2R R62, SRZ ;  /* 0x00000000003e7805 */ /* 0x000fc4000001ff00 */
[----:B------:R-:W-:Y:S01]  /*0ff0*/  @!P3 SHF.L.U32 R13, R12, 0x1, RZ ;  /* 0x000000010c0db819 */ /* 0x000fe200000006ff */
[----:B------:R-:W5:Y:S01]  /*1000*/  @!P5 LDG.E R59, desc[UR8][R18.64] ;  /* 0x00000008123bd981 */ /* 0x000f62000c1e1900 */
[----:B------:R-:W-:Y:S02]  /*1010*/  @!P5 IADD3.X R15, PT, PT, R32, R15, RZ, P0, !PT ;  /* 0x0000000f200fd210 */ /* 0x000fe400007fe4ff */
[C---:B---3--:R-:W-:Y:S02]  /*1020*/  @!P3 IADD3 R20, P0, PT, R13.reuse, R20, RZ ;  /* 0x000000140d14b210 */ /* 0x048fe40007f1e0ff */
[----:B----4-:R-:W-:Y:S01]  /*1030*/  @!P3 IADD3 R22, P2, PT, R13, R22, RZ ;  /* 0x000000160d16b210 */ /* 0x010fe20007f5e0ff */
[----:B------:R1:W5:Y:S01]  /*1040*/  @!P5 LDG.E R60, desc[UR8][R14.64] ;  /* 0x000000080e3cd981 */ /* 0x000362000c1e1900 */
[----:B------:R-:W-:Y:S02]  /*1050*/  IADD3 R13, PT, PT, R26, R0, RZ ;  /* 0x000000001a0d7210 */ /* 0x000fe40007ffe0ff */
[----:B------:R-:W-:-:S04]  /*1060*/  @!P3 SHF.L.U64.HI R12, R12, 0x1, R27 ;  /* 0x000000010c0cb819 */ /* 0x000fc8000001021b */
[C---:B------:R-:W-:Y:S01]  /*1070*/  @!P3 IADD3.X R21, PT, PT, R12.reuse, R21, RZ, P0, !PT ;  /* 0x000000150c15b210 */ /* 0x040fe200007fe4ff */
[----:B0-----:R-:W-:Y:S01]  /*1080*/  @P1 IMAD.WIDE R24, R13, 0x4, R24 ;  /* 0x000000040d181825 */ /* 0x001fe200078e0218 */
[----:B------:R-:W-:-:S03]  /*1090*/  @!P3 IADD3.X R23, PT, PT, R12, R23, RZ, P2, !PT ;  /* 0x000000170c17b210 */ /* 0x000fc600017fe4ff */
[----:B-1----:R-:W-:Y:S01]  /*10a0*/  IMAD.WIDE R14, R13, 0x4, R28 ;  /* 0x000000040d0e7825 */ /* 0x002fe200078e021c */
[----:B------:R-:W-:Y:S01]  /*10b0*/  CS2R R12, SRZ ;  /* 0x00000000000c7805 */ /* 0x000fe2000001ff00 */
[----:B------:R0:W5:Y:S04]  /*10c0*/  @!P3 LDG.E R63, desc[UR8][R20.64] ;  /* 0x00000008143fb981 */ /* 0x000168000c1e1900 */
[----:B------:R0:W5:Y:S04]  /*10d0*/  @!P3 LDG.E R62, desc[UR8][R22.64] ;  /* 0x00000008163eb981 */ /* 0x000168000c1e1900 */
[----:B------:R0:W5:Y:S04]  /*10e0*/  @P1 LDG.E.64 R12, desc[UR8][R24.64] ;  /* 0x00000008180c1981 */ /* 0x000168000c1e1b00 */
[----:B------:R-:W5:Y:S01]  /*10f0*/  LDG.E.64 R14, desc[UR8][R14.64] ;  /* 0x000000080e0e7981 */ /* 0x000f62000c1e1b00 */
[----:B------:R-:W-:Y:S01]  /*1100*/  UISETP.NE.AND UP1, UPT, UR12, URZ, UPT ;  /* 0x000000ff0c00728c */ /* 0x000fe2000bf25270 */
[----:B------:R-:W-:Y:S01]  /*1110*/  UMOV UR10, 0x3f800000 ;  /* 0x3f800000000a7882 */ /* 0x000fe20000000000 */
[----:B--2---:R-:W-:-:S13]  /*1120*/  R2UR UR13, R16 ;  /* 0x00000000100d72ca */ /* 0x004fda00000e0000 */
[----:B------:R-:W-:-:S05]  /*1130*/  MOV R16, UR13 ;  /* 0x0000000d00107c02 */ /* 0x000fca0008000f00 */
[----:B------:R-:W-:-:S05]  /*1140*/  FFMA.FTZ R17, -R16, UR13, R17 ;  /* 0x0000000d10117c23 */ /* 0x000fca0008010111 */
[----:B------:R-:W-:-:S13]  /*1150*/  FSETP.GTU.FTZ.AND P0, PT, R17, RZ, PT ;  /* 0x000000ff1100720b */ /* 0x000fda0003f1c000 */
[----:B------:R-:W-:-:S05]  /*1160*/  VOTEU.ANY UP0, P0 ;  /* 0x0000000000ff7886 */ /* 0x000fca0000000100 */
[----:B------:R-:W1:Y:S01]  /*1170*/  @UP0 LDCU UR6, c[0x0][0x3c0] ;  /* 0x00007800ff0607ac */ /* 0x000e620008000800 */
[----:B------:R-:W-:-:S13]  /*1180*/  PLOP3.LUT P0, PT, PT, PT, UP0, 0x80, 0x8 ;  /* 0x000000000008781c */ /* 0x000fda0003f0f008 */
[----:B-1----:R-:W-:-:S06]  /*1190*/  @P0 FADD.FTZ R16, R17, UR6 ;  /* 0x0000000611100e21 */ /* 0x002fcc0008010000 */
[----:B------:R-:W1:Y:S02]  /*11a0*/  @P0 MUFU.RSQ R16, R16 ;  /* 0x0000001000100308 */ /* 0x000e640000001400 */
[----:B-1----:R-:W-:-:S13]  /*11b0*/  @P0 R2UR UR6, R16 ;  /* 0x00000000100602ca */ /* 0x002fda00000e0000 */
[----:B------:R-:W-:Y:S01]  /*11c0*/  @UP0 UMOV UR10, UR6 ;  /* 0x00000006000a0c82 */ /* 0x000fe20008000000 */
[----:B0-----:R-:W-:Y:S05]  /*11d0*/  BRA.U UP1, `(.L_x_584) ;  /* 0x0000000901447547 */ /* 0x001fea000b800000 */
[--C-:B-----5:R-:W-:Y:S02]  /*11e0*/  HADD2.F32 R18, -RZ, R38.reuse.H0_H0 ;  /* 0x20000026ff127230 */ /* 0x120fe40000004100 */
[--C-:B------:R-:W-:Y:S02]  /*11f0*/  HADD2.F32 R17, -RZ, R37.reuse.H0_H0 ;  /* 0x20000025ff117230 */ /* 0x100fe40000004100 */
[----:B------:R-:W-:Y:S02]  /*1200*/  HADD2.F32 R19, -RZ, R38.H1_H1 ;  /* 0x30000026ff137230 */ /* 0x000fe40000004100 */
[----:B------:R-:W-:Y:S01]  /*1210*/  FADD.FTZ R18, R18, -UR13 ;  /* 0x8000000d12127e21 */ /* 0x000fe20008010000 */
[----:B------:R-:W-:Y:S02]  /*1220*/  HADD2.F32 R20, -RZ, R36.H0_H0 ;  /* 0x20000024ff147230 */ /* 0x000fe40000004100 */
[----:B------:R-:W-:Y:S01]  /*1230*/  FMUL.FTZ R23, R14, R17 ;  /* 0x000000110e177220 */ /* 0x000fe20000410000 */
[----:B------:R-:W-:-:S02]  /*1240*/  HADD2.F32 R16, -RZ, R37.H1_H1 ;  /* 0x30000025ff107230 */ /* 0x000fc40000004100 */
[----:B------:R-:W-:Y:S01]  /*1250*/  FADD.FTZ R19, R19, -UR13 ;  /* 0x8000000d13137e21 */ /* 0x000fe20008010000 */
[----:B------:R-:W-:Y:S01]  /*1260*/  FMUL.FTZ R18, R18, UR10 ;  /* 0x0000000a12127c20 */ /* 0x000fe20008410000 */
[----:B------:R-:W-:Y:S01]  /*1270*/  FADD.FTZ R24, R20, -UR13 ;  /* 0x8000000d14187e21 */ /* 0x000fe20008010000 */
[----:B------:R-:W-:Y:S02]  /*1280*/  HADD2.F32 R21, -RZ, R35.H0_H0 ;  /* 0x20000023ff157230 */ /* 0x000fe40000004100 */
[----:B------:R-:W-:Y:S01]  /*1290*/  FMUL.FTZ R20, R15, R16 ;  /* 0x000000100f147220 */ /* 0x000fe20000410000 */
[----:B------:R-:W-:Y:S01]  /*12a0*/  FADD.FTZ R25, RZ, R23 ;  /* 0x00000017ff197221 */ /* 0x000fe20000010000 */
[----:B------:R-:W-:Y:S01]  /*12b0*/  FMUL.FTZ R19, R19, UR10 ;  /* 0x0000000a13137c20 */ /* 0x000fe20008410000 */
[----:B------:R-:W-:Y:S01]  /*12c0*/  FFMA.FTZ R22, R18, R23, RZ ;  /* 0x0000001712167223 */ /* 0x000fe200000100ff */
[----:B------:R-:W-:Y:S01]  /*12d0*/  FFMA.FTZ R26, R17, R18, RZ ;  /* 0x00000012111a7223 */ /* 0x000fe200000100ff */
[----:B------:R-:W-:Y:S01]  /*12e0*/  FADD.FTZ R18, R20, R25 ;  /* 0x0000001914127221 */ /* 0x000fe20000010000 */
[----:B------:R-:W-:Y:S01]  /*12f0*/  FMUL.FTZ R27, R24, UR10 ;  /* 0x0000000a181b7c20 */ /* 0x000fe20008410000 */
[----:B------:R-:W-:Y:S01]  /*1300*/  FFMA.FTZ R20, R19, R20, R22 ;  /* 0x0000001413147223 */ /* 0x000fe20000010016 */
[----:B------:R-:W-:Y:S01]  /*1310*/  FMUL.FTZ R25, R14, R21 ;  /* 0x000000150e197220 */ /* 0x000fe20000410000 */
[----:B------:R-:W-:Y:S01]  /*1320*/  FADD.FTZ R28, RZ, R17 ;  /* 0x00000011ff1c7221 */ /* 0x000fe20000010000 */
[----:B------:R-:W-:-:S02]  /*1330*/  HADD2.F32 R23, -RZ, R36.H1_H1 ;  /* 0x30000024ff177230 */ /* 0x000fc40000004100 */
[----:B------:R-:W-:Y:S01]  /*1340*/  FFMA.FTZ R19, R16, R19, RZ ;  /* 0x0000001310137223 */ /* 0x000fe200000100ff */
[----:B------:R-:W-:Y:S01]  /*1350*/  FADD.FTZ R18, R18, R25 ;  /* 0x0000001912127221 */ /* 0x000fe20000010000 */
[----:B------:R-:W-:Y:S01]  /*1360*/  FFMA.FTZ R20, R27, R25, R20 ;  /* 0x000000191b147223 */ /* 0x000fe20000010014 */
[----:B------:R-:W-:Y:S02]  /*1370*/  HADD2.F32 R25, -RZ, R53.H0_H0 ;  /* 0x20000035ff197230 */ /* 0x000fe40000004100 */
[C---:B------:R-:W-:Y:S01]  /*1380*/  FADD.FTZ R17, R21.reuse, R28 ;  /* 0x0000001c15117221 */ /* 0x040fe20000010000 */
[----:B------:R-:W-:Y:S01]  /*1390*/  FFMA.FTZ R21, R21, R27, R26 ;  /* 0x0000001b15157223 */ /* 0x000fe2000001001a */
[----:B------:R-:W-:Y:S02]  /*13a0*/  HADD2.F32 R24, -RZ, R35.H1_H1 ;  /* 0x30000023ff187230 */ /* 0x000fe40000004100 */
[----:B------:R-:W-:Y:S01]  /*13b0*/  FADD.FTZ R23, R23, -UR13 ;  /* 0x8000000d17177e21 */ /* 0x000fe20008010000 */
[----:B------:R-:W-:Y:S01]  /*13c0*/  FADD.FTZ R27, RZ, R16 ;  /* 0x00000010ff1b7221 */ /* 0x000fe20000010000 */
[----:B------:R-:W-:Y:S01]  /*13d0*/  FADD.FTZ R28, R25, -UR13 ;  /* 0x8000000d191c7e21 */ /* 0x000fe20008010000 */
[----:B------:R-:W-:-:S02]  /*13e0*/  HADD2.F32 R22, -RZ, R54.H0_H0 ;  /* 0x20000036ff167230 */ /* 0x000fc40000004100 */
[----:B------:R-:W-:Y:S01]  /*13f0*/  FMUL.FTZ R25, R23, UR10 ;  /* 0x0000000a17197c20 */ /* 0x000fe20008410000 */
[----:B------:R-:W-:Y:S01]  /*1400*/  FADD.FTZ R16, R24, R27 ;  /* 0x0000001b18107221 */ /* 0x000fe20000010000 */
[----:B------:R-:W-:Y:S01]  /*1410*/  FMUL.FTZ R23, R28, UR10 ;  /* 0x0000000a1c177c20 */ /* 0x000fe20008410000 */
[----:B------:R-:W-:Y:S01]  /*1420*/  FMUL.FTZ R27, R15, R24 ;  /* 0x000000180f1b7220 */ /* 0x000fe20000410000 */
[----:B------:R-:W-:Y:S02]  /*1430*/  HADD2.F32 R26, -RZ, R53.H1_H1 ;  /* 0x30000035ff1a7230 */ /* 0x000fe40000004100 */
[----:B------:R-:W-:Y:S01]  /*1440*/  FADD.FTZ R17, R17, R22 ;  /* 0x0000001611117221 */ /* 0x000fe20000010000 */
[----:B------:R-:W-:Y:S01]  /*1450*/  FFMA.FTZ R21, R22, R23, R21 ;  /* 0x0000001716157223 */ /* 0x000fe20000010015 */
[----:B------:R-:W-:Y:S01]  /*1460*/  FMUL.FTZ R29, R14, R22 ;  /* 0x000000160e1d7220 */ /* 0x000fe20000410000 */
[----:B------:R-:W-:Y:S01]  /*1470*/  FADD.FTZ R18, R27, R18 ;  /* 0x000000121b127221 */ /* 0x000fe20000010000 */
[----:B------:R-:W-:Y:S01]  /*1480*/  FFMA.FTZ R20, R25, R27, R20 ;  /* 0x0000001b19147223 */ /* 0x000fe20000010014 */
[----:B------:R-:W-:-:S02]  /*1490*/  HADD2.F32 R22, -RZ, R54.H1_H1 ;  /* 0x30000036ff167230 */ /* 0x000fc40000004100 */
[----:B------:R-:W-:Y:S01]  /*14a0*/  FADD.FTZ R26, R26, -UR13 ;  /* 0x8000000d1a1a7e21 */ /* 0x000fe20008010000 */
[----:B------:R-:W-:Y:S01]  /*14b0*/  FADD.FTZ R18, R18, R29 ;  /* 0x0000001d12127221 */ /* 0x000fe20000010000 */
[----:B------:R-:W-:Y:S01]  /*14c0*/  FFMA.FTZ R19, R24, R25, R19 ;  /* 0x0000001918137223 */ /* 0x000fe20000010013 */
[----:B------:R-:W-:Y:S01]  /*14d0*/  FFMA.FTZ R29, R23, R29, R20 ;  /* 0x0000001d171d7223 */ /* 0x000fe20000010014 */
[----:B------:R-:W-:Y:S01]  /*14e0*/  FMUL.FTZ R26, R26, UR10 ;  /* 0x0000000a1a1a7c20 */ /* 0x000fe20008410000 */
[--C-:B------:R-:W-:Y:S02]  /*14f0*/  HADD2.F32 R24, -RZ, R34.reuse.H0_H0 ;  /* 0x20000022ff187230 */ /* 0x100fe40000004100 */
[----:B------:R-:W-:Y:S01]  /*1500*/  FMUL.FTZ R23, R15, R22 ;  /* 0x000000160f177220 */ /* 0x000fe20000410000 */
[----:B------:R-:W-:Y:S01]  /*1510*/  FADD.FTZ R16, R16, R22 ;  /* 0x0000001610107221 */ /* 0x000fe20000010000 */
[----:B------:R-:W-:Y:S01]  /*1520*/  FFMA.FTZ R19, R22, R26, R19 ;  /* 0x0000001a16137223 */ /* 0x000fe20000010013 */
[----:B------:R-:W-:-:S02]  /*1530*/  HADD2.F32 R22, -RZ, R34.H1_H1 ;  /* 0x30000022ff167230 */ /* 0x000fc40000004100 */
[----:B------:R-:W-:Y:S01]  /*1540*/  FADD.FTZ R18, R23, R18 ;  /* 0x0000001217127221 */ /* 0x000fe20000010000 */
[----:B------:R-:W-:Y:S01]  /*1550*/  FFMA.FTZ R20, R26, R23, R29 ;  /* 0x000000171a147223 */ /* 0x000fe2000001001d */
[----:B------:R-:W-:Y:S01]  /*1560*/  FADD.FTZ R23, R24, -UR13 ;  /* 0x8000000d18177e21 */ /* 0x000fe20008010000 */
[--C-:B------:R-:W-:Y:S02]  /*1570*/  HADD2.F32 R24, -RZ, R11.reuse.H0_H0 ;  /* 0x2000000bff187230 */ /* 0x100fe40000004100 */
[----:B------:R-:W-:Y:S01]  /*1580*/  FADD.FTZ R22, R22, -UR13 ;  /* 0x8000000d16167e21 */ /* 0x000fe20008010000 */
[----:B------:R-:W-:Y:S02]  /*1590*/  HADD2.F32 R26, -RZ, R11.H1_H1 ;  /* 0x3000000bff1a7230 */ /* 0x000fe40000004100 */
[----:B------:R-:W-:Y:S01]  /*15a0*/  FMUL.FTZ R23, R23, UR10 ;  /* 0x0000000a17177c20 */ /* 0x000fe20008410000 */
[----:B------:R-:W-:Y:S02]  /*15b0*/  HADD2.F32 R28, -RZ, R55.H0_H0 ;  /* 0x20000037ff1c7230 */ /* 0x000fe40000004100 */
[----:B------:R-:W-:Y:S01]  /*15c0*/  FMUL.FTZ R25, R14, R24 ;  /* 0x000000180e197220 */ /* 0x000fe20000410000 */
[----:B------:R-:W-:Y:S01]  /*15d0*/  FMUL.FTZ R22, R22, UR10 ;  /* 0x0000000a16167c20 */ /* 0x000fe20008410000 */
[----:B------:R-:W-:Y:S01]  /*15e0*/  FFMA.FTZ R21, R24, R23, R21 ;  /* 0x0000001718157223 */ /* 0x000fe20000010015 */
[----:B------:R-:W-:Y:S01]  /*15f0*/  FADD.FTZ R17, R17, R24 ;  /* 0x0000001811117221 */ /* 0x000fe20000010000 */
[----:B------:R-:W-:Y:S01]  /*1600*/  FMUL.FTZ R27, R15, R26 ;  /* 0x0000001a0f1b7220 */ /* 0x000fe20000410000 */
[----:B------:R-:W-:Y:S01]  /*1610*/  FFMA.FTZ R23, R23, R25, R20 ;  /* 0x0000001917177223 */ /* 0x000fe20000010014 */
[----:B------:R-:W-:-:S02]  /*1620*/  HADD2.F32 R24, -RZ, R56.H0_H0 ;  /* 0x20000038ff187230 */ /* 0x000fc40000004100 */
[----:B------:R-:W-:Y:S01]  /*1630*/  FADD.FTZ R18, R18, R25 ;  /* 0x0000001912127221 */ /* 0x000fe20000010000 */
[----:B------:R-:W-:Y:S01]  /*1640*/  FADD.FTZ R28, R28, -UR13 ;  /* 0x8000000d1c1c7e21 */ /* 0x000fe20008010000 */
[----:B------:R-:W-:Y:S01]  /*1650*/  FFMA.FTZ R19, R26, R22, R19 ;  /* 0x000000161a137223 */ /* 0x000fe20000010013 */
[----:B------:R-:W-:Y:S01]  /*1660*/  FFMA.FTZ R20, R22, R27, R23 ;  /* 0x0000001b16147223 */ /* 0x000fe20000010017 */
[----:B------:R-:W-:Y:S01]  /*1670*/  FADD.FTZ R16, R16, R26 ;  /* 0x0000001a10107221 */ /* 0x000fe20000010000 */
[----:B------:R-:W-:Y:S02]  /*1680*/  HADD2.F32 R22, -RZ, R55.H1_H1 ;  /* 0x30000037ff167230 */ /* 0x000fe40000004100 */
[----:B------:R-:W-:Y:S01]  /*1690*/  FADD.FTZ R18, R27, R18 ;  /* 0x000000121b127221 */ /* 0x000fe20000010000 */
[----:B------:R-:W-:Y:S01]  /*16a0*/  FMUL.FTZ R23, R28, UR10 ;  /* 0x0000000a1c177c20 */ /* 0x000fe20008410000 */
[----:B------:R-:W-:Y:S01]  /*16b0*/  FMUL.FTZ R25, R14, R24 ;  /* 0x000000180e197220 */ /* 0x000fe20000410000 */
[----:B------:R-:W-:-:S02]  /*16c0*/  HADD2.F32 R26, -RZ, R57.H0_H0 ;  /* 0x20000039ff1a7230 */ /* 0x000fc40000004100 */
[----:B------:R-:W-:Y:S01]  /*16d0*/  FADD.FTZ R17, R17, R24 ;  /* 0x0000001811117221 */ /* 0x000fe20000010000 */
[----:B------:R-:W-:Y:S01]  /*16e0*/  FFMA.FTZ R21, R24, R23, R21 ;  /* 0x0000001718157223 */ /* 0x000fe20000010015 */
[----:B------:R-:W-:Y:S01]  /*16f0*/  FADD.FTZ R18, R18, R25 ;  /* 0x0000001912127221 */ /* 0x000fe20000010000 */
[----:B------:R-:W-:Y:S01]  /*1700*/  FFMA.FTZ R20, R23, R25, R20 ;  /* 0x0000001917147223 */ /* 0x000fe20000010014 */
[----:B------:R-:W-:Y:S01]  /*1710*/  FADD.FTZ R22, R22, -UR13 ;  /* 0x8000000d16167e21 */ /* 0x000fe20008010000 */
[----:B------:R-:W-:Y:S02]  /*1720*/  HADD2.F32 R24, -RZ, R56.H1_H1 ;  /* 0x30000038ff187230 */ /* 0x000fe40000004100 */
[----:B------:R-:W-:Y:S01]  /*1730*/  FADD.FTZ R25, R26, -UR13 ;  /* 0x8000000d1a197e21 */ /* 0x000fe20008010000 */
[----:B------:R-:W-:Y:S02]  /*1740*/  HADD2.F32 R28, -RZ, R58.H0_H0 ;  /* 0x2000003aff1c7230 */ /* 0x000fe40000004100 */
[----:B------:R-:W-:Y:S01]  /*1750*/  FMUL.FTZ R23, R22, UR10 ;  /* 0x0000000a16177c20 */ /* 0x000fe20008410000 */
[----:B------:R-:W-:-:S02]  /*1760*/  HADD2.F32 R26, -RZ, R57.H1_H1 ;  /* 0x30000039ff1a7230 */ /* 0x000fc40000004100 */
[----:B------:R-:W-:Y:S01]  /*1770*/  FMUL.FTZ R22, R25, UR10 ;  /* 0x0000000a19167c20 */ /* 0x000fe20008410000 */
[----:B------:R-:W-:Y:S01]  /*1780*/  FMUL.FTZ R25, R15, R24 ;  /* 0x000000180f197220 */ /* 0x000fe20000410000 */
[----:B------:R-:W-:Y:S01]  /*1790*/  FFMA.FTZ R19, R24, R23, R19 ;  /* 0x0000001718137223 */ /* 0x000fe20000010013 */
[----:B------:R-:W-:Y:S01]  /*17a0*/  FMUL.FTZ R27, R14, R28 ;  /* 0x0000001c0e1b7220 */ /* 0x000fe20000410000 */
[----:B------:R-:W-:Y:S01]  /*17b0*/  FADD.FTZ R26, R26, -UR13 ;  /* 0x8000000d1a1a7e21 */ /* 0x000fe20008010000 */
[----:B------:R-:W-:Y:S01]  /*17c0*/  FADD.FTZ R18, R25, R18 ;  /* 0x0000001219127221 */ /* 0x000fe20000010000 */
[----:B------:R-:W-:Y:S01]  /*17d0*/  FFMA.FTZ R23, R23, R25, R20 ;  /* 0x0000001917177223 */ /* 0x000fe20000010014 */
[----:B------:R-:W-:Y:S02]  /*17e0*/  HADD2.F32 R20, -RZ, R58.H1_H1 ;  /* 0x3000003aff147230 */ /* 0x000fe40000004100 */
[----:B------:R-:W-:Y:S01]  /*17f0*/  FADD.FTZ R16, R16, R24 ;  /* 0x0000001810107221 */ /* 0x000fe20000010000 */
[----:B------:R-:W-:Y:S01]  /*1800*/  FADD.FTZ R18, R18, R27 ;  /* 0x0000001b12127221 */ /* 0x000fe20000010000 */
[----:B------:R-:W-:Y:S01]  /*1810*/  FFMA.FTZ R21, R28, R22, R21 ;  /* 0x000000161c157223 */ /* 0x000fe20000010015 */
[----:B------:R-:W-:Y:S01]  /*1820*/  FFMA.FTZ R27, R22, R27, R23 ;  /* 0x0000001b161b7223 */ /* 0x000fe20000010017 */
[----:B------:R-:W-:-:S02]  /*1830*/  HADD2.F32 R22, -RZ, R59.H0_H0 ;  /* 0x2000003bff167230 */ /* 0x000fc40000004100 */
[----:B------:R-:W-:Y:S01]  /*1840*/  FADD.FTZ R17, R17, R28 ;  /* 0x0000001c11117221 */ /* 0x000fe20000010000 */
[----:B------:R-:W-:Y:S02]  /*1850*/  HADD2.F32 R24, -RZ, R59.H1_H1 ;  /* 0x3000003bff187230 */ /* 0x000fe40000004100 */
[----:B------:R-:W-:Y:S01]  /*1860*/  FMUL.FTZ R26, R26, UR10 ;  /* 0x0000000a1a1a7c20 */ /* 0x000fe20008410000 */
[----:B------:R-:W-:Y:S01]  /*1870*/  FMUL.FTZ R23, R15, R20 ;  /* 0x000000140f177220 */ /* 0x000fe20000410000 */
[--C-:B------:R-:W-:Y:S02]  /*1880*/  HADD2.F32 R28, -RZ, R60.reuse.H0_H0 ;  /* 0x2000003cff1c7230 */ /* 0x100fe40000004100 */
[----:B------:R-:W-:Y:S01]  /*1890*/  FADD.FTZ R22, R22, -UR13 ;  /* 0x8000000d16167e21 */ /* 0x000fe20008010000 */
[----:B------:R-:W-:Y:S01]  /*18a0*/  FADD.FTZ R24, R24, -UR13 ;  /* 0x8000000d18187e21 */ /* 0x000fe20008010000 */
[----:B------:R-:W-:Y:S01]  /*18b0*/  FADD.FTZ R16, R16, R20 ;  /* 0x0000001410107221 */ /* 0x000fe20000010000 */
[----:B------:R-:W-:Y:S01]  /*18c0*/  FFMA.FTZ R19, R20, R26, R19 ;  /* 0x0000001a14137223 */ /* 0x000fe20000010013 */
[----:B------:R-:W-:Y:S01]  /*18d0*/  FADD.FTZ R20, R23, R18 ;  /* 0x0000001217147221 */ /* 0x000fe20000010000 */
[----:B------:R-:W-:Y:S01]  /*18e0*/  FFMA.FTZ R27, R26, R23, R27 ;  /* 0x000000171a1b7223 */ /* 0x000fe2000001001b */
[----:B------:R-:W-:-:S02]  /*18f0*/  HADD2.F32 R18, -RZ, R60.H1_H1 ;  /* 0x3000003cff127230 */ /* 0x000fc40000004100 */
[----:B------:R-:W-:Y:S01]  /*1900*/  FMUL.FTZ R23, R14, R28 ;  /* 0x0000001c0e177220 */ /* 0x000fe20000410000 */
[----:B------:R-:W-:Y:S01]  /*1910*/  FMUL.FTZ R22, R22, UR10 ;  /* 0x0000000a16167c20 */ /* 0x000fe20008410000 */
[----:B------:R-:W-:Y:S01]  /*1920*/  FMUL.FTZ R24, R24, UR10 ;  /* 0x0000000a18187c20 */ /* 0x000fe20008410000 */
[----:B------:R-:W-:Y:S02]  /*1930*/  HADD2.F32 R25, -RZ, R63.H0_H0 ;  /* 0x2000003fff197230 */ /* 0x000fe40000004100 */
[----:B------:R-:W-:Y:S01]  /*1940*/  FADD.FTZ R26, R20, R23 ;  /* 0x00000017141a7221 */ /* 0x000fe20000010000 */
[----:B------:R-:W-:Y:S01]  /*1950*/  FFMA.FTZ R21, R28, R22, R21 ;  /* 0x000000161c157223 */ /* 0x000fe20000010015 */
[----:B------:R-:W-:Y:S01]  /*1960*/  FFMA.FTZ R27, R22, R23, R27 ;  /* 0x00000017161b7223 */ /* 0x000fe2000001001b */
[----:B------:R-:W-:Y:S01]  /*1970*/  FFMA.FTZ R20, R18, R24, R19 ;  /* 0x0000001812147223 */ /* 0x000fe20000010013 */
[----:B------:R-:W-:Y:S01]  /*1980*/  FMUL.FTZ R23, R15, R18 ;  /* 0x000000120f177220 */ /* 0x000fe20000410000 */
[----:B------:R-:W-:-:S02]  /*1990*/  HADD2.F32 R22, -RZ, R62.H0_H0 ;  /* 0x2000003eff167230 */ /* 0x000fc40000004100 */
[----:B------:R-:W-:Y:S01]  /*19a0*/  FADD.FTZ R19, R25, -UR13 ;  /* 0x8000000d19137e21 */ /* 0x000fe20008010000 */
[----:B------:R-:W-:Y:S02]  /*19b0*/  HADD2.F32 R25, -RZ, R63.H1_H1 ;  /* 0x3000003fff197230 */ /* 0x000fe40000004100 */
[----:B------:R-:W-:Y:S01]  /*19c0*/  FADD.FTZ R26, R23, R26 ;  /* 0x0000001a171a7221 */ /* 0x000fe20000010000 */
[----:B------:R-:W-:Y:S01]  /*19d0*/  FFMA.FTZ R24, R24, R23, R27 ;  /* 0x0000001718187223 */ /* 0x000fe2000001001b */
[----:B------:R-:W-:Y:S02]  /*19e0*/  HADD2.F32 R23, -RZ, R62.H1_H1 ;  /* 0x3000003eff177230 */ /* 0x000fe40000004100 */
[----:B------:R-:W-:Y:S01]  /*19f0*/  FMUL.FTZ R27, R14, R22 ;  /* 0x000000160e1b7220 */ /* 0x000fe20000410000 */
[----:B------:R-:W-:Y:S01]  /*1a00*/  FMUL.FTZ R19, R19, UR10 ;  /* 0x0000000a13137c20 */ /* 0x000fe20008410000 */
[----:B------:R-:W-:Y:S01]  /*1a10*/  FADD.FTZ R25, R25, -UR13 ;  /* 0x8000000d19197e21 */ /* 0x000fe20008010000 */
[----:B------:R-:W-:Y:S01]  /*1a20*/  FADD.FTZ R17, R17, R28 ;  /* 0x0000001c11117221 */ /* 0x000fe20000010000 */
[----:B------:R-:W-:Y:S01]  /*1a30*/  FADD.FTZ R29, R26, R27 ;  /* 0x0000001b1a1d7221 */ /* 0x000fe20000010000 */
[----:B------:R-:W-:Y:S01]  /*1a40*/  FFMA.FTZ R30, R19, R27, R24 ;  /* 0x0000001b131e7223 */ /* 0x000fe20000010018 */
[----:B------:R-:W-:Y:S01]  /*1a50*/  FMUL.FTZ R28, R15, R23 ;  /* 0x000000170f1c7220 */ /* 0x000fe20000410000 */
[----:B------:R-:W-:Y:S01]  /*1a60*/  FMUL.FTZ R27, R25, UR10 ;  /* 0x0000000a191b7c20 */ /* 0x000fe20008410000 */
[----:B------:R-:W-:Y:S01]  /*1a70*/  FADD.FTZ R26, R16, R18 ;  /* 0x00000012101a7221 */ /* 0x000fe20000010000 */
[----:B------:R-:W-:Y:S01]  /*1a80*/  FADD.FTZ R18, R17, R22 ;  /* 0x0000001611127221 */ /* 0x000fe20000010000 */
[----:B------:R-:W-:Y:S01]  /*1a90*/  FFMA.FTZ R16, R22, R19, R21 ;  /* 0x0000001316107223 */ /* 0x000fe20000010015 */
[----:B------:R-:W-:Y:S01]  /*1aa0*/  FADD.FTZ R24, R28, R29 ;  /* 0x0000001d1c187221 */ /* 0x000fe20000010000 */
[----:B------:R-:W-:Y:S01]  /*1ab0*/  FFMA.FTZ R25, R27, R28, R30 ;  /* 0x0000001c1b197223 */ /* 0x000fe2000001001e */
[----:B------:R-:W-:Y:S01]  /*1ac0*/  FADD.FTZ R19, R26, R23 ;  /* 0x000000171a137221 */ /* 0x000fe20000010000 */
[----:B------:R-:W-:Y:S01]  /*1ad0*/  FFMA.FTZ R17, R23, R27, R20 ;  /* 0x0000001b17117223 */ /* 0x000fe20000010014 */
[----:B------:R-:W-:Y:S06]  /*1ae0*/  BRA `(.L_x_585) ;  /* 0x0000001000807947 */ /* 0x000fec0003800000 */
.L_x_584:
[----:B-----5:R-:W-:Y:S02]  /*1af0*/  HADD2.F32 R16, -RZ, R38.H0_H0 ;  /* 0x20000026ff107230 */ /* 0x020fe40000004100 */
[--C-:B------:R-:W-:Y:S02]  /*1b00*/  HADD2.F32 R24, -RZ, R36.reuse.H0_H0 ;  /* 0x20000024ff187230 */ /* 0x100fe40000004100 */
[--C-:B------:R-:W-:Y:S02]  /*1b10*/  HADD2.F32 R28, -RZ, R35.reuse.H0_H0 ;  /* 0x20000023ff1c7230 */ /* 0x100fe40000004100 */
[----:B------:R-:W-:Y:S01]  /*1b20*/  FADD.FTZ R16, R16, -UR13 ;  /* 0x8000000d10107e21 */ /* 0x000fe20008010000 */
[----:B------:R-:W-:Y:S02]  /*1b30*/  HADD2.F32 R68, -RZ, R35.H1_H1 ;  /* 0x30000023ff447230 */ /* 0x000fe40000004100 */
[----:B------:R-:W-:Y:S01]  /*1b40*/  FADD.FTZ R33, R24, -UR13 ;  /* 0x8000000d18217e21 */ /* 0x000fe20008010000 */
[----:B------:R-:W-:-:S02]  /*1b50*/  HADD2.F32 R24, -RZ, R36.H1_H1 ;  /* 0x30000024ff187230 */ /* 0x000fc40000004100 */
[----:B------:R-:W-:Y:S01]  /*1b60*/  FMUL.FTZ R17, R16, UR10 ;  /* 0x0000000a10117c20 */ /* 0x000fe20008410000 */
[----:B------:R-:W-:Y:S02]  /*1b70*/  HADD2.F32 R16, -RZ, R38.H1_H1 ;  /* 0x30000026ff107230 */ /* 0x000fe40000004100 */
[----:B------:R-:W-:Y:S01]  /*1b80*/  FMUL.FTZ R33, R33, UR10 ;  /* 0x0000000a21217c20 */ /* 0x000fe20008410000 */
[--C-:B------:R-:W-:Y:S01]  /*1b90*/  FFMA.FTZ R18, R14, R17, R12.reuse ;  /* 0x000000110e127223 */ /* 0x100fe2000001000c */
[----:B------:R-:W-:Y:S01]  /*1ba0*/  FADD.FTZ R24, R24, -UR13 ;  /* 0x8000000d18187e21 */ /* 0x000fe20008010000 */
[----:B------:R-:W-:Y:S01]  /*1bb0*/  FADD.FTZ R16, R16, -UR13 ;  /* 0x8000000d10107e21 */ /* 0x000fe20008010000 */
[----:B------:R-:W-:Y:S01]  /*1bc0*/  FFMA.FTZ R32, R14, R33, R12 ;  /* 0x000000210e207223 */ /* 0x000fe2000001000c */
[----:B------:R-:W-:Y:S01]  /*1bd0*/  FMUL.FTZ R21, R18, -1.4426950216293334961 ;  /* 0xbfb8aa3b12157820 */ /* 0x000fe20000410000 */
[----:B------:R-:W-:Y:S01]  /*1be0*/  FMUL.FTZ R30, R24, UR10 ;  /* 0x0000000a181e7c20 */ /* 0x000fe20008410000 */
[----:B------:R-:W-:Y:S01]  /*1bf0*/  FMUL.FTZ R16, R16, UR10 ;  /* 0x0000000a10107c20 */ /* 0x000fe20008410000 */
[----:B------:R-:W-:-:S02]  /*1c00*/  HADD2.F32 R24, -RZ, R53.H0_H0 ;  /* 0x20000035ff187230 */ /* 0x000fc40000004100 */
[C-C-:B------:R-:W-:Y:S01]  /*1c10*/  FFMA.FTZ R29, R15.reuse, R30, R13.reuse ;  /* 0x0000001e0f1d7223 */ /* 0x140fe2000001000d */
[----:B------:R-:W0:Y:S01]  /*1c20*/  MUFU.EX2 R21, R21 ;  /* 0x0000001500157308 */ /* 0x000e220000000800 */
[----:B------:R-:W-:Y:S02]  /*1c30*/  FFMA.FTZ R19, R15, R16, R13 ;  /* 0x000000100f137223 */ /* 0x000fe4000001000d */
[----:B------:R-:W-:Y:S02]  /*1c40*/  FMUL.FTZ R26, R29, -1.4426950216293334961 ;  /* 0xbfb8aa3b1d1a7820 */ /* 0x000fe40000410000 */
[----:B------:R-:W-:-:S04]  /*1c50*/  FMUL.FTZ R23, R19, -1.4426950216293334961 ;  /* 0xbfb8aa3b13177820 */ /* 0x000fc80000410000 */
[----:B------:R-:W1:Y:S08]  /*1c60*/  MUFU.EX2 R26, R26 ;  /* 0x0000001a001a7308 */ /* 0x000e700000000800 */
[----:B------:R-:W2:Y:S01]  /*1c70*/  MUFU.EX2 R23, R23 ;  /* 0x0000001700177308 */ /* 0x000ea20000000800 */
[----:B0-----:R-:W-:Y:S01]  /*1c80*/  FADD.FTZ R22, R21, 1 ;  /* 0x3f80000015167421 */ /* 0x001fe20000010000 */
[----:B------:R-:W-:-:S06]  /*1c90*/  HADD2.F32 R21, -RZ, R37.H0_H0 ;  /* 0x20000025ff157230 */ /* 0x000fcc0000004100 */
[----:B------:R-:W0:Y:S01]  /*1ca0*/  MUFU.RCP R22, R22 ;  /* 0x0000001600167308 */ /* 0x000e220000001000 */
[----:B-1----:R-:W-:-:S07]  /*1cb0*/  FADD.FTZ R27, R26, 1 ;  /* 0x3f8000001a1b7421 */ /* 0x002fce0000010000 */
[----:B------:R-:W-:Y:S01]  /*1cc0*/  MUFU.RCP R27, R27 ;  /* 0x0000001b001b7308 */ /* 0x000fe20000001000 */
[----:B--2---:R-:W-:Y:S01]  /*1cd0*/  FADD.FTZ R20, R23, 1 ;  /* 0x3f80000017147421 */ /* 0x004fe20000010000 */
[----:B------:R-:W-:-:S06]  /*1ce0*/  FMUL.FTZ R23, R32, -1.4426950216293334961 ;  /* 0xbfb8aa3b20177820 */ /* 0x000fcc0000410000 */
[----:B------:R-:W1:Y:S01]  /*1cf0*/  MUFU.RCP R20, R20 ;  /* 0x0000001400147308 */ /* 0x000e620000001000 */
[----:B0-----:R-:W-:Y:S01]  /*1d00*/  FADD.FTZ R25, -R22, 1 ;  /* 0x3f80000016197421 */ /* 0x001fe20000010100 */
[----:B------:R-:W-:-:S03]  /*1d10*/  FMUL.FTZ R21, R21, R22 ;  /* 0x0000001615157220 */ /* 0x000fc60000410000 */
[----:B------:R-:W-:Y:S01]  /*1d20*/  FFMA.FTZ R18, R18, R25, 1 ;  /* 0x3f80000012127423 */ /* 0x000fe20000010019 */
[----:B------:R-:W-:Y:S02]  /*1d30*/  HADD2.F32 R25, -RZ, R37.H1_H1 ;  /* 0x30000025ff197230 */ /* 0x000fe40000004100 */
[----:B------:R-:W0:Y:S01]  /*1d40*/  MUFU.EX2 R23, R23 ;  /* 0x0000001700177308 */ /* 0x000e220000000800 */
[----:B------:R-:W-:Y:S01]  /*1d50*/  FMUL.FTZ R18, R21, R18 ;  /* 0x0000001215127220 */ /* 0x000fe20000410000 */
[----:B------:R-:W-:-:S04]  /*1d60*/  FADD.FTZ R21, R24, -UR13 ;  /* 0x8000000d18157e21 */ /* 0x000fc80008010000 */
[----:B------:R-:W-:Y:S01]  /*1d70*/  FMUL.FTZ R21, R21, UR10 ;  /* 0x0000000a15157c20 */ /* 0x000fe20008410000 */
[----:B-1----:R-:W-:Y:S01]  /*1d80*/  FADD.FTZ R22, -R20, 1 ;  /* 0x3f80000014167421 */ /* 0x002fe20000010100 */
[----:B------:R-:W-:Y:S01]  /*1d90*/  FMUL.FTZ R25, R25, R20 ;  /* 0x0000001419197220 */ /* 0x000fe20000410000 */
[----:B------:R-:W-:Y:S02]  /*1da0*/  HADD2.F32 R20, -RZ, R53.H1_H1 ;  /* 0x30000035ff147230 */ /* 0x000fe40000004100 */
[----:B------:R-:W-:Y:S01]  /*1db0*/  FFMA.FTZ R22, R19, R22, 1 ;  /* 0x3f80000013167423 */ /* 0x000fe20000010016 */
[----:B------:R-:W-:Y:S02]  /*1dc0*/  FFMA.FTZ R19, R14, R21, R12 ;  /* 0x000000150e137223 */ /* 0x000fe4000001000c */
[----:B------:R-:W-:Y:S01]  /*1dd0*/  FADD.FTZ R20, R20, -UR13 ;  /* 0x8000000d14147e21 */ /* 0x000fe20008010000 */
[----:B0-----:R-:W-:Y:S01]  /*1de0*/  FADD.FTZ R23, R23, 1 ;  /* 0x3f80000017177421 */ /* 0x001fe20000010000 */
[----:B------:R-:W-:Y:S01]  /*1df0*/  FMUL.FTZ R25, R25, R22 ;  /* 0x0000001619197220 */ /* 0x000fe20000410000 */
[----:B------:R-:W-:Y:S01]  /*1e00*/  FMUL.FTZ R22, R19, -1.4426950216293334961 ;  /* 0xbfb8aa3b13167820 */ /* 0x000fe20000410000 */
[----:B------:R-:W-:-:S03]  /*1e10*/  FMUL.FTZ R24, R20, UR10 ;  /* 0x0000000a14187c20 */ /* 0x000fc60008410000 */
[----:B------:R-:W0:Y:S01]  /*1e20*/  MUFU.RCP R23, R23 ;  /* 0x0000001700177308 */ /* 0x000e220000001000 */
[----:B------:R-:W-:-:S04]  /*1e30*/  FFMA.FTZ R20, R15, R24, R13 ;  /* 0x000000180f147223 */ /* 0x000fc8000001000d */
[----:B------:R-:W-:-:S03]  /*1e40*/  FMUL.FTZ R26, R20, -1.4426950216293334961 ;  /* 0xbfb8aa3b141a7820 */ /* 0x000fc60000410000 */
[----:B------:R-:W1:Y:S08]  /*1e50*/  MUFU.EX2 R22, R22 ;  /* 0x0000001600167308 */ /* 0x000e700000000800 */
[----:B------:R-:W2:Y:S01]  /*1e60*/  MUFU.EX2 R26, R26 ;  /* 0x0000001a001a7308 */ /* 0x000ea20000000800 */
[----:B0-----:R-:W-:Y:S01]  /*1e70*/  FADD.FTZ R31, -R23, 1 ;  /* 0x3f800000171f7421 */ /* 0x001fe20000010100 */
[----:B------:R-:W-:Y:S01]  /*1e80*/  FMUL.FTZ R23, R28, R23 ;  /* 0x000000171c177220 */ /* 0x000fe20000410000 */
[----:B------:R-:W-:-:S02]  /*1e90*/  FADD.FTZ R28, -R27, 1 ;  /* 0x3f8000001b1c7421 */ /* 0x000fc40000010100 */
[----:B------:R-:W-:Y:S02]  /*1ea0*/  FFMA.FTZ R32, R32, R31, 1 ;  /* 0x3f80000020207423 */ /* 0x000fe4000001001f */
[----:B------:R-:W-:Y:S01]  /*1eb0*/  FFMA.FTZ R29, R29, R28, 1 ;  /* 0x3f8000001d1d7423 */ /* 0x000fe2000001001c */
[----:B-1----:R-:W-:Y:S01]  /*1ec0*/  FADD.FTZ R22, R22, 1 ;  /* 0x3f80000016167421 */ /* 0x002fe20000010000 */
[----:B------:R-:W-:-:S05]  /*1ed0*/  FMUL.FTZ R32, R23, R32 ;  /* 0x0000002017207220 */ /* 0x000fca0000410000 */
[----:B------:R-:W0:Y:S01]  /*1ee0*/  MUFU.RCP R22, R22 ;  /* 0x0000001600167308 */ /* 0x000e220000001000 */
[----:B--2---:R-:W-:Y:S01]  /*1ef0*/  FADD.FTZ R28, R26, 1 ;  /* 0x3f8000001a1c7421 */ /* 0x004fe20000010000 */
[----:B------:R-:W-:Y:S01]  /*1f00*/  FMUL.FTZ R26, R68, R27 ;  /* 0x0000001b441a7220 */ /* 0x000fe20000410000 */
[----:B------:R-:W-:-:S03]  /*1f10*/  HADD2.F32 R27, -RZ, R54.H0_H0 ;  /* 0x20000036ff1b7230 */ /* 0x000fc60000004100 */
[----:B------:R-:W-:Y:S02]  /*1f20*/  FMUL.FTZ R29, R26, R29 ;  /* 0x0000001d1a1d7220 */ /* 0x000fe40000410000 */
[----:B------:R-:W1:Y:S01]  /*1f30*/  MUFU.RCP R28, R28 ;  /* 0x0000001c001c7308 */ /* 0x000e620000001000 */
[----:B0-----:R-:W-:Y:S01]  /*1f40*/  FADD.FTZ R68, -R22, 1 ;  /* 0x3f80000016447421 */ /* 0x001fe20000010100 */
[----:B------:R-:W-:Y:S01]  /*1f50*/  FMUL.FTZ R22, R27, R22 ;  /* 0x000000161b167220 */ /* 0x000fe20000410000 */
[----:B------:R-:W-:Y:S02]  /*1f60*/  HADD2.F32 R27, -RZ, R54.H1_H1 ;  /* 0x30000036ff1b7230 */ /* 0x000fe40000004100 */
[----:B------:R-:W-:Y:S01]  /*1f70*/  FFMA.FTZ R19, R19, R68, 1 ;  /* 0x3f80000013137423 */ /* 0x000fe20000010044 */
[----:B-1----:R-:W-:Y:S02]  /*1f80*/  FADD.FTZ R31, -R28, 1 ;  /* 0x3f8000001c1f7421 */ /* 0x002fe40000010100 */
[----:B------:R-:W-:Y:S01]  /*1f90*/  FMUL.FTZ R27, R27, R28 ;  /* 0x0000001c1b1b7220 */ /* 0x000fe20000410000 */
[----:B------:R-:W-:Y:S01]  /*1fa0*/  FMUL.FTZ R22, R22, R19 ;  /* 0x0000001316167220 */ /* 0x000fe20000410000 */
[----:B------:R-:W-:-:S02]  /*1fb0*/  HADD2.F32 R19, -RZ, R34.H0_H0 ;  /* 0x20000022ff137230 */ /* 0x000fc40000004100 */
[----:B------:R-:W-:Y:S01]  /*1fc0*/  FFMA.FTZ R20, R20, R31, 1 ;  /* 0x3f80000014147423 */ /* 0x000fe2000001001f */
[----:B------:R-:W-:Y:S01]  /*1fd0*/  FMUL.FTZ R31, R15, R25 ;  /* 0x000000190f1f7220 */ /* 0x000fe20000410000 */
[----:B------:R-:W-:Y:S02]  /*1fe0*/  FFMA.FTZ R28, R17, R18, RZ ;  /* 0x00000012111c7223 */ /* 0x000fe400000100ff */
[----:B------:R-:W-:Y:S01]  /*1ff0*/  FMUL.FTZ R23, R27, R20 ;  /* 0x000000141b177220 */ /* 0x000fe20000410000 */
[----:B------:R-:W-:Y:S01]  /*2000*/  FMUL.FTZ R20, R14, R18 ;  /* 0x000000120e147220 */ /* 0x000fe20000410000 */
[----:B------:R-:W-:Y:S01]  /*2010*/  FADD.FTZ R19, R19, -UR13 ;  /* 0x8000000d13137e21 */ /* 0x000fe20008010000 */
[----:B------:R-:W-:Y:S01]  /*2020*/  FADD.FTZ R27, RZ, R18 ;  /* 0x00000012ff1b7221 */ /* 0x000fe20000010000 */
[----:B------:R-:W-:Y:S01]  /*2030*/  FFMA.FTZ R28, R33, R32, R28 ;  /* 0x00000020211c7223 */ /* 0x000fe2000001001c */
[----:B------:R-:W-:Y:S01]  /*2040*/  FFMA.FTZ R69, R17, R20, RZ ;  /* 0x0000001411457223 */ /* 0x000fe200000100ff */
[----:B------:R-:W-:Y:S01]  /*2050*/  FADD.FTZ R20, RZ, R20 ;  /* 0x00000014ff147221 */ /* 0x000fe20000010000 */
[----:B------:R-:W-:Y:S01]  /*2060*/  FMUL.FTZ R19, R19, UR10 ;  /* 0x0000000a13137c20 */ /* 0x000fe20008410000 */
[----:B------:R-:W-:Y:S01]  /*2070*/  FADD.FTZ R27, R27, R32 ;  /* 0x000000201b1b7221 */ /* 0x000fe20000010000 */
[----:B------:R-:W-:Y:S01]  /*2080*/  FFMA.FTZ R69, R16, R31, R69 ;  /* 0x0000001f10457223 */ /* 0x000fe20000010045 */
[----:B------:R-:W-:Y:S01]  /*2090*/  FADD.FTZ R31, R31, R20 ;  /* 0x000000141f1f7221 */ /* 0x000fe20000010000 */
[C---:B------:R-:W-:Y:S01]  /*20a0*/  FFMA.FTZ R20, R14.reuse, R19, R12 ;  /* 0x000000130e147223 */ /* 0x040fe2000001000c */
[----:B------:R-:W-:Y:S01]  /*20b0*/  FMUL.FTZ R32, R14, R32 ;  /* 0x000000200e207220 */ /* 0x000fe20000410000 */
[----:B------:R-:W-:Y:S01]  /*20c0*/  FADD.FTZ R27, R27, R22 ;  /* 0x000000161b1b7221 */ /* 0x000fe20000010000 */
[----:B------:R-:W-:Y:S01]  /*20d0*/  FFMA.FTZ R28, R21, R22, R28 ;  /* 0x00000016151c7223 */ /* 0x000fe2000001001c */
[----:B------:R-:W-:Y:S01]  /*20e0*/  FMUL.FTZ R68, R20, -1.4426950216293334961 ;  /* 0xbfb8aa3b14447820 */ /* 0x000fe20000410000 */
[----:B------:R-:W-:Y:S01]  /*20f0*/  FFMA.FTZ R17, R33, R32, R69 ;  /* 0x0000002021117223 */ /* 0x000fe20000010045 */
[----:B------:R-:W-:-:S02]  /*2100*/  HADD2.F32 R33, -RZ, R11.H0_H0 ;  /* 0x2000000bff217230 */ /* 0x000fc40000004100 */
[----:B------:R-:W-:Y:S01]  /*2110*/  FADD.FTZ R31, R31, R32 ;  /* 0x000000201f1f7221 */ /* 0x000fe20000010000 */
[----:B------:R-:W-:Y:S01]  /*2120*/  FFMA.FTZ R69, R16, R25, RZ ;  /* 0x0000001910457223 */ /* 0x000fe200000100ff */
[----:B------:R-:W0:Y:S02]  /*2130*/  MUFU.EX2 R68, R68 ;  /* 0x0000004400447308 */ /* 0x000e240000000800 */
[----:B0-----:R-:W-:Y:S01]  /*2140*/  FADD.FTZ R26, R68, 1 ;  /* 0x3f800000441a7421 */ /* 0x001fe20000010000 */
[----:B------:R-:W-:-:S04]  /*2150*/  FMUL.FTZ R68, R15, R29 ;  /* 0x0000001d0f447220 */ /* 0x000fc80000410000 */
[----:B------:R-:W-:Y:S01]  /*2160*/  FADD.FTZ R31, R68, R31 ;  /* 0x0000001f441f7221 */ /* 0x000fe20000010000 */
[----:B------:R-:W0:Y:S02]  /*2170*/  MUFU.RCP R26, R26 ;  /* 0x0000001a001a7308 */ /* 0x000e240000001000 */
[----:B0-----:R-:W-:Y:S01]  /*2180*/  FMUL.FTZ R18, R33, R26 ;  /* 0x0000001a21127220 */ /* 0x001fe20000410000 */
[----:B------:R-:W-:-:S04]  /*2190*/  FADD.FTZ R33, -R26, 1 ;  /* 0x3f8000001a217421 */ /* 0x000fc80000010100 */
[----:B------:R-:W-:Y:S01]  /*21a0*/  FFMA.FTZ R33, R20, R33, 1 ;  /* 0x3f80000014217423 */ /* 0x000fe20000010021 */
[----:B------:R-:W-:-:S05]  /*21b0*/  HADD2.F32 R20, -RZ, R34.H1_H1 ;  /* 0x30000022ff147230 */ /* 0x000fca0000004100 */
[----:B------:R-:W-:Y:S01]  /*21c0*/  FADD.FTZ R26, R20, -UR13 ;  /* 0x8000000d141a7e21 */ /* 0x000fe20008010000 */
[----:B------:R-:W-:-:S03]  /*21d0*/  FMUL.FTZ R20, R18, R33 ;  /* 0x0000002112147220 */ /* 0x000fc60000410000 */
[----:B------:R-:W-:Y:S01]  /*21e0*/  FMUL.FTZ R18, R26, UR10 ;  /* 0x0000000a1a127c20 */ /* 0x000fe20008410000 */
[----:B------:R-:W-:Y:S01]  /*21f0*/  FADD.FTZ R26, RZ, R25 ;  /* 0x00000019ff1a7221 */ /* 0x000fe20000010000 */
[C---:B------:R-:W-:Y:S01]  /*2200*/  FFMA.FTZ R25, R30.reuse, R29, R69 ;  /* 0x0000001d1e197223 */ /* 0x040fe20000010045 */
[----:B------:R-:W-:Y:S01]  /*2210*/  FFMA.FTZ R30, R30, R68, R17 ;  /* 0x000000441e1e7223 */ /* 0x000fe20000010011 */
[----:B------:R-:W-:Y:S01]  /*2220*/  FFMA.FTZ R33, R15, R18, R13 ;  /* 0x000000120f217223 */ /* 0x000fe2000001000d */
[----:B------:R-:W-:Y:S02]  /*2230*/  HADD2.F32 R17, -RZ, R11.H1_H1 ;  /* 0x3000000bff117230 */ /* 0x000fe40000004100 */
[----:B------:R-:W-:Y:S01]  /*2240*/  FADD.FTZ R26, R26, R29 ;  /* 0x0000001d1a1a7221 */ /* 0x000fe20000010000 */
[----:B------:R-:W-:Y:S02]  /*2250*/  HADD2.F32 R29, -RZ, R55.H0_H0 ;  /* 0x20000037ff1d7230 */ /* 0x000fe40000004100 */
[----:B------:R-:W-:Y:S01]  /*2260*/  FMUL.FTZ R32, R33, -1.4426950216293334961 ;  /* 0xbfb8aa3b21207820 */ /* 0x000fe20000410000 */
[----:B------:R-:W-:Y:S01]  /*2270*/  FMUL.FTZ R69, R14, R22 ;  /* 0x000000160e457220 */ /* 0x000fe20000410000 */
[----:B------:R-:W-:-:S02]  /*2280*/  HADD2.F32 R22, -RZ, R56.H0_H0 ;  /* 0x20000038ff167230 */ /* 0x000fc40000004100 */
[----:B------:R-:W-:Y:S01]  /*2290*/  FFMA.FTZ R28, R19, R20, R28 ;  /* 0x00000014131c7223 */ /* 0x000fe2000001001c */
[----:B------:R-:W-:Y:S01]  /*22a0*/  FADD.FTZ R29, R29, -UR13 ;  /* 0x8000000d1d1d7e21 */ /* 0x000fe20008010000 */
[----:B------:R-:W0:Y:S02]  /*22b0*/  MUFU.EX2 R32, R32 ;  /* 0x0000002000207308 */ /* 0x000e240000000800 */
[----:B0-----:R-:W-:-:S06]  /*22c0*/  FADD.FTZ R32, R32, 1 ;  /* 0x3f80000020207421 */ /* 0x001fcc0000010000 */
[----:B------:R-:W0:Y:S02]  /*22d0*/  MUFU.RCP R32, R32 ;  /* 0x0000002000207308 */ /* 0x000e240000001000 */
[----:B0-----:R-:W-:Y:S01]  /*22e0*/  FMUL.FTZ R16, R17, R32 ;  /* 0x0000002011107220 */ /* 0x001fe20000410000 */
[----:B------:R-:W-:-:S04]  /*22f0*/  FADD.FTZ R17, -R32, 1 ;  /* 0x3f80000020117421 */ /* 0x000fc80000010100 */
[----:B------:R-:W-:Y:S01]  /*2300*/  FFMA.FTZ R17, R33, R17, 1 ;  /* 0x3f80000021117423 */ /* 0x000fe20000010011 */
[----:B------:R-:W-:Y:S01]  /*2310*/  FFMA.FTZ R33, R21, R69, R30 ;  /* 0x0000004515217223 */ /* 0x000fe2000001001e */
[----:B------:R-:W-:Y:S02]  /*2320*/  HADD2.F32 R30, -RZ, R55.H1_H1 ;  /* 0x30000037ff1e7230 */ /* 0x000fe40000004100 */
[----:B------:R-:W-:Y:S01]  /*2330*/  FMUL.FTZ R16, R16, R17 ;  /* 0x0000001110107220 */ /* 0x000fe20000410000 */
[----:B------:R-:W-:Y:S02]  /*2340*/  FMUL.FTZ R17, R29, UR10 ;  /* 0x0000000a1d117c20 */ /* 0x000fe40008410000 */
[----:B------:R-:W-:Y:S02]  /*2350*/  FADD.FTZ R30, R30, -UR13 ;  /* 0x8000000d1e1e7e21 */ /* 0x000fe40008010000 */
        /* <DEDUP_REMOVED lines=9> */
[----:B------:R-:W-:Y:S01]  /*23f0*/  FMUL.FTZ R22, R30, UR10 ;  /* 0x0000000a1e167c20 */ /* 0x000fe20008410000 */
[----:B------:R-:W-:Y:S01]  /*2400*/  FADD.FTZ R30, R31, R69 ;  /* 0x000000451f1e7221 */ /* 0x000fe20000010000 */
[CC--:B------:R-:W-:Y:S01]  /*2410*/  FMUL.FTZ R69, R15.reuse, R23.reuse ;  /* 0x000000170f457220 */ /* 0x0c0fe20000410000 */
[----:B------:R-:W-:Y:S01]  /*2420*/  FFMA.FTZ R31, R24, R23, R25 ;  /* 0x00000017181f7223 */ /* 0x000fe20000010019 */
[----:B------:R-:W-:Y:S01]  /*2430*/  FFMA.FTZ R32, R15, R22, R13 ;  /* 0x000000160f207223 */ /* 0x000fe2000001000d */
[----:B------:R-:W-:Y:S01]  /*2440*/  FFMA.FTZ R28, R17, R21, R28 ;  /* 0x00000015111c7223 */ /* 0x000fe2000001001c */
[----:B------:R-:W-:Y:S01]  /*2450*/  FADD.FTZ R30, R69, R30 ;  /* 0x0000001e451e7221 */ /* 0x000fe20000010000 */
[----:B------:R-:W-:Y:S01]  /*2460*/  FFMA.FTZ R31, R18, R16, R31 ;  /* 0x00000010121f7223 */ /* 0x000fe2000001001f */
[----:B------:R-:W-:-:S06]  /*2470*/  FMUL.FTZ R29, R32, -1.4426950216293334961 ;  /* 0xbfb8aa3b201d7820 */ /* 0x000fcc0000410000 */
[----:B------:R-:W0:Y:S02]  /*2480*/  MUFU.EX2 R29, R29 ;  /* 0x0000001d001d7308 */ /* 0x000e240000000800 */
[----:B0-----:R-:W-:Y:S01]  /*2490*/  FADD.FTZ R68, R29, 1 ;  /* 0x3f8000001d447421 */ /* 0x001fe20000010000 */
[----:B------:R-:W-:Y:S01]  /*24a0*/  FADD.FTZ R29, R26, R23 ;  /* 0x000000171a1d7221 */ /* 0x000fe20000010000 */
[----:B------:R-:W-:Y:S01]  /*24b0*/  FFMA.FTZ R26, R24, R69, R33 ;  /* 0x00000045181a7223 */ /* 0x000fe20000010021 */
[----:B------:R-:W-:Y:S02]  /*24c0*/  HADD2.F32 R24, -RZ, R57.H0_H0 ;  /* 0x20000039ff187230 */ /* 0x000fe40000004100 */
[----:B------:R-:W-:Y:S01]  /*24d0*/  FMUL.FTZ R69, R14, R20 ;  /* 0x000000140e457220 */ /* 0x000fe20000410000 */
[----:B------:R-:W-:Y:S01]  /*24e0*/  HADD2.F32 R23, -RZ, R56.H1_H1 ;  /* 0x30000038ff177230 */ /* 0x000fe20000004100 */
[----:B------:R-:W0:Y:S01]  /*24f0*/  MUFU.RCP R68, R68 ;  /* 0x0000004400447308 */ /* 0x000e220000001000 */
[----:B------:R-:W-:Y:S01]  /*2500*/  FADD.FTZ R24, R24, -UR13 ;  /* 0x8000000d18187e21 */ /* 0x000fe20008010000 */
[----:B------:R-:W-:Y:S01]  /*2510*/  FADD.FTZ R30, R30, R69 ;  /* 0x000000451e1e7221 */ /* 0x000fe20000010000 */
[----:B0-----:R-:W-:Y:S01]  /*2520*/  FADD.FTZ R25, -R68, 1 ;  /* 0x3f80000044197421 */ /* 0x001fe20000010100 */
[----:B------:R-:W-:-:S03]  /*2530*/  FMUL.FTZ R23, R23, R68 ;  /* 0x0000004417177220 */ /* 0x000fc60000410000 */
[----:B------:R-:W-:Y:S01]  /*2540*/  FFMA.FTZ R32, R32, R25, 1 ;  /* 0x3f80000020207423 */ /* 0x000fe20000010019 */
[----:B------:R-:W-:Y:S01]  /*2550*/  FMUL.FTZ R25, R24, UR10 ;  /* 0x0000000a18197c20 */ /* 0x000fe20008410000 */
[----:B------:R-:W-:Y:S01]  /*2560*/  FADD.FTZ R24, R27, R20 ;  /* 0x000000141b187221 */ /* 0x000fe20000010000 */
[----:B------:R-:W-:Y:S01]  /*2570*/  FFMA.FTZ R27, R19, R69, R26 ;  /* 0x00000045131b7223 */ /* 0x000fe2000001001a */
[----:B------:R-:W-:Y:S01]  /*2580*/  FMUL.FTZ R23, R23, R32 ;  /* 0x0000002017177220 */ /* 0x000fe20000410000 */
[----:B------:R-:W-:Y:S01]  /*2590*/  FFMA.FTZ R33, R14, R25, R12 ;  /* 0x000000190e217223 */ /* 0x000fe2000001000c */
[----:B------:R-:W-:Y:S02]  /*25a0*/  HADD2.F32 R19, -RZ, R58.H0_H0 ;  /* 0x2000003aff137230 */ /* 0x000fe40000004100 */
[----:B------:R-:W-:Y:S01]  /*25b0*/  FADD.FTZ R24, R24, R21 ;  /* 0x0000001518187221 */ /* 0x000fe20000010000 */
[----:B------:R-:W-:Y:S02]  /*25c0*/  HADD2.F32 R26, -RZ, R57.H1_H1 ;  /* 0x30000039ff1a7230 */ /* 0x000fe40000004100 */
[----:B------:R-:W-:Y:S01]  /*25d0*/  FMUL.FTZ R68, R33, -1.4426950216293334961 ;  /* 0xbfb8aa3b21447820 */ /* 0x000fe20000410000 */
[----:B------:R-:W-:Y:S01]  /*25e0*/  FMUL.FTZ R21, R14, R21 ;  /* 0x000000150e157220 */ /* 0x000fe20000410000 */
[----:B------:R-:W-:Y:S01]  /*25f0*/  FFMA.FTZ R31, R22, R23, R31 ;  /* 0x00000017161f7223 */ /* 0x000fe2000001001f */
[----:B------:R-:W-:-:S03]  /*2600*/  FADD.FTZ R26, R26, -UR13 ;  /* 0x8000000d1a1a7e21 */ /* 0x000fc60008010000 */
[----:B------:R-:W0:Y:S02]  /*2610*/  MUFU.EX2 R68, R68 ;  /* 0x0000004400447308 */ /* 0x000e240000000800 */
[----:B0-----:R-:W-:Y:S01]  /*2620*/  FADD.FTZ R32, R68, 1 ;  /* 0x3f80000044207421 */ /* 0x001fe20000010000 */
[----:B------:R-:W-:-:S04]  /*2630*/  FMUL.FTZ R68, R15, R16 ;  /* 0x000000100f447220 */ /* 0x000fc80000410000 */
[----:B------:R-:W-:Y:S01]  /*2640*/  FFMA.FTZ R18, R18, R68, R27 ;  /* 0x0000004412127223 */ /* 0x000fe2000001001b */
[----:B------:R-:W0:Y:S01]  /*2650*/  MUFU.RCP R32, R32 ;  /* 0x0000002000207308 */ /* 0x000e220000001000 */
[----:B------:R-:W-:-:S04]  /*2660*/  FADD.FTZ R30, R68, R30 ;  /* 0x0000001e441e7221 */ /* 0x000fc80000010000 */
[----:B------:R-:W-:Y:S01]  /*2670*/  FADD.FTZ R30, R30, R21 ;  /* 0x000000151e1e7221 */ /* 0x000fe20000010000 */
[----:B0-----:R-:W-:Y:S01]  /*2680*/  FADD.FTZ R20, -R32, 1 ;  /* 0x3f80000020147421 */ /* 0x001fe20000010100 */
[----:B------:R-:W-:-:S03]  /*2690*/  FMUL.FTZ R19, R19, R32 ;  /* 0x0000002013137220 */ /* 0x000fc60000410000 */
[----:B------:R-:W-:-:S04]  /*26a0*/  FFMA.FTZ R20, R33, R20, 1 ;  /* 0x3f80000021147423 */ /* 0x000fc80000010014 */
[----:B------:R-:W-:Y:S01]  /*26b0*/  FMUL.FTZ R19, R19, R20 ;  /* 0x0000001413137220 */ /* 0x000fe20000410000 */
[----:B------:R-:W-:Y:S01]  /*26c0*/  FMUL.FTZ R20, R26, UR10 ;  /* 0x0000000a1a147c20 */ /* 0x000fe20008410000 */
[----:B------:R-:W-:Y:S01]  /*26d0*/  FADD.FTZ R26, R29, R16 ;  /* 0x000000101d1a7221 */ /* 0x000fe20000010000 */
[----:B------:R-:W-:Y:S02]  /*26e0*/  HADD2.F32 R16, -RZ, R58.H1_H1 ;  /* 0x3000003aff107230 */ /* 0x000fe40000004100 */
[----:B------:R-:W-:Y:S01]  /*26f0*/  FFMA.FTZ R28, R25, R19, R28 ;  /* 0x00000013191c7223 */ /* 0x000fe2000001001c */
[----:B------:R-:W-:Y:S01]  /*2700*/  FFMA.FTZ R32, R15, R20, R13 ;  /* 0x000000140f207223 */ /* 0x000fe2000001000d */
[----:B------:R-:W-:Y:S02]  /*2710*/  HADD2.F32 R29, -RZ, R59.H0_H0 ;  /* 0x2000003bff1d7230 */ /* 0x000fe40000004100 */
[----:B------:R-:W-:Y:S01]  /*2720*/  FADD.FTZ R24, R24, R19 ;  /* 0x0000001318187221 */ /* 0x000fe20000010000 */
[----:B------:R-:W-:-:S02]  /*2730*/  FMUL.FTZ R69, R32, -1.4426950216293334961 ;  /* 0xbfb8aa3b20457820 */ /* 0x000fc40000410000 */
[----:B------:R-:W-:-:S04]  /*2740*/  FADD.FTZ R29, R29, -UR13 ;  /* 0x8000000d1d1d7e21 */ /* 0x000fc80008010000 */
[----:B------:R-:W0:Y:S02]  /*2750*/  MUFU.EX2 R69, R69 ;  /* 0x0000004500457308 */ /* 0x000e240000000800 */
[----:B0-----:R-:W-:-:S06]  /*2760*/  FADD.FTZ R33, R69, 1 ;  /* 0x3f80000045217421 */ /* 0x001fcc0000010000 */
[----:B------:R-:W0:Y:S02]  /*2770*/  MUFU.RCP R33, R33 ;  /* 0x0000002100217308 */ /* 0x000e240000001000 */
[----:B0-----:R-:W-:Y:S01]  /*2780*/  FADD.FTZ R27, -R33, 1 ;  /* 0x3f800000211b7421 */ /* 0x001fe20000010100 */
[----:B------:R-:W-:-:S03]  /*2790*/  FMUL.FTZ R16, R16, R33 ;  /* 0x0000002110107220 */ /* 0x000fc60000410000 */
[----:B------:R-:W-:-:S04]  /*27a0*/  FFMA.FTZ R27, R32, R27, 1 ;  /* 0x3f800000201b7423 */ /* 0x000fc8000001001b */
[----:B------:R-:W-:Y:S01]  /*27b0*/  FMUL.FTZ R16, R16, R27 ;  /* 0x0000001b10107220 */ /* 0x000fe20000410000 */
[----:B------:R-:W-:Y:S01]  /*27c0*/  FMUL.FTZ R27, R29, UR10 ;  /* 0x0000000a1d1b7c20 */ /* 0x000fe20008410000 */
[----:B------:R-:W-:Y:S01]  /*27d0*/  FFMA.FTZ R29, R17, R21, R18 ;  /* 0x00000015111d7223 */ /* 0x000fe20000010012 */
[----:B------:R-:W-:Y:S02]  /*27e0*/  HADD2.F32 R18, -RZ, R60.H0_H0 ;  /* 0x2000003cff127230 */ /* 0x000fe40000004100 */
[----:B------:R-:W-:Y:S01]  /*27f0*/  FADD.FTZ R21, R26, R23 ;  /* 0x000000171a157221 */ /* 0x000fe20000010000 */
[----:B------:R-:W-:Y:S01]  /*2800*/  FFMA.FTZ R32, R14, R27, R12 ;  /* 0x0000001b0e207223 */ /* 0x000fe2000001000c */
[----:B------:R-:W-:Y:S02]  /*2810*/  FFMA.FTZ R31, R20, R16, R31 ;  /* 0x00000010141f7223 */ /* 0x000fe4000001001f */
[----:B------:R-:W-:Y:S01]  /*2820*/  FADD.FTZ R21, R21, R16 ;  /* 0x0000001015157221 */ /* 0x000fe20000010000 */
[----:B------:R-:W-:-:S06]  /*2830*/  FMUL.FTZ R68, R32, -1.4426950216293334961 ;  /* 0xbfb8aa3b20447820 */ /* 0x000fcc0000410000 */
[----:B------:R-:W0:Y:S02]  /*2840*/  MUFU.EX2 R68, R68 ;  /* 0x0000004400447308 */ /* 0x000e240000000800 */
[----:B0-----:R-:W-:Y:S01]  /*2850*/  FADD.FTZ R33, R68, 1 ;  /* 0x3f80000044217421 */ /* 0x001fe20000010000 */
[----:B------:R-:W-:Y:S01]  /*2860*/  FMUL.FTZ R68, R15, R23 ;  /* 0x000000170f447220 */ /* 0x000fe20000410000 */
[----:B------:R-:W-:-:S03]  /*2870*/  HADD2.F32 R23, -RZ, R60.H1_H1 ;  /* 0x3000003cff177230 */ /* 0x000fc60000004100 */
[----:B------:R-:W-:Y:S01]  /*2880*/  FFMA.FTZ R26, R22, R68, R29 ;  /* 0x00000044161a7223 */ /* 0x000fe2000001001d */
[----:B------:R-:W0:Y:S01]  /*2890*/  MUFU.RCP R33, R33 ;  /* 0x0000002100217308 */ /* 0x000e220000001000 */
[----:B------:R-:W-:Y:S02]  /*28a0*/  HADD2.F32 R29, -RZ, R63.H0_H0 ;  /* 0x2000003fff1d7230 */ /* 0x000fe40000004100 */
[----:B------:R-:W-:-:S03]  /*28b0*/  FADD.FTZ R30, R68, R30 ;  /* 0x0000001e441e7221 */ /* 0x000fc60000010000 */
[----:B------:R-:W-:Y:S01]  /*28c0*/  FADD.FTZ R29, R29, -UR13 ;  /* 0x8000000d1d1d7e21 */ /* 0x000fe20008010000 */
[----:B0-----:R-:W-:Y:S01]  /*28d0*/  FMUL.FTZ R17, R18, R33 ;  /* 0x0000002112117220 */ /* 0x001fe20000410000 */
[----:B------:R-:W-:Y:S02]  /*28e0*/  HADD2.F32 R18, -RZ, R59.H1_H1 ;  /* 0x3000003bff127230 */ /* 0x000fe40000004100 */
[----:B------:R-:W-:-:S03]  /*28f0*/  FADD.FTZ R69, -R33, 1 ;  /* 0x3f80000021457421 */ /* 0x000fc60000010100 */
[----:B------:R-:W-:Y:S01]  /*2900*/  FADD.FTZ R18, R18, -UR13 ;  /* 0x8000000d12127e21 */ /* 0x000fe20008010000 */
[----:B------:R-:W-:-:S03]  /*2910*/  FFMA.FTZ R32, R32, R69, 1 ;  /* 0x3f80000020207423 */ /* 0x000fc60000010045 */
[----:B------:R-:W-:Y:S01]  /*2920*/  FMUL.FTZ R18, R18, UR10 ;  /* 0x0000000a12127c20 */ /* 0x000fe20008410000 */
[----:B------:R-:W-:-:S03]  /*2930*/  FMUL.FTZ R17, R17, R32 ;  /* 0x0000002011117220 */ /* 0x000fc60000410000 */
[----:B------:R-:W-:Y:S01]  /*2940*/  FFMA.FTZ R33, R15, R18, R13 ;  /* 0x000000120f217223 */ /* 0x000fe2000001000d */
[----:B------:R-:W-:-:S03]  /*2950*/  FFMA.FTZ R28, R27, R17, R28 ;  /* 0x000000111b1c7223 */ /* 0x000fc6000001001c */
[----:B------:R-:W-:-:S06]  /*2960*/  FMUL.FTZ R69, R33, -1.4426950216293334961 ;  /* 0xbfb8aa3b21457820 */ /* 0x000fcc0000410000 */
[----:B------:R-:W0:Y:S02]  /*2970*/  MUFU.EX2 R69, R69 ;  /* 0x0000004500457308 */ /* 0x000e240000000800 */
[----:B0-----:R-:W-:-:S06]  /*2980*/  FADD.FTZ R32, R69, 1 ;  /* 0x3f80000045207421 */ /* 0x001fcc0000010000 */
[----:B------:R-:W0:Y:S02]  /*2990*/  MUFU.RCP R32, R32 ;  /* 0x0000002000207308 */ /* 0x000e240000001000 */
[----:B0-----:R-:W-:Y:S01]  /*29a0*/  FMUL.FTZ R22, R23, R32 ;  /* 0x0000002017167220 */ /* 0x001fe20000410000 */
[----:B------:R-:W-:-:S04]  /*29b0*/  FADD.FTZ R23, -R32, 1 ;  /* 0x3f80000020177421 */ /* 0x000fc80000010100 */
[----:B------:R-:W-:Y:S01]  /*29c0*/  FFMA.FTZ R23, R33, R23, 1 ;  /* 0x3f80000021177423 */ /* 0x000fe20000010017 */
[----:B------:R-:W-:-:S03]  /*29d0*/  FMUL.FTZ R33, R14, R19 ;  /* 0x000000130e217220 */ /* 0x000fc60000410000 */
[----:B------:R-:W-:Y:S01]  /*29e0*/  FMUL.FTZ R22, R22, R23 ;  /* 0x0000001716167220 */ /* 0x000fe20000410000 */
[----:B------:R-:W-:Y:S01]  /*29f0*/  FMUL.FTZ R23, R29, UR10 ;  /* 0x0000000a1d177c20 */ /* 0x000fe20008410000 */
[----:B------:R-:W-:Y:S01]  /*2a00*/  FFMA.FTZ R25, R25, R33, R26 ;  /* 0x0000002119197223 */ /* 0x000fe2000001001a */
[----:B------:R-:W-:Y:S02]  /*2a10*/  HADD2.F32 R26, -RZ, R62.H0_H0 ;  /* 0x2000003eff1a7230 */ /* 0x000fe40000004100 */
[----:B------:R-:W-:Y:S01]  /*2a20*/  FADD.FTZ R30, R30, R33 ;  /* 0x000000211e1e7221 */ /* 0x000fe20000010000 */
[----:B------:R-:W-:Y:S01]  /*2a30*/  FFMA.FTZ R32, R14, R23, R12 ;  /* 0x000000170e207223 */ /* 0x000fe2000001000c */
[----:B------:R-:W-:Y:S01]  /*2a40*/  FFMA.FTZ R31, R18, R22, R31 ;  /* 0x00000016121f7223 */ /* 0x000fe2000001001f */
[----:B------:R-:W-:Y:S02]  /*2a50*/  FADD.FTZ R21, R21, R22 ;  /* 0x0000001615157221 */ /* 0x000fe40000010000 */
[----:B------:R-:W-:-:S06]  /*2a60*/  FMUL.FTZ R68, R32, -1.4426950216293334961 ;  /* 0xbfb8aa3b20447820 */ /* 0x000fcc0000410000 */
[----:B------:R-:W0:Y:S02]  /*2a70*/  MUFU.EX2 R68, R68 ;  /* 0x0000004400447308 */ /* 0x000e240000000800 */
[----:B0-----:R-:W-:Y:S01]  /*2a80*/  FADD.FTZ R29, R68, 1 ;  /* 0x3f800000441d7421 */ /* 0x001fe20000010000 */
[----:B------:R-:W-:-:S04]  /*2a90*/  FMUL.FTZ R68, R15, R16 ;  /* 0x000000100f447220 */ /* 0x000fc80000410000 */
[----:B------:R-:W-:Y:S01]  /*2aa0*/  FFMA.FTZ R16, R20, R68, R25 ;  /* 0x0000004414107223 */ /* 0x000fe20000010019 */
[----:B------:R-:W0:Y:S01]  /*2ab0*/  MUFU.RCP R29, R29 ;  /* 0x0000001d001d7308 */ /* 0x000e220000001000 */
[----:B------:R-:W-:Y:S02]  /*2ac0*/  HADD2.F32 R25, -RZ, R62.H1_H1 ;  /* 0x3000003eff197230 */ /* 0x000fe40000004100 */
[----:B------:R-:W-:Y:S01]  /*2ad0*/  FADD.FTZ R68, R68, R30 ;  /* 0x0000001e44447221 */ /* 0x000fe20000010000 */
[----:B------:R-:W-:Y:S01]  /*2ae0*/  FADD.FTZ R30, R24, R17 ;  /* 0x00000011181e7221 */ /* 0x000fe20000010000 */
[----:B0-----:R-:W-:Y:S01]  /*2af0*/  FMUL.FTZ R19, R26, R29 ;  /* 0x0000001d1a137220 */ /* 0x001fe20000410000 */
[----:B------:R-:W-:Y:S02]  /*2b00*/  HADD2.F32 R26, -RZ, R63.H1_H1 ;  /* 0x3000003fff1a7230 */ /* 0x000fe40000004100 */
        /* <DEDUP_REMOVED lines=14> */
[----:B------:R-:W-:Y:S01]  /*2bf0*/  FMUL.FTZ R25, R14, R17 ;  /* 0x000000110e197220 */ /* 0x000fe20000410000 */
[----:B------:R-:W-:-:S03]  /*2c00*/  FMUL.FTZ R17, R15, R22 ;  /* 0x000000160f117220 */ /* 0x000fc60000410000 */
[----:B------:R-:W-:Y:S01]  /*2c10*/  FFMA.FTZ R27, R27, R25, R16 ;  /* 0x000000191b1b7223 */ /* 0x000fe20000010010 */
[----:B------:R-:W-:-:S03]  /*2c20*/  FADD.FTZ R68, R68, R25 ;  /* 0x0000001944447221 */ /* 0x000fc60000010000 */
[----:B------:R-:W-:Y:S01]  /*2c30*/  FFMA.FTZ R16, R18, R17, R27 ;  /* 0x0000001112107223 */ /* 0x000fe2000001001b */
[----:B------:R-:W-:Y:S01]  /*2c40*/  FADD.FTZ R68, R17, R68 ;  /* 0x0000004411447221 */ /* 0x000fe20000010000 */
[----:B------:R-:W-:Y:S01]  /*2c50*/  FMUL.FTZ R17, R14, R19 ;  /* 0x000000130e117220 */ /* 0x000fe20000410000 */
[----:B------:R-:W-:-:S03]  /*2c60*/  FADD.FTZ R18, R30, R19 ;  /* 0x000000131e127221 */ /* 0x000fc60000010000 */
[----:B------:R-:W-:Y:S01]  /*2c70*/  FFMA.FTZ R25, R23, R17, R16 ;  /* 0x0000001117197223 */ /* 0x000fe20000010010 */
[----:B------:R-:W-:Y:S01]  /*2c80*/  FADD.FTZ R68, R68, R17 ;  /* 0x0000001144447221 */ /* 0x000fe20000010000 */
[-C--:B------:R-:W-:Y:S01]  /*2c90*/  FMUL.FTZ R17, R15, R20.reuse ;  /* 0x000000140f117220 */ /* 0x080fe20000410000 */
[----:B------:R-:W-:Y:S01]  /*2ca0*/  FFMA.FTZ R16, R23, R19, R28 ;  /* 0x0000001317107223 */ /* 0x000fe2000001001c */
[----:B------:R-:W-:Y:S02]  /*2cb0*/  FADD.FTZ R19, R21, R20 ;  /* 0x0000001415137221 */ /* 0x000fe40000010000 */
[C---:B------:R-:W-:Y:S01]  /*2cc0*/  FFMA.FTZ R25, R26.reuse, R17, R25 ;  /* 0x000000111a197223 */ /* 0x040fe20000010019 */
[----:B------:R-:W-:Y:S01]  /*2cd0*/  FADD.FTZ R24, R17, R68 ;  /* 0x0000004411187221 */ /* 0x000fe20000010000 */
[----:B------:R-:W-:-:S07]  /*2ce0*/  FFMA.FTZ R17, R26, R20, R31 ;  /* 0x000000141a117223 */ /* 0x000fce000001001f */
.L_x_585:
        /* <DEDUP_REMOVED lines=45> */
[----:B------:R-:W3:Y:S01]  /*2fc0*/  LDS.128 R28, [UR6+0x30] ;  /* 0x00003006ff1c7984 */ /* 0x000ee20008000c00 */
[----:B-1----:R-:W-:Y:S01]  /*2fd0*/  FADD.FTZ R23, R32, R20 ;  /* 0x0000001420177221 */ /* 0x002fe20000010000 */
[----:B0-----:R-:W-:-:S03]  /*2fe0*/  FADD.FTZ R32, R33, R21 ;  /* 0x0000001521207221 */ /* 0x001fc60000010000 */
[----:B--2---:R-:W-:Y:S01]  /*2ff0*/  FADD.FTZ R33, R23, R24 ;  /* 0x0000001817217221 */ /* 0x004fe20000010000 */
[----:B------:R-:W-:Y:S01]  /*3000*/  FADD.FTZ R32, R32, R25 ;  /* 0x0000001920207221 */ /* 0x000fe20000010000 */
[----:B------:R-:W0:Y:S02]  /*3010*/  LDS.128 R20, [UR6+0x40] ;  /* 0x00004006ff147984 */ /* 0x000e240008000c00 */
[----:B------:R-:W-:Y:S01]  /*3020*/  FADD.FTZ R33, R33, R26 ;  /* 0x0000001a21217221 */ /* 0x000fe20000010000 */
[----:B------:R-:W-:Y:S02]  /*3030*/  FADD.FTZ R32, R32, R27 ;  /* 0x0000001b20207221 */ /* 0x000fe40000010000 */
[----:B------:R-:W1:Y:S01]  /*3040*/  LDS.128 R24, [UR6+0x50] ;  /* 0x00005006ff187984 */ /* 0x000e620008000c00 */
[----:B---3--:R-:W-:Y:S01]  /*3050*/  FADD.FTZ R33, R33, R28 ;  /* 0x0000001c21217221 */ /* 0x008fe20000010000 */
[----:B------:R-:W-:-:S03]  /*3060*/  FADD.FTZ R32, R32, R29 ;  /* 0x0000001d20207221 */ /* 0x000fc60000010000 */
[----:B------:R-:W-:Y:S01]  /*3070*/  FADD.FTZ R33, R33, R30 ;  /* 0x0000001e21217221 */ /* 0x000fe20000010000 */
[----:B------:R-:W-:Y:S02]  /*3080*/  FADD.FTZ R32, R32, R31 ;  /* 0x0000001f20207221 */ /* 0x000fe40000010000 */
[----:B------:R-:W2:Y:S01]  /*3090*/  LDS.128 R28, [UR6+0x60] ;  /* 0x00006006ff1c7984 */ /* 0x000ea20008000c00 */
[----:B0-----:R-:W-:Y:S01]  /*30a0*/  FADD.FTZ R33, R33, R20 ;  /* 0x0000001421217221 */ /* 0x001fe20000010000 */
[----:B------:R-:W-:-:S03]  /*30b0*/  FADD.FTZ R20, R32, R21 ;  /* 0x0000001520147221 */ /* 0x000fc60000010000 */
[----:B------:R-:W-:Y:S01]  /*30c0*/  FADD.FTZ R21, R33, R22 ;  /* 0x0000001621157221 */ /* 0x000fe20000010000 */
[----:B------:R-:W-:Y:S01]  /*30d0*/  FADD.FTZ R20, R20, R23 ;  /* 0x0000001714147221 */ /* 0x000fe20000010000 */
[----:B------:R-:W0:Y:S02]  /*30e0*/  LDS.64 R32, [UR6+0x70] ;  /* 0x00007006ff207984 */ /* 0x000e240008000a00 */
[----:B-1----:R-:W-:Y:S01]  /*30f0*/  FADD.FTZ R21, R21, R24 ;  /* 0x0000001815157221 */ /* 0x002fe20000010000 */
[----:B------:R-:W-:-:S03]  /*3100*/  FADD.FTZ R20, R20, R25 ;  /* 0x0000001914147221 */ /* 0x000fc60000010000 */
[----:B------:R-:W-:Y:S01]  /*3110*/  FADD.FTZ R21, R21, R26 ;  /* 0x0000001a15157221 */ /* 0x000fe20000010000 */
[----:B------:R-:W-:-:S03]  /*3120*/  FADD.FTZ R20, R20, R27 ;  /* 0x0000001b14147221 */ /* 0x000fc60000010000 */
[----:B--2---:R-:W-:Y:S01]  /*3130*/  FADD.FTZ R21, R21, R28 ;  /* 0x0000001c15157221 */ /* 0x004fe20000010000 */
[----:B------:R-:W-:-:S03]  /*3140*/  FADD.FTZ R20, R20, R29 ;  /* 0x0000001d14147221 */ /* 0x000fc60000010000 */
[----:B------:R-:W-:Y:S01]  /*3150*/  FADD.FTZ R21, R21, R30 ;  /* 0x0000001e15157221 */ /* 0x000fe20000010000 */
[----:B------:R-:W-:-:S03]  /*3160*/  FADD.FTZ R20, R20, R31 ;  /* 0x0000001f14147221 */ /* 0x000fc60000010000 */
[----:B0-----:R-:W-:Y:S01]  /*3170*/  FADD.FTZ R32, R21, R32 ;  /* 0x0000002015207221 */ /* 0x001fe20000010000 */
[----:B------:R-:W-:-:S07]  /*3180*/  FADD.FTZ R33, R20, R33 ;  /* 0x0000002114217221 */ /* 0x000fce0000010000 */
.L_x_587:
[----:B------:R-:W-:Y:S05]  /*3190*/  BSYNC.RECONVERGENT B0 ;  /* 0x0000000000007941 */ /* 0x000fea0003800200 */
.L_x_586:
[----:B------:R-:W-:Y:S06]  /*31a0*/  BAR.SYNC.DEFER_BLOCKING 0x0 ;  /* 0x0000000000007b1d */ /* 0x000fec0000010000 */
[----:B------:R-:W-:Y:S04]  /*31b0*/  BSSY.RECONVERGENT B0, `(.L_x_588) ;  /* 0x0000025000007945 */ /* 0x000fe80003800200 */
[----:B------:R-:W-:Y:S05]  /*31c0*/  @P4 BRA `(.L_x_589) ;  /* 0x00000000008c4947 */ /* 0x000fea0003800000 */
[----:B------:R-:W1:Y:S04]  /*31d0*/  LDS.128 R20, [R51+0x310] ;  /* 0x0003100033147984 */ /* 0x000e680000000c00 */
[----:B------:R-:W2:Y:S04]  /*31e0*/  LDS.128 R24, [R51+0x620] ;  /* 0x0006200033187984 */ /* 0x000ea80000000c00 */
[----:B------:R-:W3:Y:S01]  /*31f0*/  LDS.128 R28, [R51+0x930] ;  /* 0x00093000331c7984 */ /* 0x000ee20000000c00 */
[----:B-1----:R-:W-:Y:S01]  /*3200*/  FADD.FTZ R69, R16, R20 ;  /* 0x0000001410457221 */ /* 0x002fe20000010000 */
[----:B------:R-:W-:Y:S01]  /*3210*/  FADD.FTZ R16, R17, R21 ;  /* 0x0000001511107221 */ /* 0x000fe20000010000 */
[----:B------:R-:W-:Y:S01]  /*3220*/  FADD.FTZ R17, R18, R22 ;  /* 0x0000001612117221 */ /* 0x000fe20000010000 */
[----:B------:R-:W-:Y:S01]  /*3230*/  FADD.FTZ R18, R19, R23 ;  /* 0x0000001713127221 */ /* 0x000fe20000010000 */
[----:B--2---:R-:W-:Y:S01]  /*3240*/  FADD.FTZ R69, R69, R24 ;  /* 0x0000001845457221 */ /* 0x004fe20000010000 */
[----:B------:R-:W1:Y:S01]  /*3250*/  LDS.128 R20, [R51+0xc40] ;  /* 0x000c400033147984 */ /* 0x000e620000000c00 */
[----:B------:R-:W-:Y:S01]  /*3260*/  FADD.FTZ R24, R16, R25 ;  /* 0x0000001910187221 */ /* 0x000fe20000010000 */
[----:B------:R-:W-:Y:S01]  /*3270*/  FADD.FTZ R25, R17, R26 ;  /* 0x0000001a11197221 */ /* 0x000fe20000010000 */
[----:B------:R-:W-:Y:S01]  /*3280*/  FADD.FTZ R26, R18, R27 ;  /* 0x0000001b121a7221 */ /* 0x000fe20000010000 */
[----:B---3--:R-:W-:Y:S01]  /*3290*/  FADD.FTZ R69, R69, R28 ;  /* 0x0000001c45457221 */ /* 0x008fe20000010000 */
[----:B------:R-:W-:Y:S01]  /*32a0*/  FADD.FTZ R24, R24, R29 ;  /* 0x0000001d18187221 */ /* 0x000fe20000010000 */
[----:B------:R-:W-:Y:S01]  /*32b0*/  FADD.FTZ R25, R25, R30 ;  /* 0x0000001e19197221 */ /* 0x000fe20000010000 */
[----:B------:R-:W-:Y:S01]  /*32c0*/  FADD.FTZ R26, R26, R31 ;  /* 0x0000001f1a1a7221 */ /* 0x000fe20000010000 */
[----:B------:R-:W2:Y:S01]  /*32d0*/  LDS.128 R16, [R51+0xf50] ;  /* 0x000f500033107984 */ /* 0x000ea20000000c00 */
[----:B-1----:R-:W-:Y:S01]  /*32e0*/  FADD.FTZ R69, R69, R20 ;  /* 0x0000001445457221 */ /* 0x002fe20000010000 */
[----:B------:R-:W-:Y:S01]  /*32f0*/  FADD.FTZ R28, R24, R21 ;  /* 0x00000015181c7221 */ /* 0x000fe20000010000 */
[----:B------:R-:W-:Y:S01]  /*3300*/  FADD.FTZ R29, R25, R22 ;  /* 0x00000016191d7221 */ /* 0x000fe20000010000 */
[----:B------:R-:W-:-:S02]  /*3310*/  FADD.FTZ R30, R26, R23 ;  /* 0x000000171a1e7221 */ /* 0x000fc40000010000 */
[----:B------:R-:W1:Y:S01]  /*3320*/  LDS.128 R20, [R51+0x1260] ;  /* 0x0012600033147984 */ /* 0x000e620000000c00 */
[----:B--2---:R-:W-:-:S03]  /*3330*/  FADD.FTZ R69, R69, R16 ;  /* 0x0000001045457221 */ /* 0x004fc60000010000 */
[----:B------:R-:W2:Y:S01]  /*3340*/  LDS.128 R24, [R51+0x1570] ;  /* 0x0015700033187984 */ /* 0x000ea20000000c00 */
        /* <DEDUP_REMOVED lines=10> */
[----:B------:R-:W-:-:S07]  /*33f0*/  FADD.FTZ R19, R30, R27 ;  /* 0x0000001b1e137221 */ /* 0x000fce0000010000 */
.L_x_589:
[----:B------:R-:W-:Y:S05]  /*3400*/  BSYNC.RECONVERGENT B0 ;  /* 0x0000000000007941 */ /* 0x000fea0003800200 */
.L_x_588:
[----:B------:R-:W-:Y:S04]  /*3410*/  BSSY.RECONVERGENT B0, `(.L_x_590) ;  /* 0x000001d000007945 */ /* 0x000fe80003800200 */
[----:B------:R-:W-:Y:S05]  /*3420*/  @P4 BRA `(.L_x_591) ;  /* 0x00000000006c4947 */ /* 0x000fea0003800000 */
[----:B------:R-:W1:Y:S01]  /*3430*/  LDC.64 R20, c[0x0][0x3f8] ;  /* 0x0000fe00ff147b82 */ /* 0x000e620000000a00 */
[----:B------:R-:W-:-:S07]  /*3440*/  IMAD R61, R61, 0x31, R9 ;  /* 0x000000313d3d7824 */ /* 0x000fce00078e0209 */
[----:B------:R-:W2:Y:S01]  /*3450*/  LDC.64 R26, c[0x0][0x3d8] ;  /* 0x0000f600ff1a7b82 */ /* 0x000ea20000000a00 */
[----:B-1----:R-:W-:Y:S01]  /*3460*/  IMAD.WIDE.U32 R22, R20, 0x3, RZ ;  /* 0x0000000314167825 */ /* 0x002fe200078e00ff */
[----:B------:R-:W-:-:S04]  /*3470*/  LEA R29, R21, R21, 0x1 ;  /* 0x00000015151d7211 */ /* 0x000fc800078e08ff */
[----:B------:R-:W-:Y:S01]  /*3480*/  IADD3 R29, PT, PT, R23, R29, RZ ;  /* 0x0000001d171d7210 */ /* 0x000fe20007ffe0ff */
[----:B--2---:R-:W-:-:S03]  /*3490*/  IMAD.WIDE R26, R61, 0x4, R26 ;  /* 0x000000043d1a7825 */ /* 0x004fc600078e021a */
[----:B------:R-:W-:-:S04]  /*34a0*/  LEA.HI R22, P3, R29, R22, RZ, 0x1 ;  /* 0x000000161d167211 */ /* 0x000fc800078708ff */
[----:B------:R-:W-:Y:S01]  /*34b0*/  IADD3.X R29, PT, PT, RZ, R29, RZ, P3, !PT ;  /* 0x0000001dff1d7210 */ /* 0x000fe20001ffe4ff */
[----:B------:R1:W-:Y:S01]  /*34c0*/  REDG.E.ADD.F32.FTZ.RN.STRONG.GPU desc[UR8][R26.64], R16 ;  /* 0x000000101a0079a6 */ /* 0x0003e2000c12f308 */
[----:B------:R-:W-:Y:S02]  /*34d0*/  LEA.HI R25, P3, R21, R20, RZ, 0x1 ;  /* 0x0000001415197211 */ /* 0x000fe400078708ff */
[C---:B------:R-:W-:Y:S02]  /*34e0*/  SHF.L.U64.HI R29, R22.reuse, 0x1, R29 ;  /* 0x00000001161d7819 */ /* 0x040fe4000001021d */
[----:B------:R-:W-:Y:S02]  /*34f0*/  SHF.L.U32 R31, R22, 0x1, RZ ;  /* 0x00000001161f7819 */ /* 0x000fe400000006ff */
[----:B------:R-:W-:Y:S02]  /*3500*/  IADD3.X R22, PT, PT, RZ, R21, RZ, P3, !PT ;  /* 0x00000015ff167210 */ /* 0x000fe40001ffe4ff */
[----:B------:R-:W-:-:S02]  /*3510*/  SHF.L.U32 R23, R25, 0x1, RZ ;  /* 0x0000000119177819 */ /* 0x000fc400000006ff */
[----:B------:R-:W-:Y:S02]  /*3520*/  SHF.L.U64.HI R25, R25, 0x1, R22 ;  /* 0x0000000119197819 */ /* 0x000fe40000010216 */
[----:B------:R-:W-:Y:S02]  /*3530*/  LOP3.LUT R23, R23, 0xfffffffc, RZ, 0xc0, !PT ;  /* 0xfffffffc17177812 */ /* 0x000fe400078ec0ff */
[----:B------:R-:W-:Y:S02]  /*3540*/  LEA R22, P4, R20, R26, 0x2 ;  /* 0x0000001a14167211 */ /* 0x000fe400078810ff */
[----:B------:R-:W-:Y:S02]  /*3550*/  LOP3.LUT R31, R31, 0xfffffffc, RZ, 0xc0, !PT ;  /* 0xfffffffc1f1f7812 */ /* 0x000fe400078ec0ff */
[----:B------:R-:W-:Y:S02]  /*3560*/  IADD3 R24, P3, PT, R26, R23, RZ ;  /* 0x000000171a187210 */ /* 0x000fe40007f7e0ff */
[----:B------:R-:W-:-:S02]  /*3570*/  LEA.HI.X R23, R20, R27, R21, 0x2, P4 ;  /* 0x0000001b14177211 */ /* 0x000fc400020f1415 */
[----:B------:R-:W-:Y:S02]  /*3580*/  IADD3 R20, P4, PT, R26, R31, RZ ;  /* 0x0000001f1a147210 */ /* 0x000fe40007f9e0ff */
[C---:B------:R-:W-:Y:S02]  /*3590*/  IADD3.X R25, PT, PT, R27.reuse, R25, RZ, P3, !PT ;  /* 0x000000191b197210 */ /* 0x040fe40001ffe4ff */
[----:B------:R-:W-:-:S03]  /*35a0*/  IADD3.X R21, PT, PT, R27, R29, RZ, P4, !PT ;  /* 0x0000001d1b157210 */ /* 0x000fc600027fe4ff */
[----:B------:R1:W-:Y:S04]  /*35b0*/  REDG.E.ADD.F32.FTZ.RN.STRONG.GPU desc[UR8][R24.64], R17 ;  /* 0x00000011180079a6 */ /* 0x0003e8000c12f308 */
[----:B------:R1:W-:Y:S04]  /*35c0*/  REDG.E.ADD.F32.FTZ.RN.STRONG.GPU desc[UR8][R22.64], R18 ;  /* 0x00000012160079a6 */ /* 0x0003e8000c12f308 */
[----:B------:R1:W-:Y:S02]  /*35d0*/  REDG.E.ADD.F32.FTZ.RN.STRONG.GPU desc[UR8][R20.64], R19 ;  /* 0x00000013140079a6 */ /* 0x0003e4000c12f308 */
.L_x_591:
[----:B------:R-:W-:Y:S05]  /*35e0*/  BSYNC.RECONVERGENT B0 ;  /* 0x0000000000007941 */ /* 0x000fea0003800200 */
.L_x_590:
[----:B------:R-:W-:Y:S05]  /*35f0*/  @!P0 BRA `(.L_x_592) ;  /* 0x00000008008c8947 */ /* 0x000fea0003800000 */
[----:B------:R-:W2:Y:S01]  /*3600*/  LDC.64 R68, c[0x0][0x3d0] ;  /* 0x0000f400ff447b82 */ /* 0x000ea20000000a00 */
[----:B-1----:R-:W-:Y:S02]  /*3610*/  LOP3.LUT R17, R40, 0x1, RZ, 0xc0, !PT ;  /* 0x0000000128117812 */ /* 0x002fe400078ec0ff */
[----:B------:R-:W-:-:S03]  /*3620*/  ISETP.GE.U32.AND P3, PT, R7, 0x8, PT ;  /* 0x000000080700780c */ /* 0x000fc60003f66070 */
[----:B------:R-:W-:-:S04]  /*3630*/  IMAD R21, R17, R8, RZ ;  /* 0x0000000811157224 */ /* 0x000fc800078e02ff */
[----:B------:R-:W-:-:S05]  /*3640*/  IMAD R16, R21, R7, RZ ;  /* 0x0000000715107224 */ /* 0x000fca00078e02ff */
[----:B------:R-:W-:-:S05]  /*3650*/  SHF.L.U32 R17, R16, 0x1, RZ ;  /* 0x0000000110117819 */ /* 0x000fca00000006ff */
[----:B--2---:R-:W-:Y:S01]  /*3660*/  IMAD.WIDE R68, R17, 0x4, R68 ;  /* 0x0000000411447825 */ /* 0x004fe200078e0244 */
        /* <DEDUP_REMOVED lines=15> */
.L_x_594:
[----:B--2---:R-:W2:Y:S04]  /*3760*/  LDG.E.STRONG.GPU R18, desc[UR8][R16.64] ;  /* 0x0000000810127981 */ /* 0x004ea8000c1ef900 */
[----:B--2---:R-:W-:Y:S01]  /*3770*/  CCTL.IVALL ;  /* 0x00000000ff00798f */ /* 0x004fe20002000000 */
[----:B------:R-:W-:Y:S05]  /*3780*/  YIELD ;  /* 0x0000000000007946 */ /* 0x000fea0003800000 */
[----:B------:R-:W-:-:S13]  /*3790*/  ISETP.NE.AND P0, PT, R18, R23, PT ;  /* 0x000000171200720c */ /* 0x000fda0003f05270 */
[----:B------:R-:W-:Y:S05]  /*37a0*/  @P0 BRA `(.L_x_594) ;  /* 0xfffffffc00ec0947 */ /* 0x000fea000383ffff */
.L_x_593:
[----:B------:R-:W-:Y:S05]  /*37b0*/  WARPSYNC.ALL ;  /* 0x0000000000007948 */ /* 0x000fea0003800000 */
[----:B------:R-:W-:Y:S01]  /*37c0*/  BAR.SYNC.DEFER_BLOCKING 0x0 ;  /* 0x0000000000007b1d */ /* 0x000fe20000010000 */
[----:B------:R-:W-:-:S05]  /*37d0*/  HFMA2 R24, -RZ, RZ, 0, 0 ;  /* 0x00000000ff187431 */ /* 0x000fca00000001ff */
[----:B------:R-:W-:Y:S05]  /*37e0*/  @!P3 BRA `(.L_x_595) ;  /* 0x000000040018b947 */ /* 0x000fea0003800000 */
[C-C-:B------:R-:W-:Y:S01]  /*37f0*/  IMAD R23, R8.reuse, 0x6, R10.reuse ;  /* 0x0000000608177824 */ /* 0x140fe200078e020a */
[CC--:B------:R-:W-:Y:S01]  /*3800*/  LEA R25, R8.reuse, R10.reuse, 0x2 ;  /* 0x0000000a08197211 */ /* 0x0c0fe200078e10ff */
[C-C-:B------:R-:W-:Y:S01]  /*3810*/  IMAD R22, R8.reuse, 0x5, R10.reuse ;  /* 0x0000000508167824 */ /* 0x140fe200078e020a */
[C---:B------:R-:W-:Y:S01]  /*3820*/  LEA R27, R8.reuse, R10, 0x1 ;  /* 0x0000000a081b7211 */ /* 0x040fe200078e08ff */
[--C-:B------:R-:W-:Y:S01]  /*3830*/  IMAD R26, R8, 0x3, R10.reuse ;  /* 0x00000003081a7824 */ /* 0x100fe200078e020a */
[----:B------:R-:W-:Y:S01]  /*3840*/  IADD3 R30, PT, PT, R10, R8, RZ ;  /* 0x000000080a1e7210 */ /* 0x000fe20007ffe0ff */
[----:B------:R-:W-:Y:S01]  /*3850*/  IMAD R24, R8, 0x7, R10 ;  /* 0x0000000708187824 */ /* 0x000fe200078e020a */
[----:B------:R-:W-:Y:S01]  /*3860*/  MOV R29, RZ ;  /* 0x000000ff001d7202 */ /* 0x000fe20000000f00 */
[----:B------:R-:W-:Y:S01]  /*3870*/  UIADD3 UR6, UPT, UPT, -UR11, URZ, URZ ;  /* 0x000000ff0b067290 */ /* 0x000fe2000fffe1ff */
[----:B------:R-:W-:-:S11]  /*3880*/  MOV R28, R10 ;  /* 0x0000000a001c7202 */ /* 0x000fd60000000f00 */
.L_x_596:
[----:B------:R-:W-:Y:S02]  /*3890*/  ISETP.EQ.OR P4, PT, RZ, UR6, P2 ;  /* 0x00000006ff007c0c */ /* 0x000fe40009782670 */
[----:B--2---:R-:W-:-:S04]  /*38a0*/  IADD3 R16, PT, PT, R29, 0x1, RZ ;  /* 0x000000011d107810 */ /* 0x004fc80007ffe0ff */
[----:B------:R-:W-:-:S07]  /*38b0*/  ISETP.EQ.OR P5, PT, R16, UR11, P2 ;  /* 0x0000000b10007c0c */ /* 0x000fce00097a2670 */
[----:B------:R-:W-:-:S06]  /*38c0*/  @!P4 IMAD.WIDE.U32 R16, R28, 0x8, R68 ;  /* 0x000000081c10c825 */ /* 0x000fcc00078e0044 */
[----:B------:R-:W0:Y:S01]  /*38d0*/  @!P4 LDG.E.64 R16, desc[UR8][R16.64] ;  /* 0x000000081010c981 */ /* 0x000e22000c1e1b00 */
[----:B------:R-:W-:Y:S01]  /*38e0*/  @!P5 IMAD.WIDE.U32 R18, R30, 0x8, R68 ;  /* 0x000000081e12d825 */ /* 0x000fe200078e0044 */
[----:B------:R-:W-:-:S04]  /*38f0*/  IADD3 R20, PT, PT, R29, 0x2, RZ ;  /* 0x000000021d147810 */ /* 0x000fc80007ffe0ff */
[----:B------:R-:W-:Y:S01]  /*3900*/  ISETP.EQ.OR P0, PT, R20, UR11, P2 ;  /* 0x0000000b14007c0c */ /* 0x000fe20009702670 */
[----:B------:R-:W2:Y:S01]  /*3910*/  @!P5 LDG.E.64 R18, desc[UR8][R18.64] ;  /* 0x000000081212d981 */ /* 0x000ea2000c1e1b00 */
[----:B------:R-:W-:-:S04]  /*3920*/  IADD3 R20, PT, PT, R29, 0x3, RZ ;  /* 0x000000031d147810 */ /* 0x000fc80007ffe0ff */
[----:B------:R-:W-:-:S07]  /*3930*/  ISETP.EQ.OR P3, PT, R20, UR11, P2 ;  /* 0x0000000b14007c0c */ /* 0x000fce0009762670 */
[----:B------:R-:W-:-:S06]  /*3940*/  @!P0 IMAD.WIDE.U32 R20, R27, 0x8, R68 ;  /* 0x000000081b148825 */ /* 0x000fcc00078e0044 */
[----:B------:R-:W3:Y:S01]  /*3950*/  @!P0 LDG.E.64 R20, desc[UR8][R20.64] ;  /* 0x0000000814148981 */ /* 0x000ee2000c1e1b00 */
[----:B0-----:R-:W-:Y:S01]  /*3960*/  @!P4 FADD.FTZ R32, R32, R16 ;  /* 0x000000102020c221 */ /* 0x001fe20000010000 */
[----:B------:R-:W-:Y:S01]  /*3970*/  @!P4 FADD.FTZ R33, R33, R17 ;  /* 0x000000112121c221 */ /* 0x000fe20000010000 */
[----:B------:R-:W-:-:S04]  /*3980*/  @!P3 IMAD.WIDE.U32 R16, R26, 0x8, R68 ;  /* 0x000000081a10b825 */ /* 0x000fc800078e0044 */
[----:B--2---:R-:W-:Y:S02]  /*3990*/  @!P5 FADD.FTZ R32, R32, R18 ;  /* 0x000000122020d221 */ /* 0x004fe40000010000 */
[----:B------:R-:W2:Y:S01]  /*39a0*/  @!P3 LDG.E.64 R16, desc[UR8][R16.64] ;  /* 0x000000081010b981 */ /* 0x000ea2000c1e1b00 */
[----:B------:R-:W-:Y:S01]  /*39b0*/  IADD3 R18, PT, PT, R29, 0x4, RZ ;  /* 0x000000041d127810 */ /* 0x000fe20007ffe0ff */
[----:B------:R-:W-:-:S03]  /*39c0*/  @!P5 FADD.FTZ R33, R33, R19 ;  /* 0x000000132121d221 */ /* 0x000fc60000010000 */
[----:B------:R-:W-:Y:S01]  /*39d0*/  ISETP.EQ.OR P5, PT, R18, UR11, P2 ;  /* 0x0000000b12007c0c */ /* 0x000fe200097a2670 */
[----:B---3--:R-:W-:Y:S01]  /*39e0*/  @!P0 FADD.FTZ R32, R32, R20 ;  /* 0x0000001420208221 */ /* 0x008fe20000010000 */
[----:B------:R-:W-:-:S11]  /*39f0*/  @!P0 FADD.FTZ R33, R33, R21 ;  /* 0x0000001521218221 */ /* 0x000fd60000010000 */
[----:B------:R-:W-:-:S06]  /*3a00*/  @!P5 IMAD.WIDE.U32 R20, R25, 0x8, R68 ;  /* 0x000000081914d825 */ /* 0x000fcc00078e0044 */
[----:B------:R-:W3:Y:S01]  /*3a10*/  @!P5 LDG.E.64 R20, desc[UR8][R20.64] ;  /* 0x000000081414d981 */ /* 0x000ee2000c1e1b00 */
[----:B------:R-:W-:-:S04]  /*3a20*/  IADD3 R18, PT, PT, R29, 0x5, RZ ;  /* 0x000000051d127810 */ /* 0x000fc80007ffe0ff */
[----:B------:R-:W-:-:S13]  /*3a30*/  ISETP.EQ.OR P4, PT, R18, UR11, P2 ;  /* 0x0000000b12007c0c */ /* 0x000fda0009782670 */
[----:B------:R-:W-:-:S06]  /*3a40*/  @!P4 IMAD.WIDE.U32 R18, R22, 0x8, R68 ;  /* 0x000000081612c825 */ /* 0x000fcc00078e0044 */
[----:B------:R-:W4:Y:S01]  /*3a50*/  @!P4 LDG.E.64 R18, desc[UR8][R18.64] ;  /* 0x000000081212c981 */ /* 0x000f22000c1e1b00 */
[----:B--2---:R-:W-:Y:S01]  /*3a60*/  @!P3 FADD.FTZ R32, R32, R16 ;  /* 0x000000102020b221 */ /* 0x004fe20000010000 */
[----:B------:R-:W-:-:S04]  /*3a70*/  IADD3 R16, PT, PT, R29, 0x6, RZ ;  /* 0x000000061d107810 */ /* 0x000fc80007ffe0ff */
[----:B------:R-:W-:Y:S02]  /*3a80*/  ISETP.EQ.OR P0, PT, R16, UR11, P2 ;  /* 0x0000000b10007c0c */ /* 0x000fe40009702670 */
[----:B------:R-:W-:Y:S01]  /*3a90*/  IADD3 R16, PT, PT, R29, 0x7, RZ ;  /* 0x000000071d107810 */ /* 0x000fe20007ffe0ff */
[----:B------:R-:W-:-:S03]  /*3aa0*/  @!P3 FADD.FTZ R33, R33, R17 ;  /* 0x000000112121b221 */ /* 0x000fc60000010000 */
[----:B------:R-:W-:-:S07]  /*3ab0*/  ISETP.EQ.OR P3, PT, R16, UR11, P2 ;  /* 0x0000000b10007c0c */ /* 0x000fce0009762670 */
[----:B------:R-:W-:-:S06]  /*3ac0*/  @!P0 IMAD.WIDE.U32 R16, R23, 0x8, R68 ;  /* 0x0000000817108825 */ /* 0x000fcc00078e0044 */
[----:B------:R-:W2:Y:S01]  /*3ad0*/  @!P0 LDG.E.64 R16, desc[UR8][R16.64] ;  /* 0x0000000810108981 */ /* 0x000ea2000c1e1b00 */
[----:B---3--:R-:W-:Y:S01]  /*3ae0*/  @!P5 FADD.FTZ R32, R32, R20 ;  /* 0x000000142020d221 */ /* 0x008fe20000010000 */
[----:B------:R-:W-:Y:S01]  /*3af0*/  @!P5 FADD.FTZ R33, R33, R21 ;  /* 0x000000152121d221 */ /* 0x000fe20000010000 */
[----:B------:R-:W-:-:S06]  /*3b00*/  @!P3 IMAD.WIDE.U32 R20, R24, 0x8, R68 ;  /* 0x000000081814b825 */ /* 0x000fcc00078e0044 */
[----:B------:R-:W3:Y:S01]  /*3b10*/  @!P3 LDG.E.64 R20, desc[UR8][R20.64] ;  /* 0x000000081414b981 */ /* 0x000ee2000c1e1b00 */
[----:B------:R-:W-:Y:S01]  /*3b20*/  IADD3 R29, PT, PT, R29, 0x8, RZ ;  /* 0x000000081d1d7810 */ /* 0x000fe20007ffe0ff */
[----:B----4-:R-:W-:Y:S01]  /*3b30*/  @!P4 FADD.FTZ R32, R32, R18 ;  /* 0x000000122020c221 */ /* 0x010fe20000010000 */
[----:B------:R-:W-:Y:S01]  /*3b40*/  @!P4 FADD.FTZ R33, R33, R19 ;  /* 0x000000132121c221 */ /* 0x000fe20000010000 */
[----:B------:R-:W-:Y:S01]  /*3b50*/  UIADD3 UR6, UPT, UPT, UR6, 0x8, URZ ;  /* 0x0000000806067890 */ /* 0x000fe2000fffe0ff */
        /* <DEDUP_REMOVED lines=9> */
[----:B------:R-:W-:Y:S01]  /*3bf0*/  @!P0 FADD.FTZ R33, R33, R17 ;  /* 0x0000001121218221 */ /* 0x000fe20000010000 */
[----:B------:R-:W-:Y:S02]  /*3c00*/  ISETP.NE.AND P0, PT, R29, R41, PT ;  /* 0x000000291d00720c */ /* 0x000fe40003f05270 */
[----:B---3--:R-:W-:Y:S01]  /*3c10*/  @!P3 FADD.FTZ R32, R32, R20 ;  /* 0x000000142020b221 */ /* 0x008fe20000010000 */
[----:B------:R-:W-:-:S10]  /*3c20*/  @!P3 FADD.FTZ R33, R33, R21 ;  /* 0x000000152121b221 */ /* 0x000fd40000010000 */
[----:B------:R-:W-:Y:S05]  /*3c30*/  @P0 BRA `(.L_x_596) ;  /* 0xfffffffc00140947 */ /* 0x000fea000383ffff */
[----:B------:R-:W-:-:S07]  /*3c40*/  MOV R24, R41 ;  /* 0x0000002900187202 */ /* 0x000fce0000000f00 */
.L_x_595:
        /* <DEDUP_REMOVED lines=34> */
.L_x_597:
        /* <DEDUP_REMOVED lines=18> */
.L_x_598:
        /* <DEDUP_REMOVED lines=9> */
.L_x_599:
[----:B------:R-:W-:Y:S05]  /*4020*/  BSYNC.RECONVERGENT B0 ;  /* 0x0000000000007941 */ /* 0x000fea0003800200 */
.L_x_592:
[----:B------:R-:W3:Y:S01]  /*4030*/  S2UR UR7, SR_CgaCtaId ;  /* 0x00000000000779c3 */ /* 0x000ee20000008800 */
[----:B------:R-:W-:Y:S01]  /*4040*/  UMOV UR6, 0x400 ;  /* 0x0000040000067882 */ /* 0x000fe20000000000 */
[----:B------:R-:W4:Y:S01]  /*4050*/  LDCU.64 UR14, c[0x0][0x400] ;  /* 0x00008000ff0e77ac */ /* 0x000f220008000a00 */
[--C-:B-12---:R-:W-:Y:S01]  /*4060*/  HADD2.F32 R19, -RZ, R38.reuse.H0_H0 ;  /* 0x20000026ff137230 */ /* 0x106fe20000004100 */
[----:B------:R-:W-:Y:S01]  /*4070*/  SHF.R.S32.HI R18, RZ, 0x1f, R52 ;  /* 0x0000001fff127819 */ /* 0x000fe20000011434 */
[----:B------:R-:W-:-:S03]  /*4080*/  HADD2.F32 R38, -RZ, R38.H1_H1 ;  /* 0x30000026ff267230 */ /* 0x000fc60000004100 */
[----:B------:R-:W-:Y:S02]  /*4090*/  FADD.FTZ R19, R19, -UR13 ;  /* 0x8000000d13137e21 */ /* 0x000fe40008010000 */
[----:B------:R-:W-:Y:S02]  /*40a0*/  FADD.FTZ R22, R38, -UR13 ;  /* 0x8000000d26167e21 */ /* 0x000fe40008010000 */
[----:B------:R-:W-:Y:S01]  /*40b0*/  FMUL.FTZ R23, R19, UR10 ;  /* 0x0000000a13177c20 */ /* 0x000fe20008410000 */
[----:B------:R-:W-:Y:S02]  /*40c0*/  HADD2.F32 R19, -RZ, R37.H0_H0 ;  /* 0x20000025ff137230 */ /* 0x000fe40000004100 */
[----:B------:R-:W-:Y:S01]  /*40d0*/  FMUL.FTZ R22, R22, UR10 ;  /* 0x0000000a16167c20 */ /* 0x000fe20008410000 */
[----:B----4-:R-:W-:Y:S01]  /*40e0*/  ISETP.GE.U32.AND P0, PT, R52, UR14, PT ;  /* 0x0000000e34007c0c */ /* 0x010fe2000bf06070 */
[----:B---3--:R-:W-:-:S03]  /*40f0*/  ULEA UR6, UR7, UR6, 0x18 ;  /* 0x0000000607067291 */ /* 0x008fc6000f8ec0ff */
[----:B------:R-:W-:-:S06]  /*4100*/  ISETP.GE.AND.EX P0, PT, R18, UR15, PT, P0 ;  /* 0x0000000f12007c0c */ /* 0x000fcc000bf06300 */
[----:B------:R-:W-:Y:S01]  /*4110*/  @!P2 STS.64 [UR6+0x80], R32 ;  /* 0x00008020ff00a988 */ /* 0x000fe20008000a06 */
[----:B------:R-:W-:Y:S06]  /*4120*/  BAR.SYNC.DEFER_BLOCKING 0x0 ;  /* 0x0000000000007b1d */ /* 0x000fec0000010000 */
[----:B------:R-:W1:Y:S01]  /*4130*/  LDS.64 R16, [UR6+0x80] ;  /* 0x00008006ff107984 */ /* 0x000e620008000a00 */
[----:B------:R-:W1:Y:S02]  /*4140*/  LDCU UR6, c[0x0][0x42c] ;  /* 0x00008580ff0677ac */ /* 0x000e640008000800 */
[----:B-1----:R-:W-:Y:S01]  /*4150*/  FMUL.FTZ R20, R16, UR6 ;  /* 0x0000000610147c20 */ /* 0x002fe20008410000 */
[----:B------:R-:W-:Y:S01]  /*4160*/  FMUL.FTZ R21, R17, UR6 ;  /* 0x0000000611157c20 */ /* 0x000fe20008410000 */
[----:B------:R-:W-:-:S03]  /*4170*/  HADD2.F32 R16, -RZ, R37.H1_H1 ;  /* 0x30000025ff107230 */ /* 0x000fc60000004100 */
        /* <DEDUP_REMOVED lines=20> */
.L_x_600:
[----:B------:R-:W-:Y:S01]  /*42c0*/  FFMA.FTZ R22, R20, R22, R21 ;  /* 0x0000001614167223 */ /* 0x000fe20000010015 */
[----:B------:R-:W-:Y:S01]  /*42d0*/  BSSY.RECONVERGENT B0, `(.L_x_601) ;  /* 0x0000014000007945 */ /* 0x000fe20003800200 */
[----:B------:R-:W-:Y:S01]  /*42e0*/  FFMA.FTZ R19, R14, R19, -R17 ;  /* 0x000000130e137223 */ /* 0x000fe20000010811 */
[C---:B------:R-:W-:Y:S01]  /*42f0*/  IADD3 R25, PT, PT, R52.reuse, 0x8, RZ ;  /* 0x0000000834197810 */ /* 0x040fe20007ffe0ff */
[----:B------:R-:W-:Y:S01]  /*4300*/  FFMA.FTZ R22, R15, R16, -R22 ;  /* 0x000000100f167223 */ /* 0x000fe20000010816 */
[----:B------:R-:W-:Y:S01]  /*4310*/  IADD3 R23, PT, PT, R52, 0x10, RZ ;  /* 0x0000001034177810 */ /* 0x000fe20007ffe0ff */
[----:B------:R-:W-:Y:S06]  /*4320*/  @P0 BRA `(.L_x_602) ;  /* 0x0000000000380947 */ /* 0x000fec0003800000 */
[----:B------:R-:W1:Y:S01]  /*4330*/  LDCU.64 UR16, c[0x0][0x3f8] ;  /* 0x00007f00ff1077ac */ /* 0x000e620008000a00 */
[----:B------:R-:W-:Y:S01]  /*4340*/  MOV R16, R64 ;  /* 0x0000004000107202 */ /* 0x000fe20000000f00 */
[----:B------:R-:W-:Y:S01]  /*4350*/  FMUL.FTZ R22, R22, UR10 ;  /* 0x0000000a16167c20 */ /* 0x000fe20008410000 */
[----:B------:R-:W-:Y:S01]  /*4360*/  MOV R17, R67 ;  /* 0x0000004300117202 */ /* 0x000fe20000000f00 */
[----:B------:R-:W2:Y:S01]  /*4370*/  LDCU.64 UR6, c[0x0][0x380] ;  /* 0x00007000ff0677ac */ /* 0x000ea20008000a00 */
[----:B-1----:R-:W-:Y:S02]  /*4380*/  IMAD R27, R18, UR16, RZ ;  /* 0x00000010121b7c24 */ /* 0x002fe4000f8e02ff */
[----:B------:R-:W-:-:S04]  /*4390*/  IMAD.WIDE.U32 R16, R52, UR16, R16 ;  /* 0x0000001034107c25 */ /* 0x000fc8000f8e0010 */
[----:B------:R-:W-:Y:S02]  /*43a0*/  IMAD R29, R52, UR17, R27 ;  /* 0x00000011341d7c24 */ /* 0x000fe4000f8e021b */
[----:B------:R-:W-:Y:S01]  /*43b0*/  FMUL.FTZ R27, R19, UR10 ;  /* 0x0000000a131b7c20 */ /* 0x000fe20008410000 */
[----:B--2---:R-:W-:Y:S02]  /*43c0*/  LEA R18, P0, R16, UR6, 0x1 ;  /* 0x0000000610127c11 */ /* 0x004fe4000f8008ff */
[----:B------:R-:W-:Y:S02]  /*43d0*/  IADD3 R29, PT, PT, R17, R29, RZ ;  /* 0x0000001d111d7210 */ /* 0x000fe40007ffe0ff */
[----:B------:R-:W-:Y:S02]  /*43e0*/  F2FP.F16.F32.PACK_AB R17, R22, R27 ;  /* 0x0000001b1611723e */ /* 0x000fe400000000ff */
[----:B------:R-:W-:-:S05]  /*43f0*/  LEA.HI.X R19, R16, UR7, R29, 0x1, P0 ;  /* 0x0000000710137c11 */ /* 0x000fca00080f0c1d */
[----:B------:R1:W-:Y:S02]  /*4400*/  STG.E desc[UR8][R18.64], R17 ;  /* 0x0000001112007986 */ /* 0x0003e4000c101908 */
.L_x_602:
[----:B------:R-:W-:Y:S05]  /*4410*/  BSYNC.RECONVERGENT B0 ;  /* 0x0000000000007941 */ /* 0x000fea0003800200 */
.L_x_601:
[--C-:B-1----:R-:W-:Y:S01]  /*4420*/  HADD2.F32 R17, -RZ, R36.reuse.H0_H0 ;  /* 0x20000024ff117230 */ /* 0x102fe20000004100 */
[----:B------:R-:W-:Y:S01]  /*4430*/  UISETP.NE.AND UP0, UPT, UR12, URZ, UPT ;  /* 0x000000ff0c00728c */ /* 0x000fe2000bf05270 */
[----:B------:R-:W-:Y:S01]  /*4440*/  HADD2.F32 R36, -RZ, R36.H1_H1 ;  /* 0x30000024ff247230 */ /* 0x000fe20000004100 */
[----:B------:R-:W-:Y:S01]  /*4450*/  ISETP.GE.U32.AND P0, PT, R25, UR14, PT ;  /* 0x0000000e19007c0c */ /* 0x000fe2000bf06070 */
[--C-:B------:R-:W-:Y:S02]  /*4460*/  HADD2.F32 R26, -RZ, R35.reuse.H0_H0 ;  /* 0x20000023ff1a7230 */ /* 0x100fe40000004100 */
[----:B------:R-:W-:Y:S01]  /*4470*/  FADD.FTZ R17, R17, -UR13 ;  /* 0x8000000d11117e21 */ /* 0x000fe20008010000 */
[----:B------:R-:W-:Y:S01]  /*4480*/  ISETP.GE.U32.AND P1, PT, R23, UR14, PT ;  /* 0x0000000e17007c0c */ /* 0x000fe2000bf26070 */
[----:B------:R-:W-:Y:S01]  /*4490*/  FADD.FTZ R18, R36, -UR13 ;  /* 0x8000000d24127e21 */ /* 0x000fe20008010000 */
[----:B------:R-:W-:Y:S01]  /*44a0*/  SHF.R.S32.HI R16, RZ, 0x1f, R25 ;  /* 0x0000001fff107819 */ /* 0x000fe20000011419 */
[----:B------:R-:W-:Y:S01]  /*44b0*/  FMUL.FTZ R27, R17, UR10 ;  /* 0x0000000a111b7c20 */ /* 0x000fe20008410000 */
[----:B------:R-:W-:Y:S01]  /*44c0*/  SHF.R.S32.HI R22, RZ, 0x1f, R23 ;  /* 0x0000001fff167819 */ /* 0x000fe20000011417 */
[----:B------:R-:W-:Y:S01]  /*44d0*/  HADD2.F32 R28, -RZ, R35.H1_H1 ;  /* 0x30000023ff1c7230 */ /* 0x000fe20000004100 */
[----:B------:R-:W-:Y:S01]  /*44e0*/  ISETP.GE.AND.EX P0, PT, R16, UR15, PT, P0 ;  /* 0x0000000f10007c0c */ /* 0x000fe2000bf06300 */
[----:B------:R-:W-:Y:S01]  /*44f0*/  HADD2.F32 R17, -RZ, R53.H0_H0 ;  /* 0x20000035ff117230 */ /* 0x000fe20000004100 */
[----:B------:R-:W-:Y:S01]  /*4500*/  ISETP.GE.AND.EX P1, PT, R22, UR15, PT, P1 ;  /* 0x0000000f16007c0c */ /* 0x000fe2000bf26310 */
[----:B------:R-:W-:Y:S01]  /*4510*/  FFMA.FTZ R19, R20, R27, R21 ;  /* 0x0000001b14137223 */ /* 0x000fe20000010015 */
[----:B------:R-:W-:Y:S01]  /*4520*/  FMUL.FTZ R18, R18, UR10 ;  /* 0x0000000a12127c20 */ /* 0x000fe20008410000 */
[----:B------:R-:W-:Y:S10]  /*4530*/  BRA.U !UP0, `(.L_x_603) ;  /* 0x0000000108487547 */ /* 0x000ff4000b800000 */
        /* <DEDUP_REMOVED lines=18> */
.L_x_603:
[----:B------:R-:W-:Y:S01]  /*4660*/  FFMA.FTZ R18, R20, R18, R21 ;  /* 0x0000001214127223 */ /* 0x000fe20000010015 */
[----:B------:R-:W-:Y:S01]  /*4670*/  BSSY.RECONVERGENT B0, `(.L_x_604) ;  /* 0x0000014000007945 */ /* 0x000fe20003800200 */
[----:B------:R-:W-:Y:S01]  /*4680*/  FFMA.FTZ R19, R14, R26, -R19 ;  /* 0x0000001a0e137223 */ /* 0x000fe20000010813 */
[----:B------:R-:W-:Y:S02]  /*4690*/  HADD2.F32 R53, -RZ, R53.H1_H1 ;  /* 0x30000035ff357230 */ /* 0x000fe40000004100 */
[----:B------:R-:W-:Y:S01]  /*46a0*/  FADD.FTZ R26, R17, -UR13 ;  /* 0x8000000d111a7e21 */ /* 0x000fe20008010000 */
[----:B------:R-:W-:Y:S01]  /*46b0*/  FFMA.FTZ R18, R15, R28, -R18 ;  /* 0x0000001c0f127223 */ /* 0x000fe20000010812 */
[----:B------:R-:W-:Y:S06]  /*46c0*/  @P0 BRA `(.L_x_605) ;  /* 0x0000000000380947 */ /* 0x000fec0003800000 */
[----:B------:R-:W1:Y:S01]  /*46d0*/  LDCU.64 UR6, c[0x0][0x3f8] ;  /* 0x00007f00ff0677ac */ /* 0x000e620008000a00 */
[----:B------:R-:W-:Y:S01]  /*46e0*/  MOV R17, R67 ;  /* 0x0000004300117202 */ /* 0x000fe20000000f00 */
[----:B------:R-:W2:Y:S01]  /*46f0*/  LDCU.64 UR16, c[0x0][0x380] ;  /* 0x00007000ff1077ac */ /* 0x000ea20008000a00 */
[----:B-1----:R-:W-:Y:S01]  /*4700*/  IMAD R24, R16, UR6, RZ ;  /* 0x0000000610187c24 */ /* 0x002fe2000f8e02ff */
[----:B------:R-:W-:-:S03]  /*4710*/  MOV R16, R64 ;  /* 0x0000004000107202 */ /* 0x000fc60000000f00 */
[C---:B------:R-:W-:Y:S02]  /*4720*/  IMAD R27, R25.reuse, UR7, R24 ;  /* 0x00000007191b7c24 */ /* 0x040fe4000f8e0218 */
[----:B------:R-:W-:Y:S01]  /*4730*/  FMUL.FTZ R24, R18, UR10 ;  /* 0x0000000a12187c20 */ /* 0x000fe20008410000 */
[----:B------:R-:W-:-:S04]  /*4740*/  IMAD.WIDE.U32 R16, R25, UR6, R16 ;  /* 0x0000000619107c25 */ /* 0x000fc8000f8e0010 */
[----:B------:R-:W-:Y:S01]  /*4750*/  FMUL.FTZ R25, R19, UR10 ;  /* 0x0000000a13197c20 */ /* 0x000fe20008410000 */
[----:B--2---:R-:W-:Y:S02]  /*4760*/  LEA R18, P0, R16, UR16, 0x1 ;  /* 0x0000001010127c11 */ /* 0x004fe4000f8008ff */
[----:B------:R-:W-:Y:S02]  /*4770*/  IADD3 R27, PT, PT, R17, R27, RZ ;  /* 0x0000001b111b7210 */ /* 0x000fe40007ffe0ff */
[----:B------:R-:W-:Y:S02]  /*4780*/  F2FP.F16.F32.PACK_AB R17, R24, R25 ;  /* 0x000000191811723e */ /* 0x000fe400000000ff */
[----:B------:R-:W-:-:S05]  /*4790*/  LEA.HI.X R19, R16, UR17, R27, 0x1, P0 ;  /* 0x0000001110137c11 */ /* 0x000fca00080f0c1b */
[----:B------:R1:W-:Y:S02]  /*47a0*/  STG.E desc[UR8][R18.64], R17 ;  /* 0x0000001112007986 */ /* 0x0003e4000c101908 */
.L_x_605:
[----:B------:R-:W-:Y:S05]  /*47b0*/  BSYNC.RECONVERGENT B0 ;  /* 0x0000000000007941 */ /* 0x000fea0003800200 */
.L_x_604:
[----:B-1----:R-:W-:Y:S01]  /*47c0*/  FMUL.FTZ R19, R26, UR10 ;  /* 0x0000000a1a137c20 */ /* 0x002fe20008410000 */
[----:B------:R-:W-:Y:S01]  /*47d0*/  FADD.FTZ R53, R53, -UR13 ;  /* 0x8000000d35357e21 */ /* 0x000fe20008010000 */
[--C-:B------:R-:W-:Y:S02]  /*47e0*/  HADD2.F32 R17, -RZ, R54.reuse.H0_H0 ;  /* 0x20000036ff117230 */ /* 0x100fe40000004100 */
[----:B------:R-:W-:Y:S02]  /*47f0*/  HADD2.F32 R54, -RZ, R54.H1_H1 ;  /* 0x30000036ff367230 */ /* 0x000fe40000004100 */
[----:B0-----:R-:W-:Y:S01]  /*4800*/  FFMA.FTZ R33, R20, R19, R21 ;  /* 0x0000001314217223 */ /* 0x001fe20000010015 */
[----:B------:R-:W-:Y:S01]  /*4810*/  FMUL.FTZ R28, R53, UR10 ;  /* 0x0000000a351c7c20 */ /* 0x000fe20008410000 */
        /* <DEDUP_REMOVED lines=19> */
.L_x_606:
[----:B------:R-:W-:Y:S01]  /*4950*/  FFMA.FTZ R16, R20, R28, R21 ;  /* 0x0000001c14107223 */ /* 0x000fe20000010015 */
[----:B------:R-:W-:Y:S01]  /*4960*/  BSSY.RECONVERGENT B0, `(.L_x_607) ;  /* 0x0000014000007945 */ /* 0x000fe20003800200 */
[--C-:B------:R-:W-:Y:S02]  /*4970*/  HADD2.F32 R24, -RZ, R34.reuse.H0_H0 ;  /* 0x20000022ff187230 */ /* 0x100fe40000004100 */
[----:B------:R-:W-:Y:S01]  /*4980*/  FFMA.FTZ R33, R14, R17, -R33 ;  /* 0x000000110e217223 */ /* 0x000fe20000010821 */
[----:B------:R-:W-:Y:S02]  /*4990*/  HADD2.F32 R34, -RZ, R34.H1_H1 ;  /* 0x30000022ff227230 */ /* 0x000fe40000004100 */
[----:B------:R-:W-:Y:S01]  /*49a0*/  FFMA.FTZ R54, R15, R54, -R16 ;  /* 0x000000360f367223 */ /* 0x000fe20000010810 */
[----:B------:R-:W-:Y:S06]  /*49b0*/  @P1 BRA `(.L_x_608) ;  /* 0x0000000000381947 */ /* 0x000fec0003800000 */
[----:B------:R-:W0:Y:S01]  /*49c0*/  LDCU.64 UR6, c[0x0][0x3f8] ;  /* 0x00007f00ff0677ac */ /* 0x000e220008000a00 */
[----:B------:R-:W-:Y:S01]  /*49d0*/  MOV R16, R64 ;  /* 0x0000004000107202 */ /* 0x000fe20000000f00 */
[----:B------:R-:W-:Y:S01]  /*49e0*/  FMUL.FTZ R33, R33, UR10 ;  /* 0x0000000a21217c20 */ /* 0x000fe20008410000 */
[----:B------:R-:W-:Y:S01]  /*49f0*/  MOV R17, R67 ;  /* 0x0000004300117202 */ /* 0x000fe20000000f00 */
[----:B------:R-:W1:Y:S01]  /*4a00*/  LDCU.64 UR16, c[0x0][0x380] ;  /* 0x00007000ff1077ac */ /* 0x000e620008000a00 */
[----:B0-----:R-:W-:Y:S02]  /*4a10*/  IMAD R22, R22, UR6, RZ ;  /* 0x0000000616167c24 */ /* 0x001fe4000f8e02ff */
[----:B------:R-:W-:-:S04]  /*4a20*/  IMAD.WIDE.U32 R16, R23, UR6, R16 ;  /* 0x0000000617107c25 */ /* 0x000fc8000f8e0010 */
[----:B------:R-:W-:Y:S02]  /*4a30*/  IMAD R23, R23, UR7, R22 ;  /* 0x0000000717177c24 */ /* 0x000fe4000f8e0216 */
[----:B------:R-:W-:Y:S01]  /*4a40*/  FMUL.FTZ R22, R54, UR10 ;  /* 0x0000000a36167c20 */ /* 0x000fe20008410000 */
[----:B-1----:R-:W-:Y:S02]  /*4a50*/  LEA R18, P0, R16, UR16, 0x1 ;  /* 0x0000001010127c11 */ /* 0x002fe4000f8008ff */
[----:B------:R-:W-:Y:S02]  /*4a60*/  IADD3 R23, PT, PT, R17, R23, RZ ;  /* 0x0000001711177210 */ /* 0x000fe40007ffe0ff */
[----:B------:R-:W-:Y:S02]  /*4a70*/  F2FP.F16.F32.PACK_AB R17, R22, R33 ;  /* 0x000000211611723e */ /* 0x000fe400000000ff */
[----:B------:R-:W-:-:S05]  /*4a80*/  LEA.HI.X R19, R16, UR17, R23, 0x1, P0 ;  /* 0x0000001110137c11 */ /* 0x000fca00080f0c17 */
[----:B------:R0:W-:Y:S02]  /*4a90*/  STG.E desc[UR8][R18.64], R17 ;  /* 0x0000001112007986 */ /* 0x0001e4000c101908 */
.L_x_608:
[----:B------:R-:W-:Y:S05]  /*4aa0*/  BSYNC.RECONVERGENT B0 ;  /* 0x0000000000007941 */ /* 0x000fea0003800200 */
.L_x_607:
[----:B0-----:R-:W-:Y:S02]  /*4ab0*/  HADD2.F32 R17, -RZ, R55.H0_H0 ;  /* 0x20000037ff117230 */ /* 0x001fe40000004100 */
[----:B------:R-:W-:Y:S01]  /*4ac0*/  FADD.FTZ R34, R34, -UR13 ;  /* 0x8000000d22227e21 */ /* 0x000fe20008010000 */
[----:B------:R-:W-:Y:S02]  /*4ad0*/  HADD2.F32 R18, -RZ, R57.H0_H0 ;  /* 0x20000039ff127230 */ /* 0x000fe40000004100 */
[----:B------:R-:W-:Y:S01]  /*4ae0*/  FADD.FTZ R24, R24, -UR13 ;  /* 0x8000000d18187e21 */ /* 0x000fe20008010000 */
[----:B------:R-:W-:Y:S02]  /*4af0*/  HADD2.F32 R19, -RZ, R59.H0_H0 ;  /* 0x2000003bff137230 */ /* 0x000fe40000004100 */
[----:B------:R-:W-:Y:S01]  /*4b00*/  FADD.FTZ R17, R17, -UR13 ;  /* 0x8000000d11117e21 */ /* 0x000fe20008010000 */
[----:B------:R-:W-:Y:S02]  /*4b10*/  HADD2.F32 R55, -RZ, R55.H1_H1 ;  /* 0x30000037ff377230 */ /* 0x000fe40000004100 */
[----:B------:R-:W-:Y:S01]  /*4b20*/  FADD.FTZ R18, R18, -UR13 ;  /* 0x8000000d12127e21 */ /* 0x000fe20008010000 */
[----:B------:R-:W-:-:S02]  /*4b30*/  HADD2.F32 R57, -RZ, R57.H1_H1 ;  /* 0x30000039ff397230 */ /* 0x000fc40000004100 */
[----:B------:R-:W-:Y:S01]  /*4b40*/  FADD.FTZ R19, R19, -UR13 ;  /* 0x8000000d13137e21 */ /* 0x000fe20008010000 */
[----:B------:R-:W-:Y:S02]  /*4b50*/  HADD2.F32 R59, -RZ, R59.H1_H1 ;  /* 0x3000003bff3b7230 */ /* 0x000fe40000004100 */
[----:B------:R-:W-:Y:S01]  /*4b60*/  FADD.FTZ R55, R55, -UR13 ;  /* 0x8000000d37377e21 */ /* 0x000fe20008010000 */
[--C-:B------:R-:W-:Y:S02]  /*4b70*/  HADD2.F32 R22, -RZ, R63.reuse.H0_H0 ;  /* 0x2000003fff167230 */ /* 0x100fe40000004100 */
[----:B------:R-:W-:Y:S01]  /*4b80*/  FADD.FTZ R30, R57, -UR13 ;  /* 0x8000000d391e7e21 */ /* 0x000fe20008010000 */
[----:B------:R-:W-:Y:S02]  /*4b90*/  HADD2.F32 R63, -RZ, R63.H1_H1 ;  /* 0x3000003fff3f7230 */ /* 0x000fe40000004100 */
[----:B------:R-:W-:Y:S01]  /*4ba0*/  FADD.FTZ R26, R59, -UR13 ;  /* 0x8000000d3b1a7e21 */ /* 0x000fe20008010000 */
[----:B------:R-:W-:Y:S01]  /*4bb0*/  FMUL.FTZ R38, R34, UR10 ;  /* 0x0000000a22267c20 */ /* 0x000fe20008410000 */
[----:B------:R-:W-:Y:S01]  /*4bc0*/  FADD.FTZ R22, R22, -UR13 ;  /* 0x8000000d16167e21 */ /* 0x000fe20008010000 */
[----:B------:R-:W-:Y:S01]  /*4bd0*/  FMUL.FTZ R37, R24, UR10 ;  /* 0x0000000a18257c20 */ /* 0x000fe20008410000 */
[----:B------:R-:W-:Y:S01]  /*4be0*/  FADD.FTZ R63, R63, -UR13 ;  /* 0x8000000d3f3f7e21 */ /* 0x000fe20008010000 */
[----:B------:R-:W-:Y:S01]  /*4bf0*/  FMUL.FTZ R33, R17, UR10 ;  /* 0x0000000a11217c20 */ /* 0x000fe20008410000 */
[----:B------:R-:W-:Y:S01]  /*4c00*/  FMUL.FTZ R34, R55, UR10 ;  /* 0x0000000a37227c20 */ /* 0x000fe20008410000 */
[----:B------:R-:W-:Y:S01]  /*4c10*/  FMUL.FTZ R29, R18, UR10 ;  /* 0x0000000a121d7c20 */ /* 0x000fe20008410000 */
[----:B------:R-:W-:Y:S01]  /*4c20*/  FMUL.FTZ R30, R30, UR10 ;  /* 0x0000000a1e1e7c20 */ /* 0x000fe20008410000 */
[----:B------:R-:W-:Y:S01]  /*4c30*/  FMUL.FTZ R25, R19, UR10 ;  /* 0x0000000a13197c20 */ /* 0x000fe20008410000 */
[----:B------:R-:W-:Y:S01]  /*4c40*/  FMUL.FTZ R26, R26, UR10 ;  /* 0x0000000a1a1a7c20 */ /* 0x000fe20008410000 */
[----:B------:R-:W-:Y:S01]  /*4c50*/  FMUL.FTZ R22, R22, UR10 ;  /* 0x0000000a16167c20 */ /* 0x000fe20008410000 */
[----:B------:R-:W-:Y:S01]  /*4c60*/  SHF.R.S32.HI R16, RZ, 0x1f, R46 ;  /* 0x0000001fff107819 */ /* 0x000fe2000001142e */
[----:B------:R-:W-:Y:S01]  /*4c70*/  FMUL.FTZ R24, R63, UR10 ;  /* 0x0000000a3f187c20 */ /* 0x000fe20008410000 */
        /* <DEDUP_REMOVED lines=12> */
[--C-:B------:R-:W-:Y:S01]  /*4d40*/  FFMA.FTZ R23, R20, R22, R21.reuse ;  /* 0x0000001614177223 */ /* 0x100fe20000010015 */
[--C-:B------:R-:W-:Y:S01]  /*4d50*/  HADD2.F32 R19, -RZ, R11.reuse.H0_H0 ;  /* 0x2000000bff137230 */ /* 0x100fe20000004100 */
[----:B------:R-:W-:Y:S01]  /*4d60*/  ISETP.GE.U32.AND P0, PT, R42, UR14, PT ;  /* 0x0000000e2a007c0c */ /* 0x000fe2000bf06070 */
[----:B------:R-:W-:Y:S01]  /*4d70*/  FFMA.FTZ R20, R20, R24, R21 ;  /* 0x0000001814147223 */ /* 0x000fe20000010015 */
[----:B------:R-:W-:Y:S01]  /*4d80*/  ISETP.GE.AND.EX P1, PT, R16, UR15, PT, P1 ;  /* 0x0000000f10007c0c */ /* 0x000fe2000bf26310 */
[----:B------:R-:W-:Y:S01]  /*4d90*/  HADD2.F32 R11, -RZ, R11.H1_H1 ;  /* 0x3000000bff0b7230 */ /* 0x000fe20000004100 */
[----:B------:R-:W-:-:S02]  /*4da0*/  ISETP.GE.AND.EX P3, PT, R5, UR15, PT, P3 ;  /* 0x0000000f05007c0c */ /* 0x000fc4000bf66330 */
[----:B------:R-:W-:Y:S02]  /*4db0*/  ISETP.GE.AND.EX P4, PT, R4, UR15, PT, P4 ;  /* 0x0000000f04007c0c */ /* 0x000fe4000bf86340 */
[----:B------:R-:W-:Y:S01]  /*4dc0*/  ISETP.GE.AND.EX P2, PT, R3, UR15, PT, P2 ;  /* 0x0000000f03007c0c */ /* 0x000fe2000bf46320 */
[----:B------:R-:W-:-:S12]  /*4dd0*/  BRA.U !UP0, `(.L_x_609) ;  /* 0x0000000108487547 */ /* 0x000fd8000b800000 */
        /* <DEDUP_REMOVED lines=11> */
[----:B------:R-:W-:Y:S01]  /*4e90*/  FMUL.FTZ R19, R19, R38 ;  /* 0x0000002613137220 */ /* 0x000fe20000410000 */
[----:B-1----:R-:W-:Y:S01]  /*4ea0*/  FADD.FTZ R59, -R68, 1 ;  /* 0x3f800000443b7421 */ /* 0x002fe20000010100 */
[----:B------:R-:W-:Y:S01]  /*4eb0*/  FMUL.FTZ R11, R11, R68 ;  /* 0x000000440b0b7220 */ /* 0x000fe20000410000 */
[----:B------:R-:W-:Y:S02]  /*4ec0*/  FFMA.FTZ R68, R21, R57, 1 ;  /* 0x3f80000015447423 */ /* 0x000fe40000010039 */
[----:B------:R-:W-:Y:S02]  /*4ed0*/  FFMA.FTZ R59, R37, R59, 1 ;  /* 0x3f800000253b7423 */ /* 0x000fe4000001003b */
[----:B------:R-:W-:Y:S02]  /*4ee0*/  FMUL.FTZ R19, R19, R68 ;  /* 0x0000004413137220 */ /* 0x000fe40000410000 */
[----:B------:R-:W-:-:S07]  /*4ef0*/  FMUL.FTZ R11, R11, R59 ;  /* 0x0000003b0b0b7220 */ /* 0x000fce0000410000 */
.L_x_609:
[----:B------:R-:W-:Y:S01]  /*4f00*/  BSSY.RECONVERGENT B0, `(.L_x_610) ;  /* 0x0000012000007945 */ /* 0x000fe20003800200 */
[----:B------:R-:W-:Y:S01]  /*4f10*/  FFMA.FTZ R19, R14, R19, -R17 ;  /* 0x000000130e137223 */ /* 0x000fe20000010811 */
[----:B------:R-:W-:Y:S02]  /*4f20*/  FFMA.FTZ R11, R15, R11, -R18 ;  /* 0x0000000b0f0b7223 */ /* 0x000fe40000010812 */
[----:B------:R-:W-:Y:S05]  /*4f30*/  @P1 BRA `(.L_x_611) ;  /* 0x0000000000381947 */ /* 0x000fea0003800000 */
[----:B------:R-:W0:Y:S01]  /*4f40*/  LDCU.64 UR6, c[0x0][0x3f8] ;  /* 0x00007f00ff0677ac */ /* 0x000e220008000a00 */
[----:B------:R-:W-:Y:S01]  /*4f50*/  MOV R17, R67 ;  /* 0x0000004300117202 */ /* 0x000fe20000000f00 */
[----:B------:R-:W-:Y:S01]  /*4f60*/  FMUL.FTZ R38, R19, UR10 ;  /* 0x0000000a13267c20 */ /* 0x000fe20008410000 */
[----:B------:R-:W-:Y:S01]  /*4f70*/  FMUL.FTZ R11, R11, UR10 ;  /* 0x0000000a0b0b7c20 */ /* 0x000fe20008410000 */
[----:B------:R-:W1:Y:S04]  /*4f80*/  LDCU.64 UR16, c[0x0][0x380] ;  /* 0x00007000ff1077ac */ /* 0x000e680008000a00 */
[----:B------:R-:W-:Y:S01]  /*4f90*/  F2FP.F16.F32.PACK_AB R11, R11, R38 ;  /* 0x000000260b0b723e */ /* 0x000fe200000000ff */
[----:B0-----:R-:W-:Y:S01]  /*4fa0*/  IMAD R21, R16, UR6, RZ ;  /* 0x0000000610157c24 */ /* 0x001fe2000f8e02ff */
[----:B------:R-:W-:-:S03]  /*4fb0*/  MOV R16, R64 ;  /* 0x0000004000107202 */ /* 0x000fc60000000f00 */
[C---:B------:R-:W-:Y:S02]  /*4fc0*/  IMAD R21, R46.reuse, UR7, R21 ;  /* 0x000000072e157c24 */ /* 0x040fe4000f8e0215 */
[----:B------:R-:W-:-:S03]  /*4fd0*/  IMAD.WIDE.U32 R16, R46, UR6, R16 ;  /* 0x000000062e107c25 */ /* 0x000fc6000f8e0010 */
[----:B-1----:R-:W-:Y:S02]  /*4fe0*/  LEA R18, P1, R16, UR16, 0x1 ;  /* 0x0000001010127c11 */ /* 0x002fe4000f8208ff */
[----:B------:R-:W-:-:S04]  /*4ff0*/  IADD3 R21, PT, PT, R17, R21, RZ ;  /* 0x0000001511157210 */ /* 0x000fc80007ffe0ff */
[----:B------:R-:W-:-:S05]  /*5000*/  LEA.HI.X R19, R16, UR17, R21, 0x1, P1 ;  /* 0x0000001110137c11 */ /* 0x000fca00088f0c15 */
[----:B------:R0:W-:Y:S02]  /*5010*/  STG.E desc[UR8][R18.64], R11 ;  /* 0x0000000b12007986 */ /* 0x0001e4000c101908 */
.L_x_611:
[----:B------:R-:W-:Y:S05]  /*5020*/  BSYNC.RECONVERGENT B0 ;  /* 0x0000000000007941 */ /* 0x000fea0003800200 */
.L_x_610:
[--C-:B0-----:R-:W-:Y:S02]  /*5030*/  HADD2.F32 R11, -RZ, R56.reuse.H0_H0 ;  /* 0x20000038ff0b7230 */ /* 0x101fe40000004100 */
[----:B------:R-:W-:Y:S01]  /*5040*/  HADD2.F32 R56, -RZ, R56.H1_H1 ;  /* 0x30000038ff387230 */ /* 0x000fe20000004100 */
        /* <DEDUP_REMOVED lines=19> */
.L_x_612:
[----:B------:R-:W-:Y:S01]  /*5180*/  BSSY.RECONVERGENT B0, `(.L_x_613) ;  /* 0x0000012000007945 */ /* 0x000fe20003800200 */
[----:B------:R-:W-:Y:S01]  /*5190*/  FFMA.FTZ R35, R14, R11, -R35 ;  /* 0x0000000b0e237223 */ /* 0x000fe20000010823 */
[----:B------:R-:W-:Y:S02]  /*51a0*/  FFMA.FTZ R11, R15, R56, -R36 ;  /* 0x000000380f0b7223 */ /* 0x000fe40000010824 */
[----:B------:R-:W-:Y:S05]  /*51b0*/  @P3 BRA `(.L_x_614) ;  /* 0x0000000000383947 */ /* 0x000fea0003800000 */
[----:B------:R-:W0:Y:S01]  /*51c0*/  LDCU.64 UR6, c[0x0][0x3f8] ;  /* 0x00007f00ff0677ac */ /* 0x000e220008000a00 */
[----:B------:R-:W-:Y:S01]  /*51d0*/  MOV R16, R64 ;  /* 0x0000004000107202 */ /* 0x000fe20000000f00 */
[----:B------:R-:W-:Y:S01]  /*51e0*/  FMUL.FTZ R34, R35, UR10 ;  /* 0x0000000a23227c20 */ /* 0x000fe20008410000 */
[----:B------:R-:W-:Y:S01]  /*51f0*/  MOV R17, R67 ;  /* 0x0000004300117202 */ /* 0x000fe20000000f00 */
[----:B------:R-:W1:Y:S01]  /*5200*/  LDCU.64 UR16, c[0x0][0x380] ;  /* 0x00007000ff1077ac */ /* 0x000e620008000a00 */
[----:B------:R-:W-:-:S05]  /*5210*/  FMUL.FTZ R11, R11, UR10 ;  /* 0x0000000a0b0b7c20 */ /* 0x000fca0008410000 */
[----:B------:R-:W-:Y:S01]  /*5220*/  F2FP.F16.F32.PACK_AB R11, R11, R34 ;  /* 0x000000220b0b723e */ /* 0x000fe200000000ff */
[----:B0-----:R-:W-:Y:S02]  /*5230*/  IMAD R18, R5, UR6, RZ ;  /* 0x0000000605127c24 */ /* 0x001fe4000f8e02ff */
[----:B------:R-:W-:-:S04]  /*5240*/  IMAD.WIDE.U32 R16, R45, UR6, R16 ;  /* 0x000000062d107c25 */ /* 0x000fc8000f8e0010 */
[----:B------:R-:W-:Y:S01]  /*5250*/  IMAD R19, R45, UR7, R18 ;  /* 0x000000072d137c24 */ /* 0x000fe2000f8e0212 */
[----:B-1----:R-:W-:-:S04]  /*5260*/  LEA R18, P1, R16, UR16, 0x1 ;  /* 0x0000001010127c11 */ /* 0x002fc8000f8208ff */
[----:B------:R-:W-:-:S04]  /*5270*/  IADD3 R19, PT, PT, R17, R19, RZ ;  /* 0x0000001311137210 */ /* 0x000fc80007ffe0ff */
[----:B------:R-:W-:-:S05]  /*5280*/  LEA.HI.X R19, R16, UR17, R19, 0x1, P1 ;  /* 0x0000001110137c11 */ /* 0x000fca00088f0c13 */
[----:B------:R0:W-:Y:S02]  /*5290*/  STG.E desc[UR8][R18.64], R11 ;  /* 0x0000000b12007986 */ /* 0x0001e4000c101908 */
.L_x_614:
[----:B------:R-:W-:Y:S05]  /*52a0*/  BSYNC.RECONVERGENT B0 ;  /* 0x0000000000007941 */ /* 0x000fea0003800200 */
.L_x_613:
        /* <DEDUP_REMOVED lines=21> */
.L_x_615:
        /* <DEDUP_REMOVED lines=18> */
.L_x_617:
[----:B------:R-:W-:Y:S05]  /*5520*/  BSYNC.RECONVERGENT B0 ;  /* 0x0000000000007941 */ /* 0x000fea0003800200 */
.L_x_616:
        /* <DEDUP_REMOVED lines=21> */
.L_x_618:
        /* <DEDUP_REMOVED lines=18> */
.L_x_620:
[----:B------:R-:W-:Y:S05]  /*57a0*/  BSYNC.RECONVERGENT B0 ;  /* 0x0000000000007941 */ /* 0x000fea0003800200 */
.L_x_619:
        /* <DEDUP_REMOVED lines=21> */
.L_x_621:
[----:B------:R-:W-:Y:S01]  /*5900*/  ISETP.GE.AND.EX P0, PT, R2, UR15, PT, P0 ;  /* 0x0000000f02007c0c */ /* 0x000fe2000bf06300 */
[----:B------:R-:W-:Y:S01]  /*5910*/  FFMA.FTZ R23, R14, R11, -R23 ;  /* 0x0000000b0e177223 */ /* 0x000fe20000010817 */
[----:B------:R-:W-:Y:S01]  /*5920*/  FFMA.FTZ R20, R15, R62, -R20 ;  /* 0x0000003e0f147223 */ /* 0x000fe20000010814 */
[----:B------:R-:W-:Y:S02]  /*5930*/  BSSY.RECONVERGENT B0, `(.L_x_622) ;  /* 0x000000f000007945 */ /* 0x000fe40003800200 */
[----:B------:R-:W-:Y:S01]  /*5940*/  FMUL.FTZ R11, R23, UR10 ;  /* 0x0000000a170b7c20 */ /* 0x000fe20008410000 */
[----:B------:R-:W-:-:S07]  /*5950*/  FMUL.FTZ R20, R20, UR10 ;  /* 0x0000000a14147c20 */ /* 0x000fce0008410000 */
[----:B------:R-:W-:Y:S05]  /*5960*/  @P0 BRA `(.L_x_623) ;  /* 0x00000000002c0947 */ /* 0x000fea0003800000 */
[----:B------:R-:W0:Y:S01]  /*5970*/  LDCU.64 UR6, c[0x0][0x3f8] ;  /* 0x00007f00ff0677ac */ /* 0x000e220008000a00 */
[----:B------:R-:W-:Y:S02]  /*5980*/  MOV R65, R67 ;  /* 0x0000004300417202 */ /* 0x000fe40000000f00 */
[----:B------:R-:W-:Y:S01]  /*5990*/  F2FP.F16.F32.PACK_AB R11, R20, R11 ;  /* 0x0000000b140b723e */ /* 0x000fe200000000ff */
        /* <DEDUP_REMOVED lines=8> */
.L_x_623:
[----:B------:R-:W-:Y:S05]  /*5a20*/  BSYNC.RECONVERGENT B0 ;  /* 0x0000000000007941 */ /* 0x000fea0003800200 */
.L_x_622:
[----:B------:R-:W-:Y:S02]  /*5a30*/  IADD3 R39, PT, PT, R8, R39, RZ ;  /* 0x0000002708277210 */ /* 0x000fe40007ffe0ff */
[----:B------:R-:W-:Y:S02]  /*5a40*/  IADD3 R40, PT, PT, R40, 0x1, RZ ;  /* 0x0000000128287810 */ /* 0x000fe40007ffe0ff */
[----:B------:R-:W-:-:S13]  /*5a50*/  ISETP.GE.AND P0, PT, R39, UR4, PT ;  /* 0x0000000427007c0c */ /* 0x000fda000bf06270 */
[----:B------:R-:W-:Y:S05]  /*5a60*/  @!P0 BRA `(.L_x_624) ;  /* 0xffffffa800348947 */ /* 0x000fea000383ffff */
.L_x_583:
[----:B------:R-:W1:Y:S01]  /*5a70*/  LDC R4, c[0x0][0x370] ;  /* 0x0000dc00ff047b82 */ /* 0x000e620000000800 */
[----:B------:R-:W-:Y:S01]  /*5a80*/  ISETP.NE.AND P2, PT, R9, RZ, PT ;  /* 0x000000ff0900720c */ /* 0x000fe20003f45270 */
[----:B------:R-:W-:Y:S06]  /*5a90*/  BSSY.RECONVERGENT B0, `(.L_x_625) ;  /* 0x0000011000007945 */ /* 0x000fec0003800200 */
[----:B------:R-:W2:Y:S08]  /*5aa0*/  LDC R7, c[0x0][0x374] ;  /* 0x0000dd00ff077b82 */ /* 0x000eb00000000800 */
[----:B------:R-:W3:Y:S01]  /*5ab0*/  LDC.64 R2, c[0x0][0x3c8] ;  /* 0x0000f200ff027b82 */ /* 0x000ee20000000a00 */
[----:B-1----:R-:W-:-:S02]  /*5ac0*/  ISETP.NE.AND P1, PT, R4, 0x1, PT ;  /* 0x000000010400780c */ /* 0x002fc40003f25270 */
[----:B------:R-:W-:Y:S02]  /*5ad0*/  IADD3 R6, PT, PT, R4, -0x1, RZ ;  /* 0xffffffff04067810 */ /* 0x000fe40007ffe0ff */
[C---:B--2---:R-:W-:Y:S02]  /*5ae0*/  IADD3 R5, PT, PT, R7.reuse, -0x1, RZ ;  /* 0xffffffff07057810 */ /* 0x044fe40007ffe0ff */
[----:B------:R-:W-:Y:S02]  /*5af0*/  SHF.L.U32 R0, R7, 0x1, RZ ;  /* 0x0000000107007819 */ /* 0x000fe400000006ff */
[----:B------:R-:W-:Y:S02]  /*5b00*/  ISETP.NE.AND P0, PT, R10, R5, PT ;  /* 0x000000050a00720c */ /* 0x000fe40003f05270 */
[----:B------:R-:W-:Y:S02]  /*5b10*/  SEL R5, R0, RZ, P1 ;  /* 0x000000ff00057207 */ /* 0x000fe40000800000 */
[----:B------:R-:W-:-:S03]  /*5b20*/  ISETP.NE.OR P0, PT, R6, UR11, P0 ;  /* 0x0000000b06007c0c */ /* 0x000fc60008705670 */
[----:B---3--:R-:W-:Y:S01]  /*5b30*/  IMAD.WIDE.U32 R2, R5, 0x4, R2 ;  /* 0x0000000405027825 */ /* 0x008fe200078e0002 */
[----:B------:R-:W-:Y:S09]  /*5b40*/  @P2 BRA `(.L_x_626) ;  /* 0x0000000000142947 */ /* 0x000ff20003800000 */
[----:B------:R-:W-:Y:S01]  /*5b50*/  HFMA2 R5, -RZ, RZ, 0, 5.9604644775390625e-08 ;  /* 0x00000001ff057431 */ /* 0x000fe200000001ff */
[----:B------:R-:W-:Y:S06]  /*5b60*/  MEMBAR.ALL.GPU ;  /* 0x0000000000007992 */ /* 0x000fec000000a000 */
[----:B------:R-:W-:-:S00]  /*5b70*/  ERRBAR ;  /* 0x00000000000079ab */ /* 0x000fc00000000000 */
[----:B------:R-:W-:Y:S06]  /*5b80*/  CGAERRBAR ;  /* 0x00000000000075ab */ /* 0x000fec0000000000 */
[----:B------:R1:W-:Y:S02]  /*5b90*/  REDG.E.ADD.S32.STRONG.GPU desc[UR8][R2.64], R5 ;  /* 0x000000050200798e */ /* 0x0003e4000c12e308 */
.L_x_626:
[----:B------:R-:W-:Y:S05]  /*5ba0*/  BSYNC.RECONVERGENT B0 ;  /* 0x0000000000007941 */ /* 0x000fea0003800200 */
.L_x_625:
[----:B------:R-:W-:Y:S05]  /*5bb0*/  @P0 EXIT ;  /* 0x000000000000094d */ /* 0x000fea0003800000 */
[----:B------:R-:W-:Y:S05]  /*5bc0*/  @P2 BRA `(.L_x_627) ;  /* 0x0000000000202947 */ /* 0x000fea0003800000 */
[----:B------:R-:W-:-:S05]  /*5bd0*/  IMAD R0, R4, R7, RZ ;  /* 0x0000000704007224 */ /* 0x000fca00078e02ff */
[----:B------:R-:W-:-:S13]  /*5be0*/  ISETP.NE.AND P0, PT, R0, -0x1, PT ;  /* 0xffffffff0000780c */ /* 0x000fda0003f05270 */
[----:B------:R-:W-:Y:S05]  /*5bf0*/  @!P0 BRA `(.L_x_627) ;  /* 0x0000000000148947 */ /* 0x000fea0003800000 */
.L_x_628:
[----:B-1----:R-:W2:Y:S04]  /*5c00*/  LDG.E.STRONG.GPU R5, desc[UR8][R2.64] ;  /* 0x0000000802057981 */ /* 0x002ea8000c1ef900 */
[----:B--2---:R-:W-:Y:S01]  /*5c10*/  CCTL.IVALL ;  /* 0x00000000ff00798f */ /* 0x004fe20002000000 */
[----:B------:R-:W-:Y:S05]  /*5c20*/  YIELD ;  /* 0x0000000000007946 */ /* 0x000fea0003800000 */
[----:B------:R-:W-:-:S13]  /*5c30*/  ISETP.NE.AND P0, PT, R5, R0, PT ;  /* 0x000000000500720c */ /* 0x000fda0003f05270 */
[----:B------:R-:W-:Y:S05]  /*5c40*/  @P0 BRA `(.L_x_628) ;  /* 0xfffffffc00ec0947 */ /* 0x000fea000383ffff */
.L_x_627:
[----:B------:R-:W-:Y:S05]  /*5c50*/  WARPSYNC.ALL ;  /* 0x0000000000007948 */ /* 0x000fea0003800000 */
[----:B------:R-:W2:Y:S08]  /*5c60*/  LDC.64 R6, c[0x0][0x3f8] ;  /* 0x0000fe00ff067b82 */ /* 0x000eb00000000a00 */
[----:B------:R-:W-:Y:S01]  /*5c70*/  BAR.SYNC.DEFER_BLOCKING 0x0 ;  /* 0x0000000000007b1d */ /* 0x000fe20000010000 */
[----:B--2---:R-:W-:-:S04]  /*5c80*/  LEA.HI R0, P0, R7, R6, RZ, 0x1 ;  /* 0x0000000607007211 */ /* 0x004fc800078108ff */
[----:B-1----:R-:W-:-:S04]  /*5c90*/  IADD3.X R3, PT, PT, RZ, R7, RZ, P0, !PT ;  /* 0x00000007ff037210 */ /* 0x002fc800007fe4ff */
        /* <DEDUP_REMOVED lines=18> */
[----:B0-----:R-:W-:-:S04]  /*5dc0*/  IADD3 R11, P0, P1, R2, -R8, -R9 ;  /* 0x80000008020b7210 */ /* 0x001fc8000791e809 */
        /* <DEDUP_REMOVED lines=9> */
[----:B------:R-:W-:Y:S01]  /*5e60*/  IMAD.WIDE.U32 R12, R6, 0x3, RZ ;  /* 0x00000003060c7825 */ /* 0x000fe200078e00ff */
[----:B------:R-:W-:-:S03]  /*5e70*/  LEA R11, R7, R7, 0x1 ;  /* 0x00000007070b7211 */ /* 0x000fc600078e08ff */
[----:B------:R-:W-:Y:S01]  /*5e80*/  IMAD.WIDE.U32.X R4, R17, 0x29cbc14e, R14, P0 ;  /* 0x29cbc14e11047825 */ /* 0x000fe200000e040e */
[----:B------:R-:W-:-:S04]  /*5e90*/  IADD3 R11, PT, PT, R13, R11, RZ ;  /* 0x0000000b0d0b7210 */ /* 0x000fc80007ffe0ff */
[----:B------:R-:W-:Y:S02]  /*5ea0*/  SHF.R.U64 R2, R4, 0x3, R5 ;  /* 0x0000000304027819 */ /* 0x000fe40000001205 */
[----:B------:R-:W-:Y:S02]  /*5eb0*/  LEA.HI R30, P2, R11, R12, RZ, 0x1 ;  /* 0x0000000c0b1e7211 */ /* 0x000fe400078508ff */
[----:B------:R-:W-:Y:S02]  /*5ec0*/  IADD3 R2, P0, PT, R2, R8, RZ ;  /* 0x0000000802027210 */ /* 0x000fe40007f1e0ff */
[----:B------:R-:W-:Y:S02]  /*5ed0*/  IADD3.X R11, PT, PT, RZ, R11, RZ, P2, !PT ;  /* 0x0000000bff0b7210 */ /* 0x000fe400017fe4ff */
[----:B------:R-:W-:Y:S02]  /*5ee0*/  LOP3.LUT R8, R2, 0x3, RZ, 0xc0, !PT ;  /* 0x0000000302087812 */ /* 0x000fe400078ec0ff */
[----:B------:R-:W-:-:S02]  /*5ef0*/  LEA.HI.X R4, R5, RZ, RZ, 0x1d, P0 ;  /* 0x000000ff05047211 */ /* 0x000fc400000fecff */
[----:B------:R-:W-:Y:S02]  /*5f00*/  ISETP.NE.U32.AND P1, PT, R8, 0x3, PT ;  /* 0x000000030800780c */ /* 0x000fe40003f25070 */
[----:B------:R-:W-:Y:S02]  /*5f10*/  ISETP.GE.U32.AND P0, PT, R2, 0x3, PT ;  /* 0x000000030200780c */ /* 0x000fe40003f06070 */
[----:B------:R-:W-:Y:S02]  /*5f20*/  ISETP.NE.AND.EX P1, PT, RZ, RZ, PT, P1 ;  /* 0x000000ffff00720c */ /* 0x000fe40003f25310 */
[----:B------:R-:W-:Y:S02]  /*5f30*/  ISETP.GE.U32.AND.EX P0, PT, R4, RZ, PT, P0 ;  /* 0x000000ff0400720c */ /* 0x000fe40003f06100 */
[--C-:B------:R-:W-:Y:S02]  /*5f40*/  SHF.R.S64 R30, R30, 0x1, R11.reuse ;  /* 0x000000011e1e7819 */ /* 0x100fe4000000100b */
[----:B------:R-:W-:-:S07]  /*5f50*/  SHF.R.S32.HI R35, RZ, 0x1, R11 ;  /* 0x00000001ff237819 */ /* 0x000fce000001140b */
        /* <DEDUP_REMOVED lines=27> */
.L_x_631:
        /* <DEDUP_REMOVED lines=29> */
.L_x_630:
[----:B------:R-:W-:Y:S05]  /*62e0*/  BSYNC.RECONVERGENT B0 ;  /* 0x0000000000007941 */ /* 0x000fea0003800200 */
.L_x_629:
        /* <DEDUP_REMOVED lines=10> */
.L_x_632:
[C---:B------:R-:W-:Y:S02]  /*6390*/  SHF.L.U32 R11, R9.reuse, 0x2, RZ ;  /* 0x00000002090b7819 */ /* 0x040fe400000006ff */
[----:B0---4-:R-:W-:Y:S02]  /*63a0*/  SHF.L.U64.HI R21, R9, 0x2, R10 ;  /* 0x0000000209157819 */ /* 0x011fe4000001020a */
        /* <DEDUP_REMOVED lines=17> */
[C---:B--2---:R-:W-:Y:S02]  /*64c0*/  IADD3 R20, P0, PT, R22.reuse, UR6, RZ ;  /* 0x0000000616147c10 */ /* 0x044fe4000ff1e0ff */
[----:B------:R-:W-:Y:S02]  /*64d0*/  LOP3.LUT R11, R21, 0x3, RZ, 0xc0, !PT ;  /* 0x00000003150b7812 */ /* 0x000fe400078ec0ff */
[----:B---3--:R-:W-:Y:S02]  /*64e0*/  IADD3 R22, P1, PT, R22, UR10, RZ ;  /* 0x0000000a16167c10 */ /* 0x008fe4000ff3e0ff */
[----:B------:R-:W-:Y:S02]  /*64f0*/  IADD3 R10, P2, PT, R10, UR4, RZ ;  /* 0x000000040a0a7c10 */ /* 0x000fe4000ff5e0ff */
[----:B------:R-:W-:-:S02]  /*6500*/  IADD3.X R21, PT, PT, R12, UR7, RZ, P0, !PT ;  /* 0x000000070c157c10 */ /* 0x000fc400087fe4ff */
[----:B------:R-:W-:Y:S02]  /*6510*/  IADD3.X R23, PT, PT, R12, UR11, RZ, P1, !PT ;  /* 0x0000000b0c177c10 */ /* 0x000fe40008ffe4ff */
[----:B------:R-:W-:Y:S02]  /*6520*/  IADD3.X R11, PT, PT, R11, UR5, RZ, P2, !PT ;  /* 0x000000050b0b7c10 */ /* 0x000fe400097fe4ff */
[C---:B-1----:R-:W-:Y:S02]  /*6530*/  IADD3 R14, P0, PT, R10.reuse, R5, RZ ;  /* 0x000000050a0e7210 */ /* 0x042fe40007f1e0ff */
[C---:B------:R-:W-:Y:S02]  /*6540*/  IADD3 R16, P1, PT, R10.reuse, R6, RZ ;  /* 0x000000060a107210 */ /* 0x040fe40007f3e0ff */
        /* <DEDUP_REMOVED lines=34> */
[----:B------:R1:W3:Y:S04]  /*6770*/  LDG.E R28, desc[UR8][R10.64+0x1260] ;  /* 0x001260080a1c7981 */ /* 0x0002e8000c1e1900 */
        /* <DEDUP_REMOVED lines=15> */
[----:B---3--:R4:W-:Y:S04]  /*6870*/  STG.E.64 desc[UR8][R20.64], R28 ;  /* 0x0000001c14007986 */ /* 0x0089e8000c101b08 */
[----:B--2---:R4:W-:Y:S07]  /*6880*/  STG.E.64 desc[UR8][R22.64], R30 ;  /* 0x0000001e16007986 */ /* 0x0049ee000c101b08 */
[----:B------:R-:W-:Y:S05]  /*6890*/  @P0 BRA `(.L_x_632) ;  /* 0xfffffff800bc0947 */ /* 0x000fea000383ffff */
[----:B------:R-:W-:Y:S05]  /*68a0*/  EXIT ;  /* 0x000000000000794d */ /* 0x000fea0003800000 */
.L_x_633:
        /* <DEDUP_REMOVED lines=13> */
.L_x_4748:


//--------------------- .text._Z35group_norm_nhwc_bwd_one_pass_kernelI11Fp16IOFp32WLi128ELi98ELi392EEv26Group_norm_nhwc_bwd_params --------------------------
	.section	.text._Z35group_norm_nhwc_bwd_one_pass_kernelI11Fp16IOFp32WLi128ELi98ELi392EEv26Group_norm_nhwc_bwd_params,"ax",@progbits
	.align	128
        .global         _Z35group_norm_nhwc_bwd_one_pass_kernelI11Fp16IOFp32WLi128ELi98ELi392EEv26Group_norm_nhwc_bwd_params
        .type           _Z35group_norm_nhwc_bwd_one_pass_kernelI11Fp16IOFp32WLi128ELi98ELi392EEv26Group_norm_nhwc_bwd_params,@function
        .size           _Z35group_norm_nhwc_bwd_one_pass_kernelI11Fp16IOFp32WLi128ELi98ELi392EEv26Group_norm_nhwc_bwd_params,(.L_x_4749 - _Z35group_norm_nhwc_bwd_one_pass_kernelI11Fp16IOFp32WLi128ELi98ELi392EEv26Group_norm_nhwc_bwd_params)
        .other          _Z35group_norm_nhwc_bwd_one_pass_kernelI11Fp16IOFp32WLi128ELi98ELi392EEv26Group_norm_nhwc_bwd_params,@"STO_CUDA_ENTRY STV_DEFAULT"
_Z35group_norm_nhwc_bwd_one_pass_kernelI11Fp16IOFp32WLi128ELi98ELi392EEv26Group_norm_nhwc_bwd_params:
.text._Z35group_norm_nhwc_bwd_one_pass_kernelI11Fp16IOFp32WLi128ELi98ELi392EEv26Group_norm_nhwc_bwd_params:
        /* <DEDUP_REMOVED lines=9> */
[----:B------:R-:W-:Y:S01]  /*0090*/  UMOV UR4, URZ ;  /* 0x000000ff00047c82 */ /* 0x000fe20008000000 */
        /* <DEDUP_REMOVED lines=8> */
[----:B------:R-:W-:-:S04]  /*0120*/  IADD3 R50, PT, PT, R50, R3, RZ ;  /* 0x0000000332327210 */ /* 0x000fc80007ffe0ff */
[----:B------:R-:W-:-:S04]  /*0130*/  SHF.L.U32 R50, R50, 0x1, RZ ;  /* 0x0000000132327819 */ /* 0x000fc800000006ff */
[----:B-1----:R-:W-:-:S07]  /*0140*/  LOP3.LUT R54, R50, 0xffff, RZ, 0xc0, !PT ;  /* 0x0000ffff32367812 */ /* 0x002fce00078ec0ff */
.L_x_699:
[----:B0-----:R-:W0:Y:S01]  /*0150*/  LDC R8, c[0x0][0x410] ;  /* 0x00010400ff087b82 */ /* 0x001e220000000800 */
[----:B------:R-:W-:Y:S01]  /*0160*/  IABS R0, UR6 ;  /* 0x0000000600007c13 */ /* 0x000fe20008000000 */
[----:B------:R-:W1:Y:S01]  /*0170*/  LDCU UR5, c[0x0][0x41c] ;  /* 0x00008380ff0577ac */ /* 0x000e620008000800 */
[----:B------:R-:W-:Y:S02]  /*0180*/  ISETP.LE.AND P1, PT, RZ, UR6, PT ;  /* 0x00000006ff007c0c */ /* 0x000fe4000bf23270 */
[----:B------:R-:W-:Y:S01]  /*0190*/  CS2R R48, SRZ ;  /* 0x0000000000307805 */ /* 0x000fe2000001ff00 */
[----:B------:R-:W2:Y:S01]  /*01a0*/  LDCU.128 UR12, c[0x0][0x400] ;  /* 0x00008000ff0c77ac */ /* 0x000ea20008000c00 */
[----:B------:R-:W-:Y:S02]  /*01b0*/  CS2R R46, SRZ ;  /* 0x00000000002e7805 */ /* 0x000fe4000001ff00 */
[----:B------:R-:W-:Y:S02]  /*01c0*/  CS2R R44, SRZ ;  /* 0x00000000002c7805 */ /* 0x000fe4000001ff00 */
[----:B------:R-:W-:-:S02]  /*01d0*/  CS2R R42, SRZ ;  /* 0x00000000002a7805 */ /* 0x000fc4000001ff00 */
[----:B------:R-:W-:Y:S02]  /*01e0*/  CS2R R40, SRZ ;  /* 0x0000000000287805 */ /* 0x000fe4000001ff00 */
[----:B------:R-:W-:Y:S02]  /*01f0*/  CS2R R38, SRZ ;  /* 0x0000000000267805 */ /* 0x000fe4000001ff00 */
[----:B------:R-:W-:Y:S02]  /*0200*/  CS2R R36, SRZ ;  /* 0x0000000000247805 */ /* 0x000fe4000001ff00 */
[----:B------:R-:W-:Y:S01]  /*0210*/  CS2R R34, SRZ ;  /* 0x0000000000227805 */ /* 0x000fe2000001ff00 */
[----:B------:R-:W3:Y:S01]  /*0220*/  LDCU.64 UR8, c[0x0][0x3b8] ;  /* 0x00007700ff0877ac */ /* 0x000ee20008000a00 */
[----:B------:R-:W4:Y:S01]  /*0230*/  LDCU.U8 UR7, c[0x0][0x414] ;  /* 0x00008280ff0777ac */ /* 0x000f220008000000 */
[----:B0-----:R-:W-:Y:S02]  /*0240*/  IABS R6, R8 ;  /* 0x0000000800067213 */ /* 0x001fe40000000000 */
[----:B------:R-:W-:-:S02]  /*0250*/  LOP3.LUT R9, R8, UR6, RZ, 0x3c, !PT ;  /* 0x0000000608097c12 */ /* 0x000fc4000f8e3cff */
[----:B------:R-:W0:Y:S02]  /*0260*/  I2F.RP R3, R6 ;  /* 0x0000000600037306 */ /* 0x000e240000209400 */
[----:B------:R-:W-:-:S06]  /*0270*/  ISETP.GE.AND P2, PT, R9, RZ, PT ;  /* 0x000000ff0900720c */ /* 0x000fcc0003f46270 */
[----:B0-----:R-:W0:Y:S02]  /*0280*/  MUFU.RCP R3, R3 ;  /* 0x0000000300037308 */ /* 0x001e240000001000 */
[----:B0-----:R-:W-:-:S06]  /*0290*/  IADD3 R4, PT, PT, R3, 0xffffffe, RZ ;  /* 0x0ffffffe03047810 */ /* 0x001fcc0007ffe0ff */
[----:B------:R0:W1:Y:S02]  /*02a0*/  F2I.FTZ.U32.TRUNC.NTZ R5, R4 ;  /* 0x0000000400057305 */ /* 0x000064000021f000 */
[----:B0-----:R-:W-:Y:S01]  /*02b0*/  HFMA2 R4, -RZ, RZ, 0, 0 ;  /* 0x00000000ff047431 */ /* 0x001fe200000001ff */
[----:B-1----:R-:W-:-:S05]  /*02c0*/  IADD3 R7, PT, PT, RZ, -R5, RZ ;  /* 0x80000005ff077210 */ /* 0x002fca0007ffe0ff */
[----:B------:R-:W-:-:S04]  /*02d0*/  IMAD R7, R7, R6, RZ ;  /* 0x0000000607077224 */ /* 0x000fc800078e02ff */
[----:B------:R-:W-:Y:S01]  /*02e0*/  IMAD.HI.U32 R5, R5, R7, R4 ;  /* 0x0000000705057227 */ /* 0x000fe200078e0004 */
[----:B------:R-:W-:Y:S02]  /*02f0*/  MOV R7, R0 ;  /* 0x0000000000077202 */ /* 0x000fe40000000f00 */
[----:B------:R-:W0:Y:S03]  /*0300*/  S2R R0, SR_CTAID.X ;  /* 0x0000000000007919 */ /* 0x000e260000002500 */
[----:B------:R-:W-:-:S05]  /*0310*/  IMAD.HI.U32 R5, R5, R7, RZ ;  /* 0x0000000705057227 */ /* 0x000fca00078e00ff */
[----:B------:R-:W-:-:S05]  /*0320*/  IADD3 R3, PT, PT, -R5, RZ, RZ ;  /* 0x000000ff05037210 */ /* 0x000fca0007ffe1ff */
[----:B------:R-:W-:-:S05]  /*0330*/  IMAD R3, R6, R3, R7 ;  /* 0x0000000306037224 */ /* 0x000fca00078e0207 */
[----:B------:R-:W-:-:S13]  /*0340*/  ISETP.GT.U32.AND P4, PT, R6, R3, PT ;  /* 0x000000030600720c */ /* 0x000fda0003f84070 */
[-C--:B------:R-:W-:Y:S01]  /*0350*/  @!P4 IADD3 R3, PT, PT, R3, -R6.reuse, RZ ;  /* 0x800000060303c210 */ /* 0x080fe20007ffe0ff */
[----:B0-----:R-:W-:Y:S01]  /*0360*/  IMAD R19, R0, UR5, R51 ;  /* 0x0000000500137c24 */ /* 0x001fe2000f8e0233 */
        /* <DEDUP_REMOVED lines=8> */
[----:B------:R-:W-:Y:S02]  /*03f0*/  ISETP.NE.AND P4, PT, R8, RZ, PT ;  /* 0x000000ff0800720c */ /* 0x000fe40003f85270 */
[----:B------:R-:W-:Y:S02]  /*0400*/  LOP3.LUT R4, RZ, R8, RZ, 0x33, !PT ;  /* 0x00000008ff047212 */ /* 0x000fe400078e33ff */
[----:B------:R-:W-:-:S02]  /*0410*/  @!P1 IADD3 R3, PT, PT, -R3, RZ, RZ ;  /* 0x000000ff03039210 */ /* 0x000fc40007ffe1ff */
[----:B------:R-:W-:Y:S02]  /*0420*/  @P0 IADD3 R5, PT, PT, R5, 0x1, RZ ;  /* 0x0000000105050810 */ /* 0x000fe40007ffe0ff */
[----:B------:R-:W-:Y:S01]  /*0430*/  IADD3 R13, PT, PT, R19, 0x8, RZ ;  /* 0x00000008130d7810 */ /* 0x000fe20007ffe0ff */
[----:B------:R-:W0:Y:S01]  /*0440*/  @!P3 LDC.64 R8, c[0x0][0x3f8] ;  /* 0x0000fe00ff08bb82 */ /* 0x000e220000000a00 */
[C---:B------:R-:W-:Y:S02]  /*0450*/  SEL R61, R4.reuse, R3, !P4 ;  /* 0x00000003043d7207 */ /* 0x040fe40006000000 */
[----:B------:R-:W-:Y:S02]  /*0460*/  @!P2 IADD3 R5, PT, PT, -R5, RZ, RZ ;  /* 0x000000ff0505a210 */ /* 0x000fe40007ffe1ff */
[----:B------:R-:W-:Y:S01]  /*0470*/  ISETP.GE.U32.AND P0, PT, R13, UR12, PT ;  /* 0x0000000c0d007c0c */ /* 0x000fe2000bf06070 */
[----:B------:R-:W-:Y:S01]  /*0480*/  IMAD R3, R61, 0x62, RZ ;  /* 0x000000623d037824 */ /* 0x000fe200078e02ff */
[----:B------:R-:W-:Y:S01]  /*0490*/  SHF.R.S32.HI R11, RZ, 0x1f, R13 ;  /* 0x0000001fff0b7819 */ /* 0x000fe2000001140d */
[----:B------:R-:W1:Y:S01]  /*04a0*/  @!P3 LDC.64 R20, c[0x0][0x3a0] ;  /* 0x0000e800ff14bb82 */ /* 0x000e620000000a00 */
[----:B------:R-:W-:-:S02]  /*04b0*/  SEL R5, R4, R5, !P4 ;  /* 0x0000000504057207 */ /* 0x000fc40006000000 */
[----:B------:R-:W-:Y:S02]  /*04c0*/  ISETP.GE.AND.EX P0, PT, R11, UR13, PT, P0 ;  /* 0x0000000d0b007c0c */ /* 0x000fe4000bf06300 */
[----:B------:R-:W-:Y:S02]  /*04d0*/  SHF.R.S32.HI R4, RZ, 0x1f, R5 ;  /* 0x0000001fff047819 */ /* 0x000fe40000011405 */
[----:B------:R-:W-:Y:S01]  /*04e0*/  IADD3 R62, P1, PT, R3, R54, RZ ;  /* 0x00000036033e7210 */ /* 0x000fe20007f3e0ff */
[----:B------:R-:W2:Y:S01]  /*04f0*/  @!P3 LDC.64 R24, c[0x0][0x398] ;  /* 0x0000e600ff18bb82 */ /* 0x000ea20000000a00 */
[----:B------:R-:W-:Y:S01]  /*0500*/  IADD3 R16, PT, PT, R19, 0x10, RZ ;  /* 0x0000001013107810 */ /* 0x000fe20007ffe0ff */
[----:B------:R-:W-:Y:S01]  /*0510*/  IMAD R4, R4, UR14, RZ ;  /* 0x0000000e04047c24 */ /* 0x000fe2000f8e02ff */
[----:B------:R-:W-:Y:S02]  /*0520*/  LEA.HI.X.SX32 R63, R3, RZ, 0x1, P1 ;  /* 0x000000ff033f7211 */ /* 0x000fe400008f0eff */
[----:B------:R-:W-:Y:S01]  /*0530*/  ISETP.GE.U32.AND P1, PT, R16, UR12, PT ;  /* 0x0000000c10007c0c */ /* 0x000fe2000bf26070 */
[C---:B------:R-:W-:Y:S01]  /*0540*/  IMAD R65, R5.reuse, UR15, R4 ;  /* 0x0000000f05417c24 */ /* 0x040fe2000f8e0204 */
[----:B------:R-:W-:Y:S01]  /*0550*/  SHF.R.S32.HI R17, RZ, 0x1f, R16 ;  /* 0x0000001fff117819 */ /* 0x000fe20000011410 */
[----:B------:R-:W-:Y:S01]  /*0560*/  IMAD.WIDE.U32 R62, R5, UR14, R62 ;  /* 0x0000000e053e7c25 */ /* 0x000fe2000f8e003e */
[----:B------:R-:W3:Y:S02]  /*0570*/  @!P0 LDC.64 R14, c[0x0][0x3a0] ;  /* 0x0000e800ff0e8b82 */ /* 0x000ee40000000a00 */
[----:B------:R-:W-:Y:S01]  /*0580*/  ISETP.GE.AND.EX P1, PT, R17, UR13, PT, P1 ;  /* 0x0000000d11007c0c */ /* 0x000fe2000bf26310 */
[----:B0-----:R-:W-:Y:S01]  /*0590*/  @!P3 IMAD R6, R7, R8, RZ ;  /* 0x000000080706b224 */ /* 0x001fe200078e02ff */
[----:B------:R-:W-:-:S02]  /*05a0*/  IADD3 R65, PT, PT, R63, R65, RZ ;  /* 0x000000413f417210 */ /* 0x000fc40007ffe0ff */
[----:B------:R-:W-:Y:S01]  /*05b0*/  @!P3 MOV R64, R62 ;  /* 0x0000003e0040b202 */ /* 0x000fe20000000f00 */
[C---:B------:R-:W-:Y:S01]  /*05c0*/  @!P3 IMAD R3, R19.reuse, R9, R6 ;  /* 0x000000091303b224 */ /* 0x040fe200078e0206 */
[----:B------:R-:W0:Y:S03]  /*05d0*/  @!P0 LDC.64 R4, c[0x0][0x3f8] ;  /* 0x0000fe00ff048b82 */ /* 0x000e260000000a00 */
[----:B------:R-:W-:-:S05]  /*05e0*/  @!P3 IMAD.WIDE.U32 R6, R19, R8, R64 ;  /* 0x000000081306b225 */ /* 0x000fca00078e0040 */
[----:B------:R-:W4:Y:S01]  /*05f0*/  @!P1 LDC.64 R8, c[0x0][0x3f8] ;  /* 0x0000fe00ff089b82 */ /* 0x000f220000000a00 */
[----:B------:R-:W-:Y:S02]  /*0600*/  @!P3 IADD3 R3, PT, PT, R7, R3, RZ ;  /* 0x000000030703b210 */ /* 0x000fe40007ffe0ff */
[C---:B------:R-:W-:Y:S02]  /*0610*/  @!P3 SHF.L.U32 R23, R6.reuse, 0x1, RZ ;  /* 0x000000010617b819 */ /* 0x040fe400000006ff */
[----:B------:R-:W-:Y:S02]  /*0620*/  @!P3 SHF.L.U64.HI R10, R6, 0x1, R3 ;  /* 0x00000001060ab819 */ /* 0x000fe40000010203 */
[C---:B-1----:R-:W-:Y:S01]  /*0630*/  @!P3 IADD3 R20, P2, PT, R23.reuse, R20, RZ ;  /* 0x000000141714b210 */ /* 0x042fe20007f5e0ff */
[----:B------:R-:W1:Y:S01]  /*0640*/  @!P0 LDC.64 R6, c[0x0][0x398] ;  /* 0x0000e600ff068b82 */ /* 0x000e620000000a00 */
[----:B--2---:R-:W-:Y:S02]  /*0650*/  @!P3 IADD3 R22, P4, PT, R23, R24, RZ ;  /* 0x000000181716b210 */ /* 0x004fe40007f9e0ff */
[----:B------:R-:W-:-:S02]  /*0660*/  IADD3 R3, PT, PT, R19, 0x18, RZ ;  /* 0x0000001813037810 */ /* 0x000fc40007ffe0ff */
[C---:B------:R-:W-:Y:S02]  /*0670*/  @!P3 IADD3.X R21, PT, PT, R10.reuse, R21, RZ, P2, !PT ;  /* 0x000000150a15b210 */ /* 0x040fe400017fe4ff */
[----:B------:R-:W-:Y:S01]  /*0680*/  @!P3 IADD3.X R23, PT, PT, R10, R25, RZ, P4, !PT ;  /* 0x000000190a17b210 */ /* 0x000fe200027fe4ff */
[----:B0-----:R-:W-:Y:S01]  /*0690*/  @!P0 IMAD R12, R11, R4, RZ ;  /* 0x000000040b0c8224 */ /* 0x001fe200078e02ff */
[----:B------:R-:W-:Y:S01]  /*06a0*/  ISETP.GE.U32.AND P2, PT, R3, UR12, PT ;  /* 0x0000000c03007c0c */ /* 0x000fe2000bf46070 */
[----:B------:R0:W5:Y:S01]  /*06b0*/  @!P3 LDG.E R49, desc[UR10][R20.64] ;  /* 0x0000000a1431b981 */ /* 0x000162000c1e1900 */
[----:B------:R-:W-:Y:S01]  /*06c0*/  SHF.R.S32.HI R27, RZ, 0x1f, R3 ;  /* 0x0000001fff1b7819 */ /* 0x000fe20000011403 */
[----:B------:R-:W-:Y:S01]  /*06d0*/  @!P0 IMAD R25, R13, R5, R12 ;  /* 0x000000050d198224 */ /* 0x000fe200078e020c */
[----:B------:R-:W-:Y:S01]  /*06e0*/  @!P0 MOV R10, R62 ;  /* 0x0000003e000a8202 */ /* 0x000fe20000000f00 */
[----:B------:R-:W5:Y:S01]  /*06f0*/  @!P3 LDG.E R48, desc[UR10][R22.64] ;  /* 0x0000000a1630b981 */ /* 0x000f62000c1e1900 */
[----:B------:R-:W-:-:S02]  /*0700*/  @!P0 MOV R11, R65 ;  /* 0x00000041000b8202 */ /* 0x000fc40000000f00 */
[----:B------:R-:W-:Y:S01]  /*0710*/  ISETP.GE.AND.EX P2, PT, R27, UR13, PT, P2 ;  /* 0x0000000d1b007c0c */ /* 0x000fe2000bf46320 */
[----:B------:R-:W-:Y:S02]  /*0720*/  @!P0 IMAD.WIDE.U32 R4, R13, R4, R10 ;  /* 0x000000040d048225 */ /* 0x000fe400078e000a */
[----:B------:R-:W2:Y:S03]  /*0730*/  @!P1 LDC.64 R12, c[0x0][0x3a0] ;  /* 0x0000e800ff0c9b82 */ /* 0x000ea60000000a00 */
[----:B------:R-:W-:Y:S01]  /*0740*/  @!P0 IADD3 R5, PT, PT, R5, R25, RZ ;  /* 0x0000001905058210 */ /* 0x000fe20007ffe0ff */
[----:B----4-:R-:W-:Y:S01]  /*0750*/  @!P1 IMAD R17, R17, R8, RZ ;  /* 0x0000000811119224 */ /* 0x010fe200078e02ff */
[C---:B------:R-:W-:Y:S02]  /*0760*/  @!P0 SHF.L.U32 R25, R4.reuse, 0x1, RZ ;  /* 0x0000000104198819 */ /* 0x040fe400000006ff */
[----:B------:R-:W-:-:S03]  /*0770*/  @!P0 SHF.L.U64.HI R18, R4, 0x1, R5 ;  /* 0x0000000104128819 */ /* 0x000fc60000010205 */
[----:B------:R-:W4:Y:S01]  /*0780*/  @!P2 LDC.64 R10, c[0x0][0x3f8] ;  /* 0x0000fe00ff0aab82 */ /* 0x000f220000000a00 */
[----:B0-----:R-:W-:Y:S01]  /*0790*/  @!P1 MOV R20, R62 ;  /* 0x0000003e00149202 */ /* 0x001fe20000000f00 */
[----:B------:R-:W-:Y:S01]  /*07a0*/  @!P1 IMAD R29, R16, R9, R17 ;  /* 0x00000009101d9224 */ /* 0x000fe200078e0211 */
[----:B------:R-:W-:Y:S02]  /*07b0*/  @!P1 MOV R21, R65 ;  /* 0x0000004100159202 */ /* 0x000fe40000000f00 */
[----:B---3--:R-:W-:-:S03]  /*07c0*/  @!P0 IADD3 R14, P3, PT, R25, R14, RZ ;  /* 0x0000000e190e8210 */ /* 0x008fc60007f7e0ff */
[----:B------:R-:W0:Y:S01]  /*07d0*/  @!P1 LDC.64 R4, c[0x0][0x398] ;  /* 0x0000e600ff049b82 */ /* 0x000e220000000a00 */
[----:B------:R-:W-:Y:S01]  /*07e0*/  IADD3 R17, PT, PT, R19, 0x20, RZ ;  /* 0x0000002013117810 */ /* 0x000fe20007ffe0ff */
[----:B------:R-:W-:Y:S01]  /*07f0*/  @!P1 IMAD.WIDE.U32 R8, R16, R8, R20 ;  /* 0x0000000810089225 */ /* 0x000fe200078e0014 */
[----:B------:R-:W-:Y:S02]  /*0800*/  @!P0 IADD3.X R15, PT, PT, R18, R15, RZ, P3, !PT ;  /* 0x0000000f120f8210 */ /* 0x000fe40001ffe4ff */
[----:B------:R-:W-:Y:S02]  /*0810*/  ISETP.GE.U32.AND P3, PT, R17, UR12, PT ;  /* 0x0000000c11007c0c */ /* 0x000fe4000bf66070 */
[----:B------:R-:W-:Y:S01]  /*0820*/  SHF.R.S32.HI R21, RZ, 0x1f, R17 ;  /* 0x0000001fff157819 */ /* 0x000fe20000011411 */
[----:B------:R3:W5:Y:S01]  /*0830*/  @!P0 LDG.E R47, desc[UR10][R14.64] ;  /* 0x0000000a0e2f8981 */ /* 0x000762000c1e1900 */
[----:B-1----:R-:W-:Y:S02]  /*0840*/  @!P0 IADD3 R24, P4, PT, R25, R6, RZ ;  /* 0x0000000619188210 */ /* 0x002fe40007f9e0ff */
[----:B------:R-:W-:-:S02]  /*0850*/  ISETP.GE.AND.EX P3, PT, R21, UR13, PT, P3 ;  /* 0x0000000d15007c0c */ /* 0x000fc4000bf66330 */
[----:B------:R-:W-:Y:S02]  /*0860*/  @!P0 IADD3.X R25, PT, PT, R18, R7, RZ, P4, !PT ;  /* 0x0000000712198210 */ /* 0x000fe400027fe4ff */
[----:B------:R-:W-:Y:S02]  /*0870*/  @!P1 IADD3 R7, PT, PT, R9, R29, RZ ;  /* 0x0000001d09079210 */ /* 0x000fe40007ffe0ff */
[C---:B------:R-:W-:Y:S01]  /*0880*/  @!P1 SHF.L.U32 R31, R8.reuse, 0x1, RZ ;  /* 0x00000001081f9819 */ /* 0x040fe200000006ff */
[----:B------:R1:W5:Y:S01]  /*0890*/  @!P0 LDG.E R46, desc[UR10][R24.64] ;  /* 0x0000000a182e8981 */ /* 0x000362000c1e1900 */
[----:B------:R-:W-:Y:S01]  /*08a0*/  IADD3 R16, PT, PT, R19, 0x28, RZ ;  /* 0x0000002813107810 */ /* 0x000fe20007ffe0ff */
[----:B---3--:R-:W3:Y:S01]  /*08b0*/  @!P2 LDC.64 R14, c[0x0][0x3a0] ;  /* 0x0000e800ff0eab82 */ /* 0x008ee20000000a00 */
[----:B------:R-:W-:Y:S02]  /*08c0*/  @!P1 SHF.L.U64.HI R18, R8, 0x1, R7 ;  /* 0x0000000108129819 */ /* 0x000fe40000010207 */
[----:B--2---:R-:W-:-:S02]  /*08d0*/  @!P1 IADD3 R28, P4, PT, R31, R12, RZ ;  /* 0x0000000c1f1c9210 */ /* 0x004fc40007f9e0ff */
[----:B------:R-:W-:Y:S02]  /*08e0*/  ISETP.GE.U32.AND P0, PT, R16, UR12, PT ;  /* 0x0000000c10007c0c */ /* 0x000fe4000bf06070 */
[----:B------:R-:W-:Y:S01]  /*08f0*/  SHF.R.S32.HI R23, RZ, 0x1f, R16 ;  /* 0x0000001fff177819 */ /* 0x000fe20000011410 */
[----:B------:R-:W2:Y:S01]  /*0900*/  @!P2 LDC.64 R8, c[0x0][0x398] ;  /* 0x0000e600ff08ab82 */ /* 0x000ea20000000a00 */
[----:B0-----:R-:W-:Y:S01]  /*0910*/  @!P1 IADD3 R30, P5, PT, R31, R4, RZ ;  /* 0x000000041f1e9210 */ /* 0x001fe20007fbe0ff */
[----:B----4-:R-:W-:Y:S01]  /*0920*/  @!P2 IMAD R4, R27, R10, RZ ;  /* 0x0000000a1b04a224 */ /* 0x010fe200078e02ff */
[C---:B------:R-:W-:Y:S02]  /*0930*/  @!P1 IADD3.X R29, PT, PT, R18.reuse, R13, RZ, P4, !PT ;  /* 0x0000000d121d9210 */ /* 0x040fe400027fe4ff */
[----:B------:R-:W-:Y:S02]  /*0940*/  @!P2 MOV R12, R62 ;  /* 0x0000003e000ca202 */ /* 0x000fe40000000f00 */
[----:B------:R-:W-:Y:S01]  /*0950*/  @!P2 MOV R13, R65 ;  /* 0x00000041000da202 */ /* 0x000fe20000000f00 */
[----:B------:R-:W0:Y:S01]  /*0960*/  @!P3 LDC.64 R6, c[0x0][0x3f8] ;  /* 0x0000fe00ff06bb82 */ /* 0x000e220000000a00 */
[----:B------:R-:W-:Y:S01]  /*0970*/  ISETP.GE.AND.EX P0, PT, R23, UR13, PT, P0 ;  /* 0x0000000d17007c0c */ /* 0x000fe2000bf06300 */
[C---:B-1----:R-:W-:Y:S01]  /*0980*/  @!P2 IMAD R25, R3.reuse, R11, R4 ;  /* 0x0000000b0319a224 */ /* 0x042fe200078e0204 */
[----:B------:R-:W-:Y:S01]  /*0990*/  @!P1 IADD3.X R31, PT, PT, R18, R5, RZ, P5, !PT ;  /* 0x00000005121f9210 */ /* 0x000fe20002ffe4ff */
[----:B------:R-:W-:Y:S01]  /*09a0*/  @!P2 IMAD.WIDE.U32 R10, R3, R10, R12 ;  /* 0x0000000a030aa225 */ /* 0x000fe200078e000c */
[----:B------:R1:W5:Y:S03]  /*09b0*/  @!P1 LDG.E R45, desc[UR10][R28.64] ;  /* 0x0000000a1c2d9981 */ /* 0x000366000c1e1900 */
[----:B------:R-:W4:Y:S01]  /*09c0*/  @!P3 LDC.64 R4, c[0x0][0x398] ;  /* 0x0000e600ff04bb82 */ /* 0x000f220000000a00 */
[----:B------:R-:W-:Y:S01]  /*09d0*/  @!P2 IADD3 R3, PT, PT, R11, R25, RZ ;  /* 0x000000190b03a210 */ /* 0x000fe20007ffe0ff */
[----:B------:R-:W5:Y:S01]  /*09e0*/  @!P1 LDG.E R44, desc[UR10][R30.64] ;  /* 0x0000000a1e2c9981 */ /* 0x000f62000c1e1900 */
[----:B------:R-:W-:-:S02]  /*09f0*/  @!P2 SHF.L.U32 R27, R10, 0x1, RZ ;  /* 0x000000010a1ba819 */ /* 0x000fc400000006ff */
[----:B------:R-:W-:-:S03]  /*0a00*/  @!P2 SHF.L.U64.HI R18, R10, 0x1, R3 ;  /* 0x000000010a12a819 */ /* 0x000fc60000010203 */
[----:B------:R-:W1:Y:S01]  /*0a10*/  @!P0 LDC.64 R12, c[0x0][0x3f8] ;  /* 0x0000fe00ff0c8b82 */ /* 0x000e620000000a00 */
[----:B------:R-:W-:-:S07]  /*0a20*/  IADD3 R3, PT, PT, R19, 0x30, RZ ;  /* 0x0000003013037810 */ /* 0x000fce0007ffe0ff */
[----:B------:R-:W4:Y:S01]  /*0a30*/  @!P3 LDC.64 R10, c[0x0][0x3a0] ;  /* 0x0000e800ff0abb82 */ /* 0x000f220000000a00 */
[----:B--2---:R-:W-:Y:S01]  /*0a40*/  @!P2 IADD3 R26, P5, PT, R27, R8, RZ ;  /* 0x000000081b1aa210 */ /* 0x004fe20007fbe0ff */
[----:B0-----:R-:W-:Y:S01]  /*0a50*/  @!P3 IMAD R8, R21, R6, RZ ;  /* 0x000000061508b224 */ /* 0x001fe200078e02ff */
[----:B------:R-:W-:Y:S02]  /*0a60*/  ISETP.GE.U32.AND P1, PT, R3, UR12, PT ;  /* 0x0000000c03007c0c */ /* 0x000fe4000bf26070 */
[----:B------:R-:W-:Y:S02]  /*0a70*/  SHF.R.S32.HI R25, RZ, 0x1f, R3 ;  /* 0x0000001fff197819 */ /* 0x000fe40000011403 */
[----:B------:R-:W-:Y:S02]  /*0a80*/  @!P3 MOV R20, R62 ;  /* 0x0000003e0014b202 */ /* 0x000fe40000000f00 */
[----:B------:R-:W-:Y:S01]  /*0a90*/  @!P3 MOV R21, R65 ;  /* 0x000000410015b202 */ /* 0x000fe20000000f00 */
[----:B------:R-:W-:Y:S01]  /*0aa0*/  @!P3 IMAD R7, R17, R7, R8 ;  /* 0x000000071107b224 */ /* 0x000fe200078e0208 */
[----:B------:R-:W-:-:S02]  /*0ab0*/  ISETP.GE.AND.EX P1, PT, R25, UR13, PT, P1 ;  /* 0x0000000d19007c0c */ /* 0x000fc4000bf26310 */
[----:B---3--:R-:W-:Y:S01]  /*0ac0*/  @!P2 IADD3 R14, P4, PT, R27, R14, RZ ;  /* 0x0000000e1b0ea210 */ /* 0x008fe20007f9e0ff */
[----:B------:R-:W-:Y:S01]  /*0ad0*/  @!P3 IMAD.WIDE.U32 R20, R17, R6, R20 ;  /* 0x000000061114b225 */ /* 0x000fe200078e0014 */
[C---:B------:R-:W-:Y:S02]  /*0ae0*/  @!P2 IADD3.X R27, PT, PT, R18.reuse, R9, RZ, P5, !PT ;  /* 0x00000009121ba210 */ /* 0x040fe40002ffe4ff */
[----:B------:R-:W-:Y:S01]  /*0af0*/  @!P2 IADD3.X R15, PT, PT, R18, R15, RZ, P4, !PT ;  /* 0x0000000f120fa210 */ /* 0x000fe200027fe4ff */
[----:B-1----:R-:W-:Y:S01]  /*0b00*/  @!P0 IMAD R23, R23, R12, RZ ;  /* 0x0000000c17178224 */ /* 0x002fe200078e02ff */
[----:B------:R-:W-:Y:S01]  /*0b10*/  @!P3 IADD3 R17, PT, PT, R21, R7, RZ ;  /* 0x000000071511b210 */ /* 0x000fe20007ffe0ff */
[----:B------:R-:W5:Y:S01]  /*0b20*/  @!P2 LDG.E R42, desc[UR10][R26.64] ;  /* 0x0000000a1a2aa981 */ /* 0x000f62000c1e1900 */
[C---:B------:R-:W-:Y:S01]  /*0b30*/  @!P3 SHF.L.U32 R21, R20.reuse, 0x1, RZ ;  /* 0x000000011415b819 */ /* 0x040fe200000006ff */
[----:B------:R-:W0:Y:S01]  /*0b40*/  @!P0 LDC.64 R8, c[0x0][0x3a0] ;  /* 0x0000e800ff088b82 */ /* 0x000e220000000a00 */
[----:B------:R-:W-:Y:S01]  /*0b50*/  @!P3 SHF.L.U64.HI R22, R20, 0x1, R17 ;  /* 0x000000011416b819 */ /* 0x000fe20000010211 */
[----:B------:R1:W5:Y:S01]  /*0b60*/  @!P2 LDG.E R43, desc[UR10][R14.64] ;  /* 0x0000000a0e2ba981 */ /* 0x000362000c1e1900 */
[----:B----4-:R-:W-:-:S02]  /*0b70*/  @!P3 IADD3 R28, P2, PT, R21, R10, RZ ;  /* 0x0000000a151cb210 */ /* 0x010fc40007f5e0ff */
[----:B------:R-:W-:Y:S02]  /*0b80*/  IADD3 R18, PT, PT, R19, 0x38, RZ ;  /* 0x0000003813127810 */ /* 0x000fe40007ffe0ff */
[----:B------:R-:W-:Y:S01]  /*0b90*/  @!P3 IADD3 R20, P4, PT, R21, R4, RZ ;  /* 0x000000041514b210 */ /* 0x000fe20007f9e0ff */
[----:B------:R-:W2:Y:S01]  /*0ba0*/  @!P1 LDC.64 R6, c[0x0][0x3f8] ;  /* 0x0000fe00ff069b82 */ /* 0x000ea20000000a00 */
[----:B------:R-:W-:Y:S01]  /*0bb0*/  @!P0 IMAD R21, R16, R13, R23 ;  /* 0x0000000d10158224 */ /* 0x000fe200078e0217 */
[----:B------:R-:W-:Y:S02]  /*0bc0*/  @!P3 IADD3.X R29, PT, PT, R22, R11, RZ, P2, !PT ;  /* 0x0000000b161db210 */ /* 0x000fe400017fe4ff */
[----:B-1----:R-:W-:Y:S02]  /*0bd0*/  @!P0 MOV R14, R62 ;  /* 0x0000003e000e8202 */ /* 0x002fe40000000f00 */
[----:B------:R-:W-:Y:S01]  /*0be0*/  @!P0 MOV R15, R65 ;  /* 0x00000041000f8202 */ /* 0x000fe20000000f00 */
[----:B------:R1:W5:Y:S01]  /*0bf0*/  @!P3 LDG.E R41, desc[UR10][R28.64] ;  /* 0x0000000a1c29b981 */ /* 0x000362000c1e1900 */
[----:B------:R-:W-:-:S02]  /*0c00*/  ISETP.GE.U32.AND P2, PT, R18, UR12, PT ;  /* 0x0000000c12007c0c */ /* 0x000fc4000bf46070 */
[----:B------:R-:W-:Y:S01]  /*0c10*/  SHF.R.S32.HI R23, RZ, 0x1f, R18 ;  /* 0x0000001fff177819 */ /* 0x000fe20000011412 */
[----:B------:R-:W-:Y:S02]  /*0c20*/  @!P0 IMAD.WIDE.U32 R12, R16, R12, R14 ;  /* 0x0000000c100c8225 */ /* 0x000fe400078e000e */
[----:B------:R-:W3:Y:S01]  /*0c30*/  @!P0 LDC.64 R16, c[0x0][0x398] ;  /* 0x0000e600ff108b82 */ /* 0x000ee20000000a00 */
[----:B------:R-:W-:Y:S02]  /*0c40*/  ISETP.GE.AND.EX P2, PT, R23, UR13, PT, P2 ;  /* 0x0000000d17007c0c */ /* 0x000fe4000bf46320 */
[----:B------:R-:W-:Y:S02]  /*0c50*/  @!P0 IADD3 R11, PT, PT, R13, R21, RZ ;  /* 0x000000150d0b8210 */ /* 0x000fe40007ffe0ff */
[----:B------:R-:W-:Y:S02]  /*0c60*/  @!P3 IADD3.X R21, PT, PT, R22, R5, RZ, P4, !PT ;  /* 0x000000051615b210 */ /* 0x000fe400027fe4ff */
[C---:B------:R-:W-:Y:S01]  /*0c70*/  @!P0 SHF.L.U64.HI R22, R12.reuse, 0x1, R11 ;  /* 0x000000010c168819 */ /* 0x040fe2000001020b */
[----:B------:R-:W4:Y:S01]  /*0c80*/  @!P1 LDC.64 R4, c[0x0][0x3a0] ;  /* 0x0000e800ff049b82 */ /* 0x000f220000000a00 */
[----:B------:R-:W-:Y:S01]  /*0c90*/  @!P0 SHF.L.U32 R27, R12, 0x1, RZ ;  /* 0x000000010c1b8819 */ /* 0x000fe200000006ff */
[----:B------:R-:W5:Y:S01]  /*0ca0*/  @!P3 LDG.E R40, desc[UR10][R20.64] ;  /* 0x0000000a1428b981 */ /* 0x000f62000c1e1900 */
[----:B--2---:R-:W-:-:S05]  /*0cb0*/  @!P1 IMAD R12, R25, R6, RZ ;  /* 0x00000006190c9224 */ /* 0x004fca00078e02ff */
[----:B------:R-:W2:Y:S01]  /*0cc0*/  @!P1 LDC.64 R10, c[0x0][0x398] ;  /* 0x0000e600ff0a9b82 */ /* 0x000ea20000000a00 */
[----:B0-----:R-:W-:Y:S02]  /*0cd0*/  @!P0 IADD3 R8, P4, PT, R27, R8, RZ ;  /* 0x000000081b088210 */ /* 0x001fe40007f9e0ff */
[----:B------:R-:W-:-:S05]  /*0ce0*/  IADD3 R25, PT, PT, R19, 0x40, RZ ;  /* 0x0000004013197810 */ /* 0x000fca0007ffe0ff */
[----:B------:R-:W0:Y:S01]  /*0cf0*/  @!P2 LDC.64 R14, c[0x0][0x3f8] ;  /* 0x0000fe00ff0eab82 */ /* 0x000e220000000a00 */
[----:B------:R-:W-:Y:S01]  /*0d00*/  @!P1 IMAD R31, R3, R7, R12 ;  /* 0x00000007031f9224 */ /* 0x000fe200078e020c */
[----:B------:R-:W-:Y:S02]  /*0d10*/  @!P0 IADD3.X R9, PT, PT, R22, R9, RZ, P4, !PT ;  /* 0x0000000916098210 */ /* 0x000fe400027fe4ff */
[----:B------:R-:W-:Y:S02]  /*0d20*/  ISETP.GE.U32.AND P4, PT, R25, UR12, PT ;  /* 0x0000000c19007c0c */ /* 0x000fe4000bf86070 */
[----:B-1----:R-:W-:Y:S01]  /*0d30*/  SHF.R.S32.HI R29, RZ, 0x1f, R25 ;  /* 0x0000001fff1d7819 */ /* 0x002fe20000011419 */
[----:B------:R1:W5:Y:S01]  /*0d40*/  @!P0 LDG.E R39, desc[UR10][R8.64] ;  /* 0x0000000a08278981 */ /* 0x000362000c1e1900 */
[----:B------:R-:W-:Y:S02]  /*0d50*/  @!P1 MOV R12, R62 ;  /* 0x0000003e000c9202 */ /* 0x000fe40000000f00 */
[----:B------:R-:W-:-:S02]  /*0d60*/  @!P1 MOV R13, R65 ;  /* 0x00000041000d9202 */ /* 0x000fc40000000f00 */
[----:B------:R-:W-:Y:S01]  /*0d70*/  ISETP.GE.AND.EX P4, PT, R29, UR13, PT, P4 ;  /* 0x0000000d1d007c0c */ /* 0x000fe2000bf86340 */
[----:B------:R-:W-:Y:S01]  /*0d80*/  @!P1 IMAD.WIDE.U32 R6, R3, R6, R12 ;  /* 0x0000000603069225 */ /* 0x000fe200078e000c */
[----:B---3--:R-:W-:Y:S01]  /*0d90*/  @!P0 IADD3 R16, P3, PT, R27, R16, RZ ;  /* 0x000000101b108210 */ /* 0x008fe20007f7e0ff */
[----:B-1----:R-:W1:Y:S03]  /*0da0*/  @!P2 LDC.64 R8, c[0x0][0x3a0] ;  /* 0x0000e800ff08ab82 */ /* 0x002e660000000a00 */
[----:B------:R-:W-:Y:S02]  /*0db0*/  @!P1 IADD3 R7, PT, PT, R7, R31, RZ ;  /* 0x0000001f07079210 */ /* 0x000fe40007ffe0ff */
[----:B------:R-:W-:Y:S02]  /*0dc0*/  @!P1 SHF.L.U32 R21, R6, 0x1, RZ ;  /* 0x0000000106159819 */ /* 0x000fe400000006ff */
[----:B------:R-:W-:Y:S01]  /*0dd0*/  @!P0 IADD3.X R17, PT, PT, R22, R17, RZ, P3, !PT ;  /* 0x0000001116118210 */ /* 0x000fe20001ffe4ff */
[----:B------:R-:W3:Y:S01]  /*0de0*/  @!P2 LDC.64 R12, c[0x0][0x398] ;  /* 0x0000e600ff0cab82 */ /* 0x000ee20000000a00 */
[----:B------:R-:W-:-:S02]  /*0df0*/  @!P1 SHF.L.U64.HI R24, R6, 0x1, R7 ;  /* 0x0000000106189819 */ /* 0x000fc40000010207 */
[----:B----4-:R-:W-:Y:S01]  /*0e00*/  @!P1 IADD3 R22, P6, PT, R21, R4, RZ ;  /* 0x0000000415169210 */ /* 0x010fe20007fde0ff */
[----:B0-----:R-:W-:Y:S01]  /*0e10*/  @!P2 IMAD R4, R23, R14, RZ ;  /* 0x0000000e1704a224 */ /* 0x001fe200078e02ff */
[----:B--2---:R-:W-:Y:S01]  /*0e20*/  @!P1 IADD3 R20, P5, PT, R21, R10, RZ ;  /* 0x0000000a15149210 */ /* 0x004fe20007fbe0ff */
[----:B------:R1:W5:Y:S01]  /*0e30*/  @!P0 LDG.E R38, desc[UR10][R16.64] ;  /* 0x0000000a10268981 */ /* 0x000362000c1e1900 */
[----:B------:R-:W-:Y:S01]  /*0e40*/  IADD3 R3, PT, PT, R19, 0x48, RZ ;  /* 0x0000004813037810 */ /* 0x000fe20007ffe0ff */
[----:B------:R-:W0:Y:S01]  /*0e50*/  @!P4 LDC.64 R6, c[0x0][0x3f8] ;  /* 0x0000fe00ff06cb82 */ /* 0x000e220000000a00 */
[----:B------:R-:W-:Y:S01]  /*0e60*/  @!P1 IADD3.X R21, PT, PT, R24, R11, RZ, P5, !PT ;  /* 0x0000000b18159210 */ /* 0x000fe20002ffe4ff */
[----:B------:R-:W-:Y:S01]  /*0e70*/  @!P2 IMAD R11, R18, R15, R4 ;  /* 0x0000000f120ba224 */ /* 0x000fe200078e0204 */
[----:B------:R-:W-:Y:S02]  /*0e80*/  @!P1 IADD3.X R23, PT, PT, R24, R5, RZ, P6, !PT ;  /* 0x0000000518179210 */ /* 0x000fe400037fe4ff */
[----:B------:R-:W-:Y:S01]  /*0e90*/  @!P2 MOV R4, R62 ;  /* 0x0000003e0004a202 */ /* 0x000fe20000000f00 */
[----:B------:R-:W5:Y:S01]  /*0ea0*/  @!P1 LDG.E R36, desc[UR10][R20.64] ;  /* 0x0000000a14249981 */ /* 0x000f62000c1e1900 */
[----:B------:R-:W-:-:S02]  /*0eb0*/  @!P2 MOV R5, R65 ;  /* 0x000000410005a202 */ /* 0x000fc40000000f00 */
[----:B------:R-:W-:Y:S01]  /*0ec0*/  ISETP.GE.U32.AND P3, PT, R3, UR12, PT ;  /* 0x0000000c03007c0c */ /* 0x000fe2000bf66070 */
[----:B------:R2:W5:Y:S01]  /*0ed0*/  @!P1 LDG.E R37, desc[UR10][R22.64] ;  /* 0x0000000a16259981 */ /* 0x000562000c1e1900 */
[----:B------:R-:W-:Y:S01]  /*0ee0*/  SHF.R.S32.HI R27, RZ, 0x1f, R3 ;  /* 0x0000001fff1b7819 */ /* 0x000fe20000011403 */
[----:B------:R-:W-:-:S03]  /*0ef0*/  @!P2 IMAD.WIDE.U32 R14, R18, R14, R4 ;  /* 0x0000000e120ea225 */ /* 0x000fc600078e0004 */
[----:B------:R-:W-:Y:S02]  /*0f00*/  ISETP.GE.AND.EX P3, PT, R27, UR13, PT, P3 ;  /* 0x0000000d1b007c0c */ /* 0x000fe4000bf66330 */
[----:B------:R-:W-:Y:S02]  /*0f10*/  @!P2 IADD3 R11, PT, PT, R15, R11, RZ ;  /* 0x0000000b0f0ba210 */ /* 0x000fe40007ffe0ff */
[C---:B------:R-:W-:Y:S02]  /*0f20*/  @!P2 SHF.L.U32 R15, R14.reuse, 0x1, RZ ;  /* 0x000000010e0fa819 */ /* 0x040fe400000006ff */
[----:B------:R-:W-:Y:S02]  /*0f30*/  @!P2 SHF.L.U64.HI R24, R14, 0x1, R11 ;  /* 0x000000010e18a819 */ /* 0x000fe4000001020b */
[----:B------:R-:W4:Y:S01]  /*0f40*/  @!P4 LDC.64 R10, c[0x0][0x3a0] ;  /* 0x0000e800ff0acb82 */ /* 0x000f220000000a00 */
[----:B-1----:R-:W-:Y:S01]  /*0f50*/  @!P2 IADD3 R16, P0, PT, R15, R8, RZ ;  /* 0x000000080f10a210 */ /* 0x002fe20007f1e0ff */
[----:B0-----:R-:W-:-:S03]  /*0f60*/  @!P4 IMAD R14, R29, R6, RZ ;  /* 0x000000061d0ec224 */ /* 0x001fc600078e02ff */
[----:B------:R-:W-:-:S03]  /*0f70*/  @!P2 IADD3.X R17, PT, PT, R24, R9, RZ, P0, !PT ;  /* 0x000000091811a210 */ /* 0x000fc600007fe4ff */
[----:B------:R-:W0:Y:S01]  /*0f80*/  @!P3 LDC.64 R4, c[0x0][0x3f8] ;  /* 0x0000fe00ff04bb82 */ /* 0x000e220000000a00 */
[----:B---3--:R-:W-:Y:S01]  /*0f90*/  @!P2 IADD3 R12, P1, PT, R15, R12, RZ ;  /* 0x0000000c0f0ca210 */ /* 0x008fe20007f3e0ff */
[----:B------:R-:W-:Y:S01]  /*0fa0*/  @!P4 IMAD R7, R25, R7, R14 ;  /* 0x000000071907c224 */ /* 0x000fe200078e020e */
[----:B------:R-:W-:Y:S01]  /*0fb0*/  @!P4 MOV R14, R62 ;  /* 0x0000003e000ec202 */ /* 0x000fe20000000f00 */
[----:B------:R1:W5:Y:S04]  /*0fc0*/  @!P2 LDG.E R35, desc[UR10][R16.64] ;  /* 0x0000000a1023a981 */ /* 0x000368000c1e1900 */
[----:B------:R-:W3:Y:S01]  /*0fd0*/  @!P4 LDC.64 R8, c[0x0][0x398] ;  /* 0x0000e600ff08cb82 */ /* 0x000ee20000000a00 */
[----:B------:R-:W-:Y:S02]  /*0fe0*/  @!P4 MOV R15, R65 ;  /* 0x00000041000fc202 */ /* 0x000fe40000000f00 */
[----:B------:R-:W-:Y:S01]  /*0ff0*/  IADD3 R18, PT, PT, R19, 0x50, RZ ;  /* 0x0000005013127810 */ /* 0x000fe20007ffe0ff */
[----:B------:R-:W-:-:S03]  /*1000*/  @!P4 IMAD.WIDE.U32 R14, R25, R6, R14 ;  /* 0x00000006190ec225 */ /* 0x000fc600078e000e */
[----:B------:R-:W-:Y:S02]  /*1010*/  ISETP.GE.U32.AND P0, PT, R18, UR12, PT ;  /* 0x0000000c12007c0c */ /* 0x000fe4000bf06070 */
[----:B--2---:R-:W-:Y:S02]  /*1020*/  SHF.R.S32.HI R23, RZ, 0x1f, R18 ;  /* 0x0000001fff177819 */ /* 0x004fe40000011412 */
[----:B------:R-:W-:Y:S02]  /*1030*/  @!P4 IADD3 R15, PT, PT, R15, R7, RZ ;  /* 0x000000070f0fc210 */ /* 0x000fe40007ffe0ff */
[----:B------:R-:W-:Y:S01]  /*1040*/  @!P4 SHF.L.U32 R25, R14, 0x1, RZ ;  /* 0x000000010e19c819 */ /* 0x000fe200000006ff */
[----:B------:R-:W2:Y:S01]  /*1050*/  @!P3 LDC.64 R6, c[0x0][0x3a0] ;  /* 0x0000e800ff06bb82 */ /* 0x000ea20000000a00 */
[----:B------:R-:W-:Y:S02]  /*1060*/  ISETP.GE.AND.EX P0, PT, R23, UR13, PT, P0 ;  /* 0x0000000d17007c0c */ /* 0x000fe4000bf06300 */
[----:B------:R-:W-:-:S02]  /*1070*/  @!P2 IADD3.X R13, PT, PT, R24, R13, RZ, P1, !PT ;  /* 0x0000000d180da210 */ /* 0x000fc40000ffe4ff */
[----:B------:R-:W-:Y:S02]  /*1080*/  @!P4 SHF.L.U64.HI R22, R14, 0x1, R15 ;  /* 0x000000010e16c819 */ /* 0x000fe4000001020f */
[----:B----4-:R-:W-:Y:S01]  /*1090*/  @!P4 IADD3 R10, P1, PT, R25, R10, RZ ;  /* 0x0000000a190ac210 */ /* 0x010fe20007f3e0ff */
[----:B0-----:R-:W-:Y:S01]  /*10a0*/  @!P3 IMAD R20, R27, R4, RZ ;  /* 0x000000041b14b224 */ /* 0x001fe200078e02ff */
[----:B------:R-:W0:Y:S01]  /*10b0*/  @!P3 LDC.64 R14, c[0x0][0x398] ;  /* 0x0000e600ff0ebb82 */ /* 0x000e220000000a00 */
[----:B------:R-:W-:Y:S01]  /*10c0*/  IADD3 R33, PT, PT, R19, 0x58, RZ ;  /* 0x0000005813217810 */ /* 0x000fe20007ffe0ff */
[----:B------:R4:W5:Y:S01]  /*10d0*/  @!P2 LDG.E R34, desc[UR10][R12.64] ;  /* 0x0000000a0c22a981 */ /* 0x000962000c1e1900 */
[----:B------:R-:W-:Y:S01]  /*10e0*/  @!P4 IADD3.X R11, PT, PT, R22, R11, RZ, P1, !PT ;  /* 0x0000000b160bc210 */ /* 0x000fe20000ffe4ff */
[----:B------:R-:W-:Y:S01]  /*10f0*/  @!P3 IMAD R27, R3, R5, R20 ;  /* 0x00000005031bb224 */ /* 0x000fe200078e0214 */
[----:B---3--:R-:W-:Y:S02]  /*1100*/  @!P4 IADD3 R8, P1, PT, R25, R8, RZ ;  /* 0x000000081908c210 */ /* 0x008fe40007f3e0ff */
[----:B------:R-:W-:Y:S01]  /*1110*/  @!P3 MOV R20, R62 ;  /* 0x0000003e0014b202 */ /* 0x000fe20000000f00 */
[----:B-1----:R-:W1:Y:S01]  /*1120*/  @!P0 LDC.64 R16, c[0x0][0x3f8] ;  /* 0x0000fe00ff108b82 */ /* 0x002e620000000a00 */
[----:B------:R-:W-:-:S02]  /*1130*/  @!P3 MOV R21, R65 ;  /* 0x000000410015b202 */ /* 0x000fc40000000f00 */
[----:B------:R-:W-:Y:S02]  /*1140*/  @!P4 IADD3.X R9, PT, PT, R22, R9, RZ, P1, !PT ;  /* 0x000000091609c210 */ /* 0x000fe40000ffe4ff */
[----:B------:R-:W-:Y:S02]  /*1150*/  ISETP.GE.U32.AND P1, PT, R33, UR12, PT ;  /* 0x0000000c21007c0c */ /* 0x000fe4000bf26070 */
[----:B------:R-:W-:Y:S01]  /*1160*/  SHF.R.S32.HI R53, RZ, 0x1f, R33 ;  /* 0x0000001fff357819 */ /* 0x000fe20000011421 */
[----:B------:R-:W-:-:S04]  /*1170*/  @!P3 IMAD.WIDE.U32 R4, R3, R4, R20 ;  /* 0x000000040304b225 */ /* 0x000fc800078e0014 */
[----:B------:R-:W-:Y:S01]  /*1180*/  HFMA2 R3, -RZ, RZ, 0, 0 ;  /* 0x00000000ff037431 */ /* 0x000fe200000001ff */
[----:B----4-:R-:W3:Y:S01]  /*1190*/  @!P0 LDC.64 R12, c[0x0][0x3a0] ;  /* 0x0000e800ff0c8b82 */ /* 0x010ee20000000a00 */
[----:B------:R-:W-:Y:S02]  /*11a0*/  ISETP.GE.AND.EX P1, PT, R53, UR13, PT, P1 ;  /* 0x0000000d35007c0c */ /* 0x000fe4000bf26310 */
[----:B------:R-:W-:Y:S02]  /*11b0*/  @!P3 IADD3 R5, PT, PT, R5, R27, RZ ;  /* 0x0000001b0505b210 */ /* 0x000fe40007ffe0ff */
[C---:B------:R-:W-:Y:S02]  /*11c0*/  @!P3 SHF.L.U32 R25, R4.reuse, 0x1, RZ ;  /* 0x000000010419b819 */ /* 0x040fe400000006ff */
[----:B------:R-:W-:Y:S02]  /*11d0*/  @!P3 SHF.L.U64.HI R22, R4, 0x1, R5 ;  /* 0x000000010416b819 */ /* 0x000fe40000010205 */
[----:B------:R-:W-:-:S02]  /*11e0*/  CS2R R4, SRZ ;  /* 0x0000000000047805 */ /* 0x000fc4000001ff00 */
[----:B--2---:R-:W-:Y:S01]  /*11f0*/  @!P3 IADD3 R20, P2, PT, R25, R6, RZ ;  /* 0x000000061914b210 */ /* 0x004fe20007f5e0ff */
[----:B------:R2:W5:Y:S01]  /*1200*/  @!P4 LDG.E R3, desc[UR10][R10.64] ;  /* 0x0000000a0a03c981 */ /* 0x000562000c1e1900 */
[----:B------:R-:W-:Y:S02]  /*1210*/  IADD3 R55, PT, PT, R19, 0x60, RZ ;  /* 0x0000006013377810 */ /* 0x000fe40007ffe0ff */
[C---:B------:R-:W-:Y:S01]  /*1220*/  @!P3 IADD3.X R21, PT, PT, R22.reuse, R7, RZ, P2, !PT ;  /* 0x000000071615b210 */ /* 0x040fe200017fe4ff */
[----:B------:R4:W5:Y:S01]  /*1230*/  @!P4 LDG.E R4, desc[UR10][R8.64] ;  /* 0x0000000a0804c981 */ /* 0x000962000c1e1900 */
[----:B0-----:R-:W-:Y:S01]  /*1240*/  @!P3 IADD3 R14, P2, PT, R25, R14, RZ ;  /* 0x0000000e190eb210 */ /* 0x001fe20007f5e0ff */
[----:B--2---:R-:W0:Y:S03]  /*1250*/  @!P1 LDC.64 R10, c[0x0][0x3f8] ;  /* 0x0000fe00ff0a9b82 */ /* 0x004e260000000a00 */
[----:B------:R-:W-:Y:S01]  /*1260*/  @!P3 IADD3.X R15, PT, PT, R22, R15, RZ, P2, !PT ;  /* 0x0000000f160fb210 */ /* 0x000fe200017fe4ff */
[----:B-1----:R-:W-:Y:S01]  /*1270*/  @!P0 IMAD R23, R23, R16, RZ ;  /* 0x0000001017178224 */ /* 0x002fe200078e02ff */
[----:B------:R-:W-:Y:S01]  /*1280*/  ISETP.GE.U32.AND P2, PT, R55, UR12, PT ;  /* 0x0000000c37007c0c */ /* 0x000fe2000bf46070 */
[----:B------:R1:W5:Y:S01]  /*1290*/  @!P3 LDG.E R5, desc[UR10][R20.64] ;  /* 0x0000000a1405b981 */ /* 0x000362000c1e1900 */
[----:B------:R-:W-:Y:S01]  /*12a0*/  SHF.R.S32.HI R57, RZ, 0x1f, R55 ;  /* 0x0000001fff397819 */ /* 0x000fe20000011437 */
[----:B----4-:R-:W2:Y:S01]  /*12b0*/  @!P0 LDC.64 R8, c[0x0][0x398] ;  /* 0x0000e600ff088b82 */ /* 0x010ea20000000a00 */
[----:B------:R-:W-:-:S02]  /*12c0*/  @!P0 MOV R6, R62 ;  /* 0x0000003e00068202 */ /* 0x000fc40000000f00 */
[----:B------:R-:W-:Y:S02]  /*12d0*/  @!P0 MOV R7, R65 ;  /* 0x0000004100078202 */ /* 0x000fe40000000f00 */
[----:B------:R-:W-:Y:S01]  /*12e0*/  ISETP.GE.AND.EX P2, PT, R57, UR13, PT, P2 ;  /* 0x0000000d39007c0c */ /* 0x000fe2000bf46320 */
[C---:B------:R-:W-:Y:S01]  /*12f0*/  @!P0 IMAD R23, R18.reuse, R17, R23 ;  /* 0x0000001112178224 */ /* 0x040fe200078e0217 */
[----:B------:R-:W-:Y:S01]  /*1300*/  IADD3 R29, PT, PT, R19, 0x68, RZ ;  /* 0x00000068131d7810 */ /* 0x000fe20007ffe0ff */
[----:B------:R-:W-:Y:S01]  /*1310*/  @!P0 IMAD.WIDE.U32 R16, R18, R16, R6 ;  /* 0x0000001012108225 */ /* 0x000fe200078e0006 */
[----:B-1----:R-:W1:Y:S03]  /*1320*/  @!P1 LDC.64 R20, c[0x0][0x3a0] ;  /* 0x0000e800ff149b82 */ /* 0x002e660000000a00 */
[----:B------:R-:W-:Y:S01]  /*1330*/  HFMA2 R6, -RZ, RZ, 0, 0 ;  /* 0x00000000ff067431 */ /* 0x000fe200000001ff */
[----:B------:R-:W-:-:S02]  /*1340*/  ISETP.GE.U32.AND P4, PT, R29, UR12, PT ;  /* 0x0000000c1d007c0c */ /* 0x000fc4000bf86070 */
[----:B------:R-:W-:Y:S02]  /*1350*/  @!P0 IADD3 R17, PT, PT, R17, R23, RZ ;  /* 0x0000001711118210 */ /* 0x000fe40007ffe0ff */
[C---:B------:R-:W-:Y:S02]  /*1360*/  @!P0 SHF.L.U32 R7, R16.reuse, 0x1, RZ ;  /* 0x0000000110078819 */ /* 0x040fe400000006ff */
[----:B------:R-:W-:Y:S02]  /*1370*/  SHF.R.S32.HI R31, RZ, 0x1f, R29 ;  /* 0x0000001fff1f7819 */ /* 0x000fe4000001141d */
[----:B------:R-:W-:Y:S01]  /*1380*/  @!P0 SHF.L.U64.HI R16, R16, 0x1, R17 ;  /* 0x0000000110108819 */ /* 0x000fe20000010211 */
[----:B------:R-:W-:Y:S01]  /*1390*/  UIMAD.WIDE UR8, UR6, 0x8, UR8 ;  /* 0x00000008060878a5 */ /* 0x000fe2000f8e0208 */
[C---:B------:R-:W-:Y:S01]  /*13a0*/  IADD3 R26, PT, PT, R19.reuse, 0x70, RZ ;  /* 0x00000070131a7810 */ /* 0x040fe20007ffe0ff */
[----:B------:R4:W5:Y:S01]  /*13b0*/  @!P3 LDG.E R6, desc[UR10][R14.64] ;  /* 0x0000000a0e06b981 */ /* 0x000962000c1e1900 */
[----:B------:R-:W-:-:S02]  /*13c0*/  IADD3 R24, PT, PT, R19, 0x78, RZ ;  /* 0x0000007813187810 */ /* 0x000fc40007ffe0ff */
[----:B------:R-:W-:Y:S01]  /*13d0*/  ISETP.GE.AND.EX P4, PT, R31, UR13, PT, P4 ;  /* 0x0000000d1f007c0c */ /* 0x000fe2000bf86340 */
[----:B------:R-:W1:Y:S01]  /*13e0*/  @!P2 LDC.64 R18, c[0x0][0x3f8] ;  /* 0x0000fe00ff12ab82 */ /* 0x000e620000000a00 */
[----:B---3--:R-:W-:Y:S01]  /*13f0*/  @!P0 IADD3 R52, P6, PT, R7, R12, RZ ;  /* 0x0000000c07348210 */ /* 0x008fe20007fde0ff */
[----:B0-----:R-:W-:Y:S01]  /*1400*/  @!P1 IMAD R12, R53, R10, RZ ;  /* 0x0000000a350c9224 */ /* 0x001fe200078e02ff */
[----:B------:R-:W-:Y:S02]  /*1410*/  @!P1 MOV R22, R62 ;  /* 0x0000003e00169202 */ /* 0x000fe40000000f00 */
[----:B------:R-:W-:Y:S02]  /*1420*/  @!P1 MOV R23, R65 ;  /* 0x0000004100179202 */ /* 0x000fe40000000f00 */
[----:B------:R-:W-:Y:S02]  /*1430*/  @!P0 IADD3.X R53, PT, PT, R16, R13, RZ, P6, !PT ;  /* 0x0000000d10358210 */ /* 0x000fe400037fe4ff */
[----:B--2---:R-:W-:Y:S01]  /*1440*/  @!P0 IADD3 R32, P6, PT, R7, R8, RZ ;  /* 0x0000000807208210 */ /* 0x004fe20007fde0ff */
[----:B----4-:R-:W-:-:S02]  /*1450*/  @!P1 IMAD R15, R33, R11, R12 ;  /* 0x0000000b210f9224 */ /* 0x010fc400078e020c */
[----:B------:R-:W-:Y:S01]  /*1460*/  @!P1 IMAD.WIDE.U32 R22, R33, R10, R22 ;  /* 0x0000000a21169225 */ /* 0x000fe200078e0016 */
[----:B------:R-:W-:Y:S01]  /*1470*/  @!P0 IADD3.X R33, PT, PT, R16, R9, RZ, P6, !PT ;  /* 0x0000000910218210 */ /* 0x000fe200037fe4ff */
[----:B------:R-:W0:Y:S01]  /*1480*/  @!P1 LDC.64 R10, c[0x0][0x398] ;  /* 0x0000e600ff0a9b82 */ /* 0x000e220000000a00 */
[----:B------:R-:W-:Y:S02]  /*1490*/  MOV R16, UR8 ;  /* 0x0000000800107c02 */ /* 0x000fe40008000f00 */
[----:B------:R-:W-:Y:S02]  /*14a0*/  MOV R17, UR9 ;  /* 0x0000000900117c02 */ /* 0x000fe40008000f00 */
[----:B------:R-:W-:Y:S02]  /*14b0*/  MOV R7, RZ ;  /* 0x000000ff00077202 */ /* 0x000fe40000000f00 */
[----:B------:R-:W-:Y:S01]  /*14c0*/  @!P1 IADD3 R9, PT, PT, R23, R15, RZ ;  /* 0x0000000f17099210 */ /* 0x000fe20007ffe0ff */
[----:B------:R-:W2:Y:S01]  /*14d0*/  @!P4 LDC.64 R12, c[0x0][0x3f8] ;  /* 0x0000fe00ff0ccb82 */ /* 0x000ea20000000a00 */
[C---:B------:R-:W-:Y:S01]  /*14e0*/  @!P1 SHF.L.U32 R23, R22.reuse, 0x1, RZ ;  /* 0x0000000116179819 */ /* 0x040fe200000006ff */
[----:B------:R-:W3:Y:S01]  /*14f0*/  LDG.E.64 R16, desc[UR10][R16.64] ;  /* 0x0000000a10107981 */ /* 0x000ee2000c1e1b00 */
[----:B------:R-:W-:-:S03]  /*1500*/  @!P1 SHF.L.U64.HI R28, R22, 0x1, R9 ;  /* 0x00000001161c9819 */ /* 0x000fc60000010209 */
[----:B------:R4:W5:Y:S02]  /*1510*/  @!P0 LDG.E R7, desc[UR10][R52.64] ;  /* 0x0000000a34078981 */ /* 0x000964000c1e1900 */
[----:B------:R-:W2:Y:S01]  /*1520*/  @!P2 LDC.64 R14, c[0x0][0x3a0] ;  /* 0x0000e800ff0eab82 */ /* 0x000ea20000000a00 */
[----:B-1----:R-:W-:Y:S01]  /*1530*/  @!P2 IMAD R22, R57, R18, RZ ;  /* 0x000000123916a224 */ /* 0x002fe200078e02ff */
[----:B----4-:R-:W-:Y:S02]  /*1540*/  @!P1 IADD3 R52, P6, PT, R23, R20, RZ ;  /* 0x0000001417349210 */ /* 0x010fe40007fde0ff */
[----:B------:R-:W-:Y:S02]  /*1550*/  @!P2 MOV R20, R62 ;  /* 0x0000003e0014a202 */ /* 0x000fe40000000f00 */
[----:B------:R-:W-:Y:S02]  /*1560*/  @!P1 IADD3.X R53, PT, PT, R28, R21, RZ, P6, !PT ;  /* 0x000000151c359210 */ /* 0x000fe400037fe4ff */
[----:B------:R-:W-:-:S02]  /*1570*/  @!P2 MOV R21, R65 ;  /* 0x000000410015a202 */ /* 0x000fc40000000f00 */
[----:B------:R-:W-:Y:S01]  /*1580*/  CS2R R8, SRZ ;  /* 0x0000000000087805 */ /* 0x000fe2000001ff00 */
[C---:B------:R-:W-:Y:S01]  /*1590*/  @!P2 IMAD R57, R55.reuse, R19, R22 ;  /* 0x000000133739a224 */ /* 0x040fe200078e0216 */
[----:B------:R-:W-:Y:S01]  /*15a0*/  ISETP.GE.U32.AND P5, PT, R26, UR12, PT ;  /* 0x0000000c1a007c0c */ /* 0x000fe2000bfa6070 */
[----:B------:R-:W-:Y:S01]  /*15b0*/  @!P2 IMAD.WIDE.U32 R18, R55, R18, R20 ;  /* 0x000000123712a225 */ /* 0x000fe200078e0014 */
[----:B------:R-:W-:Y:S02]  /*15c0*/  SHF.R.S32.HI R27, RZ, 0x1f, R26 ;  /* 0x0000001fff1b7819 */ /* 0x000fe4000001141a */
[----:B------:R1:W5:Y:S01]  /*15d0*/  @!P0 LDG.E R8, desc[UR10][R32.64] ;  /* 0x0000000a20088981 */ /* 0x000362000c1e1900 */
[----:B0-----:R-:W-:Y:S01]  /*15e0*/  @!P1 IADD3 R30, P0, PT, R23, R10, RZ ;  /* 0x0000000a171e9210 */ /* 0x001fe20007f1e0ff */
[----:B------:R-:W0:Y:S01]  /*15f0*/  @!P2 LDC.64 R20, c[0x0][0x398] ;  /* 0x0000e600ff14ab82 */ /* 0x000e220000000a00 */
[----:B------:R-:W-:Y:S01]  /*1600*/  @!P2 IADD3 R19, PT, PT, R19, R57, RZ ;  /* 0x000000391313a210 */ /* 0x000fe20007ffe0ff */
[----:B------:R4:W5:Y:S01]  /*1610*/  @!P1 LDG.E R9, desc[UR10][R52.64] ;  /* 0x0000000a34099981 */ /* 0x000962000c1e1900 */
[----:B------:R-:W-:Y:S01]  /*1620*/  @!P2 SHF.L.U32 R59, R18, 0x1, RZ ;  /* 0x00000001123ba819 */ /* 0x000fe200000006ff */
[----:B--2---:R-:W-:Y:S01]  /*1630*/  @!P4 IMAD R10, R31, R12, RZ ;  /* 0x0000000c1f0ac224 */ /* 0x004fe200078e02ff */
[----:B------:R-:W-:-:S02]  /*1640*/  ISETP.GE.AND.EX P5, PT, R27, UR13, PT, P5 ;  /* 0x0000000d1b007c0c */ /* 0x000fc4000bfa6350 */
[----:B------:R-:W-:Y:S01]  /*1650*/  @!P1 IADD3.X R31, PT, PT, R28, R11, RZ, P0, !PT ;  /* 0x0000000b1c1f9210 */ /* 0x000fe200007fe4ff */
[----:B------:R-:W2:Y:S01]  /*1660*/  @!P4 LDC.64 R22, c[0x0][0x3a0] ;  /* 0x0000e800ff16cb82 */ /* 0x000ea20000000a00 */
[----:B-1----:R-:W-:Y:S02]  /*1670*/  @!P2 SHF.L.U64.HI R32, R18, 0x1, R19 ;  /* 0x000000011220a819 */ /* 0x002fe40000010213 */
[----:B------:R-:W-:Y:S01]  /*1680*/  @!P2 IADD3 R54, P0, PT, R59, R14, RZ ;  /* 0x0000000e3b36a210 */ /* 0x000fe20007f1e0ff */
[----:B------:R-:W-:Y:S01]  /*1690*/  @!P4 IMAD R33, R29, R13, R10 ;  /* 0x0000000d1d21c224 */ /* 0x000fe200078e020a */
[----:B------:R-:W-:Y:S02]  /*16a0*/  ISETP.GE.U32.AND P3, PT, R24, UR12, PT ;  /* 0x0000000c18007c0c */ /* 0x000fe4000bf66070 */
[----:B------:R-:W-:Y:S02]  /*16b0*/  SHF.R.S32.HI R25, RZ, 0x1f, R24 ;  /* 0x0000001fff197819 */ /* 0x000fe40000011418 */
[----:B------:R-:W-:Y:S01]  /*16c0*/  @!P4 MOV R10, R62 ;  /* 0x0000003e000ac202 */ /* 0x000fe20000000f00 */
[----:B------:R-:W1:Y:S01]  /*16d0*/  @!P5 LDC.64 R18, c[0x0][0x3f8] ;  /* 0x0000fe00ff12db82 */ /* 0x000e620000000a00 */
[----:B------:R-:W-:-:S02]  /*16e0*/  @!P4 MOV R11, R65 ;  /* 0x00000041000bc202 */ /* 0x000fc40000000f00 */
[----:B------:R-:W-:Y:S02]  /*16f0*/  @!P2 IADD3.X R55, PT, PT, R32, R15, RZ, P0, !PT ;  /* 0x0000000f2037a210 */ /* 0x000fe400007fe4ff */
[----:B------:R-:W-:-:S03]  /*1700*/  ISETP.GE.AND.EX P3, PT, R25, UR13, PT, P3 ;  /* 0x0000000d19007c0c */ /* 0x000fc6000bf66330 */
[----:B------:R-:W1:Y:S01]  /*1710*/  @!P4 LDC.64 R14, c[0x0][0x398] ;  /* 0x0000e600ff0ecb82 */ /* 0x000e620000000a00 */
[----:B------:R-:W-:Y:S01]  /*1720*/  @!P4 IMAD.WIDE.U32 R12, R29, R12, R10 ;  /* 0x0000000c1d0cc225 */ /* 0x000fe200078e000a */
[----:B------:R-:W-:-:S04]  /*1730*/  CS2R R10, SRZ ;  /* 0x00000000000a7805 */ /* 0x000fc8000001ff00 */
[----:B------:R-:W-:Y:S02]  /*1740*/  @!P4 IADD3 R13, PT, PT, R13, R33, RZ ;  /* 0x000000210d0dc210 */ /* 0x000fe40007ffe0ff */
[C---:B------:R-:W-:Y:S01]  /*1750*/  @!P4 SHF.L.U32 R67, R12.reuse, 0x1, RZ ;  /* 0x000000010c43c819 */ /* 0x040fe200000006ff */
[----:B------:R1:W5:Y:S01]  /*1760*/  @!P1 LDG.E R10, desc[UR10][R30.64] ;  /* 0x0000000a1e0a9981 */ /* 0x000362000c1e1900 */
[----:B------:R-:W-:Y:S02]  /*1770*/  @!P4 SHF.L.U64.HI R60, R12, 0x1, R13 ;  /* 0x000000010c3cc819 */ /* 0x000fe4000001020d */
[----:B----4-:R-:W-:Y:S01]  /*1780*/  CS2R R52, SRZ ;  /* 0x0000000000347805 */ /* 0x010fe2000001ff00 */
[----:B------:R-:W4:Y:S01]  /*1790*/  @!P3 LDC.64 R12, c[0x0][0x3f8] ;  /* 0x0000fe00ff0cbb82 */ /* 0x000f220000000a00 */
[----:B0-----:R-:W-:Y:S01]  /*17a0*/  @!P2 IADD3 R58, P1, PT, R59, R20, RZ ;  /* 0x000000143b3aa210 */ /* 0x001fe20007f3e0ff */
[----:B------:R-:W5:Y:S01]  /*17b0*/  @!P2 LDG.E R11, desc[UR10][R54.64] ;  /* 0x0000000a360ba981 */ /* 0x000f62000c1e1900 */
[----:B------:R-:W-:-:S02]  /*17c0*/  ISETP.NE.AND P0, PT, RZ, UR7, PT ;  /* 0x00000007ff007c0c */ /* 0x000fc4000bf05270 */
[----:B------:R-:W-:Y:S02]  /*17d0*/  @!P2 IADD3.X R59, PT, PT, R32, R21, RZ, P1, !PT ;  /* 0x00000015203ba210 */ /* 0x000fe40000ffe4ff */
[----:B--2---:R-:W-:Y:S01]  /*17e0*/  @!P4 IADD3 R56, P6, PT, R67, R22, RZ ;  /* 0x000000164338c210 */ /* 0x004fe20007fde0ff */
[----:B------:R-:W0:Y:S01]  /*17f0*/  @!P5 LDC.64 R20, c[0x0][0x3a0] ;  /* 0x0000e800ff14db82 */ /* 0x000e220000000a00 */
[----:B-1----:R-:W-:Y:S01]  /*1800*/  @!P5 IMAD R27, R27, R18, RZ ;  /* 0x000000121b1bd224 */ /* 0x002fe200078e02ff */
[----:B------:R-:W5:Y:S01]  /*1810*/  @!P2 LDG.E R52, desc[UR10][R58.64] ;  /* 0x0000000a3a34a981 */ /* 0x000f62000c1e1900 */
[----:B------:R-:W-:Y:S02]  /*1820*/  @!P4 IADD3 R30, P1, PT, R67, R14, RZ ;  /* 0x0000000e431ec210 */ /* 0x000fe40007f3e0ff */
[C---:B------:R-:W-:Y:S02]  /*1830*/  @!P4 IADD3.X R57, PT, PT, R60.reuse, R23, RZ, P6, !PT ;  /* 0x000000173c39c210 */ /* 0x040fe400037fe4ff */
[----:B------:R-:W-:Y:S01]  /*1840*/  @!P4 IADD3.X R31, PT, PT, R60, R15, RZ, P1, !PT ;  /* 0x0000000f3c1fc210 */ /* 0x000fe20000ffe4ff */
[----:B------:R-:W1:Y:S01]  /*1850*/  @!P5 LDC.64 R22, c[0x0][0x398] ;  /* 0x0000e600ff16db82 */ /* 0x000e620000000a00 */
[----:B------:R-:W-:Y:S01]  /*1860*/  @!P5 MOV R14, R62 ;  /* 0x0000003e000ed202 */ /* 0x000fe20000000f00 */
[C---:B------:R-:W-:Y:S01]  /*1870*/  @!P5 IMAD R67, R26.reuse, R19, R27 ;  /* 0x000000131a43d224 */ /* 0x040fe200078e021b */
[----:B------:R-:W-:Y:S01]  /*1880*/  @!P5 MOV R15, R65 ;  /* 0x00000041000fd202 */ /* 0x000fe20000000f00 */
[----:B------:R4:W5:Y:S04]  /*1890*/  @!P4 LDG.E R53, desc[UR10][R56.64] ;  /* 0x0000000a3835c981 */ /* 0x000968000c1e1900 */
[----:B------:R-:W2:Y:S01]  /*18a0*/  LDC.64 R28, c[0x0][0x3a8] ;  /* 0x0000ea00ff1c7b82 */ /* 0x000ea20000000a00 */
[----:B------:R-:W-:-:S07]  /*18b0*/  @!P5 IMAD.WIDE.U32 R26, R26, R18, R14 ;  /* 0x000000121a1ad225 */ /* 0x000fce00078e000e */
[----:B------:R-:W2:Y:S01]  /*18c0*/  @P0 LDC.64 R32, c[0x0][0x3b0] ;  /* 0x0000ec00ff200b82 */ /* 0x000ea20000000a00 */
[----:B----4-:R-:W-:-:S07]  /*18d0*/  @!P3 IMAD R56, R25, R12, RZ ;  /* 0x0000000c1938b224 */ /* 0x010fce00078e02ff */
[----:B------:R-:W4:Y:S08]  /*18e0*/  @!P3 LDC.64 R14, c[0x0][0x3a0] ;  /* 0x0000e800ff0ebb82 */ /* 0x000f300000000a00 */
[----:B------:R-:W4:Y:S01]  /*18f0*/  @!P3 LDC.64 R18, c[0x0][0x398] ;  /* 0x0000e600ff12bb82 */ /* 0x000f220000000a00 */
[----:B------:R-:W-:Y:S01]  /*1900*/  @!P3 IMAD R59, R24, R13, R56 ;  /* 0x0000000d183bb224 */ /* 0x000fe200078e0238 */
[----:B------:R-:W-:-:S02]  /*1910*/  @!P5 IADD3 R27, PT, PT, R27, R67, RZ ;  /* 0x000000431b1bd210 */ /* 0x000fc40007ffe0ff */
[----:B------:R-:W-:Y:S02]  /*1920*/  @!P3 MOV R56, R62 ;  /* 0x0000003e0038b202 */ /* 0x000fe40000000f00 */
[----:B------:R-:W-:Y:S02]  /*1930*/  @!P3 MOV R57, R65 ;  /* 0x000000410039b202 */ /* 0x000fe40000000f00 */
[----:B------:R-:W-:Y:S02]  /*1940*/  @!P5 SHF.L.U32 R25, R26, 0x1, RZ ;  /* 0x000000011a19d819 */ /* 0x000fe400000006ff */
[----:B------:R-:W-:Y:S01]  /*1950*/  LOP3.LUT R54, R50, 0xffff, RZ, 0xc0, !PT ;  /* 0x0000ffff32367812 */ /* 0x000fe200078ec0ff */
[----:B------:R-:W-:Y:S01]  /*1960*/  @!P3 IMAD.WIDE.U32 R12, R24, R12, R56 ;  /* 0x0000000c180cb225 */ /* 0x000fe200078e0038 */
[----:B------:R-:W-:Y:S02]  /*1970*/  @!P5 SHF.L.U64.HI R58, R26, 0x1, R27 ;  /* 0x000000011a3ad819 */ /* 0x000fe4000001021b */
[----:B0-----:R-:W-:Y:S01]  /*1980*/  @!P5 IADD3 R26, P1, PT, R25, R20, RZ ;  /* 0x00000014191ad210 */ /* 0x001fe20007f3e0ff */
[----:B------:R-:W-:-:S03]  /*1990*/  IMAD R55, R61, 0x62, R54 ;  /* 0x000000623d377824 */ /* 0x000fc600078e0236 */
[----:B------:R-:W-:Y:S02]  /*19a0*/  @!P5 IADD3.X R27, PT, PT, R58, R21, RZ, P1, !PT ;  /* 0x000000153a1bd210 */ /* 0x000fe40000ffe4ff */
[----:B-1----:R-:W-:Y:S02]  /*19b0*/  @!P5 IADD3 R22, P1, PT, R25, R22, RZ ;  /* 0x000000161916d210 */ /* 0x002fe40007f3e0ff */
[----:B------:R-:W-:Y:S02]  /*19c0*/  @!P3 IADD3 R21, PT, PT, R13, R59, RZ ;  /* 0x0000003b0d15b210 */ /* 0x000fe40007ffe0ff */
[----:B------:R-:W-:Y:S01]  /*19d0*/  @!P3 SHF.L.U32 R13, R12, 0x1, RZ ;  /* 0x000000010c0db819 */ /* 0x000fe200000006ff */
[----:B--2---:R-:W-:Y:S01]  /*19e0*/  IMAD.WIDE R28, R55, 0x4, R28 ;  /* 0x00000004371c7825 */ /* 0x004fe200078e021c */
[----:B------:R-:W-:-:S03]  /*19f0*/  @!P5 IADD3.X R23, PT, PT, R58, R23, RZ, P1, !PT ;  /* 0x000000173a17d210 */ /* 0x000fc60000ffe4ff */
[----:B------:R-:W-:-:S04]  /*1a00*/  @P0 IMAD.WIDE R32, R55, 0x4, R32 ;  /* 0x0000000437200825 */ /* 0x000fc800078e0220 */
[----:B------:R-:W-:Y:S01]  /*1a10*/  HFMA2 R55, -RZ, RZ, 0, 0 ;  /* 0x00000000ff377431 */ /* 0x000fe200000001ff */
[----:B------:R-:W-:Y:S02]  /*1a20*/  @!P3 SHF.L.U64.HI R12, R12, 0x1, R21 ;  /* 0x000000010c0cb819 */ /* 0x000fe40000010215 */
[C---:B----4-:R-:W-:Y:S02]  /*1a30*/  @!P3 IADD3 R20, P1, PT, R13.reuse, R14, RZ ;  /* 0x0000000e0d14b210 */ /* 0x050fe40007f3e0ff */
[----:B------:R-:W-:Y:S02]  /*1a40*/  @!P3 IADD3 R18, P2, PT, R13, R18, RZ ;  /* 0x000000120d12b210 */ /* 0x000fe40007f5e0ff */
[----:B------:R-:W-:Y:S02]  /*1a50*/  CS2R R56, SRZ ;  /* 0x0000000000387805 */ /* 0x000fe4000001ff00 */
[----:B------:R-:W-:Y:S02]  /*1a60*/  CS2R R58, SRZ ;  /* 0x00000000003a7805 */ /* 0x000fe4000001ff00 */
[----:B------:R-:W-:-:S02]  /*1a70*/  @!P3 IADD3.X R21, PT, PT, R12, R15, RZ, P1, !PT ;  /* 0x0000000f0c15b210 */ /* 0x000fc40000ffe4ff */
[----:B------:R-:W-:Y:S01]  /*1a80*/  @!P3 IADD3.X R19, PT, PT, R12, R19, RZ, P2, !PT ;  /* 0x000000130c13b210 */ /* 0x000fe200017fe4ff */
[----:B------:R0:W5:Y:S04]  /*1a90*/  @!P4 LDG.E R55, desc[UR10][R30.64] ;  /* 0x0000000a1e37c981 */ /* 0x000168000c1e1900 */
[----:B------:R0:W5:Y:S04]  /*1aa0*/  @!P5 LDG.E R56, desc[UR10][R26.64] ;  /* 0x0000000a1a38d981 */ /* 0x000168000c1e1900 */
[----:B------:R0:W5:Y:S04]  /*1ab0*/  @!P5 LDG.E R57, desc[UR10][R22.64] ;  /* 0x0000000a1639d981 */ /* 0x000168000c1e1900 */
[----:B------:R0:W5:Y:S04]  /*1ac0*/  @!P3 LDG.E R59, desc[UR10][R20.64] ;  /* 0x0000000a143bb981 */ /* 0x000168000c1e1900 */
[----:B------:R0:W5:Y:S04]  /*1ad0*/  @!P3 LDG.E R58, desc[UR10][R18.64] ;  /* 0x0000000a123ab981 */ /* 0x000168000c1e1900 */
[----:B------:R0:W5:Y:S01]  /*1ae0*/  LDG.E.64 R14, desc[UR10][R28.64] ;  /* 0x0000000a1c0e7981 */ /* 0x000162000c1e1b00 */
[----:B------:R-:W-:-:S06]  /*1af0*/  CS2R R12, SRZ ;  /* 0x00000000000c7805 */ /* 0x000fcc000001ff00 */
[----:B------:R0:W5:Y:S01]  /*1b00*/  @P0 LDG.E.64 R12, desc[UR10][R32.64] ;  /* 0x0000000a200c0981 */ /* 0x000162000c1e1b00 */
[----:B------:R-:W-:Y:S01]  /*1b10*/  UISETP.NE.AND UP1, UPT, UR7, URZ, UPT ;  /* 0x000000ff0700728c */ /* 0x000fe2000bf25270 */
[----:B------:R-:W-:Y:S01]  /*1b20*/  UMOV UR12, 0x3f800000 ;  /* 0x3f800000000c7882 */ /* 0x000fe20000000000 */
[----:B---3--:R-:W-:-:S13]  /*1b30*/  R2UR UR9, R16 ;  /* 0x00000000100972ca */ /* 0x008fda00000e0000 */
        /* <DEDUP_REMOVED lines=27> */
[----:B------:R-:W-:Y:S01]  /*1cf0*/  FADD.FTZ R28, RZ, R17 ;  /* 0x00000011ff1c7221 */ /* 0x000fe20000010000 */
[----:B------:R-:W-:Y:S01]  /*1d00*/  FMUL.FTZ R24, R24, UR12 ;  /* 0x0000000c18187c20 */ /* 0x000fe20008410000 */
[----:B------:R-:W-:Y:S01]  /*1d10*/  FADD.FTZ R18, R20, R23 ;  /* 0x0000001714127221 */ /* 0x000fe20000010000 */
[----:B------:R-:W-:Y:S01]  /*1d20*/  FFMA.FTZ R21, R19, R20, R22 ;  /* 0x0000001413157223 */ /* 0x000fe20000010016 */
[----:B------:R-:W-:Y:S01]  /*1d30*/  FMUL.FTZ R23, R14, R25 ;  /* 0x000000190e177220 */ /* 0x000fe20000410000 */
[C---:B------:R-:W-:Y:S01]  /*1d40*/  FADD.FTZ R17, R25.reuse, R28 ;  /* 0x0000001c19117221 */ /* 0x040fe20000010000 */
[----:B------:R-:W-:Y:S01]  /*1d50*/  FFMA.FTZ R20, R25, R24, R26 ;  /* 0x0000001819147223 */ /* 0x000fe2000001001a */
[----:B------:R-:W-:-:S02]  /*1d60*/  HADD2.F32 R22, -RZ, R47.H1_H1 ;  /* 0x3000002fff167230 */ /* 0x000fc40000004100 */
[----:B------:R-:W-:Y:S01]  /*1d70*/  FFMA.FTZ R21, R24, R23, R21 ;  /* 0x0000001718157223 */ /* 0x000fe20000010015 */
[----:B------:R-:W-:Y:S02]  /*1d80*/  HADD2.F32 R25, -RZ, R45.H0_H0 ;  /* 0x2000002dff197230 */ /* 0x000fe40000004100 */
[----:B------:R-:W-:Y:S01]  /*1d90*/  FADD.FTZ R18, R18, R23 ;  /* 0x0000001712127221 */ /* 0x000fe20000010000 */
[----:B------:R-:W-:Y:S02]  /*1da0*/  HADD2.F32 R24, -RZ, R46.H1_H1 ;  /* 0x3000002eff187230 */ /* 0x000fe40000004100 */
[----:B------:R-:W-:Y:S01]  /*1db0*/  FADD.FTZ R23, RZ, R16 ;  /* 0x00000010ff177221 */ /* 0x000fe20000010000 */
[----:B------:R-:W-:Y:S01]  /*1dc0*/  FADD.FTZ R22, R22, -UR9 ;  /* 0x8000000916167e21 */ /* 0x000fe20008010000 */
[----:B------:R-:W-:Y:S01]  /*1dd0*/  FADD.FTZ R26, R25, -UR9 ;  /* 0x80000009191a7e21 */ /* 0x000fe20008010000 */
[----:B------:R-:W-:Y:S01]  /*1de0*/  FFMA.FTZ R19, R16, R19, RZ ;  /* 0x0000001310137223 */ /* 0x000fe200000100ff */
[----:B------:R-:W-:-:S02]  /*1df0*/  HADD2.F32 R27, -RZ, R44.H0_H0 ;  /* 0x2000002cff1b7230 */ /* 0x000fc40000004100 */
[----:B------:R-:W-:Y:S01]  /*1e00*/  FADD.FTZ R16, R24, R23 ;  /* 0x0000001718107221 */ /* 0x000fe20000010000 */
[----:B------:R-:W-:Y:S02]  /*1e10*/  HADD2.F32 R25, -RZ, R45.H1_H1 ;  /* 0x3000002dff197230 */ /* 0x000fe40000004100 */
[----:B------:R-:W-:Y:S01]  /*1e20*/  FMUL.FTZ R22, R22, UR12 ;  /* 0x0000000c16167c20 */ /* 0x000fe20008410000 */
[----:B------:R-:W-:Y:S01]  /*1e30*/  FMUL.FTZ R26, R26, UR12 ;  /* 0x0000000c1a1a7c20 */ /* 0x000fe20008410000 */
[----:B------:R-:W-:Y:S01]  /*1e40*/  FMUL.FTZ R23, R15, R24 ;  /* 0x000000180f177220 */ /* 0x000fe20000410000 */
[----:B------:R-:W-:Y:S01]  /*1e50*/  FADD.FTZ R17, R17, R27 ;  /* 0x0000001b11117221 */ /* 0x000fe20000010000 */
[----:B------:R-:W-:Y:S01]  /*1e60*/  FFMA.FTZ R19, R24, R22, R19 ;  /* 0x0000001618137223 */ /* 0x000fe20000010013 */
[----:B------:R-:W-:Y:S01]  /*1e70*/  FFMA.FTZ R20, R27, R26, R20 ;  /* 0x0000001a1b147223 */ /* 0x000fe20000010014 */
[----:B------:R-:W-:Y:S01]  /*1e80*/  FFMA.FTZ R21, R22, R23, R21 ;  /* 0x0000001716157223 */ /* 0x000fe20000010015 */
[----:B------:R-:W-:Y:S01]  /*1e90*/  FADD.FTZ R25, R25, -UR9 ;  /* 0x8000000919197e21 */ /* 0x000fe20008010000 */
[----:B------:R-:W-:Y:S01]  /*1ea0*/  FMUL.FTZ R27, R14, R27 ;  /* 0x0000001b0e1b7220 */ /* 0x000fe20000410000 */
[----:B------:R-:W-:-:S02]  /*1eb0*/  HADD2.F32 R22, -RZ, R44.H1_H1 ;  /* 0x3000002cff167230 */ /* 0x000fc40000004100 */
[----:B------:R-:W-:Y:S01]  /*1ec0*/  FADD.FTZ R18, R23, R18 ;  /* 0x0000001217127221 */ /* 0x000fe20000010000 */
[----:B------:R-:W-:Y:S01]  /*1ed0*/  FMUL.FTZ R25, R25, UR12 ;  /* 0x0000000c19197c20 */ /* 0x000fe20008410000 */
[----:B------:R-:W-:Y:S01]  /*1ee0*/  FFMA.FTZ R26, R26, R27, R21 ;  /* 0x0000001b1a1a7223 */ /* 0x000fe20000010015 */
[--C-:B------:R-:W-:Y:S02]  /*1ef0*/  HADD2.F32 R21, -RZ, R43.reuse.H0_H0 ;  /* 0x2000002bff157230 */ /* 0x100fe40000004100 */
[----:B------:R-:W-:Y:S01]  /*1f00*/  FADD.FTZ R23, R18, R27 ;  /* 0x0000001b12177221 */ /* 0x000fe20000010000 */
[----:B------:R-:W-:Y:S01]  /*1f10*/  FMUL.FTZ R24, R15, R22 ;  /* 0x000000160f187220 */ /* 0x000fe20000410000 */
[----:B------:R-:W-:Y:S01]  /*1f20*/  FADD.FTZ R18, R16, R22 ;  /* 0x0000001610127221 */ /* 0x000fe20000010000 */
[----:B------:R-:W-:Y:S01]  /*1f30*/  FFMA.FTZ R22, R22, R25, R19 ;  /* 0x0000001916167223 */ /* 0x000fe20000010013 */
[----:B------:R-:W-:Y:S02]  /*1f40*/  HADD2.F32 R19, -RZ, R43.H1_H1 ;  /* 0x3000002bff137230 */ /* 0x000fe40000004100 */
[----:B------:R-:W-:Y:S01]  /*1f50*/  FADD.FTZ R16, R24, R23 ;  /* 0x0000001718107221 */ /* 0x000fe20000010000 */
[----:B------:R-:W-:Y:S01]  /*1f60*/  FFMA.FTZ R26, R25, R24, R26 ;  /* 0x00000018191a7223 */ /* 0x000fe2000001001a */
[----:B------:R-:W-:Y:S01]  /*1f70*/  FADD.FTZ R24, R21, -UR9 ;  /* 0x8000000915187e21 */ /* 0x000fe20008010000 */
[----:B------:R-:W-:-:S02]  /*1f80*/  HADD2.F32 R21, -RZ, R42.H0_H0 ;  /* 0x2000002aff157230 */ /* 0x000fc40000004100 */
[----:B------:R-:W-:Y:S01]  /*1f90*/  FADD.FTZ R19, R19, -UR9 ;  /* 0x8000000913137e21 */ /* 0x000fe20008010000 */
[----:B------:R-:W-:Y:S02]  /*1fa0*/  HADD2.F32 R23, -RZ, R42.H1_H1 ;  /* 0x3000002aff177230 */ /* 0x000fe40000004100 */
[----:B------:R-:W-:Y:S01]  /*1fb0*/  FMUL.FTZ R25, R24, UR12 ;  /* 0x0000000c18197c20 */ /* 0x000fe20008410000 */
[----:B------:R-:W-:Y:S02]  /*1fc0*/  HADD2.F32 R27, -RZ, R41.H0_H0 ;  /* 0x20000029ff1b7230 */ /* 0x000fe40000004100 */
        /* <DEDUP_REMOVED lines=9> */
[----:B------:R-:W-:Y:S01]  /*2060*/  FADD.FTZ R27, R27, -UR9 ;  /* 0x800000091b1b7e21 */ /* 0x000fe20008010000 */
[----:B------:R-:W-:-:S02]  /*2070*/  HADD2.F32 R25, -RZ, R40.H0_H0 ;  /* 0x20000028ff197230 */ /* 0x000fc40000004100 */
[----:B------:R-:W-:Y:S01]  /*2080*/  FADD.FTZ R16, R23, R16 ;  /* 0x0000001017107221 */ /* 0x000fe20000010000 */
[----:B------:R-:W-:Y:S01]  /*2090*/  FFMA.FTZ R21, R24, R23, R21 ;  /* 0x0000001718157223 */ /* 0x000fe20000010015 */
[----:B------:R-:W-:Y:S01]  /*20a0*/  FMUL.FTZ R24, R27, UR12 ;  /* 0x0000000c1b187c20 */ /* 0x000fe20008410000 */
[----:B------:R-:W-:Y:S02]  /*20b0*/  HADD2.F32 R22, -RZ, R41.H1_H1 ;  /* 0x30000029ff167230 */ /* 0x000fe40000004100 */
[----:B------:R-:W-:Y:S01]  /*20c0*/  FMUL.FTZ R23, R14, R25 ;  /* 0x000000190e177220 */ /* 0x000fe20000410000 */
[----:B------:R-:W-:Y:S01]  /*20d0*/  FADD.FTZ R19, R19, R25 ;  /* 0x0000001913137221 */ /* 0x000fe20000010000 */
[----:B------:R-:W-:Y:S01]  /*20e0*/  FFMA.FTZ R25, R25, R24, R20 ;  /* 0x0000001819197223 */ /* 0x000fe20000010014 */
[----:B------:R-:W-:Y:S02]  /*20f0*/  HADD2.F32 R26, -RZ, R39.H0_H0 ;  /* 0x20000027ff1a7230 */ /* 0x000fe40000004100 */
[----:B------:R-:W-:Y:S01]  /*2100*/  FADD.FTZ R20, R22, -UR9 ;  /* 0x8000000916147e21 */ /* 0x000fe20008010000 */
[----:B------:R-:W-:-:S02]  /*2110*/  HADD2.F32 R22, -RZ, R40.H1_H1 ;  /* 0x30000028ff167230 */ /* 0x000fc40000004100 */
[----:B------:R-:W-:Y:S01]  /*2120*/  FFMA.FTZ R24, R24, R23, R21 ;  /* 0x0000001718187223 */ /* 0x000fe20000010015 */
[----:B------:R-:W-:Y:S01]  /*2130*/  FADD.FTZ R16, R16, R23 ;  /* 0x0000001710107221 */ /* 0x000fe20000010000 */
[----:B------:R-:W-:Y:S01]  /*2140*/  FMUL.FTZ R21, R20, UR12 ;  /* 0x0000000c14157c20 */ /* 0x000fe20008410000 */
[----:B------:R-:W-:Y:S01]  /*2150*/  FADD.FTZ R27, R26, -UR9 ;  /* 0x800000091a1b7e21 */ /* 0x000fe20008010000 */
[----:B------:R-:W-:Y:S02]  /*2160*/  HADD2.F32 R23, -RZ, R39.H1_H1 ;  /* 0x30000027ff177230 */ /* 0x000fe40000004100 */
[----:B------:R-:W-:Y:S01]  /*2170*/  FADD.FTZ R20, R18, R22 ;  /* 0x0000001612147221 */ /* 0x000fe20000010000 */
[----:B------:R-:W-:Y:S01]  /*2180*/  FFMA.FTZ R18, R22, R21, R17 ;  /* 0x0000001516127223 */ /* 0x000fe20000010011 */
[----:B------:R-:W-:Y:S02]  /*2190*/  HADD2.F32 R26, -RZ, R38.H0_H0 ;  /* 0x20000026ff1a7230 */ /* 0x000fe40000004100 */
[----:B------:R-:W-:Y:S01]  /*21a0*/  FMUL.FTZ R22, R15, R22 ;  /* 0x000000160f167220 */ /* 0x000fe20000410000 */
[----:B------:R-:W-:Y:S01]  /*21b0*/  FMUL.FTZ R27, R27, UR12 ;  /* 0x0000000c1b1b7c20 */ /* 0x000fe20008410000 */
[----:B------:R-:W-:Y:S01]  /*21c0*/  FADD.FTZ R23, R23, -UR9 ;  /* 0x8000000917177e21 */ /* 0x000fe20008010000 */
[----:B------:R-:W-:-:S02]  /*21d0*/  HADD2.F32 R28, -RZ, R35.H0_H0 ;  /* 0x20000023ff1c7230 */ /* 0x000fc40000004100 */
[----:B------:R-:W-:Y:S01]  /*21e0*/  FFMA.FTZ R24, R21, R22, R24 ;  /* 0x0000001615187223 */ /* 0x000fe20000010018 */
[----:B------:R-:W-:Y:S01]  /*21f0*/  FFMA.FTZ R17, R26, R27, R25 ;  /* 0x0000001b1a117223 */ /* 0x000fe20000010019 */
[----:B------:R-:W-:Y:S02]  /*2200*/  HADD2.F32 R21, -RZ, R38.H1_H1 ;  /* 0x30000026ff157230 */ /* 0x000fe40000004100 */
[----:B------:R-:W-:Y:S01]  /*2210*/  FMUL.FTZ R25, R14, R26 ;  /* 0x0000001a0e197220 */ /* 0x000fe20000410000 */
[----:B------:R-:W-:Y:S01]  /*2220*/  FADD.FTZ R16, R22, R16 ;  /* 0x0000001016107221 */ /* 0x000fe20000010000 */
[----:B------:R-:W-:Y:S01]  /*2230*/  FMUL.FTZ R23, R23, UR12 ;  /* 0x0000000c17177c20 */ /* 0x000fe20008410000 */
[----:B------:R-:W-:Y:S01]  /*2240*/  FADD.FTZ R19, R19, R26 ;  /* 0x0000001a13137221 */ /* 0x000fe20000010000 */
[----:B------:R-:W-:Y:S01]  /*2250*/  FFMA.FTZ R24, R27, R25, R24 ;  /* 0x000000191b187223 */ /* 0x000fe20000010018 */
[----:B------:R-:W-:Y:S01]  /*2260*/  FADD.FTZ R29, R16, R25 ;  /* 0x00000019101d7221 */ /* 0x000fe20000010000 */
[----:B------:R-:W-:Y:S01]  /*2270*/  FMUL.FTZ R22, R15, R21 ;  /* 0x000000150f167220 */ /* 0x000fe20000410000 */
[----:B------:R-:W-:Y:S01]  /*2280*/  FADD.FTZ R20, R20, R21 ;  /* 0x0000001514147221 */ /* 0x000fe20000010000 */
[----:B------:R-:W-:-:S02]  /*2290*/  HADD2.F32 R25, -RZ, R37.H0_H0 ;  /* 0x20000025ff197230 */ /* 0x000fc40000004100 */
[----:B------:R-:W-:Y:S01]  /*22a0*/  FFMA.FTZ R21, R21, R23, R18 ;  /* 0x0000001715157223 */ /* 0x000fe20000010012 */
[----:B------:R-:W-:Y:S02]  /*22b0*/  HADD2.F32 R18, -RZ, R37.H1_H1 ;  /* 0x30000025ff127230 */ /* 0x000fe40000004100 */
[----:B------:R-:W-:Y:S01]  /*22c0*/  FADD.FTZ R16, R22, R29 ;  /* 0x0000001d16107221 */ /* 0x000fe20000010000 */
[----:B------:R-:W-:Y:S01]  /*22d0*/  FFMA.FTZ R24, R23, R22, R24 ;  /* 0x0000001617187223 */ /* 0x000fe20000010018 */
[----:B------:R-:W-:Y:S01]  /*22e0*/  FADD.FTZ R25, R25, -UR9 ;  /* 0x8000000919197e21 */ /* 0x000fe20008010000 */
[--C-:B------:R-:W-:Y:S02]  /*22f0*/  HADD2.F32 R22, -RZ, R36.reuse.H0_H0 ;  /* 0x20000024ff167230 */ /* 0x100fe40000004100 */
[----:B------:R-:W-:Y:S01]  /*2300*/  FADD.FTZ R18, R18, -UR9 ;  /* 0x8000000912127e21 */ /* 0x000fe20008010000 */
[----:B------:R-:W-:Y:S02]  /*2310*/  HADD2.F32 R26, -RZ, R36.H1_H1 ;  /* 0x30000024ff1a7230 */ /* 0x000fe40000004100 */
[----:B------:R-:W-:Y:S01]  /*2320*/  FMUL.FTZ R25, R25, UR12 ;  /* 0x0000000c19197c20 */ /* 0x000fe20008410000 */
[----:B------:R-:W-:Y:S01]  /*2330*/  FADD.FTZ R28, R28, -UR9 ;  /* 0x800000091c1c7e21 */ /* 0x000fe20008010000 */
[----:B------:R-:W-:Y:S01]  /*2340*/  FMUL.FTZ R23, R18, UR12 ;  /* 0x0000000c12177c20 */ /* 0x000fe20008410000 */
[----:B------:R-:W-:Y:S01]  /*2350*/  FMUL.FTZ R27, R14, R22 ;  /* 0x000000160e1b7220 */ /* 0x000fe20000410000 */
[----:B------:R-:W-:Y:S01]  /*2360*/  FFMA.FTZ R18, R22, R25, R17 ;  /* 0x0000001916127223 */ /* 0x000fe20000010011 */
[----:B------:R-:W-:Y:S01]  /*2370*/  FADD.FTZ R20, R20, R26 ;  /* 0x0000001a14147221 */ /* 0x000fe20000010000 */
[----:B------:R-:W-:Y:S01]  /*2380*/  FFMA.FTZ R17, R26, R23, R21 ;  /* 0x000000171a117223 */ /* 0x000fe20000010015 */
[----:B------:R-:W-:Y:S01]  /*2390*/  FMUL.FTZ R26, R15, R26 ;  /* 0x0000001a0f1a7220 */ /* 0x000fe20000410000 */
[----:B------:R-:W-:Y:S01]  /*23a0*/  FFMA.FTZ R24, R25, R27, R24 ;  /* 0x0000001b19187223 */ /* 0x000fe20000010018 */
[----:B------:R-:W-:Y:S01]  /*23b0*/  FADD.FTZ R21, R16, R27 ;  /* 0x0000001b10157221 */ /* 0x000fe20000010000 */
[----:B------:R-:W-:-:S02]  /*23c0*/  HADD2.F32 R25, -RZ, R34.H0_H0 ;  /* 0x20000022ff197230 */ /* 0x000fc40000004100 */
[----:B------:R-:W-:Y:S01]  /*23d0*/  FADD.FTZ R19, R19, R22 ;  /* 0x0000001613137221 */ /* 0x000fe20000010000 */
[----:B------:R-:W-:Y:S01]  /*23e0*/  FFMA.FTZ R24, R23, R26, R24 ;  /* 0x0000001a17187223 */ /* 0x000fe20000010018 */
[----:B------:R-:W-:Y:S01]  /*23f0*/  FMUL.FTZ R23, R28, UR12 ;  /* 0x0000000c1c177c20 */ /* 0x000fe20008410000 */
[----:B------:R-:W-:Y:S01]  /*2400*/  FADD.FTZ R16, R26, R21 ;  /* 0x000000151a107221 */ /* 0x000fe20000010000 */
[----:B------:R-:W-:Y:S02]  /*2410*/  HADD2.F32 R21, -RZ, R35.H1_H1 ;  /* 0x30000023ff157230 */ /* 0x000fe40000004100 */
[----:B------:R-:W-:Y:S01]  /*2420*/  FMUL.FTZ R27, R14, R25 ;  /* 0x000000190e1b7220 */ /* 0x000fe20000410000 */
[----:B------:R-:W-:Y:S01]  /*2430*/  FADD.FTZ R19, R19, R25 ;  /* 0x0000001913137221 */ /* 0x000fe20000010000 */
[----:B------:R-:W-:Y:S01]  /*2440*/  FFMA.FTZ R25, R25, R23, R18 ;  /* 0x0000001719197223 */ /* 0x000fe20000010012 */
[----:B------:R-:W-:Y:S02]  /*2450*/  HADD2.F32 R18, -RZ, R3.H0_H0 ;  /* 0x20000003ff127230 */ /* 0x000fe40000004100 */
[----:B------:R-:W-:Y:S01]  /*2460*/  FADD.FTZ R21, R21, -UR9 ;  /* 0x8000000915157e21 */ /* 0x000fe20008010000 */
[----:B------:R-:W-:-:S02]  /*2470*/  HADD2.F32 R22, -RZ, R34.H1_H1 ;  /* 0x30000022ff167230 */ /* 0x000fc40000004100 */
[----:B------:R-:W-:Y:S01]  /*2480*/  FADD.FTZ R16, R16, R27 ;  /* 0x0000001b10107221 */ /* 0x000fe20000010000 */
[----:B------:R-:W-:Y:S01]  /*2490*/  FFMA.FTZ R24, R23, R27, R24 ;  /* 0x0000001b17187223 */ /* 0x000fe20000010018 */
[----:B------:R-:W-:Y:S01]  /*24a0*/  FADD.FTZ R18, R18, -UR9 ;  /* 0x8000000912127e21 */ /* 0x000fe20008010000 */
[----:B------:R-:W-:Y:S01]  /*24b0*/  FMUL.FTZ R21, R21, UR12 ;  /* 0x0000000c15157c20 */ /* 0x000fe20008410000 */
[----:B------:R-:W-:Y:S02]  /*24c0*/  HADD2.F32 R23, -RZ, R3.H1_H1 ;  /* 0x30000003ff177230 */ /* 0x000fe40000004100 */
[----:B------:R-:W-:Y:S01]  /*24d0*/  FADD.FTZ R20, R20, R22 ;  /* 0x0000001614147221 */ /* 0x000fe20000010000 */
[----:B------:R-:W-:Y:S01]  /*24e0*/  FMUL.FTZ R27, R18, UR12 ;  /* 0x0000000c121b7c20 */ /* 0x000fe20008410000 */
[----:B------:R-:W-:Y:S01]  /*24f0*/  FFMA.FTZ R18, R22, R21, R17 ;  /* 0x0000001516127223 */ /* 0x000fe20000010011 */
[----:B------:R-:W-:Y:S02]  /*2500*/  HADD2.F32 R26, -RZ, R4.H0_H0 ;  /* 0x20000004ff1a7230 */ /* 0x000fe40000004100 */
[----:B------:R-:W-:Y:S01]  /*2510*/  FMUL.FTZ R22, R15, R22 ;  /* 0x000000160f167220 */ /* 0x000fe20000410000 */
        /* <DEDUP_REMOVED lines=48> */
[----:B------:R-:W-:Y:S02]  /*2820*/  HADD2.F32 R26, -RZ, R10.H0_H0 ;  /* 0x2000000aff1a7230 */ /* 0x000fe40000004100 */
[----:B------:R-:W-:Y:S01]  /*2830*/  FADD.FTZ R20, R20, R22 ;  /* 0x0000001614147221 */ /* 0x000fe20000010000 */
[----:B------:R-:W-:Y:S01]  /*2840*/  FMUL.FTZ R27, R18, UR12 ;  /* 0x0000000c121b7c20 */ /* 0x000fe20008410000 */
[----:B------:R-:W-:Y:S01]  /*2850*/  FFMA.FTZ R18, R22, R21, R17 ;  /* 0x0000001516127223 */ /* 0x000fe20000010011 */
[----:B------:R-:W-:Y:S01]  /*2860*/  FMUL.FTZ R22, R15, R22 ;  /* 0x000000160f167220 */ /* 0x000fe20000410000 */
[----:B------:R-:W-:-:S02]  /*2870*/  HADD2.F32 R23, -RZ, R9.H1_H1 ;  /* 0x30000009ff177230 */ /* 0x000fc40000004100 */
[----:B------:R-:W-:Y:S01]  /*2880*/  FFMA.FTZ R17, R26, R27, R25 ;  /* 0x0000001b1a117223 */ /* 0x000fe20000010019 */
[----:B------:R-:W-:Y:S01]  /*2890*/  FMUL.FTZ R25, R14, R26 ;  /* 0x0000001a0e197220 */ /* 0x000fe20000410000 */
[----:B------:R-:W-:Y:S01]  /*28a0*/  FFMA.FTZ R24, R21, R22, R24 ;  /* 0x0000001615187223 */ /* 0x000fe20000010018 */
[----:B------:R-:W-:Y:S01]  /*28b0*/  FADD.FTZ R16, R22, R16 ;  /* 0x0000001016107221 */ /* 0x000fe20000010000 */
[----:B------:R-:W-:Y:S02]  /*28c0*/  HADD2.F32 R21, -RZ, R10.H1_H1 ;  /* 0x3000000aff157230 */ /* 0x000fe40000004100 */
[----:B------:R-:W-:Y:S01]  /*28d0*/  FADD.FTZ R23, R23, -UR9 ;  /* 0x8000000917177e21 */ /* 0x000fe20008010000 */
[----:B------:R-:W-:Y:S01]  /*28e0*/  FFMA.FTZ R24, R27, R25, R24 ;  /* 0x000000191b187223 */ /* 0x000fe20000010018 */
[----:B------:R-:W-:Y:S01]  /*28f0*/  FADD.FTZ R29, R16, R25 ;  /* 0x00000019101d7221 */ /* 0x000fe20000010000 */
[--C-:B------:R-:W-:Y:S02]  /*2900*/  HADD2.F32 R25, -RZ, R11.reuse.H0_H0 ;  /* 0x2000000bff197230 */ /* 0x100fe40000004100 */
[----:B------:R-:W-:Y:S01]  /*2910*/  FMUL.FTZ R23, R23, UR12 ;  /* 0x0000000c17177c20 */ /* 0x000fe20008410000 */
[----:B------:R-:W-:Y:S01]  /*2920*/  FADD.FTZ R16, R20, R21 ;  /* 0x0000001514107221 */ /* 0x000fe20000010000 */
[----:B------:R-:W-:Y:S01]  /*2930*/  FMUL.FTZ R22, R15, R21 ;  /* 0x000000150f167220 */ /* 0x000fe20000410000 */
[----:B------:R-:W-:-:S02]  /*2940*/  HADD2.F32 R20, -RZ, R11.H1_H1 ;  /* 0x3000000bff147230 */ /* 0x000fc40000004100 */
[----:B------:R-:W-:Y:S01]  /*2950*/  FFMA.FTZ R21, R21, R23, R18 ;  /* 0x0000001715157223 */ /* 0x000fe20000010012 */
[----:B------:R-:W-:Y:S01]  /*2960*/  FADD.FTZ R25, R25, -UR9 ;  /* 0x8000000919197e21 */ /* 0x000fe20008010000 */
[----:B------:R-:W-:Y:S01]  /*2970*/  FADD.FTZ R18, R22, R29 ;  /* 0x0000001d16127221 */ /* 0x000fe20000010000 */
[----:B------:R-:W-:Y:S01]  /*2980*/  FFMA.FTZ R24, R23, R22, R24 ;  /* 0x0000001617187223 */ /* 0x000fe20000010018 */
[--C-:B------:R-:W-:Y:S02]  /*2990*/  HADD2.F32 R22, -RZ, R52.reuse.H0_H0 ;  /* 0x20000034ff167230 */ /* 0x100fe40000004100 */
[----:B------:R-:W-:Y:S01]  /*29a0*/  FADD.FTZ R20, R20, -UR9 ;  /* 0x8000000914147e21 */ /* 0x000fe20008010000 */
[----:B------:R-:W-:Y:S01]  /*29b0*/  FADD.FTZ R19, R19, R26 ;  /* 0x0000001a13137221 */ /* 0x000fe20000010000 */
[----:B------:R-:W-:Y:S02]  /*29c0*/  HADD2.F32 R26, -RZ, R52.H1_H1 ;  /* 0x30000034ff1a7230 */ /* 0x000fe40000004100 */
[----:B------:R-:W-:Y:S01]  /*29d0*/  FMUL.FTZ R25, R25, UR12 ;  /* 0x0000000c19197c20 */ /* 0x000fe20008410000 */
[----:B------:R-:W-:Y:S01]  /*29e0*/  FMUL.FTZ R23, R20, UR12 ;  /* 0x0000000c14177c20 */ /* 0x000fe20008410000 */
[----:B------:R-:W-:-:S02]  /*29f0*/  HADD2.F32 R28, -RZ, R53.H0_H0 ;  /* 0x20000035ff1c7230 */ /* 0x000fc40000004100 */
[----:B------:R-:W-:Y:S01]  /*2a00*/  FMUL.FTZ R27, R14, R22 ;  /* 0x000000160e1b7220 */ /* 0x000fe20000410000 */
[----:B------:R-:W-:Y:S01]  /*2a10*/  FFMA.FTZ R20, R22, R25, R17 ;  /* 0x0000001916147223 */ /* 0x000fe20000010011 */
[----:B------:R-:W-:Y:S01]  /*2a20*/  FADD.FTZ R16, R16, R26 ;  /* 0x0000001a10107221 */ /* 0x000fe20000010000 */
[----:B------:R-:W-:Y:S01]  /*2a30*/  FFMA.FTZ R17, R26, R23, R21 ;  /* 0x000000171a117223 */ /* 0x000fe20000010015 */
[----:B------:R-:W-:Y:S01]  /*2a40*/  FMUL.FTZ R26, R15, R26 ;  /* 0x0000001a0f1a7220 */ /* 0x000fe20000410000 */
[----:B------:R-:W-:Y:S01]  /*2a50*/  FFMA.FTZ R24, R25, R27, R24 ;  /* 0x0000001b19187223 */ /* 0x000fe20000010018 */
[----:B------:R-:W-:Y:S01]  /*2a60*/  FADD.FTZ R21, R18, R27 ;  /* 0x0000001b12157221 */ /* 0x000fe20000010000 */
[----:B------:R-:W-:Y:S01]  /*2a70*/  FADD.FTZ R28, R28, -UR9 ;  /* 0x800000091c1c7e21 */ /* 0x000fe20008010000 */
[----:B------:R-:W-:Y:S02]  /*2a80*/  HADD2.F32 R25, -RZ, R55.H0_H0 ;  /* 0x20000037ff197230 */ /* 0x000fe40000004100 */
[----:B------:R-:W-:Y:S01]  /*2a90*/  FFMA.FTZ R24, R23, R26, R24 ;  /* 0x0000001a17187223 */ /* 0x000fe20000010018 */
[----:B------:R-:W-:Y:S01]  /*2aa0*/  FADD.FTZ R19, R19, R22 ;  /* 0x0000001613137221 */ /* 0x000fe20000010000 */
[----:B------:R-:W-:Y:S01]  /*2ab0*/  FADD.FTZ R21, R26, R21 ;  /* 0x000000151a157221 */ /* 0x000fe20000010000 */
[----:B------:R-:W-:Y:S01]  /*2ac0*/  FMUL.FTZ R23, R28, UR12 ;  /* 0x0000000c1c177c20 */ /* 0x000fe20008410000 */
[----:B------:R-:W-:-:S02]  /*2ad0*/  HADD2.F32 R22, -RZ, R53.H1_H1 ;  /* 0x30000035ff167230 */ /* 0x000fc40000004100 */
[----:B------:R-:W-:Y:S01]  /*2ae0*/  FMUL.FTZ R26, R14, R25 ;  /* 0x000000190e1a7220 */ /* 0x000fe20000410000 */
[----:B------:R-:W-:Y:S01]  /*2af0*/  FADD.FTZ R19, R19, R25 ;  /* 0x0000001913137221 */ /* 0x000fe20000010000 */
[----:B------:R-:W-:Y:S01]  /*2b00*/  FFMA.FTZ R20, R25, R23, R20 ;  /* 0x0000001719147223 */ /* 0x000fe20000010014 */
[----:B------:R-:W-:Y:S02]  /*2b10*/  HADD2.F32 R18, -RZ, R55.H1_H1 ;  /* 0x30000037ff127230 */ /* 0x000fe40000004100 */
[----:B------:R-:W-:Y:S01]  /*2b20*/  FADD.FTZ R28, R21, R26 ;  /* 0x0000001a151c7221 */ /* 0x000fe20000010000 */
[----:B------:R-:W-:Y:S01]  /*2b30*/  FFMA.FTZ R25, R23, R26, R24 ;  /* 0x0000001a17197223 */ /* 0x000fe20000010018 */
[----:B------:R-:W-:Y:S01]  /*2b40*/  FADD.FTZ R22, R22, -UR9 ;  /* 0x8000000916167e21 */ /* 0x000fe20008010000 */
[----:B------:R-:W-:Y:S02]  /*2b50*/  HADD2.F32 R26, -RZ, R56.H0_H0 ;  /* 0x20000038ff1a7230 */ /* 0x000fe40000004100 */
[----:B------:R-:W-:Y:S01]  /*2b60*/  FMUL.FTZ R23, R15, R18 ;  /* 0x000000120f177220 */ /* 0x000fe20000410000 */
[----:B------:R-:W-:-:S02]  /*2b70*/  HADD2.F32 R21, -RZ, R57.H0_H0 ;  /* 0x20000039ff157230 */ /* 0x000fc40000004100 */
[----:B------:R-:W-:Y:S01]  /*2b80*/  FMUL.FTZ R24, R22, UR12 ;  /* 0x0000000c16187c20 */ /* 0x000fe20008410000 */
[----:B------:R-:W-:Y:S02]  /*2b90*/  HADD2.F32 R27, -RZ, R56.H1_H1 ;  /* 0x30000038ff1b7230 */ /* 0x000fe40000004100 */
[----:B------:R-:W-:Y:S01]  /*2ba0*/  FADD.FTZ R22, R26, -UR9 ;  /* 0x800000091a167e21 */ /* 0x000fe20008010000 */
[----:B------:R-:W-:Y:S01]  /*2bb0*/  FADD.FTZ R28, R23, R28 ;  /* 0x0000001c171c7221 */ /* 0x000fe20000010000 */
[----:B------:R-:W-:Y:S01]  /*2bc0*/  FFMA.FTZ R26, R24, R23, R25 ;  /* 0x00000017181a7223 */ /* 0x000fe20000010019 */
[----:B------:R-:W-:Y:S01]  /*2bd0*/  FMUL.FTZ R29, R14, R21 ;  /* 0x000000150e1d7220 */ /* 0x000fe20000410000 */
[----:B------:R-:W-:Y:S01]  /*2be0*/  FMUL.FTZ R23, R22, UR12 ;  /* 0x0000000c16177c20 */ /* 0x000fe20008410000 */
[----:B------:R-:W-:Y:S02]  /*2bf0*/  HADD2.F32 R22, -RZ, R57.H1_H1 ;  /* 0x30000039ff167230 */ /* 0x000fe40000004100 */
[----:B------:R-:W-:Y:S01]  /*2c00*/  FADD.FTZ R25, R27, -UR9 ;  /* 0x800000091b197e21 */ /* 0x000fe20008010000 */
[----:B------:R-:W-:Y:S01]  /*2c10*/  FADD.FTZ R31, R28, R29 ;  /* 0x0000001d1c1f7221 */ /* 0x000fe20000010000 */
[----:B------:R-:W-:Y:S01]  /*2c20*/  FFMA.FTZ R28, R23, R29, R26 ;  /* 0x0000001d171c7223 */ /* 0x000fe2000001001a */
[----:B------:R-:W-:-:S02]  /*2c30*/  HADD2.F32 R32, -RZ, R59.H0_H0 ;  /* 0x2000003bff207230 */ /* 0x000fc40000004100 */
[----:B------:R-:W-:Y:S01]  /*2c40*/  FMUL.FTZ R26, R15, R22 ;  /* 0x000000160f1a7220 */ /* 0x000fe20000410000 */
[----:B------:R-:W-:Y:S01]  /*2c50*/  FMUL.FTZ R25, R25, UR12 ;  /* 0x0000000c19197c20 */ /* 0x000fe20008410000 */
[----:B------:R-:W-:Y:S01]  /*2c60*/  FFMA.FTZ R29, R18, R24, R17 ;  /* 0x00000018121d7223 */ /* 0x000fe20000010011 */
[--C-:B------:R-:W-:Y:S02]  /*2c70*/  HADD2.F32 R17, -RZ, R58.reuse.H0_H0 ;  /* 0x2000003aff117230 */ /* 0x100fe40000004100 */
[----:B------:R-:W-:Y:S01]  /*2c80*/  FADD.FTZ R30, R26, R31 ;  /* 0x0000001f1a1e7221 */ /* 0x000fe20000010000 */
[----:B------:R-:W-:Y:S01]  /*2c90*/  FFMA.FTZ R31, R25, R26, R28 ;  /* 0x0000001a191f7223 */ /* 0x000fe2000001001c */
[----:B------:R-:W-:Y:S01]  /*2ca0*/  FADD.FTZ R27, R16, R18 ;  /* 0x00000012101b7221 */ /* 0x000fe20000010000 */
[----:B------:R-:W-:Y:S02]  /*2cb0*/  HADD2.F32 R28, -RZ, R59.H1_H1 ;  /* 0x3000003bff1c7230 */ /* 0x000fe40000004100 */
[----:B------:R-:W-:Y:S01]  /*2cc0*/  FADD.FTZ R16, R32, -UR9 ;  /* 0x8000000920107e21 */ /* 0x000fe20008010000 */
[----:B------:R-:W-:-:S02]  /*2cd0*/  HADD2.F32 R24, -RZ, R58.H1_H1 ;  /* 0x3000003aff187230 */ /* 0x000fc40000004100 */
[----:B------:R-:W-:Y:S01]  /*2ce0*/  FMUL.FTZ R33, R14, R17 ;  /* 0x000000110e217220 */ /* 0x000fe20000410000 */
[----:B------:R-:W-:Y:S01]  /*2cf0*/  FADD.FTZ R18, R19, R21 ;  /* 0x0000001513127221 */ /* 0x000fe20000010000 */
[----:B------:R-:W-:Y:S01]  /*2d00*/  FMUL.FTZ R16, R16, UR12 ;  /* 0x0000000c10107c20 */ /* 0x000fe20008410000 */
[----:B------:R-:W-:Y:S01]  /*2d10*/  FADD.FTZ R28, R28, -UR9 ;  /* 0x800000091c1c7e21 */ /* 0x000fe20008010000 */
[----:B------:R-:W-:Y:S01]  /*2d20*/  FFMA.FTZ R26, R21, R23, R20 ;  /* 0x00000017151a7223 */ /* 0x000fe20000010014 */
[----:B------:R-:W-:Y:S01]  /*2d30*/  FADD.FTZ R30, R30, R33 ;  /* 0x000000211e1e7221 */ /* 0x000fe20000010000 */
[----:B------:R-:W-:Y:S01]  /*2d40*/  FMUL.FTZ R21, R15, R24 ;  /* 0x000000180f157220 */ /* 0x000fe20000410000 */
[----:B------:R-:W-:Y:S01]  /*2d50*/  FFMA.FTZ R31, R16, R33, R31 ;  /* 0x00000021101f7223 */ /* 0x000fe2000001001f */
[----:B------:R-:W-:Y:S01]  /*2d60*/  FMUL.FTZ R28, R28, UR12 ;  /* 0x0000000c1c1c7c20 */ /* 0x000fe20008410000 */
[----:B------:R-:W-:Y:S01]  /*2d70*/  FADD.FTZ R27, R27, R22 ;  /* 0x000000161b1b7221 */ /* 0x000fe20000010000 */
[----:B------:R-:W-:Y:S01]  /*2d80*/  FFMA.FTZ R29, R22, R25, R29 ;  /* 0x00000019161d7223 */ /* 0x000fe2000001001d */
[----:B------:R-:W-:Y:S01]  /*2d90*/  FADD.FTZ R20, R21, R30 ;  /* 0x0000001e15147221 */ /* 0x000fe20000010000 */
[----:B------:R-:W-:Y:S01]  /*2da0*/  FADD.FTZ R18, R18, R17 ;  /* 0x0000001112127221 */ /* 0x000fe20000010000 */
[----:B------:R-:W-:Y:S01]  /*2db0*/  FFMA.FTZ R16, R17, R16, R26 ;  /* 0x0000001011107223 */ /* 0x000fe2000001001a */
[----:B------:R-:W-:Y:S01]  /*2dc0*/  FFMA.FTZ R21, R28, R21, R31 ;  /* 0x000000151c157223 */ /* 0x000fe2000001001f */
[----:B------:R-:W-:Y:S01]  /*2dd0*/  FADD.FTZ R19, R27, R24 ;  /* 0x000000181b137221 */ /* 0x000fe20000010000 */
[----:B------:R-:W-:Y:S01]  /*2de0*/  FFMA.FTZ R17, R24, R28, R29 ;  /* 0x0000001c18117223 */ /* 0x000fe2000001001d */
[----:B------:R-:W-:Y:S06]  /*2df0*/  BRA `(.L_x_636) ;  /* 0x0000002400007947 */ /* 0x000fec0003800000 */
.L_x_635:
[----:B-----5:R-:W-:Y:S02]  /*2e00*/  HADD2.F32 R16, -RZ, R49.H0_H0 ;  /* 0x20000031ff107230 */ /* 0x020fe40000004100 */
[--C-:B------:R-:W-:Y:S02]  /*2e10*/  HADD2.F32 R18, -RZ, R47.reuse.H0_H0 ;  /* 0x2000002fff127230 */ /* 0x100fe40000004100 */
[----:B------:R-:W-:Y:S02]  /*2e20*/  HADD2.F32 R20, -RZ, R47.H1_H1 ;  /* 0x3000002fff147230 */ /* 0x000fe40000004100 */
[----:B------:R-:W-:Y:S01]  /*2e30*/  FADD.FTZ R17, R16, -UR9 ;  /* 0x8000000910117e21 */ /* 0x000fe20008010000 */
[----:B------:R-:W-:Y:S02]  /*2e40*/  HADD2.F32 R16, -RZ, R49.H1_H1 ;  /* 0x30000031ff107230 */ /* 0x000fe40000004100 */
[----:B------:R-:W-:Y:S01]  /*2e50*/  FADD.FTZ R18, R18, -UR9 ;  /* 0x8000000912127e21 */ /* 0x000fe20008010000 */
[----:B------:R-:W-:-:S02]  /*2e60*/  HADD2.F32 R33, -RZ, R45.H0_H0 ;  /* 0x2000002dff217230 */ /* 0x000fc40000004100 */
[----:B------:R-:W-:Y:S01]  /*2e70*/  FMUL.FTZ R17, R17, UR12 ;  /* 0x0000000c11117c20 */ /* 0x000fe20008410000 */
[----:B------:R-:W-:Y:S01]  /*2e80*/  FADD.FTZ R24, R20, -UR9 ;  /* 0x8000000914187e21 */ /* 0x000fe20008010000 */
[----:B------:R-:W-:Y:S01]  /*2e90*/  FADD.FTZ R16, R16, -UR9 ;  /* 0x8000000910107e21 */ /* 0x000fe20008010000 */
[----:B------:R-:W-:Y:S01]  /*2ea0*/  FMUL.FTZ R21, R18, UR12 ;  /* 0x0000000c12157c20 */ /* 0x000fe20008410000 */
[--C-:B------:R-:W-:Y:S01]  /*2eb0*/  FFMA.FTZ R23, R14, R17, R12.reuse ;  /* 0x000000110e177223 */ /* 0x100fe2000001000c */
[----:B------:R-:W-:Y:S01]  /*2ec0*/  FMUL.FTZ R24, R24, UR12 ;  /* 0x0000000c18187c20 */ /* 0x000fe20008410000 */
[----:B------:R-:W-:Y:S01]  /*2ed0*/  FMUL.FTZ R16, R16, UR12 ;  /* 0x0000000c10107c20 */ /* 0x000fe20008410000 */
[----:B------:R-:W-:Y:S01]  /*2ee0*/  FFMA.FTZ R20, R14, R21, R12 ;  /* 0x000000150e147223 */ /* 0x000fe2000001000c */
[----:B------:R-:W-:Y:S01]  /*2ef0*/  FMUL.FTZ R22, R23, -1.4426950216293334961 ;  /* 0xbfb8aa3b17167820 */ /* 0x000fe20000410000 */
[C-C-:B------:R-:W-:Y:S01]  /*2f00*/  FFMA.FTZ R18, R15.reuse, R24, R13.reuse ;  /* 0x000000180f127223 */ /* 0x140fe2000001000d */
[----:B------:R-:W-:Y:S01]  /*2f10*/  FFMA.FTZ R19, R15, R16, R13 ;  /* 0x000000100f137223 */ /* 0x000fe2000001000d */
[----:B------:R-:W-:Y:S01]  /*2f20*/  FMUL.FTZ R29, R20, -1.4426950216293334961 ;  /* 0xbfb8aa3b141d7820 */ /* 0x000fe20000410000 */
[----:B------:R-:W-:-:S02]  /*2f30*/  HADD2.F32 R31, -RZ, R48.H1_H1 ;  /* 0x30000030ff1f7230 */ /* 0x000fc40000004100 */
[----:B------:R-:W-:Y:S01]  /*2f40*/  FMUL.FTZ R25, R18, -1.4426950216293334961 ;  /* 0xbfb8aa3b12197820 */ /* 0x000fe20000410000 */
[----:B------:R-:W-:Y:S01]  /*2f50*/  FMUL.FTZ R27, R19, -1.4426950216293334961 ;  /* 0xbfb8aa3b131b7820 */ /* 0x000fe20000410000 */
[----:B------:R-:W0:Y:S01]  /*2f60*/  MUFU.EX2 R22, R22 ;  /* 0x0000001600167308 */ /* 0x000e220000000800 */
[--C-:B------:R-:W-:Y:S02]  /*2f70*/  HADD2.F32 R67, -RZ, R44.reuse.H0_H0 ;  /* 0x2000002cff437230 */ /* 0x100fe40000004100 */
[----:B------:R-:W-:-:S05]  /*2f80*/  HADD2.F32 R69, -RZ, R44.H1_H1 ;  /* 0x3000002cff457230 */ /* 0x000fca0000004100 */
[----:B------:R-:W1:Y:S08]  /*2f90*/  MUFU.EX2 R27, R27 ;  /* 0x0000001b001b7308 */ /* 0x000e700000000800 */
[----:B------:R-:W2:Y:S01]  /*2fa0*/  MUFU.EX2 R29, R29 ;  /* 0x0000001d001d7308 */ /* 0x000ea20000000800 */
[----:B0-----:R-:W-:-:S07]  /*2fb0*/  FADD.FTZ R26, R22, 1 ;  /* 0x3f800000161a7421 */ /* 0x001fce0000010000 */
[----:B------:R-:W0:Y:S01]  /*2fc0*/  MUFU.RCP R26, R26 ;  /* 0x0000001a001a7308 */ /* 0x000e220000001000 */
[----:B-1----:R-:W-:Y:S01]  /*2fd0*/  FADD.FTZ R28, R27, 1 ;  /* 0x3f8000001b1c7421 */ /* 0x002fe20000010000 */
[----:B------:R-:W-:-:S06]  /*2fe0*/  HADD2.F32 R27, -RZ, R48.H0_H0 ;  /* 0x20000030ff1b7230 */ /* 0x000fcc0000004100 */
[----:B------:R-:W1:Y:S01]  /*2ff0*/  MUFU.RCP R28, R28 ;  /* 0x0000001c001c7308 */ /* 0x000e620000001000 */
[----:B--2---:R-:W-:-:S07]  /*3000*/  FADD.FTZ R22, R29, 1 ;  /* 0x3f8000001d167421 */ /* 0x004fce0000010000 */
[----:B------:R-:W2:Y:S01]  /*3010*/  MUFU.RCP R22, R22 ;  /* 0x0000001600167308 */ /* 0x000ea20000001000 */
[----:B0-----:R-:W-:Y:S01]  /*3020*/  FADD.FTZ R32, -R26, 1 ;  /* 0x3f8000001a207421 */ /* 0x001fe20000010100 */
[----:B------:R-:W-:Y:S01]  /*3030*/  FMUL.FTZ R30, R27, R26 ;  /* 0x0000001a1b1e7220 */ /* 0x000fe20000410000 */
[----:B------:R-:W-:Y:S01]  /*3040*/  FADD.FTZ R27, R33, -UR9 ;  /* 0x80000009211b7e21 */ /* 0x000fe20008010000 */
[----:B------:R-:W-:Y:S02]  /*3050*/  HADD2.F32 R26, -RZ, R45.H1_H1 ;  /* 0x3000002dff1a7230 */ /* 0x000fe40000004100 */
[----:B------:R-:W-:Y:S01]  /*3060*/  FFMA.FTZ R29, R23, R32, 1 ;  /* 0x3f800000171d7423 */ /* 0x000fe20000010020 */
[----:B------:R-:W-:Y:S02]  /*3070*/  HADD2.F32 R33, -RZ, R43.H0_H0 ;  /* 0x2000002bff217230 */ /* 0x000fe40000004100 */
[----:B------:R-:W-:Y:S01]  /*3080*/  FMUL.FTZ R27, R27, UR12 ;  /* 0x0000000c1b1b7c20 */ /* 0x000fe20008410000 */
[----:B------:R-:W0:Y:S01]  /*3090*/  MUFU.EX2 R25, R25 ;  /* 0x0000001900197308 */ /* 0x000e220000000800 */
[----:B-1----:R-:W-:Y:S01]  /*30a0*/  FMUL.FTZ R31, R31, R28 ;  /* 0x0000001c1f1f7220 */ /* 0x002fe20000410000 */
[----:B------:R-:W-:Y:S01]  /*30b0*/  FADD.FTZ R28, -R28, 1 ;  /* 0x3f8000001c1c7421 */ /* 0x000fe20000010100 */
[----:B------:R-:W-:Y:S01]  /*30c0*/  FADD.FTZ R26, R26, -UR9 ;  /* 0x800000091a1a7e21 */ /* 0x000fe20008010000 */
[----:B------:R-:W-:Y:S01]  /*30d0*/  FMUL.FTZ R30, R30, R29 ;  /* 0x0000001d1e1e7220 */ /* 0x000fe20000410000 */
[----:B------:R-:W-:-:S02]  /*30e0*/  HADD2.F32 R29, -RZ, R46.H0_H0 ;  /* 0x2000002eff1d7230 */ /* 0x000fc40000004100 */
[----:B------:R-:W-:Y:S01]  /*30f0*/  FFMA.FTZ R28, R19, R28, 1 ;  /* 0x3f800000131c7423 */ /* 0x000fe2000001001c */
[----:B------:R-:W-:Y:S01]  /*3100*/  FFMA.FTZ R19, R14, R27, R12 ;  /* 0x0000001b0e137223 */ /* 0x000fe2000001000c */
[----:B------:R-:W-:Y:S01]  /*3110*/  FMUL.FTZ R26, R26, UR12 ;  /* 0x0000000c1a1a7c20 */ /* 0x000fe20008410000 */
[----:B--2---:R-:W-:Y:S01]  /*3120*/  FADD.FTZ R23, -R22, 1 ;  /* 0x3f80000016177421 */ /* 0x004fe20000010100 */
[----:B------:R-:W-:Y:S01]  /*3130*/  FMUL.FTZ R31, R31, R28 ;  /* 0x0000001c1f1f7220 */ /* 0x000fe20000410000 */
[----:B------:R-:W-:Y:S01]  /*3140*/  FMUL.FTZ R32, R19, -1.4426950216293334961 ;  /* 0xbfb8aa3b13207820 */ /* 0x000fe20000410000 */
[----:B------:R-:W-:Y:S01]  /*3150*/  FMUL.FTZ R28, R29, R22 ;  /* 0x000000161d1c7220 */ /* 0x000fe20000410000 */
[----:B------:R-:W-:Y:S01]  /*3160*/  FFMA.FTZ R23, R20, R23, 1 ;  /* 0x3f80000014177423 */ /* 0x000fe20000010017 */
[----:B------:R-:W-:Y:S01]  /*3170*/  FFMA.FTZ R20, R15, R26, R13 ;  /* 0x0000001a0f147223 */ /* 0x000fe2000001000d */
[----:B------:R-:W-:Y:S01]  /*3180*/  FADD.FTZ R33, R33, -UR9 ;  /* 0x8000000921217e21 */ /* 0x000fe20008010000 */
[----:B0-----:R-:W-:-:S02]  /*3190*/  FADD.FTZ R25, R25, 1 ;  /* 0x3f80000019197421 */ /* 0x001fc40000010000 */
[----:B------:R-:W-:Y:S01]  /*31a0*/  FMUL.FTZ R22, R20, -1.4426950216293334961 ;  /* 0xbfb8aa3b14167820 */ /* 0x000fe20000410000 */
[----:B------:R-:W0:Y:S01]  /*31b0*/  MUFU.EX2 R32, R32 ;  /* 0x0000002000207308 */ /* 0x000e220000000800 */
[----:B------:R-:W-:-:S07]  /*31c0*/  FMUL.FTZ R23, R28, R23 ;  /* 0x000000171c177220 */ /* 0x000fce0000410000 */
[----:B------:R-:W1:Y:S08]  /*31d0*/  MUFU.RCP R25, R25 ;  /* 0x0000001900197308 */ /* 0x000e700000001000 */
[----:B------:R-:W2:Y:S01]  /*31e0*/  MUFU.EX2 R22, R22 ;  /* 0x0000001600167308 */ /* 0x000ea20000000800 */
[----:B0-----:R-:W-:-:S07]  /*31f0*/  FADD.FTZ R28, R32, 1 ;  /* 0x3f800000201c7421 */ /* 0x001fce0000010000 */
[----:B------:R-:W0:Y:S01]  /*3200*/  MUFU.RCP R28, R28 ;  /* 0x0000001c001c7308 */ /* 0x000e220000001000 */
[----:B-1----:R-:W-:-:S04]  /*3210*/  FADD.FTZ R29, -R25, 1 ;  /* 0x3f800000191d7421 */ /* 0x002fc80000010100 */
[----:B------:R-:W-:Y:S01]  /*3220*/  FFMA.FTZ R29, R18, R29, 1 ;  /* 0x3f800000121d7423 */ /* 0x000fe2000001001d */
[----:B------:R-:W-:Y:S02]  /*3230*/  HADD2.F32 R18, -RZ, R46.H1_H1 ;  /* 0x3000002eff127230 */ /* 0x000fe40000004100 */
[----:B--2---:R-:W-:-:S03]  /*3240*/  FADD.FTZ R32, R22, 1 ;  /* 0x3f80000016207421 */ /* 0x004fc60000010000 */
[----:B------:R-:W-:Y:S01]  /*3250*/  FMUL.FTZ R18, R18, R25 ;  /* 0x0000001912127220 */ /* 0x000fe20000410000 */
[----:B------:R-:W-:Y:S02]  /*3260*/  FMUL.FTZ R25, R33, UR12 ;  /* 0x0000000c21197c20 */ /* 0x000fe40008410000 */
[----:B------:R-:W1:Y:S01]  /*3270*/  MUFU.RCP R32, R32 ;  /* 0x0000002000207308 */ /* 0x000e620000001000 */
[----:B------:R-:W-:Y:S01]  /*3280*/  FMUL.FTZ R22, R18, R29 ;  /* 0x0000001d12167220 */ /* 0x000fe20000410000 */
[----:B------:R-:W-:Y:S01]  /*3290*/  FFMA.FTZ R18, R14, R25, R12 ;  /* 0x000000190e127223 */ /* 0x000fe2000001000c */
[----:B0-----:R-:W-:Y:S01]  /*32a0*/  FADD.FTZ R60, -R28, 1 ;  /* 0x3f8000001c3c7421 */ /* 0x001fe20000010100 */
[----:B------:R-:W-:Y:S02]  /*32b0*/  FMUL.FTZ R28, R67, R28 ;  /* 0x0000001c431c7220 */ /* 0x000fe40000410000 */
[----:B------:R-:W-:Y:S01]  /*32c0*/  FMUL.FTZ R33, R18, -1.4426950216293334961 ;  /* 0xbfb8aa3b12217820 */ /* 0x000fe20000410000 */
[----:B------:R-:W-:Y:S01]  /*32d0*/  FFMA.FTZ R29, R19, R60, 1 ;  /* 0x3f800000131d7423 */ /* 0x000fe2000001003c */
[----:B------:R-:W-:-:S03]  /*32e0*/  HADD2.F32 R60, -RZ, R43.H1_H1 ;  /* 0x3000002bff3c7230 */ /* 0x000fc60000004100 */
[----:B------:R-:W-:Y:S01]  /*32f0*/  FMUL.FTZ R29, R28, R29 ;  /* 0x0000001d1c1d7220 */ /* 0x000fe20000410000 */
[----:B------:R-:W0:Y:S01]  /*3300*/  MUFU.EX2 R33, R33 ;  /* 0x0000002100217308 */ /* 0x000e220000000800 */
[----:B-1----:R-:W-:Y:S01]  /*3310*/  FADD.FTZ R19, -R32, 1 ;  /* 0x3f80000020137421 */ /* 0x002fe20000010100 */
[----:B------:R-:W-:Y:S01]  /*3320*/  FMUL.FTZ R66, R69, R32 ;  /* 0x0000002045427220 */ /* 0x000fe20000410000 */
[----:B------:R-:W-:Y:S02]  /*3330*/  HADD2.F32 R69, -RZ, R42.H0_H0 ;  /* 0x2000002aff457230 */ /* 0x000fe40000004100 */
[----:B------:R-:W-:Y:S01]  /*3340*/  FFMA.FTZ R19, R20, R19, 1 ;  /* 0x3f80000014137423 */ /* 0x000fe20000010013 */
[----:B------:R-:W-:-:S03]  /*3350*/  FADD.FTZ R20, R60, -UR9 ;  /* 0x800000093c147e21 */ /* 0x000fc60008010000 */
[----:B------:R-:W-:Y:S01]  /*3360*/  FMUL.FTZ R28, R66, R19 ;  /* 0x00000013421c7220 */ /* 0x000fe20000410000 */
[----:B------:R-:W-:Y:S01]  /*3370*/  FMUL.FTZ R20, R20, UR12 ;  /* 0x0000000c14147c20 */ /* 0x000fe20008410000 */
[----:B0-----:R-:W-:-:S03]  /*3380*/  FADD.FTZ R67, R33, 1 ;  /* 0x3f80000021437421 */ /* 0x001fc60000010000 */
[----:B------:R-:W-:Y:S01]  /*3390*/  FFMA.FTZ R32, R15, R20, R13 ;  /* 0x000000140f207223 */ /* 0x000fe2000001000d */
[----:B------:R-:W0:Y:S03]  /*33a0*/  MUFU.RCP R33, R67 ;  /* 0x0000004300217308 */ /* 0x000e260000001000 */
[----:B------:R-:W-:-:S05]  /*33b0*/  FMUL.FTZ R68, R32, -1.4426950216293334961 ;  /* 0xbfb8aa3b20447820 */ /* 0x000fca0000410000 */
[----:B------:R-:W1:Y:S01]  /*33c0*/  MUFU.EX2 R60, R68 ;  /* 0x00000044003c7308 */ /* 0x000e620000000800 */
[----:B0-----:R-:W-:-:S04]  /*33d0*/  FADD.FTZ R19, -R33, 1 ;  /* 0x3f80000021137421 */ /* 0x001fc80000010100 */
[----:B------:R-:W-:Y:S01]  /*33e0*/  FFMA.FTZ R66, R18, R19, 1 ;  /* 0x3f80000012427423 */ /* 0x000fe20000010013 */
[----:B------:R-:W-:Y:S01]  /*33f0*/  FMUL.FTZ R19, R69, R33 ;  /* 0x0000002145137220 */ /* 0x000fe20000410000 */
[----:B------:R-:W-:Y:S01]  /*3400*/  FMUL.FTZ R33, R15, R31 ;  /* 0x0000001f0f217220 */ /* 0x000fe20000410000 */
[----:B------:R-:W-:Y:S02]  /*3410*/  HADD2.F32 R69, -RZ, R40.H1_H1 ;  /* 0x30000028ff457230 */ /* 0x000fe40000004100 */
[----:B-1----:R-:W-:Y:S01]  /*3420*/  FADD.FTZ R18, R60, 1 ;  /* 0x3f8000003c127421 */ /* 0x002fe20000010000 */
[----:B------:R-:W-:Y:S01]  /*3430*/  FMUL.FTZ R60, R14, R30 ;  /* 0x0000001e0e3c7220 */ /* 0x000fe20000410000 */
[----:B------:R-:W-:-:S03]  /*3440*/  FMUL.FTZ R19, R19, R66 ;  /* 0x0000004213137220 */ /* 0x000fc60000410000 */
[----:B------:R-:W-:Y:S01]  /*3450*/  FFMA.FTZ R67, R17, R60, RZ ;  /* 0x0000003c11437223 */ /* 0x000fe200000100ff */
[----:B------:R-:W0:Y:S01]  /*3460*/  MUFU.RCP R18, R18 ;  /* 0x0000001200127308 */ /* 0x000e220000001000 */
[----:B------:R-:W-:Y:S02]  /*3470*/  FADD.FTZ R66, RZ, R60 ;  /* 0x0000003cff427221 */ /* 0x000fe40000010000 */
[----:B------:R-:W-:Y:S01]  /*3480*/  FFMA.FTZ R60, R16, R33, R67 ;  /* 0x00000021103c7223 */ /* 0x000fe20000010043 */
[----:B------:R-:W-:Y:S02]  /*3490*/  HADD2.F32 R67, -RZ, R42.H1_H1 ;  /* 0x3000002aff437230 */ /* 0x000fe40000004100 */
[----:B------:R-:W-:-:S03]  /*34a0*/  FADD.FTZ R33, R33, R66 ;  /* 0x0000004221217221 */ /* 0x000fc60000010000 */
[----:B0-----:R-:W-:Y:S01]  /*34b0*/  FMUL.FTZ R66, R67, R18 ;  /* 0x0000001243427220 */ /* 0x001fe20000410000 */
[----:B------:R-:W-:-:S04]  /*34c0*/  FADD.FTZ R67, -R18, 1 ;  /* 0x3f80000012437421 */ /* 0x000fc80000010100 */
[----:B------:R-:W-:Y:S01]  /*34d0*/  FFMA.FTZ R67, R32, R67, 1 ;  /* 0x3f80000020437423 */ /* 0x000fe20000010043 */
[----:B------:R-:W-:-:S03]  /*34e0*/  FADD.FTZ R32, RZ, R30 ;  /* 0x0000001eff207221 */ /* 0x000fc60000010000 */
[----:B------:R-:W-:Y:S01]  /*34f0*/  FMUL.FTZ R18, R66, R67 ;  /* 0x0000004342127220 */ /* 0x000fe20000410000 */
[----:B------:R-:W-:Y:S01]  /*3500*/  FFMA.FTZ R66, R17, R30, RZ ;  /* 0x0000001e11427223 */ /* 0x000fe200000100ff */
[----:B------:R-:W-:Y:S02]  /*3510*/  HADD2.F32 R17, -RZ, R41.H0_H0 ;  /* 0x20000029ff117230 */ /* 0x000fe40000004100 */
[----:B------:R-:W-:Y:S01]  /*3520*/  FADD.FTZ R32, R32, R23 ;  /* 0x0000001720207221 */ /* 0x000fe20000010000 */
[-C--:B------:R-:W-:Y:S01]  /*3530*/  FMUL.FTZ R67, R14, R23.reuse ;  /* 0x000000170e437220 */ /* 0x080fe20000410000 */
[----:B------:R-:W-:Y:S01]  /*3540*/  FFMA.FTZ R30, R21, R23, R66 ;  /* 0x00000017151e7223 */ /* 0x000fe20000010042 */
[----:B------:R-:W-:Y:S01]  /*3550*/  FADD.FTZ R17, R17, -UR9 ;  /* 0x8000000911117e21 */ /* 0x000fe20008010000 */
[----:B------:R-:W-:Y:S02]  /*3560*/  FADD.FTZ R32, R32, R29 ;  /* 0x0000001d20207221 */ /* 0x000fe40000010000 */
[----:B------:R-:W-:Y:S01]  /*3570*/  FFMA.FTZ R30, R27, R29, R30 ;  /* 0x0000001d1b1e7223 */ /* 0x000fe2000001001e */
[----:B------:R-:W-:Y:S01]  /*3580*/  FMUL.FTZ R23, R17, UR12 ;  /* 0x0000000c11177c20 */ /* 0x000fe20008410000 */
[----:B------:R-:W-:Y:S01]  /*3590*/  FFMA.FTZ R17, R21, R67, R60 ;  /* 0x0000004315117223 */ /* 0x000fe2000001003c */
[----:B------:R-:W-:Y:S01]  /*35a0*/  FADD.FTZ R60, R33, R67 ;  /* 0x00000043213c7221 */ /* 0x000fe20000010000 */
[----:B------:R-:W-:-:S02]  /*35b0*/  HADD2.F32 R33, -RZ, R40.H0_H0 ;  /* 0x20000028ff217230 */ /* 0x000fc40000004100 */
[----:B------:R-:W-:Y:S01]  /*35c0*/  FFMA.FTZ R21, R14, R23, R12 ;  /* 0x000000170e157223 */ /* 0x000fe2000001000c */
[----:B------:R-:W-:Y:S01]  /*35d0*/  FADD.FTZ R32, R32, R19 ;  /* 0x0000001320207221 */ /* 0x000fe20000010000 */
[----:B------:R-:W-:Y:S02]  /*35e0*/  FFMA.FTZ R30, R25, R19, R30 ;  /* 0x00000013191e7223 */ /* 0x000fe4000001001e */
[----:B------:R-:W-:-:S06]  /*35f0*/  FMUL.FTZ R66, R21, -1.4426950216293334961 ;  /* 0xbfb8aa3b15427820 */ /* 0x000fcc0000410000 */
[----:B------:R-:W0:Y:S02]  /*3600*/  MUFU.EX2 R66, R66 ;  /* 0x0000004200427308 */ /* 0x000e240000000800 */
[----:B0-----:R-:W-:Y:S01]  /*3610*/  FADD.FTZ R68, R66, 1 ;  /* 0x3f80000042447421 */ /* 0x001fe20000010000 */
[----:B------:R-:W-:-:S04]  /*3620*/  FMUL.FTZ R66, R15, R22 ;  /* 0x000000160f427220 */ /* 0x000fc80000410000 */
[----:B------:R-:W-:Y:S01]  /*3630*/  FADD.FTZ R60, R66, R60 ;  /* 0x0000003c423c7221 */ /* 0x000fe20000010000 */
[----:B------:R-:W0:Y:S02]  /*3640*/  MUFU.RCP R68, R68 ;  /* 0x0000004400447308 */ /* 0x000e240000001000 */
[----:B0-----:R-:W-:Y:S01]  /*3650*/  FADD.FTZ R67, -R68, 1 ;  /* 0x3f80000044437421 */ /* 0x001fe20000010100 */
[----:B------:R-:W-:-:S03]  /*3660*/  FMUL.FTZ R33, R33, R68 ;  /* 0x0000004421217220 */ /* 0x000fc60000410000 */
[----:B------:R-:W-:Y:S01]  /*3670*/  FFMA.FTZ R21, R21, R67, 1 ;  /* 0x3f80000015157423 */ /* 0x000fe20000010043 */
[----:B------:R-:W-:Y:S01]  /*3680*/  FFMA.FTZ R67, R16, R31, RZ ;  /* 0x0000001f10437223 */ /* 0x000fe200000100ff */
[----:B------:R-:W-:Y:S02]  /*3690*/  HADD2.F32 R16, -RZ, R41.H1_H1 ;  /* 0x30000029ff107230 */ /* 0x000fe40000004100 */
[----:B------:R-:W-:Y:S01]  /*36a0*/  FMUL.FTZ R21, R33, R21 ;  /* 0x0000001521157220 */ /* 0x000fe20000410000 */
[----:B------:R-:W-:Y:S01]  /*36b0*/  FADD.FTZ R33, RZ, R31 ;  /* 0x0000001fff217221 */ /* 0x000fe20000010000 */
[----:B------:R-:W-:Y:S01]  /*36c0*/  FFMA.FTZ R31, R24, R22, R67 ;  /* 0x00000016181f7223 */ /* 0x000fe20000010043 */
[----:B------:R-:W-:Y:S01]  /*36d0*/  FADD.FTZ R16, R16, -UR9 ;  /* 0x8000000910107e21 */ /* 0x000fe20008010000 */
[----:B------:R-:W-:Y:S01]  /*36e0*/  FADD.FTZ R32, R32, R21 ;  /* 0x0000001520207221 */ /* 0x000fe20000010000 */
[----:B------:R-:W-:Y:S01]  /*36f0*/  FADD.FTZ R33, R33, R22 ;  /* 0x0000001621217221 */ /* 0x000fe20000010000 */
[----:B------:R-:W-:Y:S01]  /*3700*/  FFMA.FTZ R31, R26, R28, R31 ;  /* 0x0000001c1a1f7223 */ /* 0x000fe2000001001f */
[----:B------:R-:W-:Y:S01]  /*3710*/  FMUL.FTZ R22, R16, UR12 ;  /* 0x0000000c10167c20 */ /* 0x000fe20008410000 */
[----:B------:R-:W-:Y:S01]  /*3720*/  FFMA.FTZ R16, R24, R66, R17 ;  /* 0x0000004218107223 */ /* 0x000fe20000010011 */
[----:B------:R-:W-:Y:S01]  /*3730*/  FADD.FTZ R33, R33, R28 ;  /* 0x0000001c21217221 */ /* 0x000fe20000010000 */
[----:B------:R-:W-:Y:S01]  /*3740*/  FFMA.FTZ R31, R20, R18, R31 ;  /* 0x00000012141f7223 */ /* 0x000fe2000001001f */
[----:B------:R-:W-:Y:S01]  /*3750*/  FFMA.FTZ R17, R15, R22, R13 ;  /* 0x000000160f117223 */ /* 0x000fe2000001000d */
[----:B------:R-:W-:Y:S01]  /*3760*/  FFMA.FTZ R30, R23, R21, R30 ;  /* 0x00000015171e7223 */ /* 0x000fe2000001001e */
[----:B------:R-:W-:-:S02]  /*3770*/  FADD.FTZ R33, R33, R18 ;  /* 0x0000001221217221 */ /* 0x000fc40000010000 */
[----:B------:R-:W-:-:S06]  /*3780*/  FMUL.FTZ R67, R17, -1.4426950216293334961 ;  /* 0xbfb8aa3b11437820 */ /* 0x000fcc0000410000 */
[----:B------:R-:W0:Y:S02]  /*3790*/  MUFU.EX2 R67, R67 ;  /* 0x0000004300437308 */ /* 0x000e240000000800 */
[----:B0-----:R-:W-:Y:S01]  /*37a0*/  FADD.FTZ R68, R67, 1 ;  /* 0x3f80000043447421 */ /* 0x001fe20000010000 */
[----:B------:R-:W-:-:S04]  /*37b0*/  FMUL.FTZ R67, R14, R29 ;  /* 0x0000001d0e437220 */ /* 0x000fc80000410000 */
[----:B------:R-:W-:Y:S01]  /*37c0*/  FFMA.FTZ R29, R27, R67, R16 ;  /* 0x000000431b1d7223 */ /* 0x000fe20000010010 */
[----:B------:R-:W0:Y:S01]  /*37d0*/  MUFU.RCP R68, R68 ;  /* 0x0000004400447308 */ /* 0x000e220000001000 */
[----:B------:R-:W-:Y:S01]  /*37e0*/  FADD.FTZ R60, R60, R67 ;  /* 0x000000433c3c7221 */ /* 0x000fe20000010000 */
[----:B------:R-:W-:Y:S02]  /*37f0*/  HADD2.F32 R27, -RZ, R38.H0_H0 ;  /* 0x20000026ff1b7230 */ /* 0x000fe40000004100 */
[----:B0-----:R-:W-:Y:S01]  /*3800*/  FADD.FTZ R66, -R68, 1 ;  /* 0x3f80000044427421 */ /* 0x001fe20000010100 */
[----:B------:R-:W-:-:S03]  /*3810*/  FMUL.FTZ R24, R69, R68 ;  /* 0x0000004445187220 */ /* 0x000fc60000410000 */
[----:B------:R-:W-:-:S04]  /*3820*/  FFMA.FTZ R17, R17, R66, 1 ;  /* 0x3f80000011117423 */ /* 0x000fc80000010042 */
[----:B------:R-:W-:Y:S01]  /*3830*/  FMUL.FTZ R24, R24, R17 ;  /* 0x0000001118187220 */ /* 0x000fe20000410000 */
[----:B------:R-:W-:-:S03]  /*3840*/  HADD2.F32 R17, -RZ, R39.H0_H0 ;  /* 0x20000027ff117230 */ /* 0x000fc60000004100 */
[----:B------:R-:W-:Y:S01]  /*3850*/  FADD.FTZ R33, R33, R24 ;  /* 0x0000001821217221 */ /* 0x000fe20000010000 */
[-C--:B------:R-:W-:Y:S01]  /*3860*/  FFMA.FTZ R31, R22, R24.reuse, R31 ;  /* 0x00000018161f7223 */ /* 0x080fe2000001001f */
[----:B------:R-:W-:Y:S01]  /*3870*/  FADD.FTZ R17, R17, -UR9 ;  /* 0x8000000911117e21 */ /* 0x000fe20008010000 */
[----:B------:R-:W-:-:S03]  /*3880*/  FMUL.FTZ R24, R15, R24 ;  /* 0x000000180f187220 */ /* 0x000fc60000410000 */
[----:B------:R-:W-:-:S04]  /*3890*/  FMUL.FTZ R17, R17, UR12 ;  /* 0x0000000c11117c20 */ /* 0x000fc80008410000 */
[----:B------:R-:W-:-:S04]  /*38a0*/  FFMA.FTZ R16, R14, R17, R12 ;  /* 0x000000110e107223 */ /* 0x000fc8000001000c */
[----:B------:R-:W-:-:S06]  /*38b0*/  FMUL.FTZ R66, R16, -1.4426950216293334961 ;  /* 0xbfb8aa3b10427820 */ /* 0x000fcc0000410000 */
[----:B------:R-:W0:Y:S02]  /*38c0*/  MUFU.EX2 R66, R66 ;  /* 0x0000004200427308 */ /* 0x000e240000000800 */
[----:B0-----:R-:W-:Y:S01]  /*38d0*/  FADD.FTZ R68, R66, 1 ;  /* 0x3f80000042447421 */ /* 0x001fe20000010000 */
[----:B------:R-:W-:-:S04]  /*38e0*/  FMUL.FTZ R66, R15, R28 ;  /* 0x0000001c0f427220 */ /* 0x000fc80000410000 */
[----:B------:R-:W-:Y:S01]  /*38f0*/  FFMA.FTZ R28, R26, R66, R29 ;  /* 0x000000421a1c7223 */ /* 0x000fe2000001001d */
[----:B------:R-:W0:Y:S01]  /*3900*/  MUFU.RCP R68, R68 ;  /* 0x0000004400447308 */ /* 0x000e220000001000 */
[----:B------:R-:W-:Y:S01]  /*3910*/  FADD.FTZ R60, R66, R60 ;  /* 0x0000003c423c7221 */ /* 0x000fe20000010000 */
[----:B------:R-:W-:Y:S02]  /*3920*/  HADD2.F32 R66, -RZ, R38.H1_H1 ;  /* 0x30000026ff427230 */ /* 0x000fe40000004100 */
[----:B0-----:R-:W-:Y:S01]  /*3930*/  FADD.FTZ R67, -R68, 1 ;  /* 0x3f80000044437421 */ /* 0x001fe20000010100 */
[----:B------:R-:W-:-:S03]  /*3940*/  FMUL.FTZ R27, R27, R68 ;  /* 0x000000441b1b7220 */ /* 0x000fc60000410000 */
[----:B------:R-:W-:-:S04]  /*3950*/  FFMA.FTZ R16, R16, R67, 1 ;  /* 0x3f80000010107423 */ /* 0x000fc80000010043 */
[----:B------:R-:W-:Y:S01]  /*3960*/  FMUL.FTZ R27, R27, R16 ;  /* 0x000000101b1b7220 */ /* 0x000fe20000410000 */
[----:B------:R-:W-:-:S03]  /*3970*/  HADD2.F32 R16, -RZ, R39.H1_H1 ;  /* 0x30000027ff107230 */ /* 0x000fc60000004100 */
        /* <DEDUP_REMOVED lines=8> */
[----:B0-----:R-:W-:-:S06]  /*3a00*/  FADD.FTZ R67, R29, 1 ;  /* 0x3f8000001d437421 */ /* 0x001fcc0000010000 */
[----:B------:R-:W0:Y:S02]  /*3a10*/  MUFU.RCP R67, R67 ;  /* 0x0000004300437308 */ /* 0x000e240000001000 */
[----:B0-----:R-:W-:Y:S01]  /*3a20*/  FADD.FTZ R69, -R67, 1 ;  /* 0x3f80000043457421 */ /* 0x001fe20000010100 */
[----:B------:R-:W-:Y:S01]  /*3a30*/  FMUL.FTZ R66, R66, R67 ;  /* 0x0000004342427220 */ /* 0x000fe20000410000 */
[----:B------:R-:W-:Y:S02]  /*3a40*/  FMUL.FTZ R67, R14, R19 ;  /* 0x000000130e437220 */ /* 0x000fe40000410000 */
[----:B------:R-:W-:Y:S02]  /*3a50*/  FFMA.FTZ R69, R26, R69, 1 ;  /* 0x3f8000001a457423 */ /* 0x000fe40000010045 */
[----:B------:R-:W-:Y:S01]  /*3a60*/  FFMA.FTZ R29, R25, R67, R28 ;  /* 0x00000043191d7223 */ /* 0x000fe2000001001c */
[----:B------:R-:W-:Y:S01]  /*3a70*/  FADD.FTZ R60, R60, R67 ;  /* 0x000000433c3c7221 */ /* 0x000fe20000010000 */
[----:B------:R-:W-:Y:S01]  /*3a80*/  FMUL.FTZ R26, R66, R69 ;  /* 0x00000045421a7220 */ /* 0x000fe20000410000 */
[----:B------:R-:W-:-:S02]  /*3a90*/  HADD2.F32 R66, -RZ, R37.H0_H0 ;  /* 0x20000025ff427230 */ /* 0x000fc40000004100 */
[----:B------:R-:W-:Y:S02]  /*3aa0*/  HADD2.F32 R67, -RZ, R36.H0_H0 ;  /* 0x20000024ff437230 */ /* 0x000fe40000004100 */
        /* <DEDUP_REMOVED lines=37> */
[----:B------:R-:W-:Y:S01]  /*3d00*/  FMUL.FTZ R29, R14, R21 ;  /* 0x000000150e1d7220 */ /* 0x000fe20000410000 */
[----:B------:R-:W-:Y:S02]  /*3d10*/  FMUL.FTZ R28, R15, R28 ;  /* 0x0000001c0f1c7220 */ /* 0x000fe40000410000 */
[----:B------:R-:W-:Y:S01]  /*3d20*/  FMUL.FTZ R21, R68, UR12 ;  /* 0x0000000c44157c20 */ /* 0x000fe20008410000 */
[----:B------:R-:W-:Y:S01]  /*3d30*/  FFMA.FTZ R23, R23, R29, R20 ;  /* 0x0000001d17177223 */ /* 0x000fe20000010014 */
[----:B------:R-:W-:Y:S02]  /*3d40*/  HADD2.F32 R68, -RZ, R34.H0_H0 ;  /* 0x20000022ff447230 */ /* 0x000fe40000004100 */
[----:B------:R-:W-:Y:S01]  /*3d50*/  FADD.FTZ R60, R60, R29 ;  /* 0x0000001d3c3c7221 */ /* 0x000fe20000010000 */
[----:B------:R-:W-:Y:S01]  /*3d60*/  FFMA.FTZ R20, R14, R21, R12 ;  /* 0x000000150e147223 */ /* 0x000fe2000001000c */
[----:B------:R-:W-:-:S02]  /*3d70*/  FFMA.FTZ R22, R22, R24, R23 ;  /* 0x0000001816167223 */ /* 0x000fc40000010017 */
[----:B------:R-:W-:Y:S01]  /*3d80*/  FADD.FTZ R60, R24, R60 ;  /* 0x0000003c183c7221 */ /* 0x000fe20000010000 */
[----:B------:R-:W-:Y:S01]  /*3d90*/  FMUL.FTZ R66, R20, -1.4426950216293334961 ;  /* 0xbfb8aa3b14427820 */ /* 0x000fe20000410000 */
[----:B------:R-:W-:Y:S02]  /*3da0*/  HADD2.F32 R24, -RZ, R34.H1_H1 ;  /* 0x30000022ff187230 */ /* 0x000fe40000004100 */
[----:B------:R-:W-:Y:S01]  /*3db0*/  FFMA.FTZ R17, R17, R27, R22 ;  /* 0x0000001b11117223 */ /* 0x000fe20000010016 */
[----:B------:R-:W-:Y:S02]  /*3dc0*/  FADD.FTZ R60, R60, R27 ;  /* 0x0000001b3c3c7221 */ /* 0x000fe40000010000 */
[----:B------:R-:W0:Y:S01]  /*3dd0*/  MUFU.EX2 R66, R66 ;  /* 0x0000004200427308 */ /* 0x000e220000000800 */
[----:B------:R-:W-:Y:S01]  /*3de0*/  FFMA.FTZ R16, R16, R26, R17 ;  /* 0x0000001a10107223 */ /* 0x000fe20000010011 */
[----:B------:R-:W-:Y:S01]  /*3df0*/  FADD.FTZ R60, R26, R60 ;  /* 0x0000003c1a3c7221 */ /* 0x000fe20000010000 */
[----:B------:R-:W-:-:S02]  /*3e00*/  HADD2.F32 R26, -RZ, R4.H1_H1 ;  /* 0x30000004ff1a7230 */ /* 0x000fc40000004100 */
[----:B------:R-:W-:Y:S01]  /*3e10*/  FFMA.FTZ R19, R19, R25, R16 ;  /* 0x0000001913137223 */ /* 0x000fe20000010010 */
[----:B------:R-:W-:-:S03]  /*3e20*/  FADD.FTZ R60, R60, R25 ;  /* 0x000000193c3c7221 */ /* 0x000fc60000010000 */
[----:B------:R-:W-:Y:S01]  /*3e30*/  FFMA.FTZ R18, R18, R28, R19 ;  /* 0x0000001c12127223 */ /* 0x000fe20000010013 */
[----:B------:R-:W-:Y:S01]  /*3e40*/  FADD.FTZ R60, R28, R60 ;  /* 0x0000003c1c3c7221 */ /* 0x000fe20000010000 */
[----:B------:R-:W-:Y:S02]  /*3e50*/  HADD2.F32 R28, -RZ, R6.H1_H1 ;  /* 0x30000006ff1c7230 */ /* 0x000fe40000004100 */
[----:B0-----:R-:W-:-:S06]  /*3e60*/  FADD.FTZ R67, R66, 1 ;  /* 0x3f80000042437421 */ /* 0x001fcc0000010000 */
[----:B------:R-:W0:Y:S02]  /*3e70*/  MUFU.RCP R67, R67 ;  /* 0x0000004300437308 */ /* 0x000e240000001000 */
        /* <DEDUP_REMOVED lines=9> */
[----:B------:R-:W-:Y:S01]  /*3f10*/  FMUL.FTZ R20, R20, UR12 ;  /* 0x0000000c14147c20 */ /* 0x000fe20008410000 */
[----:B------:R-:W-:Y:S01]  /*3f20*/  FFMA.FTZ R21, R21, R29, R18 ;  /* 0x0000001d15157223 */ /* 0x000fe20000010012 */
[----:B------:R-:W-:Y:S02]  /*3f30*/  FADD.FTZ R60, R60, R29 ;  /* 0x0000001d3c3c7221 */ /* 0x000fe40000010000 */
        /* <DEDUP_REMOVED lines=8> */
[----:B------:R-:W-:-:S03]  /*3fc0*/  HADD2.F32 R68, -RZ, R4.H0_H0 ;  /* 0x20000004ff447230 */ /* 0x000fc60000004100 */
[----:B------:R-:W-:Y:S01]  /*3fd0*/  FMUL.FTZ R24, R24, R23 ;  /* 0x0000001718187220 */ /* 0x000fe20000410000 */
[----:B------:R-:W-:-:S03]  /*3fe0*/  HADD2.F32 R23, -RZ, R3.H0_H0 ;  /* 0x20000003ff177230 */ /* 0x000fc60000004100 */
[----:B------:R-:W-:Y:S01]  /*3ff0*/  FADD.FTZ R33, R33, R24 ;  /* 0x0000001821217221 */ /* 0x000fe20000010000 */
[----:B------:R-:W-:Y:S01]  /*4000*/  FFMA.FTZ R31, R20, R24, R31 ;  /* 0x00000018141f7223 */ /* 0x000fe2000001001f */
[----:B------:R-:W-:-:S04]  /*4010*/  FADD.FTZ R23, R23, -UR9 ;  /* 0x8000000917177e21 */ /* 0x000fc80008010000 */
        /* <DEDUP_REMOVED lines=107> */
[----:B------:R-:W-:-:S02]  /*46d0*/  HADD2.F32 R67, -RZ, R9.H1_H1 ;  /* 0x30000009ff437230 */ /* 0x000fc40000004100 */
[----:B------:R-:W-:Y:S02]  /*46e0*/  HADD2.F32 R66, -RZ, R10.H1_H1 ;  /* 0x3000000aff427230 */ /* 0x000fe40000004100 */
        /* <DEDUP_REMOVED lines=72> */
[----:B------:R-:W-:Y:S01]  /*4b70*/  FFMA.FTZ R30, R27, R19, R30 ;  /* 0x000000131b1e7223 */ /* 0x000fe2000001001e */
[----:B------:R-:W-:Y:S01]  /*4b80*/  FADD.FTZ R32, R32, R19 ;  /* 0x0000001320207221 */ /* 0x000fe20000010000 */
        /* <DEDUP_REMOVED lines=68> */
[----:B------:R-:W-:-:S03]  /*4fd0*/  HADD2.F32 R66, -RZ, R58.H1_H1 ;  /* 0x3000003aff427230 */ /* 0x000fc60000004100 */
        /* <DEDUP_REMOVED lines=10> */
[----:B------:R-:W-:-:S03]  /*5080*/  FMUL.FTZ R67, R14, R19 ;  /* 0x000000130e437220 */ /* 0x000fc60000410000 */
[----:B------:R-:W-:Y:S01]  /*5090*/  FMUL.FTZ R19, R29, R16 ;  /* 0x000000101d137220 */ /* 0x000fe20000410000 */
[----:B------:R-:W-:Y:S01]  /*50a0*/  FFMA.FTZ R26, R27, R67, R26 ;  /* 0x000000431b1a7223 */ /* 0x000fe2000001001a */
[----:B------:R-:W-:Y:S01]  /*50b0*/  FADD.FTZ R60, R60, R67 ;  /* 0x000000433c3c7221 */ /* 0x000fe20000010000 */
[----:B------:R-:W-:Y:S01]  /*50c0*/  FMUL.FTZ R27, R15, R18 ;  /* 0x000000120f1b7220 */ /* 0x000fe20000410000 */
[----:B------:R-:W-:-:S03]  /*50d0*/  FADD.FTZ R18, R32, R25 ;  /* 0x0000001920127221 */ /* 0x000fc60000010000 */
[----:B------:R-:W-:Y:S01]  /*50e0*/  FFMA.FTZ R26, R20, R27, R26 ;  /* 0x0000001b141a7223 */ /* 0x000fe2000001001a */
[----:B------:R-:W-:Y:S01]  /*50f0*/  FADD.FTZ R60, R27, R60 ;  /* 0x0000003c1b3c7221 */ /* 0x000fe20000010000 */
[----:B------:R-:W-:-:S04]  /*5100*/  FMUL.FTZ R27, R14, R21 ;  /* 0x000000150e1b7220 */ /* 0x000fc80000410000 */
[----:B------:R-:W-:Y:S01]  /*5110*/  FFMA.FTZ R29, R23, R27, R26 ;  /* 0x0000001b171d7223 */ /* 0x000fe2000001001a */
[----:B------:R-:W-:Y:S01]  /*5120*/  FADD.FTZ R60, R60, R27 ;  /* 0x0000001b3c3c7221 */ /* 0x000fe20000010000 */
[----:B------:R-:W-:Y:S01]  /*5130*/  FMUL.FTZ R27, R15, R24 ;  /* 0x000000180f1b7220 */ /* 0x000fe20000410000 */
[----:B------:R-:W-:Y:S01]  /*5140*/  FMUL.FTZ R23, R14, R25 ;  /* 0x000000190e177220 */ /* 0x000fe20000410000 */
[----:B------:R-:W-:Y:S02]  /*5150*/  FADD.FTZ R24, R33, R24 ;  /* 0x0000001821187221 */ /* 0x000fe40000010000 */
[----:B------:R-:W-:Y:S01]  /*5160*/  FFMA.FTZ R16, R22, R27, R29 ;  /* 0x0000001b16107223 */ /* 0x000fe2000001001d */
[----:B------:R-:W-:Y:S01]  /*5170*/  FADD.FTZ R60, R27, R60 ;  /* 0x0000003c1b3c7221 */ /* 0x000fe20000010000 */
[----:B------:R-:W-:Y:S02]  /*5180*/  FMUL.FTZ R27, R15, R19 ;  /* 0x000000130f1b7220 */ /* 0x000fe40000410000 */
[C---:B------:R-:W-:Y:S01]  /*5190*/  FFMA.FTZ R21, R17.reuse, R23, R16 ;  /* 0x0000001711157223 */ /* 0x040fe20000010010 */
[----:B------:R-:W-:Y:S01]  /*51a0*/  FADD.FTZ R60, R60, R23 ;  /* 0x000000173c3c7221 */ /* 0x000fe20000010000 */
[----:B------:R-:W-:Y:S01]  /*51b0*/  FFMA.FTZ R16, R17, R25, R30 ;  /* 0x0000001911107223 */ /* 0x000fe2000001001e */
[C---:B------:R-:W-:Y:S01]  /*51c0*/  FFMA.FTZ R17, R28.reuse, R19, R31 ;  /* 0x000000131c117223 */ /* 0x040fe2000001001f */
[----:B------:R-:W-:Y:S01]  /*51d0*/  FFMA.FTZ R21, R28, R27, R21 ;  /* 0x0000001b1c157223 */ /* 0x000fe20000010015 */
[----:B------:R-:W-:Y:S01]  /*51e0*/  FADD.FTZ R20, R27, R60 ;  /* 0x0000003c1b147221 */ /* 0x000fe20000010000 */
[----:B------:R-:W-:-:S07]  /*51f0*/  FADD.FTZ R19, R24, R19 ;  /* 0x0000001318137221 */ /* 0x000fce0000010000 */
.L_x_636:
[----:B------:R-:W0:Y:S01]  /*5200*/  S2R R68, SR_TID.X ;  /* 0x0000000000447919 */ /* 0x000e220000002100 */
[----:B------:R-:W1:Y:S01]  /*5210*/  S2UR UR14, SR_CgaCtaId ;  /* 0x00000000000e79c3 */ /* 0x000e620000008800 */
[----:B------:R-:W-:Y:S01]  /*5220*/  ISETP.NE.AND P2, PT, R2, RZ, PT ;  /* 0x000000ff0200720c */ /* 0x000fe20003f45270 */
[----:B------:R-:W-:Y:S01]  /*5230*/  UMOV UR8, 0x400 ;  /* 0x0000040000087882 */ /* 0x000fe20000000000 */
[----:B------:R-:W2:Y:S01]  /*5240*/  LDCU UR7, c[0x0][0x374] ;  /* 0x00006e80ff0777ac */ /* 0x000ea20008000800 */
[----:B------:R-:W-:Y:S01]  /*5250*/  BSSY.RECONVERGENT B0, `(.L_x_637) ;  /* 0x0000050000007945 */ /* 0x000fe20003800200 */
[----:B------:R-:W-:-:S09]  /*5260*/  UIADD3 UR5, UPT, UPT, UR8, 0x90, URZ ;  /* 0x0000009008057890 */ /* 0x000fd2000fffe0ff */
[----:B------:R-:W-:Y:S01]  /*5270*/  VOTEU.ALL UP0, P2 ;  /* 0x0000000000ff7886 */ /* 0x000fe20001000000 */
[----:B-1----:R-:W-:-:S04]  /*5280*/  ULEA UR5, UR14, UR5, 0x18 ;  /* 0x000000050e057291 */ /* 0x002fc8000f8ec0ff */
[----:B------:R-:W-:Y:S01]  /*5290*/  @!UP0 ULEA UR13, UR14, UR8, 0x18 ;  /* 0x000000080e0d8291 */ /* 0x000fe2000f8ec0ff */
[C---:B0-----:R-:W-:Y:S02]  /*52a0*/  LOP3.LUT R22, R68.reuse, 0x3e0, RZ, 0xc0, !PT ;  /* 0x000003e044167812 */ /* 0x041fe400078ec0ff */
[----:B------:R-:W-:Y:S02]  /*52b0*/  ISETP.NE.AND P1, PT, R68, RZ, PT ;  /* 0x000000ff4400720c */ /* 0x000fe40003f25270 */
[C---:B------:R-:W-:Y:S02]  /*52c0*/  ISETP.GT.U32.AND P0, PT, R22.reuse, 0x168, PT ;  /* 0x000001681600780c */ /* 0x040fe40003f04070 */
[----:B------:R-:W-:Y:S02]  /*52d0*/  IADD3 R22, PT, PT, -R22, 0x187, RZ ;  /* 0x0000018716167810 */ /* 0x000fe40007ffe1ff */
[----:B------:R-:W-:Y:S02]  /*52e0*/  LEA R66, R68, UR5, 0x4 ;  /* 0x0000000544427c11 */ /* 0x000fe4000f8e20ff */
[----:B------:R-:W-:-:S03]  /*52f0*/  SEL R23, R22, 0x1f, P0 ;  /* 0x0000001f16177807 */ /* 0x000fc60000000000 */
[----:B------:R-:W-:Y:S01]  /*5300*/  STS.128 [R66], R16 ;  /* 0x0000001042007388 */ /* 0x000fe20000000c00 */
[----:B------:R-:W-:-:S03]  /*5310*/  ISETP.GE.AND P0, PT, R2, R23, PT ;  /* 0x000000170200720c */ /* 0x000fc60003f06270 */
[----:B------:R-:W0:Y:S04]  /*5320*/  SHFL.DOWN PT, R22, R21, 0x1, R23 ;  /* 0x0820000015167989 */ /* 0x000e2800000e0017 */
[----:B------:R-:W1:Y:S06]  /*5330*/  SHFL.DOWN PT, R25, R20, 0x1, R23 ;  /* 0x0820000014197989 */ /* 0x000e6c00000e0017 */
        /* <DEDUP_REMOVED lines=29> */
[----:B------:R-:W-:-:S05]  /*5510*/  MOV R33, R20 ;  /* 0x0000001400217202 */ /* 0x000fca0000000f00 */
[----:B------:R0:W-:Y:S01]  /*5520*/  @!P2 STS.64 [R22+UR13+0x10], R32 ;  /* 0x000010201600a988 */ /* 0x0001e20008000a0d */
[----:B------:R-:W-:Y:S06]  /*5530*/  BAR.SYNC.DEFER_BLOCKING 0x0 ;  /* 0x0000000000007b1d */ /* 0x000fec0000010000 */
[----:B--2---:R-:W-:Y:S05]  /*5540*/  @P1 BRA `(.L_x_638) ;  /* 0x0000000000801947 */ /* 0x004fea0003800000 */
[----:B------:R-:W-:-:S09]  /*5550*/  ULEA UR5, UR14, UR8, 0x18 ;  /* 0x000000080e057291 */ /* 0x000fd2000f8ec0ff */
[----:B------:R-:W1:Y:S04]  /*5560*/  LDS.64 R20, [UR5+0x18] ;  /* 0x00001805ff147984 */ /* 0x000e680008000a00 */
[----:B------:R-:W2:Y:S04]  /*5570*/  LDS.128 R24, [UR5+0x20] ;  /* 0x00002005ff187984 */ /* 0x000ea80008000c00 */
[----:B------:R-:W3:Y:S01]  /*5580*/  LDS.128 R28, [UR5+0x30] ;  /* 0x00003005ff1c7984 */ /* 0x000ee20008000c00 */
[----:B-1----:R-:W-:Y:S01]  /*5590*/  FADD.FTZ R67, R32, R20 ;  /* 0x0000001420437221 */ /* 0x002fe20000010000 */
[----:B0-----:R-:W-:-:S02]  /*55a0*/  FADD.FTZ R32, R33, R21 ;  /* 0x0000001521207221 */ /* 0x001fc40000010000 */
[----:B------:R-:W0:Y:S01]  /*55b0*/  LDS.128 R20, [UR5+0x40] ;  /* 0x00004005ff147984 */ /* 0x000e220008000c00 */
[----:B--2---:R-:W-:Y:S01]  /*55c0*/  FADD.FTZ R67, R67, R24 ;  /* 0x0000001843437221 */ /* 0x004fe20000010000 */
[----:B------:R-:W-:-:S03]  /*55d0*/  FADD.FTZ R32, R32, R25 ;  /* 0x0000001920207221 */ /* 0x000fc60000010000 */
        /* <DEDUP_REMOVED lines=9> */
[----:B------:R-:W-:Y:S02]  /*5670*/  FADD.FTZ R20, R32, R21 ;  /* 0x0000001520147221 */ /* 0x000fe40000010000 */
[----:B------:R-:W0:Y:S01]  /*5680*/  LDS.64 R32, [UR5+0x70] ;  /* 0x00007005ff207984 */ /* 0x000e220008000a00 */
[----:B------:R-:W-:Y:S01]  /*5690*/  FADD.FTZ R67, R67, R22 ;  /* 0x0000001643437221 */ /* 0x000fe20000010000 */
[----:B------:R-:W-:-:S03]  /*56a0*/  FADD.FTZ R20, R20, R23 ;  /* 0x0000001714147221 */ /* 0x000fc60000010000 */
        /* <DEDUP_REMOVED lines=10> */
.L_x_638:
[----:B------:R-:W-:Y:S05]  /*5750*/  BSYNC.RECONVERGENT B0 ;  /* 0x0000000000007941 */ /* 0x000fea0003800200 */
.L_x_637:
[----:B------:R-:W1:Y:S08]  /*5760*/  LDC R60, c[0x0][0x370] ;  /* 0x0000dc00ff3c7b82 */ /* 0x000e700000000800 */
[----:B------:R-:W-:Y:S01]  /*5770*/  BAR.SYNC.DEFER_BLOCKING 0x0 ;  /* 0x0000000000007b1d */ /* 0x000fe20000010000 */
[----:B------:R-:W-:Y:S01]  /*5780*/  ISETP.GT.U32.AND P2, PT, R68, 0x30, PT ;  /* 0x000000304400780c */ /* 0x000fe20003f44070 */
[----:B------:R-:W-:-:S04]  /*5790*/  IMAD R61, R61, 0x31, R68 ;  /* 0x000000313d3d7824 */ /* 0x000fc800078e0244 */
[----:B------:R-:W-:Y:S01]  /*57a0*/  BSSY.RECONVERGENT B0, `(.L_x_639) ;  /* 0x0000026000007945 */ /* 0x000fe20003800200 */
[----:B-1----:R-:W-:-:S07]  /*57b0*/  ISETP.GE.U32.AND P0, PT, R60, 0x2, PT ;  /* 0x000000023c00780c */ /* 0x002fce0003f06070 */
[----:B------:R-:W-:Y:S06]  /*57c0*/  @P2 BRA `(.L_x_640) ;  /* 0x00000000008c2947 */ /* 0x000fec0003800000 */
[----:B------:R-:W1:Y:S04]  /*57d0*/  LDS.128 R28, [R66+0x310] ;  /* 0x00031000421c7984 */ /* 0x000e680000000c00 */
[----:B------:R-:W2:Y:S04]  /*57e0*/  LDS.128 R24, [R66+0x620] ;  /* 0x0006200042187984 */ /* 0x000ea80000000c00 */
[----:B0-----:R-:W0:Y:S01]  /*57f0*/  LDS.128 R20, [R66+0x930] ;  /* 0x0009300042147984 */ /* 0x001e220000000c00 */
        /* <DEDUP_REMOVED lines=9> */
[----:B0-----:R-:W-:Y:S01]  /*5890*/  FADD.FTZ R67, R67, R20 ;  /* 0x0000001443437221 */ /* 0x001fe20000010000 */
[----:B------:R-:W-:Y:S01]  /*58a0*/  FADD.FTZ R28, R28, R21 ;  /* 0x000000151c1c7221 */ /* 0x000fe20000010000 */
[----:B------:R-:W-:Y:S01]  /*58b0*/  FADD.FTZ R29, R29, R22 ;  /* 0x000000161d1d7221 */ /* 0x000fe20000010000 */
[----:B------:R-:W-:Y:S01]  /*58c0*/  FADD.FTZ R68, R30, R23 ;  /* 0x000000171e447221 */ /* 0x000fe20000010000 */
[----:B------:R-:W-:Y:S04]  /*58d0*/  LDS.128 R24, [R66+0x1260] ;  /* 0x0012600042187984 */ /* 0x000fe80000000c00 */
[----:B------:R-:W0:Y:S01]  /*58e0*/  LDS.128 R20, [R66+0xf50] ;  /* 0x000f500042147984 */ /* 0x000e220000000c00 */
[----:B-1----:R-:W-:Y:S01]  /*58f0*/  FADD.FTZ R67, R67, R16 ;  /* 0x0000001043437221 */ /* 0x002fe20000010000 */
[----:B------:R-:W-:Y:S01]  /*5900*/  FADD.FTZ R16, R28, R17 ;  /* 0x000000111c107221 */ /* 0x000fe20000010000 */
[----:B------:R-:W-:Y:S01]  /*5910*/  FADD.FTZ R17, R29, R18 ;  /* 0x000000121d117221 */ /* 0x000fe20000010000 */
[----:B------:R-:W-:Y:S01]  /*5920*/  FADD.FTZ R68, R68, R19 ;  /* 0x0000001344447221 */ /* 0x000fe20000010000 */
[----:B------:R-:W1:Y:S01]  /*5930*/  LDS.128 R28, [R66+0x1570] ;  /* 0x00157000421c7984 */ /* 0x000e620000000c00 */
[----:B0-----:R-:W-:Y:S01]  /*5940*/  FADD.FTZ R16, R16, R21 ;  /* 0x0000001510107221 */ /* 0x001fe20000010000 */
[----:B------:R-:W-:Y:S01]  /*5950*/  FADD.FTZ R17, R17, R22 ;  /* 0x0000001611117221 */ /* 0x000fe20000010000 */
[----:B------:R-:W-:Y:S01]  /*5960*/  FADD.FTZ R67, R67, R20 ;  /* 0x0000001443437221 */ /* 0x000fe20000010000 */
[----:B------:R-:W-:Y:S01]  /*5970*/  FADD.FTZ R68, R68, R23 ;  /* 0x0000001744447221 */ /* 0x000fe20000010000 */
[----:B------:R-:W-:Y:S01]  /*5980*/  FADD.FTZ R18, R16, R25 ;  /* 0x0000001910127221 */ /* 0x000fe20000010000 */
[----:B------:R-:W-:Y:S01]  /*5990*/  FADD.FTZ R19, R17, R26 ;  /* 0x0000001a11137221 */ /* 0x000fe20000010000 */
[----:B------:R-:W-:Y:S01]  /*59a0*/  FADD.FTZ R67, R67, R24 ;  /* 0x0000001843437221 */ /* 0x000fe20000010000 */
[----:B------:R-:W-:Y:S01]  /*59b0*/  FADD.FTZ R68, R68, R27 ;  /* 0x0000001b44447221 */ /* 0x000fe20000010000 */
[----:B-1----:R-:W-:Y:S01]  /*59c0*/  FADD.FTZ R17, R18, R29 ;  /* 0x0000001d12117221 */ /* 0x002fe20000010000 */
[----:B------:R-:W-:Y:S01]  /*59d0*/  FADD.FTZ R18, R19, R30 ;  /* 0x0000001e13127221 */ /* 0x000fe20000010000 */
[----:B------:R-:W-:Y:S01]  /*59e0*/  FADD.FTZ R16, R67, R28 ;  /* 0x0000001c43107221 */ /* 0x000fe20000010000 */
[----:B------:R-:W-:-:S07]  /*59f0*/  FADD.FTZ R19, R68, R31 ;  /* 0x0000001f44137221 */ /* 0x000fce0000010000 */
.L_x_640:
[----:B------:R-:W-:Y:S05]  /*5a00*/  BSYNC.RECONVERGENT B0 ;  /* 0x0000000000007941 */ /* 0x000fea0003800200 */
.L_x_639:
[----:B------:R-:W-:Y:S04]  /*5a10*/  BSSY.RECONVERGENT B0, `(.L_x_641) ;  /* 0x000001c000007945 */ /* 0x000fe80003800200 */
[----:B------:R-:W-:Y:S05]  /*5a20*/  @P2 BRA `(.L_x_642) ;  /* 0x0000000000682947 */ /* 0x000fea0003800000 */
[----:B------:R-:W1:Y:S08]  /*5a30*/  LDC.64 R20, c[0x0][0x3f8] ;  /* 0x0000fe00ff147b82 */ /* 0x000e700000000a00 */
[----:B0-----:R-:W0:Y:S01]  /*5a40*/  LDC.64 R22, c[0x0][0x3d8] ;  /* 0x0000f600ff167b82 */ /* 0x001e220000000a00 */
[----:B-1----:R-:W-:Y:S01]  /*5a50*/  IMAD.WIDE.U32 R24, R20, 0x3, RZ ;  /* 0x0000000314187825 */ /* 0x002fe200078e00ff */
[----:B------:R-:W-:-:S02]  /*5a60*/  LEA R29, R21, R21, 0x1 ;  /* 0x00000015151d7211 */ /* 0x000fc400078e08ff */
[----:B------:R-:W-:Y:S02]  /*5a70*/  LEA.HI R27, P2, R21, R20, RZ, 0x1 ;  /* 0x00000014151b7211 */ /* 0x000fe400078508ff */
[----:B------:R-:W-:Y:S02]  /*5a80*/  IADD3 R25, PT, PT, R25, R29, RZ ;  /* 0x0000001d19197210 */ /* 0x000fe40007ffe0ff */
[----:B------:R-:W-:Y:S01]  /*5a90*/  IADD3.X R26, PT, PT, RZ, R21, RZ, P2, !PT ;  /* 0x00000015ff1a7210 */ /* 0x000fe200017fe4ff */
[----:B0-----:R-:W-:Y:S01]  /*5aa0*/  IMAD.WIDE R22, R61, 0x4, R22 ;  /* 0x000000043d167825 */ /* 0x001fe200078e0216 */
        /* <DEDUP_REMOVED lines=18> */
.L_x_642:
[----:B------:R-:W-:Y:S05]  /*5bd0*/  BSYNC.RECONVERGENT B0 ;  /* 0x0000000000007941 */ /* 0x000fea0003800200 */
.L_x_641:
[----:B------:R-:W-:Y:S05]  /*5be0*/  @!P0 BRA `(.L_x_643) ;  /* 0x0000000800cc8947 */ /* 0x000fea0003800000 */
[----:B------:R-:W-:Y:S01]  /*5bf0*/  ULOP3.LUT UR5, UR4, 0x1, URZ, 0xc0, !UPT ;  /* 0x0000000104057892 */ /* 0x000fe2000f8ec0ff */
[----:B------:R-:W2:Y:S01]  /*5c00*/  LDC.64 R66, c[0x0][0x3d0] ;  /* 0x0000f400ff427b82 */ /* 0x000ea20000000a00 */
[----:B-1----:R-:W1:Y:S01]  /*5c10*/  S2R R25, SR_CTAID.Y ;  /* 0x0000000000197919 */ /* 0x002e620000002600 */
[----:B------:R-:W-:-:S03]  /*5c20*/  ISETP.GE.U32.AND P2, PT, R60, 0x8, PT ;  /* 0x000000083c00780c */ /* 0x000fc60003f46070 */
[----:B------:R-:W-:-:S05]  /*5c30*/  MOV R19, UR5 ;  /* 0x0000000500137c02 */ /* 0x000fca0008000f00 */
[----:B------:R-:W-:-:S04]  /*5c40*/  IMAD R19, R19, UR7, RZ ;  /* 0x0000000713137c24 */ /* 0x000fc8000f8e02ff */
[----:B------:R-:W-:-:S05]  /*5c50*/  IMAD R16, R19, R60, RZ ;  /* 0x0000003c13107224 */ /* 0x000fca00078e02ff */
[----:B------:R-:W-:-:S05]  /*5c60*/  SHF.L.U32 R17, R16, 0x1, RZ ;  /* 0x0000000110117819 */ /* 0x000fca00000006ff */
[----:B--2---:R-:W-:Y:S01]  /*5c70*/  IMAD.WIDE R66, R17, 0x4, R66 ;  /* 0x0000000411427825 */ /* 0x004fe200078e0242 */
[----:B-1----:R-:W-:Y:S06]  /*5c80*/  @P1 BRA `(.L_x_644) ;  /* 0x0000000000581947 */ /* 0x002fec0003800000 */
[----:B------:R-:W1:Y:S01]  /*5c90*/  LDC.64 R16, c[0x0][0x3c8] ;  /* 0x0000f200ff107b82 */ /* 0x000e620000000a00 */
[----:B------:R-:W-:Y:S01]  /*5ca0*/  ULOP3.LUT UP0, UR5, UR4, 0x2, URZ, 0xc0, !UPT ;  /* 0x0000000204057892 */ /* 0x000fe2000f80c0ff */
[----:B------:R-:W-:Y:S01]  /*5cb0*/  IADD3 R19, PT, PT, R19, R25, RZ ;  /* 0x0000001913137210 */ /* 0x000fe20007ffe0ff */
[----:B------:R-:W-:Y:S02]  /*5cc0*/  IMAD R21, R0, UR7, R25 ;  /* 0x0000000700157c24 */ /* 0x000fe4000f8e0219 */
[----:B------:R-:W-:Y:S02]  /*5cd0*/  UIADD3 UR5, UPT, UPT, -UR5, 0x1, URZ ;  /* 0x0000000105057890 */ /* 0x000fe4000fffe1ff */
[----:B------:R-:W-:-:S04]  /*5ce0*/  PLOP3.LUT P0, PT, PT, PT, UP0, 0x80, 0x8 ;  /* 0x000000000008781c */ /* 0x000fc80003f0f008 */
[----:B------:R-:W-:Y:S01]  /*5cf0*/  MOV R23, UR5 ;  /* 0x0000000500177c02 */ /* 0x000fe20008000f00 */
[----:B-1----:R-:W-:-:S04]  /*5d00*/  IMAD.WIDE.U32 R16, R19, 0x4, R16 ;  /* 0x0000000413107825 */ /* 0x002fc800078e0010 */
[----:B------:R-:W-:Y:S01]  /*5d10*/  IMAD.WIDE.U32 R18, R21, 0x8, R66 ;  /* 0x0000000815127825 */ /* 0x000fe200078e0042 */
[----:B------:R-:W-:-:S04]  /*5d20*/  SEL R21, R60, RZ, !P0 ;  /* 0x000000ff3c157207 */ /* 0x000fc80004000000 */
[----:B------:R-:W-:Y:S01]  /*5d30*/  ISETP.NE.AND P0, PT, R21, -0x1, PT ;  /* 0xffffffff1500780c */ /* 0x000fe20003f05270 */
[----:B------:R1:W-:Y:S01]  /*5d40*/  STG.E.64 desc[UR10][R18.64], R32 ;  /* 0x0000002012007986 */ /* 0x0003e2000c101b0a */
[----:B------:R-:W-:Y:S06]  /*5d50*/  MEMBAR.ALL.GPU ;  /* 0x0000000000007992 */ /* 0x000fec000000a000 */
[----:B------:R-:W-:-:S00]  /*5d60*/  ERRBAR ;  /* 0x00000000000079ab */ /* 0x000fc00000000000 */
[----:B------:R-:W-:Y:S06]  /*5d70*/  CGAERRBAR ;  /* 0x00000000000075ab */ /* 0x000fec0000000000 */
[----:B------:R1:W-:Y:S01]  /*5d80*/  REDG.E.ADD.S32.STRONG.GPU desc[UR10][R16.64], R23 ;  /* 0x000000171000798e */ /* 0x0003e2000c12e30a */
[----:B------:R-:W-:Y:S05]  /*5d90*/  @!P0 BRA `(.L_x_644) ;  /* 0x0000000000148947 */ /* 0x000fea0003800000 */
.L_x_645:
[----:B-1----:R-:W2:Y:S04]  /*5da0*/  LDG.E.STRONG.GPU R18, desc[UR10][R16.64] ;  /* 0x0000000a10127981 */ /* 0x002ea8000c1ef900 */
[----:B--2---:R-:W-:Y:S01]  /*5db0*/  CCTL.IVALL ;  /* 0x00000000ff00798f */ /* 0x004fe20002000000 */
[----:B------:R-:W-:Y:S05]  /*5dc0*/  YIELD ;  /* 0x0000000000007946 */ /* 0x000fea0003800000 */
[----:B------:R-:W-:-:S13]  /*5dd0*/  ISETP.NE.AND P0, PT, R18, R21, PT ;  /* 0x000000151200720c */ /* 0x000fda0003f05270 */
[----:B------:R-:W-:Y:S05]  /*5de0*/  @P0 BRA `(.L_x_645) ;  /* 0xfffffffc00ec0947 */ /* 0x000fea000383ffff */
.L_x_644:
[----:B------:R-:W-:Y:S05]  /*5df0*/  WARPSYNC.ALL ;  /* 0x0000000000007948 */ /* 0x000fea0003800000 */
[----:B------:R-:W-:Y:S01]  /*5e00*/  BAR.SYNC.DEFER_BLOCKING 0x0 ;  /* 0x0000000000007b1d */ /* 0x000fe20000010000 */
[----:B------:R-:W-:-:S05]  /*5e10*/  HFMA2 R24, -RZ, RZ, 0, 0 ;  /* 0x00000000ff187431 */ /* 0x000fca00000001ff */
[----:B------:R-:W-:Y:S05]  /*5e20*/  @!P2 BRA `(.L_x_646) ;  /* 0x000000040044a947 */ /* 0x000fea0003800000 */
[----:B------:R-:W-:Y:S01]  /*5e30*/  MOV R30, UR7 ;  /* 0x00000007001e7c02 */ /* 0x000fe20008000f00 */
[----:B------:R-:W-:Y:S01]  /*5e40*/  UMOV UR5, URZ ;  /* 0x000000ff00057c82 */ /* 0x000fe20008000000 */
[----:B------:R-:W-:Y:S02]  /*5e50*/  MOV R20, UR7 ;  /* 0x0000000700147c02 */ /* 0x000fe40008000f00 */
[----:B------:R-:W-:Y:S01]  /*5e60*/  MOV R28, UR7 ;  /* 0x00000007001c7c02 */ /* 0x000fe20008000f00 */
[--C-:B------:R-:W-:Y:S01]  /*5e70*/  IMAD R30, R30, 0x3, R25.reuse ;  /* 0x000000031e1e7824 */ /* 0x100fe200078e0219 */
[----:B------:R-:W-:Y:S01]  /*5e80*/  MOV R68, UR7 ;  /* 0x0000000700447c02 */ /* 0x000fe20008000f00 */
[--C-:B------:R-:W-:Y:S01]  /*5e90*/  IMAD R29, R20, 0x5, R25.reuse ;  /* 0x00000005141d7824 */ /* 0x100fe200078e0219 */
[----:B-1----:R-:W-:Y:S01]  /*5ea0*/  MOV R16, UR7 ;  /* 0x0000000700107c02 */ /* 0x002fe20008000f00 */
[--C-:B------:R-:W-:Y:S01]  /*5eb0*/  IMAD R28, R28, 0x6, R25.reuse ;  /* 0x000000061c1c7824 */ /* 0x100fe200078e0219 */
[----:B------:R-:W-:Y:S01]  /*5ec0*/  MOV R18, UR7 ;  /* 0x0000000700127c02 */ /* 0x000fe20008000f00 */
[----:B------:R-:W-:Y:S01]  /*5ed0*/  IMAD R27, R68, 0x7, R25 ;  /* 0x00000007441b7824 */ /* 0x000fe200078e0219 */
[----:B------:R-:W-:-:S02]  /*5ee0*/  IADD3 R26, PT, PT, R25, UR7, RZ ;  /* 0x00000007191a7c10 */ /* 0x000fc4000fffe0ff */
[----:B------:R-:W-:Y:S02]  /*5ef0*/  IADD3 R24, PT, PT, -R0, RZ, RZ ;  /* 0x000000ff00187210 */ /* 0x000fe40007ffe1ff */
[-C--:B------:R-:W-:Y:S02]  /*5f00*/  MOV R23, R25.reuse ;  /* 0x0000001900177202 */ /* 0x080fe40000000f00 */
[----:B0-----:R-:W-:Y:S02]  /*5f10*/  LOP3.LUT R22, R60, 0x7ffffff8, RZ, 0xc0, !PT ;  /* 0x7ffffff83c167812 */ /* 0x001fe400078ec0ff */
[-C--:B------:R-:W-:Y:S02]  /*5f20*/  LEA R61, R16, R25.reuse, 0x1 ;  /* 0x00000019103d7211 */ /* 0x080fe400078e08ff */
[----:B------:R-:W-:-:S07]  /*5f30*/  LEA R31, R18, R25, 0x2 ;  /* 0x00000019121f7211 */ /* 0x000fce00078e10ff */
.L_x_647:
[----:B------:R-:W-:Y:S01]  /*5f40*/  ISETP.EQ.OR P2, PT, R24, RZ, P1 ;  /* 0x000000ff1800720c */ /* 0x000fe20000f42670 */
[----:B------:R-:W-:-:S06]  /*5f50*/  UIADD3 UR8, UPT, UPT, UR5, 0x1, URZ ;  /* 0x0000000105087890 */ /* 0x000fcc000fffe0ff */
[----:B------:R-:W-:Y:S01]  /*5f60*/  ISETP.EQ.OR P3, PT, R0, UR8, P1 ;  /* 0x0000000800007c0c */ /* 0x000fe20008f62670 */
[----:B------:R-:W-:-:S05]  /*5f70*/  UIADD3 UR8, UPT, UPT, UR5, 0x2, URZ ;  /* 0x0000000205087890 */ /* 0x000fca000fffe0ff */
[----:B------:R-:W-:Y:S01]  /*5f80*/  @!P2 IMAD.WIDE.U32 R16, R23, 0x8, R66 ;  /* 0x000000081710a825 */ /* 0x000fe200078e0042 */
[----:B------:R-:W-:-:S05]  /*5f90*/  ISETP.EQ.OR P4, PT, R0, UR8, P1 ;  /* 0x0000000800007c0c */ /* 0x000fca0008f82670 */
[----:B------:R-:W2:Y:S01]  /*5fa0*/  @!P2 LDG.E.64 R16, desc[UR10][R16.64] ;  /* 0x0000000a1010a981 */ /* 0x000ea2000c1e1b00 */
[----:B------:R-:W-:-:S06]  /*5fb0*/  @!P3 IMAD.WIDE.U32 R18, R26, 0x8, R66 ;  /* 0x000000081a12b825 */ /* 0x000fcc00078e0042 */
[----:B------:R-:W3:Y:S01]  /*5fc0*/  @!P3 LDG.E.64 R18, desc[UR10][R18.64] ;  /* 0x0000000a1212b981 */ /* 0x000ee2000c1e1b00 */
[----:B------:R-:W-:Y:S01]  /*5fd0*/  @!P4 IMAD.WIDE.U32 R20, R61, 0x8, R66 ;  /* 0x000000083d14c825 */ /* 0x000fe200078e0042 */
[----:B------:R-:W-:-:S05]  /*5fe0*/  UIADD3 UR13, UPT, UPT, UR5, 0x3, URZ ;  /* 0x00000003050d7890 */ /* 0x000fca000fffe0ff */
[----:B------:R-:W4:Y:S01]  /*5ff0*/  @!P4 LDG.E.64 R20, desc[UR10][R20.64] ;  /* 0x0000000a1414c981 */ /* 0x000f22000c1e1b00 */
[----:B------:R-:W-:Y:S01]  /*6000*/  ISETP.EQ.OR P0, PT, R0, UR13, P1 ;  /* 0x0000000d00007c0c */ /* 0x000fe20008f02670 */
[----:B------:R-:W-:Y:S01]  /*6010*/  UIADD3 UR8, UPT, UPT, UR5, 0x4, URZ ;  /* 0x0000000405087890 */ /* 0x000fe2000fffe0ff */
[----:B--2---:R-:W-:Y:S01]  /*6020*/  @!P2 FADD.FTZ R32, R32, R16 ;  /* 0x000000102020a221 */ /* 0x004fe20000010000 */
[----:B------:R-:W-:-:S10]  /*6030*/  @!P2 FADD.FTZ R33, R33, R17 ;  /* 0x000000112121a221 */ /* 0x000fd40000010000 */
[----:B------:R-:W-:Y:S01]  /*6040*/  @!P0 IMAD.WIDE.U32 R16, R30, 0x8, R66 ;  /* 0x000000081e108825 */ /* 0x000fe200078e0042 */
[----:B------:R-:W-:-:S03]  /*6050*/  ISETP.EQ.OR P2, PT, R0, UR8, P1 ;  /* 0x0000000800007c0c */ /* 0x000fc60008f42670 */
[----:B---3--:R-:W-:Y:S02]  /*6060*/  @!P3 FADD.FTZ R32, R32, R18 ;  /* 0x000000122020b221 */ /* 0x008fe40000010000 */
[----:B------:R-:W2:Y:S01]  /*6070*/  @!P0 LDG.E.64 R16, desc[UR10][R16.64] ;  /* 0x0000000a10108981 */ /* 0x000ea2000c1e1b00 */
[----:B------:R-:W-:Y:S01]  /*6080*/  @!P3 FADD.FTZ R33, R33, R19 ;  /* 0x000000132121b221 */ /* 0x000fe20000010000 */
[----:B----4-:R-:W-:-:S03]  /*6090*/  @!P4 FADD.FTZ R32, R32, R20 ;  /* 0x000000142020c221 */ /* 0x010fc60000010000 */
[----:B------:R-:W-:-:S03]  /*60a0*/  @!P4 FADD.FTZ R33, R33, R21 ;  /* 0x000000152121c221 */ /* 0x000fc60000010000 */
[----:B------:R-:W-:-:S06]  /*60b0*/  @!P2 IMAD.WIDE.U32 R20, R31, 0x8, R66 ;  /* 0x000000081f14a825 */ /* 0x000fcc00078e0042 */
[----:B------:R-:W3:Y:S01]  /*60c0*/  @!P2 LDG.E.64 R20, desc[UR10][R20.64] ;  /* 0x0000000a1414a981 */ /* 0x000ee2000c1e1b00 */
[----:B------:R-:W-:-:S06]  /*60d0*/  UIADD3 UR8, UPT, UPT, UR5, 0x5, URZ ;  /* 0x0000000505087890 */ /* 0x000fcc000fffe0ff */
[----:B------:R-:W-:Y:S01]  /*60e0*/  ISETP.EQ.OR P3, PT, R0, UR8, P1 ;  /* 0x0000000800007c0c */ /* 0x000fe20008f62670 */
[----:B------:R-:W-:Y:S02]  /*60f0*/  UIADD3 UR8, UPT, UPT, UR5, 0x6, URZ ;  /* 0x0000000605087890 */ /* 0x000fe4000fffe0ff */
[----:B------:R-:W-:-:S04]  /*6100*/  UIADD3 UR13, UPT, UPT, UR5, 0x7, URZ ;  /* 0x00000007050d7890 */ /* 0x000fc8000fffe0ff */
[----:B------:R-:W-:-:S06]  /*6110*/  ISETP.EQ.OR P4, PT, R0, UR8, P1 ;  /* 0x0000000800007c0c */ /* 0x000fcc0008f82670 */
[----:B------:R-:W-:-:S06]  /*6120*/  @!P3 IMAD.WIDE.U32 R18, R29, 0x8, R66 ;  /* 0x000000081d12b825 */ /* 0x000fcc00078e0042 */
[----:B------:R-:W4:Y:S01]  /*6130*/  @!P3 LDG.E.64 R18, desc[UR10][R18.64] ;  /* 0x0000000a1212b981 */ /* 0x000f22000c1e1b00 */
[----:B--2---:R-:W-:Y:S01]  /*6140*/  @!P0 FADD.FTZ R32, R32, R16 ;  /* 0x0000001020208221 */ /* 0x004fe20000010000 */
[----:B------:R-:W-:Y:S01]  /*6150*/  @!P0 FADD.FTZ R33, R33, R17 ;  /* 0x0000001121218221 */ /* 0x000fe20000010000 */
[----:B------:R-:W-:Y:S01]  /*6160*/  ISETP.EQ.OR P0, PT, R0, UR13, P1 ;  /* 0x0000000d00007c0c */ /* 0x000fe20008f02670 */
[----:B------:R-:W-:-:S06]  /*6170*/  @!P4 IMAD.WIDE.U32 R16, R28, 0x8, R66 ;  /* 0x000000081c10c825 */ /* 0x000fcc00078e0042 */
[----:B------:R-:W2:Y:S01]  /*6180*/  @!P4 LDG.E.64 R16, desc[UR10][R16.64] ;  /* 0x0000000a1010c981 */ /* 0x000ea2000c1e1b00 */
[----:B---3--:R-:W-:Y:S01]  /*6190*/  @!P2 FADD.FTZ R32, R32, R20 ;  /* 0x000000142020a221 */ /* 0x008fe20000010000 */
[----:B------:R-:W-:-:S04]  /*61a0*/  @!P2 FADD.FTZ R33, R33, R21 ;  /* 0x000000152121a221 */ /* 0x000fc80000010000 */
[----:B------:R-:W-:-:S06]  /*61b0*/  @!P0 IMAD.WIDE.U32 R20, R27, 0x8, R66 ;  /* 0x000000081b148825 */ /* 0x000fcc00078e0042 */
[----:B------:R-:W3:Y:S01]  /*61c0*/  @!P0 LDG.E.64 R20, desc[UR10][R20.64] ;  /* 0x0000000a14148981 */ /* 0x000ee2000c1e1b00 */
[----:B------:R-:W-:Y:S01]  /*61d0*/  UIADD3 UR5, UPT, UPT, UR5, 0x8, URZ ;  /* 0x0000000805057890 */ /* 0x000fe2000fffe0ff */
[----:B----4-:R-:W-:Y:S01]  /*61e0*/  @!P3 FADD.FTZ R32, R32, R18 ;  /* 0x000000122020b221 */ /* 0x010fe20000010000 */
[----:B------:R-:W-:Y:S01]  /*61f0*/  @!P3 FADD.FTZ R33, R33, R19 ;  /* 0x000000132121b221 */ /* 0x000fe20000010000 */
[----:B------:R-:W-:Y:S02]  /*6200*/  MOV R68, UR7 ;  /* 0x0000000700447c02 */ /* 0x000fe40008000f00 */
[----:B------:R-:W-:Y:S02]  /*6210*/  MOV R18, UR7 ;  /* 0x0000000700127c02 */ /* 0x000fe40008000f00 */
[----:B------:R-:W-:Y:S02]  /*6220*/  LEA R23, R68, R23, 0x3 ;  /* 0x0000001744177211 */ /* 0x000fe400078e18ff */
[----:B------:R-:W-:-:S02]  /*6230*/  LEA R27, R18, R27, 0x3 ;  /* 0x0000001b121b7211 */ /* 0x000fc400078e18ff */
[----:B------:R-:W-:Y:S01]  /*6240*/  IADD3 R24, PT, PT, R24, 0x8, RZ ;  /* 0x0000000818187810 */ /* 0x000fe20007ffe0ff */
[----:B--2---:R-:W-:Y:S01]  /*6250*/  @!P4 FADD.FTZ R32, R32, R16 ;  /* 0x000000102020c221 */ /* 0x004fe20000010000 */
[----:B------:R-:W-:-:S03]  /*6260*/  @!P4 FADD.FTZ R33, R33, R17 ;  /* 0x000000112121c221 */ /* 0x000fc60000010000 */
[----:B---3--:R-:W-:Y:S01]  /*6270*/  @!P0 FADD.FTZ R32, R32, R20 ;  /* 0x0000001420208221 */ /* 0x008fe20000010000 */
[----:B------:R-:W-:Y:S01]  /*6280*/  @!P0 FADD.FTZ R33, R33, R21 ;  /* 0x0000001521218221 */ /* 0x000fe20000010000 */
[----:B------:R-:W-:Y:S02]  /*6290*/  ISETP.NE.AND P0, PT, R22, UR5, PT ;  /* 0x0000000516007c0c */ /* 0x000fe4000bf05270 */
[----:B------:R-:W-:Y:S02]  /*62a0*/  MOV R17, UR7 ;  /* 0x0000000700117c02 */ /* 0x000fe40008000f00 */
[----:B------:R-:W-:Y:S02]  /*62b0*/  MOV R16, UR7 ;  /* 0x0000000700107c02 */ /* 0x000fe40008000f00 */
[----:B------:R-:W-:Y:S02]  /*62c0*/  LEA R28, R17, R28, 0x3 ;  /* 0x0000001c111c7211 */ /* 0x000fe400078e18ff */
[----:B------:R-:W-:-:S02]  /*62d0*/  LEA R29, R16, R29, 0x3 ;  /* 0x0000001d101d7211 */ /* 0x000fc400078e18ff */
[C---:B------:R-:W-:Y:S02]  /*62e0*/  LEA R31, R16.reuse, R31, 0x3 ;  /* 0x0000001f101f7211 */ /* 0x040fe400078e18ff */
[C---:B------:R-:W-:Y:S02]  /*62f0*/  LEA R30, R17.reuse, R30, 0x3 ;  /* 0x0000001e111e7211 */ /* 0x040fe400078e18ff */
[----:B------:R-:W-:Y:S02]  /*6300*/  LEA R61, R16, R61, 0x3 ;  /* 0x0000003d103d7211 */ /* 0x000fe400078e18ff */
[----:B------:R-:W-:Y:S01]  /*6310*/  LEA R26, R17, R26, 0x3 ;  /* 0x0000001a111a7211 */ /* 0x000fe200078e18ff */
[----:B------:R-:W-:Y:S06]  /*6320*/  @P0 BRA `(.L_x_647) ;  /* 0xfffffffc00040947 */ /* 0x000fec000383ffff */
[----:B------:R-:W-:-:S07]  /*6330*/  MOV R24, R22 ;  /* 0x0000001600187202 */ /* 0x000fce0000000f00 */
.L_x_646:
        /* <DEDUP_REMOVED lines=8> */
[C---:B------:R-:W-:Y:S02]  /*63c0*/  IADD3 R21, PT, PT, R24.reuse, 0x2, RZ ;  /* 0x0000000218157810 */ /* 0x040fe40007ffe0ff */
[-C--:B------:R-:W-:Y:S02]  /*63d0*/  ISETP.EQ.OR P2, PT, R19, R0.reuse, P1 ;  /* 0x000000001300720c */ /* 0x080fe40000f42670 */
[----:B------:R-:W-:Y:S02]  /*63e0*/  IADD3 R23, PT, PT, R24, 0x3, RZ ;  /* 0x0000000318177810 */ /* 0x000fe40007ffe0ff */
[----:B------:R-:W-:-:S02]  /*63f0*/  ISETP.EQ.OR P3, PT, R21, R0, P1 ;  /* 0x000000001500720c */ /* 0x000fc40000f62670 */
[----:B------:R-:W-:-:S03]  /*6400*/  ISETP.EQ.OR P4, PT, R23, R0, P1 ;  /* 0x000000001700720c */ /* 0x000fc60000f82670 */
[----:B------:R-:W-:-:S04]  /*6410*/  @!P0 IMAD R17, R24, UR7, R25 ;  /* 0x0000000718118c24 */ /* 0x000fc8000f8e0219 */
[----:B------:R-:W-:Y:S02]  /*6420*/  @!P2 IMAD R19, R19, UR7, R25 ;  /* 0x000000071313ac24 */ /* 0x000fe4000f8e0219 */
[----:B------:R-:W-:-:S04]  /*6430*/  @!P0 IMAD.WIDE.U32 R16, R17, 0x8, R66 ;  /* 0x0000000811108825 */ /* 0x000fc800078e0042 */
[----:B------:R-:W-:Y:S02]  /*6440*/  @!P3 IMAD R21, R21, UR7, R25 ;  /* 0x000000071515bc24 */ /* 0x000fe4000f8e0219 */
[----:B------:R-:W-:Y:S01]  /*6450*/  @!P2 IMAD.WIDE.U32 R18, R19, 0x8, R66 ;  /* 0x000000081312a825 */ /* 0x000fe200078e0042 */
[----:B------:R-:W2:Y:S03]  /*6460*/  @!P0 LDG.E.64 R16, desc[UR10][R16.64] ;  /* 0x0000000a10108981 */ /* 0x000ea6000c1e1b00 */
[----:B------:R-:W-:Y:S02]  /*6470*/  @!P4 IMAD R23, R23, UR7, R25 ;  /* 0x000000071717cc24 */ /* 0x000fe4000f8e0219 */
[--C-:B------:R-:W-:Y:S01]  /*6480*/  @!P3 IMAD.WIDE.U32 R20, R21, 0x8, R66.reuse ;  /* 0x000000081514b825 */ /* 0x100fe200078e0042 */
[----:B------:R-:W3:Y:S03]  /*6490*/  @!P2 LDG.E.64 R18, desc[UR10][R18.64] ;  /* 0x0000000a1212a981 */ /* 0x000ee6000c1e1b00 */
[----:B0-----:R-:W-:-:S02]  /*64a0*/  @!P4 IMAD.WIDE.U32 R22, R23, 0x8, R66 ;  /* 0x000000081716c825 */ /* 0x001fc400078e0042 */
        /* <DEDUP_REMOVED lines=11> */
.L_x_648:
[----:B------:R-:W-:Y:S05]  /*6560*/  @!P5 BRA `(.L_x_643) ;  /* 0x00000000006cd947 */ /* 0x000fea0003800000 */
[----:B------:R-:W-:Y:S02]  /*6570*/  ISETP.NE.AND P0, PT, R26, 0x1, PT ;  /* 0x000000011a00780c */ /* 0x000fe40003f05270 */
[----:B------:R-:W-:-:S11]  /*6580*/  LOP3.LUT R60, R60, 0x1, RZ, 0xc0, !PT ;  /* 0x000000013c3c7812 */ /* 0x000fd600078ec0ff */
[----:B------:R-:W-:Y:S05]  /*6590*/  @!P0 BRA `(.L_x_649) ;  /* 0x0000000000388947 */ /* 0x000fea0003800000 */
[C---:B------:R-:W-:Y:S02]  /*65a0*/  IADD3 R19, PT, PT, R24.reuse, 0x1, RZ ;  /* 0x0000000118137810 */ /* 0x040fe40007ffe0ff */
[-C--:B------:R-:W-:Y:S02]  /*65b0*/  ISETP.EQ.OR P2, PT, R24, R0.reuse, P1 ;  /* 0x000000001800720c */ /* 0x080fe40000f42670 */
[----:B------:R-:W-:-:S11]  /*65c0*/  ISETP.EQ.OR P0, PT, R19, R0, P1 ;  /* 0x000000001300720c */ /* 0x000fd60000f02670 */
[--C-:B------:R-:W-:Y:S02]  /*65d0*/  @!P2 IMAD R17, R24, UR7, R25.reuse ;  /* 0x000000071811ac24 */ /* 0x100fe4000f8e0219 */
[----:B------:R-:W-:Y:S02]  /*65e0*/  @!P0 IMAD R19, R19, UR7, R25 ;  /* 0x0000000713138c24 */ /* 0x000fe4000f8e0219 */
        /* <DEDUP_REMOVED lines=9> */
.L_x_649:
[----:B------:R-:W-:Y:S01]  /*6680*/  ISETP.EQ.OR P0, PT, R24, R0, P1 ;  /* 0x000000001800720c */ /* 0x000fe20000f02670 */
[----:B------:R-:W-:Y:S03]  /*6690*/  BSSY.RECONVERGENT B0, `(.L_x_643) ;  /* 0x0000008000007945 */ /* 0x000fe60003800200 */
[----:B------:R-:W-:-:S13]  /*66a0*/  ISETP.NE.U32.OR P0, PT, R60, 0x1, P0 ;  /* 0x000000013c00780c */ /* 0x000fda0000705470 */
[----:B------:R-:W-:Y:S05]  /*66b0*/  @P0 BRA `(.L_x_650) ;  /* 0x0000000000140947 */ /* 0x000fea0003800000 */
[----:B------:R-:W-:-:S04]  /*66c0*/  IMAD R17, R24, UR7, R25 ;  /* 0x0000000718117c24 */ /* 0x000fc8000f8e0219 */
[----:B------:R-:W-:-:S06]  /*66d0*/  IMAD.WIDE.U32 R16, R17, 0x8, R66 ;  /* 0x0000000811107825 */ /* 0x000fcc00078e0042 */
[----:B------:R-:W0:Y:S02]  /*66e0*/  LDG.E.64 R16, desc[UR10][R16.64] ;  /* 0x0000000a10107981 */ /* 0x000e24000c1e1b00 */
[----:B0-----:R-:W-:Y:S01]  /*66f0*/  FADD.FTZ R32, R32, R16 ;  /* 0x0000001020207221 */ /* 0x001fe20000010000 */
[----:B------:R-:W-:-:S07]  /*6700*/  FADD.FTZ R33, R33, R17 ;  /* 0x0000001121217221 */ /* 0x000fce0000010000 */
.L_x_650:
[----:B------:R-:W-:Y:S05]  /*6710*/  BSYNC.RECONVERGENT B0 ;  /* 0x0000000000007941 */ /* 0x000fea0003800200 */
.L_x_643:
[----:B------:R-:W2:Y:S01]  /*6720*/  S2UR UR8, SR_CgaCtaId ;  /* 0x00000000000879c3 */ /* 0x000ea20000008800 */
[----:B------:R-:W-:Y:S01]  /*6730*/  UMOV UR5, 0x400 ;  /* 0x0000040000057882 */ /* 0x000fe20000000000 */
[--C-:B-1----:R-:W-:Y:S02]  /*6740*/  HADD2.F32 R18, -RZ, R49.reuse.H0_H0 ;  /* 0x20000031ff127230 */ /* 0x102fe40000004100 */
[----:B------:R-:W-:-:S03]  /*6750*/  HADD2.F32 R49, -RZ, R49.H1_H1 ;  /* 0x30000031ff317230 */ /* 0x000fc60000004100 */
[----:B------:R-:W-:Y:S02]  /*6760*/  FADD.FTZ R18, R18, -UR9 ;  /* 0x8000000912127e21 */ /* 0x000fe40008010000 */
[----:B------:R-:W-:Y:S02]  /*6770*/  FADD.FTZ R19, R49, -UR9 ;  /* 0x8000000931137e21 */ /* 0x000fe40008010000 */
[----:B------:R-:W-:Y:S02]  /*6780*/  FMUL.FTZ R25, R18, UR12 ;  /* 0x0000000c12197c20 */ /* 0x000fe40008410000 */
[----:B------:R-:W-:Y:S01]  /*6790*/  FMUL.FTZ R19, R19, UR12 ;  /* 0x0000000c13137c20 */ /* 0x000fe20008410000 */
        /* <DEDUP_REMOVED lines=8> */
[--C-:B------:R-:W-:Y:S02]  /*6820*/  HADD2.F32 R17, -RZ, R48.reuse.H0_H0 ;  /* 0x20000030ff117230 */ /* 0x100fe40000004100 */
[----:B------:R-:W-:Y:S01]  /*6830*/  FMUL.FTZ R16, R16, UR5 ;  /* 0x0000000510107c20 */ /* 0x000fe20008410000 */
[----:B------:R-:W-:Y:S01]  /*6840*/  HADD2.F32 R48, -RZ, R48.H1_H1 ;  /* 0x30000030ff307230 */ /* 0x000fe20000004100 */
        /* <DEDUP_REMOVED lines=19> */
.L_x_651:
[----:B------:R-:W1:Y:S01]  /*6980*/  LDCU UR8, c[0x0][0x41c] ;  /* 0x00008380ff0877ac */ /* 0x000e620008000800 */
[----:B------:R-:W-:Y:S01]  /*6990*/  R2UR UR5, R16 ;  /* 0x00000000100572ca */ /* 0x000fe200000e0000 */
[--C-:B0-----:R-:W-:Y:S01]  /*69a0*/  HADD2.F32 R22, -RZ, R47.reuse.H0_H0 ;  /* 0x2000002fff167230 */ /* 0x101fe20000004100 */
[----:B------:R-:W-:Y:S01]  /*69b0*/  BSSY.RECONVERGENT B0, `(.L_x_652) ;  /* 0x000001f000007945 */ /* 0x000fe20003800200 */
[----:B------:R-:W0:Y:S01]  /*69c0*/  LDCU.64 UR14, c[0x0][0x400] ;  /* 0x00008000ff0e77ac */ /* 0x000e220008000a00 */
[----:B------:R-:W-:Y:S02]  /*69d0*/  HADD2.F32 R47, -RZ, R47.H1_H1 ;  /* 0x3000002fff2f7230 */ /* 0x000fe40000004100 */
[----:B------:R-:W-:-:S07]  /*69e0*/  FADD.FTZ R24, R22, -UR9 ;  /* 0x8000000916187e21 */ /* 0x000fce0008010000 */
[--C-:B------:R-:W-:Y:S01]  /*69f0*/  FFMA.FTZ R25, R25, UR5, R20.reuse ;  /* 0x0000000519197c23 */ /* 0x100fe20008010014 */
[----:B------:R-:W-:Y:S01]  /*6a00*/  FFMA.FTZ R16, R19, UR5, R20 ;  /* 0x0000000513107c23 */ /* 0x000fe20008010014 */
[----:B-1----:R-:W-:Y:S02]  /*6a10*/  IMAD R21, R0, UR8, R51 ;  /* 0x0000000800157c24 */ /* 0x002fe4000f8e0233 */
[----:B------:R-:W-:Y:S01]  /*6a20*/  FFMA.FTZ R25, R14, R17, -R25 ;  /* 0x000000110e197223 */ /* 0x000fe20000010819 */
[----:B------:R-:W-:Y:S02]  /*6a30*/  FFMA.FTZ R22, R15, R48, -R16 ;  /* 0x000000300f167223 */ /* 0x000fe40000010810 */
[C---:B0-----:R-:W-:Y:S02]  /*6a40*/  ISETP.GE.U32.AND P0, PT, R21.reuse, UR14, PT ;  /* 0x0000000e15007c0c */ /* 0x041fe4000bf06070 */
[----:B------:R-:W-:Y:S02]  /*6a50*/  SHF.R.S32.HI R18, RZ, 0x1f, R21 ;  /* 0x0000001fff127819 */ /* 0x000fe40000011415 */
[----:B------:R-:W-:-:S02]  /*6a60*/  IADD3 R23, PT, PT, R21, 0x8, RZ ;  /* 0x0000000815177810 */ /* 0x000fc40007ffe0ff */
[----:B------:R-:W-:Y:S02]  /*6a70*/  ISETP.GE.AND.EX P0, PT, R18, UR15, PT, P0 ;  /* 0x0000000f12007c0c */ /* 0x000fe4000bf06300 */
[----:B------:R-:W-:Y:S02]  /*6a80*/  ISETP.GE.U32.AND P1, PT, R23, UR14, PT ;  /* 0x0000000e17007c0c */ /* 0x000fe4000bf26070 */
[----:B------:R-:W-:-:S04]  /*6a90*/  SHF.R.S32.HI R0, RZ, 0x1f, R23 ;  /* 0x0000001fff007819 */ /* 0x000fc80000011417 */
[----:B------:R-:W-:-:S05]  /*6aa0*/  ISETP.GE.AND.EX P1, PT, R0, UR15, PT, P1 ;  /* 0x0000000f00007c0c */ /* 0x000fca000bf26310 */
[----:B------:R-:W-:Y:S08]  /*6ab0*/  @P0 BRA `(.L_x_653) ;  /* 0x0000000000380947 */ /* 0x000ff00003800000 */
[----:B------:R-:W0:Y:S01]  /*6ac0*/  LDCU.64 UR18, c[0x0][0x3f8] ;  /* 0x00007f00ff1277ac */ /* 0x000e220008000a00 */
[----:B------:R-:W-:Y:S01]  /*6ad0*/  MOV R16, R62 ;  /* 0x0000003e00107202 */ /* 0x000fe20000000f00 */
[----:B------:R-:W-:Y:S01]  /*6ae0*/  FMUL.FTZ R25, R25, UR12 ;  /* 0x0000000c19197c20 */ /* 0x000fe20008410000 */
[----:B------:R-:W-:Y:S01]  /*6af0*/  MOV R17, R65 ;  /* 0x0000004100117202 */ /* 0x000fe20000000f00 */
[----:B------:R-:W1:Y:S01]  /*6b00*/  LDCU.64 UR16, c[0x0][0x380] ;  /* 0x00007000ff1077ac */ /* 0x000e620008000a00 */
[----:B------:R-:W-:Y:S01]  /*6b10*/  FMUL.FTZ R22, R22, UR12 ;  /* 0x0000000c16167c20 */ /* 0x000fe20008410000 */
[----:B0-----:R-:W-:Y:S02]  /*6b20*/  IMAD R18, R18, UR18, RZ ;  /* 0x0000001212127c24 */ /* 0x001fe4000f8e02ff */
[----:B------:R-:W-:-:S04]  /*6b30*/  IMAD.WIDE.U32 R16, R21, UR18, R16 ;  /* 0x0000001215107c25 */ /* 0x000fc8000f8e0010 */
[----:B------:R-:W-:Y:S01]  /*6b40*/  IMAD R19, R21, UR19, R18 ;  /* 0x0000001315137c24 */ /* 0x000fe2000f8e0212 */
[----:B-1----:R-:W-:-:S04]  /*6b50*/  LEA R18, P0, R16, UR16, 0x1 ;  /* 0x0000001010127c11 */ /* 0x002fc8000f8008ff */
[----:B------:R-:W-:Y:S02]  /*6b60*/  IADD3 R19, PT, PT, R17, R19, RZ ;  /* 0x0000001311137210 */ /* 0x000fe40007ffe0ff */
[----:B------:R-:W-:Y:S02]  /*6b70*/  F2FP.F16.F32.PACK_AB R17, R22, R25 ;  /* 0x000000191611723e */ /* 0x000fe400000000ff */
[----:B------:R-:W-:-:S05]  /*6b80*/  LEA.HI.X R19, R16, UR17, R19, 0x1, P0 ;  /* 0x0000001110137c11 */ /* 0x000fca00080f0c13 */
[----:B------:R0:W-:Y:S02]  /*6b90*/  STG.E desc[UR10][R18.64], R17 ;  /* 0x0000001112007986 */ /* 0x0001e4000c10190a */
.L_x_653:
[----:B------:R-:W-:Y:S05]  /*6ba0*/  BSYNC.RECONVERGENT B0 ;  /* 0x0000000000007941 */ /* 0x000fea0003800200 */
.L_x_652:
[----:B0-----:R-:W-:Y:S01]  /*6bb0*/  FMUL.FTZ R19, R24, UR12 ;  /* 0x0000000c18137c20 */ /* 0x001fe20008410000 */
[----:B------:R-:W-:Y:S01]  /*6bc0*/  FADD.FTZ R47, R47, -UR9 ;  /* 0x800000092f2f7e21 */ /* 0x000fe20008010000 */
[--C-:B------:R-:W-:Y:S02]  /*6bd0*/  HADD2.F32 R17, -RZ, R46.reuse.H0_H0 ;  /* 0x2000002eff117230 */ /* 0x100fe40000004100 */
[----:B------:R-:W-:Y:S02]  /*6be0*/  HADD2.F32 R46, -RZ, R46.H1_H1 ;  /* 0x3000002eff2e7230 */ /* 0x000fe40000004100 */
[----:B------:R-:W-:Y:S01]  /*6bf0*/  FFMA.FTZ R31, R19, UR5, R20 ;  /* 0x00000005131f7c23 */ /* 0x000fe20008010014 */
        /* <DEDUP_REMOVED lines=20> */
.L_x_654:
[----:B------:R-:W-:Y:S01]  /*6d40*/  FFMA.FTZ R16, R47, UR5, R20 ;  /* 0x000000052f107c23 */ /* 0x000fe20008010014 */
[----:B------:R-:W-:Y:S01]  /*6d50*/  BSSY.RECONVERGENT B0, `(.L_x_655) ;  /* 0x0000014000007945 */ /* 0x000fe20003800200 */
[----:B------:R-:W-:Y:S01]  /*6d60*/  FFMA.FTZ R31, R14, R17, -R31 ;  /* 0x000000110e1f7223 */ /* 0x000fe2000001081f */
[----:B------:R-:W-:Y:S01]  /*6d70*/  IADD3 R27, PT, PT, R21, 0x10, RZ ;  /* 0x00000010151b7810 */ /* 0x000fe20007ffe0ff */
[----:B------:R-:W-:Y:S01]  /*6d80*/  FFMA.FTZ R46, R15, R46, -R16 ;  /* 0x0000002e0f2e7223 */ /* 0x000fe20000010810 */
[----:B------:R-:W-:Y:S01]  /*6d90*/  IADD3 R25, PT, PT, R21, 0x18, RZ ;  /* 0x0000001815197810 */ /* 0x000fe20007ffe0ff */
        /* <DEDUP_REMOVED lines=15> */
.L_x_656:
[----:B------:R-:W-:Y:S05]  /*6e90*/  BSYNC.RECONVERGENT B0 ;  /* 0x0000000000007941 */ /* 0x000fea0003800200 */
.L_x_655:
[--C-:B0-----:R-:W-:Y:S01]  /*6ea0*/  HADD2.F32 R17, -RZ, R45.reuse.H0_H0 ;  /* 0x2000002dff117230 */ /* 0x101fe20000004100 */
[----:B------:R-:W-:Y:S01]  /*6eb0*/  ISETP.GE.U32.AND P0, PT, R27, UR14, PT ;  /* 0x0000000e1b007c0c */ /* 0x000fe2000bf06070 */
[----:B------:R-:W-:Y:S01]  /*6ec0*/  HADD2.F32 R45, -RZ, R45.H1_H1 ;  /* 0x3000002dff2d7230 */ /* 0x000fe20000004100 */
[----:B------:R-:W-:Y:S01]  /*6ed0*/  ISETP.GE.U32.AND P1, PT, R25, UR14, PT ;  /* 0x0000000e19007c0c */ /* 0x000fe2000bf26070 */
[--C-:B------:R-:W-:Y:S02]  /*6ee0*/  HADD2.F32 R19, -RZ, R44.reuse.H0_H0 ;  /* 0x2000002cff137230 */ /* 0x100fe40000004100 */
[----:B------:R-:W-:Y:S01]  /*6ef0*/  FADD.FTZ R17, R17, -UR9 ;  /* 0x8000000911117e21 */ /* 0x000fe20008010000 */
[----:B------:R-:W-:Y:S01]  /*6f00*/  SHF.R.S32.HI R16, RZ, 0x1f, R27 ;  /* 0x0000001fff107819 */ /* 0x000fe2000001141b */
[----:B------:R-:W-:Y:S01]  /*6f10*/  FADD.FTZ R18, R45, -UR9 ;  /* 0x800000092d127e21 */ /* 0x000fe20008010000 */
[----:B------:R-:W-:Y:S01]  /*6f20*/  SHF.R.S32.HI R0, RZ, 0x1f, R25 ;  /* 0x0000001fff007819 */ /* 0x000fe20000011419 */
[----:B------:R-:W-:Y:S01]  /*6f30*/  FMUL.FTZ R23, R17, UR12 ;  /* 0x0000000c11177c20 */ /* 0x000fe20008410000 */
[----:B------:R-:W-:Y:S01]  /*6f40*/  ISETP.GE.AND.EX P0, PT, R16, UR15, PT, P0 ;  /* 0x0000000f10007c0c */ /* 0x000fe2000bf06300 */
[----:B------:R-:W-:Y:S01]  /*6f50*/  HADD2.F32 R44, -RZ, R44.H1_H1 ;  /* 0x3000002cff2c7230 */ /* 0x000fe20000004100 */
[----:B------:R-:W-:Y:S01]  /*6f60*/  ISETP.GE.AND.EX P1, PT, R0, UR15, PT, P1 ;  /* 0x0000000f00007c0c */ /* 0x000fe2000bf26310 */
[----:B------:R-:W-:-:S02]  /*6f70*/  HADD2.F32 R17, -RZ, R43.H0_H0 ;  /* 0x2000002bff117230 */ /* 0x000fc40000004100 */
[----:B------:R-:W-:Y:S01]  /*6f80*/  FFMA.FTZ R45, R23, UR5, R20 ;  /* 0x00000005172d7c23 */ /* 0x000fe20008010014 */
[----:B------:R-:W-:Y:S01]  /*6f90*/  FMUL.FTZ R47, R18, UR12 ;  /* 0x0000000c122f7c20 */ /* 0x000fe20008410000 */
        /* <DEDUP_REMOVED lines=19> */
.L_x_657:
[----:B------:R-:W-:Y:S01]  /*70d0*/  FFMA.FTZ R18, R47, UR5, R20 ;  /* 0x000000052f127c23 */ /* 0x000fe20008010014 */
[----:B------:R-:W-:Y:S01]  /*70e0*/  BSSY.RECONVERGENT B0, `(.L_x_658) ;  /* 0x0000014000007945 */ /* 0x000fe20003800200 */
[----:B------:R-:W-:Y:S01]  /*70f0*/  FFMA.FTZ R45, R14, R19, -R45 ;  /* 0x000000130e2d7223 */ /* 0x000fe2000001082d */
[----:B------:R-:W-:Y:S02]  /*7100*/  HADD2.F32 R43, -RZ, R43.H1_H1 ;  /* 0x3000002bff2b7230 */ /* 0x000fe40000004100 */
[----:B------:R-:W-:Y:S01]  /*7110*/  FADD.FTZ R23, R17, -UR9 ;  /* 0x8000000911177e21 */ /* 0x000fe20008010000 */
[----:B------:R-:W-:Y:S01]  /*7120*/  FFMA.FTZ R18, R15, R44, -R18 ;  /* 0x0000002c0f127223 */ /* 0x000fe20000010812 */
[----:B------:R-:W-:Y:S06]  /*7130*/  @P0 BRA `(.L_x_659) ;  /* 0x0000000000380947 */ /* 0x000fec0003800000 */
[----:B------:R-:W0:Y:S01]  /*7140*/  LDCU.64 UR16, c[0x0][0x3f8] ;  /* 0x00007f00ff1077ac */ /* 0x000e220008000a00 */
[----:B------:R-:W-:Y:S01]  /*7150*/  MOV R17, R65 ;  /* 0x0000004100117202 */ /* 0x000fe20000000f00 */
[----:B------:R-:W-:Y:S01]  /*7160*/  FMUL.FTZ R45, R45, UR12 ;  /* 0x0000000c2d2d7c20 */ /* 0x000fe20008410000 */
[----:B------:R-:W1:Y:S01]  /*7170*/  LDCU.64 UR18, c[0x0][0x380] ;  /* 0x00007000ff1277ac */ /* 0x000e620008000a00 */
[----:B0-----:R-:W-:Y:S01]  /*7180*/  IMAD R22, R16, UR16, RZ ;  /* 0x0000001010167c24 */ /* 0x001fe2000f8e02ff */
[----:B------:R-:W-:-:S05]  /*7190*/  MOV R16, R62 ;  /* 0x0000003e00107202 */ /* 0x000fca0000000f00 */
        /* <DEDUP_REMOVED lines=8> */
.L_x_659:
[----:B------:R-:W-:Y:S05]  /*7220*/  BSYNC.RECONVERGENT B0 ;  /* 0x0000000000007941 */ /* 0x000fea0003800200 */
.L_x_658:
[----:B------:R-:W-:Y:S01]  /*7230*/  FMUL.FTZ R23, R23, UR12 ;  /* 0x0000000c17177c20 */ /* 0x000fe20008410000 */
[----:B------:R-:W-:Y:S01]  /*7240*/  FADD.FTZ R43, R43, -UR9 ;  /* 0x800000092b2b7e21 */ /* 0x000fe20008010000 */
[--C-:B0-----:R-:W-:Y:S02]  /*7250*/  HADD2.F32 R17, -RZ, R42.reuse.H0_H0 ;  /* 0x2000002aff117230 */ /* 0x101fe40000004100 */
        /* <DEDUP_REMOVED lines=22> */
.L_x_660:
        /* <DEDUP_REMOVED lines=21> */
.L_x_662:
[----:B------:R-:W-:Y:S05]  /*7510*/  BSYNC.RECONVERGENT B0 ;  /* 0x0000000000007941 */ /* 0x000fea0003800200 */
.L_x_661:
[--C-:B0-----:R-:W-:Y:S01]  /*7520*/  HADD2.F32 R17, -RZ, R41.reuse.H0_H0 ;  /* 0x20000029ff117230 */ /* 0x101fe20000004100 */
[----:B------:R-:W-:Y:S01]  /*7530*/  ISETP.GE.U32.AND P0, PT, R23, UR14, PT ;  /* 0x0000000e17007c0c */ /* 0x000fe2000bf06070 */
[----:B------:R-:W-:Y:S01]  /*7540*/  HADD2.F32 R41, -RZ, R41.H1_H1 ;  /* 0x30000029ff297230 */ /* 0x000fe20000004100 */
[----:B------:R-:W-:Y:S01]  /*7550*/  ISETP.GE.U32.AND P1, PT, R22, UR14, PT ;  /* 0x0000000e16007c0c */ /* 0x000fe2000bf26070 */
[----:B------:R-:W-:Y:S02]  /*7560*/  HADD2.F32 R32, -RZ, R39.H0_H0 ;  /* 0x20000027ff207230 */ /* 0x000fe40000004100 */
[----:B------:R-:W-:Y:S01]  /*7570*/  FADD.FTZ R18, R17, -UR9 ;  /* 0x8000000911127e21 */ /* 0x000fe20008010000 */
[----:B------:R-:W-:Y:S01]  /*7580*/  SHF.R.S32.HI R16, RZ, 0x1f, R23 ;  /* 0x0000001fff107819 */ /* 0x000fe20000011417 */
[----:B------:R-:W-:Y:S01]  /*7590*/  FADD.FTZ R41, R41, -UR9 ;  /* 0x8000000929297e21 */ /* 0x000fe20008010000 */
[----:B------:R-:W-:Y:S01]  /*75a0*/  SHF.R.S32.HI R0, RZ, 0x1f, R22 ;  /* 0x0000001fff007819 */ /* 0x000fe20000011416 */
[----:B------:R-:W-:Y:S01]  /*75b0*/  FMUL.FTZ R19, R18, UR12 ;  /* 0x0000000c12137c20 */ /* 0x000fe20008410000 */
[--C-:B------:R-:W-:Y:S01]  /*75c0*/  HADD2.F32 R17, -RZ, R40.reuse.H0_H0 ;  /* 0x20000028ff117230 */ /* 0x100fe20000004100 */
[----:B------:R-:W-:Y:S01]  /*75d0*/  ISETP.GE.AND.EX P0, PT, R16, UR15, PT, P0 ;  /* 0x0000000f10007c0c */ /* 0x000fe2000bf06300 */
[----:B------:R-:W-:Y:S01]  /*75e0*/  HADD2.F32 R40, -RZ, R40.H1_H1 ;  /* 0x30000028ff287230 */ /* 0x000fe20000004100 */
[----:B------:R-:W-:Y:S01]  /*75f0*/  ISETP.GE.AND.EX P1, PT, R0, UR15, PT, P1 ;  /* 0x0000000f00007c0c */ /* 0x000fe2000bf26310 */
[----:B------:R-:W-:Y:S01]  /*7600*/  FFMA.FTZ R33, R19, UR5, R20 ;  /* 0x0000000513217c23 */ /* 0x000fe20008010014 */
[----:B------:R-:W-:Y:S01]  /*7610*/  FMUL.FTZ R41, R41, UR12 ;  /* 0x0000000c29297c20 */ /* 0x000fe20008410000 */
[----:B------:R-:W-:Y:S10]  /*7620*/  BRA.U !UP0, `(.L_x_663) ;  /* 0x0000000108487547 */ /* 0x000ff4000b800000 */
        /* <DEDUP_REMOVED lines=18> */
.L_x_663:
        /* <DEDUP_REMOVED lines=9> */
[----:B------:R-:W1:Y:S01]  /*77e0*/  LDCU.64 UR18, c[0x0][0x380] ;  /* 0x00007000ff1277ac */ /* 0x000e620008000a00 */
[----:B0-----:R-:W-:Y:S01]  /*77f0*/  IMAD R24, R16, UR16, RZ ;  /* 0x0000001010187c24 */ /* 0x001fe2000f8e02ff */
[----:B------:R-:W-:-:S03]  /*7800*/  MOV R16, R62 ;  /* 0x0000003e00107202 */ /* 0x000fc60000000f00 */
[----:B------:R-:W-:Y:S02]  /*7810*/  IMAD R19, R23, UR17, R24 ;  /* 0x0000001117137c24 */ /* 0x000fe4000f8e0218 */
[----:B------:R-:W-:Y:S01]  /*7820*/  FMUL.FTZ R24, R33, UR12 ;  /* 0x0000000c21187c20 */ /* 0x000fe20008410000 */
[----:B------:R-:W-:-:S04]  /*7830*/  IMAD.WIDE.U32 R16, R23, UR16, R16 ;  /* 0x0000001017107c25 */ /* 0x000fc8000f8e0010 */
[----:B------:R-:W-:Y:S01]  /*7840*/  FMUL.FTZ R23, R18, UR12 ;  /* 0x0000000c12177c20 */ /* 0x000fe20008410000 */
[C---:B-1----:R-:W-:Y:S02]  /*7850*/  LEA R18, P0, R16.reuse, UR18, 0x1 ;  /* 0x0000001210127c11 */ /* 0x042fe4000f8008ff */
[----:B------:R-:W-:Y:S02]  /*7860*/  IADD3 R19, PT, PT, R17, R19, RZ ;  /* 0x0000001311137210 */ /* 0x000fe40007ffe0ff */
[----:B------:R-:W-:Y:S02]  /*7870*/  F2FP.F16.F32.PACK_AB R23, R23, R24 ;  /* 0x000000181717723e */ /* 0x000fe400000000ff */
[----:B------:R-:W-:-:S05]  /*7880*/  LEA.HI.X R19, R16, UR19, R19, 0x1, P0 ;  /* 0x0000001310137c11 */ /* 0x000fca00080f0c13 */
[----:B------:R0:W-:Y:S02]  /*7890*/  STG.E desc[UR10][R18.64], R23 ;  /* 0x0000001712007986 */ /* 0x0001e4000c10190a */
.L_x_665:
[----:B------:R-:W-:Y:S05]  /*78a0*/  BSYNC.RECONVERGENT B0 ;  /* 0x0000000000007941 */ /* 0x000fea0003800200 */
.L_x_664:
        /* <DEDUP_REMOVED lines=25> */
.L_x_666:
        /* <DEDUP_REMOVED lines=13> */
[----:B------:R-:W-:Y:S01]  /*7b10*/  FMUL.FTZ R0, R38, UR12 ;  /* 0x0000000c26007c20 */ /* 0x000fe20008410000 */
[----:B------:R-:W-:-:S04]  /*7b20*/  IMAD.WIDE.U32 R16, R22, UR16, R16 ;  /* 0x0000001016107c25 */ /* 0x000fc8000f8e0010 */
[----:B------:R-:W-:Y:S01]  /*7b30*/  IMAD R19, R22, UR17, R19 ;  /* 0x0000001116137c24 */ /* 0x000fe2000f8e0213 */
[----:B-1----:R-:W-:-:S04]  /*7b40*/  LEA R18, P0, R16, UR18, 0x1 ;  /* 0x0000001210127c11 */ /* 0x002fc8000f8008ff */
[----:B------:R-:W-:Y:S02]  /*7b50*/  IADD3 R19, PT, PT, R17, R19, RZ ;  /* 0x0000001311137210 */ /* 0x000fe40007ffe0ff */
[----:B------:R-:W-:Y:S02]  /*7b60*/  F2FP.F16.F32.PACK_AB R17, R0, R33 ;  /* 0x000000210011723e */ /* 0x000fe400000000ff */
[----:B------:R-:W-:-:S05]  /*7b70*/  LEA.HI.X R19, R16, UR19, R19, 0x1, P0 ;  /* 0x0000001310137c11 */ /* 0x000fca00080f0c13 */
[----:B------:R0:W-:Y:S02]  /*7b80*/  STG.E desc[UR10][R18.64], R17 ;  /* 0x0000001112007986 */ /* 0x0001e4000c10190a */
.L_x_668:
[----:B------:R-:W-:Y:S05]  /*7b90*/  BSYNC.RECONVERGENT B0 ;  /* 0x0000000000007941 */ /* 0x000fea0003800200 */
.L_x_667:
[--C-:B------:R-:W-:Y:S01]  /*7ba0*/  HADD2.F32 R16, -RZ, R37.reuse.H0_H0 ;  /* 0x20000025ff107230 */ /* 0x100fe20000004100 */
[----:B------:R-:W-:Y:S01]  /*7bb0*/  ISETP.GE.U32.AND P0, PT, R24, UR14, PT ;  /* 0x0000000e18007c0c */ /* 0x000fe2000bf06070 */
[----:B------:R-:W-:Y:S01]  /*7bc0*/  HADD2.F32 R37, -RZ, R37.H1_H1 ;  /* 0x30000025ff257230 */ /* 0x000fe20000004100 */
[----:B------:R-:W-:Y:S01]  /*7bd0*/  ISETP.GE.U32.AND P1, PT, R23, UR14, PT ;  /* 0x0000000e17007c0c */ /* 0x000fe2000bf26070 */
[--C-:B0-----:R-:W-:Y:S02]  /*7be0*/  HADD2.F32 R17, -RZ, R36.reuse.H0_H0 ;  /* 0x20000024ff117230 */ /* 0x101fe40000004100 */
        /* <DEDUP_REMOVED lines=30> */
.L_x_669:
        /* <DEDUP_REMOVED lines=21> */
.L_x_671:
[----:B------:R-:W-:Y:S05]  /*7f20*/  BSYNC.RECONVERGENT B0 ;  /* 0x0000000000007941 */ /* 0x000fea0003800200 */
.L_x_670:
        /* <DEDUP_REMOVED lines=25> */
.L_x_672:
        /* <DEDUP_REMOVED lines=21> */
.L_x_674:
[----:B------:R-:W-:Y:S05]  /*8210*/  BSYNC.RECONVERGENT B0 ;  /* 0x0000000000007941 */ /* 0x000fea0003800200 */
.L_x_673:
[--C-:B------:R-:W-:Y:S01]  /*8220*/  HADD2.F32 R18, -RZ, R3.reuse.H0_H0 ;  /* 0x20000003ff127230 */ /* 0x100fe20000004100 */
[----:B------:R-:W-:Y:S01]  /*8230*/  ISETP.GE.U32.AND P0, PT, R17, UR14, PT ;  /* 0x0000000e11007c0c */ /* 0x000fe2000bf06070 */
[----:B0-----:R-:W-:Y:S01]  /*8240*/  HADD2.F32 R19, -RZ, R3.H1_H1 ;  /* 0x30000003ff137230 */ /* 0x001fe20000004100 */
        /* <DEDUP_REMOVED lines=32> */
.L_x_675:
        /* <DEDUP_REMOVED lines=21> */
.L_x_677:
[----:B------:R-:W-:Y:S05]  /*85a0*/  BSYNC.RECONVERGENT B0 ;  /* 0x0000000000007941 */ /* 0x000fea0003800200 */
.L_x_676:
        /* <DEDUP_REMOVED lines=25> */
.L_x_678:
        /* <DEDUP_REMOVED lines=8> */
[----:B------:R-:W-:Y:S02]  /*87c0*/  MOV R18, R62 ;  /* 0x0000003e00127202 */ /* 0x000fe40000000f00 */
[----:B------:R-:W-:Y:S01]  /*87d0*/  MOV R19, R65 ;  /* 0x0000004100137202 */ /* 0x000fe20000000f00 */
[----:B------:R-:W1:Y:S01]  /*87e0*/  LDCU.64 UR18, c[0x0][0x380] ;  /* 0x00007000ff1277ac */ /* 0x000e620008000a00 */
[----:B0-----:R-:W-:Y:S02]  /*87f0*/  IMAD R5, R0, UR16, RZ ;  /* 0x0000001000057c24 */ /* 0x001fe4000f8e02ff */
[----:B------:R-:W-:Y:S01]  /*8800*/  FMUL.FTZ R0, R6, UR12 ;  /* 0x0000000c06007c20 */ /* 0x000fe20008410000 */
        /* <DEDUP_REMOVED lines=8> */
.L_x_680:
[----:B------:R-:W-:Y:S05]  /*8890*/  BSYNC.RECONVERGENT B0 ;  /* 0x0000000000007941 */ /* 0x000fea0003800200 */
.L_x_679:
        /* <DEDUP_REMOVED lines=35> */
.L_x_681:
        /* <DEDUP_REMOVED lines=21> */
.L_x_683:
[----:B------:R-:W-:Y:S05]  /*8c20*/  BSYNC.RECONVERGENT B0 ;  /* 0x0000000000007941 */ /* 0x000fea0003800200 */
.L_x_682:
        /* <DEDUP_REMOVED lines=25> */
.L_x_684:
        /* <DEDUP_REMOVED lines=12> */
[----:B------:R-:W-:-:S04]  /*8e80*/  IMAD.WIDE.U32 R8, R3, UR16, R6 ;  /* 0x0000001003087c25 */ /* 0x000fc8000f8e0006 */
[----:B------:R-:W-:Y:S02]  /*8e90*/  IMAD R7, R3, UR17, R0 ;  /* 0x0000001103077c24 */ /* 0x000fe4000f8e0200 */
[----:B------:R-:W-:Y:S01]  /*8ea0*/  FMUL.FTZ R3, R25, UR12 ;  /* 0x0000000c19037c20 */ /* 0x000fe20008410000 */
[----:B------:R-:W-:Y:S01]  /*8eb0*/  FMUL.FTZ R0, R10, UR12 ;  /* 0x0000000c0a007c20 */ /* 0x000fe20008410000 */
[----:B-1----:R-:W-:Y:S02]  /*8ec0*/  LEA R6, P0, R8, UR18, 0x1 ;  /* 0x0000001208067c11 */ /* 0x002fe4000f8008ff */
[----:B------:R-:W-:Y:S02]  /*8ed0*/  IADD3 R7, PT, PT, R9, R7, RZ ;  /* 0x0000000709077210 */ /* 0x000fe40007ffe0ff */
[----:B------:R-:W-:Y:S02]  /*8ee0*/  F2FP.F16.F32.PACK_AB R3, R0, R3 ;  /* 0x000000030003723e */ /* 0x000fe400000000ff */
[----:B------:R-:W-:-:S05]  /*8ef0*/  LEA.HI.X R7, R8, UR19, R7, 0x1, P0 ;  /* 0x0000001308077c11 */ /* 0x000fca00080f0c07 */
[----:B------:R0:W-:Y:S02]  /*8f00*/  STG.E desc[UR10][R6.64], R3 ;  /* 0x0000000306007986 */ /* 0x0001e4000c10190a */
.L_x_686:
[----:B------:R-:W-:Y:S05]  /*8f10*/  BSYNC.RECONVERGENT B0 ;  /* 0x0000000000007941 */ /* 0x000fea0003800200 */
.L_x_685:
        /* <DEDUP_REMOVED lines=35> */
.L_x_687:
        /* <DEDUP_REMOVED lines=21> */
.L_x_689:
[----:B------:R-:W-:Y:S05]  /*92a0*/  BSYNC.RECONVERGENT B0 ;  /* 0x0000000000007941 */ /* 0x000fea0003800200 */
.L_x_688:
        /* <DEDUP_REMOVED lines=25> */
.L_x_690:
[----:B------:R-:W-:Y:S01]  /*9440*/  FFMA.FTZ R8, R53, UR5, R20 ;  /* 0x0000000535087c23 */ /* 0x000fe20008010014 */
[----:B------:R-:W-:Y:S01]  /*9450*/  BSSY.RECONVERGENT B0, `(.L_x_691) ;  /* 0x0000014000007945 */ /* 0x000fe20003800200 */
[--C-:B------:R-:W-:Y:S02]  /*9460*/  HADD2.F32 R9, -RZ, R56.reuse.H0_H0 ;  /* 0x20000038ff097230 */ /* 0x100fe40000004100 */
[----:B------:R-:W-:Y:S01]  /*9470*/  FFMA.FTZ R19, R14, R3, -R19 ;  /* 0x000000030e137223 */ /* 0x000fe20000010813 */
[----:B------:R-:W-:Y:S02]  /*9480*/  HADD2.F32 R56, -RZ, R56.H1_H1 ;  /* 0x30000038ff387230 */ /* 0x000fe40000004100 */
[----:B------:R-:W-:Y:S01]  /*9490*/  FFMA.FTZ R8, R15, R6, -R8 ;  /* 0x000000060f087223 */ /* 0x000fe20000010808 */
        /* <DEDUP_REMOVED lines=15> */
.L_x_692:
[----:B------:R-:W-:Y:S05]  /*9590*/  BSYNC.RECONVERGENT B0 ;  /* 0x0000000000007941 */ /* 0x000fea0003800200 */
.L_x_691:
[----:B------:R-:W-:Y:S01]  /*95a0*/  IADD3 R25, PT, PT, R21, 0x70, RZ ;  /* 0x0000007015197810 */ /* 0x000fe20007ffe0ff */
[----:B------:R-:W-:Y:S01]  /*95b0*/  FADD.FTZ R9, R9, -UR9 ;  /* 0x8000000909097e21 */ /* 0x000fe20008010000 */
[----:B------:R-:W-:Y:S01]  /*95c0*/  FADD.FTZ R56, R56, -UR9 ;  /* 0x8000000938387e21 */ /* 0x000fe20008010000 */
[----:B------:R-:W-:Y:S01]  /*95d0*/  HADD2.F32 R22, -RZ, R59.H0_H0 ;  /* 0x2000003bff167230 */ /* 0x000fe20000004100 */
[----:B------:R-:W-:Y:S01]  /*95e0*/  ISETP.GE.U32.AND P0, PT, R25, UR14, PT ;  /* 0x0000000e19007c0c */ /* 0x000fe2000bf06070 */
[--C-:B0-----:R-:W-:Y:S02]  /*95f0*/  HADD2.F32 R3, -RZ, R57.reuse.H0_H0 ;  /* 0x20000039ff037230 */ /* 0x101fe40000004100 */
[----:B------:R-:W-:Y:S01]  /*9600*/  FMUL.FTZ R19, R9, UR12 ;  /* 0x0000000c09137c20 */ /* 0x000fe20008410000 */
[----:B------:R-:W-:Y:S01]  /*9610*/  HADD2.F32 R0, -RZ, R57.H1_H1 ;  /* 0x30000039ff007230 */ /* 0x000fe20000004100 */
[----:B------:R-:W-:Y:S01]  /*9620*/  IADD3 R21, PT, PT, R21, 0x78, RZ ;  /* 0x0000007815157810 */ /* 0x000fe20007ffe0ff */
[----:B------:R-:W-:Y:S01]  /*9630*/  HADD2.F32 R59, -RZ, R59.H1_H1 ;  /* 0x3000003bff3b7230 */ /* 0x000fe20000004100 */
[----:B------:R-:W-:Y:S01]  /*9640*/  SHF.R.S32.HI R18, RZ, 0x1f, R25 ;  /* 0x0000001fff127819 */ /* 0x000fe20000011419 */
        /* <DEDUP_REMOVED lines=20> */
.L_x_693:
[----:B------:R-:W-:Y:S01]  /*9790*/  ISETP.GE.AND.EX P0, PT, R18, UR15, PT, P0 ;  /* 0x0000000f12007c0c */ /* 0x000fe2000bf06300 */
[--C-:B------:R-:W-:Y:S01]  /*97a0*/  FFMA.FTZ R5, R19, UR5, R20.reuse ;  /* 0x0000000513057c23 */ /* 0x100fe20008010014 */
[----:B------:R-:W-:Y:S01]  /*97b0*/  FADD.FTZ R22, R22, -UR9 ;  /* 0x8000000916167e21 */ /* 0x000fe20008010000 */
[----:B------:R-:W-:Y:S01]  /*97c0*/  FADD.FTZ R59, R59, -UR9 ;  /* 0x800000093b3b7e21 */ /* 0x000fe20008010000 */
[----:B------:R-:W-:Y:S01]  /*97d0*/  FFMA.FTZ R4, R23, UR5, R20 ;  /* 0x0000000517047c23 */ /* 0x000fe20008010014 */
[----:B------:R-:W-:Y:S01]  /*97e0*/  BSSY.RECONVERGENT B0, `(.L_x_694) ;  /* 0x0000015000007945 */ /* 0x000fe20003800200 */
[----:B------:R-:W-:Y:S01]  /*97f0*/  ISETP.GE.U32.AND P1, PT, R21, UR14, PT ;  /* 0x0000000e15007c0c */ /* 0x000fe2000bf26070 */
[----:B------:R-:W-:Y:S01]  /*9800*/  FFMA.FTZ R3, R14, R3, -R5 ;  /* 0x000000030e037223 */ /* 0x000fe20000010805 */
[----:B------:R-:W-:Y:S01]  /*9810*/  FMUL.FTZ R9, R22, UR12 ;  /* 0x0000000c16097c20 */ /* 0x000fe20008410000 */
[----:B------:R-:W-:Y:S01]  /*9820*/  FMUL.FTZ R59, R59, UR12 ;  /* 0x0000000c3b3b7c20 */ /* 0x000fe20008410000 */
[----:B------:R-:W-:-:S03]  /*9830*/  FFMA.FTZ R0, R15, R0, -R4 ;  /* 0x000000000f007223 */ /* 0x000fc60000010804 */
        /* <DEDUP_REMOVED lines=15> */
.L_x_695:
[----:B------:R-:W-:Y:S05]  /*9930*/  BSYNC.RECONVERGENT B0 ;  /* 0x0000000000007941 */ /* 0x000fea0003800200 */
.L_x_694:
[--C-:B0-----:R-:W-:Y:S02]  /*9940*/  HADD2.F32 R3, -RZ, R58.reuse.H0_H0 ;  /* 0x2000003aff037230 */ /* 0x101fe40000004100 */
[--C-:B------:R-:W-:Y:S01]  /*9950*/  FFMA.FTZ R11, R9, UR5, R20.reuse ;  /* 0x00000005090b7c23 */ /* 0x100fe20008010014 */
[----:B------:R-:W-:Y:S01]  /*9960*/  FFMA.FTZ R20, R59, UR5, R20 ;  /* 0x000000053b147c23 */ /* 0x000fe20008010014 */
[----:B------:R-:W-:Y:S01]  /*9970*/  SHF.R.S32.HI R10, RZ, 0x1f, R21 ;  /* 0x0000001fff0a7819 */ /* 0x000fe20000011415 */
        /* <DEDUP_REMOVED lines=20> */
.L_x_696:
        /* <DEDUP_REMOVED lines=18> */
.L_x_698:
[----:B------:R-:W-:Y:S05]  /*9be0*/  BSYNC.RECONVERGENT B0 ;  /* 0x0000000000007941 */ /* 0x000fea0003800200 */
.L_x_697:
[----:B------:R-:W1:Y:S01]  /*9bf0*/  LDCU UR5, c[0x0][0x410] ;  /* 0x00008200ff0577ac */ /* 0x000e620008000800 */
[----:B------:R-:W1:Y:S01]  /*9c00*/  LDCU UR8, c[0x0][0x3e0] ;  /* 0x00007c00ff0877ac */ /* 0x000e620008000800 */
[----:B------:R-:W-:Y:S02]  /*9c10*/  UIADD3 UR6, UPT, UPT, UR7, UR6, URZ ;  /* 0x0000000607067290 */ /* 0x000fe4000fffe0ff */
[----:B------:R-:W-:Y:S02]  /*9c20*/  UIADD3 UR4, UPT, UPT, UR4, 0x1, URZ ;  /* 0x0000000104047890 */ /* 0x000fe4000fffe0ff */
[----:B-1----:R-:W-:-:S04]  /*9c30*/  UIMAD UR5, UR5, UR8, URZ ;  /* 0x00000008050572a4 */ /* 0x002fc8000f8e02ff */
[----:B------:R-:W-:-:S09]  /*9c40*/  UISETP.GE.AND UP0, UPT, UR6, UR5, UPT ;  /* 0x000000050600728c */ /* 0x000fd2000bf06270 */
[----:B------:R-:W-:Y:S05]  /*9c50*/  BRA.U !UP0, `(.L_x_699) ;  /* 0xffffff65083c7547 */ /* 0x000fea000b83ffff */
.L_x_634:
        /* <DEDUP_REMOVED lines=16> */
.L_x_701:
[----:B------:R-:W-:Y:S05]  /*9d60*/  BSYNC.RECONVERGENT B0 ;  /* 0x0000000000007941 */ /* 0x000fea0003800200 */
.L_x_700:
        /* <DEDUP_REMOVED lines=11> */
.L_x_703:
[----:B------:R-:W2:Y:S04]  /*9e20*/  LDG.E.STRONG.GPU R5, desc[UR10][R2.64] ;  /* 0x0000000a02057981 */ /* 0x000ea8000c1ef900 */
[----:B--2---:R-:W-:Y:S01]  /*9e30*/  CCTL.IVALL ;  /* 0x00000000ff00798f */ /* 0x004fe20002000000 */
[----:B------:R-:W-:Y:S05]  /*9e40*/  YIELD ;  /* 0x0000000000007946 */ /* 0x000fea0003800000 */
[----:B------:R-:W-:-:S13]  /*9e50*/  ISETP.NE.AND P0, PT, R5, R0, PT ;  /* 0x000000000500720c */ /* 0x000fda0003f05270 */
[----:B------:R-:W-:Y:S05]  /*9e60*/  @P0 BRA `(.L_x_703) ;  /* 0xfffffffc00ec0947 */ /* 0x000fea000383ffff */
.L_x_702:
        /* <DEDUP_REMOVED lines=76> */
.L_x_706:
        /* <DEDUP_REMOVED lines=29> */
.L_x_705:
[----:B------:R-:W-:Y:S05]  /*a500*/  BSYNC.RECONVERGENT B0 ;  /* 0x0000000000007941 */ /* 0x000fea0003800200 */
.L_x_704:
        /* <DEDUP_REMOVED lines=10> */
.L_x_707:
        /* <DEDUP_REMOVED lines=82> */
.L_x_708:
        /* <DEDUP_REMOVED lines=11> */
.L_x_4749:


//--------------------- .text._Z35group_norm_nhwc_bwd_one_pass_kernelI11Fp16IOFp32WLi256ELi98ELi392EEv26Group_norm_nhwc_bwd_params --------------------------
	.section	.text._Z35group_norm_nhwc_bwd_one_pass_kernelI11Fp16IOFp32WLi256ELi98ELi392EEv26Group_norm_nhwc_bwd_params,"ax",@progbits
	.align	128
        .global         _Z35group_norm_nhwc_bwd_one_pass_kernelI11Fp16IOFp32WLi256ELi98ELi392EEv26Group_norm_nhwc_bwd_params
        .type           _Z35group_norm_nhwc_bwd_one_pass_kernelI11Fp16IOFp32WLi256ELi98ELi392EEv26Group_norm_nhwc_bwd_params,@function
        .size           _Z35group_norm_nhwc_bwd_one_pass_kernelI11Fp16IOFp32WLi256ELi98ELi392EEv26Group_norm_nhwc_bwd_params,(.L_x_4750 - _Z35group_norm_nhwc_bwd_one_pass_kernelI11Fp16IOFp32WLi256ELi98ELi392EEv26Group_norm_nhwc_bwd_params)
        .other          _Z35group_norm_nhwc_bwd_one_pass_kernelI11Fp16IOFp32WLi256ELi98ELi392EEv26Group_norm_nhwc_bwd_params,@"STO_CUDA_ENTRY STV_DEFAULT"
_Z35group_norm_nhwc_bwd_one_pass_kernelI11Fp16IOFp32WLi256ELi98ELi392EEv26Group_norm_nhwc_bwd_params:
.text._Z35group_norm_nhwc_bwd_one_pass_kernelI11Fp16IOFp32WLi256ELi98ELi392EEv26Group_norm_nhwc_bwd_params:
        /* <DEDUP_REMOVED lines=24> */
[----:B------:R-:W-:-:S07]  /*0180*/  LOP3.LUT R0, R0, 0xffff, RZ, 0xc0, !PT ;  /* 0x0000ffff00007812 */ /* 0x000fce00078ec0ff */
.L_x_733:
[----:B0-----:R-:W0:Y:S01]  /*0190*/  LDCU UR14, c[0x0][0x410] ;  /* 0x00008200ff0e77ac */ /* 0x001e220008000800 */
[----:B------:R-:W-:Y:S01]  /*01a0*/  IABS R4, UR8 ;  /* 0x0000000800047c13 */ /* 0x000fe20008000000 */
[----:B------:R-:W-:Y:S01]  /*01b0*/  HFMA2 R82, -RZ, RZ, 0, 0 ;  /* 0x00000000ff527431 */ /* 0x000fe200000001ff */
[----:B------:R-:W-:Y:S01]  /*01c0*/  SHF.R.S32.HI R9, RZ, 0x1f, R52 ;  /* 0x0000001fff097819 */ /* 0x000fe20000011434 */
[----:B------:R-:W-:Y:S01]  /*01d0*/  UMOV UR6, URZ ;  /* 0x000000ff00067c82 */ /* 0x000fe20008000000 */
[----:B------:R-:W-:Y:S01]  /*01e0*/  R2UR UR9, R4 ;  /* 0x00000000040972ca */ /* 0x000fe200000e0000 */
[----:B------:R-:W1:Y:S01]  /*01f0*/  LDCU.128 UR16, c[0x0][0x400] ;  /* 0x00008000ff1077ac */ /* 0x000e620008000c00 */
[C---:B------:R-:W-:Y:S02]  /*0200*/  IADD3 R5, PT, PT, R52.reuse, 0x8, RZ ;  /* 0x0000000834057810 */ /* 0x040fe40007ffe0ff */
[----:B------:R-:W-:Y:S01]  /*0210*/  IADD3 R7, PT, PT, R52, 0x10, RZ ;  /* 0x0000001034077810 */ /* 0x000fe20007ffe0ff */
[----:B------:R-:W-:Y:S01]  /*0220*/  UISETP.GE.AND UP4, UPT, UR8, URZ, UPT ;  /* 0x000000ff0800728c */ /* 0x000fe2000bf86270 */
[----:B------:R-:W-:-:S02]  /*0230*/  SHF.R.S32.HI R11, RZ, 0x1f, R5 ;  /* 0x0000001fff0b7819 */ /* 0x000fc40000011405 */
[----:B------:R-:W-:Y:S02]  /*0240*/  LOP3.LUT R14, R14, 0xfeffffff, RZ, 0xc0, !PT ;  /* 0xfeffffff0e0e7812 */ /* 0x000fe400078ec0ff */
[----:B0-----:R-:W-:Y:S01]  /*0250*/  MOV R2, UR14 ;  /* 0x0000000e00027c02 */ /* 0x001fe20008000f00 */
[----:B------:R-:W-:Y:S02]  /*0260*/  ULOP3.LUT UR12, UR8, UR14, URZ, 0x3c, !UPT ;  /* 0x0000000e080c7292 */ /* 0x000fe4000f8e3cff */
[----:B------:R-:W-:Y:S01]  /*0270*/  UISETP.NE.AND UP0, UPT, UR14, URZ, UPT ;  /* 0x000000ff0e00728c */ /* 0x000fe2000bf05270 */
[----:B------:R-:W-:Y:S02]  /*0280*/  IABS R2, R2 ;  /* 0x0000000200027213 */ /* 0x000fe40000000000 */
[----:B-1----:R-:W-:Y:S02]  /*0290*/  ISETP.GE.U32.AND P0, PT, R52, UR16, PT ;  /* 0x0000001034007c0c */ /* 0x002fe4000bf06070 */
[----:B------:R-:W-:-:S02]  /*02a0*/  R2UR UR13, R2 ;  /* 0x00000000020d72ca */ /* 0x000fc400000e0000 */
[----:B------:R-:W-:Y:S02]  /*02b0*/  ISETP.GE.AND.EX P3, PT, R9, UR17, PT, P0 ;  /* 0x0000001109007c0c */ /* 0x000fe4000bf66300 */
[----:B------:R-:W-:Y:S02]  /*02c0*/  ISETP.GE.U32.AND P0, PT, R5, UR16, PT ;  /* 0x0000001005007c0c */ /* 0x000fe4000bf06070 */
[----:B------:R-:W-:Y:S02]  /*02d0*/  MOV R13, UR18 ;  /* 0x00000012000d7c02 */ /* 0x000fe40008000f00 */
[----:B------:R-:W-:Y:S02]  /*02e0*/  ISETP.GE.AND.EX P4, PT, R11, UR17, PT, P0 ;  /* 0x000000110b007c0c */ /* 0x000fe4000bf86300 */
[----:B------:R-:W-:-:S03]  /*02f0*/  ISETP.GE.U32.AND P0, PT, R7, UR16, PT ;  /* 0x0000001007007c0c */ /* 0x000fc6000bf06070 */
[----:B------:R-:W0:Y:S02]  /*0300*/  I2F.RP R2, UR13 ;  /* 0x0000000d00027d06 */ /* 0x000e240008209400 */
[----:B------:R-:W1:Y:S01]  /*0310*/  @!P3 LDC.64 R16, c[0x0][0x398] ;  /* 0x0000e600ff10bb82 */ /* 0x000e620000000a00 */
[----:B------:R-:W-:-:S04]  /*0320*/  @P3 LOP3.LUT R14, R14, 0x1000000, RZ, 0xfc, !PT ;  /* 0x010000000e0e3812 */ /* 0x000fc800078efcff */
[----:B------:R-:W-:-:S03]  /*0330*/  LOP3.LUT R14, R14, 0xff7fffff, RZ, 0xc0, !PT ;  /* 0xff7fffff0e0e7812 */ /* 0x000fc600078ec0ff */
[----:B------:R-:W2:Y:S01]  /*0340*/  @!P3 LDC.64 R70, c[0x0][0x3a0] ;  /* 0x0000e800ff46bb82 */ /* 0x000ea20000000a00 */
[----:B------:R-:W-:Y:S01]  /*0350*/  @P4 LOP3.LUT R14, R14, 0x800000, RZ, 0xfc, !PT ;  /* 0x008000000e0e4812 */ /* 0x000fe200078efcff */
[----:B0-----:R-:W0:Y:S03]  /*0360*/  MUFU.RCP R2, R2 ;  /* 0x0000000200027308 */ /* 0x001e260000001000 */
[----:B------:R-:W-:-:S03]  /*0370*/  LOP3.LUT R14, R14, 0xffbfffff, RZ, 0xc0, !PT ;  /* 0xffbfffff0e0e7812 */ /* 0x000fc600078ec0ff */
[----:B------:R-:W3:Y:S08]  /*0380*/  @!P4 LDC.64 R18, c[0x0][0x3f8] ;  /* 0x0000fe00ff12cb82 */ /* 0x000ef00000000a00 */
[----:B------:R-:W4:Y:S01]  /*0390*/  @!P4 LDC.64 R68, c[0x0][0x3a0] ;  /* 0x0000e800ff44cb82 */ /* 0x000f220000000a00 */
[----:B0-----:R-:W-:-:S06]  /*03a0*/  IADD3 R3, PT, PT, R2, 0xffffffe, RZ ;  /* 0x0ffffffe02037810 */ /* 0x001fcc0007ffe0ff */
[----:B------:R-:W0:Y:S02]  /*03b0*/  F2I.FTZ.U32.TRUNC.NTZ R3, R3 ;  /* 0x0000000300037305 */ /* 0x000e24000021f000 */
[----:B0-----:R-:W-:Y:S02]  /*03c0*/  R2UR UR7, R3 ;  /* 0x00000000030772ca */ /* 0x001fe400000e0000 */
[----:B------:R-:W0:Y:S11]  /*03d0*/  @!P3 LDC.64 R2, c[0x0][0x3f8] ;  /* 0x0000fe00ff02bb82 */ /* 0x000e360000000a00 */
        /* <DEDUP_REMOVED lines=21> */
[----:B------:R-:W-:Y:S01]  /*0530*/  IADD3 R38, P1, PT, R0, UR5, RZ ;  /* 0x0000000500267c10 */ /* 0x000fe2000ff3e0ff */
[----:B------:R-:W4:Y:S01]  /*0540*/  LDCU.U8 UR9, c[0x0][0x414] ;  /* 0x00008280ff0977ac */ /* 0x000f220008000000 */
[----:B------:R-:W-:Y:S01]  /*0550*/  MOV R0, UR5 ;  /* 0x0000000500007c02 */ /* 0x000fe20008000f00 */
[----:B------:R-:W-:-:S03]  /*0560*/  USHF.R.S32.HI UR5, URZ, 0x1f, UR7 ;  /* 0x0000001fff057899 */ /* 0x000fc60008011407 */
[----:B------:R-:W-:Y:S01]  /*0570*/  LEA.HI.X.SX32 R39, R0, RZ, 0x1, P1 ;  /* 0x000000ff00277211 */ /* 0x000fe200008f0eff */
[----:B0-----:R-:W-:Y:S01]  /*0580*/  @!P3 IMAD R0, R9, R2, RZ ;  /* 0x000000020900b224 */ /* 0x001fe200078e02ff */
[C---:B------:R-:W-:Y:S01]  /*0590*/  IADD3 R9, PT, PT, R52.reuse, 0x18, RZ ;  /* 0x0000001834097810 */ /* 0x040fe20007ffe0ff */
[----:B------:R-:W-:Y:S01]  /*05a0*/  UIMAD UR5, UR5, UR18, URZ ;  /* 0x00000012050572a4 */ /* 0x000fe2000f8e02ff */
[----:B------:R-:W-:Y:S01]  /*05b0*/  IMAD.WIDE.U32 R38, R13, UR7, R38 ;  /* 0x000000070d267c25 */ /* 0x000fe2000f8e0026 */
[----:B------:R-:W-:Y:S02]  /*05c0*/  SHF.R.S32.HI R13, RZ, 0x1f, R7 ;  /* 0x0000001fff0d7819 */ /* 0x000fe40000011407 */
[----:B------:R-:W-:Y:S01]  /*05d0*/  UIMAD UR5, UR7, UR19, UR5 ;  /* 0x00000013070572a4 */ /* 0x000fe2000f8e0205 */
[----:B------:R-:W-:Y:S01]  /*05e0*/  @!P3 IMAD R15, R52, R3, R0 ;  /* 0x00000003340fb224 */ /* 0x000fe200078e0200 */
[----:B------:R-:W-:Y:S01]  /*05f0*/  @!P3 MOV R36, R38 ;  /* 0x000000260024b202 */ /* 0x000fe20000000f00 */
[----:B---3--:R-:W-:Y:S01]  /*0600*/  @!P4 IMAD R0, R11, R18, RZ ;  /* 0x000000120b00c224 */ /* 0x008fe200078e02ff */
[----:B------:R-:W-:Y:S01]  /*0610*/  ISETP.GE.AND.EX P6, PT, R13, UR17, PT, P0 ;  /* 0x000000110d007c0c */ /* 0x000fe2000bfc6300 */
[----:B------:R-:W0:Y:S01]  /*0620*/  LDCU.64 UR6, c[0x0][0x3b8] ;  /* 0x00007700ff0677ac */ /* 0x000e220008000a00 */
[----:B------:R-:W-:-:S02]  /*0630*/  IADD3 R37, PT, PT, R39, UR5, RZ ;  /* 0x0000000527257c10 */ /* 0x000fc4000fffe0ff */
[----:B------:R-:W-:Y:S02]  /*0640*/  ISETP.GE.U32.AND P0, PT, R9, UR16, PT ;  /* 0x0000001009007c0c */ /* 0x000fe4000bf06070 */
[C---:B------:R-:W-:Y:S01]  /*0650*/  IADD3 R11, PT, PT, R52.reuse, 0x20, RZ ;  /* 0x00000020340b7810 */ /* 0x040fe20007ffe0ff */
[----:B------:R-:W-:-:S05]  /*0660*/  @!P3 IMAD.WIDE.U32 R2, R52, R2, R36 ;  /* 0x000000023402b225 */ /* 0x000fca00078e0024 */
[----:B------:R-:W-:Y:S01]  /*0670*/  @!P3 IADD3 R3, PT, PT, R3, R15, RZ ;  /* 0x0000000f0303b210 */ /* 0x000fe20007ffe0ff */
[----:B------:R-:W3:Y:S01]  /*0680*/  @!P6 LDC.64 R22, c[0x0][0x3f8] ;  /* 0x0000fe00ff16eb82 */ /* 0x000ee20000000a00 */
[C---:B------:R-:W-:Y:S02]  /*0690*/  @!P3 SHF.L.U32 R65, R2.reuse, 0x1, RZ ;  /* 0x000000010241b819 */ /* 0x040fe400000006ff */
[----:B------:R-:W-:Y:S02]  /*06a0*/  @!P3 SHF.L.U64.HI R2, R2, 0x1, R3 ;  /* 0x000000010202b819 */ /* 0x000fe40000010203 */
[C---:B-1----:R-:W-:Y:S02]  /*06b0*/  @!P3 IADD3 R64, P2, PT, R65.reuse, R16, RZ ;  /* 0x000000104140b210 */ /* 0x042fe40007f5e0ff */
[----:B------:R-:W-:Y:S01]  /*06c0*/  @P6 LOP3.LUT R14, R14, 0x400000, RZ, 0xfc, !PT ;  /* 0x004000000e0e6812 */ /* 0x000fe200078efcff */
[----:B------:R-:W1:Y:S01]  /*06d0*/  @!P6 LDC.64 R66, c[0x0][0x3a0] ;  /* 0x0000e800ff42eb82 */ /* 0x000e620000000a00 */
[----:B--2---:R-:W-:-:S02]  /*06e0*/  @!P3 IADD3 R70, P1, PT, R65, R70, RZ ;  /* 0x000000464146b210 */ /* 0x004fc40007f3e0ff */
[----:B------:R-:W-:Y:S02]  /*06f0*/  @!P3 IADD3.X R65, PT, PT, R2, R17, RZ, P2, !PT ;  /* 0x000000110241b210 */ /* 0x000fe400017fe4ff */
[----:B------:R-:W-:Y:S02]  /*0700*/  LOP3.LUT P2, RZ, R14, 0x800000, RZ, 0xc0, !PT ;  /* 0x008000000eff7812 */ /* 0x000fe4000784c0ff */
[----:B------:R-:W-:Y:S01]  /*0710*/  SHF.R.S32.HI R15, RZ, 0x1f, R9 ;  /* 0x0000001fff0f7819 */ /* 0x000fe20000011409 */
[----:B------:R-:W2:Y:S01]  /*0720*/  @!P6 LDC.64 R24, c[0x0][0x398] ;  /* 0x0000e600ff18eb82 */ /* 0x000ea20000000a00 */
[----:B------:R-:W-:Y:S02]  /*0730*/  @!P3 IADD3.X R71, PT, PT, R2, R71, RZ, P1, !PT ;  /* 0x000000470247b210 */ /* 0x000fe40000ffe4ff */
[----:B------:R-:W-:Y:S02]  /*0740*/  ISETP.GE.AND.EX P5, PT, R15, UR17, PT, P0 ;  /* 0x000000110f007c0c */ /* 0x000fe4000bfa6300 */
[----:B------:R-:W-:-:S02]  /*0750*/  ISETP.GE.U32.AND P0, PT, R11, UR16, PT ;  /* 0x000000100b007c0c */ /* 0x000fc4000bf06070 */
[----:B------:R-:W-:Y:S01]  /*0760*/  SHF.R.S32.HI R17, RZ, 0x1f, R11 ;  /* 0x0000001fff117819 */ /* 0x000fe2000001140b */
[----:B---3--:R-:W-:Y:S01]  /*0770*/  @!P6 IMAD R4, R13, R22, RZ ;  /* 0x000000160d04e224 */ /* 0x008fe200078e02ff */
[----:B------:R-:W-:Y:S01]  /*0780*/  LOP3.LUT R14, R14, 0xffdfffff, RZ, 0xc0, !PT ;  /* 0xffdfffff0e0e7812 */ /* 0x000fe200078ec0ff */
[----:B------:R-:W3:Y:S01]  /*0790*/  @!P2 LDC.64 R20, c[0x0][0x398] ;  /* 0x0000e600ff14ab82 */ /* 0x000ee20000000a00 */
[----:B------:R-:W-:Y:S01]  /*07a0*/  @!P2 MOV R2, R38 ;  /* 0x000000260002a202 */ /* 0x000fe20000000f00 */
[----:B------:R-:W-:Y:S01]  /*07b0*/  @!P2 IMAD R19, R5, R19, R0 ;  /* 0x000000130513a224 */ /* 0x000fe200078e0200 */
[----:B------:R-:W-:Y:S02]  /*07c0*/  @!P2 MOV R3, R37 ;  /* 0x000000250003a202 */ /* 0x000fe40000000f00 */
[----:B------:R-:W-:Y:S02]  /*07d0*/  ISETP.GE.AND.EX P4, PT, R17, UR17, PT, P0 ;  /* 0x0000001111007c0c */ /* 0x000fe4000bf86300 */
[----:B------:R-:W-:Y:S01]  /*07e0*/  @P5 LOP3.LUT R14, R14, 0x200000, RZ, 0xfc, !PT ;  /* 0x002000000e0e5812 */ /* 0x000fe200078efcff */
[----:B------:R-:W-:Y:S01]  /*07f0*/  @!P2 IMAD.WIDE.U32 R2, R5, R18, R2 ;  /* 0x000000120502a225 */ /* 0x000fe200078e0002 */
[----:B------:R-:W0:Y:S01]  /*0800*/  @!P5 LDC.64 R26, c[0x0][0x3f8] ;  /* 0x0000fe00ff1adb82 */ /* 0x000e220000000a00 */
[----:B------:R-:W-:-:S02]  /*0810*/  IADD3 R5, PT, PT, R52, 0x28, RZ ;  /* 0x0000002834057810 */ /* 0x000fc40007ffe0ff */
[----:B------:R-:W-:Y:S02]  /*0820*/  LOP3.LUT R14, R14, 0xffefffff, RZ, 0xc0, !PT ;  /* 0xffefffff0e0e7812 */ /* 0x000fe400078ec0ff */
[----:B------:R-:W-:Y:S01]  /*0830*/  @!P2 IADD3 R3, PT, PT, R3, R19, RZ ;  /* 0x000000130303a210 */ /* 0x000fe20007ffe0ff */
[----:B------:R-:W-:Y:S01]  /*0840*/  @!P6 IMAD R19, R7, R23, R4 ;  /* 0x000000170713e224 */ /* 0x000fe200078e0204 */
[C---:B------:R-:W-:Y:S01]  /*0850*/  @!P2 SHF.L.U32 R63, R2.reuse, 0x1, RZ ;  /* 0x00000001023fa819 */ /* 0x040fe200000006ff */
[----:B------:R-:W2:Y:S01]  /*0860*/  @!P5 LDC.64 R46, c[0x0][0x3a0] ;  /* 0x0000e800ff2edb82 */ /* 0x000ea20000000a00 */
[----:B------:R-:W-:Y:S02]  /*0870*/  @!P2 SHF.L.U64.HI R0, R2, 0x1, R3 ;  /* 0x000000010200a819 */ /* 0x000fe40000010203 */
[----:B------:R-:W-:Y:S02]  /*0880*/  @!P6 MOV R2, R38 ;  /* 0x000000260002e202 */ /* 0x000fe40000000f00 */
[----:B------:R-:W-:-:S02]  /*0890*/  @!P6 MOV R3, R37 ;  /* 0x000000250003e202 */ /* 0x000fc40000000f00 */
[----:B----4-:R-:W-:Y:S01]  /*08a0*/  @!P2 IADD3 R68, P0, PT, R63, R68, RZ ;  /* 0x000000443f44a210 */ /* 0x010fe20007f1e0ff */
[----:B------:R-:W4:Y:S01]  /*08b0*/  @!P4 LDC.64 R58, c[0x0][0x3a0] ;  /* 0x0000e800ff3acb82 */ /* 0x000f220000000a00 */
[----:B------:R-:W-:Y:S01]  /*08c0*/  ISETP.GE.U32.AND P1, PT, R5, UR16, PT ;  /* 0x0000001005007c0c */ /* 0x000fe2000bf26070 */
[----:B------:R-:W-:Y:S01]  /*08d0*/  @!P6 IMAD.WIDE.U32 R2, R7, R22, R2 ;  /* 0x000000160702e225 */ /* 0x000fe200078e0002 */
[----:B------:R-:W-:Y:S02]  /*08e0*/  @!P2 IADD3.X R69, PT, PT, R0, R69, RZ, P0, !PT ;  /* 0x000000450045a210 */ /* 0x000fe400007fe4ff */
[----:B---3--:R-:W-:Y:S02]  /*08f0*/  @!P2 IADD3 R62, P0, PT, R63, R20, RZ ;  /* 0x000000143f3ea210 */ /* 0x008fe40007f1e0ff */
[----:B------:R-:W-:Y:S01]  /*0900*/  SHF.R.S32.HI R13, RZ, 0x1f, R5 ;  /* 0x0000001fff0d7819 */ /* 0x000fe20000011405 */
[----:B------:R-:W3:Y:S01]  /*0910*/  @!P4 LDC.64 R22, c[0x0][0x3f8] ;  /* 0x0000fe00ff16cb82 */ /* 0x000ee20000000a00 */
[----:B------:R-:W-:-:S02]  /*0920*/  @!P6 IADD3 R3, PT, PT, R3, R19, RZ ;  /* 0x000000130303e210 */ /* 0x000fc40007ffe0ff */
[----:B------:R-:W-:Y:S02]  /*0930*/  @!P2 IADD3.X R63, PT, PT, R0, R21, RZ, P0, !PT ;  /* 0x00000015003fa210 */ /* 0x000fe400007fe4ff */
[----:B------:R-:W-:Y:S02]  /*0940*/  ISETP.GE.AND.EX P3, PT, R13, UR17, PT, P1 ;  /* 0x000000110d007c0c */ /* 0x000fe4000bf66310 */
[C---:B------:R-:W-:Y:S01]  /*0950*/  @!P6 SHF.L.U32 R61, R2.reuse, 0x1, RZ ;  /* 0x00000001023de819 */ /* 0x040fe200000006ff */
[----:B------:R-:W4:Y:S01]  /*0960*/  @!P5 LDC.64 R18, c[0x0][0x398] ;  /* 0x0000e600ff12db82 */ /* 0x000f220000000a00 */
[----:B------:R-:W-:Y:S01]  /*0970*/  @!P6 SHF.L.U64.HI R0, R2, 0x1, R3 ;  /* 0x000000010200e819 */ /* 0x000fe20000010203 */
[----:B0-----:R-:W-:Y:S01]  /*0980*/  @!P5 IMAD R2, R15, R26, RZ ;  /* 0x0000001a0f02d224 */ /* 0x001fe200078e02ff */
[----:B------:R-:W-:Y:S02]  /*0990*/  @!P5 MOV R3, R37 ;  /* 0x000000250003d202 */ /* 0x000fe40000000f00 */
[----:B-1----:R-:W-:Y:S01]  /*09a0*/  @!P6 IADD3 R66, P0, PT, R61, R66, RZ ;  /* 0x000000423d42e210 */ /* 0x002fe20007f1e0ff */
[----:B------:R-:W-:Y:S01]  /*09b0*/  @!P5 IMAD R7, R9, R27, R2 ;  /* 0x0000001b0907d224 */ /* 0x000fe200078e0202 */
[----:B------:R-:W-:-:S02]  /*09c0*/  @!P5 MOV R2, R38 ;  /* 0x000000260002d202 */ /* 0x000fc40000000f00 */
[----:B------:R-:W-:Y:S01]  /*09d0*/  @!P6 IADD3.X R67, PT, PT, R0, R67, RZ, P0, !PT ;  /* 0x000000430043e210 */ /* 0x000fe200007fe4ff */
[----:B------:R-:W0:Y:S01]  /*09e0*/  @!P3 LDC.64 R20, c[0x0][0x3f8] ;  /* 0x0000fe00ff14bb82 */ /* 0x000e220000000a00 */
[----:B--2---:R-:W-:Y:S01]  /*09f0*/  @!P6 IADD3 R60, P0, PT, R61, R24, RZ ;  /* 0x000000183d3ce210 */ /* 0x004fe20007f1e0ff */
[----:B------:R-:W-:Y:S01]  /*0a00*/  @!P5 IMAD.WIDE.U32 R2, R9, R26, R2 ;  /* 0x0000001a0902d225 */ /* 0x000fe200078e0002 */
[----:B------:R-:W-:Y:S02]  /*0a10*/  @P4 LOP3.LUT R14, R14, 0x100000, RZ, 0xfc, !PT ;  /* 0x001000000e0e4812 */ /* 0x000fe400078efcff */
[----:B------:R-:W-:Y:S01]  /*0a20*/  @!P6 IADD3.X R61, PT, PT, R0, R25, RZ, P0, !PT ;  /* 0x00000019003de210 */ /* 0x000fe200007fe4ff */
[----:B---3--:R-:W-:Y:S01]  /*0a30*/  @!P4 IMAD R4, R17, R22, RZ ;  /* 0x000000161104c224 */ /* 0x008fe200078e02ff */
[----:B------:R-:W-:Y:S01]  /*0a40*/  @!P5 IADD3 R3, PT, PT, R3, R7, RZ ;  /* 0x000000070303d210 */ /* 0x000fe20007ffe0ff */
[----:B------:R-:W1:Y:S01]  /*0a50*/  @!P4 LDC.64 R16, c[0x0][0x398] ;  /* 0x0000e600ff10cb82 */ /* 0x000e620000000a00 */
[C---:B------:R-:W-:Y:S01]  /*0a60*/  @!P5 SHF.L.U32 R35, R2.reuse, 0x1, RZ ;  /* 0x000000010223d819 */ /* 0x040fe200000006ff */
[----:B------:R-:W-:Y:S01]  /*0a70*/  @!P4 IMAD R7, R11, R23, R4 ;  /* 0x000000170b07c224 */ /* 0x000fe200078e0204 */
[----:B------:R-:W-:-:S02]  /*0a80*/  @!P5 SHF.L.U64.HI R0, R2, 0x1, R3 ;  /* 0x000000010200d819 */ /* 0x000fc40000010203 */
[----:B------:R-:W-:Y:S02]  /*0a90*/  @!P4 MOV R2, R38 ;  /* 0x000000260002c202 */ /* 0x000fe40000000f00 */
[----:B------:R-:W-:Y:S01]  /*0aa0*/  @!P4 MOV R3, R37 ;  /* 0x000000250003c202 */ /* 0x000fe20000000f00 */
[----:B------:R-:W2:Y:S01]  /*0ab0*/  @!P3 LDC.64 R56, c[0x0][0x3a0] ;  /* 0x0000e800ff38bb82 */ /* 0x000ea20000000a00 */
[----:B------:R-:W-:Y:S02]  /*0ac0*/  @!P5 IADD3 R46, P0, PT, R35, R46, RZ ;  /* 0x0000002e232ed210 */ /* 0x000fe40007f1e0ff */
[----:B------:R-:W-:Y:S01]  /*0ad0*/  LOP3.LUT R14, R14, 0xfff7ffff, RZ, 0xc0, !PT ;  /* 0xfff7ffff0e0e7812 */ /* 0x000fe200078ec0ff */
[----:B------:R-:W-:Y:S01]  /*0ae0*/  @!P4 IMAD.WIDE.U32 R2, R11, R22, R2 ;  /* 0x000000160b02c225 */ /* 0x000fe200078e0002 */
[C---:B------:R-:W-:Y:S02]  /*0af0*/  @!P5 IADD3.X R47, PT, PT, R0.reuse, R47, RZ, P0, !PT ;  /* 0x0000002f002fd210 */ /* 0x040fe400007fe4ff */
[----:B----4-:R-:W-:Y:S01]  /*0b00*/  @!P5 IADD3 R34, P0, PT, R35, R18, RZ ;  /* 0x000000122322d210 */ /* 0x010fe20007f1e0ff */
[----:B------:R-:W3:Y:S01]  /*0b10*/  @!P3 LDC.64 R10, c[0x0][0x398] ;  /* 0x0000e600ff0abb82 */ /* 0x000ee20000000a00 */
[----:B------:R-:W-:Y:S01]  /*0b20*/  @!P4 IADD3 R3, PT, PT, R3, R7, RZ ;  /* 0x000000070303c210 */ /* 0x000fe20007ffe0ff */
[----:B0-----:R-:W-:Y:S01]  /*0b30*/  @!P3 IMAD R4, R13, R20, RZ ;  /* 0x000000140d04b224 */ /* 0x001fe200078e02ff */
[----:B------:R-:W-:-:S02]  /*0b40*/  @!P5 IADD3.X R35, PT, PT, R0, R19, RZ, P0, !PT ;  /* 0x000000130023d210 */ /* 0x000fc400007fe4ff */
[C---:B------:R-:W-:Y:S01]  /*0b50*/  @!P4 SHF.L.U32 R9, R2.reuse, 0x1, RZ ;  /* 0x000000010209c819 */ /* 0x040fe200000006ff */
[----:B------:R-:W-:Y:S01]  /*0b60*/  @!P3 IMAD R7, R5, R21, R4 ;  /* 0x000000150507b224 */ /* 0x000fe200078e0204 */
[----:B------:R-:W-:Y:S02]  /*0b70*/  @!P4 SHF.L.U64.HI R0, R2, 0x1, R3 ;  /* 0x000000010200c819 */ /* 0x000fe40000010203 */
[----:B------:R-:W-:Y:S02]  /*0b80*/  @!P3 MOV R2, R38 ;  /* 0x000000260002b202 */ /* 0x000fe40000000f00 */
[----:B------:R-:W-:Y:S02]  /*0b90*/  @!P3 MOV R3, R37 ;  /* 0x000000250003b202 */ /* 0x000fe40000000f00 */
[----:B------:R-:W-:Y:S02]  /*0ba0*/  @!P4 IADD3 R58, P0, PT, R9, R58, RZ ;  /* 0x0000003a093ac210 */ /* 0x000fe40007f1e0ff */
[----:B------:R-:W-:Y:S01]  /*0bb0*/  @P3 LOP3.LUT R14, R14, 0x80000, RZ, 0xfc, !PT ;  /* 0x000800000e0e3812 */ /* 0x000fe200078efcff */
[----:B------:R-:W-:Y:S01]  /*0bc0*/  @!P3 IMAD.WIDE.U32 R2, R5, R20, R2 ;  /* 0x000000140502b225 */ /* 0x000fe200078e0002 */
[----:B------:R-:W-:-:S02]  /*0bd0*/  @!P4 IADD3.X R59, PT, PT, R0, R59, RZ, P0, !PT ;  /* 0x0000003b003bc210 */ /* 0x000fc400007fe4ff */
[----:B-1----:R-:W-:Y:S02]  /*0be0*/  @!P4 IADD3 R8, P0, PT, R9, R16, RZ ;  /* 0x000000100908c210 */ /* 0x002fe40007f1e0ff */
[----:B------:R-:W-:Y:S02]  /*0bf0*/  @!P3 IADD3 R3, PT, PT, R3, R7, RZ ;  /* 0x000000070303b210 */ /* 0x000fe40007ffe0ff */
[----:B------:R-:W-:Y:S02]  /*0c00*/  @!P3 SHF.L.U32 R33, R2, 0x1, RZ ;  /* 0x000000010221b819 */ /* 0x000fe400000006ff */
[----:B------:R-:W-:Y:S02]  /*0c10*/  @!P4 IADD3.X R9, PT, PT, R0, R17, RZ, P0, !PT ;  /* 0x000000110009c210 */ /* 0x000fe400007fe4ff */
[----:B------:R-:W-:Y:S02]  /*0c20*/  @!P3 SHF.L.U64.HI R2, R2, 0x1, R3 ;  /* 0x000000010202b819 */ /* 0x000fe40000010203 */
[----:B--2---:R-:W-:-:S02]  /*0c30*/  @!P3 IADD3 R56, P0, PT, R33, R56, RZ ;  /* 0x000000382138b210 */ /* 0x004fc40007f1e0ff */
[----:B------:R-:W-:Y:S02]  /*0c40*/  IADD3 R5, PT, PT, R52, 0x30, RZ ;  /* 0x0000003034057810 */ /* 0x000fe40007ffe0ff */
[C---:B------:R-:W-:Y:S02]  /*0c50*/  @!P3 IADD3.X R57, PT, PT, R2.reuse, R57, RZ, P0, !PT ;  /* 0x000000390239b210 */ /* 0x040fe400007fe4ff */
[----:B---3--:R-:W-:Y:S02]  /*0c60*/  @!P3 IADD3 R32, P0, PT, R33, R10, RZ ;  /* 0x0000000a2120b210 */ /* 0x008fe40007f1e0ff */
[----:B------:R-:W-:Y:S02]  /*0c70*/  SHF.R.S32.HI R3, RZ, 0x1f, R5 ;  /* 0x0000001fff037819 */ /* 0x000fe40000011405 */
[----:B------:R-:W-:Y:S02]  /*0c80*/  @!P3 IADD3.X R33, PT, PT, R2, R11, RZ, P0, !PT ;  /* 0x0000000b0221b210 */ /* 0x000fe400007fe4ff */
[----:B------:R-:W-:-:S02]  /*0c90*/  ISETP.GE.U32.AND P0, PT, R5, UR16, PT ;  /* 0x0000001005007c0c */ /* 0x000fc4000bf06070 */
        /* <DEDUP_REMOVED lines=72> */
[C---:B------:R-:W-:Y:S01]  /*1120*/  @!P1 IMAD R7, R5.reuse, R7, R0 ;  /* 0x0000000705079224 */ /* 0x040fe200078e0200 */
[----:B------:R-:W-:Y:S01]  /*1130*/  P2R R0, PR, RZ, 0x2 ;  /* 0x00000002ff007803 */ /* 0x000fe20000000000 */
        /* <DEDUP_REMOVED lines=14> */
[----:B------:R-:W-:-:S04]  /*1220*/  @P2 LOP3.LUT R14, R14, 0x4000, RZ, 0xfc, !PT ;  /* 0x000040000e0e2812 */ /* 0x000fc800078efcff */
[----:B------:R-:W-:-:S03]  /*1230*/  LOP3.LUT R14, R14, 0xffffdfff, RZ, 0xc0, !PT ;  /* 0xffffdfff0e0e7812 */ /* 0x000fc600078ec0ff */
[----:B------:R-:W1:Y:S01]  /*1240*/  @!P2 LDC.64 R48, c[0x0][0x3a0] ;  /* 0x0000e800ff30ab82 */ /* 0x000e620000000a00 */
[----:B0-----:R-:W-:Y:S01]  /*1250*/  @!P2 IMAD R2, R3, R6, RZ ;  /* 0x000000060302a224 */ /* 0x001fe200078e02ff */
[----:B------:R-:W-:-:S03]  /*1260*/  @!P2 MOV R3, R37 ;  /* 0x000000250003a202 */ /* 0x000fc60000000f00 */
[----:B------:R-:W-:Y:S01]  /*1270*/  @!P2 IMAD R7, R5, R7, R2 ;  /* 0x000000070507a224 */ /* 0x000fe200078e0202 */
[----:B------:R-:W-:-:S05]  /*1280*/  @!P2 MOV R2, R38 ;  /* 0x000000260002a202 */ /* 0x000fca0000000f00 */
[----:B------:R-:W-:Y:S02]  /*1290*/  @!P2 IMAD.WIDE.U32 R2, R5, R6, R2 ;  /* 0x000000060502a225 */ /* 0x000fe400078e0002 */
[----:B------:R-:W0:Y:S03]  /*12a0*/  @!P2 LDC.64 R4, c[0x0][0x398] ;  /* 0x0000e600ff04ab82 */ /* 0x000e260000000a00 */
[----:B------:R-:W-:Y:S02]  /*12b0*/  @!P2 IADD3 R3, PT, PT, R3, R7, RZ ;  /* 0x000000070303a210 */ /* 0x000fe40007ffe0ff */
        /* <DEDUP_REMOVED lines=9> */
[----:B------:R-:W-:-:S04]  /*1350*/  ISETP.GE.AND.EX P2, PT, R3, UR17, PT, P0 ;  /* 0x0000001103007c0c */ /* 0x000fc8000bf46300 */
[----:B------:R-:W-:-:S09]  /*1360*/  P2R R15, PR, RZ, 0x4 ;  /* 0x00000004ff0f7803 */ /* 0x000fd20000000000 */
        /* <DEDUP_REMOVED lines=108> */
[----:B------:R-:W-:-:S07]  /*1a30*/  @P1 LOP3.LUT R14, R14, 0x100, RZ, 0xfc, !PT ;  /* 0x000001000e0e1812 */ /* 0x000fce00078efcff */
        /* <DEDUP_REMOVED lines=14> */
[----:B------:R-:W-:Y:S02]  /*1b20*/  IADD3 R45, PT, PT, R52, 0x88, RZ ;  /* 0x00000088342d7810 */ /* 0x000fe40007ffe0ff */
[C---:B------:R-:W-:Y:S02]  /*1b30*/  LOP3.LUT P1, RZ, R14.reuse, 0x1000000, RZ, 0xc0, !PT ;  /* 0x010000000eff7812 */ /* 0x040fe4000782c0ff */
[----:B------:R-:W-:Y:S02]  /*1b40*/  SHF.R.S32.HI R3, RZ, 0x1f, R45 ;  /* 0x0000001fff037819 */ /* 0x000fe4000001142d */
[----:B------:R-:W-:Y:S02]  /*1b50*/  ISETP.GE.U32.AND P0, PT, R45, UR16, PT ;  /* 0x000000102d007c0c */ /* 0x000fe4000bf06070 */
[----:B------:R-:W-:-:S02]  /*1b60*/  LOP3.LUT R14, R14, 0xffffff7f, RZ, 0xc0, !PT ;  /* 0xffffff7f0e0e7812 */ /* 0x000fc400078ec0ff */
[----:B------:R-:W-:-:S05]  /*1b70*/  ISETP.GE.AND.EX P5, PT, R3, UR17, PT, P0 ;  /* 0x0000001103007c0c */ /* 0x000fca000bfa6300 */
[----:B------:R-:W2:Y:S08]  /*1b80*/  @!P1 LDG.E R82, desc[UR10][R70.64] ;  /* 0x0000000a46529981 */ /* 0x000eb0000c1e1900 */
        /* <DEDUP_REMOVED lines=44> */
[----:B------:R-:W-:-:S03]  /*1e50*/  LOP3.LUT P3, RZ, R14, 0x400000, RZ, 0xc0, !PT ;  /* 0x004000000eff7812 */ /* 0x000fc6000786c0ff */
[----:B------:R-:W1:Y:S01]  /*1e60*/  @!P2 LDC.64 R78, c[0x0][0x3a0] ;  /* 0x0000e800ff4eab82 */ /* 0x000e620000000a00 */
[----:B0-----:R-:W-:Y:S01]  /*1e70*/  @!P2 IMAD R44, R45, R72, RZ ;  /* 0x000000482d2ca224 */ /* 0x001fe200078e02ff */
[----:B------:R-:W-:-:S03]  /*1e80*/  @!P2 MOV R45, R37 ;  /* 0x00000025002da202 */ /* 0x000fc60000000f00 */
[----:B------:R-:W-:Y:S01]  /*1e90*/  @!P2 IMAD R73, R55, R73, R44 ;  /* 0x000000493749a224 */ /* 0x000fe200078e022c */
[----:B------:R-:W-:-:S05]  /*1ea0*/  @!P2 MOV R44, R38 ;  /* 0x00000026002ca202 */ /* 0x000fca0000000f00 */
[----:B------:R-:W-:-:S05]  /*1eb0*/  @!P2 IMAD.WIDE.U32 R44, R55, R72, R44 ;  /* 0x00000048372ca225 */ /* 0x000fca00078e002c */
[----:B------:R-:W-:Y:S02]  /*1ec0*/  @!P2 IADD3 R55, PT, PT, R45, R73, RZ ;  /* 0x000000492d37a210 */ /* 0x000fe40007ffe0ff */
[C---:B------:R-:W-:Y:S02]  /*1ed0*/  @!P2 SHF.L.U32 R45, R44.reuse, 0x1, RZ ;  /* 0x000000012c2da819 */ /* 0x040fe400000006ff */
[----:B------:R-:W-:Y:S02]  /*1ee0*/  @!P2 SHF.L.U64.HI R72, R44, 0x1, R55 ;  /* 0x000000012c48a819 */ /* 0x000fe40000010237 */
[----:B-1----:R-:W-:-:S04]  /*1ef0*/  @!P2 IADD3 R54, P0, PT, R45, R78, RZ ;  /* 0x0000004e2d36a210 */ /* 0x002fc80007f1e0ff */
[----:B------:R-:W-:Y:S02]  /*1f00*/  @!P2 IADD3.X R55, PT, PT, R72, R79, RZ, P0, !PT ;  /* 0x0000004f4837a210 */ /* 0x000fe400007fe4ff */
[----:B------:R-:W0:Y:S02]  /*1f10*/  @!P2 LDC.64 R78, c[0x0][0x398] ;  /* 0x0000e600ff4eab82 */ /* 0x000e240000000a00 */
[----:B0-----:R-:W-:-:S04]  /*1f20*/  @!P2 IADD3 R44, P0, PT, R45, R78, RZ ;  /* 0x0000004e2d2ca210 */ /* 0x001fc80007f1e0ff */
[----:B------:R-:W-:Y:S02]  /*1f30*/  @!P2 IADD3.X R45, PT, PT, R72, R79, RZ, P0, !PT ;  /* 0x0000004f482da210 */ /* 0x000fe400007fe4ff */
[----:B------:R-:W-:Y:S02]  /*1f40*/  IADD3 R79, PT, PT, R52, 0xa0, RZ ;  /* 0x000000a0344f7810 */ /* 0x000fe40007ffe0ff */
[C---:B------:R-:W-:Y:S02]  /*1f50*/  LOP3.LUT P2, RZ, R14.reuse, 0x800000, RZ, 0xc0, !PT ;  /* 0x008000000eff7812 */ /* 0x040fe4000784c0ff */
[----:B------:R-:W-:Y:S02]  /*1f60*/  SHF.R.S32.HI R73, RZ, 0x1f, R79 ;  /* 0x0000001fff497819 */ /* 0x000fe4000001144f */
[----:B------:R-:W-:Y:S02]  /*1f70*/  ISETP.GE.U32.AND P0, PT, R79, UR16, PT ;  /* 0x000000104f007c0c */ /* 0x000fe4000bf06070 */
[----:B------:R-:W-:-:S02]  /*1f80*/  LOP3.LUT R14, R14, 0xffffffef, RZ, 0xc0, !PT ;  /* 0xffffffef0e0e7812 */ /* 0x000fc400078ec0ff */
[----:B------:R-:W-:-:S13]  /*1f90*/  ISETP.GE.AND.EX P4, PT, R73, UR17, PT, P0 ;  /* 0x0000001149007c0c */ /* 0x000fda000bf86300 */
[----:B------:R-:W0:Y:S01]  /*1fa0*/  @!P4 LDC.64 R80, c[0x0][0x3f8] ;  /* 0x0000fe00ff50cb82 */ /* 0x000e220000000a00 */
[----:B------:R-:W-:-:S07]  /*1fb0*/  @P4 LOP3.LUT R14, R14, 0x10, RZ, 0xfc, !PT ;  /* 0x000000100e0e4812 */ /* 0x000fce00078efcff */
[----:B------:R-:W1:Y:S08]  /*1fc0*/  @!P4 LDC.64 R86, c[0x0][0x3a0] ;  /* 0x0000e800ff56cb82 */ /* 0x000e700000000a00 */
[----:B------:R-:W3:Y:S01]  /*1fd0*/  @!P4 LDC.64 R84, c[0x0][0x398] ;  /* 0x0000e600ff54cb82 */ /* 0x000ee20000000a00 */
[----:B0-----:R-:W-:Y:S01]  /*1fe0*/  @!P4 IMAD R72, R73, R80, RZ ;  /* 0x000000504948c224 */ /* 0x001fe200078e02ff */
[----:B------:R-:W-:-:S03]  /*1ff0*/  @!P4 MOV R73, R37 ;  /* 0x000000250049c202 */ /* 0x000fc60000000f00 */
[----:B------:R-:W-:Y:S01]  /*2000*/  @!P4 IMAD R81, R79, R81, R72 ;  /* 0x000000514f51c224 */ /* 0x000fe200078e0248 */
[----:B------:R-:W-:-:S05]  /*2010*/  @!P4 MOV R72, R38 ;  /* 0x000000260048c202 */ /* 0x000fca0000000f00 */
[----:B------:R-:W-:-:S05]  /*2020*/  @!P4 IMAD.WIDE.U32 R72, R79, R80, R72 ;  /* 0x000000504f48c225 */ /* 0x000fca00078e0048 */
[----:B------:R-:W-:-:S04]  /*2030*/  @!P4 IADD3 R73, PT, PT, R73, R81, RZ ;  /* 0x000000514949c210 */ /* 0x000fc80007ffe0ff */
[C---:B------:R-:W-:Y:S02]  /*2040*/  @!P4 SHF.L.U64.HI R76, R72.reuse, 0x1, R73 ;  /* 0x00000001484cc819 */ /* 0x040fe40000010249 */
[----:B------:R-:W-:-:S04]  /*2050*/  @!P4 SHF.L.U32 R73, R72, 0x1, RZ ;  /* 0x000000014849c819 */ /* 0x000fc800000006ff */
[----:B-1----:R-:W-:-:S04]  /*2060*/  @!P4 IADD3 R86, P0, PT, R73, R86, RZ ;  /* 0x000000564956c210 */ /* 0x002fc80007f1e0ff */
[----:B------:R-:W-:Y:S02]  /*2070*/  @!P4 IADD3.X R87, PT, PT, R76, R87, RZ, P0, !PT ;  /* 0x000000574c57c210 */ /* 0x000fe400007fe4ff */
[----:B---3--:R-:W-:Y:S02]  /*2080*/  @!P4 IADD3 R84, P0, PT, R73, R84, RZ ;  /* 0x000000544954c210 */ /* 0x008fe40007f1e0ff */
[----:B------:R-:W-:Y:S02]  /*2090*/  IADD3 R73, PT, PT, R52, 0xa8, RZ ;  /* 0x000000a834497810 */ /* 0x000fe40007ffe0ff */
[----:B------:R-:W-:Y:S02]  /*20a0*/  @!P4 IADD3.X R85, PT, PT, R76, R85, RZ, P0, !PT ;  /* 0x000000554c55c210 */ /* 0x000fe400007fe4ff */
[----:B------:R-:W-:Y:S02]  /*20b0*/  SHF.R.S32.HI R79, RZ, 0x1f, R73 ;  /* 0x0000001fff4f7819 */ /* 0x000fe40000011449 */
[----:B------:R-:W-:-:S04]  /*20c0*/  ISETP.GE.U32.AND P0, PT, R73, UR16, PT ;  /* 0x0000001049007c0c */ /* 0x000fc8000bf06070 */
[----:B------:R-:W-:-:S13]  /*20d0*/  ISETP.GE.AND.EX P4, PT, R79, UR17, PT, P0 ;  /* 0x000000114f007c0c */ /* 0x000fda000bf86300 */
[----:B------:R-:W0:Y:S01]  /*20e0*/  @!P4 LDC.64 R104, c[0x0][0x3f8] ;  /* 0x0000fe00ff68cb82 */ /* 0x000e220000000a00 */
[----:B------:R-:W-:Y:S02]  /*20f0*/  MOV R76, RZ ;  /* 0x000000ff004c7202 */ /* 0x000fe40000000f00 */
[----:B------:R-:W-:-:S04]  /*2100*/  CS2R R80, SRZ ;  /* 0x0000000000507805 */ /* 0x000fc8000001ff00 */
[----:B------:R1:W3:Y:S04]  /*2110*/  @!P1 LDG.E R76, desc[UR10][R64.64] ;  /* 0x0000000a404c9981 */ /* 0x0002e8000c1e1900 */
[----:B------:R4:W3:Y:S04]  /*2120*/  @!P2 LDG.E R80, desc[UR10][R62.64] ;  /* 0x0000000a3e50a981 */ /* 0x0008e8000c1e1900 */
[----:B------:R2:W3:Y:S01]  /*2130*/  @!P2 LDG.E R81, desc[UR10][R68.64] ;  /* 0x0000000a4451a981 */ /* 0x0004e2000c1e1900 */
[----:B-1----:R-:W-:Y:S02]  /*2140*/  @!P4 MOV R64, R38 ;  /* 0x000000260040c202 */ /* 0x002fe40000000f00 */
[----:B------:R-:W-:Y:S01]  /*2150*/  @!P4 MOV R65, R37 ;  /* 0x000000250041c202 */ /* 0x000fe20000000f00 */
[----:B----4-:R-:W1:Y:S01]  /*2160*/  @!P4 LDC.64 R62, c[0x0][0x398] ;  /* 0x0000e600ff3ecb82 */ /* 0x010e620000000a00 */
[----:B0-----:R-:W-:-:S02]  /*2170*/  @!P4 IMAD R70, R79, R104, RZ ;  /* 0x000000684f46c224 */ /* 0x001fc400078e02ff */
[----:B------:R-:W-:-:S04]  /*2180*/  @!P4 IMAD.WIDE.U32 R64, R73, R104, R64 ;  /* 0x000000684940c225 */ /* 0x000fc800078e0040 */
[----:B------:R-:W-:Y:S02]  /*2190*/  @!P4 IMAD R71, R73, R105, R70 ;  /* 0x000000694947c224 */ /* 0x000fe400078e0246 */
[----:B------:R-:W0:Y:S01]  /*21a0*/  @!P4 LDC.64 R72, c[0x0][0x3a0] ;  /* 0x0000e800ff48cb82 */ /* 0x000e220000000a00 */
[----:B--2---:R-:W-:Y:S02]  /*21b0*/  @!P4 SHF.L.U32 R69, R64, 0x1, RZ ;  /* 0x000000014045c819 */ /* 0x004fe400000006ff */
[----:B------:R-:W-:-:S04]  /*21c0*/  @!P4 IADD3 R65, PT, PT, R65, R71, RZ ;  /* 0x000000474141c210 */ /* 0x000fc80007ffe0ff */
[----:B------:R-:W-:Y:S02]  /*21d0*/  @!P4 SHF.L.U64.HI R70, R64, 0x1, R65 ;  /* 0x000000014046c819 */ /* 0x000fe40000010241 */
[----:B------:R-:W-:-:S06]  /*21e0*/  CS2R R78, SRZ ;  /* 0x00000000004e7805 */ /* 0x000fcc000001ff00 */
[----:B------:R2:W4:Y:S01]  /*21f0*/  @!P3 LDG.E R79, desc[UR10][R60.64] ;  /* 0x0000000a3c4fb981 */ /* 0x000522000c1e1900 */
[----:B0-----:R-:W-:-:S04]  /*2200*/  @!P4 IADD3 R64, P0, PT, R69, R72, RZ ;  /* 0x000000484540c210 */ /* 0x001fc80007f1e0ff */
[----:B------:R-:W-:Y:S02]  /*2210*/  @!P4 IADD3.X R65, PT, PT, R70, R73, RZ, P0, !PT ;  /* 0x000000494641c210 */ /* 0x000fe400007fe4ff */
[----:B-1----:R-:W-:-:S04]  /*2220*/  @!P4 IADD3 R62, P0, PT, R69, R62, RZ ;  /* 0x0000003e453ec210 */ /* 0x002fc80007f1e0ff */
[----:B------:R-:W-:Y:S01]  /*2230*/  @!P4 IADD3.X R63, PT, PT, R70, R63, RZ, P0, !PT ;  /* 0x0000003f463fc210 */ /* 0x000fe200007fe4ff */
[----:B------:R-:W-:Y:S01]  /*2240*/  HFMA2 R70, -RZ, RZ, 0, 0 ;  /* 0x00000000ff467431 */ /* 0x000fe200000001ff */
[----:B------:R-:W-:-:S04]  /*2250*/  IADD3 R69, PT, PT, R52, 0xb0, RZ ;  /* 0x000000b034457810 */ /* 0x000fc80007ffe0ff */
[----:B------:R-:W-:Y:S02]  /*2260*/  SHF.R.S32.HI R71, RZ, 0x1f, R69 ;  /* 0x0000001fff477819 */ /* 0x000fe40000011445 */
[----:B------:R-:W-:Y:S01]  /*2270*/  ISETP.GE.U32.AND P0, PT, R69, UR16, PT ;  /* 0x0000001045007c0c */ /* 0x000fe2000bf06070 */
[----:B------:R0:W4:Y:S03]  /*2280*/  @!P3 LDG.E R70, desc[UR10][R66.64] ;  /* 0x0000000a4246b981 */ /* 0x000126000c1e1900 */
[----:B------:R-:W-:-:S13]  /*2290*/  ISETP.GE.AND.EX P3, PT, R71, UR17, PT, P0 ;  /* 0x0000001147007c0c */ /* 0x000fda000bf66300 */
[----:B------:R-:W0:Y:S01]  /*22a0*/  @!P3 LDC.64 R72, c[0x0][0x3f8] ;  /* 0x0000fe00ff48bb82 */ /* 0x000e220000000a00 */
[C---:B------:R-:W-:Y:S02]  /*22b0*/  LOP3.LUT P1, RZ, R14.reuse, 0x200000, RZ, 0xc0, !PT ;  /* 0x002000000eff7812 */ /* 0x040fe4000782c0ff */
[----:B------:R-:W-:Y:S02]  /*22c0*/  LOP3.LUT R14, R14, 0xfffffff7, RZ, 0xc0, !PT ;  /* 0xfffffff70e0e7812 */ /* 0x000fe400078ec0ff */
[----:B--2---:R-:W-:Y:S02]  /*22d0*/  @!P3 MOV R60, R38 ;  /* 0x00000026003cb202 */ /* 0x004fe40000000f00 */
[----:B------:R-:W-:Y:S02]  /*22e0*/  @!P3 MOV R61, R37 ;  /* 0x00000025003db202 */ /* 0x000fe40000000f00 */
[----:B------:R-:W-:Y:S02]  /*22f0*/  @P4 LOP3.LUT R14, R14, 0x8, RZ, 0xfc, !PT ;  /* 0x000000080e0e4812 */ /* 0x000fe400078efcff */
[----:B------:R-:W-:-:S02]  /*2300*/  ISETP.NE.AND P4, PT, R77, RZ, PT ;  /* 0x000000ff4d00720c */ /* 0x000fc40003f85270 */
[----:B------:R-:W-:Y:S01]  /*2310*/  MOV R77, RZ ;  /* 0x000000ff004d7202 */ /* 0x000fe20000000f00 */
[----:B------:R-:W2:Y:S05]  /*2320*/  @!P1 LDG.E R78, desc[UR10][R46.64] ;  /* 0x0000000a2e4e9981 */ /* 0x000eaa000c1e1900 */
[----:B------:R1:W4:Y:S01]  /*2330*/  @!P1 LDG.E R77, desc[UR10][R34.64] ;  /* 0x0000000a224d9981 */ /* 0x000322000c1e1900 */
[-C--:B0-----:R-:W-:Y:S02]  /*2340*/  @!P3 IMAD R66, R71, R72.reuse, RZ ;  /* 0x000000484742b224 */ /* 0x081fe400078e02ff */
[C---:B------:R-:W-:Y:S01]  /*2350*/  @!P3 IMAD.WIDE.U32 R60, R69.reuse, R72, R60 ;  /* 0x00000048453cb225 */ /* 0x040fe200078e003c */
[----:B-1----:R-:W0:Y:S03]  /*2360*/  @!P3 LDC.64 R34, c[0x0][0x398] ;  /* 0x0000e600ff22bb82 */ /* 0x002e260000000a00 */
[----:B------:R-:W-:-:S05]  /*2370*/  @!P3 IMAD R67, R69, R73, R66 ;  /* 0x000000494543b224 */ /* 0x000fca00078e0242 */
[----:B------:R-:W1:Y:S01]  /*2380*/  @!P3 LDC.64 R68, c[0x0][0x3a0] ;  /* 0x0000e800ff44bb82 */ /* 0x000e620000000a00 */
[----:B------:R-:W-:-:S04]  /*2390*/  @!P3 IADD3 R61, PT, PT, R61, R67, RZ ;  /* 0x000000433d3db210 */ /* 0x000fc80007ffe0ff */
[C---:B------:R-:W-:Y:S02]  /*23a0*/  @!P3 SHF.L.U64.HI R66, R60.reuse, 0x1, R61 ;  /* 0x000000013c42b819 */ /* 0x040fe4000001023d */
[----:B------:R-:W-:Y:S02]  /*23b0*/  @!P3 SHF.L.U32 R61, R60, 0x1, RZ ;  /* 0x000000013c3db819 */ /* 0x000fe400000006ff */
[C---:B------:R-:W-:Y:S02]  /*23c0*/  LOP3.LUT P2, RZ, R14.reuse, 0x100000, RZ, 0xc0, !PT ;  /* 0x001000000eff7812 */ /* 0x040fe4000784c0ff */
[----:B------:R-:W-:Y:S01]  /*23d0*/  LOP3.LUT R14, R14, 0xfffffffb, RZ, 0xc0, !PT ;  /* 0xfffffffb0e0e7812 */ /* 0x000fe200078ec0ff */
[----:B------:R-:W-:-:S03]  /*23e0*/  HFMA2 R71, -RZ, RZ, 0, 0 ;  /* 0x00000000ff477431 */ /* 0x000fc600000001ff */
[----:B------:R-:W-:Y:S02]  /*23f0*/  @P3 LOP3.LUT R14, R14, 0x4, RZ, 0xfc, !PT ;  /* 0x000000040e0e3812 */ /* 0x000fe400078efcff */
[----:B------:R-:W-:-:S05]  /*2400*/  CS2R R72, SRZ ;  /* 0x0000000000487805 */ /* 0x000fca000001ff00 */
[----:B------:R-:W2:Y:S01]  /*2410*/  @!P2 LDG.E R71, desc[UR10][R58.64] ;  /* 0x0000000a3a47a981 */ /* 0x000ea2000c1e1900 */
[----:B-1----:R-:W-:-:S03]  /*2420*/  @!P3 IADD3 R46, P0, PT, R61, R68, RZ ;  /* 0x000000443d2eb210 */ /* 0x002fc60007f1e0ff */
[----:B------:R1:W2:Y:S01]  /*2430*/  @!P2 LDG.E R72, desc[UR10][R8.64] ;  /* 0x0000000a0848a981 */ /* 0x0002a2000c1e1900 */
[----:B------:R-:W-:Y:S02]  /*2440*/  @!P3 IADD3.X R47, PT, PT, R66, R69, RZ, P0, !PT ;  /* 0x00000045422fb210 */ /* 0x000fe400007fe4ff */
[----:B0-----:R-:W-:-:S04]  /*2450*/  @!P3 IADD3 R34, P0, PT, R61, R34, RZ ;  /* 0x000000223d22b210 */ /* 0x001fc80007f1e0ff */
[----:B------:R-:W-:Y:S02]  /*2460*/  @!P3 IADD3.X R35, PT, PT, R66, R35, RZ, P0, !PT ;  /* 0x000000234223b210 */ /* 0x000fe400007fe4ff */
[----:B------:R-:W-:Y:S02]  /*2470*/  ISETP.NE.AND P3, PT, R53, RZ, PT ;  /* 0x000000ff3500720c */ /* 0x000fe40003f65270 */
[----:B------:R-:W-:-:S04]  /*2480*/  IADD3 R53, PT, PT, R52, 0xb8, RZ ;  /* 0x000000b834357810 */ /* 0x000fc80007ffe0ff */
[----:B------:R-:W-:Y:S02]  /*2490*/  SHF.R.S32.HI R61, RZ, 0x1f, R53 ;  /* 0x0000001fff3d7819 */ /* 0x000fe40000011435 */
[----:B------:R-:W-:-:S04]  /*24a0*/  ISETP.GE.U32.AND P0, PT, R53, UR16, PT ;  /* 0x0000001035007c0c */ /* 0x000fc8000bf06070 */
[----:B------:R-:W-:-:S13]  /*24b0*/  ISETP.GE.AND.EX P2, PT, R61, UR17, PT, P0 ;  /* 0x000000113d007c0c */ /* 0x000fda000bf46300 */
[----:B------:R-:W0:Y:S01]  /*24c0*/  @!P2 LDC.64 R104, c[0x0][0x3f8] ;  /* 0x0000fe00ff68ab82 */ /* 0x000e220000000a00 */
[----:B------:R-:W-:Y:S02]  /*24d0*/  LOP3.LUT P0, RZ, R14, 0x80000, RZ, 0xc0, !PT ;  /* 0x000800000eff7812 */ /* 0x000fe4000780c0ff */
[----:B------:R-:W-:Y:S02]  /*24e0*/  CS2R R66, SRZ ;  /* 0x0000000000427805 */ /* 0x000fe4000001ff00 */
[----:B-1----:R-:W-:Y:S02]  /*24f0*/  @!P2 MOV R8, R38 ;  /* 0x000000260008a202 */ /* 0x002fe40000000f00 */
[----:B------:R-:W-:-:S07]  /*2500*/  @!P2 MOV R9, R37 ;  /* 0x000000250009a202 */ /* 0x000fce0000000f00 */
[----:B------:R1:W2:Y:S01]  /*2510*/  @!P0 LDG.E R67, desc[UR10][R32.64] ;  /* 0x0000000a20438981 */ /* 0x0002a2000c1e1900 */
[----:B0-----:R-:W-:Y:S01]  /*2520*/  @!P2 IMAD R58, R61, R104, RZ ;  /* 0x000000683d3aa224 */ /* 0x001fe200078e02ff */
[----:B-1----:R-:W0:Y:S08]  /*2530*/  @!P2 LDC.64 R32, c[0x0][0x398] ;  /* 0x0000e600ff20ab82 */ /* 0x002e300000000a00 */
[----:B------:R-:W1:Y:S01]  /*2540*/  @!P2 LDC.64 R60, c[0x0][0x3a0] ;  /* 0x0000e800ff3cab82 */ /* 0x000e620000000a00 */
[----:B------:R-:W-:-:S02]  /*2550*/  @!P2 IMAD R59, R53, R105, R58 ;  /* 0x00000069353ba224 */ /* 0x000fc400078e023a */
[----:B------:R-:W-:Y:S01]  /*2560*/  @!P2 IMAD.WIDE.U32 R8, R53, R104, R8 ;  /* 0x000000683508a225 */ /* 0x000fe200078e0008 */
[----:B------:R-:W-:-:S04]  /*2570*/  CS2R R68, SRZ ;  /* 0x0000000000447805 */ /* 0x000fc8000001ff00 */
[----:B------:R-:W-:Y:S02]  /*2580*/  @!P2 IADD3 R9, PT, PT, R9, R59, RZ ;  /* 0x0000003b0909a210 */ /* 0x000fe40007ffe0ff */
[C---:B------:R-:W-:Y:S01]  /*2590*/  @!P2 SHF.L.U32 R53, R8.reuse, 0x1, RZ ;  /* 0x000000010835a819 */ /* 0x040fe200000006ff */
[----:B------:R-:W2:Y:S01]  /*25a0*/  @!P0 LDG.E R68, desc[UR10][R56.64] ;  /* 0x0000000a38448981 */ /* 0x000ea2000c1e1900 */
[----:B------:R-:W-:Y:S02]  /*25b0*/  @!P2 SHF.L.U64.HI R58, R8, 0x1, R9 ;  /* 0x00000001083aa819 */ /* 0x000fe40000010209 */
[C---:B------:R-:W-:Y:S02]  /*25c0*/  LOP3.LUT P1, RZ, R14.reuse, 0x40000, RZ, 0xc0, !PT ;  /* 0x000400000eff7812 */ /* 0x040fe4000782c0ff */
[----:B------:R-:W-:Y:S02]  /*25d0*/  LOP3.LUT R14, R14, 0xfffffffd, RZ, 0xc0, !PT ;  /* 0xfffffffd0e0e7812 */ /* 0x000fe400078ec0ff */
[----:B-1----:R-:W-:-:S09]  /*25e0*/  @!P2 IADD3 R8, P0, PT, R53, R60, RZ ;  /* 0x0000003c3508a210 */ /* 0x002fd20007f1e0ff */
[----:B------:R-:W2:Y:S01]  /*25f0*/  @!P1 LDG.E R66, desc[UR10][R42.64] ;  /* 0x0000000a2a429981 */ /* 0x000ea2000c1e1900 */
[----:B------:R-:W-:Y:S02]  /*2600*/  @!P2 IADD3.X R9, PT, PT, R58, R61, RZ, P0, !PT ;  /* 0x0000003d3a09a210 */ /* 0x000fe400007fe4ff */
[----:B0-----:R-:W-:Y:S02]  /*2610*/  @!P2 IADD3 R32, P0, PT, R53, R32, RZ ;  /* 0x000000203520a210 */ /* 0x001fe40007f1e0ff */
[----:B------:R-:W-:Y:S02]  /*2620*/  @P2 LOP3.LUT R14, R14, 0x2, RZ, 0xfc, !PT ;  /* 0x000000020e0e2812 */ /* 0x000fe400078efcff */
[----:B------:R-:W-:Y:S02]  /*2630*/  @!P2 IADD3.X R33, PT, PT, R58, R33, RZ, P0, !PT ;  /* 0x000000213a21a210 */ /* 0x000fe400007fe4ff */
[----:B------:R-:W-:Y:S02]  /*2640*/  ISETP.NE.AND P2, PT, R15, RZ, PT ;  /* 0x000000ff0f00720c */ /* 0x000fe40003f45270 */
[----:B------:R-:W-:-:S02]  /*2650*/  CS2R R60, SRZ ;  /* 0x00000000003c7805 */ /* 0x000fc4000001ff00 */
[----:B------:R-:W-:-:S04]  /*2660*/  IADD3 R15, PT, PT, R52, 0xc0, RZ ;  /* 0x000000c0340f7810 */ /* 0x000fc80007ffe0ff */
[----:B------:R-:W-:Y:S01]  /*2670*/  SHF.R.S32.HI R53, RZ, 0x1f, R15 ;  /* 0x0000001fff357819 */ /* 0x000fe2000001140f */
[----:B------:R0:W2:Y:S01]  /*2680*/  @!P1 LDG.E R61, desc[UR10][R40.64] ;  /* 0x0000000a283d9981 */ /* 0x0000a2000c1e1900 */
[----:B------:R-:W-:-:S04]  /*2690*/  ISETP.GE.U32.AND P0, PT, R15, UR16, PT ;  /* 0x000000100f007c0c */ /* 0x000fc8000bf06070 */
[----:B------:R-:W-:-:S13]  /*26a0*/  ISETP.GE.AND.EX P1, PT, R53, UR17, PT, P0 ;  /* 0x0000001135007c0c */ /* 0x000fda000bf26300 */
[----:B------:R-:W1:Y:S01]  /*26b0*/  @!P1 LDC.64 R58, c[0x0][0x3f8] ;  /* 0x0000fe00ff3a9b82 */ /* 0x000e620000000a00 */
[----:B0-----:R-:W-:Y:S02]  /*26c0*/  @!P1 MOV R40, R38 ;  /* 0x0000002600289202 */ /* 0x001fe40000000f00 */
[----:B------:R-:W-:Y:S02]  /*26d0*/  @!P1 MOV R41, R37 ;  /* 0x0000002500299202 */ /* 0x000fe40000000f00 */
[----:B------:R-:W-:Y:S01]  /*26e0*/  LOP3.LUT P0, RZ, R14, 0x20000, RZ, 0xc0, !PT ;  /* 0x000200000eff7812 */ /* 0x000fe2000780c0ff */
[----:B------:R-:W-:-:S12]  /*26f0*/  HFMA2 R56, -RZ, RZ, 0, 0 ;  /* 0x00000000ff387431 */ /* 0x000fd800000001ff */
[----:B------:R0:W2:Y:S04]  /*2700*/  @!P0 LDG.E R60, desc[UR10][R30.64] ;  /* 0x0000000a1e3c8981 */ /* 0x0000a8000c1e1900 */
[----:B------:R-:W2:Y:S01]  /*2710*/  @!P0 LDG.E R56, desc[UR10][R28.64] ;  /* 0x0000000a1c388981 */ /* 0x000ea2000c1e1900 */
[-C--:B-1----:R-:W-:Y:S02]  /*2720*/  @!P1 IMAD R42, R53, R58.reuse, RZ ;  /* 0x0000003a352a9224 */ /* 0x082fe400078e02ff */
[----:B------:R-:W-:-:S04]  /*2730*/  @!P1 IMAD.WIDE.U32 R40, R15, R58, R40 ;  /* 0x0000003a0f289225 */ /* 0x000fc800078e0028 */
[----:B------:R-:W-:Y:S02]  /*2740*/  @!P1 IMAD R43, R15, R59, R42 ;  /* 0x0000003b0f2b9224 */ /* 0x000fe400078e022a */
[----:B------:R-:W0:Y:S03]  /*2750*/  @!P1 LDC.64 R58, c[0x0][0x3a0] ;  /* 0x0000e800ff3a9b82 */ /* 0x000e260000000a00 */
[----:B------:R-:W-:Y:S02]  /*2760*/  @!P1 IADD3 R15, PT, PT, R41, R43, RZ ;  /* 0x0000002b290f9210 */ /* 0x000fe40007ffe0ff */
[C---:B------:R-:W-:Y:S02]  /*2770*/  @!P1 SHF.L.U32 R41, R40.reuse, 0x1, RZ ;  /* 0x0000000128299819 */ /* 0x040fe400000006ff */
[----:B------:R-:W-:Y:S02]  /*2780*/  @!P1 SHF.L.U64.HI R42, R40, 0x1, R15 ;  /* 0x00000001282a9819 */ /* 0x000fe4000001020f */
[----:B0-----:R-:W-:-:S04]  /*2790*/  @!P1 IADD3 R30, P0, PT, R41, R58, RZ ;  /* 0x0000003a291e9210 */ /* 0x001fc80007f1e0ff */
[----:B------:R-:W-:Y:S02]  /*27a0*/  @!P1 IADD3.X R31, PT, PT, R42, R59, RZ, P0, !PT ;  /* 0x0000003b2a1f9210 */ /* 0x000fe400007fe4ff */
[----:B------:R-:W0:Y:S01]  /*27b0*/  @!P1 LDC.64 R58, c[0x0][0x398] ;  /* 0x0000e600ff3a9b82 */ /* 0x000e220000000a00 */
[----:B------:R-:W-:-:S04]  /*27c0*/  LOP3.LUT R14, R14, 0xfffffffe, RZ, 0xc0, !PT ;  /* 0xfffffffe0e0e7812 */ /* 0x000fc800078ec0ff */
[----:B------:R-:W-:Y:S01]  /*27d0*/  @P1 LOP3.LUT R14, R14, 0x1, RZ, 0xfc, !PT ;  /* 0x000000010e0e1812 */ /* 0x000fe200078efcff */
[----:B------:R-:W-:Y:S01]  /*27e0*/  HFMA2 R43, -RZ, RZ, 0, 0 ;  /* 0x00000000ff2b7431 */ /* 0x000fe200000001ff */
[----:B------:R-:W-:Y:S02]  /*27f0*/  IADD3 R15, PT, PT, R52, 0xc8, RZ ;  /* 0x000000c8340f7810 */ /* 0x000fe40007ffe0ff */
[----:B0-----:R-:W-:-:S04]  /*2800*/  @!P1 IADD3 R58, P0, PT, R41, R58, RZ ;  /* 0x0000003a293a9210 */ /* 0x001fc80007f1e0ff */
[----:B------:R-:W-:Y:S02]  /*2810*/  @!P1 IADD3.X R59, PT, PT, R42, R59, RZ, P0, !PT ;  /* 0x0000003b2a3b9210 */ /* 0x000fe400007fe4ff */
[----:B------:R-:W-:Y:S02]  /*2820*/  LOP3.LUT P0, RZ, R14, 0x10000, RZ, 0xc0, !PT ;  /* 0x000100000eff7812 */ /* 0x000fe4000780c0ff */
[----:B------:R-:W-:Y:S02]  /*2830*/  CS2R R40, SRZ ;  /* 0x0000000000287805 */ /* 0x000fe4000001ff00 */
[----:B------:R-:W-:-:S09]  /*2840*/  SHF.R.S32.HI R53, RZ, 0x1f, R15 ;  /* 0x0000001fff357819 */ /* 0x000fd2000001140f */
[----:B------:R0:W2:Y:S04]  /*2850*/  @!P0 LDG.E R43, desc[UR10][R26.64] ;  /* 0x0000000a1a2b8981 */ /* 0x0000a8000c1e1900 */
[----:B------:R1:W2:Y:S01]  /*2860*/  @!P0 LDG.E R40, desc[UR10][R24.64] ;  /* 0x0000000a18288981 */ /* 0x0002a2000c1e1900 */
[----:B------:R-:W-:-:S04]  /*2870*/  ISETP.GE.U32.AND P0, PT, R15, UR16, PT ;  /* 0x000000100f007c0c */ /* 0x000fc8000bf06070 */
[----:B------:R-:W-:-:S13]  /*2880*/  ISETP.GE.AND.EX P0, PT, R53, UR17, PT, P0 ;  /* 0x0000001135007c0c */ /* 0x000fda000bf06300 */
[----:B0-----:R-:W0:Y:S08]  /*2890*/  @!P0 LDC.64 R26, c[0x0][0x3f8] ;  /* 0x0000fe00ff1a8b82 */ /* 0x001e300000000a00 */
[----:B------:R-:W3:Y:S01]  /*28a0*/  @!P0 LDC.64 R104, c[0x0][0x3a0] ;  /* 0x0000e800ff688b82 */ /* 0x000ee20000000a00 */
[----:B------:R-:W-:Y:S02]  /*28b0*/  ISETP.NE.AND P1, PT, R0, RZ, PT ;  /* 0x000000ff0000720c */ /* 0x000fe40003f25270 */
[----:B-1----:R-:W-:-:S05]  /*28c0*/  @!P0 MOV R24, R38 ;  /* 0x0000002600188202 */ /* 0x002fca0000000f00 */
[----:B------:R-:W1:Y:S01]  /*28d0*/  @!P0 LDC.64 R112, c[0x0][0x398] ;  /* 0x0000e600ff708b82 */ /* 0x000e620000000a00 */
[----:B------:R-:W-:Y:S02]  /*28e0*/  @!P0 MOV R25, R37 ;  /* 0x0000002500198202 */ /* 0x000fe40000000f00 */
[----:B------:R-:W-:-:S03]  /*28f0*/  MOV R29, RZ ;  /* 0x000000ff001d7202 */ /* 0x000fc60000000f00 */
[----:B------:R4:W2:Y:S01]  /*2900*/  @!P1 LDG.E R41, desc[UR10][R22.64] ;  /* 0x0000000a16299981 */ /* 0x0008a2000c1e1900 */
[-C--:B0-----:R-:W-:Y:S02]  /*2910*/  @!P0 IMAD R0, R53, R26.reuse, RZ ;  /* 0x0000001a35008224 */ /* 0x081fe400078e02ff */
[C---:B------:R-:W-:Y:S01]  /*2920*/  @!P0 IMAD.WIDE.U32 R24, R15.reuse, R26, R24 ;  /* 0x0000001a0f188225 */ /* 0x040fe200078e0018 */
[----:B------:R0:W2:Y:S03]  /*2930*/  @!P1 LDG.E R29, desc[UR10][R20.64] ;  /* 0x0000000a141d9981 */ /* 0x0000a6000c1e1900 */
[----:B------:R-:W-:-:S05]  /*2940*/  @!P0 IMAD R27, R15, R27, R0 ;  /* 0x0000001b0f1b8224 */ /* 0x000fca00078e0200 */
[----:B------:R-:W-:Y:S02]  /*2950*/  @!P0 IADD3 R15, PT, PT, R25, R27, RZ ;  /* 0x0000001b190f8210 */ /* 0x000fe40007ffe0ff */
[C---:B------:R-:W-:Y:S02]  /*2960*/  @!P0 SHF.L.U32 R25, R24.reuse, 0x1, RZ ;  /* 0x0000000118198819 */ /* 0x040fe400000006ff */
[----:B------:R-:W-:Y:S02]  /*2970*/  @!P0 SHF.L.U64.HI R0, R24, 0x1, R15 ;  /* 0x0000000118008819 */ /* 0x000fe4000001020f */
[----:B---3--:R-:W-:-:S04]  /*2980*/  @!P0 IADD3 R26, P1, PT, R25, R104, RZ ;  /* 0x00000068191a8210 */ /* 0x008fc80007f3e0ff */
[----:B------:R-:W-:Y:S02]  /*2990*/  @!P0 IADD3.X R27, PT, PT, R0, R105, RZ, P1, !PT ;  /* 0x00000069001b8210 */ /* 0x000fe40000ffe4ff */
[----:B-1----:R-:W-:-:S04]  /*29a0*/  @!P0 IADD3 R112, P1, PT, R25, R112, RZ ;  /* 0x0000007019708210 */ /* 0x002fc80007f3e0ff */
[----:B------:R-:W-:Y:S02]  /*29b0*/  @!P0 IADD3.X R113, PT, PT, R0, R113, RZ, P1, !PT ;  /* 0x0000007100718210 */ /* 0x000fe40000ffe4ff */
[----:B------:R-:W-:Y:S02]  /*29c0*/  LOP3.LUT P1, RZ, R14, 0x4000, RZ, 0xc0, !PT ;  /* 0x000040000eff7812 */ /* 0x000fe4000782c0ff */
[----:B----4-:R-:W-:Y:S02]  /*29d0*/  CS2R R22, SRZ ;  /* 0x0000000000167805 */ /* 0x010fe4000001ff00 */
[----:B0-----:R-:W-:Y:S02]  /*29e0*/  CS2R R20, SRZ ;  /* 0x0000000000147805 */ /* 0x001fe4000001ff00 */
[----:B------:R-:W-:-:S04]  /*29f0*/  IADD3 R15, PT, PT, R52, 0xd0, RZ ;  /* 0x000000d0340f7810 */ /* 0x000fc80007ffe0ff */
[----:B------:R-:W-:Y:S01]  /*2a00*/  SHF.R.S32.HI R53, RZ, 0x1f, R15 ;  /* 0x0000001fff357819 */ /* 0x000fe2000001140f */
[----:B------:R-:W3:Y:S04]  /*2a10*/  @!P2 LDG.E R20, desc[UR10][R12.64] ;  /* 0x0000000a0c14a981 */ /* 0x000ee8000c1e1900 */
[----:B------:R0:W4:Y:S04]  /*2a20*/  @!P1 LDG.E R23, desc[UR10][R48.64] ;  /* 0x0000000a30179981 */ /* 0x000128000c1e1900 */
[----:B------:R1:W4:Y:S01]  /*2a30*/  @!P1 LDG.E R21, desc[UR10][R18.64] ;  /* 0x0000000a12159981 */ /* 0x000322000c1e1900 */
[----:B------:R-:W-:-:S04]  /*2a40*/  ISETP.GE.U32.AND P1, PT, R15, UR16, PT ;  /* 0x000000100f007c0c */ /* 0x000fc8000bf26070 */
[----:B------:R-:W-:-:S13]  /*2a50*/  ISETP.GE.AND.EX P1, PT, R53, UR17, PT, P1 ;  /* 0x0000001135007c0c */ /* 0x000fda000bf26310 */
[----:B0-----:R-:W0:Y:S01]  /*2a60*/  @!P1 LDC.64 R48, c[0x0][0x3f8] ;  /* 0x0000fe00ff309b82 */ /* 0x001e220000000a00 */
[----:B------:R-:W-:Y:S02]  /*2a70*/  @!P1 MOV R12, R38 ;  /* 0x00000026000c9202 */ /* 0x000fe40000000f00 */
[----:B------:R-:W-:-:S05]  /*2a80*/  @!P1 MOV R13, R37 ;  /* 0x00000025000d9202 */ /* 0x000fca0000000f00 */
[----:B------:R-:W1:Y:S01]  /*2a90*/  @!P1 LDC.64 R110, c[0x0][0x3a0] ;  /* 0x0000e800ff6e9b82 */ /* 0x000e620000000a00 */
[----:B------:R-:W-:-:S06]  /*2aa0*/  HFMA2 R25, -RZ, RZ, 0, 0 ;  /* 0x00000000ff197431 */ /* 0x000fcc00000001ff */
[----:B------:R1:W4:Y:S01]  /*2ab0*/  @!P2 LDG.E R25, desc[UR10][R16.64] ;  /* 0x0000000a1019a981 */ /* 0x000322000c1e1900 */
[----:B0-----:R-:W-:-:S04]  /*2ac0*/  @!P1 IMAD R0, R53, R48, RZ ;  /* 0x0000003035009224 */ /* 0x001fc800078e02ff */
[C---:B-1----:R-:W-:Y:S02]  /*2ad0*/  @!P1 IMAD R19, R15.reuse, R49, R0 ;  /* 0x000000310f139224 */ /* 0x042fe400078e0200 */
[----:B------:R-:W-:Y:S02]  /*2ae0*/  @!P1 IMAD.WIDE.U32 R48, R15, R48, R12 ;  /* 0x000000300f309225 */ /* 0x000fe400078e000c */
[----:B------:R-:W0:Y:S03]  /*2af0*/  @!P1 LDC.64 R12, c[0x0][0x398] ;  /* 0x0000e600ff0c9b82 */ /* 0x000e260000000a00 */
[----:B------:R-:W-:Y:S02]  /*2b00*/  @!P1 IADD3 R15, PT, PT, R49, R19, RZ ;  /* 0x00000013310f9210 */ /* 0x000fe40007ffe0ff */
[C---:B------:R-:W-:Y:S02]  /*2b10*/  @!P1 SHF.L.U32 R49, R48.reuse, 0x1, RZ ;  /* 0x0000000130319819 */ /* 0x040fe400000006ff */
[----:B------:R-:W-:-:S02]  /*2b20*/  @!P1 SHF.L.U64.HI R0, R48, 0x1, R15 ;  /* 0x0000000130009819 */ /* 0x000fc4000001020f */
[C---:B------:R-:W-:Y:S02]  /*2b30*/  @!P1 IADD3 R110, P2, PT, R49.reuse, R110, RZ ;  /* 0x0000006e316e9210 */ /* 0x040fe40007f5e0ff */
[----:B------:R-:W-:Y:S02]  /*2b40*/  IADD3 R15, PT, PT, R52, 0xd8, RZ ;  /* 0x000000d8340f7810 */ /* 0x000fe40007ffe0ff */
[----:B------:R-:W-:Y:S02]  /*2b50*/  @!P1 IADD3.X R111, PT, PT, R0, R111, RZ, P2, !PT ;  /* 0x0000006f006f9210 */ /* 0x000fe400017fe4ff */
[----:B------:R-:W-:Y:S02]  /*2b60*/  SHF.R.S32.HI R17, RZ, 0x1f, R15 ;  /* 0x0000001fff117819 */ /* 0x000fe4000001140f */
[----:B0-----:R-:W-:-:S04]  /*2b70*/  @!P1 IADD3 R48, P2, PT, R49, R12, RZ ;  /* 0x0000000c31309210 */ /* 0x001fc80007f5e0ff */
[----:B------:R-:W-:Y:S02]  /*2b80*/  @!P1 IADD3.X R49, PT, PT, R0, R13, RZ, P2, !PT ;  /* 0x0000000d00319210 */ /* 0x000fe400017fe4ff */
[----:B------:R-:W-:Y:S01]  /*2b90*/  ISETP.GE.U32.AND P2, PT, R15, UR16, PT ;  /* 0x000000100f007c0c */ /* 0x000fe2000bf46070 */
[----:B------:R-:W-:-:S03]  /*2ba0*/  HFMA2 R18, -RZ, RZ, 0, 0 ;  /* 0x00000000ff127431 */ /* 0x000fc600000001ff */
[----:B------:R-:W-:-:S03]  /*2bb0*/  ISETP.GE.AND.EX P2, PT, R17, UR17, PT, P2 ;  /* 0x0000001111007c0c */ /* 0x000fc6000bf46320 */
[----:B------:R0:W4:Y:S01]  /*2bc0*/  @!P3 LDG.E R18, desc[UR10][R10.64] ;  /* 0x0000000a0a12b981 */ /* 0x000122000c1e1900 */
[----:B------:R-:W-:-:S09]  /*2bd0*/  MOV R16, RZ ;  /* 0x000000ff00107202 */ /* 0x000fd20000000f00 */
[----:B------:R-:W1:Y:S01]  /*2be0*/  @!P2 LDC.64 R108, c[0x0][0x3a0] ;  /* 0x0000e800ff6cab82 */ /* 0x000e620000000a00 */
[----:B------:R0:W4:Y:S07]  /*2bf0*/  @!P3 LDG.E R16, desc[UR10][R100.64] ;  /* 0x0000000a6410b981 */ /* 0x00012e000c1e1900 */
[----:B0-----:R-:W0:Y:S01]  /*2c00*/  @!P2 LDC.64 R10, c[0x0][0x3f8] ;  /* 0x0000fe00ff0aab82 */ /* 0x001e220000000a00 */
[----:B------:R-:W-:-:S07]  /*2c10*/  @!P2 MOV R100, R38 ;  /* 0x000000260064a202 */ /* 0x000fce0000000f00 */
[----:B------:R-:W1:Y:S01]  /*2c20*/  @!P2 LDC.64 R106, c[0x0][0x398] ;  /* 0x0000e600ff6aab82 */ /* 0x000e620000000a00 */
[----:B------:R-:W-:Y:S01]  /*2c30*/  @!P2 MOV R101, R37 ;  /* 0x000000250065a202 */ /* 0x000fe20000000f00 */
[-C--:B0-----:R-:W-:Y:S02]  /*2c40*/  @!P2 IMAD R0, R17, R10.reuse, RZ ;  /* 0x0000000a1100a224 */ /* 0x081fe400078e02ff */
[----:B------:R-:W-:-:S04]  /*2c50*/  @!P2 IMAD.WIDE.U32 R100, R15, R10, R100 ;  /* 0x0000000a0f64a225 */ /* 0x000fc800078e0064 */
[----:B------:R-:W-:-:S05]  /*2c60*/  @!P2 IMAD R11, R15, R11, R0 ;  /* 0x0000000b0f0ba224 */ /* 0x000fca00078e0200 */
[----:B------:R-:W-:Y:S02]  /*2c70*/  @!P2 IADD3 R11, PT, PT, R101, R11, RZ ;  /* 0x0000000b650ba210 */ /* 0x000fe40007ffe0ff */
[C---:B------:R-:W-:Y:S02]  /*2c80*/  @!P2 SHF.L.U32 R101, R100.reuse, 0x1, RZ ;  /* 0x000000016465a819 */ /* 0x040fe400000006ff */
[----:B------:R-:W-:Y:S02]  /*2c90*/  @!P2 SHF.L.U64.HI R0, R100, 0x1, R11 ;  /* 0x000000016400a819 */ /* 0x000fe4000001020b */
[----:B-1----:R-:W-:Y:S02]  /*2ca0*/  @!P2 IADD3 R108, P3, PT, R101, R108, RZ ;  /* 0x0000006c656ca210 */ /* 0x002fe40007f7e0ff */
[----:B------:R-:W-:Y:S02]  /*2cb0*/  IADD3 R17, PT, PT, R52, 0xe0, RZ ;  /* 0x000000e034117810 */ /* 0x000fe40007ffe0ff */
[----:B------:R-:W-:-:S02]  /*2cc0*/  @!P2 IADD3.X R109, PT, PT, R0, R109, RZ, P3, !PT ;  /* 0x0000006d006da210 */ /* 0x000fc40001ffe4ff */
[----:B------:R-:W-:Y:S02]  /*2cd0*/  @!P2 IADD3 R106, P3, PT, R101, R106, RZ ;  /* 0x0000006a656aa210 */ /* 0x000fe40007f7e0ff */
[----:B------:R-:W-:Y:S02]  /*2ce0*/  SHF.R.S32.HI R19, RZ, 0x1f, R17 ;  /* 0x0000001fff137819 */ /* 0x000fe40000011411 */
[----:B------:R-:W-:Y:S02]  /*2cf0*/  @!P2 IADD3.X R107, PT, PT, R0, R107, RZ, P3, !PT ;  /* 0x0000006b006ba210 */ /* 0x000fe40001ffe4ff */
[----:B------:R-:W-:-:S04]  /*2d00*/  ISETP.GE.U32.AND P3, PT, R17, UR16, PT ;  /* 0x0000001011007c0c */ /* 0x000fc8000bf66070 */
[----:B------:R-:W-:Y:S02]  /*2d10*/  ISETP.GE.AND.EX P3, PT, R19, UR17, PT, P3 ;  /* 0x0000001113007c0c */ /* 0x000fe4000bf66330 */
[----:B------:R-:W-:Y:S02]  /*2d20*/  CS2R R12, SRZ ;  /* 0x00000000000c7805 */ /* 0x000fe4000001ff00 */
[----:B------:R-:W-:-:S04]  /*2d30*/  P2R R28, PR, RZ, 0x1 ;  /* 0x00000001ff1c7803 */ /* 0x000fc80000000000 */
[----:B------:R0:W4:Y:S01]  /*2d40*/  @!P4 LDG.E R12, desc[UR10][R4.64] ;  /* 0x0000000a040cc981 */ /* 0x000122000c1e1900 */
[----:B------:R-:W-:Y:S01]  /*2d50*/  LOP3.LUT P0, RZ, R14, 0x800, RZ, 0xc0, !PT ;  /* 0x000008000eff7812 */ /* 0x000fe2000780c0ff */
[----:B------:R-:W-:-:S03]  /*2d60*/  HFMA2 R15, -RZ, RZ, 0, 0 ;  /* 0x00000000ff0f7431 */ /* 0x000fc600000001ff */
[----:B------:R-:W1:Y:S03]  /*2d70*/  @!P3 LDC.64 R104, c[0x0][0x3a0] ;  /* 0x0000e800ff68bb82 */ /* 0x000e660000000a00 */
[----:B------:R2:W4:Y:S05]  /*2d80*/  @!P4 LDG.E R15, desc[UR10][R94.64] ;  /* 0x0000000a5e0fc981 */ /* 0x00052a000c1e1900 */
[----:B0-----:R-:W0:Y:S01]  /*2d90*/  @!P3 LDC.64 R4, c[0x0][0x3f8] ;  /* 0x0000fe00ff04bb82 */ /* 0x001e220000000a00 */
[----:B------:R2:W4:Y:S01]  /*2da0*/  @!P0 LDG.E R22, desc[UR10][R102.64] ;  /* 0x0000000a66168981 */ /* 0x000522000c1e1900 */
[----:B------:R-:W-:-:S02]  /*2db0*/  P2R R24, PR, RZ, 0x4 ;  /* 0x00000004ff187803 */ /* 0x000fc40000000000 */
[----:B------:R-:W-:Y:S02]  /*2dc0*/  P2R R42, PR, RZ, 0x2 ;  /* 0x00000002ff2a7803 */ /* 0x000fe40000000000 */
[----:B------:R-:W-:Y:S01]  /*2dd0*/  CS2R R10, SRZ ;  /* 0x00000000000a7805 */ /* 0x000fe2000001ff00 */
[----:B------:R-:W4:Y:S01]  /*2de0*/  @!P0 LDG.E R13, desc[UR10][R50.64] ;  /* 0x0000000a320d8981 */ /* 0x000f22000c1e1900 */
[----:B--2---:R-:W-:Y:S01]  /*2df0*/  @!P3 MOV R94, R38 ;  /* 0x00000026005eb202 */ /* 0x004fe20000000f00 */
[----:B------:R-:W2:Y:S01]  /*2e00*/  @!P3 LDC.64 R102, c[0x0][0x398] ;  /* 0x0000e600ff66bb82 */ /* 0x000ea20000000a00 */
        /* <DEDUP_REMOVED lines=10> */
[----:B--2---:R-:W-:Y:S02]  /*2eb0*/  @!P3 IADD3 R102, P4, PT, R95, R102, RZ ;  /* 0x000000665f66b210 */ /* 0x004fe40007f9e0ff */
[----:B------:R-:W-:Y:S02]  /*2ec0*/  SHF.R.S32.HI R17, RZ, 0x1f, R5 ;  /* 0x0000001fff117819 */ /* 0x000fe40000011405 */
[----:B------:R-:W-:Y:S02]  /*2ed0*/  @!P3 IADD3.X R103, PT, PT, R0, R103, RZ, P4, !PT ;  /* 0x000000670067b210 */ /* 0x000fe400027fe4ff */
[----:B------:R-:W-:-:S04]  /*2ee0*/  ISETP.GE.U32.AND P4, PT, R5, UR16, PT ;  /* 0x0000001005007c0c */ /* 0x000fc8000bf86070 */
[----:B------:R-:W-:Y:S02]  /*2ef0*/  ISETP.GE.AND.EX P4, PT, R17, UR17, PT, P4 ;  /* 0x0000001111007c0c */ /* 0x000fe4000bf86340 */
[----:B------:R-:W-:Y:S02]  /*2f00*/  MOV R4, RZ ;  /* 0x000000ff00047202 */ /* 0x000fe40000000f00 */
[----:B------:R-:W-:-:S04]  /*2f10*/  LOP3.LUT P2, RZ, R14, 0x100, RZ, 0xc0, !PT ;  /* 0x000001000eff7812 */ /* 0x000fc8000784c0ff */
[----:B------:R0:W2:Y:S01]  /*2f20*/  @!P5 LDG.E R4, desc[UR10][R2.64] ;  /* 0x0000000a0204d981 */ /* 0x0000a2000c1e1900 */
[----:B------:R-:W-:Y:S01]  /*2f30*/  LOP3.LUT P1, RZ, R14, 0x400, RZ, 0xc0, !PT ;  /* 0x000004000eff7812 */ /* 0x000fe2000782c0ff */
[----:B------:R-:W-:-:S03]  /*2f40*/  HFMA2 R0, -RZ, RZ, 0, 0 ;  /* 0x00000000ff007431 */ /* 0x000fc600000001ff */
[----:B------:R-:W1:Y:S04]  /*2f50*/  @!P4 LDC.64 R100, c[0x0][0x3a0] ;  /* 0x0000e800ff64cb82 */ /* 0x000e680000000a00 */
[----:B------:R3:W2:Y:S04]  /*2f60*/  @!P2 LDG.E R0, desc[UR10][R6.64] ;  /* 0x0000000a0600a981 */ /* 0x0006a8000c1e1900 */
[----:B0-----:R-:W0:Y:S01]  /*2f70*/  @!P4 LDC.64 R2, c[0x0][0x3f8] ;  /* 0x0000fe00ff02cb82 */ /* 0x001e220000000a00 */
[----:B------:R3:W2:Y:S01]  /*2f80*/  @!P1 LDG.E R11, desc[UR10][R98.64] ;  /* 0x0000000a620b9981 */ /* 0x0006a2000c1e1900 */
[----:B------:R-:W-:-:S03]  /*2f90*/  P2R R19, PR, RZ, 0x8 ;  /* 0x00000008ff137803 */ /* 0x000fc60000000000 */
[----:B------:R-:W2:Y:S01]  /*2fa0*/  @!P1 LDG.E R10, desc[UR10][R96.64] ;  /* 0x0000000a600a9981 */ /* 0x000ea2000c1e1900 */
[----:B---3--:R-:W-:Y:S02]  /*2fb0*/  CS2R R6, SRZ ;  /* 0x0000000000067805 */ /* 0x008fe4000001ff00 */
[----:B------:R-:W3:Y:S04]  /*2fc0*/  @!P4 LDC.64 R98, c[0x0][0x398] ;  /* 0x0000e600ff62cb82 */ /* 0x000ee80000000a00 */
[----:B------:R0:W2:Y:S04]  /*2fd0*/  @!P5 LDG.E R6, desc[UR10][R90.64] ;  /* 0x0000000a5a06d981 */ /* 0x0000a8000c1e1900 */
[----:B------:R1:W2:Y:S01]  /*2fe0*/  @!P2 LDG.E R7, desc[UR10][R92.64] ;  /* 0x0000000a5c07a981 */ /* 0x0002a2000c1e1900 */
[----:B0-----:R-:W-:Y:S01]  /*2ff0*/  @!P4 IMAD R94, R17, R2, RZ ;  /* 0x00000002115ec224 */ /* 0x001fe200078e02ff */
[----:B------:R-:W-:-:S02]  /*3000*/  @!P4 MOV R90, R38 ;  /* 0x00000026005ac202 */ /* 0x000fc40000000f00 */
[----:B------:R-:W-:Y:S01]  /*3010*/  @!P4 MOV R91, R37 ;  /* 0x00000025005bc202 */ /* 0x000fe20000000f00 */
[C---:B------:R-:W-:Y:S02]  /*3020*/  @!P4 IMAD R17, R5.reuse, R3, R94 ;  /* 0x000000030511c224 */ /* 0x040fe400078e025e */
[----:B------:R-:W-:-:S05]  /*3030*/  @!P4 IMAD.WIDE.U32 R90, R5, R2, R90 ;  /* 0x00000002055ac225 */ /* 0x000fca00078e005a */
[----:B------:R-:W-:Y:S02]  /*3040*/  @!P4 IADD3 R5, PT, PT, R91, R17, RZ ;  /* 0x000000115b05c210 */ /* 0x000fe40007ffe0ff */
[C---:B------:R-:W-:Y:S02]  /*3050*/  @!P4 SHF.L.U32 R91, R90.reuse, 0x1, RZ ;  /* 0x000000015a5bc819 */ /* 0x040fe400000006ff */
[----:B-1----:R-:W-:Y:S02]  /*3060*/  @!P4 SHF.L.U64.HI R92, R90, 0x1, R5 ;  /* 0x000000015a5cc819 */ /* 0x002fe40000010205 */
[----:B------:R-:W-:Y:S02]  /*3070*/  @!P4 IADD3 R100, P5, PT, R91, R100, RZ ;  /* 0x000000645b64c210 */ /* 0x000fe40007fbe0ff */
[----:B------:R-:W-:Y:S02]  /*3080*/  IADD3 R5, PT, PT, R52, 0xf0, RZ ;  /* 0x000000f034057810 */ /* 0x000fe40007ffe0ff */
[----:B------:R-:W-:-:S02]  /*3090*/  @!P4 IADD3.X R101, PT, PT, R92, R101, RZ, P5, !PT ;  /* 0x000000655c65c210 */ /* 0x000fc40002ffe4ff */
[----:B---3--:R-:W-:Y:S02]  /*30a0*/  @!P4 IADD3 R98, P5, PT, R91, R98, RZ ;  /* 0x000000625b62c210 */ /* 0x008fe40007fbe0ff */
[----:B------:R-:W-:Y:S02]  /*30b0*/  SHF.R.S32.HI R51, RZ, 0x1f, R5 ;  /* 0x0000001fff337819 */ /* 0x000fe40000011405 */
[----:B------:R-:W-:Y:S02]  /*30c0*/  @!P4 IADD3.X R99, PT, PT, R92, R99, RZ, P5, !PT ;  /* 0x000000635c63c210 */ /* 0x000fe40002ffe4ff */
[----:B------:R-:W-:Y:S02]  /*30d0*/  ISETP.GE.U32.AND P5, PT, R5, UR16, PT ;  /* 0x0000001005007c0c */ /* 0x000fe4000bfa6070 */
[----:B------:R-:W-:Y:S02]  /*30e0*/  CS2R R2, SRZ ;  /* 0x0000000000027805 */ /* 0x000fe4000001ff00 */
[----:B------:R-:W-:-:S02]  /*30f0*/  LOP3.LUT P3, RZ, R14, 0x20, RZ, 0xc0, !PT ;  /* 0x000000200eff7812 */ /* 0x000fc4000786c0ff */
[----:B------:R-:W-:Y:S02]  /*3100*/  ISETP.GE.AND.EX P5, PT, R51, UR17, PT, P5 ;  /* 0x0000001133007c0c */ /* 0x000fe4000bfa6350 */
[----:B------:R0:W3:Y:S04]  /*3110*/  @!P6 LDG.E R3, desc[UR10][R74.64] ;  /* 0x0000000a4a03e981 */ /* 0x0000e8000c1e1900 */
[----:B------:R-:W3:Y:S01]  /*3120*/  @!P6 LDG.E R2, desc[UR10][R88.64] ;  /* 0x0000000a5802e981 */ /* 0x000ee2000c1e1900 */
[----:B0-----:R-:W-:-:S06]  /*3130*/  CS2R R74, SRZ ;  /* 0x00000000004a7805 */ /* 0x001fcc000001ff00 */
[----:B------:R-:W0:Y:S01]  /*3140*/  @!P5 LDC.64 R96, c[0x0][0x398] ;  /* 0x0000e600ff60db82 */ /* 0x000e220000000a00 */
[----:B------:R1:W3:Y:S04]  /*3150*/  @!P3 LDG.E R74, desc[UR10][R44.64] ;  /* 0x0000000a2c4ab981 */ /* 0x0002e8000c1e1900 */
[----:B------:R1:W3:Y:S03]  /*3160*/  @!P3 LDG.E R75, desc[UR10][R54.64] ;  /* 0x0000000a364bb981 */ /* 0x0002e6000c1e1900 */
[----:B-1----:R-:W1:Y:S01]  /*3170*/  @!P5 LDC.64 R44, c[0x0][0x3f8] ;  /* 0x0000fe00ff2cdb82 */ /* 0x002e620000000a00 */
[----:B------:R-:W-:Y:S02]  /*3180*/  @!P5 MOV R54, R38 ;  /* 0x000000260036d202 */ /* 0x000fe40000000f00 */
[----:B------:R-:W-:Y:S01]  /*3190*/  @!P5 MOV R55, R37 ;  /* 0x000000250037d202 */ /* 0x000fe20000000f00 */
[----:B-1----:R-:W-:-:S04]  /*31a0*/  @!P5 IMAD R88, R51, R44, RZ ;  /* 0x0000002c3358d224 */ /* 0x002fc800078e02ff */
[C---:B------:R-:W-:Y:S02]  /*31b0*/  @!P5 IMAD R51, R5.reuse, R45, R88 ;  /* 0x0000002d0533d224 */ /* 0x040fe400078e0258 */
[----:B------:R-:W-:Y:S02]  /*31c0*/  @!P5 IMAD.WIDE.U32 R44, R5, R44, R54 ;  /* 0x0000002c052cd225 */ /* 0x000fe400078e0036 */
[----:B------:R-:W1:Y:S03]  /*31d0*/  @!P5 LDC.64 R54, c[0x0][0x3a0] ;  /* 0x0000e800ff36db82 */ /* 0x000e660000000a00 */
[----:B------:R-:W-:-:S04]  /*31e0*/  @!P5 IADD3 R5, PT, PT, R45, R51, RZ ;  /* 0x000000332d05d210 */ /* 0x000fc80007ffe0ff */
[C---:B------:R-:W-:Y:S02]  /*31f0*/  @!P5 SHF.L.U64.HI R88, R44.reuse, 0x1, R5 ;  /* 0x000000012c58d819 */ /* 0x040fe40000010205 */
[----:B------:R-:W-:Y:S02]  /*3200*/  @!P5 SHF.L.U32 R5, R44, 0x1, RZ ;  /* 0x000000012c05d819 */ /* 0x000fe400000006ff */
[----:B------:R-:W-:Y:S02]  /*3210*/  P2R R17, PR, RZ, 0x10 ;  /* 0x00000010ff117803 */ /* 0x000fe40000000000 */
[----:B-1----:R-:W-:-:S04]  /*3220*/  @!P5 IADD3 R54, P6, PT, R5, R54, RZ ;  /* 0x000000360536d210 */ /* 0x002fc80007fde0ff */
[----:B------:R-:W-:Y:S02]  /*3230*/  @!P5 IADD3.X R55, PT, PT, R88, R55, RZ, P6, !PT ;  /* 0x000000375837d210 */ /* 0x000fe400037fe4ff */
[----:B0-----:R-:W-:Y:S02]  /*3240*/  @!P5 IADD3 R96, P6, PT, R5, R96, RZ ;  /* 0x000000600560d210 */ /* 0x001fe40007fde0ff */
[----:B------:R-:W-:Y:S02]  /*3250*/  IADD3 R5, PT, PT, R52, 0xf8, RZ ;  /* 0x000000f834057810 */ /* 0x000fe40007ffe0ff */
[----:B------:R-:W-:Y:S02]  /*3260*/  @!P5 IADD3.X R97, PT, PT, R88, R97, RZ, P6, !PT ;  /* 0x000000615861d210 */ /* 0x000fe400037fe4ff */
[----:B------:R-:W-:Y:S02]  /*3270*/  SHF.R.S32.HI R83, RZ, 0x1f, R5 ;  /* 0x0000001fff537819 */ /* 0x000fe40000011405 */
[----:B------:R-:W-:-:S02]  /*3280*/  ISETP.GE.U32.AND P6, PT, R5, UR16, PT ;  /* 0x0000001005007c0c */ /* 0x000fc4000bfc6070 */
[----:B------:R-:W-:Y:S02]  /*3290*/  LOP3.LUT P4, RZ, R14, 0x8, RZ, 0xc0, !PT ;  /* 0x000000080eff7812 */ /* 0x000fe4000788c0ff */
[----:B------:R-:W-:Y:S02]  /*32a0*/  ISETP.GE.AND.EX P6, PT, R83, UR17, PT, P6 ;  /* 0x0000001153007c0c */ /* 0x000fe4000bfc6360 */
[----:B------:R-:W-:-:S09]  /*32b0*/  CS2R R44, SRZ ;  /* 0x00000000002c7805 */ /* 0x000fd2000001ff00 */
[----:B------:R0:W3:Y:S01]  /*32c0*/  @!P4 LDG.E R44, desc[UR10][R62.64] ;  /* 0x0000000a3e2cc981 */ /* 0x0000e2000c1e1900 */
[----:B------:R-:W-:Y:S01]  /*32d0*/  LOP3.LUT P1, RZ, R14, 0x10, RZ, 0xc0, !PT ;  /* 0x000000100eff7812 */ /* 0x000fe2000782c0ff */
[----:B------:R-:W1:Y:S02]  /*32e0*/  @!P6 LDC.64 R94, c[0x0][0x3a0] ;  /* 0x0000e800ff5eeb82 */ /* 0x000e640000000a00 */
[----:B------:R4:W3:Y:S06]  /*32f0*/  @!P4 LDG.E R45, desc[UR10][R64.64] ;  /* 0x0000000a402dc981 */ /* 0x0008ec000c1e1900 */
[----:B0-----:R-:W0:Y:S04]  /*3300*/  @!P6 LDC.64 R62, c[0x0][0x3f8] ;  /* 0x0000fe00ff3eeb82 */ /* 0x001e280000000a00 */
[----:B------:R0:W3:Y:S04]  /*3310*/  @!P1 LDG.E R73, desc[UR10][R86.64] ;  /* 0x0000000a56499981 */ /* 0x0000e8000c1e1900 */
[----:B------:R-:W1:Y:S01]  /*3320*/  @!P6 LDC.64 R88, c[0x0][0x398] ;  /* 0x0000e600ff58eb82 */ /* 0x000e620000000a00 */
[----:B----4-:R-:W-:Y:S01]  /*3330*/  @!P6 MOV R64, R38 ;  /* 0x000000260040e202 */ /* 0x010fe20000000f00 */
[----:B------:R4:W3:Y:S01]  /*3340*/  @!P1 LDG.E R69, desc[UR10][R84.64] ;  /* 0x0000000a54459981 */ /* 0x0008e2000c1e1900 */
[----:B------:R-:W-:Y:S01]  /*3350*/  @!P6 MOV R65, R37 ;  /* 0x000000250041e202 */ /* 0x000fe20000000f00 */
[----:B0-----:R-:W-:-:S02]  /*3360*/  @!P6 IMAD R86, R83, R62, RZ ;  /* 0x0000003e5356e224 */ /* 0x001fc400078e02ff */
[----:B------:R-:W-:-:S04]  /*3370*/  @!P6 IMAD.WIDE.U32 R64, R5, R62, R64 ;  /* 0x0000003e0540e225 */ /* 0x000fc800078e0040 */
[----:B------:R-:W-:Y:S01]  /*3380*/  @!P6 IMAD R83, R5, R63, R86 ;  /* 0x0000003f0553e224 */ /* 0x000fe200078e0256 */
[----:B------:R-:W-:-:S04]  /*3390*/  P2R R57, PR, RZ, 0x4 ;  /* 0x00000004ff397803 */ /* 0x000fc80000000000 */
[----:B------:R-:W-:Y:S02]  /*33a0*/  @!P6 IADD3 R5, PT, PT, R65, R83, RZ ;  /* 0x000000534105e210 */ /* 0x000fe40007ffe0ff */
[----:B------:R-:W-:Y:S02]  /*33b0*/  @!P6 SHF.L.U32 R65, R64, 0x1, RZ ;  /* 0x000000014041e819 */ /* 0x000fe400000006ff */
[----:B------:R-:W-:Y:S02]  /*33c0*/  LOP3.LUT P2, RZ, R14, 0x1000000, RZ, 0xc0, !PT ;  /* 0x010000000eff7812 */ /* 0x000fe4000784c0ff */
[----:B----4-:R-:W-:Y:S02]  /*33d0*/  @!P6 SHF.L.U64.HI R84, R64, 0x1, R5 ;  /* 0x000000014054e819 */ /* 0x010fe40000010205 */
[----:B-1----:R-:W-:-:S04]  /*33e0*/  @!P6 IADD3 R94, P1, PT, R65, R94, RZ ;  /* 0x0000005e415ee210 */ /* 0x002fc80007f3e0ff */
[----:B------:R-:W-:Y:S02]  /*33f0*/  @!P6 IADD3.X R95, PT, PT, R84, R95, RZ, P1, !PT ;  /* 0x0000005f545fe210 */ /* 0x000fe40000ffe4ff */
[----:B------:R-:W-:Y:S02]  /*3400*/  @!P6 IADD3 R88, P1, PT, R65, R88, RZ ;  /* 0x000000584158e210 */ /* 0x000fe40007f3e0ff */
[----:B------:R-:W-:Y:S02]  /*3410*/  P2R R53, PR, RZ, 0x20 ;  /* 0x00000020ff357803 */ /* 0x000fe40000000000 */
[----:B------:R-:W-:Y:S02]  /*3420*/  LOP3.LUT P5, RZ, R14, 0x800000, RZ, 0xc0, !PT ;  /* 0x008000000eff7812 */ /* 0x000fe400078ac0ff */
[----:B------:R-:W-:Y:S02]  /*3430*/  @!P6 IADD3.X R89, PT, PT, R84, R89, RZ, P1, !PT ;  /* 0x000000595459e210 */ /* 0x000fe40000ffe4ff */
[----:B------:R-:W-:-:S02]  /*3440*/  PRMT R114, RZ, 0x5410, RZ ;  /* 0x00005410ff727816 */ /* 0x000fc400000000ff */
[----:B------:R-:W-:Y:S02]  /*3450*/  LOP3.LUT P1, RZ, R14, 0x200000, RZ, 0xc0, !PT ;  /* 0x002000000eff7812 */ /* 0x000fe4000782c0ff */
[----:B------:R-:W-:Y:S02]  /*3460*/  @!P2 PRMT R114, R114, 0x5410, R82 ;  /* 0x000054107272a816 */ /* 0x000fe40000000052 */
[----:B------:R-:W-:Y:S02]  /*3470*/  PRMT R93, R93, 0x5410, RZ ;  /* 0x000054105d5d7816 */ /* 0x000fe400000000ff */
[----:B------:R-:W-:Y:S01]  /*3480*/  PRMT R84, R84, 0x5410, RZ ;  /* 0x0000541054547816 */ /* 0x000fe200000000ff */
[----:B------:R0:W-:Y:S01]  /*3490*/  STL [R1+0x90], R76 ;  /* 0x0000904c01007387 */ /* 0x0001e20000100800 */
[----:B------:R-:W-:Y:S02]  /*34a0*/  @!P2 PRMT R114, R82, 0x7632, R114 ;  /* 0x000076325272a816 */ /* 0x000fe40000000072 */
[----:B------:R-:W-:-:S02]  /*34b0*/  @!P2 PRMT R93, R93, 0x5410, R76 ;  /* 0x000054105d5da816 */ /* 0x000fc4000000004c */
[----:B------:R-:W-:Y:S02]  /*34c0*/  @!P2 PRMT R84, R84, 0x7610, R76 ;  /* 0x000076105454a816 */ /* 0x000fe4000000004c */
[----:B------:R-:W-:Y:S02]  /*34d0*/  LOP3.LUT P2, RZ, R14, 0x100000, RZ, 0xc0, !PT ;  /* 0x001000000eff7812 */ /* 0x000fe4000784c0ff */
[----:B------:R-:W-:Y:S02]  /*34e0*/  PRMT R62, R62, 0x5410, RZ ;  /* 0x000054103e3e7816 */ /* 0x000fe400000000ff */
[----:B0-----:R-:W-:Y:S02]  /*34f0*/  PRMT R76, RZ, 0x5410, RZ ;  /* 0x00005410ff4c7816 */ /* 0x001fe400000000ff */
[----:B------:R-:W-:Y:S02]  /*3500*/  PRMT R83, RZ, 0x5410, RZ ;  /* 0x00005410ff537816 */ /* 0x000fe400000000ff */
[----:B------:R-:W-:-:S02]  /*3510*/  @!P5 PRMT R76, R76, 0x5410, R81 ;  /* 0x000054104c4cd816 */ /* 0x000fc40000000051 */
[----:B------:R-:W-:Y:S01]  /*3520*/  @!P1 PRMT R62, R62, 0x5410, R77 ;  /* 0x000054103e3e9816 */ /* 0x000fe2000000004d */
[----:B------:R0:W-:Y:S01]  /*3530*/  STL [R1+0x14], R81 ;  /* 0x0000145101007387 */ /* 0x0001e20000100800 */
[----:B------:R-:W-:Y:S02]  /*3540*/  @!P5 PRMT R76, R81, 0x7632, R76 ;  /* 0x00007632514cd816 */ /* 0x000fe4000000004c */
[----:B------:R-:W-:Y:S02]  /*3550*/  @!P5 PRMT R83, R83, 0x5410, R80 ;  /* 0x000054105353d816 */ /* 0x000fe40000000050 */
[----:B------:R-:W-:Y:S01]  /*3560*/  PRMT R62, RZ, 0x7610, R62 ;  /* 0x00007610ff3e7816 */ /* 0x000fe2000000003e */
[----:B------:R1:W-:Y:S01]  /*3570*/  STL [R1+0x20], R71 ;  /* 0x0000204701007387 */ /* 0x0003e20000100800 */
[----:B------:R-:W-:Y:S02]  /*3580*/  @!P5 PRMT R83, R80, 0x7632, R83 ;  /* 0x000076325053d816 */ /* 0x000fe40000000053 */
[----:B0-----:R-:W-:-:S02]  /*3590*/  PRMT R81, RZ, 0x7610, R81 ;  /* 0x00007610ff517816 */ /* 0x001fc40000000051 */
[----:B------:R-:W-:Y:S02]  /*35a0*/  LOP3.LUT P5, RZ, R14, 0x80000, RZ, 0xc0, !PT ;  /* 0x000800000eff7812 */ /* 0x000fe400078ac0ff */
[C---:B------:R-:W-:Y:S02]  /*35b0*/  @!P2 PRMT R62, R71.reuse, 0x7610, R62 ;  /* 0x00007610473ea816 */ /* 0x040fe4000000003e */
[C---:B------:R-:W-:Y:S02]  /*35c0*/  @!P2 PRMT R81, R71.reuse, 0x7632, R81 ;  /* 0x000076324751a816 */ /* 0x040fe40000000051 */
[----:B-1----:R-:W-:Y:S02]  /*35d0*/  PRMT R71, R71, 0x5410, RZ ;  /* 0x0000541047477816 */ /* 0x002fe400000000ff */
[----:B------:R-:W-:Y:S02]  /*35e0*/  PRMT R81, R81, 0x5410, RZ ;  /* 0x0000541051517816 */ /* 0x000fe400000000ff */
[--C-:B------:R-:W-:Y:S01]  /*35f0*/  @!P2 PRMT R71, R71, 0x7610, R72.reuse ;  /* 0x000076104747a816 */ /* 0x100fe20000000048 */
[----:B------:R0:W-:Y:S01]  /*3600*/  STL [R1+0xa0], R72 ;  /* 0x0000a04801007387 */ /* 0x0001e20000100800 */
[----:B------:R-:W-:-:S02]  /*3610*/  @!P2 PRMT R81, R81, 0x5410, R72 ;  /* 0x000054105151a816 */ /* 0x000fc40000000048 */
[----:B------:R-:W-:Y:S02]  /*3620*/  PRMT R71, RZ, 0x7610, R71 ;  /* 0x00007610ff477816 */ /* 0x000fe40000000047 */
[----:B------:R-:W-:Y:S01]  /*3630*/  LOP3.LUT P2, RZ, R14, 0x4, RZ, 0xc0, !PT ;  /* 0x000000040eff7812 */ /* 0x000fe2000784c0ff */
[----:B------:R1:W-:Y:S01]  /*3640*/  STL [R1+0x24], R68 ;  /* 0x0000244401007387 */ /* 0x0003e20000100800 */
[----:B0-----:R-:W-:Y:S02]  /*3650*/  PRMT R72, R72, 0x5410, RZ ;  /* 0x0000541048487816 */ /* 0x001fe400000000ff */
[----:B------:R-:W-:Y:S02]  /*3660*/  @!P5 PRMT R71, R68, 0x7610, R71 ;  /* 0x000076104447d816 */ /* 0x000fe40000000047 */
[----:B------:R-:W-:Y:S01]  /*3670*/  @!P5 PRMT R72, R72, 0x7610, R68 ;  /* 0x000076104848d816 */ /* 0x000fe20000000044 */
[----:B-1----:R-:W-:Y:S01]  /*3680*/  HFMA2 R68, -RZ, RZ, 0, 0 ;  /* 0x00000000ff447431 */ /* 0x002fe200000001ff */
[----:B------:R-:W-:-:S02]  /*3690*/  P2R R5, PR, RZ, 0x40 ;  /* 0x00000040ff057803 */ /* 0x000fc40000000000 */
[----:B------:R-:W-:-:S03]  /*36a0*/  LOP3.LUT P6, RZ, R14, 0x1, RZ, 0xc0, !PT ;  /* 0x000000010eff7812 */ /* 0x000fc600078cc0ff */
[----:B------:R0:W4:Y:S02]  /*36b0*/  @!P2 LDG.E R68, desc[UR10][R46.64] ;  /* 0x0000000a2e44a981 */ /* 0x000124000c1e1900 */
[----:B0-----:R-:W-:-:S08]  /*36c0*/  CS2R R46, SRZ ;  /* 0x00000000002e7805 */ /* 0x001fd0000001ff00 */
[----:B------:R0:W4:Y:S04]  /*36d0*/  @!P6 LDG.E R46, desc[UR10][R30.64] ;  /* 0x0000000a1e2ee981 */ /* 0x000128000c1e1900 */
[----:B------:R-:W4:Y:S01]  /*36e0*/  @!P6 LDG.E R47, desc[UR10][R58.64] ;  /* 0x0000000a3a2fe981 */ /* 0x000f22000c1e1900 */
[----:B------:R-:W-:Y:S02]  /*36f0*/  P2R R50, PR, RZ, 0x1 ;  /* 0x00000001ff327803 */ /* 0x000fe40000000000 */
[----:B------:R-:W-:Y:S01]  /*3700*/  LOP3.LUT P0, RZ, R14, 0x400000, RZ, 0xc0, !PT ;  /* 0x004000000eff7812 */ /* 0x000fe2000780c0ff */
[----:B------:R1:W-:Y:S01]  /*3710*/  STL [R1+0x10], R82 ;  /* 0x0000105201007387 */ /* 0x0003e20000100800 */
[----:B------:R-:W-:-:S03]  /*3720*/  PRMT R84, RZ, 0x7610, R84 ;  /* 0x00007610ff547816 */ /* 0x000fc60000000054 */
[----:B------:R2:W-:Y:S01]  /*3730*/  STL [R1+0x18], R70 ;  /* 0x0000184601007387 */ /* 0x0005e20000100800 */
[----:B-1----:R-:W-:-:S07]  /*3740*/  PRMT R82, R82, 0x5410, RZ ;  /* 0x0000541052527816 */ /* 0x002fce00000000ff */
[----:B------:R-:W-:Y:S02]  /*3750*/  @!P0 PRMT R84, R70, 0x7610, R84 ;  /* 0x0000761046548816 */ /* 0x000fe40000000054 */
[----:B------:R-:W-:Y:S02]  /*3760*/  @!P0 PRMT R82, R82, 0x7610, R70 ;  /* 0x0000761052528816 */ /* 0x000fe40000000046 */
[----:B--2---:R-:W-:-:S04]  /*3770*/  PRMT R70, R70, 0x5410, RZ ;  /* 0x0000541046467816 */ /* 0x004fc800000000ff */
[--C-:B------:R-:W-:Y:S02]  /*3780*/  @!P0 PRMT R70, R70, 0x5410, R79.reuse ;  /* 0x0000541046468816 */ /* 0x100fe4000000004f */
[----:B------:R-:W-:Y:S02]  /*3790*/  PRMT R63, R63, 0x5410, RZ ;  /* 0x000054103f3f7816 */ /* 0x000fe400000000ff */
[----:B------:R-:W-:Y:S01]  /*37a0*/  PRMT R70, RZ, 0x7610, R70 ;  /* 0x00007610ff467816 */ /* 0x000fe20000000046 */
[----:B------:R1:W-:Y:S01]  /*37b0*/  STL [R1+0x9c], R77 ;  /* 0x00009c4d01007387 */ /* 0x0003e20000100800 */
[----:B------:R-:W-:Y:S02]  /*37c0*/  @!P0 PRMT R63, R63, 0x7610, R79 ;  /* 0x000076103f3f8816 */ /* 0x000fe4000000004f */
[----:B------:R-:W-:Y:S02]  /*37d0*/  LOP3.LUT P0, RZ, R14, 0x40000, RZ, 0xc0, !PT ;  /* 0x000400000eff7812 */ /* 0x000fe4000780c0ff */
[----:B------:R-:W-:-:S02]  /*37e0*/  @!P1 PRMT R70, R77, 0x7632, R70 ;  /* 0x000076324d469816 */ /* 0x000fc40000000046 */
[----:B------:R-:W-:Y:S02]  /*37f0*/  PRMT R82, RZ, 0x7610, R82 ;  /* 0x00007610ff527816 */ /* 0x000fe40000000052 */
[----:B-1----:R-:W-:Y:S02]  /*3800*/  PRMT R77, R77, 0x5410, RZ ;  /* 0x000054104d4d7816 */ /* 0x002fe400000000ff */
[----:B------:R-:W-:Y:S02]  /*3810*/  PRMT R63, RZ, 0x7610, R63 ;  /* 0x00007610ff3f7816 */ /* 0x000fe4000000003f */
[----:B------:R-:W-:Y:S01]  /*3820*/  @!P5 PRMT R77, R77, 0x5410, R67 ;  /* 0x000054104d4dd816 */ /* 0x000fe20000000043 */
[----:B------:R1:W-:Y:S01]  /*3830*/  STL [R1+0x1c], R78 ;  /* 0x00001c4e01007387 */ /* 0x0003e20000100800 */
[C---:B------:R-:W-:Y:S02]  /*3840*/  @!P1 PRMT R82, R78.reuse, 0x7610, R82 ;  /* 0x000076104e529816 */ /* 0x040fe40000000052 */
[----:B------:R-:W-:-:S02]  /*3850*/  @!P1 PRMT R63, R78, 0x7632, R63 ;  /* 0x000076324e3f9816 */ /* 0x000fc4000000003f */
[----:B------:R-:W-:Y:S02]  /*3860*/  PRMT R72, RZ, 0x7610, R72 ;  /* 0x00007610ff487816 */ /* 0x000fe40000000048 */
[----:B------:R-:W-:Y:S02]  /*3870*/  PRMT R77, RZ, 0x7610, R77 ;  /* 0x00007610ff4d7816 */ /* 0x000fe4000000004d */
[----:B-1----:R-:W-:Y:S01]  /*3880*/  PRMT R78, R78, 0x5410, RZ ;  /* 0x000054104e4e7816 */ /* 0x002fe200000000ff */
[----:B------:R-:W-:Y:S01]  /*3890*/  STL [R1+0xa4], R67 ;  /* 0x0000a44301007387 */ /* 0x000fe20000100800 */
[----:B------:R-:W-:Y:S02]  /*38a0*/  @!P5 PRMT R72, R67, 0x7632, R72 ;  /* 0x000076324348d816 */ /* 0x000fe40000000048 */
[----:B------:R-:W-:Y:S01]  /*38b0*/  @!P0 PRMT R77, R66, 0x7610, R77 ;  /* 0x00007610424d8816 */ /* 0x000fe2000000004d */
[----:B------:R1:W-:Y:S01]  /*38c0*/  STL [R1+0x28], R66 ;  /* 0x0000284201007387 */ /* 0x0003e20000100800 */
[----:B------:R-:W-:-:S02]  /*38d0*/  @!P0 PRMT R78, R78, 0x7610, R66 ;  /* 0x000076104e4e8816 */ /* 0x000fc40000000042 */
[----:B------:R-:W-:Y:S02]  /*38e0*/  LOP3.LUT P5, RZ, R14, 0x2, RZ, 0xc0, !PT ;  /* 0x000000020eff7812 */ /* 0x000fe400078ac0ff */
[----:B-1----:R-:W-:-:S06]  /*38f0*/  CS2R R66, SRZ ;  /* 0x0000000000427805 */ /* 0x002fcc000001ff00 */
[----:B------:R1:W2:Y:S01]  /*3900*/  @!P2 LDG.E R67, desc[UR10][R34.64] ;  /* 0x0000000a2243a981 */ /* 0x0002a2000c1e1900 */
[----:B------:R-:W-:-:S04]  /*3910*/  CS2R R64, SRZ ;  /* 0x0000000000407805 */ /* 0x000fc8000001ff00 */
[----:B------:R1:W2:Y:S04]  /*3920*/  @!P5 LDG.E R66, desc[UR10][R8.64] ;  /* 0x0000000a0842d981 */ /* 0x0002a8000c1e1900 */
[----:B------:R1:W2:Y:S01]  /*3930*/  @!P5 LDG.E R65, desc[UR10][R32.64] ;  /* 0x0000000a2041d981 */ /* 0x0002a2000c1e1900 */
[C---:B------:R-:W-:Y:S02]  /*3940*/  LOP3.LUT P1, RZ, R14.reuse, 0x20000, RZ, 0xc0, !PT ;  /* 0x000200000eff7812 */ /* 0x040fe4000782c0ff */
[----:B------:R-:W-:Y:S02]  /*3950*/  P2R R51, PR, RZ, 0x10 ;  /* 0x00000010ff337803 */ /* 0x000fe40000000000 */
[----:B------:R-:W-:Y:S01]  /*3960*/  LOP3.LUT P4, RZ, R14, 0x10000, RZ, 0xc0, !PT ;  /* 0x000100000eff7812 */ /* 0x000fe2000788c0ff */
[----:B------:R0:W-:Y:S01]  /*3970*/  STL [R1+0x94], R80 ;  /* 0x0000945001007387 */ /* 0x0001e20000100800 */
[----:B------:R-:W-:-:S03]  /*3980*/  PRMT R78, RZ, 0x7610, R78 ;  /* 0x00007610ff4e7816 */ /* 0x000fc6000000004e */
[----:B------:R1:W-:Y:S01]  /*3990*/  STL [R1+0x98], R79 ;  /* 0x0000984f01007387 */ /* 0x0003e20000100800 */
[----:B------:R-:W-:Y:S02]  /*39a0*/  @!P0 PRMT R78, R61, 0x7632, R78 ;  /* 0x000076323d4e8816 */ /* 0x000fe4000000004e */
[----:B0-----:R-:W-:Y:S02]  /*39b0*/  PRMT R80, R80, 0x5410, RZ ;  /* 0x0000541050507816 */ /* 0x001fe400000000ff */
[----:B-1----:R-:W-:Y:S02]  /*39c0*/  PRMT R79, RZ, 0x7610, R79 ;  /* 0x00007610ff4f7816 */ /* 0x002fe4000000004f */
[----:B------:R-:W-:Y:S02]  /*39d0*/  @!P0 PRMT R80, R80, 0x5410, R61 ;  /* 0x0000541050508816 */ /* 0x000fe4000000003d */
[----:B------:R-:W-:Y:S02]  /*39e0*/  LOP3.LUT P0, RZ, R14, 0x8000, RZ, 0xc0, !PT ;  /* 0x000080000eff7812 */ /* 0x000fe4000780c0ff */
[----:B------:R-:W-:-:S02]  /*39f0*/  @!P1 PRMT R79, R60, 0x7632, R79 ;  /* 0x000076323c4f9816 */ /* 0x000fc4000000004f */
[----:B------:R-:W-:Y:S02]  /*3a00*/  PRMT R92, RZ, 0x5410, RZ ;  /* 0x00005410ff5c7816 */ /* 0x000fe400000000ff */
[----:B------:R-:W-:Y:S02]  /*3a10*/  PRMT R79, R79, 0x5410, RZ ;  /* 0x000054104f4f7816 */ /* 0x000fe400000000ff */
[----:B------:R-:W-:Y:S02]  /*3a20*/  PRMT R93, RZ, 0x7610, R93 ;  /* 0x00007610ff5d7816 */ /* 0x000fe4000000005d */
[----:B------:R-:W-:Y:S02]  /*3a30*/  PRMT R91, R91, 0x5410, RZ ;  /* 0x000054105b5b7816 */ /* 0x000fe400000000ff */
[----:B------:R-:W-:Y:S02]  /*3a40*/  PRMT R85, R85, 0x5410, RZ ;  /* 0x0000541055557816 */ /* 0x000fe400000000ff */
[----:B------:R-:W-:-:S02]  /*3a50*/  @!P4 PRMT R92, R92, 0x5410, R43 ;  /* 0x000054105c5cc816 */ /* 0x000fc4000000002b */
[----:B------:R-:W-:Y:S01]  /*3a60*/  PRMT R80, RZ, 0x7610, R80 ;  /* 0x00007610ff507816 */ /* 0x000fe20000000050 */
[----:B------:R0:W-:Y:S01]  /*3a70*/  STL [R1+0xac], R56 ;  /* 0x0000ac3801007387 */ /* 0x0001e20000100800 */
[----:B------:R-:W-:Y:S02]  /*3a80*/  @!P1 PRMT R79, R79, 0x5410, R56 ;  /* 0x000054104f4f9816 */ /* 0x000fe40000000038 */
[----:B------:R-:W-:Y:S02]  /*3a90*/  @!P1 PRMT R93, R56, 0x7632, R93 ;  /* 0x00007632385d9816 */ /* 0x000fe4000000005d */
[----:B------:R-:W-:Y:S02]  /*3aa0*/  @!P4 PRMT R91, R91, 0x7610, R43 ;  /* 0x000076105b5bc816 */ /* 0x000fe4000000002b */
[----:B------:R-:W-:Y:S02]  /*3ab0*/  @!P4 PRMT R92, R40, 0x7610, R92 ;  /* 0x00007610285cc816 */ /* 0x000fe4000000005c */
[----:B------:R-:W-:-:S02]  /*3ac0*/  @!P4 PRMT R85, R85, 0x7610, R40 ;  /* 0x000076105555c816 */ /* 0x000fc40000000028 */
[----:B------:R-:W-:Y:S02]  /*3ad0*/  PRMT R86, RZ, 0x5410, RZ ;  /* 0x00005410ff567816 */ /* 0x000fe400000000ff */
[----:B0-----:R-:W-:Y:S02]  /*3ae0*/  P2R R56, PR, RZ, 0x20 ;  /* 0x00000020ff387803 */ /* 0x001fe40000000000 */
[----:B------:R-:W-:Y:S02]  /*3af0*/  @!P1 PRMT R80, R60, 0x7610, R80 ;  /* 0x000076103c509816 */ /* 0x000fe40000000050 */
[C---:B------:R-:W-:Y:S02]  /*3b00*/  LOP3.LUT P4, RZ, R14.reuse, 0x2000, RZ, 0xc0, !PT ;  /* 0x000020000eff7812 */ /* 0x040fe4000788c0ff */
[C---:B------:R-:W-:Y:S02]  /*3b10*/  LOP3.LUT P5, RZ, R14.reuse, 0x1000, RZ, 0xc0, !PT ;  /* 0x000010000eff7812 */ /* 0x040fe400078ac0ff */
[----:B------:R-:W-:-:S02]  /*3b20*/  LOP3.LUT P1, RZ, R14, 0x4000, RZ, 0xc0, !PT ;  /* 0x000040000eff7812 */ /* 0x000fc4000782c0ff */
[----:B------:R-:W-:Y:S02]  /*3b30*/  PRMT R85, RZ, 0x7610, R85 ;  /* 0x00007610ff557816 */ /* 0x000fe40000000055 */
[----:B------:R-:W-:Y:S02]  /*3b40*/  PRMT R91, RZ, 0x7610, R91 ;  /* 0x00007610ff5b7816 */ /* 0x000fe4000000005b */
[----:B------:R-:W-:Y:S01]  /*3b50*/  @!P0 PRMT R86, R86, 0x7610, R41 ;  /* 0x0000761056568816 */ /* 0x000fe20000000029 */
[----:B------:R0:W-:Y:S01]  /*3b60*/  STL [R1+0x30], R43 ;  /* 0x0000302b01007387 */ /* 0x0001e20000100800 */
[----:B------:R-:W-:Y:S02]  /*3b70*/  @!P0 PRMT R85, R41, 0x7610, R85 ;  /* 0x0000761029558816 */ /* 0x000fe40000000055 */
[C---:B------:R-:W-:Y:S02]  /*3b80*/  @!P0 PRMT R91, R29.reuse, 0x7610, R91 ;  /* 0x000076101d5b8816 */ /* 0x040fe4000000005b */
[----:B------:R-:W-:-:S02]  /*3b90*/  @!P0 PRMT R86, R29, 0x7632, R86 ;  /* 0x000076321d568816 */ /* 0x000fc40000000056 */
[----:B------:R-:W-:Y:S02]  /*3ba0*/  ISETP.NE.AND P0, PT, R50, RZ, PT ;  /* 0x000000ff3200720c */ /* 0x000fe40003f05270 */
[----:B------:R-:W-:Y:S02]  /*3bb0*/  PRMT R31, RZ, 0x7610, R31 ;  /* 0x00007610ff1f7816 */ /* 0x000fe4000000001f */
[----:B0-----:R-:W-:Y:S02]  /*3bc0*/  PRMT R43, R43, 0x5410, RZ ;  /* 0x000054102b2b7816 */ /* 0x001fe400000000ff */
[----:B------:R-:W-:Y:S02]  /*3bd0*/  PRMT R34, R34, 0x5410, RZ ;  /* 0x0000541022227816 */ /* 0x000fe400000000ff */
[----:B------:R-:W-:Y:S02]  /*3be0*/  PRMT R9, R9, 0x5410, RZ ;  /* 0x0000541009097816 */ /* 0x000fe400000000ff */
[----:B------:R-:W-:-:S02]  /*3bf0*/  @!P4 PRMT R43, R43, 0x7610, R20 ;  /* 0x000076102b2bc816 */ /* 0x000fc40000000014 */
[----:B------:R-:W-:Y:S02]  /*3c00*/  @!P5 PRMT R31, R18, 0x7632, R31 ;  /* 0x00007632121fd816 */ /* 0x000fe4000000001f */
[--C-:B------:R-:W-:Y:S01]  /*3c10*/  @!P1 PRMT R34, R34, 0x5410, R23.reuse ;  /* 0x0000541022229816 */ /* 0x100fe20000000017 */
[----:B------:R0:W-:Y:S01]  /*3c20*/  STL [R1+0xb4], R29 ;  /* 0x0000b41d01007387 */ /* 0x0001e20000100800 */
[----:B------:R-:W-:Y:S02]  /*3c30*/  @!P1 PRMT R9, R9, 0x7610, R23 ;  /* 0x0000761009099816 */ /* 0x000fe40000000017 */
[----:B------:R-:W-:Y:S01]  /*3c40*/  PRMT R31, R31, 0x5410, RZ ;  /* 0x000054101f1f7816 */ /* 0x000fe200000000ff */
[----:B------:R1:W-:Y:S01]  /*3c50*/  STL [R1+0x38], R23 ;  /* 0x0000381701007387 */ /* 0x0003e20000100800 */
[----:B------:R-:W-:Y:S02]  /*3c60*/  PRMT R43, RZ, 0x7610, R43 ;  /* 0x00007610ff2b7816 */ /* 0x000fe4000000002b */
[----:B------:R-:W-:-:S02]  /*3c70*/  PRMT R33, R33, 0x5410, RZ ;  /* 0x0000541021217816 */ /* 0x000fc400000000ff */
[----:B------:R-:W-:Y:S02]  /*3c80*/  PRMT R8, R8, 0x5410, RZ ;  /* 0x0000541008087816 */ /* 0x000fe400000000ff */
[----:B0-----:R-:W-:Y:S02]  /*3c90*/  PRMT R29, R29, 0x5410, RZ ;  /* 0x000054101d1d7816 */ /* 0x001fe400000000ff */
[----:B------:R-:W-:Y:S02]  /*3ca0*/  PRMT R34, RZ, 0x7610, R34 ;  /* 0x00007610ff227816 */ /* 0x000fe40000000022 */
[----:B-1----:R-:W-:Y:S02]  /*3cb0*/  PRMT R23, R23, 0x5410, RZ ;  /* 0x0000541017177816 */ /* 0x002fe400000000ff */
[--C-:B------:R-:W-:Y:S02]  /*3cc0*/  @!P0 PRMT R29, R29, 0x5410, R22.reuse ;  /* 0x000054101d1d8816 */ /* 0x100fe40000000016 */
[----:B------:R-:W-:-:S02]  /*3cd0*/  @!P0 PRMT R23, R23, 0x7610, R22 ;  /* 0x0000761017178816 */ /* 0x000fc40000000016 */
[----:B------:R-:W-:Y:S02]  /*3ce0*/  @!P0 PRMT R31, R31, 0x5410, R13 ;  /* 0x000054101f1f8816 */ /* 0x000fe4000000000d */
[----:B------:R-:W-:Y:S02]  /*3cf0*/  @!P0 PRMT R43, R13, 0x7632, R43 ;  /* 0x000076320d2b8816 */ /* 0x000fe4000000002b */
[--C-:B------:R-:W-:Y:S02]  /*3d00*/  @!P4 PRMT R33, R33, 0x5410, R25.reuse ;  /* 0x000054102121c816 */ /* 0x100fe40000000019 */
[----:B------:R-:W-:Y:S02]  /*3d10*/  @!P4 PRMT R8, R8, 0x7610, R25 ;  /* 0x000076100808c816 */ /* 0x000fe40000000019 */
[----:B------:R-:W-:Y:S02]  /*3d20*/  @!P4 PRMT R34, R20, 0x7610, R34 ;  /* 0x000076101422c816 */ /* 0x000fe40000000022 */
[----:B------:R-:W-:-:S02]  /*3d30*/  PRMT R32, RZ, 0x5410, RZ ;  /* 0x00005410ff207816 */ /* 0x000fc400000000ff */
[----:B------:R-:W-:Y:S02]  /*3d40*/  ISETP.NE.AND P0, PT, R28, RZ, PT ;  /* 0x000000ff1c00720c */ /* 0x000fe40003f05270 */
[----:B------:R-:W-:Y:S02]  /*3d50*/  LOP3.LUT P4, RZ, R14, 0x400, RZ, 0xc0, !PT ;  /* 0x000004000eff7812 */ /* 0x000fe4000788c0ff */
[----:B------:R-:W-:Y:S02]  /*3d60*/  PRMT R33, RZ, 0x7610, R33 ;  /* 0x00007610ff217816 */ /* 0x000fe40000000021 */
[----:B------:R-:W-:Y:S02]  /*3d70*/  @!P5 PRMT R32, R18, 0x7610, R32 ;  /* 0x000076101220d816 */ /* 0x000fe40000000020 */
[----:B------:R-:W-:Y:S01]  /*3d80*/  CS2R R58, SRZ ;  /* 0x00000000003a7805 */ /* 0x000fe2000001ff00 */
[----:B------:R0:W-:Y:S01]  /*3d90*/  STL [R1+0xb0], R40 ;  /* 0x0000b02801007387 */ /* 0x0001e20000100800 */
[----:B------:R-:W-:-:S02]  /*3da0*/  @!P5 PRMT R33, R16, 0x7610, R33 ;  /* 0x000076101021d816 */ /* 0x000fc40000000021 */
[----:B------:R-:W-:Y:S02]  /*3db0*/  @!P5 PRMT R32, R32, 0x7610, R16 ;  /* 0x000076102020d816 */ /* 0x000fe40000000010 */
[----:B------:R-:W-:Y:S01]  /*3dc0*/  PRMT R35, RZ, 0x7610, R35 ;  /* 0x00007610ff237816 */ /* 0x000fe20000000023 */
[----:B------:R1:W-:Y:S01]  /*3dd0*/  STL [R1+0xb8], R21 ;  /* 0x0000b81501007387 */ /* 0x0003e20000100800 */
[----:B------:R-:W-:Y:S02]  /*3de0*/  LOP3.LUT P5, RZ, R14, 0x200, RZ, 0xc0, !PT ;  /* 0x000002000eff7812 */ /* 0x000fe400078ac0ff */
[----:B------:R-:W-:Y:S01]  /*3df0*/  PRMT R30, RZ, 0x5410, RZ ;  /* 0x00005410ff1e7816 */ /* 0x000fe200000000ff */
[----:B------:R3:W2:Y:S01]  /*3e00*/  @!P0 LDG.E R59, desc[UR10][R26.64] ;  /* 0x0000000a1a3b8981 */ /* 0x0006a2000c1e1900 */
[----:B0-----:R-:W-:Y:S02]  /*3e10*/  PRMT R40, RZ, 0x7610, R40 ;  /* 0x00007610ff287816 */ /* 0x001fe40000000028 */
[----:B------:R-:W-:-:S02]  /*3e20*/  ISETP.NE.AND P2, PT, R57, RZ, PT ;  /* 0x000000ff3900720c */ /* 0x000fc40003f45270 */
[C---:B------:R-:W-:Y:S02]  /*3e30*/  @!P1 PRMT R40, R21.reuse, 0x7610, R40 ;  /* 0x0000761015289816 */ /* 0x040fe40000000028 */
[C---:B------:R-:W-:Y:S02]  /*3e40*/  @!P1 PRMT R35, R21.reuse, 0x7632, R35 ;  /* 0x0000763215239816 */ /* 0x040fe40000000023 */
[----:B-1----:R-:W-:Y:S02]  /*3e50*/  PRMT R21, R21, 0x5410, RZ ;  /* 0x0000541015157816 */ /* 0x002fe400000000ff */
[----:B---3--:R-:W-:Y:S02]  /*3e60*/  PRMT R27, RZ, 0x7610, R27 ;  /* 0x00007610ff1b7816 */ /* 0x008fe4000000001b */
[----:B------:R-:W-:Y:S01]  /*3e70*/  @!P4 PRMT R30, R30, 0x5410, R10 ;  /* 0x000054101e1ec816 */ /* 0x000fe2000000000a */
[----:B------:R0:W-:Y:S01]  /*3e80*/  STL [R1+0x3c], R25 ;  /* 0x00003c1901007387 */ /* 0x0001e20000100800 */
[----:B------:R-:W-:-:S02]  /*3e90*/  ISETP.NE.AND P1, PT, R42, RZ, PT ;  /* 0x000000ff2a00720c */ /* 0x000fc40003f25270 */
[----:B------:R-:W-:Y:S02]  /*3ea0*/  @!P4 PRMT R27, R11, 0x7610, R27 ;  /* 0x000076100b1bc816 */ /* 0x000fe4000000001b */
[----:B------:R-:W-:Y:S02]  /*3eb0*/  @!P4 PRMT R21, R21, 0x7610, R11 ;  /* 0x000076101515c816 */ /* 0x000fe4000000000b */
[----:B------:R-:W-:Y:S02]  /*3ec0*/  @!P4 PRMT R30, R10, 0x7632, R30 ;  /* 0x000076320a1ec816 */ /* 0x000fe4000000001e */
[----:B------:R-:W-:Y:S02]  /*3ed0*/  PRMT R28, R28, 0x5410, RZ ;  /* 0x000054101c1c7816 */ /* 0x000fe400000000ff */
[----:B0-----:R-:W-:Y:S02]  /*3ee0*/  PRMT R25, RZ, 0x7610, R25 ;  /* 0x00007610ff197816 */ /* 0x001fe40000000019 */
[----:B------:R-:W-:Y:S01]  /*3ef0*/  PRMT R29, RZ, 0x7610, R29 ;  /* 0x00007610ff1d7816 */ /* 0x000fe2000000001d */
[----:B------:R0:W-:Y:S01]  /*3f00*/  STL [R1+0xbc], R20 ;  /* 0x0000bc1401007387 */ /* 0x0001e20000100800 */
[----:B------:R-:W-:-:S02]  /*3f10*/  PRMT R42, R42, 0x5410, RZ ;  /* 0x000054102a2a7816 */ /* 0x000fc400000000ff */
[----:B------:R-:W-:Y:S01]  /*3f20*/  LOP3.LUT P4, RZ, R14, 0x80, RZ, 0xc0, !PT ;  /* 0x000000800eff7812 */ /* 0x000fe2000788c0ff */
[----:B------:R1:W-:Y:S01]  /*3f30*/  STL [R1+0x40], R18 ;  /* 0x0000401201007387 */ /* 0x0003e20000100800 */
[----:B------:R-:W-:Y:S02]  /*3f40*/  PRMT R26, R26, 0x5410, RZ ;  /* 0x000054101a1a7816 */ /* 0x000fe400000000ff */
[----:B------:R-:W-:Y:S01]  /*3f50*/  @!P5 PRMT R25, R15, 0x7610, R25 ;  /* 0x000076100f19d816 */ /* 0x000fe20000000019 */
[----:B------:R3:W-:Y:S01]  /*3f60*/  STL [R1+0xc0], R16 ;  /* 0x0000c01001007387 */ /* 0x0007e20000100800 */
[----:B------:R-:W-:Y:S02]  /*3f70*/  @!P5 PRMT R28, R28, 0x7610, R15 ;  /* 0x000076101c1cd816 */ /* 0x000fe4000000000f */
[----:B------:R-:W-:Y:S01]  /*3f80*/  @!P5 PRMT R29, R12, 0x7610, R29 ;  /* 0x000076100c1dd816 */ /* 0x000fe2000000001d */
[----:B------:R-:W-:Y:S01]  /*3f90*/  STL [R1+0xc4], R13 ;  /* 0x0000c40d01007387 */ /* 0x000fe20000100800 */
[----:B------:R-:W-:-:S02]  /*3fa0*/  @!P5 PRMT R42, R42, 0x7610, R12 ;  /* 0x000076102a2ad816 */ /* 0x000fc4000000000c */
[----:B------:R-:W-:Y:S01]  /*3fb0*/  LOP3.LUT P5, RZ, R14, 0x40, RZ, 0xc0, !PT ;  /* 0x000000400eff7812 */ /* 0x000fe200078ac0ff */
[----:B------:R-:W-:Y:S01]  /*3fc0*/  STL [R1+0xcc], R12 ;  /* 0x0000cc0c01007387 */ /* 0x000fe20000100800 */
[----:B------:R-:W-:Y:S02]  /*3fd0*/  @!P2 PRMT R26, R26, 0x7610, R7 ;  /* 0x000076101a1aa816 */ /* 0x000fe40000000007 */
[----:B0-----:R-:W-:Y:S01]  /*3fe0*/  PRMT R20, RZ, 0x7610, R20 ;  /* 0x00007610ff147816 */ /* 0x001fe20000000014 */
[----:B------:R-:W-:Y:S01]  /*3ff0*/  STL [R1+0x44], R22 ;  /* 0x0000441601007387 */ /* 0x000fe20000100800 */
[----:B------:R-:W-:Y:S02]  /*4000*/  PRMT R28, RZ, 0x7610, R28 ;  /* 0x00007610ff1c7816 */ /* 0x000fe4000000001c */
[----:B------:R-:W-:Y:S01]  /*4010*/  PRMT R27, R27, 0x5410, RZ ;  /* 0x000054101b1b7816 */ /* 0x000fe200000000ff */
[----:B------:R-:W-:Y:S01]  /*4020*/  STL [R1+0x34], R41 ;  /* 0x0000342901007387 */ /* 0x000fe20000100800 */
[----:B-1----:R-:W-:-:S02]  /*4030*/  PRMT R18, RZ, 0x7610, R18 ;  /* 0x00007610ff127816 */ /* 0x002fc40000000012 */
[----:B------:R-:W-:Y:S01]  /*4040*/  PRMT R26, RZ, 0x7610, R26 ;  /* 0x00007610ff1a7816 */ /* 0x000fe2000000001a */
[----:B------:R-:W-:Y:S01]  /*4050*/  STL [R1+0x50], R0 ;  /* 0x0000500001007387 */ /* 0x000fe20000100800 */
[----:B------:R-:W-:Y:S02]  /*4060*/  PRMT R25, R25, 0x5410, RZ ;  /* 0x0000541019197816 */ /* 0x000fe400000000ff */
[----:B------:R-:W-:Y:S01]  /*4070*/  PRMT R42, RZ, 0x7610, R42 ;  /* 0x00007610ff2a7816 */ /* 0x000fe2000000002a */
[----:B------:R-:W-:Y:S01]  /*4080*/  STL [R1+0x48], R11 ;  /* 0x0000480b01007387 */ /* 0x000fe20000100800 */
[C---:B------:R-:W-:Y:S02]  /*4090*/  @!P2 PRMT R20, R0.reuse, 0x7610, R20 ;  /* 0x000076100014a816 */ /* 0x040fe40000000014 */
[----:B------:R-:W-:Y:S01]  /*40a0*/  @!P2 PRMT R28, R0, 0x7632, R28 ;  /* 0x00007632001ca816 */ /* 0x000fe2000000001c */
[----:B------:R-:W-:Y:S01]  /*40b0*/  STL [R1+0xc8], R10 ;  /* 0x0000c80a01007387 */ /* 0x000fe20000100800 */
[----:B------:R-:W-:-:S02]  /*40c0*/  @!P2 PRMT R27, R27, 0x5410, R7 ;  /* 0x000054101b1ba816 */ /* 0x000fc40000000007 */
[----:B------:R-:W-:Y:S01]  /*40d0*/  ISETP.NE.AND P2, PT, R24, RZ, PT ;  /* 0x000000ff1800720c */ /* 0x000fe20003f45270 */
[----:B------:R-:W-:Y:S01]  /*40e0*/  STL [R1+0xd0], R7 ;  /* 0x0000d00701007387 */ /* 0x000fe20000100800 */
[C---:B------:R-:W-:Y:S02]  /*40f0*/  @!P4 PRMT R18, R6.reuse, 0x7610, R18 ;  /* 0x000076100612c816 */ /* 0x040fe40000000012 */
[----:B------:R-:W-:Y:S01]  /*4100*/  @!P4 PRMT R26, R6, 0x7632, R26 ;  /* 0x00007632061ac816 */ /* 0x000fe2000000001a */
[----:B------:R0:W-:Y:S01]  /*4110*/  STL [R1+0x54], R6 ;  /* 0x0000540601007387 */ /* 0x0001e20000100800 */
[----:B------:R-:W-:Y:S02]  /*4120*/  @!P4 PRMT R25, R25, 0x5410, R4 ;  /* 0x000054101919c816 */ /* 0x000fe40000000004 */
[----:B------:R-:W-:Y:S01]  /*4130*/  @!P4 PRMT R42, R4, 0x7632, R42 ;  /* 0x00007632042ac816 */ /* 0x000fe2000000002a */
[----:B------:R-:W-:Y:S01]  /*4140*/  STL [R1+0xa8], R61 ;  /* 0x0000a83d01007387 */ /* 0x000fe20000100800 */
[----:B------:R-:W-:-:S02]  /*4150*/  PRMT R24, RZ, 0x5410, RZ ;  /* 0x00005410ff187816 */ /* 0x000fc400000000ff */
[----:B------:R-:W-:Y:S01]  /*4160*/  LOP3.LUT P4, RZ, R14, 0x10, RZ, 0xc0, !PT ;  /* 0x000000100eff7812 */ /* 0x000fe2000788c0ff */
[----:B------:R1:W-:Y:S01]  /*4170*/  STL [R1+0x2c], R60 ;  /* 0x00002c3c01007387 */ /* 0x0003e20000100800 */
[----:B---3--:R-:W-:Y:S01]  /*4180*/  PRMT R16, R16, 0x5410, RZ ;  /* 0x0000541010107816 */ /* 0x008fe200000000ff */
[----:B0-----:R-:W0:Y:S01]  /*4190*/  LDC.64 R6, c[0x0][0x3a8] ;  /* 0x0000ea00ff067b82 */ /* 0x001e220000000a00 */
[----:B------:R-:W-:Y:S01]  /*41a0*/  PRMT R23, RZ, 0x7610, R23 ;  /* 0x00007610ff177816 */ /* 0x000fe20000000017 */
[----:B------:R3:W-:Y:S01]  /*41b0*/  STL [R1+0x4c], R15 ;  /* 0x00004c0f01007387 */ /* 0x0007e20000100800 */
[--C-:B------:R-:W-:Y:S02]  /*41c0*/  @!P5 PRMT R24, R24, 0x7610, R2.reuse ;  /* 0x000076101818d816 */ /* 0x100fe40000000002 */
[----:B------:R-:W-:Y:S01]  /*41d0*/  @!P5 PRMT R16, R16, 0x5410, R2 ;  /* 0x000054101010d816 */ /* 0x000fe20000000002 */
[----:B------:R3:W-:Y:S01]  /*41e0*/  STL [R1+0x58], R2 ;  /* 0x0000580201007387 */ /* 0x0007e20000100800 */
[----:B------:R-:W-:-:S02]  /*41f0*/  @!P5 PRMT R24, R3, 0x7610, R24 ;  /* 0x000076100318d816 */ /* 0x000fc40000000018 */
[----:B------:R-:W-:Y:S01]  /*4200*/  @!P5 PRMT R23, R3, 0x7632, R23 ;  /* 0x000076320317d816 */ /* 0x000fe20000000017 */
[----:B------:R-:W-:Y:S01]  /*4210*/  UIMAD.WIDE UR6, UR8, 0x8, UR6 ;  /* 0x00000008080678a5 */ /* 0x000fe2000f8e0206 */
[C---:B------:R-:W-:Y:S01]  /*4220*/  LOP3.LUT P5, RZ, R14.reuse, 0x4, RZ, 0xc0, !PT ;  /* 0x000000040eff7812 */ /* 0x040fe200078ac0ff */
[----:B------:R3:W3:Y:S01]  /*4230*/  @!P1 LDG.E R64, desc[UR10][R48.64] ;  /* 0x0000000a30409981 */ /* 0x0006e2000c1e1900 */
[----:B------:R-:W-:Y:S02]  /*4240*/  PRMT R14, R14, 0x5410, RZ ;  /* 0x000054100e0e7816 */ /* 0x000fe400000000ff */
[----:B------:R-:W-:Y:S02]  /*4250*/  PRMT R13, RZ, 0x7610, R13 ;  /* 0x00007610ff0d7816 */ /* 0x000fe4000000000d */
[----:B------:R-:W-:Y:S02]  /*4260*/  @!P3 PRMT R14, R14, 0x5410, R75 ;  /* 0x000054100e0eb816 */ /* 0x000fe4000000004b */
[----:B------:R-:W-:-:S02]  /*4270*/  @!P4 PRMT R13, R73, 0x7610, R13 ;  /* 0x00007610490dc816 */ /* 0x000fc4000000000d */
[----:B------:R-:W-:Y:S02]  /*4280*/  PRMT R9, RZ, 0x7610, R9 ;  /* 0x00007610ff097816 */ /* 0x000fe40000000009 */
[----:B------:R-:W-:Y:S02]  /*4290*/  PRMT R14, RZ, 0x7610, R14 ;  /* 0x00007610ff0e7816 */ /* 0x000fe4000000000e */
[----:B------:R-:W-:Y:S02]  /*42a0*/  PRMT R13, R13, 0x5410, RZ ;  /* 0x000054100d0d7816 */ /* 0x000fe400000000ff */
[----:B------:R-:W-:Y:S02]  /*42b0*/  PRMT R12, R12, 0x5410, RZ ;  /* 0x000054100c0c7816 */ /* 0x000fe400000000ff */
[C---:B----4-:R-:W-:Y:S02]  /*42c0*/  @!P6 PRMT R9, R46.reuse, 0x7610, R9 ;  /* 0x000076102e09e816 */ /* 0x050fe40000000009 */
[----:B------:R-:W-:-:S02]  /*42d0*/  @!P6 PRMT R14, R46, 0x7632, R14 ;  /* 0x000076322e0ee816 */ /* 0x000fc4000000000e */
[--C-:B------:R-:W-:Y:S02]  /*42e0*/  @!P6 PRMT R13, R13, 0x5410, R47.reuse ;  /* 0x000054100d0de816 */ /* 0x100fe4000000002f */
[----:B------:R-:W-:Y:S02]  /*42f0*/  @!P6 PRMT R12, R12, 0x7610, R47 ;  /* 0x000076100c0ce816 */ /* 0x000fe4000000002f */
[----:B------:R-:W-:Y:S02]  /*4300*/  ISETP.NE.AND P6, PT, R5, RZ, PT ;  /* 0x000000ff0500720c */ /* 0x000fe40003fc5270 */
[----:B------:R-:W4:Y:S01]  /*4310*/  S2R R5, SR_TID.X ;  /* 0x0000000000057919 */ /* 0x000f220000002100 */
[----:B------:R-:W-:Y:S02]  /*4320*/  PRMT R22, RZ, 0x5410, RZ ;  /* 0x00005410ff167816 */ /* 0x000fe400000000ff */
[----:B------:R-:W-:Y:S02]  /*4330*/  PRMT R41, R41, 0x5410, RZ ;  /* 0x0000541029297816 */ /* 0x000fe400000000ff */
[----:B------:R-:W-:-:S02]  /*4340*/  @!P3 PRMT R22, R22, 0x7610, R75 ;  /* 0x000076101616b816 */ /* 0x000fc4000000004b */
[----:B------:R-:W-:Y:S02]  /*4350*/  @!P3 PRMT R41, R41, 0x7610, R74 ;  /* 0x000076102929b816 */ /* 0x000fe4000000004a */
[----:B------:R-:W-:Y:S02]  /*4360*/  @!P3 PRMT R22, R74, 0x7610, R22 ;  /* 0x000076104a16b816 */ /* 0x000fe40000000016 */
[C---:B------:R-:W-:Y:S02]  /*4370*/  ISETP.NE.AND P3, PT, R19.reuse, RZ, PT ;  /* 0x000000ff1300720c */ /* 0x040fe40003f65270 */
[----:B------:R-:W-:Y:S02]  /*4380*/  PRMT R21, RZ, 0x7610, R21 ;  /* 0x00007610ff157816 */ /* 0x000fe40000000015 */
[----:B------:R-:W-:Y:S02]  /*4390*/  PRMT R20, R20, 0x5410, RZ ;  /* 0x0000541014147816 */ /* 0x000fe400000000ff */
[----:B------:R-:W-:-:S02]  /*43a0*/  PRMT R19, R19, 0x5410, RZ ;  /* 0x0000541013137816 */ /* 0x000fc400000000ff */
[----:B------:R-:W-:Y:S02]  /*43b0*/  @!P4 PRMT R21, R73, 0x7632, R21 ;  /* 0x000076324915c816 */ /* 0x000fe40000000015 */
[--C-:B------:R-:W-:Y:S02]  /*43c0*/  @!P4 PRMT R20, R20, 0x5410, R69.reuse ;  /* 0x000054101414c816 */ /* 0x100fe40000000045 */
[----:B------:R-:W-:Y:S02]  /*43d0*/  @!P4 PRMT R19, R19, 0x7610, R69 ;  /* 0x000076101313c816 */ /* 0x000fe40000000045 */
[----:B------:R-:W-:Y:S02]  /*43e0*/  ISETP.NE.AND P4, PT, R51, RZ, PT ;  /* 0x000000ff3300720c */ /* 0x000fe40003f85270 */
[----:B----4-:R-:W-:Y:S02]  /*43f0*/  LOP3.LUT R0, R5, 0xffff, RZ, 0xc0, !PT ;  /* 0x0000ffff05007812 */ /* 0x010fe400078ec0ff */
[----:B------:R-:W-:-:S03]  /*4400*/  PRMT R11, RZ, 0x7610, R11 ;  /* 0x00007610ff0b7816 */ /* 0x000fc6000000000b */
[----:B------:R-:W-:Y:S01]  /*4410*/  IMAD R0, R0, 0x53a, RZ ;  /* 0x0000053a00007824 */ /* 0x000fe200078e02ff */
[----:B------:R-:W-:Y:S02]  /*4420*/  PRMT R19, RZ, 0x7610, R19 ;  /* 0x00007610ff137816 */ /* 0x000fe40000000013 */
[----:B------:R-:W-:Y:S02]  /*4430*/  PRMT R18, R18, 0x5410, RZ ;  /* 0x0000541012127816 */ /* 0x000fe400000000ff */
[----:B------:R-:W-:Y:S02]  /*4440*/  PRMT R41, RZ, 0x7610, R41 ;  /* 0x00007610ff297816 */ /* 0x000fe40000000029 */
[----:B------:R-:W-:Y:S02]  /*4450*/  SHF.R.U32.HI R0, RZ, 0x10, R0 ;  /* 0x00000010ff007819 */ /* 0x000fe40000011600 */
[C---:B------:R-:W-:Y:S02]  /*4460*/  @!P4 PRMT R11, R45.reuse, 0x7610, R11 ;  /* 0x000076102d0bc816 */ /* 0x040fe4000000000b */
[----:B------:R-:W-:-:S02]  /*4470*/  @!P4 PRMT R19, R45, 0x7632, R19 ;  /* 0x000076322d13c816 */ /* 0x000fc40000000013 */
[----:B------:R-:W-:Y:S02]  /*4480*/  @!P4 PRMT R18, R18, 0x5410, R44 ;  /* 0x000054101212c816 */ /* 0x000fe4000000002c */
[----:B------:R-:W-:Y:S02]  /*4490*/  @!P4 PRMT R41, R44, 0x7632, R41 ;  /* 0x000076322c29c816 */ /* 0x000fe40000000029 */
[----:B------:R-:W-:Y:S02]  /*44a0*/  ISETP.NE.AND P4, PT, R17, RZ, PT ;  /* 0x000000ff1100720c */ /* 0x000fe40003f85270 */
[----:B------:R-:W-:Y:S02]  /*44b0*/  PRMT R17, RZ, 0x5410, RZ ;  /* 0x00005410ff117816 */ /* 0x000fe400000000ff */
[----:B------:R-:W-:Y:S02]  /*44c0*/  PRMT R0, R0, 0x9910, RZ ;  /* 0x0000991000007816 */ /* 0x000fe400000000ff */
[----:B------:R-:W-:-:S02]  /*44d0*/  PRMT R10, R10, 0x5410, RZ ;  /* 0x000054100a0a7816 */ /* 0x000fc400000000ff */
[----:B------:R-:W-:Y:S01]  /*44e0*/  PRMT R16, RZ, 0x7610, R16 ;  /* 0x00007610ff107816 */ /* 0x000fe20000000010 */
[----:B------:R-:W-:Y:S01]  /*44f0*/  IMAD R0, R0, 0x31, RZ ;  /* 0x0000003100007824 */ /* 0x000fe200078e02ff */
[--C-:B------:R-:W-:Y:S02]  /*4500*/  @!P5 PRMT R17, R17, 0x7610, R68.reuse ;  /* 0x000076101111d816 */ /* 0x100fe40000000044 */
[----:B------:R-:W-:Y:S02]  /*4510*/  @!P5 PRMT R10, R10, 0x5410, R68 ;  /* 0x000054100a0ad816 */ /* 0x000fe40000000044 */
[----:B-1----:R-:W-:Y:S02]  /*4520*/  CS2R R60, SRZ ;  /* 0x00000000003c7805 */ /* 0x002fe4000001ff00 */
[----:B--2---:R-:W-:Y:S02]  /*4530*/  @!P5 PRMT R17, R67, 0x7610, R17 ;  /* 0x000076104311d816 */ /* 0x004fe40000000011 */
[----:B---3--:R-:W-:-:S02]  /*4540*/  PRMT R15, RZ, 0x5410, RZ ;  /* 0x00005410ff0f7816 */ /* 0x008fc400000000ff */
[----:B------:R-:W-:Y:S01]  /*4550*/  PRMT R40, R40, 0x5410, RZ ;  /* 0x0000541028287816 */ /* 0x000fe200000000ff */
[----:B------:R-:W2:Y:S01]  /*4560*/  @!P0 LDG.E R60, desc[UR10][R112.64] ;  /* 0x0000000a703c8981 */ /* 0x000ea2000c1e1900 */
[----:B------:R-:W-:Y:S02]  /*4570*/  @!P5 PRMT R16, R67, 0x7632, R16 ;  /* 0x000076324310d816 */ /* 0x000fe40000000010 */
[----:B------:R-:W-:Y:S02]  /*4580*/  ISETP.NE.AND P5, PT, R56, RZ, PT ;  /* 0x000000ff3800720c */ /* 0x000fe40003fa5270 */
[----:B------:R-:W-:Y:S02]  /*4590*/  MOV R2, UR13 ;  /* 0x0000000d00027c02 */ /* 0x000fe40008000f00 */
[----:B------:R-:W-:Y:S02]  /*45a0*/  CS2R R48, SRZ ;  /* 0x0000000000307805 */ /* 0x000fe4000001ff00 */
[----:B------:R-:W-:-:S02]  /*45b0*/  IADD3 R0, PT, PT, RZ, -R0, RZ ;  /* 0x80000000ff007210 */ /* 0x000fc40007ffe0ff */
[----:B------:R-:W-:Y:S01]  /*45c0*/  MOV R57, RZ ;  /* 0x000000ff00397202 */ /* 0x000fe20000000f00 */
[----:B------:R-:W-:Y:S01]  /*45d0*/  HFMA2 R51, -RZ, RZ, 0, 0 ;  /* 0x00000000ff337431 */ /* 0x000fe200000001ff */
[----:B------:R-:W-:Y:S01]  /*45e0*/  PRMT R0, R0, 0x7710, RZ ;  /* 0x0000771000007816 */ /* 0x000fe200000000ff */
[----:B------:R-:W3:Y:S03]  /*45f0*/  @!P4 LDG.E R58, desc[UR10][R100.64] ;  /* 0x0000000a643ac981 */ /* 0x000ee6000c1e1900 */
[----:B------:R-:W-:Y:S02]  /*4600*/  IADD3 R0, PT, PT, R0, R5, RZ ;  /* 0x0000000500007210 */ /* 0x000fe40007ffe0ff */
[----:B------:R-:W-:Y:S01]  /*4610*/  PRMT R10, RZ, 0x7610, R10 ;  /* 0x00007610ff0a7816 */ /* 0x000fe2000000000a */
[----:B------:R-:W-:Y:S01]  /*4620*/  HFMA2 R56, -RZ, RZ, 0, 0 ;  /* 0x00000000ff387431 */ /* 0x000fe200000001ff */
[----:B------:R-:W-:Y:S01]  /*4630*/  @!P5 PRMT R15, R15, 0x7610, R66 ;  /* 0x000076100f0fd816 */ /* 0x000fe20000000042 */
[----:B------:R-:W4:Y:S01]  /*4640*/  @!P2 LDG.E R48, desc[UR10][R108.64] ;  /* 0x0000000a6c30a981 */ /* 0x000f22000c1e1900 */
[----:B------:R-:W-:-:S02]  /*4650*/  SHF.L.U32 R0, R0, 0x1, RZ ;  /* 0x0000000100007819 */ /* 0x000fc400000006ff */
[----:B------:R-:W-:Y:S01]  /*4660*/  @!P5 PRMT R10, R66, 0x7610, R10 ;  /* 0x00007610420ad816 */ /* 0x000fe2000000000a */
[----:B------:R-:W3:Y:S01]  /*4670*/  @!P2 LDG.E R49, desc[UR10][R106.64] ;  /* 0x0000000a6a31a981 */ /* 0x000ee2000c1e1900 */
[----:B------:R-:W-:Y:S02]  /*4680*/  @!P5 PRMT R15, R65, 0x7610, R15 ;  /* 0x00007610410fd816 */ /* 0x000fe4000000000f */
[----:B------:R-:W-:Y:S01]  /*4690*/  @!P5 PRMT R40, R40, 0x7610, R65 ;  /* 0x000076102828d816 */ /* 0x000fe20000000041 */
[----:B------:R-:W3:Y:S01]  /*46a0*/  @!P1 LDG.E R61, desc[UR10][R110.64] ;  /* 0x0000000a6e3d9981 */ /* 0x000ee2000c1e1900 */
[----:B------:R-:W-:Y:S02]  /*46b0*/  LOP3.LUT R0, R0, 0xffff, RZ, 0xc0, !PT ;  /* 0x0000ffff00007812 */ /* 0x000fe400078ec0ff */
[----:B------:R-:W-:Y:S01]  /*46c0*/  ISETP.NE.AND P5, PT, R53, RZ, PT ;  /* 0x000000ff3500720c */ /* 0x000fe20003fa5270 */
[----:B------:R-:W3:Y:S01]  /*46d0*/  @!P4 LDG.E R57, desc[UR10][R98.64] ;  /* 0x0000000a6239c981 */ /* 0x000ee2000c1e1900 */
[----:B------:R-:W-:Y:S01]  /*46e0*/  MOV R53, RZ ;  /* 0x000000ff00357202 */ /* 0x000fe20000000f00 */
[----:B------:R-:W-:Y:S01]  /*46f0*/  IMAD R2, R2, 0x62, R0 ;  /* 0x0000006202027824 */ /* 0x000fe200078e0200 */
[----:B------:R-:W-:Y:S01]  /*4700*/  MOV R50, RZ ;  /* 0x000000ff00327202 */ /* 0x000fe20000000f00 */
[----:B------:R-:W3:Y:S04]  /*4710*/  @!P3 LDG.E R51, desc[UR10][R102.64] ;  /* 0x0000000a6633b981 */ /* 0x000ee8000c1e1900 */
[----:B------:R0:W3:Y:S04]  /*4720*/  @!P6 LDG.E R53, desc[UR10][R88.64] ;  /* 0x0000000a5835e981 */ /* 0x0000e8000c1e1900 */
[----:B------:R1:W3:Y:S04]  /*4730*/  @!P5 LDG.E R56, desc[UR10][R54.64] ;  /* 0x0000000a3638d981 */ /* 0x0002e8000c1e1900 */
[----:B------:R-:W3:Y:S01]  /*4740*/  @!P3 LDG.E R50, desc[UR10][R104.64] ;  /* 0x0000000a6832b981 */ /* 0x000ee2000c1e1900 */
[----:B0-----:R-:W-:Y:S01]  /*4750*/  IMAD.WIDE R88, R2, 0x4, R6 ;  /* 0x0000000402587825 */ /* 0x001fe200078e0206 */
[----:B------:R-:W-:-:S02]  /*4760*/  MOV R6, UR6 ;  /* 0x0000000600067c02 */ /* 0x000fc40008000f00 */
[----:B------:R-:W-:-:S06]  /*4770*/  MOV R7, UR7 ;  /* 0x0000000700077c02 */ /* 0x000fcc0008000f00 */
[----:B------:R-:W4:Y:S01]  /*4780*/  LDG.E.64 R6, desc[UR10][R6.64] ;  /* 0x0000000a06067981 */ /* 0x000f22000c1e1b00 */
[----:B-1----:R-:W-:-:S06]  /*4790*/  CS2R R54, SRZ ;  /* 0x0000000000367805 */ /* 0x002fcc000001ff00 */
[----:B------:R-:W3:Y:S04]  /*47a0*/  @!P5 LDG.E R55, desc[UR10][R96.64] ;  /* 0x0000000a6037d981 */ /* 0x000ee8000c1e1900 */
[----:B------:R-:W3:Y:S01]  /*47b0*/  @!P6 LDG.E R54, desc[UR10][R94.64] ;  /* 0x0000000a5e36e981 */ /* 0x000ee2000c1e1900 */
[----:B------:R-:W-:Y:S02]  /*47c0*/  PRMT R8, RZ, 0x7610, R8 ;  /* 0x00007610ff087816 */ /* 0x000fe40000000008 */
[----:B------:R-:W-:Y:S02]  /*47d0*/  PRMT R12, RZ, 0x7610, R12 ;  /* 0x00007610ff0c7816 */ /* 0x000fe4000000000c */
[----:B------:R-:W-:Y:S02]  /*47e0*/  PRMT R11, R11, 0x5410, RZ ;  /* 0x000054100b0b7816 */ /* 0x000fe400000000ff */
[----:B------:R-:W-:Y:S01]  /*47f0*/  PRMT R35, R35, 0x5410, RZ ;  /* 0x0000541023237816 */ /* 0x000fe200000000ff */
[----:B------:R-:W-:Y:S01]  /*4800*/  STL [R1+0xd4], R4 ;  /* 0x0000d40401007387 */ /* 0x000fe20000100800 */
[----:B------:R-:W-:-:S02]  /*4810*/  @!P0 PRMT R8, R59, 0x7610, R8 ;  /* 0x000076103b088816 */ /* 0x000fc40000000008 */
[----:B------:R-:W-:Y:S01]  /*4820*/  @!P0 PRMT R12, R59, 0x7632, R12 ;  /* 0x000076323b0c8816 */ /* 0x000fe2000000000c */
[----:B------:R-:W-:Y:S04]  /*4830*/  STL [R1+0xd8], R3 ;  /* 0x0000d80301007387 */ /* 0x000fe80000100800 */
[----:B------:R0:W-:Y:S04]  /*4840*/  STL [R1+0x70], R46 ;  /* 0x0000702e01007387 */ /* 0x0001e80000100800 */
[----:B------:R1:W-:Y:S01]  /*4850*/  STL [R1+0xf0], R47 ;  /* 0x0000f02f01007387 */ /* 0x0003e20000100800 */
[----:B0-----:R-:W-:-:S02]  /*4860*/  PRMT R46, RZ, 0x5410, RZ ;  /* 0x00005410ff2e7816 */ /* 0x001fc400000000ff */
[----:B-1----:R-:W-:Y:S01]  /*4870*/  PRMT R47, RZ, 0x5410, RZ ;  /* 0x00005410ff2f7816 */ /* 0x002fe200000000ff */
        /* <DEDUP_REMOVED lines=9> */
[----:B------:R-:W-:Y:S01]  /*4910*/  UISETP.NE.AND UP1, UPT, UR9, URZ, UPT ;  /* 0x000000ff0900728c */ /* 0x000fe2000bf25270 */
[----:B------:R-:W-:-:S02]  /*4920*/  PRMT R87, RZ, 0x5410, RZ ;  /* 0x00005410ff577816 */ /* 0x000fc400000000ff */
[----:B------:R0:W-:Y:S01]  /*4930*/  STL [R1+0x64], R45 ;  /* 0x0000642d01007387 */ /* 0x0001e20000100800 */
[----:B------:R-:W-:-:S03]  /*4940*/  PRMT R90, RZ, 0x5410, RZ ;  /* 0x00005410ff5a7816 */ /* 0x000fc600000000ff */
[----:B------:R1:W-:Y:S01]  /*4950*/  STL [R1+0xe4], R44 ;  /* 0x0000e42c01007387 */ /* 0x0003e20000100800 */
[----:B0-----:R-:W-:Y:S02]  /*4960*/  PRMT R45, RZ, 0x5410, RZ ;  /* 0x00005410ff2d7816 */ /* 0x001fe400000000ff */
[----:B-1----:R-:W-:Y:S01]  /*4970*/  PRMT R44, RZ, 0x5410, RZ ;  /* 0x00005410ff2c7816 */ /* 0x002fe200000000ff */
[----:B------:R-:W-:Y:S01]  /*4980*/  STL [R1+0xf8], R64 ;  /* 0x0000f84001007387 */ /* 0x000fe20000100800 */
[--C-:B--2---:R-:W-:Y:S02]  /*4990*/  @!P0 PRMT R11, R11, 0x5410, R60.reuse ;  /* 0x000054100b0b8816 */ /* 0x104fe4000000003c */
[----:B------:R-:W-:Y:S02]  /*49a0*/  @!P0 PRMT R35, R35, 0x7610, R60 ;  /* 0x0000761023238816 */ /* 0x000fe4000000003c */
[----:B------:R-:W-:-:S13]  /*49b0*/  ISETP.NE.AND P0, PT, RZ, UR9, PT ;  /* 0x00000009ff007c0c */ /* 0x000fda000bf05270 */
[----:B------:R-:W0:Y:S02]  /*49c0*/  @P0 LDC.64 R4, c[0x0][0x3b0] ;  /* 0x0000ec00ff040b82 */ /* 0x000e240000000a00 */
[----:B0-----:R-:W-:Y:S01]  /*49d0*/  @P0 IMAD.WIDE R4, R2, 0x4, R4 ;  /* 0x0000000402040825 */ /* 0x001fe200078e0204 */
[----:B------:R-:W-:-:S06]  /*49e0*/  CS2R R2, SRZ ;  /* 0x0000000000027805 */ /* 0x000fcc000001ff00 */
[----:B------:R-:W5:Y:S01]  /*49f0*/  @P0 LDG.E.64 R2, desc[UR10][R4.64] ;  /* 0x0000000a04020981 */ /* 0x000f62000c1e1b00 */
[----:B----4-:R-:W-:-:S03]  /*4a00*/  R2UR UR28, R6 ;  /* 0x00000000061c72ca */ /* 0x010fc600000e0000 */
[----:B------:R-:W-:Y:S01]  /*4a10*/  STL [R1+0xf4], R60 ;  /* 0x0000f43c01007387 */ /* 0x000fe20000100800 */
[----:B------:R-:W-:Y:S02]  /*4a20*/  @!P2 PRMT R46, R48, 0x7610, R46 ;  /* 0x00007610302ea816 */ /* 0x000fe4000000002e */
[----:B---3--:R-:W-:Y:S01]  /*4a30*/  @!P2 PRMT R47, R49, 0x7610, R47 ;  /* 0x00007610312fa816 */ /* 0x008fe2000000002f */
[----:B------:R-:W-:Y:S04]  /*4a40*/  STL [R1+0x78], R61 ;  /* 0x0000783d01007387 */ /* 0x000fe80000100800 */
[----:B------:R-:W-:Y:S02]  /*4a50*/  STL [R1+0x84], R58 ;  /* 0x0000843a01007387 */ /* 0x000fe40000100800 */
[----:B------:R-:W-:-:S02]  /*4a60*/  MOV R6, UR28 ;  /* 0x0000001c00067c02 */ /* 0x000fc40008000f00 */
[----:B------:R-:W-:Y:S03]  /*4a70*/  STL [R1+0x104], R57 ;  /* 0x0001043901007387 */ /* 0x000fe60000100800 */
[----:B------:R-:W-:Y:S01]  /*4a80*/  FFMA.FTZ R7, -R6, UR28, R7 ;  /* 0x0000001c06077c23 */ /* 0x000fe20008010107 */
[----:B------:R-:W-:Y:S04]  /*4a90*/  STL [R1+0x88], R56 ;  /* 0x0000883801007387 */ /* 0x000fe80000100800 */
[----:B------:R-:W-:Y:S01]  /*4aa0*/  FSETP.GTU.FTZ.AND P0, PT, R7, RZ, PT ;  /* 0x000000ff0700720b */ /* 0x000fe20003f1c000 */
[----:B------:R-:W-:Y:S04]  /*4ab0*/  STL [R1+0x108], R55 ;  /* 0x0001083701007387 */ /* 0x000fe80000100800 */
[----:B------:R-:W-:Y:S04]  /*4ac0*/  STL [R1+0x8c], R54 ;  /* 0x00008c3601007387 */ /* 0x000fe80000100800 */
[----:B------:R-:W-:Y:S04]  /*4ad0*/  STL [R1+0x10c], R53 ;  /* 0x00010c3501007387 */ /* 0x000fe80000100800 */
[----:B------:R-:W-:Y:S01]  /*4ae0*/  VOTEU.ANY UP0, P0 ;  /* 0x0000000000ff7886 */ /* 0x000fe20000000100 */
[----:B------:R0:W-:Y:S04]  /*4af0*/  STL [R1+0x7c], R48 ;  /* 0x00007c3001007387 */ /* 0x0001e80000100800 */
[----:B------:R-:W1:Y:S01]  /*4b00*/  @UP0 LDCU UR5, c[0x0][0x3c0] ;  /* 0x00007800ff0507ac */ /* 0x000e620008000800 */
[----:B------:R-:W-:Y:S01]  /*4b10*/  PLOP3.LUT P0, PT, PT, PT, UP0, 0x80, 0x8 ;  /* 0x000000000008781c */ /* 0x000fe20003f0f008 */
[----:B------:R2:W-:Y:S01]  /*4b20*/  STL [R1+0xfc], R49 ;  /* 0x0000fc3101007387 */ /* 0x0005e20000100800 */
[----:B------:R-:W-:-:S03]  /*4b30*/  @!P2 PRMT R46, R46, 0x7610, R48 ;  /* 0x000076102e2ea816 */ /* 0x000fc60000000030 */
[----:B------:R3:W5:Y:S08]  /*4b40*/  LDG.E.64 R4, desc[UR10][R88.64] ;  /* 0x0000000a58047981 */ /* 0x000770000c1e1b00 */
[----:B-1----:R-:W-:-:S06]  /*4b50*/  @P0 FADD.FTZ R6, R7, UR5 ;  /* 0x0000000507060e21 */ /* 0x002fcc0008010000 */
[----:B------:R-:W1:Y:S01]  /*4b60*/  @P0 MUFU.RSQ R6, R6 ;  /* 0x0000000600060308 */ /* 0x000e620000001400 */
[----:B------:R-:W-:Y:S02]  /*4b70*/  @!P2 PRMT R47, R47, 0x7610, R49 ;  /* 0x000076102f2fa816 */ /* 0x000fe40000000031 */
[----:B0-----:R-:W-:Y:S02]  /*4b80*/  PRMT R48, RZ, 0x5410, RZ ;  /* 0x00005410ff307816 */ /* 0x001fe400000000ff */
[----:B--2---:R-:W-:Y:S02]  /*4b90*/  PRMT R49, RZ, 0x5410, RZ ;  /* 0x00005410ff317816 */ /* 0x004fe400000000ff */
[----:B------:R-:W-:Y:S02]  /*4ba0*/  @!P3 PRMT R48, R50, 0x7610, R48 ;  /* 0x000076103230b816 */ /* 0x000fe40000000030 */
[----:B------:R-:W-:Y:S01]  /*4bb0*/  @!P3 PRMT R49, R51, 0x7610, R49 ;  /* 0x000076103331b816 */ /* 0x000fe20000000031 */
[----:B------:R0:W-:Y:S01]  /*4bc0*/  STL [R1+0x80], R50 ;  /* 0x0000803201007387 */ /* 0x0001e20000100800 */
[----:B------:R-:W-:-:S02]  /*4bd0*/  @!P3 PRMT R48, R48, 0x7610, R50 ;  /* 0x000076103030b816 */ /* 0x000fc40000000032 */
[----:B------:R-:W-:Y:S01]  /*4be0*/  @!P3 PRMT R49, R49, 0x7610, R51 ;  /* 0x000076103131b816 */ /* 0x000fe20000000033 */
[----:B------:R2:W-:Y:S01]  /*4bf0*/  STL [R1+0x100], R51 ;  /* 0x0001003301007387 */ /* 0x0005e20000100800 */
[----:B---3--:R-:W-:Y:S02]  /*4c00*/  PRMT R88, RZ, 0x5410, RZ ;  /* 0x00005410ff587816 */ /* 0x008fe400000000ff */
[----:B-1----:R-:W-:Y:S02]  /*4c10*/  @P0 R2UR UR5, R6 ;  /* 0x00000000060502ca */ /* 0x002fe400000e0000 */
[----:B------:R-:W-:Y:S02]  /*4c20*/  PRMT R89, RZ, 0x5410, RZ ;  /* 0x00005410ff597816 */ /* 0x000fe400000000ff */
[----:B0-----:R-:W-:Y:S02]  /*4c30*/  PRMT R50, RZ, 0x5410, RZ ;  /* 0x00005410ff327816 */ /* 0x001fe400000000ff */
[----:B--2---:R-:W-:-:S02]  /*4c40*/  PRMT R51, RZ, 0x5410, RZ ;  /* 0x00005410ff337816 */ /* 0x004fc400000000ff */
[----:B------:R-:W-:Y:S02]  /*4c50*/  @!P1 PRMT R44, R61, 0x7610, R44 ;  /* 0x000076103d2c9816 */ /* 0x000fe4000000002c */
[----:B------:R-:W-:Y:S02]  /*4c60*/  @!P1 PRMT R45, R64, 0x7610, R45 ;  /* 0x00007610402d9816 */ /* 0x000fe4000000002d */
[----:B------:R-:W-:Y:S02]  /*4c70*/  @!P4 PRMT R50, R58, 0x7610, R50 ;  /* 0x000076103a32c816 */ /* 0x000fe40000000032 */
[----:B------:R-:W-:Y:S02]  /*4c80*/  @!P4 PRMT R51, R57, 0x7610, R51 ;  /* 0x000076103933c816 */ /* 0x000fe40000000033 */
[----:B------:R-:W-:Y:S02]  /*4c90*/  @!P5 PRMT R87, R56, 0x7610, R87 ;  /* 0x000076103857d816 */ /* 0x000fe40000000057 */
[----:B------:R-:W-:-:S02]  /*4ca0*/  @!P5 PRMT R88, R55, 0x7610, R88 ;  /* 0x000076103758d816 */ /* 0x000fc40000000058 */
        /* <DEDUP_REMOVED lines=9> */
[----:B------:R-:W-:Y:S01]  /*4d40*/  @!P6 PRMT R90, R90, 0x7610, R53 ;  /* 0x000076105a5ae816 */ /* 0x000fe20000000035 */
[----:B------:R-:W-:Y:S01]  /*4d50*/  UMOV UR16, 0x3f800000 ;  /* 0x3f80000000107882 */ /* 0x000fe20000000000 */
[----:B------:R-:W-:Y:S01]  /*4d60*/  @UP0 UMOV UR16, UR5 ;  /* 0x0000000500100c82 */ /* 0x000fe20008000000 */
[----:B------:R-:W-:Y:S05]  /*4d70*/  BRA.U UP1, `(.L_x_710) ;  /* 0x0000002501047547 */ /* 0x000fea000b800000 */
[--C-:B------:R-:W-:Y:S02]  /*4d80*/  HADD2.F32 R54, -RZ, R114.reuse.H1_H1 ;  /* 0x30000072ff367230 */ /* 0x100fe40000004100 */
[----:B------:R-:W-:Y:S02]  /*4d90*/  HADD2.F32 R57, -RZ, R93.H1_H1 ;  /* 0x3000005dff397230 */ /* 0x000fe40000004100 */
[----:B------:R-:W-:Y:S02]  /*4da0*/  HADD2.F32 R55, -RZ, R114.H0_H0 ;  /* 0x20000072ff377230 */ /* 0x000fe40000004100 */
[----:B------:R-:W-:Y:S01]  /*4db0*/  FADD.FTZ R54, R54, -UR28 ;  /* 0x8000001c36367e21 */ /* 0x000fe20008010000 */
[----:B------:R-:W-:Y:S02]  /*4dc0*/  HADD2.F32 R58, -RZ, R76.H1_H1 ;  /* 0x3000004cff3a7230 */ /* 0x000fe40000004100 */
[----:B-----5:R-:W-:Y:S01]  /*4dd0*/  FMUL.FTZ R61, R4, R57 ;  /* 0x00000039043d7220 */ /* 0x020fe20000410000 */
[----:B------:R-:W-:-:S02]  /*4de0*/  HADD2.F32 R60, -RZ, R84.H1_H1 ;  /* 0x30000054ff3c7230 */ /* 0x000fc40000004100 */
[----:B------:R-:W-:Y:S01]  /*4df0*/  FMUL.FTZ R54, R54, UR16 ;  /* 0x0000001036367c20 */ /* 0x000fe20008410000 */
[----:B------:R-:W-:Y:S01]  /*4e00*/  FADD.FTZ R55, R55, -UR28 ;  /* 0x8000001c37377e21 */ /* 0x000fe20008010000 */
[----:B------:R-:W-:Y:S01]  /*4e10*/  FADD.FTZ R58, R58, -UR28 ;  /* 0x8000001c3a3a7e21 */ /* 0x000fe20008010000 */
[----:B------:R-:W-:Y:S01]  /*4e20*/  FADD.FTZ R6, RZ, R61 ;  /* 0x0000003dff067221 */ /* 0x000fe20000010000 */
[----:B------:R-:W-:Y:S02]  /*4e30*/  HADD2.F32 R59, -RZ, R76.H0_H0 ;  /* 0x2000004cff3b7230 */ /* 0x000fe40000004100 */
[----:B------:R-:W-:Y:S01]  /*4e40*/  FFMA.FTZ R61, R54, R61, RZ ;  /* 0x0000003d363d7223 */ /* 0x000fe200000100ff */
[----:B------:R-:W-:Y:S02]  /*4e50*/  HADD2.F32 R56, -RZ, R83.H1_H1 ;  /* 0x30000053ff387230 */ /* 0x000fe40000004100 */
[----:B------:R-:W-:Y:S01]  /*4e60*/  FFMA.FTZ R54, R57, R54, RZ ;  /* 0x0000003639367223 */ /* 0x000fe200000100ff */
[----:B------:R-:W-:Y:S01]  /*4e70*/  FMUL.FTZ R7, R5, R60 ;  /* 0x0000003c05077220 */ /* 0x000fe20000410000 */
[----:B------:R-:W-:Y:S01]  /*4e80*/  FMUL.FTZ R55, R55, UR16 ;  /* 0x0000001037377c20 */ /* 0x000fe20008410000 */
[----:B------:R-:W-:Y:S01]  /*4e90*/  FADD.FTZ R57, RZ, R57 ;  /* 0x00000039ff397221 */ /* 0x000fe20000010000 */
[----:B------:R-:W-:Y:S01]  /*4ea0*/  FMUL.FTZ R58, R58, UR16 ;  /* 0x000000103a3a7c20 */ /* 0x000fe20008410000 */
[----:B------:R-:W-:Y:S01]  /*4eb0*/  FADD.FTZ R59, R59, -UR28 ;  /* 0x8000001c3b3b7e21 */ /* 0x000fe20008010000 */
[----:B------:R-:W-:Y:S01]  /*4ec0*/  FADD.FTZ R6, R7, R6 ;  /* 0x0000000607067221 */ /* 0x000fe20000010000 */
[----:B------:R-:W-:Y:S01]  /*4ed0*/  FFMA.FTZ R61, R55, R7, R61 ;  /* 0x00000007373d7223 */ /* 0x000fe2000001003d */
[----:B------:R-:W-:-:S02]  /*4ee0*/  HADD2.F32 R53, -RZ, R84.H0_H0 ;  /* 0x20000054ff357230 */ /* 0x000fc40000004100 */
[C---:B------:R-:W-:Y:S01]  /*4ef0*/  FADD.FTZ R57, R56.reuse, R57 ;  /* 0x0000003938397221 */ /* 0x040fe20000010000 */
[----:B------:R-:W-:Y:S01]  /*4f00*/  FFMA.FTZ R54, R56, R58, R54 ;  /* 0x0000003a38367223 */ /* 0x000fe20000010036 */
[----:B------:R-:W-:Y:S02]  /*4f10*/  HADD2.F32 R7, -RZ, R83.H0_H0 ;  /* 0x20000053ff077230 */ /* 0x000fe40000004100 */
[----:B------:R-:W-:Y:S01]  /*4f20*/  FFMA.FTZ R55, R60, R55, RZ ;  /* 0x000000373c377223 */ /* 0x000fe200000100ff */
[----:B------:R-:W-:Y:S01]  /*4f30*/  FMUL.FTZ R56, R4, R56 ;  /* 0x0000003804387220 */ /* 0x000fe20000410000 */
[----:B------:R-:W-:Y:S01]  /*4f40*/  FADD.FTZ R60, RZ, R60 ;  /* 0x0000003cff3c7221 */ /* 0x000fe20000010000 */
[----:B------:R-:W-:Y:S01]  /*4f50*/  FMUL.FTZ R59, R59, UR16 ;  /* 0x000000103b3b7c20 */ /* 0x000fe20008410000 */
[----:B------:R-:W-:Y:S01]  /*4f60*/  FADD.FTZ R53, R53, -UR28 ;  /* 0x8000001c35357e21 */ /* 0x000fe20008010000 */
[----:B------:R-:W-:Y:S01]  /*4f70*/  FADD.FTZ R6, R6, R56 ;  /* 0x0000003806067221 */ /* 0x000fe20000010000 */
[C---:B------:R-:W-:Y:S01]  /*4f80*/  FADD.FTZ R60, R7.reuse, R60 ;  /* 0x0000003c073c7221 */ /* 0x040fe20000010000 */
[----:B------:R-:W-:Y:S01]  /*4f90*/  FFMA.FTZ R55, R7, R59, R55 ;  /* 0x0000003b07377223 */ /* 0x000fe20000010037 */
[----:B------:R-:W-:Y:S01]  /*4fa0*/  FFMA.FTZ R56, R58, R56, R61 ;  /* 0x000000383a387223 */ /* 0x000fe2000001003d */
[----:B------:R-:W-:Y:S01]  /*4fb0*/  FMUL.FTZ R7, R5, R7 ;  /* 0x0000000705077220 */ /* 0x000fe20000410000 */
[----:B------:R-:W-:-:S02]  /*4fc0*/  HADD2.F32 R58, -RZ, R70.H1_H1 ;  /* 0x30000046ff3a7230 */ /* 0x000fc40000004100 */
[----:B------:R-:W-:Y:S01]  /*4fd0*/  FMUL.FTZ R53, R53, UR16 ;  /* 0x0000001035357c20 */ /* 0x000fe20008410000 */
[--C-:B------:R-:W-:Y:S02]  /*4fe0*/  HADD2.F32 R61, -RZ, R82.reuse.H1_H1 ;  /* 0x30000052ff3d7230 */ /* 0x100fe40000004100 */
[----:B------:R-:W-:Y:S01]  /*4ff0*/  FADD.FTZ R6, R7, R6 ;  /* 0x0000000607067221 */ /* 0x000fe20000010000 */
[----:B------:R-:W-:Y:S01]  /*5000*/  FFMA.FTZ R56, R59, R7, R56 ;  /* 0x000000073b387223 */ /* 0x000fe20000010038 */
[----:B------:R-:W-:Y:S01]  /*5010*/  FMUL.FTZ R7, R4, R58 ;  /* 0x0000003a04077220 */ /* 0x000fe20000410000 */
[----:B------:R-:W-:Y:S01]  /*5020*/  FADD.FTZ R57, R57, R58 ;  /* 0x0000003a39397221 */ /* 0x000fe20000010000 */
[----:B------:R-:W-:Y:S01]  /*5030*/  FFMA.FTZ R58, R58, R53, R54 ;  /* 0x000000353a3a7223 */ /* 0x000fe20000010036 */
[----:B------:R-:W-:Y:S02]  /*5040*/  HADD2.F32 R54, -RZ, R82.H0_H0 ;  /* 0x20000052ff367230 */ /* 0x000fe40000004100 */
[----:B------:R-:W-:Y:S01]  /*5050*/  FADD.FTZ R61, R61, -UR28 ;  /* 0x8000001c3d3d7e21 */ /* 0x000fe20008010000 */
[----:B------:R-:W-:Y:S01]  /*5060*/  FADD.FTZ R6, R6, R7 ;  /* 0x0000000706067221 */ /* 0x000fe20000010000 */
[----:B------:R-:W-:Y:S01]  /*5070*/  FFMA.FTZ R7, R53, R7, R56 ;  /* 0x0000000735077223 */ /* 0x000fe20000010038 */
[----:B------:R-:W-:-:S02]  /*5080*/  HADD2.F32 R56, -RZ, R63.H1_H1 ;  /* 0x3000003fff387230 */ /* 0x000fc40000004100 */
[----:B------:R-:W-:Y:S01]  /*5090*/  FADD.FTZ R54, R54, -UR28 ;  /* 0x8000001c36367e21 */ /* 0x000fe20008010000 */
[----:B------:R-:W-:Y:S01]  /*50a0*/  FMUL.FTZ R61, R61, UR16 ;  /* 0x000000103d3d7c20 */ /* 0x000fe20008410000 */
[--C-:B------:R-:W-:Y:S02]  /*50b0*/  HADD2.F32 R59, -RZ, R62.reuse.H1_H1 ;  /* 0x3000003eff3b7230 */ /* 0x100fe40000004100 */
[----:B------:R-:W-:Y:S01]  /*50c0*/  FMUL.FTZ R54, R54, UR16 ;  /* 0x0000001036367c20 */ /* 0x000fe20008410000 */
[----:B------:R-:W-:Y:S01]  /*50d0*/  FADD.FTZ R60, R60, R56 ;  /* 0x000000383c3c7221 */ /* 0x000fe20000010000 */
[----:B------:R-:W-:Y:S01]  /*50e0*/  FFMA.FTZ R55, R56, R61, R55 ;  /* 0x0000003d38377223 */ /* 0x000fe20000010037 */
[----:B------:R-:W-:Y:S02]  /*50f0*/  HADD2.F32 R53, -RZ, R63.H0_H0 ;  /* 0x2000003fff357230 */ /* 0x000fe40000004100 */
[----:B------:R-:W-:Y:S01]  /*5100*/  FMUL.FTZ R56, R5, R56 ;  /* 0x0000003805387220 */ /* 0x000fe20000410000 */
[----:B------:R-:W-:-:S02]  /*5110*/  HADD2.F32 R62, -RZ, R62.H0_H0 ;  /* 0x2000003eff3e7230 */ /* 0x000fc40000004100 */
[----:B------:R-:W-:Y:S01]  /*5120*/  FADD.FTZ R57, R57, R59 ;  /* 0x0000003b39397221 */ /* 0x000fe20000010000 */
[----:B------:R-:W-:Y:S01]  /*5130*/  FFMA.FTZ R58, R59, R54, R58 ;  /* 0x000000363b3a7223 */ /* 0x000fe2000001003a */
[----:B------:R-:W-:Y:S01]  /*5140*/  FMUL.FTZ R59, R4, R59 ;  /* 0x0000003b043b7220 */ /* 0x000fe20000410000 */
[----:B------:R-:W-:Y:S01]  /*5150*/  FFMA.FTZ R7, R61, R56, R7 ;  /* 0x000000383d077223 */ /* 0x000fe20000010007 */
[----:B------:R-:W-:Y:S02]  /*5160*/  HADD2.F32 R70, -RZ, R70.H0_H0 ;  /* 0x20000046ff467230 */ /* 0x000fe40000004100 */
[----:B------:R-:W-:Y:S01]  /*5170*/  FADD.FTZ R6, R56, R6 ;  /* 0x0000000638067221 */ /* 0x000fe20000010000 */
[----:B------:R-:W-:Y:S01]  /*5180*/  FADD.FTZ R53, R53, -UR28 ;  /* 0x8000001c35357e21 */ /* 0x000fe20008010000 */
[--C-:B------:R-:W-:Y:S02]  /*5190*/  HADD2.F32 R56, -RZ, R81.reuse.H0_H0 ;  /* 0x20000051ff387230 */ /* 0x100fe40000004100 */
[----:B------:R-:W-:Y:S01]  /*51a0*/  FADD.FTZ R62, R62, -UR28 ;  /* 0x8000001c3e3e7e21 */ /* 0x000fe20008010000 */
[----:B------:R-:W-:Y:S01]  /*51b0*/  FFMA.FTZ R7, R54, R59, R7 ;  /* 0x0000003b36077223 */ /* 0x000fe20000010007 */
[----:B------:R-:W-:Y:S01]  /*51c0*/  FMUL.FTZ R53, R53, UR16 ;  /* 0x0000001035357c20 */ /* 0x000fe20008410000 */
[----:B------:R-:W-:Y:S01]  /*51d0*/  FMUL.FTZ R54, R5, R70 ;  /* 0x0000004605367220 */ /* 0x000fe20000410000 */
[----:B------:R-:W-:-:S02]  /*51e0*/  HADD2.F32 R81, -RZ, R81.H1_H1 ;  /* 0x30000051ff517230 */ /* 0x000fc40000004100 */
[----:B------:R-:W-:Y:S01]  /*51f0*/  FADD.FTZ R56, R56, -UR28 ;  /* 0x8000001c38387e21 */ /* 0x000fe20008010000 */
[----:B------:R-:W-:Y:S01]  /*5200*/  FMUL.FTZ R62, R62, UR16 ;  /* 0x000000103e3e7c20 */ /* 0x000fe20008410000 */
[----:B------:R-:W-:Y:S01]  /*5210*/  FADD.FTZ R6, R6, R59 ;  /* 0x0000003b06067221 */ /* 0x000fe20000010000 */
[----:B------:R-:W-:Y:S01]  /*5220*/  FFMA.FTZ R55, R70, R53, R55 ;  /* 0x0000003546377223 */ /* 0x000fe20000010037 */
[----:B------:R-:W-:Y:S01]  /*5230*/  FFMA.FTZ R7, R53, R54, R7 ;  /* 0x0000003635077223 */ /* 0x000fe20000010007 */
[--C-:B------:R-:W-:Y:S02]  /*5240*/  HADD2.F32 R53, -RZ, R71.reuse.H1_H1 ;  /* 0x30000047ff357230 */ /* 0x100fe40000004100 */
[----:B------:R-:W-:Y:S01]  /*5250*/  FADD.FTZ R60, R60, R70 ;  /* 0x000000463c3c7221 */ /* 0x000fe20000010000 */
[----:B------:R-:W-:Y:S01]  /*5260*/  FMUL.FTZ R56, R56, UR16 ;  /* 0x0000001038387c20 */ /* 0x000fe20008410000 */
[----:B------:R-:W-:Y:S01]  /*5270*/  FADD.FTZ R57, R57, R81 ;  /* 0x0000005139397221 */ /* 0x000fe20000010000 */
[----:B------:R-:W-:Y:S01]  /*5280*/  FFMA.FTZ R58, R81, R62, R58 ;  /* 0x0000003e513a7223 */ /* 0x000fe2000001003a */
[----:B------:R-:W-:-:S02]  /*5290*/  HADD2.F32 R71, -RZ, R71.H0_H0 ;  /* 0x20000047ff477230 */ /* 0x000fc40000004100 */
[----:B------:R-:W-:Y:S01]  /*52a0*/  FMUL.FTZ R81, R4, R81 ;  /* 0x0000005104517220 */ /* 0x000fe20000410000 */
[----:B------:R-:W-:Y:S01]  /*52b0*/  FADD.FTZ R6, R54, R6 ;  /* 0x0000000636067221 */ /* 0x000fe20000010000 */
[----:B------:R-:W-:Y:S01]  /*52c0*/  FADD.FTZ R60, R60, R53 ;  /* 0x000000353c3c7221 */ /* 0x000fe20000010000 */
[----:B------:R-:W-:Y:S01]  /*52d0*/  FFMA.FTZ R55, R53, R56, R55 ;  /* 0x0000003835377223 */ /* 0x000fe20000010037 */
[----:B------:R-:W-:Y:S01]  /*52e0*/  FMUL.FTZ R53, R5, R53 ;  /* 0x0000003505357220 */ /* 0x000fe20000410000 */
[----:B------:R-:W-:Y:S01]  /*52f0*/  FFMA.FTZ R7, R62, R81, R7 ;  /* 0x000000513e077223 */ /* 0x000fe20000010007 */
[--C-:B------:R-:W-:Y:S02]  /*5300*/  HADD2.F32 R54, -RZ, R77.reuse.H1_H1 ;  /* 0x3000004dff367230 */ /* 0x100fe40000004100 */
[----:B------:R-:W-:Y:S01]  /*5310*/  FADD.FTZ R6, R6, R81 ;  /* 0x0000005106067221 */ /* 0x000fe20000010000 */
[----:B------:R-:W-:Y:S01]  /*5320*/  FADD.FTZ R71, R71, -UR28 ;  /* 0x8000001c47477e21 */ /* 0x000fe20008010000 */
[----:B------:R-:W-:Y:S01]  /*5330*/  FFMA.FTZ R7, R56, R53, R7 ;  /* 0x0000003538077223 */ /* 0x000fe20000010007 */
[----:B------:R-:W-:-:S02]  /*5340*/  HADD2.F32 R77, -RZ, R77.H0_H0 ;  /* 0x2000004dff4d7230 */ /* 0x000fc40000004100 */
[----:B------:R-:W-:Y:S01]  /*5350*/  FADD.FTZ R6, R53, R6 ;  /* 0x0000000635067221 */ /* 0x000fe20000010000 */
[----:B------:R-:W-:Y:S01]  /*5360*/  FMUL.FTZ R56, R71, UR16 ;  /* 0x0000001047387c20 */ /* 0x000fe20008410000 */
[----:B------:R-:W-:Y:S01]  /*5370*/  FMUL.FTZ R59, R4, R54 ;  /* 0x00000036043b7220 */ /* 0x000fe20000410000 */
[--C-:B------:R-:W-:Y:S02]  /*5380*/  HADD2.F32 R53, -RZ, R72.reuse.H1_H1 ;  /* 0x30000048ff357230 */ /* 0x100fe40000004100 */
[----:B------:R-:W-:Y:S01]  /*5390*/  FADD.FTZ R57, R57, R54 ;  /* 0x0000003639397221 */ /* 0x000fe20000010000 */
[----:B------:R-:W-:Y:S02]  /*53a0*/  HADD2.F32 R72, -RZ, R72.H0_H0 ;  /* 0x20000048ff487230 */ /* 0x000fe40000004100 */
[----:B------:R-:W-:Y:S01]  /*53b0*/  FADD.FTZ R6, R6, R59 ;  /* 0x0000003b06067221 */ /* 0x000fe20000010000 */
[----:B------:R-:W-:Y:S01]  /*53c0*/  FFMA.FTZ R7, R56, R59, R7 ;  /* 0x0000003b38077223 */ /* 0x000fe20000010007 */
[----:B------:R-:W-:Y:S01]  /*53d0*/  FADD.FTZ R59, R77, -UR28 ;  /* 0x8000001c4d3b7e21 */ /* 0x000fe20008010000 */
[----:B------:R-:W-:Y:S01]  /*53e0*/  FFMA.FTZ R58, R54, R56, R58 ;  /* 0x00000038363a7223 */ /* 0x000fe2000001003a */
[----:B------:R-:W-:Y:S01]  /*53f0*/  FADD.FTZ R54, R53, -UR28 ;  /* 0x8000001c35367e21 */ /* 0x000fe20008010000 */
[----:B------:R-:W-:-:S02]  /*5400*/  HADD2.F32 R53, -RZ, R80.H1_H1 ;  /* 0x30000050ff357230 */ /* 0x000fc40000004100 */
[----:B------:R-:W-:Y:S01]  /*5410*/  FMUL.FTZ R59, R59, UR16 ;  /* 0x000000103b3b7c20 */ /* 0x000fe20008410000 */
[----:B------:R-:W-:Y:S01]  /*5420*/  FMUL.FTZ R61, R5, R72 ;  /* 0x00000048053d7220 */ /* 0x000fe20000410000 */
[----:B------:R-:W-:Y:S01]  /*5430*/  FMUL.FTZ R54, R54, UR16 ;  /* 0x0000001036367c20 */ /* 0x000fe20008410000 */
[----:B------:R-:W-:Y:S02]  /*5440*/  HADD2.F32 R56, -RZ, R78.H1_H1 ;  /* 0x3000004eff387230 */ /* 0x000fe40000004100 */
[----:B------:R-:W-:Y:S01]  /*5450*/  FADD.FTZ R57, R57, R53 ;  /* 0x0000003539397221 */ /* 0x000fe20000010000 */
[----:B------:R-:W-:Y:S01]  /*5460*/  FFMA.FTZ R58, R53, R59, R58 ;  /* 0x0000003b353a7223 */ /* 0x000fe2000001003a */
[----:B------:R-:W-:Y:S01]  /*5470*/  FMUL.FTZ R62, R4, R53 ;  /* 0x00000035043e7220 */ /* 0x000fe20000410000 */
[----:B------:R-:W-:Y:S01]  /*5480*/  FADD.FTZ R53, R61, R6 ;  /* 0x000000063d357221 */ /* 0x000fe20000010000 */
[----:B------:R-:W-:Y:S02]  /*5490*/  HADD2.F32 R80, -RZ, R80.H0_H0 ;  /* 0x20000050ff507230 */ /* 0x000fe40000004100 */
[----:B------:R-:W-:Y:S01]  /*54a0*/  FFMA.FTZ R55, R72, R54, R55 ;  /* 0x0000003648377223 */ /* 0x000fe20000010037 */
[----:B------:R-:W-:-:S02]  /*54b0*/  HADD2.F32 R78, -RZ, R78.H0_H0 ;  /* 0x2000004eff4e7230 */ /* 0x000fc40000004100 */
[----:B------:R-:W-:Y:S01]  /*54c0*/  FFMA.FTZ R54, R54, R61, R7 ;  /* 0x0000003d36367223 */ /* 0x000fe20000010007 */
[----:B------:R-:W-:Y:S01]  /*54d0*/  FADD.FTZ R56, R56, -UR28 ;  /* 0x8000001c38387e21 */ /* 0x000fe20008010000 */
[----:B------:R-:W-:Y:S01]  /*54e0*/  FADD.FTZ R6, R53, R62 ;  /* 0x0000003e35067221 */ /* 0x000fe20000010000 */
[--C-:B------:R-:W-:Y:S02]  /*54f0*/  HADD2.F32 R53, -RZ, R79.reuse.H0_H0 ;  /* 0x2000004fff357230 */ /* 0x100fe40000004100 */
[----:B------:R-:W-:Y:S01]  /*5500*/  FADD.FTZ R80, R80, -UR28 ;  /* 0x8000001c50507e21 */ /* 0x000fe20008010000 */
[----:B------:R-:W-:Y:S01]  /*5510*/  FMUL.FTZ R7, R5, R78 ;  /* 0x0000004e05077220 */ /* 0x000fe20000410000 */
[----:B------:R-:W-:Y:S01]  /*5520*/  FFMA.FTZ R59, R59, R62, R54 ;  /* 0x0000003e3b3b7223 */ /* 0x000fe20000010036 */
[----:B------:R-:W-:Y:S01]  /*5530*/  FMUL.FTZ R56, R56, UR16 ;  /* 0x0000001038387c20 */ /* 0x000fe20008410000 */
[----:B------:R-:W-:Y:S02]  /*5540*/  HADD2.F32 R79, -RZ, R79.H1_H1 ;  /* 0x3000004fff4f7230 */ /* 0x000fe40000004100 */
[----:B------:R-:W-:Y:S01]  /*5550*/  FADD.FTZ R60, R60, R72 ;  /* 0x000000483c3c7221 */ /* 0x000fe20000010000 */
[----:B------:R-:W-:Y:S01]  /*5560*/  FADD.FTZ R53, R53, -UR28 ;  /* 0x8000001c35357e21 */ /* 0x000fe20008010000 */
[----:B------:R-:W-:Y:S01]  /*5570*/  FMUL.FTZ R80, R80, UR16 ;  /* 0x0000001050507c20 */ /* 0x000fe20008410000 */
[----:B------:R-:W-:Y:S01]  /*5580*/  FADD.FTZ R6, R7, R6 ;  /* 0x0000000607067221 */ /* 0x000fe20000010000 */
[----:B------:R-:W-:Y:S01]  /*5590*/  FFMA.FTZ R55, R78, R56, R55 ;  /* 0x000000384e377223 */ /* 0x000fe20000010037 */
[----:B------:R-:W-:Y:S01]  /*55a0*/  FFMA.FTZ R7, R56, R7, R59 ;  /* 0x0000000738077223 */ /* 0x000fe2000001003b */
[----:B------:R-:W-:-:S02]  /*55b0*/  HADD2.F32 R56, -RZ, R93.H0_H0 ;  /* 0x2000005dff387230 */ /* 0x000fc40000004100 */
[----:B------:R-:W-:Y:S01]  /*55c0*/  FADD.FTZ R60, R60, R78 ;  /* 0x0000004e3c3c7221 */ /* 0x000fe20000010000 */
[--C-:B------:R-:W-:Y:S02]  /*55d0*/  HADD2.F32 R59, -RZ, R92.reuse.H1_H1 ;  /* 0x3000005cff3b7230 */ /* 0x100fe40000004100 */
        /* <DEDUP_REMOVED lines=18> */
[--C-:B------:R-:W-:Y:S02]  /*5700*/  HADD2.F32 R59, -RZ, R85.reuse.H0_H0 ;  /* 0x20000055ff3b7230 */ /* 0x100fe40000004100 */
[----:B------:R-:W-:Y:S01]  /*5710*/  FADD.FTZ R53, R53, -UR28 ;  /* 0x8000001c35357e21 */ /* 0x000fe20008010000 */
[----:B------:R-:W-:-:S02]  /*5720*/  HADD2.F32 R54, -RZ, R85.H1_H1 ;  /* 0x30000055ff367230 */ /* 0x000fc40000004100 */
[----:B------:R-:W-:Y:S01]  /*5730*/  FFMA.FTZ R56, R56, R61, R7 ;  /* 0x0000003d38387223 */ /* 0x000fe20000010007 */
[--C-:B------:R-:W-:Y:S02]  /*5740*/  HADD2.F32 R7, -RZ, R86.reuse.H1_H1 ;  /* 0x30000056ff077230 */ /* 0x100fe40000004100 */
[----:B------:R-:W-:Y:S01]  /*5750*/  FADD.FTZ R59, R59, -UR28 ;  /* 0x8000001c3b3b7e21 */ /* 0x000fe20008010000 */
[----:B------:R-:W-:Y:S01]  /*5760*/  FMUL.FTZ R53, R53, UR16 ;  /* 0x0000001035357c20 */ /* 0x000fe20008410000 */
[----:B------:R-:W-:Y:S02]  /*5770*/  HADD2.F32 R91, -RZ, R91.H0_H0 ;  /* 0x2000005bff5b7230 */ /* 0x000fe40000004100 */
[----:B------:R-:W-:Y:S01]  /*5780*/  FADD.FTZ R60, R60, R54 ;  /* 0x000000363c3c7221 */ /* 0x000fe20000010000 */
[----:B------:R-:W-:Y:S01]  /*5790*/  FMUL.FTZ R59, R59, UR16 ;  /* 0x000000103b3b7c20 */ /* 0x000fe20008410000 */
[----:B------:R-:W-:Y:S01]  /*57a0*/  FFMA.FTZ R55, R54, R53, R55 ;  /* 0x0000003536377223 */ /* 0x000fe20000010037 */
[----:B------:R-:W-:Y:S01]  /*57b0*/  FADD.FTZ R6, R6, R61 ;  /* 0x0000003d06067221 */ /* 0x000fe20000010000 */
[----:B------:R-:W-:Y:S01]  /*57c0*/  FMUL.FTZ R54, R5, R54 ;  /* 0x0000003605367220 */ /* 0x000fe20000410000 */
[----:B------:R-:W-:Y:S01]  /*57d0*/  FADD.FTZ R7, R7, -UR28 ;  /* 0x8000001c07077e21 */ /* 0x000fe20008010000 */
[----:B------:R-:W-:Y:S01]  /*57e0*/  FADD.FTZ R57, R57, R91 ;  /* 0x0000005b39397221 */ /* 0x000fe20000010000 */
[----:B------:R-:W-:Y:S01]  /*57f0*/  FFMA.FTZ R58, R91, R59, R58 ;  /* 0x0000003b5b3a7223 */ /* 0x000fe2000001003a */
[----:B------:R-:W-:Y:S01]  /*5800*/  FMUL.FTZ R91, R4, R91 ;  /* 0x0000005b045b7220 */ /* 0x000fe20000410000 */
[----:B------:R-:W-:Y:S01]  /*5810*/  FADD.FTZ R6, R54, R6 ;  /* 0x0000000636067221 */ /* 0x000fe20000010000 */
[----:B------:R-:W-:Y:S01]  /*5820*/  FFMA.FTZ R56, R53, R54, R56 ;  /* 0x0000003635387223 */ /* 0x000fe20000010038 */
[----:B------:R-:W-:-:S02]  /*5830*/  HADD2.F32 R86, -RZ, R86.H0_H0 ;  /* 0x20000056ff567230 */ /* 0x000fc40000004100 */
[----:B------:R-:W-:Y:S01]  /*5840*/  FMUL.FTZ R7, R7, UR16 ;  /* 0x0000001007077c20 */ /* 0x000fe20008410000 */
[----:B------:R-:W-:Y:S01]  /*5850*/  FADD.FTZ R53, R6, R91 ;  /* 0x0000005b06357221 */ /* 0x000fe20000010000 */
[----:B------:R-:W-:Y:S01]  /*5860*/  FFMA.FTZ R56, R59, R91, R56 ;  /* 0x0000005b3b387223 */ /* 0x000fe20000010038 */
[----:B------:R-:W-:Y:S02]  /*5870*/  HADD2.F32 R59, -RZ, R34.H1_H1 ;  /* 0x30000022ff3b7230 */ /* 0x000fe40000004100 */
[----:B------:R-:W-:Y:S01]  /*5880*/  FFMA.FTZ R6, R86, R7, R55 ;  /* 0x0000000756067223 */ /* 0x000fe20000010037 */
[----:B------:R-:W-:Y:S01]  /*5890*/  FMUL.FTZ R54, R5, R86 ;  /* 0x0000005605367220 */ /* 0x000fe20000410000 */
[----:B------:R-:W-:Y:S02]  /*58a0*/  HADD2.F32 R55, -RZ, R9.H1_H1 ;  /* 0x30000009ff377230 */ /* 0x000fe40000004100 */
[----:B------:R-:W-:Y:S01]  /*58b0*/  FADD.FTZ R60, R60, R86 ;  /* 0x000000563c3c7221 */ /* 0x000fe20000010000 */
[----:B------:R-:W-:Y:S01]  /*58c0*/  FADD.FTZ R59, R59, -UR28 ;  /* 0x8000001c3b3b7e21 */ /* 0x000fe20008010000 */
[----:B------:R-:W-:Y:S01]  /*58d0*/  FADD.FTZ R53, R54, R53 ;  /* 0x0000003536357221 */ /* 0x000fe20000010000 */
[----:B------:R-:W-:Y:S01]  /*58e0*/  FFMA.FTZ R56, R7, R54, R56 ;  /* 0x0000003607387223 */ /* 0x000fe20000010038 */
[----:B------:R-:W-:-:S02]  /*58f0*/  HADD2.F32 R7, -RZ, R40.H0_H0 ;  /* 0x20000028ff077230 */ /* 0x000fc40000004100 */
[----:B------:R-:W-:Y:S01]  /*5900*/  FADD.FTZ R54, R55, -UR28 ;  /* 0x8000001c37367e21 */ /* 0x000fe20008010000 */
[----:B------:R-:W-:Y:S02]  /*5910*/  HADD2.F32 R55, -RZ, R35.H0_H0 ;  /* 0x20000023ff377230 */ /* 0x000fe40000004100 */
[----:B------:R-:W-:Y:S01]  /*5920*/  FMUL.FTZ R59, R59, UR16 ;  /* 0x000000103b3b7c20 */ /* 0x000fe20008410000 */
[----:B------:R-:W-:Y:S02]  /*5930*/  HADD2.F32 R61, -RZ, R33.H1_H1 ;  /* 0x30000021ff3d7230 */ /* 0x000fe40000004100 */
        /* <DEDUP_REMOVED lines=12> */
[----:B------:R-:W-:Y:S02]  /*5a00*/  HADD2.F32 R34, -RZ, R8.H1_H1 ;  /* 0x30000008ff227230 */ /* 0x000fe40000004100 */
[----:B------:R-:W-:Y:S01]  /*5a10*/  FFMA.FTZ R59, R54, R55, R59 ;  /* 0x00000037363b7223 */ /* 0x000fe2000001003b */
[----:B------:R-:W-:Y:S01]  /*5a20*/  FMUL.FTZ R54, R61, UR16 ;  /* 0x000000103d367c20 */ /* 0x000fe20008410000 */
[----:B------:R-:W-:Y:S01]  /*5a30*/  FMUL.FTZ R55, R4, R53 ;  /* 0x0000003504377220 */ /* 0x000fe20000410000 */
[----:B------:R-:W-:Y:S01]  /*5a40*/  FADD.FTZ R57, R57, R53 ;  /* 0x0000003539397221 */ /* 0x000fe20000010000 */
[----:B------:R-:W-:Y:S01]  /*5a50*/  FADD.FTZ R34, R34, -UR28 ;  /* 0x8000001c22227e21 */ /* 0x000fe20008010000 */
[----:B------:R-:W-:Y:S01]  /*5a60*/  FFMA.FTZ R58, R53, R54, R58 ;  /* 0x00000036353a7223 */ /* 0x000fe2000001003a */
[----:B------:R-:W-:Y:S02]  /*5a70*/  HADD2.F32 R53, -RZ, R43.H1_H1 ;  /* 0x3000002bff357230 */ /* 0x000fe40000004100 */
[----:B------:R-:W-:Y:S01]  /*5a80*/  FADD.FTZ R60, R60, R55 ;  /* 0x000000373c3c7221 */ /* 0x000fe20000010000 */
[----:B------:R-:W-:Y:S01]  /*5a90*/  FMUL.FTZ R34, R34, UR16 ;  /* 0x0000001022227c20 */ /* 0x000fe20008410000 */
[----:B------:R-:W-:Y:S01]  /*5aa0*/  FFMA.FTZ R59, R54, R55, R59 ;  /* 0x00000037363b7223 */ /* 0x000fe2000001003b */
[----:B------:R-:W-:-:S02]  /*5ab0*/  HADD2.F32 R55, -RZ, R33.H0_H0 ;  /* 0x20000021ff377230 */ /* 0x000fc40000004100 */
[----:B------:R-:W-:Y:S01]  /*5ac0*/  FADD.FTZ R7, R7, R53 ;  /* 0x0000003507077221 */ /* 0x000fe20000010000 */
[----:B------:R-:W-:Y:S01]  /*5ad0*/  FFMA.FTZ R6, R53, R34, R6 ;  /* 0x0000002235067223 */ /* 0x000fe20000010006 */
[--C-:B------:R-:W-:Y:S02]  /*5ae0*/  HADD2.F32 R33, -RZ, R31.reuse.H0_H0 ;  /* 0x2000001fff217230 */ /* 0x100fe40000004100 */
[----:B------:R-:W-:Y:S01]  /*5af0*/  FMUL.FTZ R53, R5, R53 ;  /* 0x0000003505357220 */ /* 0x000fe20000410000 */
[--C-:B------:R-:W-:Y:S02]  /*5b00*/  HADD2.F32 R56, -RZ, R32.reuse.H0_H0 ;  /* 0x20000020ff387230 */ /* 0x100fe40000004100 */
[----:B------:R-:W-:Y:S01]  /*5b10*/  FADD.FTZ R57, R57, R55 ;  /* 0x0000003739397221 */ /* 0x000fe20000010000 */
[----:B------:R-:W-:Y:S02]  /*5b20*/  HADD2.F32 R31, -RZ, R31.H1_H1 ;  /* 0x3000001fff1f7230 */ /* 0x000fe40000004100 */
[----:B------:R-:W-:Y:S01]  /*5b30*/  FFMA.FTZ R59, R34, R53, R59 ;  /* 0x00000035223b7223 */ /* 0x000fe2000001003b */
[----:B------:R-:W-:Y:S01]  /*5b40*/  FADD.FTZ R34, R33, -UR28 ;  /* 0x8000001c21227e21 */ /* 0x000fe20008010000 */
[----:B------:R-:W-:Y:S01]  /*5b50*/  FADD.FTZ R56, R56, -UR28 ;  /* 0x8000001c38387e21 */ /* 0x000fe20008010000 */
[----:B------:R-:W-:-:S02]  /*5b60*/  HADD2.F32 R33, -RZ, R32.H1_H1 ;  /* 0x30000020ff217230 */ /* 0x000fc40000004100 */
[----:B------:R-:W-:Y:S01]  /*5b70*/  FADD.FTZ R60, R53, R60 ;  /* 0x0000003c353c7221 */ /* 0x000fe20000010000 */
[----:B------:R-:W-:Y:S01]  /*5b80*/  FMUL.FTZ R34, R34, UR16 ;  /* 0x0000001022227c20 */ /* 0x000fe20008410000 */
[----:B------:R-:W-:Y:S01]  /*5b90*/  FMUL.FTZ R56, R56, UR16 ;  /* 0x0000001038387c20 */ /* 0x000fe20008410000 */
[----:B------:R-:W-:Y:S02]  /*5ba0*/  HADD2.F32 R32, -RZ, R29.H1_H1 ;  /* 0x3000001dff207230 */ /* 0x000fe40000004100 */
[----:B------:R-:W-:Y:S01]  /*5bb0*/  FMUL.FTZ R53, R5, R33 ;  /* 0x0000002105357220 */ /* 0x000fe20000410000 */
[----:B------:R-:W-:Y:S01]  /*5bc0*/  FADD.FTZ R7, R7, R33 ;  /* 0x0000002107077221 */ /* 0x000fe20000010000 */
[----:B------:R-:W-:Y:S01]  /*5bd0*/  FFMA.FTZ R6, R33, R34, R6 ;  /* 0x0000002221067223 */ /* 0x000fe20000010006 */
[----:B------:R-:W-:Y:S01]  /*5be0*/  FFMA.FTZ R58, R55, R56, R58 ;  /* 0x00000038373a7223 */ /* 0x000fe2000001003a */
[----:B------:R-:W-:Y:S02]  /*5bf0*/  HADD2.F32 R33, -RZ, R23.H1_H1 ;  /* 0x30000017ff217230 */ /* 0x000fe40000004100 */
[----:B------:R-:W-:Y:S01]  /*5c00*/  FMUL.FTZ R55, R4, R55 ;  /* 0x0000003704377220 */ /* 0x000fe20000410000 */
[----:B------:R-:W-:Y:S01]  /*5c10*/  FADD.FTZ R32, R32, -UR28 ;  /* 0x8000001c20207e21 */ /* 0x000fe20008010000 */
[----:B------:R-:W-:-:S02]  /*5c20*/  HADD2.F32 R43, -RZ, R43.H0_H0 ;  /* 0x2000002bff2b7230 */ /* 0x000fc40000004100 */
[----:B------:R-:W-:Y:S01]  /*5c30*/  FADD.FTZ R57, R57, R31 ;  /* 0x0000001f39397221 */ /* 0x000fe20000010000 */
[----:B------:R-:W-:Y:S01]  /*5c40*/  FADD.FTZ R60, R60, R55 ;  /* 0x000000373c3c7221 */ /* 0x000fe20000010000 */
[----:B------:R-:W-:Y:S01]  /*5c50*/  FFMA.FTZ R59, R56, R55, R59 ;  /* 0x00000037383b7223 */ /* 0x000fe2000001003b */
[----:B------:R-:W-:Y:S01]  /*5c60*/  FADD.FTZ R33, R33, -UR28 ;  /* 0x8000001c21217e21 */ /* 0x000fe20008010000 */
[----:B------:R-:W-:Y:S01]  /*5c70*/  FMUL.FTZ R32, R32, UR16 ;  /* 0x0000001020207c20 */ /* 0x000fe20008410000 */
[----:B------:R-:W-:Y:S01]  /*5c80*/  FADD.FTZ R60, R53, R60 ;  /* 0x0000003c353c7221 */ /* 0x000fe20000010000 */
[----:B------:R-:W-:Y:S01]  /*5c90*/  FFMA.FTZ R59, R34, R53, R59 ;  /* 0x00000035223b7223 */ /* 0x000fe2000001003b */
[----:B------:R-:W-:Y:S01]  /*5ca0*/  FMUL.FTZ R33, R33, UR16 ;  /* 0x0000001021217c20 */ /* 0x000fe20008410000 */
[----:B------:R-:W-:Y:S01]  /*5cb0*/  FFMA.FTZ R58, R31, R32, R58 ;  /* 0x000000201f3a7223 */ /* 0x000fe2000001003a */
[----:B------:R-:W-:Y:S02]  /*5cc0*/  HADD2.F32 R53, -RZ, R27.H0_H0 ;  /* 0x2000001bff357230 */ /* 0x000fe40000004100 */
[----:B------:R-:W-:Y:S01]  /*5cd0*/  FMUL.FTZ R31, R4, R31 ;  /* 0x0000001f041f7220 */ /* 0x000fe20000410000 */
[----:B------:R-:W-:Y:S01]  /*5ce0*/  FADD.FTZ R7, R7, R43 ;  /* 0x0000002b07077221 */ /* 0x000fe20000010000 */
[----:B------:R-:W-:Y:S01]  /*5cf0*/  FFMA.FTZ R6, R43, R33, R6 ;  /* 0x000000212b067223 */ /* 0x000fe20000010006 */
[----:B------:R-:W-:Y:S01]  /*5d00*/  FMUL.FTZ R34, R5, R43 ;  /* 0x0000002b05227220 */ /* 0x000fe20000410000 */
[----:B------:R-:W-:Y:S01]  /*5d10*/  FADD.FTZ R43, R60, R31 ;  /* 0x0000001f3c2b7221 */ /* 0x000fe20000010000 */
[----:B------:R-:W-:Y:S01]  /*5d20*/  FFMA.FTZ R32, R32, R31, R59 ;  /* 0x0000001f20207223 */ /* 0x000fe2000001003b */
[----:B------:R-:W-:Y:S01]  /*5d30*/  FADD.FTZ R31, R53, -UR28 ;  /* 0x8000001c351f7e21 */ /* 0x000fe20008010000 */
[----:B------:R-:W-:-:S02]  /*5d40*/  HADD2.F32 R53, -RZ, R30.H1_H1 ;  /* 0x3000001eff357230 */ /* 0x000fc40000004100 */
        /* <DEDUP_REMOVED lines=8> */
[----:B------:R-:W-:Y:S01]  /*5dd0*/  FFMA.FTZ R33, R33, R34, R32 ;  /* 0x0000002221217223 */ /* 0x000fe20000010020 */
[----:B------:R-:W-:Y:S01]  /*5de0*/  FADD.FTZ R32, R31, -UR28 ;  /* 0x8000001c1f207e21 */ /* 0x000fe20008010000 */
[----:B------:R-:W-:-:S02]  /*5df0*/  HADD2.F32 R31, -RZ, R30.H0_H0 ;  /* 0x2000001eff1f7230 */ /* 0x000fc40000004100 */
[----:B------:R-:W-:Y:S01]  /*5e00*/  FADD.FTZ R54, R43, R34 ;  /* 0x000000222b367221 */ /* 0x000fe20000010000 */
[----:B------:R-:W-:Y:S01]  /*5e10*/  FADD.FTZ R53, R53, -UR28 ;  /* 0x8000001c35357e21 */ /* 0x000fe20008010000 */
[----:B------:R-:W-:Y:S01]  /*5e20*/  FMUL.FTZ R32, R32, UR16 ;  /* 0x0000001020207c20 */ /* 0x000fe20008410000 */
[----:B------:R-:W-:Y:S02]  /*5e30*/  HADD2.F32 R43, -RZ, R29.H0_H0 ;  /* 0x2000001dff2b7230 */ /* 0x000fe40000004100 */
[----:B------:R-:W-:Y:S01]  /*5e40*/  FADD.FTZ R7, R7, R31 ;  /* 0x0000001f07077221 */ /* 0x000fe20000010000 */
[----:B------:R-:W-:Y:S02]  /*5e50*/  HADD2.F32 R29, -RZ, R28.H1_H1 ;  /* 0x3000001cff1d7230 */ /* 0x000fe40000004100 */
[----:B------:R-:W-:Y:S01]  /*5e60*/  FFMA.FTZ R6, R31, R32, R6 ;  /* 0x000000201f067223 */ /* 0x000fe20000010006 */
[----:B------:R-:W-:Y:S01]  /*5e70*/  FMUL.FTZ R31, R5, R31 ;  /* 0x0000001f051f7220 */ /* 0x000fe20000410000 */
[----:B------:R-:W-:Y:S01]  /*5e80*/  FMUL.FTZ R34, R53, UR16 ;  /* 0x0000001035227c20 */ /* 0x000fe20008410000 */
[----:B------:R-:W-:Y:S01]  /*5e90*/  FADD.FTZ R57, R57, R43 ;  /* 0x0000002b39397221 */ /* 0x000fe20000010000 */
[----:B------:R-:W-:Y:S01]  /*5ea0*/  FADD.FTZ R30, R29, -UR28 ;  /* 0x8000001c1d1e7e21 */ /* 0x000fe20008010000 */
[----:B------:R-:W-:Y:S01]  /*5eb0*/  FFMA.FTZ R33, R32, R31, R33 ;  /* 0x0000001f20217223 */ /* 0x000fe20000010021 */
[----:B------:R-:W-:-:S02]  /*5ec0*/  HADD2.F32 R32, -RZ, R20.H0_H0 ;  /* 0x20000014ff207230 */ /* 0x000fc40000004100 */
[----:B------:R-:W-:Y:S01]  /*5ed0*/  FFMA.FTZ R58, R43, R34, R58 ;  /* 0x000000222b3a7223 */ /* 0x000fe2000001003a */
[----:B------:R-:W-:Y:S02]  /*5ee0*/  HADD2.F32 R29, -RZ, R42.H1_H1 ;  /* 0x3000002aff1d7230 */ /* 0x000fe40000004100 */
[----:B------:R-:W-:Y:S01]  /*5ef0*/  FMUL.FTZ R43, R4, R43 ;  /* 0x0000002b042b7220 */ /* 0x000fe20000410000 */
[----:B------:R-:W-:Y:S02]  /*5f00*/  HADD2.F32 R28, -RZ, R28.H0_H0 ;  /* 0x2000001cff1c7230 */ /* 0x000fe40000004100 */
[----:B------:R-:W-:Y:S01]  /*5f10*/  FADD.FTZ R32, R32, -UR28 ;  /* 0x8000001c20207e21 */ /* 0x000fe20008010000 */
[----:B------:R-:W-:Y:S01]  /*5f20*/  FADD.FTZ R54, R31, R54 ;  /* 0x000000361f367221 */ /* 0x000fe20000010000 */
[----:B------:R-:W-:Y:S01]  /*5f30*/  FMUL.FTZ R30, R30, UR16 ;  /* 0x000000101e1e7c20 */ /* 0x000fe20008410000 */
[----:B------:R-:W-:Y:S01]  /*5f40*/  FFMA.FTZ R33, R34, R43, R33 ;  /* 0x0000002b22217223 */ /* 0x000fe20000010021 */
[----:B------:R-:W-:Y:S01]  /*5f50*/  FMUL.FTZ R31, R5, R29 ;  /* 0x0000001d051f7220 */ /* 0x000fe20000410000 */
[----:B------:R-:W-:-:S02]  /*5f60*/  HADD2.F32 R27, -RZ, R27.H1_H1 ;  /* 0x3000001bff1b7230 */ /* 0x000fc40000004100 */
[----:B------:R-:W-:Y:S01]  /*5f70*/  FADD.FTZ R28, R28, -UR28 ;  /* 0x8000001c1c1c7e21 */ /* 0x000fe20008010000 */
[----:B------:R-:W-:Y:S01]  /*5f80*/  FMUL.FTZ R32, R32, UR16 ;  /* 0x0000001020207c20 */ /* 0x000fe20008410000 */
[----:B------:R-:W-:Y:S01]  /*5f90*/  FADD.FTZ R54, R54, R43 ;  /* 0x0000002b36367221 */ /* 0x000fe20000010000 */
[----:B------:R-:W-:Y:S01]  /*5fa0*/  FADD.FTZ R7, R7, R29 ;  /* 0x0000001d07077221 */ /* 0x000fe20000010000 */
[----:B------:R-:W-:Y:S01]  /*5fb0*/  FFMA.FTZ R6, R29, R30, R6 ;  /* 0x0000001e1d067223 */ /* 0x000fe20000010006 */
[----:B------:R-:W-:Y:S01]  /*5fc0*/  FFMA.FTZ R33, R30, R31, R33 ;  /* 0x0000001f1e217223 */ /* 0x000fe20000010021 */
[----:B------:R-:W-:Y:S02]  /*5fd0*/  HADD2.F32 R29, -RZ, R26.H1_H1 ;  /* 0x3000001aff1d7230 */ /* 0x000fe40000004100 */
[----:B------:R-:W-:Y:S01]  /*5fe0*/  FMUL.FTZ R28, R28, UR16 ;  /* 0x000000101c1c7c20 */ /* 0x000fe20008410000 */
[----:B------:R-:W-:Y:S02]  /*5ff0*/  HADD2.F32 R30, -RZ, R18.H0_H0 ;  /* 0x20000012ff1e7230 */ /* 0x000fe40000004100 */
[----:B------:R-:W-:Y:S01]  /*6000*/  FADD.FTZ R57, R57, R27 ;  /* 0x0000001b39397221 */ /* 0x000fe20000010000 */
[----:B------:R-:W-:Y:S01]  /*6010*/  FFMA.FTZ R58, R27, R32, R58 ;  /* 0x000000201b3a7223 */ /* 0x000fe2000001003a */
[----:B------:R-:W-:Y:S01]  /*6020*/  FADD.FTZ R54, R31, R54 ;  /* 0x000000361f367221 */ /* 0x000fe20000010000 */
[----:B------:R-:W-:Y:S01]  /*6030*/  FMUL.FTZ R27, R4, R27 ;  /* 0x0000001b041b7220 */ /* 0x000fe20000410000 */
[----:B------:R-:W-:Y:S01]  /*6040*/  FADD.FTZ R7, R7, R29 ;  /* 0x0000001d07077221 */ /* 0x000fe20000010000 */
[----:B------:R-:W-:Y:S01]  /*6050*/  FFMA.FTZ R6, R29, R28, R6 ;  /* 0x0000001c1d067223 */ /* 0x000fe20000010006 */
[----:B------:R-:W-:-:S02]  /*6060*/  HADD2.F32 R25, -RZ, R25.H1_H1 ;  /* 0x30000019ff197230 */ /* 0x000fc40000004100 */
[----:B------:R-:W-:Y:S01]  /*6070*/  FMUL.FTZ R29, R5, R29 ;  /* 0x0000001d051d7220 */ /* 0x000fe20000410000 */
[----:B------:R-:W-:Y:S01]  /*6080*/  FADD.FTZ R54, R54, R27 ;  /* 0x0000001b36367221 */ /* 0x000fe20000010000 */
[----:B------:R-:W-:Y:S01]  /*6090*/  FFMA.FTZ R33, R32, R27, R33 ;  /* 0x0000001b20217223 */ /* 0x000fe20000010021 */
[----:B------:R-:W-:Y:S01]  /*60a0*/  FADD.FTZ R30, R30, -UR28 ;  /* 0x8000001c1e1e7e21 */ /* 0x000fe20008010000 */
[----:B------:R-:W-:Y:S02]  /*60b0*/  HADD2.F32 R26, -RZ, R26.H0_H0 ;  /* 0x2000001aff1a7230 */ /* 0x000fe40000004100 */
[----:B------:R-:W-:Y:S01]  /*60c0*/  FADD.FTZ R54, R29, R54 ;  /* 0x000000361d367221 */ /* 0x000fe20000010000 */
[----:B------:R-:W-:Y:S01]  /*60d0*/  FFMA.FTZ R33, R28, R29, R33 ;  /* 0x0000001d1c217223 */ /* 0x000fe20000010021 */
[----:B------:R-:W-:Y:S01]  /*60e0*/  FMUL.FTZ R30, R30, UR16 ;  /* 0x000000101e1e7c20 */ /* 0x000fe20008410000 */
[----:B------:R-:W-:Y:S01]  /*60f0*/  FMUL.FTZ R27, R4, R25 ;  /* 0x00000019041b7220 */ /* 0x000fe20000410000 */
[----:B------:R-:W-:-:S02]  /*6100*/  HADD2.F32 R28, -RZ, R16.H1_H1 ;  /* 0x30000010ff1c7230 */ /* 0x000fc40000004100 */
[----:B------:R-:W-:Y:S01]  /*6110*/  FADD.FTZ R26, R26, -UR28 ;  /* 0x8000001c1a1a7e21 */ /* 0x000fe20008010000 */
[----:B------:R-:W-:Y:S01]  /*6120*/  FADD.FTZ R57, R57, R25 ;  /* 0x0000001939397221 */ /* 0x000fe20000010000 */
[----:B------:R-:W-:Y:S01]  /*6130*/  FFMA.FTZ R58, R25, R30, R58 ;  /* 0x0000001e193a7223 */ /* 0x000fe2000001003a */
[----:B------:R-:W-:Y:S01]  /*6140*/  FADD.FTZ R54, R54, R27 ;  /* 0x0000001b36367221 */ /* 0x000fe20000010000 */
[----:B------:R-:W-:Y:S01]  /*6150*/  FFMA.FTZ R33, R30, R27, R33 ;  /* 0x0000001b1e217223 */ /* 0x000fe20000010021 */
[----:B------:R-:W-:Y:S02]  /*6160*/  HADD2.F32 R25, -RZ, R42.H0_H0 ;  /* 0x2000002aff197230 */ /* 0x000fe40000004100 */
[----:B------:R-:W-:Y:S01]  /*6170*/  FADD.FTZ R28, R28, -UR28 ;  /* 0x8000001c1c1c7e21 */ /* 0x000fe20008010000 */
[--C-:B------:R-:W-:Y:S02]  /*6180*/  HADD2.F32 R27, -RZ, R24.reuse.H0_H0 ;  /* 0x20000018ff1b7230 */ /* 0x100fe40000004100 */
[----:B------:R-:W-:Y:S01]  /*6190*/  FMUL.FTZ R26, R26, UR16 ;  /* 0x000000101a1a7c20 */ /* 0x000fe20008410000 */
[----:B------:R-:W-:-:S02]  /*61a0*/  HADD2.F32 R24, -RZ, R24.H1_H1 ;  /* 0x30000018ff187230 */ /* 0x000fc40000004100 */
[----:B------:R-:W-:Y:S01]  /*61b0*/  FMUL.FTZ R28, R28, UR16 ;  /* 0x000000101c1c7c20 */ /* 0x000fe20008410000 */
[----:B------:R-:W-:Y:S01]  /*61c0*/  FADD.FTZ R7, R7, R25 ;  /* 0x0000001907077221 */ /* 0x000fe20000010000 */
[----:B------:R-:W-:Y:S01]  /*61d0*/  FFMA.FTZ R6, R25, R26, R6 ;  /* 0x0000001a19067223 */ /* 0x000fe20000010006 */
[----:B------:R-:W-:Y:S01]  /*61e0*/  FMUL.FTZ R25, R5, R25 ;  /* 0x0000001905197220 */ /* 0x000fe20000410000 */
[----:B------:R-:W-:Y:S01]  /*61f0*/  FADD.FTZ R24, R24, -UR28 ;  /* 0x8000001c18187e21 */ /* 0x000fe20008010000 */
[----:B------:R-:W-:Y:S01]  /*6200*/  FADD.FTZ R57, R57, R27 ;  /* 0x0000001b39397221 */ /* 0x000fe20000010000 */
[----:B------:R-:W-:Y:S01]  /*6210*/  FFMA.FTZ R58, R27, R28, R58 ;  /* 0x0000001c1b3a7223 */ /* 0x000fe2000001003a */
[----:B------:R-:W-:Y:S02]  /*6220*/  HADD2.F32 R23, -RZ, R23.H0_H0 ;  /* 0x20000017ff177230 */ /* 0x000fe40000004100 */
[----:B------:R-:W-:Y:S01]  /*6230*/  FMUL.FTZ R27, R4, R27 ;  /* 0x0000001b041b7220 */ /* 0x000fe20000410000 */
[----:B------:R-:W-:Y:S01]  /*6240*/  FADD.FTZ R54, R25, R54 ;  /* 0x0000003619367221 */ /* 0x000fe20000010000 */
[----:B------:R-:W-:Y:S01]  /*6250*/  FFMA.FTZ R33, R26, R25, R33 ;  /* 0x000000191a217223 */ /* 0x000fe20000010021 */
[----:B------:R-:W-:Y:S01]  /*6260*/  FMUL.FTZ R24, R24, UR16 ;  /* 0x0000001018187c20 */ /* 0x000fe20008410000 */
[----:B------:R-:W-:-:S02]  /*6270*/  HADD2.F32 R26, -RZ, R14.H1_H1 ;  /* 0x3000000eff1a7230 */ /* 0x000fc40000004100 */
[----:B------:R-:W-:Y:S01]  /*6280*/  FADD.FTZ R54, R54, R27 ;  /* 0x0000001b36367221 */ /* 0x000fe20000010000 */
[----:B------:R-:W-:Y:S01]  /*6290*/  FFMA.FTZ R33, R28, R27, R33 ;  /* 0x0000001b1c217223 */ /* 0x000fe20000010021 */
[----:B------:R-:W-:Y:S01]  /*62a0*/  FMUL.FTZ R25, R5, R23 ;  /* 0x0000001705197220 */ /* 0x000fe20000410000 */
[----:B------:R-:W-:Y:S01]  /*62b0*/  FADD.FTZ R7, R7, R23 ;  /* 0x0000001707077221 */ /* 0x000fe20000010000 */
[----:B------:R-:W-:Y:S01]  /*62c0*/  FFMA.FTZ R6, R23, R24, R6 ;  /* 0x0000001817067223 */ /* 0x000fe20000010006 */
[--C-:B------:R-:W-:Y:S02]  /*62d0*/  HADD2.F32 R23, -RZ, R22.reuse.H1_H1 ;  /* 0x30000016ff177230 */ /* 0x100fe40000004100 */
[----:B------:R-:W-:Y:S01]  /*62e0*/  FADD.FTZ R26, R26, -UR28 ;  /* 0x8000001c1a1a7e21 */ /* 0x000fe20008010000 */
[----:B------:R-:W-:Y:S01]  /*62f0*/  FADD.FTZ R54, R25, R54 ;  /* 0x0000003619367221 */ /* 0x000fe20000010000 */
[----:B------:R-:W-:Y:S01]  /*6300*/  FFMA.FTZ R33, R24, R25, R33 ;  /* 0x0000001918217223 */ /* 0x000fe20000010021 */
[----:B------:R-:W-:-:S02]  /*6310*/  HADD2.F32 R25, -RZ, R22.H0_H0 ;  /* 0x20000016ff197230 */ /* 0x000fc40000004100 */
[----:B------:R-:W-:Y:S01]  /*6320*/  FADD.FTZ R22, R23, -UR28 ;  /* 0x8000001c17167e21 */ /* 0x000fe20008010000 */
[----:B------:R-:W-:Y:S01]  /*6330*/  FMUL.FTZ R26, R26, UR16 ;  /* 0x000000101a1a7c20 */ /* 0x000fe20008410000 */
[----:B------:R-:W-:Y:S02]  /*6340*/  HADD2.F32 R23, -RZ, R41.H1_H1 ;  /* 0x30000029ff177230 */ /* 0x000fe40000004100 */
[----:B------:R-:W-:Y:S01]  /*6350*/  FMUL.FTZ R22, R22, UR16 ;  /* 0x0000001016167c20 */ /* 0x000fe20008410000 */
[----:B------:R-:W-:Y:S01]  /*6360*/  FADD.FTZ R57, R57, R25 ;  /* 0x0000001939397221 */ /* 0x000fe20000010000 */
[----:B------:R-:W-:Y:S01]  /*6370*/  FFMA.FTZ R58, R25, R26, R58 ;  /* 0x0000001a193a7223 */ /* 0x000fe2000001003a */
[----:B------:R-:W-:Y:S01]  /*6380*/  FMUL.FTZ R25, R4, R25 ;  /* 0x0000001904197220 */ /* 0x000fe20000410000 */
[----:B------:R-:W-:Y:S02]  /*6390*/  HADD2.F32 R24, -RZ, R13.H0_H0 ;  /* 0x2000000dff187230 */ /* 0x000fe40000004100 */
[----:B------:R-:W-:Y:S01]  /*63a0*/  FADD.FTZ R7, R7, R23 ;  /* 0x0000001707077221 */ /* 0x000fe20000010000 */
[----:B------:R-:W-:Y:S01]  /*63b0*/  FFMA.FTZ R6, R23, R22, R6 ;  /* 0x0000001617067223 */ /* 0x000fe20000010006 */
[----:B------:R-:W-:Y:S01]  /*63c0*/  FMUL.FTZ R23, R5, R23 ;  /* 0x0000001705177220 */ /* 0x000fe20000410000 */
[----:B------:R-:W-:Y:S01]  /*63d0*/  FFMA.FTZ R33, R26, R25, R33 ;  /* 0x000000191a217223 */ /* 0x000fe20000010021 */
[----:B------:R-:W-:-:S02]  /*63e0*/  HADD2.F32 R21, -RZ, R21.H0_H0 ;  /* 0x20000015ff157230 */ /* 0x000fc40000004100 */
[----:B------:R-:W-:Y:S01]  /*63f0*/  FADD.FTZ R54, R54, R25 ;  /* 0x0000001936367221 */ /* 0x000fe20000010000 */
[----:B------:R-:W-:Y:S02]  /*6400*/  HADD2.F32 R25, -RZ, R20.H1_H1 ;  /* 0x30000014ff197230 */ /* 0x000fe40000004100 */
[----:B------:R-:W-:Y:S01]  /*6410*/  FADD.FTZ R24, R24, -UR28 ;  /* 0x8000001c18187e21 */ /* 0x000fe20008010000 */
[----:B------:R-:W-:Y:S01]  /*6420*/  FFMA.FTZ R33, R22, R23, R33 ;  /* 0x0000001716217223 */ /* 0x000fe20000010021 */
[----:B------:R-:W-:Y:S02]  /*6430*/  HADD2.F32 R22, -RZ, R11.H0_H0 ;  /* 0x2000000bff167230 */ /* 0x000fe40000004100 */
[----:B------:R-:W-:Y:S01]  /*6440*/  FADD.FTZ R20, R21, -UR28 ;  /* 0x8000001c15147e21 */ /* 0x000fe20008010000 */
[----:B------:R-:W-:Y:S01]  /*6450*/  FADD.FTZ R54, R23, R54 ;  /* 0x0000003617367221 */ /* 0x000fe20000010000 */
[----:B------:R-:W-:Y:S01]  /*6460*/  FMUL.FTZ R24, R24, UR16 ;  /* 0x0000001018187c20 */ /* 0x000fe20008410000 */
[----:B------:R-:W-:Y:S01]  /*6470*/  FMUL.FTZ R23, R4, R25 ;  /* 0x0000001904177220 */ /* 0x000fe20000410000 */
[----:B------:R-:W-:-:S02]  /*6480*/  HADD2.F32 R21, -RZ, R19.H1_H1 ;  /* 0x30000013ff157230 */ /* 0x000fc40000004100 */
[----:B------:R-:W-:Y:S01]  /*6490*/  FMUL.FTZ R20, R20, UR16 ;  /* 0x0000001014147c20 */ /* 0x000fe20008410000 */
[----:B------:R-:W-:Y:S01]  /*64a0*/  FADD.FTZ R22, R22, -UR28 ;  /* 0x8000001c16167e21 */ /* 0x000fe20008010000 */
[----:B------:R-:W-:Y:S01]  /*64b0*/  FADD.FTZ R54, R54, R23 ;  /* 0x0000001736367221 */ /* 0x000fe20000010000 */
[----:B------:R-:W-:Y:S01]  /*64c0*/  FFMA.FTZ R33, R24, R23, R33 ;  /* 0x0000001718217223 */ /* 0x000fe20000010021 */
[----:B------:R-:W-:Y:S02]  /*64d0*/  HADD2.F32 R23, -RZ, R18.H1_H1 ;  /* 0x30000012ff177230 */ /* 0x000fe40000004100 */
[----:B------:R-:W-:Y:S01]  /*64e0*/  FADD.FTZ R7, R7, R21 ;  /* 0x0000001507077221 */ /* 0x000fe20000010000 */
[----:B------:R-:W-:Y:S01]  /*64f0*/  FFMA.FTZ R6, R21, R20, R6 ;  /* 0x0000001415067223 */ /* 0x000fe20000010006 */
[----:B------:R-:W-:Y:S01]  /*6500*/  FADD.FTZ R57, R57, R25 ;  /* 0x0000001939397221 */ /* 0x000fe20000010000 */
[----:B------:R-:W-:Y:S01]  /*6510*/  FFMA.FTZ R58, R25, R24, R58 ;  /* 0x00000018193a7223 */ /* 0x000fe2000001003a */
[----:B------:R-:W-:Y:S01]  /*6520*/  FMUL.FTZ R22, R22, UR16 ;  /* 0x0000001016167c20 */ /* 0x000fe20008410000 */
[----:B------:R-:W-:Y:S01]  /*6530*/  FMUL.FTZ R21, R5, R21 ;  /* 0x0000001505157220 */ /* 0x000fe20000410000 */
[----:B------:R-:W-:-:S02]  /*6540*/  HADD2.F32 R19, -RZ, R19.H0_H0 ;  /* 0x20000013ff137230 */ /* 0x000fc40000004100 */
[----:B------:R-:W-:Y:S01]  /*6550*/  FADD.FTZ R57, R57, R23 ;  /* 0x0000001739397221 */ /* 0x000fe20000010000 */
[----:B------:R-:W-:Y:S01]  /*6560*/  FFMA.FTZ R58, R23, R22, R58 ;  /* 0x00000016173a7223 */ /* 0x000fe2000001003a */
[----:B------:R-:W-:Y:S01]  /*6570*/  FFMA.FTZ R33, R20, R21, R33 ;  /* 0x0000001514217223 */ /* 0x000fe20000010021 */
[----:B------:R-:W-:Y:S01]  /*6580*/  FMUL.FTZ R23, R4, R23 ;  /* 0x0000001704177220 */ /* 0x000fe20000410000 */
[----:B------:R-:W-:Y:S01]  /*6590*/  FADD.FTZ R54, R21, R54 ;  /* 0x0000003615367221 */ /* 0x000fe20000010000 */
[----:B------:R-:W-:Y:S02]  /*65a0*/  HADD2.F32 R41, -RZ, R41.H0_H0 ;  /* 0x20000029ff297230 */ /* 0x000fe40000004100 */
[----:B------:R-:W-:Y:S01]  /*65b0*/  FADD.FTZ R19, R19, -UR28 ;  /* 0x8000001c13137e21 */ /* 0x000fe20008010000 */
[----:B------:R-:W-:Y:S02]  /*65c0*/  HADD2.F32 R20, -RZ, R10.H1_H1 ;  /* 0x3000000aff147230 */ /* 0x000fe40000004100 */
[----:B------:R-:W-:Y:S01]  /*65d0*/  FADD.FTZ R21, R54, R23 ;  /* 0x0000001736157221 */ /* 0x000fe20000010000 */
[----:B------:R-:W-:Y:S01]  /*65e0*/  FFMA.FTZ R22, R22, R23, R33 ;  /* 0x0000001716167223 */ /* 0x000fe20000010021 */
[----:B------:R-:W-:Y:S01]  /*65f0*/  FMUL.FTZ R19, R19, UR16 ;  /* 0x0000001013137c20 */ /* 0x000fe20008410000 */
[----:B------:R-:W-:Y:S01]  /*6600*/  FMUL.FTZ R18, R5, R41 ;  /* 0x0000002905127220 */ /* 0x000fe20000410000 */
[----:B------:R-:W-:-:S02]  /*6610*/  HADD2.F32 R23, -RZ, R17.H1_H1 ;  /* 0x30000011ff177230 */ /* 0x000fc40000004100 */
[----:B------:R-:W-:Y:S01]  /*6620*/  FADD.FTZ R20, R20, -UR28 ;  /* 0x8000001c14147e21 */ /* 0x000fe20008010000 */
[----:B------:R-:W-:Y:S02]  /*6630*/  HADD2.F32 R17, -RZ, R17.H0_H0 ;  /* 0x20000011ff117230 */ /* 0x000fe40000004100 */
[----:B------:R-:W-:Y:S01]  /*6640*/  FFMA.FTZ R6, R41, R19, R6 ;  /* 0x0000001329067223 */ /* 0x000fe20000010006 */
[----:B------:R-:W-:Y:S01]  /*6650*/  FADD.FTZ R21, R18, R21 ;  /* 0x0000001512157221 */ /* 0x000fe20000010000 */
[----:B------:R-:W-:Y:S01]  /*6660*/  FFMA.FTZ R22, R19, R18, R22 ;  /* 0x0000001213167223 */ /* 0x000fe20000010016 */
[----:B------:R-:W-:Y:S01]  /*6670*/  FMUL.FTZ R25, R20, UR16 ;  /* 0x0000001014197c20 */ /* 0x000fe20008410000 */
[----:B------:R-:W-:Y:S02]  /*6680*/  HADD2.F32 R19, -RZ, R16.H0_H0 ;  /* 0x20000010ff137230 */ /* 0x000fe40000004100 */
[----:B------:R-:W-:Y:S01]  /*6690*/  FADD.FTZ R23, R23, -UR28 ;  /* 0x8000001c17177e21 */ /* 0x000fe20008010000 */
[----:B------:R-:W-:-:S02]  /*66a0*/  HADD2.F32 R18, -RZ, R10.H0_H0 ;  /* 0x2000000aff127230 */ /* 0x000fc40000004100 */
[----:B------:R-:W-:Y:S01]  /*66b0*/  FMUL.FTZ R10, R4, R17 ;  /* 0x00000011040a7220 */ /* 0x000fe20000410000 */
[----:B------:R-:W-:Y:S01]  /*66c0*/  FADD.FTZ R57, R57, R17 ;  /* 0x0000001139397221 */ /* 0x000fe20000010000 */
[----:B------:R-:W-:Y:S01]  /*66d0*/  FFMA.FTZ R58, R17, R25, R58 ;  /* 0x00000019113a7223 */ /* 0x000fe2000001003a */
[--C-:B------:R-:W-:Y:S02]  /*66e0*/  HADD2.F32 R17, -RZ, R15.reuse.H0_H0 ;  /* 0x2000000fff117230 */ /* 0x100fe40000004100 */
[----:B------:R-:W-:Y:S01]  /*66f0*/  FMUL.FTZ R23, R23, UR16 ;  /* 0x0000001017177c20 */ /* 0x000fe20008410000 */
[----:B------:R-:W-:Y:S01]  /*6700*/  FMUL.FTZ R16, R5, R19 ;  /* 0x0000001305107220 */ /* 0x000fe20000410000 */
[----:B------:R-:W-:Y:S01]  /*6710*/  FADD.FTZ R21, R21, R10 ;  /* 0x0000000a15157221 */ /* 0x000fe20000010000 */
[----:B------:R-:W-:Y:S01]  /*6720*/  FFMA.FTZ R22, R25, R10, R22 ;  /* 0x0000000a19167223 */ /* 0x000fe20000010016 */
[----:B------:R-:W-:Y:S02]  /*6730*/  HADD2.F32 R15, -RZ, R15.H1_H1 ;  /* 0x3000000fff0f7230 */ /* 0x000fe40000004100 */
[----:B------:R-:W-:Y:S01]  /*6740*/  FADD.FTZ R7, R7, R41 ;  /* 0x0000002907077221 */ /* 0x000fe20000010000 */
[----:B------:R-:W-:Y:S01]  /*6750*/  FADD.FTZ R18, R18, -UR28 ;  /* 0x8000001c12127e21 */ /* 0x000fe20008010000 */
[----:B------:R-:W-:Y:S01]  /*6760*/  FADD.FTZ R21, R16, R21 ;  /* 0x0000001510157221 */ /* 0x000fe20000010000 */
[----:B------:R-:W-:Y:S01]  /*6770*/  FFMA.FTZ R22, R23, R16, R22 ;  /* 0x0000001017167223 */ /* 0x000fe20000010016 */
[----:B------:R-:W-:Y:S01]  /*6780*/  FADD.FTZ R7, R7, R19 ;  /* 0x0000001307077221 */ /* 0x000fe20000010000 */
[----:B------:R-:W-:Y:S01]  /*6790*/  FFMA.FTZ R6, R19, R23, R6 ;  /* 0x0000001713067223 */ /* 0x000fe20000010006 */
[----:B------:R-:W-:-:S02]  /*67a0*/  HADD2.F32 R16, -RZ, R9.H0_H0 ;  /* 0x20000009ff107230 */ /* 0x000fc40000004100 */
[----:B------:R-:W-:Y:S01]  /*67b0*/  FADD.FTZ R15, R15, -UR28 ;  /* 0x8000001c0f0f7e21 */ /* 0x000fe20008010000 */
[----:B------:R-:W-:Y:S01]  /*67c0*/  FMUL.FTZ R19, R18, UR16 ;  /* 0x0000001012137c20 */ /* 0x000fe20008410000 */
[----:B------:R-:W-:Y:S01]  /*67d0*/  FMUL.FTZ R10, R4, R17 ;  /* 0x00000011040a7220 */ /* 0x000fe20000410000 */
[----:B------:R-:W-:Y:S02]  /*67e0*/  HADD2.F32 R9, -RZ, R40.H1_H1 ;  /* 0x30000028ff097230 */ /* 0x000fe40000004100 */
[----:B------:R-:W-:Y:S01]  /*67f0*/  FMUL.FTZ R15, R15, UR16 ;  /* 0x000000100f0f7c20 */ /* 0x000fe20008410000 */
[----:B------:R-:W-:Y:S02]  /*6800*/  HADD2.F32 R14, -RZ, R14.H0_H0 ;  /* 0x2000000eff0e7230 */ /* 0x000fe40000004100 */
[----:B------:R-:W-:Y:S01]  /*6810*/  FADD.FTZ R21, R21, R10 ;  /* 0x0000000a15157221 */ /* 0x000fe20000010000 */
[----:B------:R-:W-:Y:S02]  /*6820*/  HADD2.F32 R8, -RZ, R8.H0_H0 ;  /* 0x20000008ff087230 */ /* 0x000fe40000004100 */
[----:B------:R-:W-:Y:S01]  /*6830*/  FFMA.FTZ R22, R19, R10, R22 ;  /* 0x0000000a13167223 */ /* 0x000fe20000010016 */
[----:B------:R-:W-:Y:S01]  /*6840*/  FADD.FTZ R16, R16, -UR28 ;  /* 0x8000001c10107e21 */ /* 0x000fe20008010000 */
[----:B------:R-:W-:-:S02]  /*6850*/  HADD2.F32 R13, -RZ, R13.H1_H1 ;  /* 0x3000000dff0d7230 */ /* 0x000fc40000004100 */
[----:B------:R-:W-:Y:S01]  /*6860*/  FMUL.FTZ R10, R5, R9 ;  /* 0x00000009050a7220 */ /* 0x000fe20000410000 */
[----:B------:R-:W-:Y:S01]  /*6870*/  FADD.FTZ R57, R57, R17 ;  /* 0x0000001139397221 */ /* 0x000fe20000010000 */
[----:B------:R-:W-:Y:S01]  /*6880*/  FFMA.FTZ R58, R17, R19, R58 ;  /* 0x00000013113a7223 */ /* 0x000fe2000001003a */
[----:B------:R-:W-:Y:S01]  /*6890*/  FADD.FTZ R7, R7, R9 ;  /* 0x0000000907077221 */ /* 0x000fe20000010000 */
[----:B------:R-:W-:Y:S01]  /*68a0*/  FFMA.FTZ R6, R9, R15, R6 ;  /* 0x0000000f09067223 */ /* 0x000fe20000010006 */
[----:B------:R-:W-:Y:S01]  /*68b0*/  FMUL.FTZ R17, R16, UR16 ;  /* 0x0000001010117c20 */ /* 0x000fe20008410000 */
[----:B------:R-:W-:Y:S01]  /*68c0*/  FADD.FTZ R14, R14, -UR28 ;  /* 0x8000001c0e0e7e21 */ /* 0x000fe20008010000 */
[----:B------:R-:W-:Y:S02]  /*68d0*/  HADD2.F32 R9, -RZ, R12.H1_H1 ;  /* 0x3000000cff097230 */ /* 0x000fe40000004100 */
[----:B------:R-:W-:Y:S01]  /*68e0*/  FADD.FTZ R8, R8, -UR28 ;  /* 0x8000001c08087e21 */ /* 0x000fe20008010000 */
[----:B------:R-:W-:Y:S01]  /*68f0*/  FMUL.FTZ R16, R4, R13 ;  /* 0x0000000d04107220 */ /* 0x000fe20000410000 */
[----:B------:R-:W-:Y:S01]  /*6900*/  FFMA.FTZ R22, R15, R10, R22 ;  /* 0x0000000a0f167223 */ /* 0x000fe20000010016 */
[----:B------:R-:W-:-:S02]  /*6910*/  HADD2.F32 R11, -RZ, R11.H1_H1 ;  /* 0x3000000bff0b7230 */ /* 0x000fc40000004100 */
[----:B------:R-:W-:Y:S01]  /*6920*/  FADD.FTZ R57, R57, R13 ;  /* 0x0000000d39397221 */ /* 0x000fe20000010000 */
[----:B------:R-:W-:Y:S01]  /*6930*/  FFMA.FTZ R58, R13, R17, R58 ;  /* 0x000000110d3a7223 */ /* 0x000fe2000001003a */
[----:B------:R-:W-:Y:S01]  /*6940*/  FMUL.FTZ R14, R14, UR16 ;  /* 0x000000100e0e7c20 */ /* 0x000fe20008410000 */
[----:B------:R-:W-:Y:S01]  /*6950*/  FMUL.FTZ R8, R8, UR16 ;  /* 0x0000001008087c20 */ /* 0x000fe20008410000 */
[----:B------:R-:W-:Y:S01]  /*6960*/  FFMA.FTZ R17, R17, R16, R22 ;  /* 0x0000001011117223 */ /* 0x000fe20000010016 */
[----:B------:R-:W-:Y:S01]  /*6970*/  FMUL.FTZ R13, R5, R9 ;  /* 0x00000009050d7220 */ /* 0x000fe20000410000 */
[----:B------:R-:W-:Y:S02]  /*6980*/  HADD2.F32 R12, -RZ, R12.H0_H0 ;  /* 0x2000000cff0c7230 */ /* 0x000fe40000004100 */
[----:B------:R-:W-:Y:S01]  /*6990*/  FADD.FTZ R7, R7, R9 ;  /* 0x0000000907077221 */ /* 0x000fe20000010000 */
[----:B------:R-:W-:Y:S01]  /*69a0*/  FFMA.FTZ R6, R9, R14, R6 ;  /* 0x0000000e09067223 */ /* 0x000fe20000010006 */
[----:B------:R-:W-:Y:S01]  /*69b0*/  FADD.FTZ R57, R57, R11 ;  /* 0x0000000b39397221 */ /* 0x000fe20000010000 */
[----:B------:R-:W-:Y:S01]  /*69c0*/  FFMA.FTZ R58, R11, R8, R58 ;  /* 0x000000080b3a7223 */ /* 0x000fe2000001003a */
[----:B------:R-:W-:Y:S01]  /*69d0*/  FADD.FTZ R21, R10, R21 ;  /* 0x000000150a157221 */ /* 0x000fe20000010000 */
[----:B------:R-:W-:Y:S01]  /*69e0*/  FFMA.FTZ R17, R14, R13, R17 ;  /* 0x0000000d0e117223 */ /* 0x000fe20000010011 */
[----:B------:R-:W-:-:S02]  /*69f0*/  HADD2.F32 R9, -RZ, R44.H0_H0 ;  /* 0x2000002cff097230 */ /* 0x000fc40000004100 */
[----:B------:R-:W-:Y:S01]  /*6a00*/  FMUL.FTZ R11, R4, R11 ;  /* 0x0000000b040b7220 */ /* 0x000fe20000410000 */
[----:B------:R-:W-:Y:S01]  /*6a10*/  FADD.FTZ R12, R12, -UR28 ;  /* 0x8000001c0c0c7e21 */ /* 0x000fe20008010000 */
[----:B------:R-:W-:Y:S01]  /*6a20*/  FADD.FTZ R10, R21, R16 ;  /* 0x00000010150a7221 */ /* 0x000fe20000010000 */
[----:B------:R-:W-:Y:S02]  /*6a30*/  HADD2.F32 R35, -RZ, R35.H1_H1 ;  /* 0x30000023ff237230 */ /* 0x000fe40000004100 */
[----:B------:R-:W-:Y:S01]  /*6a40*/  FFMA.FTZ R17, R8, R11, R17 ;  /* 0x0000000b08117223 */ /* 0x000fe20000010011 */
[----:B------:R-:W-:Y:S01]  /*6a50*/  FMUL.FTZ R12, R12, UR16 ;  /* 0x000000100c0c7c20 */ /* 0x000fe20008410000 */
[----:B------:R-:W-:Y:S01]  /*6a60*/  FADD.FTZ R8, R9, -UR28 ;  /* 0x8000001c09087e21 */ /* 0x000fe20008010000 */
[----:B------:R-:W-:Y:S01]  /*6a70*/  FADD.FTZ R10, R13, R10 ;  /* 0x0000000a0d0a7221 */ /* 0x000fe20000010000 */
[----:B------:R-:W-:Y:S02]  /*6a80*/  HADD2.F32 R9, -RZ, R45.H0_H0 ;  /* 0x2000002dff097230 */ /* 0x000fe40000004100 */
[----:B------:R-:W-:Y:S01]  /*6a90*/  FADD.FTZ R7, R7, R35 ;  /* 0x0000002307077221 */ /* 0x000fe20000010000 */
[----:B------:R-:W-:Y:S01]  /*6aa0*/  FFMA.FTZ R6, R35, R12, R6 ;  /* 0x0000000c23067223 */ /* 0x000fe20000010006 */
[----:B------:R-:W-:Y:S01]  /*6ab0*/  FMUL.FTZ R8, R8, UR16 ;  /* 0x0000001008087c20 */ /* 0x000fe20008410000 */
[----:B------:R-:W-:Y:S01]  /*6ac0*/  FMUL.FTZ R35, R5, R35 ;  /* 0x0000002305237220 */ /* 0x000fe20000410000 */
[----:B------:R-:W-:-:S02]  /*6ad0*/  HADD2.F32 R44, -RZ, R44.H1_H1 ;  /* 0x3000002cff2c7230 */ /* 0x000fc40000004100 */
[----:B------:R-:W-:Y:S01]  /*6ae0*/  FADD.FTZ R10, R10, R11 ;  /* 0x0000000b0a0a7221 */ /* 0x000fe20000010000 */
[----:B------:R-:W-:Y:S01]  /*6af0*/  FMUL.FTZ R11, R4, R9 ;  /* 0x00000009040b7220 */ /* 0x000fe20000410000 */
[----:B------:R-:W-:Y:S01]  /*6b00*/  FADD.FTZ R57, R57, R9 ;  /* 0x0000000939397221 */ /* 0x000fe20000010000 */
[----:B------:R-:W-:Y:S01]  /*6b10*/  FFMA.FTZ R58, R9, R8, R58 ;  /* 0x00000008093a7223 */ /* 0x000fe2000001003a */
[----:B------:R-:W-:Y:S01]  /*6b20*/  FFMA.FTZ R17, R12, R35, R17 ;  /* 0x000000230c117223 */ /* 0x000fe20000010011 */
[----:B------:R-:W-:Y:S02]  /*6b30*/  HADD2.F32 R9, -RZ, R46.H0_H0 ;  /* 0x2000002eff097230 */ /* 0x000fe40000004100 */
[----:B------:R-:W-:Y:S01]  /*6b40*/  FADD.FTZ R44, R44, -UR28 ;  /* 0x8000001c2c2c7e21 */ /* 0x000fe20008010000 */
[----:B------:R-:W-:Y:S02]  /*6b50*/  HADD2.F32 R45, -RZ, R45.H1_H1 ;  /* 0x3000002dff2d7230 */ /* 0x000fe40000004100 */
[----:B------:R-:W-:Y:S01]  /*6b60*/  FFMA.FTZ R17, R8, R11, R17 ;  /* 0x0000000b08117223 */ /* 0x000fe20000010011 */
[----:B------:R-:W-:Y:S01]  /*6b70*/  FADD.FTZ R10, R35, R10 ;  /* 0x0000000a230a7221 */ /* 0x000fe20000010000 */
[----:B------:R-:W-:Y:S01]  /*6b80*/  FADD.FTZ R8, R9, -UR28 ;  /* 0x8000001c09087e21 */ /* 0x000fe20008010000 */
[----:B------:R-:W-:Y:S01]  /*6b90*/  FMUL.FTZ R44, R44, UR16 ;  /* 0x000000102c2c7c20 */ /* 0x000fe20008410000 */
[----:B------:R-:W-:-:S02]  /*6ba0*/  HADD2.F32 R9, -RZ, R47.H0_H0 ;  /* 0x2000002fff097230 */ /* 0x000fc40000004100 */
[----:B------:R-:W-:Y:S01]  /*6bb0*/  FADD.FTZ R7, R7, R45 ;  /* 0x0000002d07077221 */ /* 0x000fe20000010000 */
[----:B------:R-:W-:Y:S01]  /*6bc0*/  FMUL.FTZ R8, R8, UR16 ;  /* 0x0000001008087c20 */ /* 0x000fe20008410000 */
[----:B------:R-:W-:Y:S01]  /*6bd0*/  FFMA.FTZ R6, R45, R44, R6 ;  /* 0x0000002c2d067223 */ /* 0x000fe20000010006 */
[----:B------:R-:W-:Y:S01]  /*6be0*/  FMUL.FTZ R45, R5, R45 ;  /* 0x0000002d052d7220 */ /* 0x000fe20000410000 */
[----:B------:R-:W-:Y:S01]  /*6bf0*/  FADD.FTZ R10, R10, R11 ;  /* 0x0000000b0a0a7221 */ /* 0x000fe20000010000 */
[----:B------:R-:W-:Y:S02]  /*6c00*/  HADD2.F32 R46, -RZ, R46.H1_H1 ;  /* 0x3000002eff2e7230 */ /* 0x000fe40000004100 */
[----:B------:R-:W-:Y:S01]  /*6c10*/  FADD.FTZ R57, R57, R9 ;  /* 0x0000000939397221 */ /* 0x000fe20000010000 */
[----:B------:R-:W-:Y:S01]  /*6c20*/  FFMA.FTZ R58, R9, R8, R58 ;  /* 0x00000008093a7223 */ /* 0x000fe2000001003a */
[----:B------:R-:W-:Y:S01]  /*6c30*/  FMUL.FTZ R9, R4, R9 ;  /* 0x0000000904097220 */ /* 0x000fe20000410000 */
[----:B------:R-:W-:Y:S01]  /*6c40*/  FFMA.FTZ R17, R44, R45, R17 ;  /* 0x0000002d2c117223 */ /* 0x000fe20000010011 */
[----:B------:R-:W-:Y:S01]  /*6c50*/  FADD.FTZ R10, R45, R10 ;  /* 0x0000000a2d0a7221 */ /* 0x000fe20000010000 */
[----:B------:R-:W-:-:S02]  /*6c60*/  HADD2.F32 R47, -RZ, R47.H1_H1 ;  /* 0x3000002fff2f7230 */ /* 0x000fc40000004100 */
[----:B------:R-:W-:Y:S01]  /*6c70*/  FADD.FTZ R46, R46, -UR28 ;  /* 0x8000001c2e2e7e21 */ /* 0x000fe20008010000 */
[----:B------:R-:W-:Y:S01]  /*6c80*/  FFMA.FTZ R17, R8, R9, R17 ;  /* 0x0000000908117223 */ /* 0x000fe20000010011 */
[--C-:B------:R-:W-:Y:S02]  /*6c90*/  HADD2.F32 R8, -RZ, R48.reuse.H0_H0 ;  /* 0x20000030ff087230 */ /* 0x100fe40000004100 */
[----:B------:R-:W-:Y:S01]  /*6ca0*/  FADD.FTZ R10, R10, R9 ;  /* 0x000000090a0a7221 */ /* 0x000fe20000010000 */
[----:B------:R-:W-:Y:S01]  /*6cb0*/  FMUL.FTZ R46, R46, UR16 ;  /* 0x000000102e2e7c20 */ /* 0x000fe20008410000 */
[----:B------:R-:W-:Y:S01]  /*6cc0*/  FMUL.FTZ R9, R5, R47 ;  /* 0x0000002f05097220 */ /* 0x000fe20000410000 */
[----:B------:R-:W-:Y:S02]  /*6cd0*/  HADD2.F32 R48, -RZ, R48.H1_H1 ;  /* 0x30000030ff307230 */ /* 0x000fe40000004100 */
[----:B------:R-:W-:Y:S01]  /*6ce0*/  FADD.FTZ R8, R8, -UR28 ;  /* 0x8000001c08087e21 */ /* 0x000fe20008010000 */
[----:B------:R-:W-:-:S02]  /*6cf0*/  HADD2.F32 R11, -RZ, R50.H0_H0 ;  /* 0x20000032ff0b7230 */ /* 0x000fc40000004100 */
[----:B------:R-:W-:Y:S01]  /*6d00*/  FADD.FTZ R10, R9, R10 ;  /* 0x0000000a090a7221 */ /* 0x000fe20000010000 */
[----:B------:R-:W-:Y:S01]  /*6d10*/  FFMA.FTZ R17, R46, R9, R17 ;  /* 0x000000092e117223 */ /* 0x000fe20000010011 */
[--C-:B------:R-:W-:Y:S02]  /*6d20*/  HADD2.F32 R9, -RZ, R49.reuse.H0_H0 ;  /* 0x20000031ff097230 */ /* 0x100fe40000004100 */
[----:B------:R-:W-:Y:S01]  /*6d30*/  FMUL.FTZ R8, R8, UR16 ;  /* 0x0000001008087c20 */ /* 0x000fe20008410000 */
[----:B------:R-:W-:Y:S01]  /*6d40*/  FADD.FTZ R48, R48, -UR28 ;  /* 0x8000001c30307e21 */ /* 0x000fe20008010000 */
[----:B------:R-:W-:Y:S02]  /*6d50*/  HADD2.F32 R49, -RZ, R49.H1_H1 ;  /* 0x30000031ff317230 */ /* 0x000fe40000004100 */
[----:B------:R-:W-:Y:S01]  /*6d60*/  FADD.FTZ R7, R7, R47 ;  /* 0x0000002f07077221 */ /* 0x000fe20000010000 */
[----:B------:R-:W-:Y:S01]  /*6d70*/  FADD.FTZ R57, R57, R9 ;  /* 0x0000000939397221 */ /* 0x000fe20000010000 */
[----:B------:R-:W-:Y:S01]  /*6d80*/  FFMA.FTZ R58, R9, R8, R58 ;  /* 0x00000008093a7223 */ /* 0x000fe2000001003a */
[----:B------:R-:W-:Y:S01]  /*6d90*/  FMUL.FTZ R9, R4, R9 ;  /* 0x0000000904097220 */ /* 0x000fe20000410000 */
[----:B------:R-:W-:Y:S01]  /*6da0*/  FFMA.FTZ R6, R47, R46, R6 ;  /* 0x0000002e2f067223 */ /* 0x000fe20000010006 */
[----:B------:R-:W-:Y:S01]  /*6db0*/  FMUL.FTZ R48, R48, UR16 ;  /* 0x0000001030307c20 */ /* 0x000fe20008410000 */
[----:B------:R-:W-:Y:S01]  /*6dc0*/  FADD.FTZ R7, R7, R49 ;  /* 0x0000003107077221 */ /* 0x000fe20000010000 */
[----:B------:R-:W-:Y:S01]  /*6dd0*/  FADD.FTZ R10, R10, R9 ;  /* 0x000000090a0a7221 */ /* 0x000fe20000010000 */
[----:B------:R-:W-:Y:S01]  /*6de0*/  FFMA.FTZ R17, R8, R9, R17 ;  /* 0x0000000908117223 */ /* 0x000fe20000010011 */
[----:B------:R-:W-:Y:S01]  /*6df0*/  FFMA.FTZ R6, R49, R48, R6 ;  /* 0x0000003031067223 */ /* 0x000fe20000010006 */
[----:B------:R-:W-:Y:S01]  /*6e00*/  FADD.FTZ R11, R11, -UR28 ;  /* 0x8000001c0b0b7e21 */ /* 0x000fe20008010000 */
[----:B------:R-:W-:-:S02]  /*6e10*/  HADD2.F32 R9, -RZ, R51.H0_H0 ;  /* 0x20000033ff097230 */ /* 0x000fc40000004100 */
[----:B------:R-:W-:Y:S01]  /*6e20*/  FMUL.FTZ R49, R5, R49 ;  /* 0x0000003105317220 */ /* 0x000fe20000410000 */
[----:B------:R-:W-:Y:S02]  /*6e30*/  HADD2.F32 R50, -RZ, R50.H1_H1 ;  /* 0x30000032ff327230 */ /* 0x000fe40000004100 */
[----:B------:R-:W-:Y:S01]  /*6e40*/  FMUL.FTZ R8, R11, UR16 ;  /* 0x000000100b087c20 */ /* 0x000fe20008410000 */
[----:B------:R-:W-:Y:S02]  /*6e50*/  HADD2.F32 R51, -RZ, R51.H1_H1 ;  /* 0x30000033ff337230 */ /* 0x000fe40000004100 */
[----:B------:R-:W-:Y:S01]  /*6e60*/  FFMA.FTZ R17, R48, R49, R17 ;  /* 0x0000003130117223 */ /* 0x000fe20000010011 */
[----:B------:R-:W-:Y:S01]  /*6e70*/  FMUL.FTZ R11, R4, R9 ;  /* 0x00000009040b7220 */ /* 0x000fe20000410000 */
[----:B------:R-:W-:Y:S01]  /*6e80*/  FADD.FTZ R10, R49, R10 ;  /* 0x0000000a310a7221 */ /* 0x000fe20000010000 */
[----:B------:R-:W-:Y:S01]  /*6e90*/  FFMA.FTZ R58, R9, R8, R58 ;  /* 0x00000008093a7223 */ /* 0x000fe2000001003a */
[----:B------:R-:W-:Y:S01]  /*6ea0*/  FADD.FTZ R50, R50, -UR28 ;  /* 0x8000001c32327e21 */ /* 0x000fe20008010000 */
[----:B------:R-:W-:Y:S01]  /*6eb0*/  FFMA.FTZ R17, R8, R11, R17 ;  /* 0x0000000b08117223 */ /* 0x000fe20000010011 */
[----:B------:R-:W-:-:S02]  /*6ec0*/  HADD2.F32 R8, -RZ, R87.H0_H0 ;  /* 0x20000057ff087230 */ /* 0x000fc40000004100 */
[----:B------:R-:W-:Y:S01]  /*6ed0*/  FADD.FTZ R57, R57, R9 ;  /* 0x0000000939397221 */ /* 0x000fe20000010000 */
[----:B------:R-:W-:Y:S01]  /*6ee0*/  FADD.FTZ R10, R10, R11 ;  /* 0x0000000b0a0a7221 */ /* 0x000fe20000010000 */
[--C-:B------:R-:W-:Y:S02]  /*6ef0*/  HADD2.F32 R11, -RZ, R88.reuse.H0_H0 ;  /* 0x20000058ff0b7230 */ /* 0x100fe40000004100 */
[----:B------:R-:W-:Y:S01]  /*6f00*/  FMUL.FTZ R9, R5, R51 ;  /* 0x0000003305097220 */ /* 0x000fe20000410000 */
[----:B------:R-:W-:Y:S01]  /*6f10*/  FMUL.FTZ R50, R50, UR16 ;  /* 0x0000001032327c20 */ /* 0x000fe20008410000 */
[----:B------:R-:W-:Y:S02]  /*6f20*/  HADD2.F32 R87, -RZ, R87.H1_H1 ;  /* 0x30000057ff577230 */ /* 0x000fe40000004100 */
[----:B------:R-:W-:Y:S01]  /*6f30*/  FADD.FTZ R8, R8, -UR28 ;  /* 0x8000001c08087e21 */ /* 0x000fe20008010000 */
[----:B------:R-:W-:Y:S01]  /*6f40*/  FADD.FTZ R10, R9, R10 ;  /* 0x0000000a090a7221 */ /* 0x000fe20000010000 */
[----:B------:R-:W-:Y:S01]  /*6f50*/  FFMA.FTZ R17, R50, R9, R17 ;  /* 0x0000000932117223 */ /* 0x000fe20000010011 */
[----:B------:R-:W-:Y:S01]  /*6f60*/  FMUL.FTZ R13, R4, R11 ;  /* 0x0000000b040d7220 */ /* 0x000fe20000410000 */
[----:B------:R-:W-:Y:S01]  /*6f70*/  FMUL.FTZ R8, R8, UR16 ;  /* 0x0000001008087c20 */ /* 0x000fe20008410000 */
[----:B------:R-:W-:-:S02]  /*6f80*/  HADD2.F32 R9, -RZ, R88.H1_H1 ;  /* 0x30000058ff097230 */ /* 0x000fc40000004100 */
[----:B------:R-:W-:Y:S01]  /*6f90*/  FADD.FTZ R87, R87, -UR28 ;  /* 0x8000001c57577e21 */ /* 0x000fe20008010000 */
[----:B------:R-:W-:Y:S01]  /*6fa0*/  FADD.FTZ R15, R10, R13 ;  /* 0x0000000d0a0f7221 */ /* 0x000fe20000010000 */
[----:B------:R-:W-:Y:S01]  /*6fb0*/  FFMA.FTZ R12, R8, R13, R17 ;  /* 0x0000000d080c7223 */ /* 0x000fe20000010011 */
[--C-:B------:R-:W-:Y:S02]  /*6fc0*/  HADD2.F32 R13, -RZ, R89.reuse.H0_H0 ;  /* 0x20000059ff0d7230 */ /* 0x100fe40000004100 */
[----:B------:R-:W-:Y:S01]  /*6fd0*/  FMUL.FTZ R10, R5, R9 ;  /* 0x00000009050a7220 */ /* 0x000fe20000410000 */
[----:B------:R-:W-:Y:S01]  /*6fe0*/  FMUL.FTZ R87, R87, UR16 ;  /* 0x0000001057577c20 */ /* 0x000fe20008410000 */
[----:B------:R-:W-:Y:S02]  /*6ff0*/  HADD2.F32 R17, -RZ, R90.H0_H0 ;  /* 0x2000005aff117230 */ /* 0x000fe40000004100 */
[----:B------:R-:W-:Y:S01]  /*7000*/  FADD.FTZ R7, R7, R51 ;  /* 0x0000003307077221 */ /* 0x000fe20000010000 */
[----:B------:R-:W-:Y:S01]  /*7010*/  FADD.FTZ R15, R10, R15 ;  /* 0x0000000f0a0f7221 */ /* 0x000fe20000010000 */
[----:B------:R-:W-:Y:S01]  /*7020*/  FFMA.FTZ R12, R87, R10, R12 ;  /* 0x0000000a570c7223 */ /* 0x000fe2000001000c */
[----:B------:R-:W-:-:S02]  /*7030*/  HADD2.F32 R89, -RZ, R89.H1_H1 ;  /* 0x30000059ff597230 */ /* 0x000fc40000004100 */
[----:B------:R-:W-:Y:S01]  /*7040*/  FADD.FTZ R10, R13, -UR28 ;  /* 0x8000001c0d0a7e21 */ /* 0x000fe20008010000 */
[----:B------:R-:W-:Y:S02]  /*7050*/  HADD2.F32 R13, -RZ, R90.H1_H1 ;  /* 0x3000005aff0d7230 */ /* 0x000fe40000004100 */
[----:B------:R-:W-:Y:S01]  /*7060*/  FMUL.FTZ R14, R4, R17 ;  /* 0x00000011040e7220 */ /* 0x000fe20000410000 */
[----:B------:R-:W-:Y:S01]  /*7070*/  FFMA.FTZ R6, R51, R50, R6 ;  /* 0x0000003233067223 */ /* 0x000fe20000010006 */
[----:B------:R-:W-:Y:S01]  /*7080*/  FMUL.FTZ R19, R10, UR16 ;  /* 0x000000100a137c20 */ /* 0x000fe20008410000 */
[----:B------:R-:W-:Y:S01]  /*7090*/  FADD.FTZ R89, R89, -UR28 ;  /* 0x8000001c59597e21 */ /* 0x000fe20008010000 */
[----:B------:R-:W-:Y:S01]  /*70a0*/  FADD.FTZ R15, R15, R14 ;  /* 0x0000000e0f0f7221 */ /* 0x000fe20000010000 */
[----:B------:R-:W-:Y:S01]  /*70b0*/  FMUL.FTZ R10, R5, R13 ;  /* 0x0000000d050a7220 */ /* 0x000fe20000410000 */
[----:B------:R-:W-:Y:S01]  /*70c0*/  FFMA.FTZ R12, R19, R14, R12 ;  /* 0x0000000e130c7223 */ /* 0x000fe2000001000c */
[----:B------:R-:W-:Y:S01]  /*70d0*/  FMUL.FTZ R89, R89, UR16 ;  /* 0x0000001059597c20 */ /* 0x000fe20008410000 */
        /* <DEDUP_REMOVED lines=11> */
.L_x_710:
[--C-:B------:R-:W-:Y:S02]  /*7190*/  HADD2.F32 R6, -RZ, R114.reuse.H0_H0 ;  /* 0x20000072ff067230 */ /* 0x100fe40000004100 */
[----:B------:R-:W-:Y:S02]  /*71a0*/  HADD2.F32 R7, -RZ, R114.H1_H1 ;  /* 0x30000072ff077230 */ /* 0x000fe40000004100 */
[--C-:B------:R-:W-:Y:S02]  /*71b0*/  HADD2.F32 R69, -RZ, R76.reuse.H0_H0 ;  /* 0x2000004cff457230 */ /* 0x100fe40000004100 */
[----:B------:R-:W-:Y:S01]  /*71c0*/  FADD.FTZ R6, R6, -UR28 ;  /* 0x8000001c06067e21 */ /* 0x000fe20008010000 */
[----:B------:R-:W-:Y:S02]  /*71d0*/  HADD2.F32 R75, -RZ, R76.H1_H1 ;  /* 0x3000004cff4b7230 */ /* 0x000fe40000004100 */
[----:B------:R-:W-:Y:S01]  /*71e0*/  FADD.FTZ R7, R7, -UR28 ;  /* 0x8000001c07077e21 */ /* 0x000fe20008010000 */
[----:B------:R-:W-:-:S02]  /*71f0*/  HADD2.F32 R68, -RZ, R84.H0_H0 ;  /* 0x20000054ff447230 */ /* 0x000fc40000004100 */
[----:B------:R-:W-:Y:S01]  /*7200*/  FMUL.FTZ R6, R6, UR16 ;  /* 0x0000001006067c20 */ /* 0x000fe20008410000 */
[----:B------:R-:W-:Y:S01]  /*7210*/  FADD.FTZ R69, R69, -UR28 ;  /* 0x8000001c45457e21 */ /* 0x000fe20008010000 */
[----:B------:R-:W-:Y:S01]  /*7220*/  FMUL.FTZ R7, R7, UR16 ;  /* 0x0000001007077c20 */ /* 0x000fe20008410000 */
[----:B------:R-:W-:Y:S01]  /*7230*/  FADD.FTZ R75, R75, -UR28 ;  /* 0x8000001c4b4b7e21 */ /* 0x000fe20008010000 */
[--C-:B-----5:R-:W-:Y:S01]  /*7240*/  FFMA.FTZ R56, R5, R6, R3.reuse ;  /* 0x0000000605387223 */ /* 0x120fe20000010003 */
[----:B------:R-:W-:Y:S01]  /*7250*/  FMUL.FTZ R69, R69, UR16 ;  /* 0x0000001045457c20 */ /* 0x000fe20008410000 */
[--C-:B------:R-:W-:Y:S01]  /*7260*/  FFMA.FTZ R54, R4, R7, R2.reuse ;  /* 0x0000000704367223 */ /* 0x100fe20000010002 */
[----:B------:R-:W-:Y:S01]  /*7270*/  FMUL.FTZ R75, R75, UR16 ;  /* 0x000000104b4b7c20 */ /* 0x000fe20008410000 */
[----:B------:R-:W-:Y:S01]  /*7280*/  FMUL.FTZ R59, R56, -1.4426950216293334961 ;  /* 0xbfb8aa3b383b7820 */ /* 0x000fe20000410000 */
[----:B------:R-:W-:Y:S01]  /*7290*/  FFMA.FTZ R53, R5, R69, R3 ;  /* 0x0000004505357223 */ /* 0x000fe20000010003 */
[----:B------:R-:W-:Y:S01]  /*72a0*/  FMUL.FTZ R57, R54, -1.4426950216293334961 ;  /* 0xbfb8aa3b36397820 */ /* 0x000fe20000410000 */
[----:B------:R-:W-:Y:S01]  /*72b0*/  FFMA.FTZ R55, R4, R75, R2 ;  /* 0x0000004b04377223 */ /* 0x000fe20000010002 */
[----:B------:R-:W-:-:S02]  /*72c0*/  HADD2.F32 R60, -RZ, R84.H1_H1 ;  /* 0x30000054ff3c7230 */ /* 0x000fc40000004100 */
[----:B------:R-:W-:Y:S01]  /*72d0*/  FMUL.FTZ R74, R53, -1.4426950216293334961 ;  /* 0xbfb8aa3b354a7820 */ /* 0x000fe20000410000 */
[----:B------:R-:W0:Y:S01]  /*72e0*/  MUFU.EX2 R59, R59 ;  /* 0x0000003b003b7308 */ /* 0x000e220000000800 */
[----:B------:R-:W-:Y:S01]  /*72f0*/  FMUL.FTZ R58, R55, -1.4426950216293334961 ;  /* 0xbfb8aa3b373a7820 */ /* 0x000fe20000410000 */
[----:B------:R-:W-:Y:S01]  /*7300*/  FADD.FTZ R68, R68, -UR28 ;  /* 0x8000001c44447e21 */ /* 0x000fe20008010000 */
[--C-:B------:R-:W-:Y:S02]  /*7310*/  HADD2.F32 R73, -RZ, R82.reuse.H1_H1 ;  /* 0x30000052ff497230 */ /* 0x100fe40000004100 */
[----:B------:R-:W-:Y:S02]  /*7320*/  HADD2.F32 R64, -RZ, R82.H0_H0 ;  /* 0x20000052ff407230 */ /* 0x000fe40000004100 */
[----:B------:R-:W-:Y:S01]  /*7330*/  FMUL.FTZ R68, R68, UR16 ;  /* 0x0000001044447c20 */ /* 0x000fe20008410000 */
[--C-:B------:R-:W-:Y:S01]  /*7340*/  HADD2.F32 R96, -RZ, R30.reuse.H1_H1 ;  /* 0x3000001eff607230 */ /* 0x100fe20000004100 */
[----:B------:R-:W1:Y:S01]  /*7350*/  MUFU.EX2 R57, R57 ;  /* 0x0000003900397308 */ /* 0x000e620000000800 */
[----:B------:R-:W-:Y:S01]  /*7360*/  FADD.FTZ R73, R73, -UR28 ;  /* 0x8000001c49497e21 */ /* 0x000fe20008010000 */
[----:B------:R-:W-:Y:S01]  /*7370*/  FADD.FTZ R64, R64, -UR28 ;  /* 0x8000001c40407e21 */ /* 0x000fe20008010000 */
[----:B------:R-:W-:-:S02]  /*7380*/  HADD2.F32 R30, -RZ, R30.H0_H0 ;  /* 0x2000001eff1e7230 */ /* 0x000fc40000004100 */
[----:B------:R-:W-:Y:S01]  /*7390*/  FMUL.FTZ R73, R73, UR16 ;  /* 0x0000001049497c20 */ /* 0x000fe20008410000 */
[----:B------:R-:W-:Y:S02]  /*73a0*/  FMUL.FTZ R64, R64, UR16 ;  /* 0x0000001040407c20 */ /* 0x000fe40008410000 */
[----:B------:R-:W2:Y:S01]  /*73b0*/  MUFU.EX2 R74, R74 ;  /* 0x0000004a004a7308 */ /* 0x000ea20000000800 */
[----:B0-----:R-:W-:Y:S01]  /*73c0*/  FADD.FTZ R59, R59, 1 ;  /* 0x3f8000003b3b7421 */ /* 0x001fe20000010000 */
[----:B------:R-:W-:Y:S01]  /*73d0*/  FFMA.FTZ R84, R5, R73, R3 ;  /* 0x0000004905547223 */ /* 0x000fe20000010003 */
[----:B------:R-:W-:-:S05]  /*73e0*/  FFMA.FTZ R61, R4, R64, R2 ;  /* 0x00000040043d7223 */ /* 0x000fca0000010002 */
[----:B------:R0:W3:Y:S01]  /*73f0*/  MUFU.RCP R76, R59 ;  /* 0x0000003b004c7308 */ /* 0x0000e20000001000 */
[----:B-1----:R-:W-:-:S07]  /*7400*/  FADD.FTZ R57, R57, 1 ;  /* 0x3f80000039397421 */ /* 0x002fce0000010000 */
[----:B------:R-:W1:Y:S01]  /*7410*/  MUFU.RCP R57, R57 ;  /* 0x0000003900397308 */ /* 0x000e620000001000 */
[----:B--2---:R-:W-:Y:S01]  /*7420*/  FADD.FTZ R74, R74, 1 ;  /* 0x3f8000004a4a7421 */ /* 0x004fe20000010000 */
[----:B0-----:R-:W-:-:S06]  /*7430*/  HADD2.F32 R59, -RZ, R83.H0_H0 ;  /* 0x20000053ff3b7230 */ /* 0x001fcc0000004100 */
[----:B------:R-:W0:Y:S01]  /*7440*/  MUFU.EX2 R58, R58 ;  /* 0x0000003a003a7308 */ /* 0x000e220000000800 */
[----:B---3--:R-:W-:Y:S01]  /*7450*/  FMUL.FTZ R60, R60, R76 ;  /* 0x0000004c3c3c7220 */ /* 0x008fe20000410000 */
[----:B------:R-:W-:-:S04]  /*7460*/  FADD.FTZ R76, -R76, 1 ;  /* 0x3f8000004c4c7421 */ /* 0x000fc80000010100 */
[----:B------:R-:W-:Y:S01]  /*7470*/  FFMA.FTZ R76, R56, R76, 1 ;  /* 0x3f800000384c7423 */ /* 0x000fe2000001004c */
[----:B------:R-:W-:Y:S01]  /*7480*/  FFMA.FTZ R56, R4, R68, R2 ;  /* 0x0000004404387223 */ /* 0x000fe20000010002 */
[----:B------:R-:W2:Y:S01]  /*7490*/  MUFU.RCP R74, R74 ;  /* 0x0000004a004a7308 */ /* 0x000ea20000001000 */
[----:B-1----:R-:W-:Y:S01]  /*74a0*/  FADD.FTZ R67, -R57, 1 ;  /* 0x3f80000039437421 */ /* 0x002fe20000010100 */
[----:B------:R-:W-:-:S03]  /*74b0*/  FMUL.FTZ R76, R60, R76 ;  /* 0x0000004c3c4c7220 */ /* 0x000fc60000410000 */
[----:B------:R-:W-:Y:S01]  /*74c0*/  FFMA.FTZ R67, R54, R67, 1 ;  /* 0x3f80000036437423 */ /* 0x000fe20000010043 */
[----:B------:R-:W-:Y:S02]  /*74d0*/  HADD2.F32 R54, -RZ, R83.H1_H1 ;  /* 0x30000053ff367230 */ /* 0x000fe40000004100 */
[----:B------:R-:W-:Y:S01]  /*74e0*/  FMUL.FTZ R83, R56, -1.4426950216293334961 ;  /* 0xbfb8aa3b38537820 */ /* 0x000fe20000410000 */
[----:B------:R-:W-:Y:S01]  /*74f0*/  FADD.FTZ R82, RZ, R76 ;  /* 0x0000004cff527221 */ /* 0x000fe20000010000 */
[----:B0-----:R-:W-:-:S04]  /*7500*/  FADD.FTZ R58, R58, 1 ;  /* 0x3f8000003a3a7421 */ /* 0x001fc80000010000 */
[----:B------:R0:W1:Y:S01]  /*7510*/  MUFU.RCP R65, R58 ;  /* 0x0000003a00417308 */ /* 0x0000620000001000 */
[----:B--2---:R-:W-:Y:S01]  /*7520*/  FMUL.FTZ R59, R59, R74 ;  /* 0x0000004a3b3b7220 */ /* 0x004fe20000410000 */
[----:B------:R-:W-:-:S06]  /*7530*/  FADD.FTZ R74, -R74, 1 ;  /* 0x3f8000004a4a7421 */ /* 0x000fcc0000010100 */
[----:B------:R-:W2:Y:S01]  /*7540*/  MUFU.EX2 R83, R83 ;  /* 0x0000005300537308 */ /* 0x000ea20000000800 */
[----:B------:R-:W-:Y:S01]  /*7550*/  FFMA.FTZ R74, R53, R74, 1 ;  /* 0x3f800000354a7423 */ /* 0x000fe2000001004a */
[----:B------:R-:W-:Y:S01]  /*7560*/  FMUL.FTZ R53, R84, -1.4426950216293334961 ;  /* 0xbfb8aa3b54357820 */ /* 0x000fe20000410000 */
[----:B0-----:R-:W-:Y:S02]  /*7570*/  HADD2.F32 R58, -RZ, R93.H1_H1 ;  /* 0x3000005dff3a7230 */ /* 0x001fe40000004100 */
[----:B------:R-:W-:-:S03]  /*7580*/  FMUL.FTZ R74, R59, R74 ;  /* 0x0000004a3b4a7220 */ /* 0x000fc60000410000 */
[----:B------:R-:W0:Y:S01]  /*7590*/  MUFU.EX2 R53, R53 ;  /* 0x0000003500357308 */ /* 0x000e220000000800 */
[----:B-1----:R-:W-:Y:S01]  /*75a0*/  FMUL.FTZ R54, R54, R65 ;  /* 0x0000004136367220 */ /* 0x002fe20000410000 */
[----:B------:R-:W-:Y:S01]  /*75b0*/  FADD.FTZ R65, -R65, 1 ;  /* 0x3f80000041417421 */ /* 0x000fe20000010100 */
[----:B------:R-:W-:Y:S01]  /*75c0*/  FMUL.FTZ R58, R58, R57 ;  /* 0x000000393a3a7220 */ /* 0x000fe20000410000 */
[--C-:B------:R-:W-:Y:S02]  /*75d0*/  HADD2.F32 R57, -RZ, R70.reuse.H1_H1 ;  /* 0x30000046ff397230 */ /* 0x100fe40000004100 */
[----:B------:R-:W-:Y:S01]  /*75e0*/  FADD.FTZ R82, R82, R74 ;  /* 0x0000004a52527221 */ /* 0x000fe20000010000 */
[----:B------:R-:W-:Y:S01]  /*75f0*/  FFMA.FTZ R65, R55, R65, 1 ;  /* 0x3f80000037417423 */ /* 0x000fe20000010041 */
[----:B------:R-:W-:Y:S01]  /*7600*/  FMUL.FTZ R55, R61, -1.4426950216293334961 ;  /* 0xbfb8aa3b3d377820 */ /* 0x000fe20000410000 */
[----:B------:R-:W-:Y:S01]  /*7610*/  FMUL.FTZ R67, R58, R67 ;  /* 0x000000433a437220 */ /* 0x000fe20000410000 */
[----:B--2---:R-:W-:Y:S01]  /*7620*/  FADD.FTZ R83, R83, 1 ;  /* 0x3f80000053537421 */ /* 0x004fe20000010000 */
[----:B------:R-:W-:-:S02]  /*7630*/  HADD2.F32 R70, -RZ, R70.H0_H0 ;  /* 0x20000046ff467230 */ /* 0x000fc40000004100 */
[----:B------:R-:W-:Y:S01]  /*7640*/  FMUL.FTZ R65, R54, R65 ;  /* 0x0000004136417220 */ /* 0x000fe20000410000 */
[----:B------:R-:W-:Y:S01]  /*7650*/  HADD2.F32 R54, -RZ, R81.H1_H1 ;  /* 0x30000051ff367230 */ /* 0x000fe20000004100 */
[----:B------:R-:W1:Y:S01]  /*7660*/  MUFU.EX2 R55, R55 ;  /* 0x0000003700377308 */ /* 0x000e620000000800 */
[----:B0-----:R-:W-:-:S07]  /*7670*/  FADD.FTZ R53, R53, 1 ;  /* 0x3f80000035357421 */ /* 0x001fce0000010000 */
[----:B------:R-:W0:Y:S08]  /*7680*/  MUFU.RCP R83, R83 ;  /* 0x0000005300537308 */ /* 0x000e300000001000 */
[----:B------:R-:W2:Y:S01]  /*7690*/  MUFU.RCP R53, R53 ;  /* 0x0000003500357308 */ /* 0x000ea20000001000 */
[----:B-1----:R-:W-:-:S07]  /*76a0*/  FADD.FTZ R55, R55, 1 ;  /* 0x3f80000037377421 */ /* 0x002fce0000010000 */
[----:B------:R-:W1:Y:S01]  /*76b0*/  MUFU.RCP R55, R55 ;  /* 0x0000003700377308 */ /* 0x000e620000001000 */
[----:B0-----:R-:W-:Y:S01]  /*76c0*/  FMUL.FTZ R57, R57, R83 ;  /* 0x0000005339397220 */ /* 0x001fe20000410000 */
[----:B------:R-:W-:-:S04]  /*76d0*/  FADD.FTZ R83, -R83, 1 ;  /* 0x3f80000053537421 */ /* 0x000fc80000010100 */
[----:B------:R-:W-:Y:S01]  /*76e0*/  FFMA.FTZ R83, R56, R83, 1 ;  /* 0x3f80000038537423 */ /* 0x000fe20000010053 */
[--C-:B------:R-:W-:Y:S02]  /*76f0*/  HADD2.F32 R56, -RZ, R63.reuse.H1_H1 ;  /* 0x3000003fff387230 */ /* 0x100fe40000004100 */
[----:B------:R-:W-:Y:S02]  /*7700*/  HADD2.F32 R63, -RZ, R63.H0_H0 ;  /* 0x2000003fff3f7230 */ /* 0x000fe40000004100 */
[----:B------:R-:W-:Y:S01]  /*7710*/  FMUL.FTZ R83, R57, R83 ;  /* 0x0000005339537220 */ /* 0x000fe20000410000 */
[----:B------:R-:W-:Y:S02]  /*7720*/  HADD2.F32 R57, -RZ, R71.H1_H1 ;  /* 0x30000047ff397230 */ /* 0x000fe40000004100 */
[----:B--2---:R-:W-:Y:S01]  /*7730*/  FMUL.FTZ R56, R56, R53 ;  /* 0x0000003538387220 */ /* 0x004fe20000410000 */
[----:B------:R-:W-:Y:S01]  /*7740*/  FADD.FTZ R53, -R53, 1 ;  /* 0x3f80000035357421 */ /* 0x000fe20000010100 */
[----:B------:R-:W-:-:S03]  /*7750*/  FADD.FTZ R63, R63, -UR28 ;  /* 0x8000001c3f3f7e21 */ /* 0x000fc60008010000 */
[----:B------:R-:W-:Y:S01]  /*7760*/  FFMA.FTZ R84, R84, R53, 1 ;  /* 0x3f80000054547423 */ /* 0x000fe20000010035 */
[--C-:B------:R-:W-:Y:S02]  /*7770*/  HADD2.F32 R53, -RZ, R62.reuse.H1_H1 ;  /* 0x3000003eff357230 */ /* 0x100fe40000004100 */
[----:B------:R-:W-:Y:S01]  /*7780*/  FMUL.FTZ R63, R63, UR16 ;  /* 0x000000103f3f7c20 */ /* 0x000fe20008410000 */
[----:B------:R-:W-:Y:S02]  /*7790*/  HADD2.F32 R62, -RZ, R62.H0_H0 ;  /* 0x2000003eff3e7230 */ /* 0x000fe40000004100 */
[----:B------:R-:W-:Y:S01]  /*77a0*/  FMUL.FTZ R84, R56, R84 ;  /* 0x0000005438547220 */ /* 0x000fe20000410000 */
[----:B-1----:R-:W-:Y:S01]  /*77b0*/  FMUL.FTZ R53, R53, R55 ;  /* 0x0000003735357220 */ /* 0x002fe20000410000 */
[----:B------:R-:W-:Y:S01]  /*77c0*/  FADD.FTZ R55, -R55, 1 ;  /* 0x3f80000037377421 */ /* 0x000fe20000010100 */
[----:B------:R-:W-:Y:S01]  /*77d0*/  FADD.FTZ R62, R62, -UR28 ;  /* 0x8000001c3e3e7e21 */ /* 0x000fe20008010000 */
[----:B------:R-:W-:-:S02]  /*77e0*/  FADD.FTZ R82, R82, R84 ;  /* 0x0000005452527221 */ /* 0x000fc40000010000 */
[----:B------:R-:W-:Y:S01]  /*77f0*/  FFMA.FTZ R55, R61, R55, 1 ;  /* 0x3f8000003d377423 */ /* 0x000fe20000010037 */
[----:B------:R-:W-:Y:S01]  /*7800*/  FFMA.FTZ R61, R5, R63, R3 ;  /* 0x0000003f053d7223 */ /* 0x000fe20000010003 */
[----:B------:R-:W-:Y:S02]  /*7810*/  FMUL.FTZ R62, R62, UR16 ;  /* 0x000000103e3e7c20 */ /* 0x000fe40008410000 */
[----:B------:R-:W-:Y:S01]  /*7820*/  FMUL.FTZ R55, R53, R55 ;  /* 0x0000003735377220 */ /* 0x000fe20000410000 */
[----:B------:R-:W-:Y:S01]  /*7830*/  FMUL.FTZ R58, R61, -1.4426950216293334961 ;  /* 0xbfb8aa3b3d3a7820 */ /* 0x000fe20000410000 */
[----:B------:R-:W-:Y:S01]  /*7840*/  FFMA.FTZ R66, R4, R62, R2 ;  /* 0x0000003e04427223 */ /* 0x000fe20000010002 */
[----:B------:R-:W-:-:S03]  /*7850*/  HADD2.F32 R53, -RZ, R77.H1_H1 ;  /* 0x3000004dff357230 */ /* 0x000fc60000004100 */
[----:B------:R-:W-:Y:S01]  /*7860*/  FMUL.FTZ R60, R66, -1.4426950216293334961 ;  /* 0xbfb8aa3b423c7820 */ /* 0x000fe20000410000 */
[----:B------:R-:W0:Y:S08]  /*7870*/  MUFU.EX2 R58, R58 ;  /* 0x0000003a003a7308 */ /* 0x000e300000000800 */
[----:B------:R-:W1:Y:S01]  /*7880*/  MUFU.EX2 R60, R60 ;  /* 0x0000003c003c7308 */ /* 0x000e620000000800 */
[----:B0-----:R-:W-:-:S07]  /*7890*/  FADD.FTZ R58, R58, 1 ;  /* 0x3f8000003a3a7421 */ /* 0x001fce0000010000 */
[----:B------:R-:W0:Y:S01]  /*78a0*/  MUFU.RCP R58, R58 ;  /* 0x0000003a003a7308 */ /* 0x000e220000001000 */
[----:B-1----:R-:W-:-:S07]  /*78b0*/  FADD.FTZ R60, R60, 1 ;  /* 0x3f8000003c3c7421 */ /* 0x002fce0000010000 */
[----:B------:R-:W1:Y:S01]  /*78c0*/  MUFU.RCP R60, R60 ;  /* 0x0000003c003c7308 */ /* 0x000e620000001000 */
[----:B0-----:R-:W-:Y:S01]  /*78d0*/  FMUL.FTZ R70, R70, R58 ;  /* 0x0000003a46467220 */ /* 0x001fe20000410000 */
[----:B------:R-:W-:-:S04]  /*78e0*/  FADD.FTZ R58, -R58, 1 ;  /* 0x3f8000003a3a7421 */ /* 0x000fc80000010100 */
[----:B------:R-:W-:Y:S01]  /*78f0*/  FFMA.FTZ R58, R61, R58, 1 ;  /* 0x3f8000003d3a7423 */ /* 0x000fe2000001003a */
[----:B------:R-:W-:Y:S02]  /*7900*/  HADD2.F32 R61, -RZ, R81.H0_H0 ;  /* 0x20000051ff3d7230 */ /* 0x000fe40000004100 */
[----:B------:R-:W-:Y:S01]  /*7910*/  FFMA.FTZ R81, R6, R76, RZ ;  /* 0x0000004c06517223 */ /* 0x000fe200000100ff */
[----:B-1----:R-:W-:Y:S01]  /*7920*/  FMUL.FTZ R54, R54, R60 ;  /* 0x0000003c36367220 */ /* 0x002fe20000410000 */
[----:B------:R-:W-:Y:S01]  /*7930*/  FADD.FTZ R60, -R60, 1 ;  /* 0x3f8000003c3c7421 */ /* 0x000fe20000010100 */
[----:B------:R-:W-:Y:S01]  /*7940*/  FMUL.FTZ R58, R70, R58 ;  /* 0x0000003a463a7220 */ /* 0x000fe20000410000 */
[----:B------:R-:W-:Y:S01]  /*7950*/  FADD.FTZ R61, R61, -UR28 ;  /* 0x8000001c3d3d7e21 */ /* 0x000fe20008010000 */
[----:B------:R-:W-:Y:S01]  /*7960*/  FFMA.FTZ R81, R69, R74, R81 ;  /* 0x0000004a45517223 */ /* 0x000fe20000010051 */
[----:B------:R-:W-:Y:S01]  /*7970*/  FFMA.FTZ R66, R66, R60, 1 ;  /* 0x3f80000042427423 */ /* 0x000fe2000001003c */
[----:B------:R-:W-:Y:S01]  /*7980*/  FMUL.FTZ R74, R5, R74 ;  /* 0x0000004a054a7220 */ /* 0x000fe20000410000 */
[----:B------:R-:W-:Y:S01]  /*7990*/  FMUL.FTZ R61, R61, UR16 ;  /* 0x000000103d3d7c20 */ /* 0x000fe20008410000 */
[----:B------:R-:W-:Y:S01]  /*79a0*/  FFMA.FTZ R81, R73, R84, R81 ;  /* 0x0000005449517223 */ /* 0x000fe20000010051 */
[----:B------:R-:W-:Y:S01]  /*79b0*/  FMUL.FTZ R54, R54, R66 ;  /* 0x0000004236367220 */ /* 0x000fe20000410000 */
[C---:B------:R-:W-:Y:S01]  /*79c0*/  FMUL.FTZ R84, R5.reuse, R84 ;  /* 0x0000005405547220 */ /* 0x040fe20000410000 */
[----:B------:R-:W-:Y:S01]  /*79d0*/  FFMA.FTZ R60, R5, R61, R3 ;  /* 0x0000003d053c7223 */ /* 0x000fe20000010003 */
[----:B------:R-:W-:Y:S01]  /*79e0*/  FADD.FTZ R82, R82, R58 ;  /* 0x0000003a52527221 */ /* 0x000fe20000010000 */
[-C--:B------:R-:W-:Y:S01]  /*79f0*/  FFMA.FTZ R81, R63, R58.reuse, R81 ;  /* 0x0000003a3f517223 */ /* 0x080fe20000010051 */
        /* <DEDUP_REMOVED lines=8> */
[----:B------:R-:W-:-:S03]  /*7a80*/  HADD2.F32 R60, -RZ, R71.H0_H0 ;  /* 0x20000047ff3c7230 */ /* 0x000fc60000004100 */
[----:B------:R-:W-:Y:S01]  /*7a90*/  FMUL.FTZ R57, R57, R59 ;  /* 0x0000003b39397220 */ /* 0x000fe20000410000 */
[--C-:B------:R-:W-:Y:S02]  /*7aa0*/  HADD2.F32 R59, -RZ, R72.reuse.H1_H1 ;  /* 0x30000048ff3b7230 */ /* 0x100fe40000004100 */
[----:B------:R-:W-:Y:S01]  /*7ab0*/  FADD.FTZ R60, R60, -UR28 ;  /* 0x8000001c3c3c7e21 */ /* 0x000fe20008010000 */
[----:B------:R-:W-:Y:S02]  /*7ac0*/  HADD2.F32 R72, -RZ, R72.H0_H0 ;  /* 0x20000048ff487230 */ /* 0x000fe40000004100 */
[----:B------:R-:W-:Y:S01]  /*7ad0*/  FADD.FTZ R82, R82, R57 ;  /* 0x0000003952527221 */ /* 0x000fe20000010000 */
[-C--:B------:R-:W-:Y:S01]  /*7ae0*/  FFMA.FTZ R81, R61, R57.reuse, R81 ;  /* 0x000000393d517223 */ /* 0x080fe20000010051 */
[----:B------:R-:W-:Y:S01]  /*7af0*/  FMUL.FTZ R60, R60, UR16 ;  /* 0x000000103c3c7c20 */ /* 0x000fe20008410000 */
[----:B------:R-:W-:Y:S01]  /*7b00*/  FADD.FTZ R59, R59, -UR28 ;  /* 0x8000001c3b3b7e21 */ /* 0x000fe20008010000 */
[----:B------:R-:W-:-:S02]  /*7b10*/  FMUL.FTZ R57, R5, R57 ;  /* 0x0000003905397220 */ /* 0x000fc40000410000 */
[----:B------:R-:W-:Y:S01]  /*7b20*/  FFMA.FTZ R71, R4, R60, R2 ;  /* 0x0000003c04477223 */ /* 0x000fe20000010002 */
[----:B------:R-:W-:-:S03]  /*7b30*/  FMUL.FTZ R59, R59, UR16 ;  /* 0x000000103b3b7c20 */ /* 0x000fc60008410000 */
        /* <DEDUP_REMOVED lines=9> */
[----:B------:R-:W-:Y:S01]  /*7bd0*/  FFMA.FTZ R66, R7, R71, RZ ;  /* 0x0000004707427223 */ /* 0x000fe200000100ff */
[----:B------:R-:W-:Y:S01]  /*7be0*/  FADD.FTZ R71, RZ, R71 ;  /* 0x00000047ff477221 */ /* 0x000fe20000010000 */
[----:B------:R-:W-:-:S04]  /*7bf0*/  FMUL.FTZ R56, R5, R76 ;  /* 0x0000004c05387220 */ /* 0x000fc80000410000 */
        /* <DEDUP_REMOVED lines=10> */
[----:B------:R-:W-:Y:S01]  /*7ca0*/  FFMA.FTZ R70, R7, R67, RZ ;  /* 0x0000004307467223 */ /* 0x000fe200000100ff */
[----:B------:R-:W-:Y:S02]  /*7cb0*/  HADD2.F32 R7, -RZ, R77.H0_H0 ;  /* 0x2000004dff077230 */ /* 0x000fe40000004100 */
[----:B------:R-:W-:Y:S01]  /*7cc0*/  FMUL.FTZ R56, R72, R56 ;  /* 0x0000003848387220 */ /* 0x000fe20000410000 */
[----:B------:R-:W-:Y:S01]  /*7cd0*/  FADD.FTZ R72, RZ, R67 ;  /* 0x00000043ff487221 */ /* 0x000fe20000010000 */
[-C--:B------:R-:W-:Y:S01]  /*7ce0*/  FFMA.FTZ R70, R75, R65.reuse, R70 ;  /* 0x000000414b467223 */ /* 0x080fe20000010046 */
[----:B------:R-:W-:Y:S01]  /*7cf0*/  FADD.FTZ R67, R7, -UR28 ;  /* 0x8000001c07437e21 */ /* 0x000fe20008010000 */
[----:B------:R-:W-:Y:S01]  /*7d00*/  FADD.FTZ R82, R82, R56 ;  /* 0x0000003852527221 */ /* 0x000fe20000010000 */
[----:B------:R-:W-:Y:S01]  /*7d10*/  FADD.FTZ R72, R72, R65 ;  /* 0x0000004148487221 */ /* 0x000fe20000010000 */
[----:B------:R-:W-:Y:S01]  /*7d20*/  FMUL.FTZ R65, R4, R65 ;  /* 0x0000004104417220 */ /* 0x000fe20000410000 */
[----:B------:R-:W-:Y:S01]  /*7d30*/  FMUL.FTZ R67, R67, UR16 ;  /* 0x0000001043437c20 */ /* 0x000fe20008410000 */
[----:B------:R-:W-:Y:S01]  /*7d40*/  FFMA.FTZ R70, R68, R83, R70 ;  /* 0x0000005344467223 */ /* 0x000fe20000010046 */
[----:B------:R-:W-:Y:S01]  /*7d50*/  FADD.FTZ R72, R72, R83 ;  /* 0x0000005348487221 */ /* 0x000fe20000010000 */
[----:B------:R-:W-:Y:S01]  /*7d60*/  FFMA.FTZ R75, R75, R65, R66 ;  /* 0x000000414b4b7223 */ /* 0x000fe20000010042 */
[C---:B------:R-:W-:Y:S01]  /*7d70*/  FFMA.FTZ R77, R4.reuse, R67, R2 ;  /* 0x00000043044d7223 */ /* 0x040fe20000010002 */
[----:B------:R-:W-:Y:S01]  /*7d80*/  FADD.FTZ R71, R71, R65 ;  /* 0x0000004147477221 */ /* 0x000fe20000010000 */
[----:B------:R-:W-:Y:S01]  /*7d90*/  FMUL.FTZ R83, R4, R83 ;  /* 0x0000005304537220 */ /* 0x000fe20000410000 */
[----:B------:R-:W-:Y:S01]  /*7da0*/  FFMA.FTZ R6, R69, R74, R75 ;  /* 0x0000004a45067223 */ /* 0x000fe2000001004b */
[----:B------:R-:W-:Y:S01]  /*7db0*/  FMUL.FTZ R7, R77, -1.4426950216293334961 ;  /* 0xbfb8aa3b4d077820 */ /* 0x000fe20000410000 */
[----:B------:R-:W-:Y:S01]  /*7dc0*/  FADD.FTZ R71, R74, R71 ;  /* 0x000000474a477221 */ /* 0x000fe20000010000 */
[----:B------:R-:W-:Y:S01]  /*7dd0*/  FADD.FTZ R72, R72, R55 ;  /* 0x0000003748487221 */ /* 0x000fe20000010000 */
[----:B------:R-:W-:Y:S01]  /*7de0*/  FFMA.FTZ R6, R68, R83, R6 ;  /* 0x0000005344067223 */ /* 0x000fe20000010006 */
[-C--:B------:R-:W-:Y:S01]  /*7df0*/  FFMA.FTZ R70, R64, R55.reuse, R70 ;  /* 0x0000003740467223 */ /* 0x080fe20000010046 */
[----:B------:R-:W-:Y:S01]  /*7e00*/  FADD.FTZ R83, R71, R83 ;  /* 0x0000005347537221 */ /* 0x000fe20000010000 */
[----:B------:R-:W0:Y:S01]  /*7e10*/  MUFU.EX2 R7, R7 ;  /* 0x0000000700077308 */ /* 0x000e220000000800 */
[----:B------:R-:W-:Y:S01]  /*7e20*/  FFMA.FTZ R73, R73, R84, R6 ;  /* 0x0000005449497223 */ /* 0x000fe20000010006 */
[----:B------:R-:W-:Y:S01]  /*7e30*/  FMUL.FTZ R55, R4, R55 ;  /* 0x0000003704377220 */ /* 0x000fe20000410000 */
[----:B------:R-:W-:Y:S01]  /*7e40*/  FADD.FTZ R83, R84, R83 ;  /* 0x0000005354537221 */ /* 0x000fe20000010000 */
[----:B------:R-:W-:Y:S01]  /*7e50*/  FADD.FTZ R72, R72, R54 ;  /* 0x0000003648487221 */ /* 0x000fe20000010000 */
[-C--:B------:R-:W-:Y:S01]  /*7e60*/  FFMA.FTZ R70, R62, R54.reuse, R70 ;  /* 0x000000363e467223 */ /* 0x080fe20000010046 */
[----:B------:R-:W-:Y:S01]  /*7e70*/  FMUL.FTZ R54, R4, R54 ;  /* 0x0000003604367220 */ /* 0x000fe20000410000 */
[----:B------:R-:W-:Y:S01]  /*7e80*/  FFMA.FTZ R81, R59, R56, R81 ;  /* 0x000000383b517223 */ /* 0x000fe20000010051 */
[----:B------:R-:W-:Y:S01]  /*7e90*/  FADD.FTZ R72, R72, R53 ;  /* 0x0000003548487221 */ /* 0x000fe20000010000 */
[----:B------:R-:W-:Y:S01]  /*7ea0*/  FFMA.FTZ R70, R60, R53, R70 ;  /* 0x000000353c467223 */ /* 0x000fe20000010046 */
[----:B0-----:R-:W-:-:S04]  /*7eb0*/  FADD.FTZ R7, R7, 1 ;  /* 0x3f80000007077421 */ /* 0x001fc80000010000 */
[----:B------:R0:W1:Y:S02]  /*7ec0*/  MUFU.RCP R66, R7 ;  /* 0x0000000700427308 */ /* 0x0000640000001000 */
[--C-:B0-----:R-:W-:Y:S02]  /*7ed0*/  HADD2.F32 R7, -RZ, R80.reuse.H1_H1 ;  /* 0x30000050ff077230 */ /* 0x101fe40000004100 */
[----:B------:R-:W-:-:S05]  /*7ee0*/  HADD2.F32 R80, -RZ, R80.H0_H0 ;  /* 0x20000050ff507230 */ /* 0x000fca0000004100 */
[----:B------:R-:W-:Y:S01]  /*7ef0*/  FADD.FTZ R80, R80, -UR28 ;  /* 0x8000001c50507e21 */ /* 0x000fe20008010000 */
[----:B-1----:R-:W-:Y:S01]  /*7f00*/  FMUL.FTZ R7, R7, R66 ;  /* 0x0000004207077220 */ /* 0x002fe20000410000 */
[----:B------:R-:W-:Y:S02]  /*7f10*/  FADD.FTZ R66, -R66, 1 ;  /* 0x3f80000042427421 */ /* 0x000fe40000010100 */
[----:B------:R-:W-:Y:S02]  /*7f20*/  FMUL.FTZ R80, R80, UR16 ;  /* 0x0000001050507c20 */ /* 0x000fe40008410000 */
[----:B------:R-:W-:Y:S01]  /*7f30*/  FFMA.FTZ R77, R77, R66, 1 ;  /* 0x3f8000004d4d7423 */ /* 0x000fe20000010042 */
[--C-:B------:R-:W-:Y:S02]  /*7f40*/  HADD2.F32 R66, -RZ, R78.reuse.H1_H1 ;  /* 0x3000004eff427230 */ /* 0x100fe40000004100 */
[----:B------:R-:W-:Y:S01]  /*7f50*/  FFMA.FTZ R76, R4, R80, R2 ;  /* 0x00000050044c7223 */ /* 0x000fe20000010002 */
[----:B------:R-:W-:-:S02]  /*7f60*/  HADD2.F32 R78, -RZ, R78.H0_H0 ;  /* 0x2000004eff4e7230 */ /* 0x000fc40000004100 */
[----:B------:R-:W-:Y:S01]  /*7f70*/  FMUL.FTZ R7, R7, R77 ;  /* 0x0000004d07077220 */ /* 0x000fe20000410000 */
[----:B------:R-:W-:Y:S01]  /*7f80*/  FMUL.FTZ R69, R76, -1.4426950216293334961 ;  /* 0xbfb8aa3b4c457820 */ /* 0x000fe20000410000 */
[----:B------:R-:W-:Y:S02]  /*7f90*/  FADD.FTZ R66, R66, -UR28 ;  /* 0x8000001c42427e21 */ /* 0x000fe40008010000 */
[----:B------:R-:W-:Y:S02]  /*7fa0*/  FADD.FTZ R72, R72, R7 ;  /* 0x0000000748487221 */ /* 0x000fe40000010000 */
[----:B------:R-:W-:Y:S01]  /*7fb0*/  FMUL.FTZ R66, R66, UR16 ;  /* 0x0000001042427c20 */ /* 0x000fe20008410000 */
[----:B------:R-:W0:Y:S03]  /*7fc0*/  MUFU.EX2 R69, R69 ;  /* 0x0000004500457308 */ /* 0x000e260000000800 */
[----:B------:R-:W-:-:S04]  /*7fd0*/  FFMA.FTZ R77, R5, R66, R3 ;  /* 0x00000042054d7223 */ /* 0x000fc80000010003 */
[----:B------:R-:W-:-:S06]  /*7fe0*/  FMUL.FTZ R65, R77, -1.4426950216293334961 ;  /* 0xbfb8aa3b4d417820 */ /* 0x000fcc0000410000 */
[----:B------:R-:W1:Y:S01]  /*7ff0*/  MUFU.EX2 R65, R65 ;  /* 0x0000004100417308 */ /* 0x000e620000000800 */
[----:B0-----:R-:W-:-:S07]  /*8000*/  FADD.FTZ R69, R69, 1 ;  /* 0x3f80000045457421 */ /* 0x001fce0000010000 */
[----:B------:R0:W2:Y:S02]  /*8010*/  MUFU.RCP R75, R69 ;  /* 0x00000045004b7308 */ /* 0x0000a40000001000 */
[--C-:B0-----:R-:W-:Y:S02]  /*8020*/  HADD2.F32 R69, -RZ, R79.reuse.H1_H1 ;  /* 0x3000004fff457230 */ /* 0x101fe40000004100 */
[----:B-1----:R-:W-:Y:S01]  /*8030*/  FADD.FTZ R65, R65, 1 ;  /* 0x3f80000041417421 */ /* 0x002fe20000010000 */
[----:B------:R-:W-:-:S05]  /*8040*/  HADD2.F32 R79, -RZ, R79.H0_H0 ;  /* 0x2000004fff4f7230 */ /* 0x000fca0000004100 */
[----:B------:R-:W-:Y:S01]  /*8050*/  FADD.FTZ R79, R79, -UR28 ;  /* 0x8000001c4f4f7e21 */ /* 0x000fe20008010000 */
[----:B--2---:R-:W-:Y:S01]  /*8060*/  FMUL.FTZ R69, R69, R75 ;  /* 0x0000004b45457220 */ /* 0x004fe20000410000 */
[----:B------:R-:W-:Y:S01]  /*8070*/  FADD.FTZ R75, -R75, 1 ;  /* 0x3f8000004b4b7421 */ /* 0x000fe20000010100 */
[----:B------:R-:W0:Y:S01]  /*8080*/  MUFU.RCP R65, R65 ;  /* 0x0000004100417308 */ /* 0x000e220000001000 */
[----:B------:R-:W-:Y:S02]  /*8090*/  FMUL.FTZ R79, R79, UR16 ;  /* 0x000000104f4f7c20 */ /* 0x000fe40008410000 */
[----:B------:R-:W-:Y:S02]  /*80a0*/  FFMA.FTZ R76, R76, R75, 1 ;  /* 0x3f8000004c4c7423 */ /* 0x000fe4000001004b */
[----:B------:R-:W-:Y:S02]  /*80b0*/  FFMA.FTZ R75, R5, R79, R3 ;  /* 0x0000004f054b7223 */ /* 0x000fe40000010003 */
[----:B------:R-:W-:Y:S01]  /*80c0*/  FMUL.FTZ R69, R69, R76 ;  /* 0x0000004c45457220 */ /* 0x000fe20000410000 */
[----:B------:R-:W-:-:S02]  /*80d0*/  HADD2.F32 R76, -RZ, R93.H0_H0 ;  /* 0x2000005dff4c7230 */ /* 0x000fc40000004100 */
[----:B------:R-:W-:Y:S01]  /*80e0*/  FMUL.FTZ R74, R75, -1.4426950216293334961 ;  /* 0xbfb8aa3b4b4a7820 */ /* 0x000fe20000410000 */
[--C-:B------:R-:W-:Y:S02]  /*80f0*/  HADD2.F32 R93, -RZ, R43.reuse.H1_H1 ;  /* 0x3000002bff5d7230 */ /* 0x100fe40000004100 */
[----:B------:R-:W-:-:S03]  /*8100*/  HADD2.F32 R43, -RZ, R43.H0_H0 ;  /* 0x2000002bff2b7230 */ /* 0x000fc60000004100 */
[----:B------:R-:W1:Y:S01]  /*8110*/  MUFU.EX2 R74, R74 ;  /* 0x0000004a004a7308 */ /* 0x000e620000000800 */
[----:B0-----:R-:W-:Y:S01]  /*8120*/  FMUL.FTZ R78, R78, R65 ;  /* 0x000000414e4e7220 */ /* 0x001fe20000410000 */
[----:B------:R-:W-:-:S04]  /*8130*/  FADD.FTZ R65, -R65, 1 ;  /* 0x3f80000041417421 */ /* 0x000fc80000010100 */
[----:B------:R-:W-:Y:S01]  /*8140*/  FFMA.FTZ R65, R77, R65, 1 ;  /* 0x3f8000004d417423 */ /* 0x000fe20000010041 */
[----:B------:R-:W-:-:S03]  /*8150*/  HADD2.F32 R77, -RZ, R91.H1_H1 ;  /* 0x3000005bff4d7230 */ /* 0x000fc60000004100 */
[----:B------:R-:W-:Y:S01]  /*8160*/  FMUL.FTZ R65, R78, R65 ;  /* 0x000000414e417220 */ /* 0x000fe20000410000 */
[----:B------:R-:W-:Y:S02]  /*8170*/  HADD2.F32 R78, -RZ, R92.H1_H1 ;  /* 0x3000005cff4e7230 */ /* 0x000fe40000004100 */
[----:B------:R-:W-:Y:S01]  /*8180*/  FADD.FTZ R77, R77, -UR28 ;  /* 0x8000001c4d4d7e21 */ /* 0x000fe20008010000 */
[----:B-1----:R-:W-:Y:S02]  /*8190*/  FADD.FTZ R74, R74, 1 ;  /* 0x3f8000004a4a7421 */ /* 0x002fe40000010000 */
[----:B------:R-:W-:Y:S01]  /*81a0*/  FADD.FTZ R78, R78, -UR28 ;  /* 0x8000001c4e4e7e21 */ /* 0x000fe20008010000 */
[----:B------:R-:W-:-:S03]  /*81b0*/  FMUL.FTZ R77, R77, UR16 ;  /* 0x000000104d4d7c20 */ /* 0x000fc60008410000 */
[----:B------:R-:W-:Y:S01]  /*81c0*/  FMUL.FTZ R78, R78, UR16 ;  /* 0x000000104e4e7c20 */ /* 0x000fe20008410000 */
        /* <DEDUP_REMOVED lines=9> */
[----:B------:R0:W1:Y:S02]  /*8260*/  MUFU.RCP R75, R68 ;  /* 0x00000044004b7308 */ /* 0x0000640000001000 */
[----:B0-----:R-:W-:Y:S02]  /*8270*/  HADD2.F32 R68, -RZ, R92.H0_H0 ;  /* 0x2000005cff447230 */ /* 0x001fe40000004100 */
[----:B------:R-:W-:-:S03]  /*8280*/  HADD2.F32 R92, -RZ, R35.H0_H0 ;  /* 0x20000023ff5c7230 */ /* 0x000fc60000004100 */
[----:B-1----:R-:W-:Y:S01]  /*8290*/  FMUL.FTZ R68, R68, R75 ;  /* 0x0000004b44447220 */ /* 0x002fe20000410000 */
[----:B------:R-:W-:-:S04]  /*82a0*/  FADD.FTZ R75, -R75, 1 ;  /* 0x3f8000004b4b7421 */ /* 0x000fc80000010100 */
[----:B------:R-:W-:Y:S01]  /*82b0*/  FFMA.FTZ R76, R76, R75, 1 ;  /* 0x3f8000004c4c7423 */ /* 0x000fe2000001004b */
[----:B------:R-:W-:-:S03]  /*82c0*/  FFMA.FTZ R75, R5, R77, R3 ;  /* 0x0000004d054b7223 */ /* 0x000fc60000010003 */
[----:B------:R-:W-:Y:S01]  /*82d0*/  FMUL.FTZ R68, R68, R76 ;  /* 0x0000004c44447220 */ /* 0x000fe20000410000 */
[----:B------:R-:W-:Y:S01]  /*82e0*/  FMUL.FTZ R71, R75, -1.4426950216293334961 ;  /* 0xbfb8aa3b4b477820 */ /* 0x000fe20000410000 */
[----:B------:R-:W-:-:S05]  /*82f0*/  HADD2.F32 R76, -RZ, R85.H1_H1 ;  /* 0x30000055ff4c7230 */ /* 0x000fca0000004100 */
[----:B------:R-:W0:Y:S02]  /*8300*/  MUFU.EX2 R71, R71 ;  /* 0x0000004700477308 */ /* 0x000e240000000800 */
[----:B0-----:R-:W-:-:S06]  /*8310*/  FADD.FTZ R71, R71, 1 ;  /* 0x3f80000047477421 */ /* 0x001fcc0000010000 */
[----:B------:R-:W0:Y:S02]  /*8320*/  MUFU.RCP R71, R71 ;  /* 0x0000004700477308 */ /* 0x000e240000001000 */
[----:B0-----:R-:W-:Y:S01]  /*8330*/  FMUL.FTZ R76, R76, R71 ;  /* 0x000000474c4c7220 */ /* 0x001fe20000410000 */
[----:B------:R-:W-:-:S04]  /*8340*/  FADD.FTZ R71, -R71, 1 ;  /* 0x3f80000047477421 */ /* 0x000fc80000010100 */
[----:B------:R-:W-:-:S04]  /*8350*/  FFMA.FTZ R71, R75, R71, 1 ;  /* 0x3f8000004b477423 */ /* 0x000fc80000010047 */
[----:B------:R-:W-:Y:S01]  /*8360*/  FMUL.FTZ R71, R76, R71 ;  /* 0x000000474c477220 */ /* 0x000fe20000410000 */
[----:B------:R-:W-:-:S05]  /*8370*/  HADD2.F32 R76, -RZ, R85.H0_H0 ;  /* 0x20000055ff4c7230 */ /* 0x000fca0000004100 */
[----:B------:R-:W-:-:S04]  /*8380*/  FADD.FTZ R76, R76, -UR28 ;  /* 0x8000001c4c4c7e21 */ /* 0x000fc80008010000 */
[----:B------:R-:W-:-:S04]  /*8390*/  FMUL.FTZ R76, R76, UR16 ;  /* 0x000000104c4c7c20 */ /* 0x000fc80008410000 */
        /* <DEDUP_REMOVED lines=10> */
[--C-:B------:R-:W-:Y:S02]  /*8440*/  HADD2.F32 R75, -RZ, R86.reuse.H1_H1 ;  /* 0x30000056ff4b7230 */ /* 0x100fe40000004100 */
[----:B------:R-:W-:Y:S02]  /*8450*/  HADD2.F32 R86, -RZ, R86.H0_H0 ;  /* 0x20000056ff567230 */ /* 0x000fe40000004100 */
[----:B------:R-:W-:Y:S01]  /*8460*/  FMUL.FTZ R6, R6, R85 ;  /* 0x0000005506067220 */ /* 0x000fe20000410000 */
        /* <DEDUP_REMOVED lines=12> */
[--C-:B------:R-:W-:Y:S02]  /*8530*/  HADD2.F32 R84, -RZ, R34.reuse.H1_H1 ;  /* 0x30000022ff547230 */ /* 0x100fe40000004100 */
[----:B------:R-:W-:Y:S01]  /*8540*/  FFMA.FTZ R85, R63, R58, R85 ;  /* 0x0000003a3f557223 */ /* 0x000fe20000010055 */
[----:B------:R-:W-:Y:S02]  /*8550*/  HADD2.F32 R34, -RZ, R34.H0_H0 ;  /* 0x20000022ff227230 */ /* 0x000fe40000004100 */
[----:B------:R-:W-:Y:S01]  /*8560*/  FADD.FTZ R84, R84, -UR28 ;  /* 0x8000001c54547e21 */ /* 0x000fe20008010000 */
[----:B------:R-:W-:-:S03]  /*8570*/  FFMA.FTZ R85, R62, R54, R85 ;  /* 0x000000363e557223 */ /* 0x000fc60000010055 */
[----:B------:R-:W-:Y:S01]  /*8580*/  FMUL.FTZ R84, R84, UR16 ;  /* 0x0000001054547c20 */ /* 0x000fe20008410000 */
[----:B------:R-:W-:-:S03]  /*8590*/  FFMA.FTZ R85, R61, R57, R85 ;  /* 0x000000393d557223 */ /* 0x000fc60000010055 */
        /* <DEDUP_REMOVED lines=8> */
[--C-:B------:R-:W-:Y:S02]  /*8620*/  HADD2.F32 R73, -RZ, R9.reuse.H1_H1 ;  /* 0x30000009ff497230 */ /* 0x100fe40000004100 */
[----:B------:R-:W-:Y:S02]  /*8630*/  HADD2.F32 R9, -RZ, R9.H0_H0 ;  /* 0x20000009ff097230 */ /* 0x000fe40000004100 */
[----:B------:R-:W-:Y:S01]  /*8640*/  FMUL.FTZ R64, R91, R64 ;  /* 0x000000405b407220 */ /* 0x000fe20000410000 */
[----:B------:R-:W-:Y:S01]  /*8650*/  FADD.FTZ R91, R83, R55 ;  /* 0x00000037535b7221 */ /* 0x000fe20000010000 */
[----:B------:R-:W-:Y:S01]  /*8660*/  FADD.FTZ R73, R73, -UR28 ;  /* 0x8000001c49497e21 */ /* 0x000fe20008010000 */
[----:B------:R-:W-:Y:S02]  /*8670*/  FADD.FTZ R9, R9, -UR28 ;  /* 0x8000001c09097e21 */ /* 0x000fe40008010000 */
[----:B------:R-:W-:Y:S01]  /*8680*/  FADD.FTZ R91, R58, R91 ;  /* 0x0000005b3a5b7221 */ /* 0x000fe20000010000 */
[----:B------:R-:W-:Y:S01]  /*8690*/  FMUL.FTZ R73, R73, UR16 ;  /* 0x0000001049497c20 */ /* 0x000fe20008410000 */
[----:B------:R-:W-:-:S02]  /*86a0*/  FMUL.FTZ R9, R9, UR16 ;  /* 0x0000001009097c20 */ /* 0x000fc40008410000 */
[----:B------:R-:W-:Y:S01]  /*86b0*/  FADD.FTZ R91, R91, R54 ;  /* 0x000000365b5b7221 */ /* 0x000fe20000010000 */
[----:B------:R-:W-:-:S03]  /*86c0*/  FFMA.FTZ R83, R5, R73, R3 ;  /* 0x0000004905537223 */ /* 0x000fc60000010003 */
[----:B------:R-:W-:Y:S01]  /*86d0*/  FADD.FTZ R91, R57, R91 ;  /* 0x0000005b395b7221 */ /* 0x000fe20000010000 */
        /* <DEDUP_REMOVED lines=8> */
[--C-:B------:R-:W-:Y:S02]  /*8760*/  HADD2.F32 R55, -RZ, R33.reuse.H1_H1 ;  /* 0x30000021ff377230 */ /* 0x100fe40000004100 */
[----:B------:R-:W-:-:S03]  /*8770*/  HADD2.F32 R33, -RZ, R33.H0_H0 ;  /* 0x20000021ff217230 */ /* 0x000fc60000004100 */
        /* <DEDUP_REMOVED lines=13> */
[----:B------:R-:W-:Y:S02]  /*8850*/  FADD.FTZ R83, R83, -UR28 ;  /* 0x8000001c53537e21 */ /* 0x000fe40008010000 */
[----:B------:R-:W-:Y:S02]  /*8860*/  FADD.FTZ R8, R8, -UR28 ;  /* 0x8000001c08087e21 */ /* 0x000fe40008010000 */
        /* <DEDUP_REMOVED lines=10> */
[--C-:B------:R-:W-:Y:S02]  /*8910*/  HADD2.F32 R58, -RZ, R32.reuse.H0_H0 ;  /* 0x20000020ff3a7230 */ /* 0x100fe40000004100 */
        /* <DEDUP_REMOVED lines=11> */
[--C-:B------:R-:W-:Y:S02]  /*89d0*/  HADD2.F32 R63, -RZ, R31.reuse.H0_H0 ;  /* 0x2000001fff3f7230 */ /* 0x100fe40000004100 */
[----:B------:R-:W-:Y:S02]  /*89e0*/  HADD2.F32 R31, -RZ, R31.H1_H1 ;  /* 0x3000001fff1f7230 */ /* 0x000fe40000004100 */
        /* <DEDUP_REMOVED lines=24> */
[----:B------:R-:W-:-:S03]  /*8b70*/  HADD2.F32 R62, -RZ, R23.H1_H1 ;  /* 0x30000017ff3e7230 */ /* 0x000fc60000004100 */
[----:B------:R-:W-:Y:S02]  /*8b80*/  FMUL.FTZ R31, R31, R61 ;  /* 0x0000003d1f1f7220 */ /* 0x000fe40000410000 */
        /* <DEDUP_REMOVED lines=12> */
[----:B------:R-:W-:Y:S01]  /*8c50*/  FMUL.FTZ R94, R4, R53 ;  /* 0x00000035045e7220 */ /* 0x000fe20000410000 */
[----:B------:R-:W-:-:S03]  /*8c60*/  FADD.FTZ R57, R57, -UR28 ;  /* 0x8000001c39397e21 */ /* 0x000fc60008010000 */
[----:B------:R-:W-:Y:S01]  /*8c70*/  FFMA.FTZ R60, R60, R94, R85 ;  /* 0x0000005e3c3c7223 */ /* 0x000fe20000010055 */
[----:B------:R-:W-:Y:S01]  /*8c80*/  FMUL.FTZ R57, R57, UR16 ;  /* 0x0000001039397c20 */ /* 0x000fe20008410000 */
[----:B------:R-:W-:-:S03]  /*8c90*/  FADD.FTZ R91, R91, R94 ;  /* 0x0000005e5b5b7221 */ /* 0x000fc60000010000 */
        /* <DEDUP_REMOVED lines=9> */
[----:B------:R-:W-:-:S03]  /*8d30*/  HADD2.F32 R21, -RZ, R21.H0_H0 ;  /* 0x20000015ff157230 */ /* 0x000fc60000004100 */
[----:B------:R-:W-:Y:S01]  /*8d40*/  FADD.FTZ R61, R53, -UR28 ;  /* 0x8000001c353d7e21 */ /* 0x000fe20008010000 */
[----:B------:R-:W-:Y:S01]  /*8d50*/  FMUL.FTZ R53, R85, R96 ;  /* 0x0000006055357220 */ /* 0x000fe20000410000 */
[----:B------:R-:W-:Y:S02]  /*8d60*/  FADD.FTZ R21, R21, -UR28 ;  /* 0x8000001c15157e21 */ /* 0x000fe40008010000 */
        /* <DEDUP_REMOVED lines=24> */
[--C-:B------:R-:W-:Y:S02]  /*8ef0*/  HADD2.F32 R95, -RZ, R28.reuse.H1_H1 ;  /* 0x3000001cff5f7230 */ /* 0x100fe40000004100 */
[----:B------:R-:W-:Y:S02]  /*8f00*/  HADD2.F32 R28, -RZ, R28.H0_H0 ;  /* 0x2000001cff1c7230 */ /* 0x000fe40000004100 */
[----:B------:R-:W-:Y:S01]  /*8f10*/  FMUL.FTZ R29, R29, R56 ;  /* 0x000000381d1d7220 */ /* 0x000fe20000410000 */
[----:B------:R-:W-:Y:S02]  /*8f20*/  FADD.FTZ R95, R95, -UR28 ;  /* 0x8000001c5f5f7e21 */ /* 0x000fe40008010000 */
[----:B------:R-:W-:Y:S02]  /*8f30*/  FADD.FTZ R28, R28, -UR28 ;  /* 0x8000001c1c1c7e21 */ /* 0x000fe40008010000 */
[----:B------:R-:W-:Y:S01]  /*8f40*/  FMUL.FTZ R56, R95, UR16 ;  /* 0x000000105f387c20 */ /* 0x000fe20008410000 */
[----:B------:R-:W-:-:S02]  /*8f50*/  HADD2.F32 R95, -RZ, R42.H1_H1 ;  /* 0x3000002aff5f7230 */ /* 0x000fc40000004100 */
[----:B------:R-:W-:Y:S01]  /*8f60*/  FMUL.FTZ R28, R28, UR16 ;  /* 0x000000101c1c7c20 */ /* 0x000fe20008410000 */
[----:B------:R-:W-:Y:S02]  /*8f70*/  HADD2.F32 R42, -RZ, R42.H0_H0 ;  /* 0x2000002aff2a7230 */ /* 0x000fe40000004100 */
[----:B------:R-:W-:-:S04]  /*8f80*/  FFMA.FTZ R59, R5, R56, R3 ;  /* 0x00000038053b7223 */ /* 0x000fc80000010003 */
[----:B------:R-:W-:-:S06]  /*8f90*/  FMUL.FTZ R85, R59, -1.4426950216293334961 ;  /* 0xbfb8aa3b3b557820 */ /* 0x000fcc0000410000 */
[----:B------:R-:W0:Y:S02]  /*8fa0*/  MUFU.EX2 R85, R85 ;  /* 0x0000005500557308 */ /* 0x000e240000000800 */
[----:B0-----:R-:W-:Y:S01]  /*8fb0*/  FADD.FTZ R94, R85, 1 ;  /* 0x3f800000555e7421 */ /* 0x001fe20000010000 */
[----:B------:R-:W-:-:S04]  /*8fc0*/  FFMA.FTZ R85, R67, R7, R70 ;  /* 0x0000000743557223 */ /* 0x000fc80000010046 */
[----:B------:R-:W-:Y:S01]  /*8fd0*/  FFMA.FTZ R85, R80, R69, R85 ;  /* 0x0000004550557223 */ /* 0x000fe20000010055 */
[----:B------:R-:W0:Y:S03]  /*8fe0*/  MUFU.RCP R94, R94 ;  /* 0x0000005e005e7308 */ /* 0x000e260000001000 */
[----:B------:R-:W-:-:S04]  /*8ff0*/  FFMA.FTZ R85, R78, R68, R85 ;  /* 0x000000444e557223 */ /* 0x000fc80000010055 */
[----:B------:R-:W-:Y:S01]  /*9000*/  FFMA.FTZ R85, R76, R6, R85 ;  /* 0x000000064c557223 */ /* 0x000fe20000010055 */
[----:B0-----:R-:W-:Y:S01]  /*9010*/  FADD.FTZ R98, -R94, 1 ;  /* 0x3f8000005e627421 */ /* 0x001fe20000010100 */
[----:B------:R-:W-:Y:S01]  /*9020*/  FMUL.FTZ R95, R95, R94 ;  /* 0x0000005e5f5f7220 */ /* 0x000fe20000410000 */
[----:B------:R-:W-:Y:S02]  /*9030*/  HADD2.F32 R94, -RZ, R27.H1_H1 ;  /* 0x3000001bff5e7230 */ /* 0x000fe40000004100 */
[----:B------:R-:W-:-:S04]  /*9040*/  FFMA.FTZ R98, R59, R98, 1 ;  /* 0x3f8000003b627423 */ /* 0x000fc80000010062 */
[----:B------:R-:W-:Y:S01]  /*9050*/  FMUL.FTZ R59, R95, R98 ;  /* 0x000000625f3b7220 */ /* 0x000fe20000410000 */
[----:B------:R-:W-:Y:S02]  /*9060*/  HADD2.F32 R95, -RZ, R20.H0_H0 ;  /* 0x20000014ff5f7230 */ /* 0x000fe40000004100 */
[--C-:B------:R-:W-:Y:S02]  /*9070*/  HADD2.F32 R98, -RZ, R26.reuse.H1_H1 ;  /* 0x3000001aff627230 */ /* 0x100fe40000004100 */
[----:B------:R-:W-:Y:S02]  /*9080*/  HADD2.F32 R26, -RZ, R26.H0_H0 ;  /* 0x2000001aff1a7230 */ /* 0x000fe40000004100 */
[----:B------:R-:W-:Y:S01]  /*9090*/  FADD.FTZ R97, R95, -UR28 ;  /* 0x8000001c5f617e21 */ /* 0x000fe20008010000 */
[----:B------:R-:W-:Y:S01]  /*90a0*/  FMUL.FTZ R95, R4, R7 ;  /* 0x00000007045f7220 */ /* 0x000fe20000410000 */
[----:B------:R-:W-:Y:S02]  /*90b0*/  HADD2.F32 R20, -RZ, R20.H1_H1 ;  /* 0x30000014ff147230 */ /* 0x000fe40000004100 */
[----:B------:R-:W-:Y:S01]  /*90c0*/  FMUL.FTZ R7, R97, UR16 ;  /* 0x0000001061077c20 */ /* 0x000fe20008410000 */
[----:B------:R-:W-:Y:S01]  /*90d0*/  FFMA.FTZ R67, R67, R95, R60 ;  /* 0x0000005f43437223 */ /* 0x000fe2000001003c */
[----:B------:R-:W-:-:S02]  /*90e0*/  FADD.FTZ R26, R26, -UR28 ;  /* 0x8000001c1a1a7e21 */ /* 0x000fc40008010000 */
[----:B------:R-:W-:Y:S02]  /*90f0*/  FFMA.FTZ R60, R4, R7, R2 ;  /* 0x00000007043c7223 */ /* 0x000fe40000010002 */
[----:B------:R-:W-:Y:S02]  /*9100*/  FMUL.FTZ R26, R26, UR16 ;  /* 0x000000101a1a7c20 */ /* 0x000fe40008410000 */
[----:B------:R-:W-:-:S06]  /*9110*/  FMUL.FTZ R70, R60, -1.4426950216293334961 ;  /* 0xbfb8aa3b3c467820 */ /* 0x000fcc0000410000 */
[----:B------:R-:W0:Y:S02]  /*9120*/  MUFU.EX2 R70, R70 ;  /* 0x0000004600467308 */ /* 0x000e240000000800 */
[----:B0-----:R-:W-:-:S06]  /*9130*/  FADD.FTZ R97, R70, 1 ;  /* 0x3f80000046617421 */ /* 0x001fcc0000010000 */
[----:B------:R-:W0:Y:S02]  /*9140*/  MUFU.RCP R97, R97 ;  /* 0x0000006100617308 */ /* 0x000e240000001000 */
[----:B0-----:R-:W-:Y:S01]  /*9150*/  FADD.FTZ R99, -R97, 1 ;  /* 0x3f80000061637421 */ /* 0x001fe20000010100 */
[----:B------:R-:W-:Y:S01]  /*9160*/  FMUL.FTZ R27, R94, R97 ;  /* 0x000000615e1b7220 */ /* 0x000fe20000410000 */
[----:B------:R-:W-:Y:S02]  /*9170*/  FADD.FTZ R94, R91, R95 ;  /* 0x0000005f5b5e7221 */ /* 0x000fe40000010000 */
[----:B------:R-:W-:-:S04]  /*9180*/  FFMA.FTZ R60, R60, R99, 1 ;  /* 0x3f8000003c3c7423 */ /* 0x000fc80000010063 */
[----:B------:R-:W-:Y:S01]  /*9190*/  FMUL.FTZ R27, R27, R60 ;  /* 0x0000003c1b1b7220 */ /* 0x000fe20000410000 */
[----:B------:R-:W-:-:S04]  /*91a0*/  FFMA.FTZ R60, R5, R28, R3 ;  /* 0x0000001c053c7223 */ /* 0x000fc80000010003 */
[----:B------:R-:W-:-:S06]  /*91b0*/  FMUL.FTZ R70, R60, -1.4426950216293334961 ;  /* 0xbfb8aa3b3c467820 */ /* 0x000fcc0000410000 */
[----:B------:R-:W0:Y:S02]  /*91c0*/  MUFU.EX2 R70, R70 ;  /* 0x0000004600467308 */ /* 0x000e240000000800 */
[----:B0-----:R-:W-:Y:S01]  /*91d0*/  FADD.FTZ R95, R70, 1 ;  /* 0x3f800000465f7421 */ /* 0x001fe20000010000 */
[----:B------:R-:W-:-:S05]  /*91e0*/  FFMA.FTZ R70, R66, R65, R81 ;  /* 0x0000004142467223 */ /* 0x000fca0000010051 */
[----:B------:R-:W0:Y:S02]  /*91f0*/  MUFU.RCP R95, R95 ;  /* 0x0000005f005f7308 */ /* 0x000e240000001000 */
[----:B0-----:R-:W-:Y:S01]  /*9200*/  FADD.FTZ R97, -R95, 1 ;  /* 0x3f8000005f617421 */ /* 0x001fe20000010100 */
[----:B------:R-:W-:Y:S01]  /*9210*/  FMUL.FTZ R91, R98, R95 ;  /* 0x0000005f625b7220 */ /* 0x000fe20000410000 */
[----:B------:R-:W-:Y:S02]  /*9220*/  HADD2.F32 R98, -RZ, R25.H1_H1 ;  /* 0x30000019ff627230 */ /* 0x000fe40000004100 */
[----:B------:R-:W-:-:S04]  /*9230*/  FFMA.FTZ R60, R60, R97, 1 ;  /* 0x3f8000003c3c7423 */ /* 0x000fc80000010061 */
[----:B------:R-:W-:Y:S01]  /*9240*/  FMUL.FTZ R60, R91, R60 ;  /* 0x0000003c5b3c7220 */ /* 0x000fe20000410000 */
[----:B------:R-:W-:-:S05]  /*9250*/  HADD2.F32 R91, -RZ, R18.H0_H0 ;  /* 0x20000012ff5b7230 */ /* 0x000fca0000004100 */
[----:B------:R-:W-:Y:S01]  /*9260*/  FADD.FTZ R97, R91, -UR28 ;  /* 0x8000001c5b617e21 */ /* 0x000fe20008010000 */
[----:B------:R-:W-:Y:S01]  /*9270*/  FADD.FTZ R91, R82, R65 ;  /* 0x00000041525b7221 */ /* 0x000fe20000010000 */
[----:B------:R-:W-:Y:S02]  /*9280*/  FMUL.FTZ R82, R5, R65 ;  /* 0x0000004105527220 */ /* 0x000fe40000410000 */
[----:B------:R-:W-:Y:S02]  /*9290*/  FMUL.FTZ R65, R97, UR16 ;  /* 0x0000001061417c20 */ /* 0x000fe40008410000 */
[----:B------:R-:W-:Y:S01]  /*92a0*/  FFMA.FTZ R95, R66, R82, R67 ;  /* 0x00000052425f7223 */ /* 0x000fe20000010043 */
[----:B------:R-:W-:Y:S01]  /*92b0*/  FADD.FTZ R94, R82, R94 ;  /* 0x0000005e525e7221 */ /* 0x000fe20000010000 */
[C---:B------:R-:W-:Y:S01]  /*92c0*/  FFMA.FTZ R66, R4.reuse, R65, R2 ;  /* 0x0000004104427223 */ /* 0x040fe20000010002 */
[----:B------:R-:W-:-:S03]  /*92d0*/  FMUL.FTZ R82, R4, R69 ;  /* 0x0000004504527220 */ /* 0x000fc60000410000 */
[----:B------:R-:W-:Y:S01]  /*92e0*/  FMUL.FTZ R67, R66, -1.4426950216293334961 ;  /* 0xbfb8aa3b42437820 */ /* 0x000fe20000410000 */
[----:B------:R-:W-:-:S05]  /*92f0*/  FADD.FTZ R94, R94, R82 ;  /* 0x000000525e5e7221 */ /* 0x000fca0000010000 */
[----:B------:R-:W0:Y:S02]  /*9300*/  MUFU.EX2 R67, R67 ;  /* 0x0000004300437308 */ /* 0x000e240000000800 */
[----:B0-----:R-:W-:-:S06]  /*9310*/  FADD.FTZ R81, R67, 1 ;  /* 0x3f80000043517421 */ /* 0x001fcc0000010000 */
[----:B------:R-:W0:Y:S02]  /*9320*/  MUFU.RCP R81, R81 ;  /* 0x0000005100517308 */ /* 0x000e240000001000 */
[----:B0-----:R-:W-:Y:S01]  /*9330*/  FADD.FTZ R97, -R81, 1 ;  /* 0x3f80000051617421 */ /* 0x001fe20000010100 */
[----:B------:R-:W-:Y:S01]  /*9340*/  FMUL.FTZ R25, R98, R81 ;  /* 0x0000005162197220 */ /* 0x000fe20000410000 */
[----:B------:R-:W-:Y:S02]  /*9350*/  HADD2.F32 R98, -RZ, R41.H1_H1 ;  /* 0x30000029ff627230 */ /* 0x000fe40000004100 */
[----:B------:R-:W-:-:S04]  /*9360*/  FFMA.FTZ R66, R66, R97, 1 ;  /* 0x3f80000042427423 */ /* 0x000fc80000010061 */
[----:B------:R-:W-:Y:S01]  /*9370*/  FMUL.FTZ R25, R25, R66 ;  /* 0x0000004219197220 */ /* 0x000fe20000410000 */
        /* <DEDUP_REMOVED lines=8> */
[----:B------:R-:W-:-:S03]  /*9400*/  HADD2.F32 R66, -RZ, R16.H1_H1 ;  /* 0x30000010ff427230 */ /* 0x000fc60000004100 */
[----:B------:R-:W-:Y:S01]  /*9410*/  FMUL.FTZ R42, R42, R81 ;  /* 0x000000512a2a7220 */ /* 0x000fe20000410000 */
[----:B------:R-:W-:Y:S01]  /*9420*/  FADD.FTZ R81, R72, R69 ;  /* 0x0000004548517221 */ /* 0x000fe20000010000 */
[----:B------:R-:W-:Y:S01]  /*9430*/  FADD.FTZ R66, R66, -UR28 ;  /* 0x8000001c42427e21 */ /* 0x000fe20008010000 */
[----:B------:R-:W-:Y:S01]  /*9440*/  FFMA.FTZ R72, R80, R82, R95 ;  /* 0x0000005250487223 */ /* 0x000fe2000001005f */
[--C-:B------:R-:W-:Y:S02]  /*9450*/  HADD2.F32 R95, -RZ, R24.reuse.H0_H0 ;  /* 0x20000018ff5f7230 */ /* 0x100fe40000004100 */
[----:B------:R-:W-:Y:S01]  /*9460*/  FADD.FTZ R81, R81, R68 ;  /* 0x0000004451517221 */ /* 0x000fe20000010000 */
[----:B------:R-:W-:Y:S01]  /*9470*/  FMUL.FTZ R67, R66, UR16 ;  /* 0x0000001042437c20 */ /* 0x000fe20008410000 */
[----:B------:R-:W-:Y:S02]  /*9480*/  HADD2.F32 R24, -RZ, R24.H1_H1 ;  /* 0x30000018ff187230 */ /* 0x000fe40000004100 */
[----:B------:R-:W-:-:S02]  /*9490*/  HADD2.F32 R82, -RZ, R23.H0_H0 ;  /* 0x20000017ff527230 */ /* 0x000fc40000004100 */
[----:B------:R-:W-:Y:S01]  /*94a0*/  FFMA.FTZ R66, R4, R67, R2 ;  /* 0x0000004304427223 */ /* 0x000fe20000010002 */
[----:B------:R-:W-:-:S03]  /*94b0*/  FADD.FTZ R81, R81, R6 ;  /* 0x0000000651517221 */ /* 0x000fc60000010000 */
[----:B------:R-:W-:Y:S01]  /*94c0*/  FMUL.FTZ R69, R66, -1.4426950216293334961 ;  /* 0xbfb8aa3b42457820 */ /* 0x000fe20000410000 */
[----:B------:R-:W-:-:S05]  /*94d0*/  FADD.FTZ R81, R81, R64 ;  /* 0x0000004051517221 */ /* 0x000fca0000010000 */
[----:B------:R-:W0:Y:S02]  /*94e0*/  MUFU.EX2 R69, R69 ;  /* 0x0000004500457308 */ /* 0x000e240000000800 */
[----:B0-----:R-:W-:-:S06]  /*94f0*/  FADD.FTZ R80, R69, 1 ;  /* 0x3f80000045507421 */ /* 0x001fcc0000010000 */
[----:B------:R-:W0:Y:S02]  /*9500*/  MUFU.RCP R80, R80 ;  /* 0x0000005000507308 */ /* 0x000e240000001000 */
[----:B0-----:R-:W-:Y:S01]  /*9510*/  FADD.FTZ R97, -R80, 1 ;  /* 0x3f80000050617421 */ /* 0x001fe20000010100 */
[----:B------:R-:W-:-:S03]  /*9520*/  FMUL.FTZ R95, R95, R80 ;  /* 0x000000505f5f7220 */ /* 0x000fc60000410000 */
[----:B------:R-:W-:Y:S01]  /*9530*/  FFMA.FTZ R66, R66, R97, 1 ;  /* 0x3f80000042427423 */ /* 0x000fe20000010061 */
[----:B------:R-:W-:-:S03]  /*9540*/  FADD.FTZ R97, R24, -UR28 ;  /* 0x8000001c18617e21 */ /* 0x000fc60008010000 */
[----:B------:R-:W-:Y:S01]  /*9550*/  FMUL.FTZ R24, R95, R66 ;  /* 0x000000425f187220 */ /* 0x000fe20000410000 */
[----:B------:R-:W-:Y:S01]  /*9560*/  FMUL.FTZ R66, R97, UR16 ;  /* 0x0000001061427c20 */ /* 0x000fe20008410000 */
[----:B------:R-:W-:-:S03]  /*9570*/  FMUL.FTZ R95, R5, R74 ;  /* 0x0000004a055f7220 */ /* 0x000fc60000410000 */
[----:B------:R-:W-:Y:S01]  /*9580*/  FFMA.FTZ R69, R5, R66, R3 ;  /* 0x0000004205457223 */ /* 0x000fe20000010003 */
[----:B------:R-:W-:-:S03]  /*9590*/  FADD.FTZ R94, R95, R94 ;  /* 0x0000005e5f5e7221 */ /* 0x000fc60000010000 */
[----:B------:R-:W-:-:S06]  /*95a0*/  FMUL.FTZ R80, R69, -1.4426950216293334961 ;  /* 0xbfb8aa3b45507820 */ /* 0x000fcc0000410000 */
[----:B------:R-:W0:Y:S02]  /*95b0*/  MUFU.EX2 R80, R80 ;  /* 0x0000005000507308 */ /* 0x000e240000000800 */
[----:B0-----:R-:W-:Y:S01]  /*95c0*/  FADD.FTZ R97, R80, 1 ;  /* 0x3f80000050617421 */ /* 0x001fe20000010000 */
[----:B------:R-:W-:-:S04]  /*95d0*/  FFMA.FTZ R80, R79, R74, R70 ;  /* 0x0000004a4f507223 */ /* 0x000fc80000010046 */
[----:B------:R-:W-:Y:S01]  /*95e0*/  FFMA.FTZ R80, R77, R71, R80 ;  /* 0x000000474d507223 */ /* 0x000fe20000010050 */
[----:B------:R-:W0:Y:S03]  /*95f0*/  MUFU.RCP R97, R97 ;  /* 0x0000006100617308 */ /* 0x000e260000001000 */
[----:B------:R-:W-:-:S04]  /*9600*/  FFMA.FTZ R80, R75, R86, R80 ;  /* 0x000000564b507223 */ /* 0x000fc80000010050 */
[----:B------:R-:W-:-:S04]  /*9610*/  FFMA.FTZ R80, R73, R92, R80 ;  /* 0x0000005c49507223 */ /* 0x000fc80000010050 */
[----:B------:R-:W-:Y:S01]  /*9620*/  FFMA.FTZ R80, R83, R93, R80 ;  /* 0x0000005d53507223 */ /* 0x000fe20000010050 */
        /* <DEDUP_REMOVED lines=8> */
[----:B------:R-:W-:Y:S01]  /*96b0*/  FFMA.FTZ R91, R79, R95, R72 ;  /* 0x0000005f4f5b7223 */ /* 0x000fe20000010048 */
[--C-:B------:R-:W-:Y:S02]  /*96c0*/  HADD2.F32 R79, -RZ, R22.reuse.H0_H0 ;  /* 0x20000016ff4f7230 */ /* 0x100fe40000004100 */
[----:B------:R-:W-:Y:S01]  /*96d0*/  FADD.FTZ R14, R14, -UR28 ;  /* 0x8000001c0e0e7e21 */ /* 0x000fe20008010000 */
[----:B------:R-:W-:Y:S01]  /*96e0*/  FMUL.FTZ R69, R69, UR16 ;  /* 0x0000001045457c20 */ /* 0x000fe20008410000 */
[----:B------:R-:W-:-:S02]  /*96f0*/  HADD2.F32 R22, -RZ, R22.H1_H1 ;  /* 0x30000016ff167230 */ /* 0x000fc40000004100 */
[----:B------:R-:W-:Y:S01]  /*9700*/  FMUL.FTZ R14, R14, UR16 ;  /* 0x000000100e0e7c20 */ /* 0x000fe20008410000 */
        /* <DEDUP_REMOVED lines=19> */
[----:B0-----:R-:W-:Y:S01]  /*9840*/  FADD.FTZ R97, -R79, 1 ;  /* 0x3f8000004f617421 */ /* 0x001fe20000010100 */
[----:B------:R-:W-:Y:S01]  /*9850*/  FMUL.FTZ R95, R98, R79 ;  /* 0x0000004f625f7220 */ /* 0x000fe20000410000 */
[--C-:B------:R-:W-:Y:S02]  /*9860*/  HADD2.F32 R98, -RZ, R19.reuse.H1_H1 ;  /* 0x30000013ff627230 */ /* 0x100fe40000004100 */
[----:B------:R-:W-:Y:S01]  /*9870*/  FFMA.FTZ R72, R72, R97, 1 ;  /* 0x3f80000048487423 */ /* 0x000fe20000010061 */
[----:B------:R-:W-:-:S03]  /*9880*/  HADD2.F32 R19, -RZ, R19.H0_H0 ;  /* 0x20000013ff137230 */ /* 0x000fc60000004100 */
[----:B------:R-:W-:Y:S01]  /*9890*/  FMUL.FTZ R72, R95, R72 ;  /* 0x000000485f487220 */ /* 0x000fe20000410000 */
[----:B------:R-:W-:Y:S02]  /*98a0*/  HADD2.F32 R95, -RZ, R13.H0_H0 ;  /* 0x2000000dff5f7230 */ /* 0x000fe40000004100 */
[----:B------:R-:W-:-:S03]  /*98b0*/  FADD.FTZ R19, R19, -UR28 ;  /* 0x8000001c13137e21 */ /* 0x000fc60008010000 */
        /* <DEDUP_REMOVED lines=10> */
[----:B------:R-:W-:Y:S01]  /*9960*/  FFMA.FTZ R97, R68, R97, 1 ;  /* 0x3f80000044617423 */ /* 0x000fe20000010061 */
[----:B------:R-:W-:Y:S01]  /*9970*/  FMUL.FTZ R68, R21, UR16 ;  /* 0x0000001015447c20 */ /* 0x000fe20008410000 */
[----:B------:R-:W-:Y:S01]  /*9980*/  FFMA.FTZ R77, R77, R95, R78 ;  /* 0x0000005f4d4d7223 */ /* 0x000fe2000001004e */
[----:B------:R-:W-:Y:S01]  /*9990*/  FADD.FTZ R94, R95, R94 ;  /* 0x0000005e5f5e7221 */ /* 0x000fe20000010000 */
        /* <DEDUP_REMOVED lines=8> */
[----:B------:R-:W-:-:S03]  /*9a20*/  HADD2.F32 R97, -RZ, R18.H1_H1 ;  /* 0x30000012ff617230 */ /* 0x000fc60000004100 */
[----:B------:R-:W-:-:S04]  /*9a30*/  FFMA.FTZ R98, R21, R98, 1 ;  /* 0x3f80000015627423 */ /* 0x000fc80000010062 */
[----:B------:R-:W-:Y:S01]  /*9a40*/  FMUL.FTZ R21, R91, R98 ;  /* 0x000000625b157220 */ /* 0x000fe20000410000 */
[--C-:B------:R-:W-:Y:S02]  /*9a50*/  HADD2.F32 R91, -RZ, R11.reuse.H0_H0 ;  /* 0x2000000bff5b7230 */ /* 0x100fe40000004100 */
[----:B------:R-:W-:-:S03]  /*9a60*/  HADD2.F32 R11, -RZ, R11.H1_H1 ;  /* 0x3000000bff0b7230 */ /* 0x000fc60000004100 */
[----:B------:R-:W-:Y:S01]  /*9a70*/  FADD.FTZ R98, R91, -UR28 ;  /* 0x8000001c5b627e21 */ /* 0x000fe20008010000 */
[----:B------:R-:W-:-:S03]  /*9a80*/  FADD.FTZ R91, R82, R71 ;  /* 0x00000047525b7221 */ /* 0x000fc60000010000 */
        /* <DEDUP_REMOVED lines=8> */
[----:B------:R-:W-:Y:S01]  /*9b10*/  FADD.FTZ R97, -R82, 1 ;  /* 0x3f80000052617421 */ /* 0x000fe20000010100 */
[----:B------:R-:W-:-:S03]  /*9b20*/  HADD2.F32 R82, -RZ, R41.H0_H0 ;  /* 0x20000029ff527230 */ /* 0x000fc60000004100 */
        /* <DEDUP_REMOVED lines=13> */
[----:B------:R-:W-:Y:S01]  /*9c00*/  FMUL.FTZ R82, R4, R6 ;  /* 0x0000000604527220 */ /* 0x000fe20000410000 */
[----:B------:R-:W-:Y:S02]  /*9c10*/  HADD2.F32 R10, -RZ, R10.H0_H0 ;  /* 0x2000000aff0a7230 */ /* 0x000fe40000004100 */
[----:B------:R-:W-:Y:S01]  /*9c20*/  FADD.FTZ R41, R41, -UR28 ;  /* 0x8000001c29297e21 */ /* 0x000fe20008010000 */
[----:B------:R-:W-:Y:S01]  /*9c30*/  FFMA.FTZ R78, R76, R82, R77 ;  /* 0x000000524c4e7223 */ /* 0x000fe2000001004d */
[--C-:B------:R-:W-:Y:S02]  /*9c40*/  HADD2.F32 R76, -RZ, R17.reuse.H0_H0 ;  /* 0x20000011ff4c7230 */ /* 0x100fe40000004100 */
[----:B------:R-:W-:Y:S01]  /*9c50*/  FADD.FTZ R94, R94, R82 ;  /* 0x000000525e5e7221 */ /* 0x000fe20000010000 */
[----:B------:R-:W-:Y:S01]  /*9c60*/  FMUL.FTZ R41, R41, UR16 ;  /* 0x0000001029297c20 */ /* 0x000fe20008410000 */
[----:B------:R-:W-:-:S02]  /*9c70*/  HADD2.F32 R17, -RZ, R17.H1_H1 ;  /* 0x30000011ff117230 */ /* 0x000fc40000004100 */
[----:B------:R-:W-:Y:S01]  /*9c80*/  FADD.FTZ R10, R10, -UR28 ;  /* 0x8000001c0a0a7e21 */ /* 0x000fe20008010000 */
[----:B------:R-:W-:Y:S02]  /*9c90*/  FFMA.FTZ R6, R4, R41, R2 ;  /* 0x0000002904067223 */ /* 0x000fe40000010002 */
[----:B------:R-:W-:Y:S02]  /*9ca0*/  FADD.FTZ R17, R17, -UR28 ;  /* 0x8000001c11117e21 */ /* 0x000fe40008010000 */
[----:B------:R-:W-:-:S06]  /*9cb0*/  FMUL.FTZ R77, R6, -1.4426950216293334961 ;  /* 0xbfb8aa3b064d7820 */ /* 0x000fcc0000410000 */
[----:B------:R-:W0:Y:S02]  /*9cc0*/  MUFU.EX2 R77, R77 ;  /* 0x0000004d004d7308 */ /* 0x000e240000000800 */
[----:B0-----:R-:W-:-:S06]  /*9cd0*/  FADD.FTZ R95, R77, 1 ;  /* 0x3f8000004d5f7421 */ /* 0x001fcc0000010000 */
[----:B------:R-:W0:Y:S02]  /*9ce0*/  MUFU.RCP R95, R95 ;  /* 0x0000005f005f7308 */ /* 0x000e240000001000 */
[----:B0-----:R-:W-:Y:S01]  /*9cf0*/  FADD.FTZ R97, -R95, 1 ;  /* 0x3f8000005f617421 */ /* 0x001fe20000010100 */
[----:B------:R-:W-:Y:S01]  /*9d00*/  FMUL.FTZ R76, R76, R95 ;  /* 0x0000005f4c4c7220 */ /* 0x000fe20000410000 */
[----:B------:R-:W-:Y:S02]  /*9d10*/  HADD2.F32 R95, -RZ, R16.H0_H0 ;  /* 0x20000010ff5f7230 */ /* 0x000fe40000004100 */
[----:B------:R-:W-:-:S04]  /*9d20*/  FFMA.FTZ R97, R6, R97, 1 ;  /* 0x3f80000006617423 */ /* 0x000fc80000010061 */
        /* <DEDUP_REMOVED lines=12> */
[--C-:B------:R-:W-:Y:S02]  /*9df0*/  HADD2.F32 R95, -RZ, R15.reuse.H0_H0 ;  /* 0x2000000fff5f7230 */ /* 0x100fe40000004100 */
[----:B------:R-:W-:Y:S01]  /*9e00*/  FFMA.FTZ R17, R17, R98, 1 ;  /* 0x3f80000011117423 */ /* 0x000fe20000010062 */
[----:B------:R-:W-:-:S03]  /*9e10*/  HADD2.F32 R15, -RZ, R15.H1_H1 ;  /* 0x3000000fff0f7230 */ /* 0x000fc60000004100 */
[----:B------:R-:W-:Y:S01]  /*9e20*/  FMUL.FTZ R16, R16, R17 ;  /* 0x0000001110107220 */ /* 0x000fe20000410000 */
[----:B------:R-:W-:Y:S01]  /*9e30*/  FMUL.FTZ R17, R10, UR16 ;  /* 0x000000100a117c20 */ /* 0x000fe20008410000 */
[----:B------:R-:W-:-:S03]  /*9e40*/  FADD.FTZ R15, R15, -UR28 ;  /* 0x8000001c0f0f7e21 */ /* 0x000fc60008010000 */
        /* <DEDUP_REMOVED lines=10> */
[----:B------:R-:W-:-:S03]  /*9ef0*/  HADD2.F32 R95, -RZ, R40.H1_H1 ;  /* 0x30000028ff5f7230 */ /* 0x000fc60000004100 */
[----:B------:R-:W-:-:S04]  /*9f00*/  FFMA.FTZ R15, R5, R78, R3 ;  /* 0x0000004e050f7223 */ /* 0x000fc80000010003 */
[----:B------:R-:W-:-:S06]  /*9f10*/  FMUL.FTZ R77, R15, -1.4426950216293334961 ;  /* 0xbfb8aa3b0f4d7820 */ /* 0x000fcc0000410000 */
[----:B------:R-:W0:Y:S02]  /*9f20*/  MUFU.EX2 R77, R77 ;  /* 0x0000004d004d7308 */ /* 0x000e240000000800 */
[----:B0-----:R-:W-:-:S06]  /*9f30*/  FADD.FTZ R86, R77, 1 ;  /* 0x3f8000004d567421 */ /* 0x001fcc0000010000 */
[----:B------:R-:W0:Y:S02]  /*9f40*/  MUFU.RCP R86, R86 ;  /* 0x0000005600567308 */ /* 0x000e240000001000 */
[----:B0-----:R-:W-:Y:S01]  /*9f50*/  FADD.FTZ R82, -R86, 1 ;  /* 0x3f80000056527421 */ /* 0x001fe20000010100 */
[----:B------:R-:W-:Y:S01]  /*9f60*/  FMUL.FTZ R40, R95, R86 ;  /* 0x000000565f287220 */ /* 0x000fe20000410000 */
[----:B------:R-:W-:Y:S02]  /*9f70*/  HADD2.F32 R86, -RZ, R13.H1_H1 ;  /* 0x3000000dff567230 */ /* 0x000fe40000004100 */
[----:B------:R-:W-:Y:S01]  /*9f80*/  FFMA.FTZ R15, R15, R82, 1 ;  /* 0x3f8000000f0f7423 */ /* 0x000fe20000010052 */
[-C--:B------:R-:W-:Y:S01]  /*9f90*/  FFMA.FTZ R82, R84, R64.reuse, R85 ;  /* 0x0000004054527223 */ /* 0x080fe20000010055 */
[----:B------:R-:W-:Y:S02]  /*9fa0*/  FMUL.FTZ R64, R4, R64 ;  /* 0x0000004004407220 */ /* 0x000fe40000410000 */
[----:B------:R-:W-:Y:S01]  /*9fb0*/  FMUL.FTZ R15, R40, R15 ;  /* 0x0000000f280f7220 */ /* 0x000fe20000410000 */
[----:B------:R-:W-:Y:S01]  /*9fc0*/  FFMA.FTZ R40, R4, R9, R2 ;  /* 0x0000000904287223 */ /* 0x000fe20000010002 */
[----:B------:R-:W-:Y:S01]  /*9fd0*/  FFMA.FTZ R84, R84, R64, R75 ;  /* 0x0000004054547223 */ /* 0x000fe2000001004b */
[----:B------:R-:W-:Y:S01]  /*9fe0*/  FADD.FTZ R94, R94, R64 ;  /* 0x000000405e5e7221 */ /* 0x000fe20000010000 */
[----:B------:R-:W-:-:S02]  /*9ff0*/  HADD2.F32 R64, -RZ, R12.H1_H1 ;  /* 0x3000000cff407230 */ /* 0x000fc40000004100 */
[----:B------:R-:W-:Y:S01]  /*a000*/  FMUL.FTZ R75, R40, -1.4426950216293334961 ;  /* 0xbfb8aa3b284b7820 */ /* 0x000fe20000410000 */
[----:B------:R-:W-:-:S05]  /*a010*/  HADD2.F32 R12, -RZ, R12.H0_H0 ;  /* 0x2000000cff0c7230 */ /* 0x000fca0000004100 */
[----:B------:R-:W0:Y:S01]  /*a020*/  MUFU.EX2 R75, R75 ;  /* 0x0000004b004b7308 */ /* 0x000e220000000800 */
[----:B------:R-:W-:-:S04]  /*a030*/  FADD.FTZ R12, R12, -UR28 ;  /* 0x8000001c0c0c7e21 */ /* 0x000fc80008010000 */
[----:B------:R-:W-:Y:S01]  /*a040*/  FMUL.FTZ R12, R12, UR16 ;  /* 0x000000100c0c7c20 */ /* 0x000fe20008410000 */
[----:B0-----:R-:W-:-:S06]  /*a050*/  FADD.FTZ R77, R75, 1 ;  /* 0x3f8000004b4d7421 */ /* 0x001fcc0000010000 */
[----:B------:R-:W0:Y:S02]  /*a060*/  MUFU.RCP R77, R77 ;  /* 0x0000004d004d7308 */ /* 0x000e240000001000 */
[----:B0-----:R-:W-:Y:S01]  /*a070*/  FADD.FTZ R85, -R77, 1 ;  /* 0x3f8000004d557421 */ /* 0x001fe20000010100 */
[----:B------:R-:W-:-:S03]  /*a080*/  FMUL.FTZ R13, R86, R77 ;  /* 0x0000004d560d7220 */ /* 0x000fc60000410000 */
[----:B------:R-:W-:-:S04]  /*a090*/  FFMA.FTZ R40, R40, R85, 1 ;  /* 0x3f80000028287423 */ /* 0x000fc80000010055 */
[----:B------:R-:W-:Y:S01]  /*a0a0*/  FMUL.FTZ R13, R13, R40 ;  /* 0x000000280d0d7220 */ /* 0x000fe20000410000 */
[----:B------:R-:W-:-:S04]  /*a0b0*/  FFMA.FTZ R40, R5, R14, R3 ;  /* 0x0000000e05287223 */ /* 0x000fc80000010003 */
[----:B------:R-:W-:-:S06]  /*a0c0*/  FMUL.FTZ R75, R40, -1.4426950216293334961 ;  /* 0xbfb8aa3b284b7820 */ /* 0x000fcc0000410000 */
[----:B------:R-:W0:Y:S02]  /*a0d0*/  MUFU.EX2 R75, R75 ;  /* 0x0000004b004b7308 */ /* 0x000e240000000800 */
[----:B0-----:R-:W-:Y:S01]  /*a0e0*/  FADD.FTZ R85, R75, 1 ;  /* 0x3f8000004b557421 */ /* 0x001fe20000010000 */
[----:B------:R-:W-:-:S04]  /*a0f0*/  FMUL.FTZ R75, R8, UR16 ;  /* 0x00000010084b7c20 */ /* 0x000fc80008410000 */
[----:B------:R-:W-:Y:S01]  /*a100*/  FFMA.FTZ R8, R4, R75, R2 ;  /* 0x0000004b04087223 */ /* 0x000fe20000010002 */
[----:B------:R-:W0:Y:S02]  /*a110*/  MUFU.RCP R85, R85 ;  /* 0x0000005500557308 */ /* 0x000e240000001000 */
[----:B0-----:R-:W-:Y:S01]  /*a120*/  FADD.FTZ R77, -R85, 1 ;  /* 0x3f800000554d7421 */ /* 0x001fe20000010100 */
[----:B------:R-:W-:-:S03]  /*a130*/  FMUL.FTZ R64, R64, R85 ;  /* 0x0000005540407220 */ /* 0x000fc60000410000 */
[----:B------:R-:W-:-:S04]  /*a140*/  FFMA.FTZ R77, R40, R77, 1 ;  /* 0x3f800000284d7423 */ /* 0x000fc8000001004d */
[----:B------:R-:W-:Y:S01]  /*a150*/  FMUL.FTZ R40, R64, R77 ;  /* 0x0000004d40287220 */ /* 0x000fe20000410000 */
[----:B------:R-:W-:Y:S01]  /*a160*/  FMUL.FTZ R77, R5, R92 ;  /* 0x0000005c054d7220 */ /* 0x000fe20000410000 */
[----:B------:R-:W-:-:S03]  /*a170*/  FADD.FTZ R64, R91, R92 ;  /* 0x0000005c5b407221 */ /* 0x000fc60000010000 */
[----:B------:R-:W-:Y:S01]  /*a180*/  FFMA.FTZ R86, R73, R77, R84 ;  /* 0x0000004d49567223 */ /* 0x000fe20000010054 */
[----:B------:R-:W-:Y:S01]  /*a190*/  FMUL.FTZ R73, R8, -1.4426950216293334961 ;  /* 0xbfb8aa3b08497820 */ /* 0x000fe20000410000 */
[----:B------:R-:W-:Y:S01]  /*a1a0*/  FADD.FTZ R94, R77, R94 ;  /* 0x0000005e4d5e7221 */ /* 0x000fe20000010000 */
[----:B------:R-:W-:-:S04]  /*a1b0*/  FMUL.FTZ R77, R4, R34 ;  /* 0x00000022044d7220 */ /* 0x000fc80000410000 */
[----:B------:R-:W0:Y:S01]  /*a1c0*/  MUFU.EX2 R73, R73 ;  /* 0x0000004900497308 */ /* 0x000e220000000800 */
[----:B------:R-:W-:Y:S01]  /*a1d0*/  FFMA.FTZ R86, R55, R77, R86 ;  /* 0x0000004d37567223 */ /* 0x000fe20000010056 */
[----:B------:R-:W-:Y:S01]  /*a1e0*/  FADD.FTZ R94, R94, R77 ;  /* 0x0000004d5e5e7221 */ /* 0x000fe20000010000 */
[----:B------:R-:W-:Y:S01]  /*a1f0*/  FADD.FTZ R77, R64, R93 ;  /* 0x0000005d404d7221 */ /* 0x000fe20000010000 */
[----:B------:R-:W-:-:S04]  /*a200*/  FMUL.FTZ R93, R5, R93 ;  /* 0x0000005d055d7220 */ /* 0x000fc80000410000 */
[----:B------:R-:W-:Y:S01]  /*a210*/  FFMA.FTZ R83, R83, R93, R86 ;  /* 0x0000005d53537223 */ /* 0x000fe20000010056 */
[----:B------:R-:W-:Y:S01]  /*a220*/  FADD.FTZ R94, R93, R94 ;  /* 0x0000005e5d5e7221 */ /* 0x000fe20000010000 */
        /* <DEDUP_REMOVED lines=10> */
[----:B0-----:R-:W-:Y:S01]  /*a2d0*/  FADD.FTZ R85, R73, 1 ;  /* 0x3f80000049557421 */ /* 0x001fe20000010000 */
[----:B------:R-:W-:Y:S01]  /*a2e0*/  FFMA.FTZ R73, R55, R34, R82 ;  /* 0x0000002237497223 */ /* 0x000fe20000010052 */
[--C-:B------:R-:W-:Y:S02]  /*a2f0*/  HADD2.F32 R82, -RZ, R45.reuse.H0_H0 ;  /* 0x2000002dff527230 */ /* 0x100fe40000004100 */
[----:B------:R-:W-:Y:S02]  /*a300*/  HADD2.F32 R45, -RZ, R45.H1_H1 ;  /* 0x3000002dff2d7230 */ /* 0x000fe40000004100 */
[----:B------:R-:W0:Y:S02]  /*a310*/  MUFU.RCP R85, R85 ;  /* 0x0000005500557308 */ /* 0x000e240000001000 */
[----:B0-----:R-:W-:Y:S01]  /*a320*/  FMUL.FTZ R35, R84, R85 ;  /* 0x0000005554237220 */ /* 0x001fe20000410000 */
[----:B------:R-:W-:-:S04]  /*a330*/  FADD.FTZ R84, -R85, 1 ;  /* 0x3f80000055547421 */ /* 0x000fc80000010100 */
[----:B------:R-:W-:-:S04]  /*a340*/  FFMA.FTZ R84, R11, R84, 1 ;  /* 0x3f8000000b547423 */ /* 0x000fc80000010054 */
[----:B------:R-:W-:Y:S01]  /*a350*/  FMUL.FTZ R11, R35, R84 ;  /* 0x00000054230b7220 */ /* 0x000fe20000410000 */
[--C-:B------:R-:W-:Y:S02]  /*a360*/  HADD2.F32 R35, -RZ, R44.reuse.H0_H0 ;  /* 0x2000002cff237230 */ /* 0x100fe40000004100 */
[----:B------:R-:W-:Y:S01]  /*a370*/  FADD.FTZ R84, R81, R34 ;  /* 0x0000002251547221 */ /* 0x000fe20000010000 */
[----:B------:R-:W-:Y:S02]  /*a380*/  HADD2.F32 R44, -RZ, R44.H1_H1 ;  /* 0x3000002cff2c7230 */ /* 0x000fe40000004100 */
[----:B------:R-:W-:Y:S01]  /*a390*/  FADD.FTZ R35, R35, -UR28 ;  /* 0x8000001c23237e21 */ /* 0x000fe20008010000 */
[----:B------:R-:W-:Y:S02]  /*a3a0*/  FADD.FTZ R84, R84, R33 ;  /* 0x0000002154547221 */ /* 0x000fe40000010000 */
[----:B------:R-:W-:Y:S01]  /*a3b0*/  FADD.FTZ R44, R44, -UR28 ;  /* 0x8000001c2c2c7e21 */ /* 0x000fe20008010000 */
[----:B------:R-:W-:-:S03]  /*a3c0*/  FMUL.FTZ R35, R35, UR16 ;  /* 0x0000001023237c20 */ /* 0x000fc60008410000 */
[----:B------:R-:W-:Y:S01]  /*a3d0*/  FMUL.FTZ R44, R44, UR16 ;  /* 0x000000102c2c7c20 */ /* 0x000fe20008410000 */
[----:B------:R-:W-:-:S04]  /*a3e0*/  FFMA.FTZ R34, R4, R35, R2 ;  /* 0x0000002304227223 */ /* 0x000fc80000010002 */
[----:B------:R-:W-:-:S06]  /*a3f0*/  FMUL.FTZ R55, R34, -1.4426950216293334961 ;  /* 0xbfb8aa3b22377820 */ /* 0x000fcc0000410000 */
[----:B------:R-:W0:Y:S02]  /*a400*/  MUFU.EX2 R55, R55 ;  /* 0x0000003700377308 */ /* 0x000e240000000800 */
[----:B0-----:R-:W-:Y:S01]  /*a410*/  FADD.FTZ R81, R55, 1 ;  /* 0x3f80000037517421 */ /* 0x001fe20000010000 */
[----:B------:R-:W-:-:S05]  /*a420*/  FFMA.FTZ R55, R5, R44, R3 ;  /* 0x0000002c05377223 */ /* 0x000fca0000010003 */
[----:B------:R-:W0:Y:S02]  /*a430*/  MUFU.RCP R81, R81 ;  /* 0x0000005100517308 */ /* 0x000e240000001000 */
[----:B0-----:R-:W-:Y:S01]  /*a440*/  FMUL.FTZ R82, R82, R81 ;  /* 0x0000005152527220 */ /* 0x001fe20000410000 */
[----:B------:R-:W-:Y:S01]  /*a450*/  FADD.FTZ R85, -R81, 1 ;  /* 0x3f80000051557421 */ /* 0x000fe20000010100 */
[----:B------:R-:W-:-:S03]  /*a460*/  FMUL.FTZ R81, R55, -1.4426950216293334961 ;  /* 0xbfb8aa3b37517820 */ /* 0x000fc60000410000 */
[----:B------:R-:W-:-:S03]  /*a470*/  FFMA.FTZ R85, R34, R85, 1 ;  /* 0x3f80000022557423 */ /* 0x000fc60000010055 */
[----:B------:R-:W0:Y:S01]  /*a480*/  MUFU.EX2 R81, R81 ;  /* 0x0000005100517308 */ /* 0x000e220000000800 */
[----:B------:R-:W-:Y:S01]  /*a490*/  FMUL.FTZ R34, R82, R85 ;  /* 0x0000005552227220 */ /* 0x000fe20000410000 */
[----:B------:R-:W-:Y:S02]  /*a4a0*/  HADD2.F32 R85, -RZ, R47.H0_H0 ;  /* 0x2000002fff557230 */ /* 0x000fe40000004100 */
[----:B0-----:R-:W-:-:S06]  /*a4b0*/  FADD.FTZ R82, R81, 1 ;  /* 0x3f80000051527421 */ /* 0x001fcc0000010000 */
[----:B------:R-:W0:Y:S02]  /*a4c0*/  MUFU.RCP R82, R82 ;  /* 0x0000005200527308 */ /* 0x000e240000001000 */
[----:B0-----:R-:W-:Y:S01]  /*a4d0*/  FADD.FTZ R92, -R82, 1 ;  /* 0x3f800000525c7421 */ /* 0x001fe20000010100 */
[----:B------:R-:W-:-:S03]  /*a4e0*/  FMUL.FTZ R45, R45, R82 ;  /* 0x000000522d2d7220 */ /* 0x000fc60000410000 */
[----:B------:R-:W-:Y:S01]  /*a4f0*/  FFMA.FTZ R92, R55, R92, 1 ;  /* 0x3f800000375c7423 */ /* 0x000fe2000001005c */
[--C-:B------:R-:W-:Y:S02]  /*a500*/  HADD2.F32 R55, -RZ, R46.reuse.H0_H0 ;  /* 0x2000002eff377230 */ /* 0x100fe40000004100 */
[----:B------:R-:W-:Y:S02]  /*a510*/  HADD2.F32 R46, -RZ, R46.H1_H1 ;  /* 0x3000002eff2e7230 */ /* 0x000fe40000004100 */
[----:B------:R-:W-:Y:S01]  /*a520*/  FMUL.FTZ R45, R45, R92 ;  /* 0x0000005c2d2d7220 */ /* 0x000fe20000410000 */
[----:B------:R-:W-:Y:S01]  /*a530*/  FMUL.FTZ R92, R4, R31 ;  /* 0x0000001f045c7220 */ /* 0x000fe20000410000 */
[----:B------:R-:W-:Y:S01]  /*a540*/  FADD.FTZ R55, R55, -UR28 ;  /* 0x8000001c37377e21 */ /* 0x000fe20008010000 */
[----:B------:R-:W-:-:S03]  /*a550*/  FADD.FTZ R86, R46, -UR28 ;  /* 0x8000001c2e567e21 */ /* 0x000fc60008010000 */
        /* <DEDUP_REMOVED lines=11> */
[----:B------:R-:W-:-:S03]  /*a610*/  HADD2.F32 R86, -RZ, R47.H1_H1 ;  /* 0x3000002fff567230 */ /* 0x000fc60000004100 */
[----:B------:R-:W-:-:S04]  /*a620*/  FFMA.FTZ R81, R5, R64, R3 ;  /* 0x0000004005517223 */ /* 0x000fc80000010003 */
[----:B------:R-:W-:-:S06]  /*a630*/  FMUL.FTZ R82, R81, -1.4426950216293334961 ;  /* 0xbfb8aa3b51527820 */ /* 0x000fcc0000410000 */
[----:B------:R-:W0:Y:S02]  /*a640*/  MUFU.EX2 R82, R82 ;  /* 0x0000005200527308 */ /* 0x000e240000000800 */
[----:B0-----:R-:W-:Y:S01]  /*a650*/  FADD.FTZ R85, R82, 1 ;  /* 0x3f80000052557421 */ /* 0x001fe20000010000 */
[----:B------:R-:W-:-:S04]  /*a660*/  FMUL.FTZ R82, R4, R33 ;  /* 0x0000002104527220 */ /* 0x000fc80000410000 */
[----:B------:R-:W-:Y:S01]  /*a670*/  FFMA.FTZ R83, R58, R82, R83 ;  /* 0x000000523a537223 */ /* 0x000fe20000010053 */
[----:B------:R-:W0:Y:S02]  /*a680*/  MUFU.RCP R85, R85 ;  /* 0x0000005500557308 */ /* 0x000e240000001000 */
[----:B0-----:R-:W-:Y:S01]  /*a690*/  FMUL.FTZ R47, R86, R85 ;  /* 0x00000055562f7220 */ /* 0x001fe20000410000 */
[----:B------:R-:W-:Y:S01]  /*a6a0*/  FADD.FTZ R86, -R85, 1 ;  /* 0x3f80000055567421 */ /* 0x000fe20000010100 */
[----:B------:R-:W-:-:S03]  /*a6b0*/  HADD2.F32 R85, -RZ, R49.H0_H0 ;  /* 0x20000031ff557230 */ /* 0x000fc60000004100 */
[----:B------:R-:W-:Y:S01]  /*a6c0*/  FFMA.FTZ R86, R81, R86, 1 ;  /* 0x3f80000051567423 */ /* 0x000fe20000010056 */
[--C-:B------:R-:W-:Y:S02]  /*a6d0*/  HADD2.F32 R81, -RZ, R48.reuse.H0_H0 ;  /* 0x20000030ff517230 */ /* 0x100fe40000004100 */
[----:B------:R-:W-:Y:S02]  /*a6e0*/  HADD2.F32 R48, -RZ, R48.H1_H1 ;  /* 0x30000030ff307230 */ /* 0x000fe40000004100 */
[----:B------:R-:W-:Y:S01]  /*a6f0*/  FMUL.FTZ R47, R47, R86 ;  /* 0x000000562f2f7220 */ /* 0x000fe20000410000 */
[----:B------:R-:W-:Y:S01]  /*a700*/  FADD.FTZ R86, R81, -UR28 ;  /* 0x8000001c51567e21 */ /* 0x000fe20008010000 */
[----:B------:R-:W-:-:S03]  /*a710*/  FFMA.FTZ R81, R58, R33, R73 ;  /* 0x000000213a517223 */ /* 0x000fc60000010049 */
        /* <DEDUP_REMOVED lines=12> */
[----:B------:R-:W-:Y:S01]  /*a7e0*/  FADD.FTZ R85, R94, R82 ;  /* 0x000000525e557221 */ /* 0x000fe20000010000 */
[----:B------:R-:W-:Y:S02]  /*a7f0*/  HADD2.F32 R82, -RZ, R49.H1_H1 ;  /* 0x30000031ff527230 */ /* 0x000fe40000004100 */
        /* <DEDUP_REMOVED lines=12> */
[----:B------:R-:W-:Y:S01]  /*a8c0*/  FADD.FTZ R82, R77, R32 ;  /* 0x000000204d527221 */ /* 0x000fe20000010000 */
[----:B------:R-:W-:Y:S01]  /*a8d0*/  FADD.FTZ R73, R73, -UR28 ;  /* 0x8000001c49497e21 */ /* 0x000fe20008010000 */
[-C--:B------:R-:W-:Y:S01]  /*a8e0*/  FFMA.FTZ R77, R63, R32.reuse, R80 ;  /* 0x000000203f4d7223 */ /* 0x080fe20000010050 */
[----:B------:R-:W-:Y:S01]  /*a8f0*/  FMUL.FTZ R80, R5, R32 ;  /* 0x0000002005507220 */ /* 0x000fe20000410000 */
[----:B------:R-:W-:Y:S01]  /*a900*/  FADD.FTZ R50, R50, -UR28 ;  /* 0x8000001c32327e21 */ /* 0x000fe20008010000 */
[----:B------:R-:W-:-:S02]  /*a910*/  FMUL.FTZ R73, R73, UR16 ;  /* 0x0000001049497c20 */ /* 0x000fc40008410000 */
[----:B------:R-:W-:Y:S01]  /*a920*/  FFMA.FTZ R83, R63, R80, R83 ;  /* 0x000000503f537223 */ /* 0x000fe20000010053 */
[----:B------:R-:W-:Y:S01]  /*a930*/  FMUL.FTZ R50, R50, UR16 ;  /* 0x0000001032327c20 */ /* 0x000fe20008410000 */
[----:B------:R-:W-:Y:S01]  /*a940*/  FFMA.FTZ R32, R4, R73, R2 ;  /* 0x0000004904207223 */ /* 0x000fe20000010002 */
[----:B------:R-:W-:Y:S01]  /*a950*/  FADD.FTZ R85, R80, R85 ;  /* 0x0000005550557221 */ /* 0x000fe20000010000 */
[----:B------:R-:W-:Y:S02]  /*a960*/  FFMA.FTZ R94, R54, R92, R83 ;  /* 0x0000005c365e7223 */ /* 0x000fe40000010053 */
[----:B------:R-:W-:Y:S01]  /*a970*/  FMUL.FTZ R63, R32, -1.4426950216293334961 ;  /* 0xbfb8aa3b203f7820 */ /* 0x000fe20000410000 */
[----:B------:R-:W-:Y:S01]  /*a980*/  FADD.FTZ R92, R85, R92 ;  /* 0x0000005c555c7221 */ /* 0x000fe20000010000 */
[----:B------:R-:W-:-:S04]  /*a990*/  FMUL.FTZ R85, R5, R43 ;  /* 0x0000002b05557220 */ /* 0x000fc80000410000 */
[----:B------:R-:W0:Y:S01]  /*a9a0*/  MUFU.EX2 R63, R63 ;  /* 0x0000003f003f7308 */ /* 0x000e220000000800 */
[----:B------:R-:W-:Y:S01]  /*a9b0*/  FFMA.FTZ R94, R62, R85, R94 ;  /* 0x000000553e5e7223 */ /* 0x000fe2000001005e */
[----:B------:R-:W-:Y:S01]  /*a9c0*/  FADD.FTZ R92, R85, R92 ;  /* 0x0000005c555c7221 */ /* 0x000fe20000010000 */
[----:B0-----:R-:W-:Y:S01]  /*a9d0*/  FADD.FTZ R86, R63, 1 ;  /* 0x3f8000003f567421 */ /* 0x001fe20000010000 */
[----:B------:R-:W-:-:S04]  /*a9e0*/  FFMA.FTZ R63, R5, R50, R3 ;  /* 0x00000032053f7223 */ /* 0x000fc80000010003 */
[----:B------:R-:W-:Y:S01]  /*a9f0*/  FMUL.FTZ R80, R63, -1.4426950216293334961 ;  /* 0xbfb8aa3b3f507820 */ /* 0x000fe20000410000 */
[----:B------:R-:W0:Y:S08]  /*aa00*/  MUFU.RCP R86, R86 ;  /* 0x0000005600567308 */ /* 0x000e300000001000 */
[----:B------:R-:W1:Y:S01]  /*aa10*/  MUFU.EX2 R80, R80 ;  /* 0x0000005000507308 */ /* 0x000e620000000800 */
[----:B0-----:R-:W-:Y:S01]  /*aa20*/  FADD.FTZ R93, -R86, 1 ;  /* 0x3f800000565d7421 */ /* 0x001fe20000010100 */
[----:B------:R-:W-:Y:S01]  /*aa30*/  FMUL.FTZ R91, R91, R86 ;  /* 0x000000565b5b7220 */ /* 0x000fe20000410000 */
[----:B------:R-:W-:-:S02]  /*aa40*/  HADD2.F32 R86, -RZ, R51.H1_H1 ;  /* 0x30000033ff567230 */ /* 0x000fc40000004100 */
[----:B------:R-:W-:-:S04]  /*aa50*/  FFMA.FTZ R32, R32, R93, 1 ;  /* 0x3f80000020207423 */ /* 0x000fc8000001005d */
[----:B------:R-:W-:Y:S01]  /*aa60*/  FMUL.FTZ R32, R91, R32 ;  /* 0x000000205b207220 */ /* 0x000fe20000410000 */
[----:B-1----:R-:W-:Y:S01]  /*aa70*/  FADD.FTZ R91, R80, 1 ;  /* 0x3f800000505b7421 */ /* 0x002fe20000010000 */
[--C-:B------:R-:W-:Y:S02]  /*aa80*/  HADD2.F32 R80, -RZ, R88.reuse.H0_H0 ;  /* 0x20000058ff507230 */ /* 0x100fe40000004100 */
[----:B------:R-:W-:-:S03]  /*aa90*/  HADD2.F32 R88, -RZ, R88.H1_H1 ;  /* 0x30000058ff587230 */ /* 0x000fc60000004100 */
[----:B------:R-:W0:Y:S02]  /*aaa0*/  MUFU.RCP R91, R91 ;  /* 0x0000005b005b7308 */ /* 0x000e240000001000 */
[----:B0-----:R-:W-:Y:S01]  /*aab0*/  FMUL.FTZ R51, R86, R91 ;  /* 0x0000005b56337220 */ /* 0x001fe20000410000 */
[----:B------:R-:W-:-:S04]  /*aac0*/  FADD.FTZ R86, -R91, 1 ;  /* 0x3f8000005b567421 */ /* 0x000fc80000010100 */
[----:B------:R-:W-:Y:S01]  /*aad0*/  FFMA.FTZ R86, R63, R86, 1 ;  /* 0x3f8000003f567423 */ /* 0x000fe20000010056 */
[--C-:B------:R-:W-:Y:S02]  /*aae0*/  HADD2.F32 R63, -RZ, R87.reuse.H0_H0 ;  /* 0x20000057ff3f7230 */ /* 0x100fe40000004100 */
[----:B------:R-:W-:Y:S02]  /*aaf0*/  HADD2.F32 R87, -RZ, R87.H1_H1 ;  /* 0x30000057ff577230 */ /* 0x000fe40000004100 */
[----:B------:R-:W-:Y:S01]  /*ab00*/  FMUL.FTZ R51, R51, R86 ;  /* 0x0000005633337220 */ /* 0x000fe20000410000 */
[----:B------:R-:W-:Y:S01]  /*ab10*/  FADD.FTZ R86, R84, R31 ;  /* 0x0000001f54567221 */ /* 0x000fe20000010000 */
[----:B------:R-:W-:Y:S01]  /*ab20*/  FADD.FTZ R63, R63, -UR28 ;  /* 0x8000001c3f3f7e21 */ /* 0x000fe20008010000 */
[----:B------:R-:W-:Y:S01]  /*ab30*/  FFMA.FTZ R84, R54, R31, R81 ;  /* 0x0000001f36547223 */ /* 0x000fe20000010051 */
[----:B------:R-:W-:Y:S01]  /*ab40*/  FADD.FTZ R87, R87, -UR28 ;  /* 0x8000001c57577e21 */ /* 0x000fe20008010000 */
[----:B------:R-:W-:Y:S01]  /*ab50*/  FADD.FTZ R86, R86, R53 ;  /* 0x0000003556567221 */ /* 0x000fe20000010000 */
[----:B------:R-:W-:Y:S01]  /*ab60*/  FMUL.FTZ R31, R63, UR16 ;  /* 0x000000103f1f7c20 */ /* 0x000fe20008410000 */
[----:B------:R-:W-:-:S02]  /*ab70*/  FFMA.FTZ R84, R57, R53, R84 ;  /* 0x0000003539547223 */ /* 0x000fc40000010054 */
[----:B------:R-:W-:Y:S01]  /*ab80*/  FADD.FTZ R86, R86, R29 ;  /* 0x0000001d56567221 */ /* 0x000fe20000010000 */
[C---:B------:R-:W-:Y:S01]  /*ab90*/  FFMA.FTZ R54, R4.reuse, R31, R2 ;  /* 0x0000001f04367223 */ /* 0x040fe20000010002 */
[-C--:B------:R-:W-:Y:S01]  /*aba0*/  FFMA.FTZ R84, R61, R29.reuse, R84 ;  /* 0x0000001d3d547223 */ /* 0x080fe20000010054 */
[----:B------:R-:W-:Y:S01]  /*abb0*/  FMUL.FTZ R29, R4, R29 ;  /* 0x0000001d041d7220 */ /* 0x000fe20000410000 */
[----:B------:R-:W-:Y:S01]  /*abc0*/  FADD.FTZ R86, R86, R27 ;  /* 0x0000001b56567221 */ /* 0x000fe20000010000 */
[----:B------:R-:W-:Y:S01]  /*abd0*/  FMUL.FTZ R63, R54, -1.4426950216293334961 ;  /* 0xbfb8aa3b363f7820 */ /* 0x000fe20000410000 */
[----:B------:R-:W-:-:S04]  /*abe0*/  FFMA.FTZ R84, R7, R27, R84 ;  /* 0x0000001b07547223 */ /* 0x000fc80000010054 */
[----:B------:R-:W-:Y:S01]  /*abf0*/  FFMA.FTZ R84, R65, R25, R84 ;  /* 0x0000001941547223 */ /* 0x000fe20000010054 */
[----:B------:R-:W0:Y:S03]  /*ac00*/  MUFU.EX2 R63, R63 ;  /* 0x0000003f003f7308 */ /* 0x000e260000000800 */
[----:B------:R-:W-:-:S04]  /*ac10*/  FFMA.FTZ R84, R67, R24, R84 ;  /* 0x0000001843547223 */ /* 0x000fc80000010054 */
[----:B------:R-:W-:-:S04]  /*ac20*/  FFMA.FTZ R84, R69, R22, R84 ;  /* 0x0000001645547223 */ /* 0x000fc80000010054 */
[----:B------:R-:W-:-:S04]  /*ac30*/  FFMA.FTZ R84, R79, R20, R84 ;  /* 0x000000144f547223 */ /* 0x000fc80000010054 */
[----:B------:R-:W-:Y:S01]  /*ac40*/  FFMA.FTZ R84, R71, R18, R84 ;  /* 0x0000001247547223 */ /* 0x000fe20000010054 */
[----:B0-----:R-:W-:-:S03]  /*ac50*/  FADD.FTZ R81, R63, 1 ;  /* 0x3f8000003f517421 */ /* 0x001fc60000010000 */
[----:B------:R-:W-:-:S03]  /*ac60*/  FFMA.FTZ R84, R41, R6, R84 ;  /* 0x0000000629547223 */ /* 0x000fc60000010054 */
[----:B------:R-:W0:Y:S01]  /*ac70*/  MUFU.RCP R81, R81 ;  /* 0x0000005100517308 */ /* 0x000e220000001000 */
[----:B------:R-:W-:-:S04]  /*ac80*/  FFMA.FTZ R84, R17, R10, R84 ;  /* 0x0000000a11547223 */ /* 0x000fc80000010054 */
[----:B------:R-:W-:-:S04]  /*ac90*/  FFMA.FTZ R84, R9, R13, R84 ;  /* 0x0000000d09547223 */ /* 0x000fc80000010054 */
[----:B------:R-:W-:-:S04]  /*aca0*/  FFMA.FTZ R84, R75, R8, R84 ;  /* 0x000000084b547223 */ /* 0x000fc80000010054 */
[----:B------:R-:W-:Y:S01]  /*acb0*/  FFMA.FTZ R84, R35, R34, R84 ;  /* 0x0000002223547223 */ /* 0x000fe20000010054 */
[----:B0-----:R-:W-:Y:S01]  /*acc0*/  FADD.FTZ R83, -R81, 1 ;  /* 0x3f80000051537421 */ /* 0x001fe20000010100 */
[----:B------:R-:W-:Y:S02]  /*acd0*/  FMUL.FTZ R80, R80, R81 ;  /* 0x0000005150507220 */ /* 0x000fe40000410000 */
[----:B------:R-:W-:Y:S01]  /*ace0*/  FFMA.FTZ R84, R55, R46, R84 ;  /* 0x0000002e37547223 */ /* 0x000fe20000010054 */
[----:B------:R-:W-:-:S03]  /*acf0*/  FFMA.FTZ R83, R54, R83, 1 ;  /* 0x3f80000036537423 */ /* 0x000fc60000010053 */
[----:B------:R-:W-:Y:S01]  /*ad00*/  FFMA.FTZ R84, R33, R48, R84 ;  /* 0x0000003021547223 */ /* 0x000fe20000010054 */
[----:B------:R-:W-:Y:S01]  /*ad10*/  FMUL.FTZ R54, R80, R83 ;  /* 0x0000005350367220 */ /* 0x000fe20000410000 */
[----:B------:R-:W-:-:S04]  /*ad20*/  FMUL.FTZ R80, R87, UR16 ;  /* 0x0000001057507c20 */ /* 0x000fc80008410000 */
        /* <DEDUP_REMOVED lines=9> */
[----:B------:R-:W-:-:S04]  /*adc0*/  FFMA.FTZ R83, R26, R42, R83 ;  /* 0x0000002a1a537223 */ /* 0x000fc80000010053 */
[----:B------:R-:W-:Y:S01]  /*add0*/  FFMA.FTZ R83, R66, R23, R83 ;  /* 0x0000001742537223 */ /* 0x000fe20000010053 */
[----:B0-----:R-:W-:Y:S01]  /*ade0*/  FMUL.FTZ R81, R88, R87 ;  /* 0x0000005758517220 */ /* 0x001fe20000410000 */
[----:B------:R-:W-:Y:S02]  /*adf0*/  FADD.FTZ R88, -R87, 1 ;  /* 0x3f80000057587421 */ /* 0x000fe40000010100 */
[----:B------:R-:W-:Y:S02]  /*ae00*/  FFMA.FTZ R83, R70, R72, R83 ;  /* 0x0000004846537223 */ /* 0x000fe40000010053 */
[----:B------:R-:W-:Y:S02]  /*ae10*/  FFMA.FTZ R88, R63, R88, 1 ;  /* 0x3f8000003f587423 */ /* 0x000fe40000010058 */
[----:B------:R-:W-:Y:S02]  /*ae20*/  FFMA.FTZ R83, R68, R21, R83 ;  /* 0x0000001544537223 */ /* 0x000fe40000010053 */
[----:B------:R-:W-:Y:S01]  /*ae30*/  FMUL.FTZ R63, R81, R88 ;  /* 0x00000058513f7220 */ /* 0x000fe20000410000 */
[----:B------:R-:W-:-:S02]  /*ae40*/  HADD2.F32 R81, -RZ, R89.H0_H0 ;  /* 0x20000059ff517230 */ /* 0x000fc40000004100 */
[----:B------:R-:W-:Y:S01]  /*ae50*/  FFMA.FTZ R83, R74, R19, R83 ;  /* 0x000000134a537223 */ /* 0x000fe20000010053 */
[----:B------:R-:W-:Y:S02]  /*ae60*/  HADD2.F32 R89, -RZ, R89.H1_H1 ;  /* 0x30000059ff597230 */ /* 0x000fe40000004100 */
[----:B------:R-:W-:Y:S01]  /*ae70*/  FADD.FTZ R88, R81, -UR28 ;  /* 0x8000001c51587e21 */ /* 0x000fe20008010000 */
[----:B------:R-:W-:Y:S02]  /*ae80*/  FADD.FTZ R81, R82, R43 ;  /* 0x0000002b52517221 */ /* 0x000fe40000010000 */
[----:B------:R-:W-:Y:S01]  /*ae90*/  FADD.FTZ R89, R89, -UR28 ;  /* 0x8000001c59597e21 */ /* 0x000fe20008010000 */
[----:B------:R-:W-:Y:S01]  /*aea0*/  FFMA.FTZ R83, R76, R16, R83 ;  /* 0x000000104c537223 */ /* 0x000fe20000010053 */
[----:B------:R-:W-:Y:S01]  /*aeb0*/  FMUL.FTZ R43, R88, UR16 ;  /* 0x00000010582b7c20 */ /* 0x000fe20008410000 */
[----:B------:R-:W-:Y:S02]  /*aec0*/  HADD2.F32 R88, -RZ, R90.H0_H0 ;  /* 0x2000005aff587230 */ /* 0x000fe40000004100 */
[----:B------:R-:W-:Y:S01]  /*aed0*/  FFMA.FTZ R83, R78, R15, R83 ;  /* 0x0000000f4e537223 */ /* 0x000fe20000010053 */
[----:B------:R-:W-:-:S03]  /*aee0*/  FFMA.FTZ R62, R4, R43, R2 ;  /* 0x0000002b043e7223 */ /* 0x000fc60000010002 */
[----:B------:R-:W-:Y:S01]  /*aef0*/  FFMA.FTZ R83, R14, R40, R83 ;  /* 0x000000280e537223 */ /* 0x000fe20000010053 */
[----:B------:R-:W-:-:S03]  /*af00*/  FMUL.FTZ R82, R62, -1.4426950216293334961 ;  /* 0xbfb8aa3b3e527820 */ /* 0x000fc60000410000 */
[----:B------:R-:W-:-:S03]  /*af10*/  FFMA.FTZ R83, R12, R11, R83 ;  /* 0x0000000b0c537223 */ /* 0x000fc60000010053 */
[----:B------:R-:W0:Y:S01]  /*af20*/  MUFU.EX2 R82, R82 ;  /* 0x0000005200527308 */ /* 0x000e220000000800 */
[----:B------:R-:W-:-:S04]  /*af30*/  FFMA.FTZ R83, R44, R45, R83 ;  /* 0x0000002d2c537223 */ /* 0x000fc80000010053 */
[----:B------:R-:W-:-:S04]  /*af40*/  FFMA.FTZ R83, R64, R47, R83 ;  /* 0x0000002f40537223 */ /* 0x000fc80000010053 */
[----:B------:R-:W-:-:S04]  /*af50*/  FFMA.FTZ R83, R58, R49, R83 ;  /* 0x000000313a537223 */ /* 0x000fc80000010053 */
[----:B------:R-:W-:Y:S01]  /*af60*/  FFMA.FTZ R83, R50, R51, R83 ;  /* 0x0000003332537223 */ /* 0x000fe20000010053 */
[----:B0-----:R-:W-:-:S03]  /*af70*/  FADD.FTZ R87, R82, 1 ;  /* 0x3f80000052577421 */ /* 0x001fc60000010000 */
[----:B------:R-:W-:-:S03]  /*af80*/  FFMA.FTZ R83, R80, R63, R83 ;  /* 0x0000003f50537223 */ /* 0x000fc60000010053 */
        /* <DEDUP_REMOVED lines=18> */
[----:B------:R-:W-:Y:S01]  /*b0b0*/  FMUL.FTZ R57, R5, R30 ;  /* 0x0000001e05397220 */ /* 0x000fe20000410000 */
[----:B------:R-:W-:Y:S01]  /*b0c0*/  FADD.FTZ R92, R92, R85 ;  /* 0x000000555c5c7221 */ /* 0x000fe20000010000 */
[----:B------:R-:W-:Y:S02]  /*b0d0*/  FADD.FTZ R82, R81, R30 ;  /* 0x0000001e51527221 */ /* 0x000fe40000010000 */
[----:B------:R-:W-:Y:S01]  /*b0e0*/  FFMA.FTZ R94, R96, R57, R94 ;  /* 0x00000039605e7223 */ /* 0x000fe2000001005e */
[----:B------:R-:W-:Y:S01]  /*b0f0*/  FADD.FTZ R92, R57, R92 ;  /* 0x0000005c395c7221 */ /* 0x000fe20000010000 */
[----:B------:R-:W-:Y:S01]  /*b100*/  FMUL.FTZ R57, R5, R59 ;  /* 0x0000003b05397220 */ /* 0x000fe20000410000 */
[----:B------:R-:W-:Y:S01]  /*b110*/  FADD.FTZ R59, R82, R59 ;  /* 0x0000003b523b7221 */ /* 0x000fe20000010000 */
[----:B------:R-:W-:Y:S01]  /*b120*/  FFMA.FTZ R94, R61, R29, R94 ;  /* 0x0000001d3d5e7223 */ /* 0x000fe2000001005e */
[----:B------:R-:W-:Y:S01]  /*b130*/  FADD.FTZ R92, R92, R29 ;  /* 0x0000001d5c5c7221 */ /* 0x000fe20000010000 */
[C---:B------:R-:W-:Y:S01]  /*b140*/  FMUL.FTZ R29, R4.reuse, R27 ;  /* 0x0000001b041d7220 */ /* 0x040fe20000410000 */
[----:B------:R-:W-:Y:S01]  /*b150*/  FMUL.FTZ R27, R4, R25 ;  /* 0x00000019041b7220 */ /* 0x000fe20000410000 */
[----:B------:R-:W-:Y:S01]  /*b160*/  FFMA.FTZ R94, R56, R57, R94 ;  /* 0x00000039385e7223 */ /* 0x000fe2000001005e */
[----:B------:R-:W-:Y:S01]  /*b170*/  FADD.FTZ R92, R57, R92 ;  /* 0x0000005c395c7221 */ /* 0x000fe20000010000 */
[----:B------:R-:W-:Y:S01]  /*b180*/  FADD.FTZ R59, R59, R60 ;  /* 0x0000003c3b3b7221 */ /* 0x000fe20000010000 */
[----:B------:R-:W-:Y:S01]  /*b190*/  FADD.FTZ R25, R86, R25 ;  /* 0x0000001956197221 */ /* 0x000fe20000010000 */
[----:B------:R-:W-:Y:S01]  /*b1a0*/  FFMA.FTZ R94, R7, R29, R94 ;  /* 0x0000001d075e7223 */ /* 0x000fe2000001005e */
[----:B------:R-:W-:Y:S01]  /*b1b0*/  FMUL.FTZ R7, R5, R60 ;  /* 0x0000003c05077220 */ /* 0x000fe20000410000 */
[----:B------:R-:W-:Y:S01]  /*b1c0*/  FADD.FTZ R92, R92, R29 ;  /* 0x0000001d5c5c7221 */ /* 0x000fe20000010000 */
[----:B------:R-:W-:-:S02]  /*b1d0*/  FADD.FTZ R25, R25, R24 ;  /* 0x0000001819197221 */ /* 0x000fc40000010000 */
[----:B------:R-:W-:Y:S01]  /*b1e0*/  FFMA.FTZ R94, R28, R7, R94 ;  /* 0x000000071c5e7223 */ /* 0x000fe2000001005e */
        /* <DEDUP_REMOVED lines=92> */
[-C--:B------:R-:W-:Y:S01]  /*b7b0*/  FMUL.FTZ R9, R4, R32.reuse ;  /* 0x0000002004097220 */ /* 0x080fe20000410000 */
[----:B------:R-:W-:Y:S01]  /*b7c0*/  FADD.FTZ R40, R40, R49 ;  /* 0x0000003128287221 */ /* 0x000fe20000010000 */
[----:B------:R-:W-:Y:S01]  /*b7d0*/  FFMA.FTZ R94, R58, R7, R94 ;  /* 0x000000073a5e7223 */ /* 0x000fe2000001005e */
[----:B------:R-:W-:Y:S01]  /*b7e0*/  FADD.FTZ R92, R7, R92 ;  /* 0x0000005c075c7221 */ /* 0x000fe20000010000 */
[----:B------:R-:W-:Y:S01]  /*b7f0*/  FFMA.FTZ R7, R73, R32, R84 ;  /* 0x0000002049077223 */ /* 0x000fe20000010054 */
[----:B------:R-:W-:Y:S01]  /*b800*/  FADD.FTZ R13, R13, R32 ;  /* 0x000000200d0d7221 */ /* 0x000fe20000010000 */
[----:B------:R-:W-:Y:S01]  /*b810*/  FFMA.FTZ R94, R73, R9, R94 ;  /* 0x00000009495e7223 */ /* 0x000fe2000001005e */
[----:B------:R-:W-:Y:S01]  /*b820*/  FADD.FTZ R92, R92, R9 ;  /* 0x000000095c5c7221 */ /* 0x000fe20000010000 */
[-C--:B------:R-:W-:Y:S01]  /*b830*/  FMUL.FTZ R9, R4, R54.reuse ;  /* 0x0000003604097220 */ /* 0x080fe20000410000 */
[----:B------:R-:W-:Y:S01]  /*b840*/  FFMA.FTZ R8, R31, R54, R7 ;  /* 0x000000361f087223 */ /* 0x000fe20000010007 */
[----:B------:R-:W-:Y:S01]  /*b850*/  FFMA.FTZ R94, R50, R11, R94 ;  /* 0x0000000b325e7223 */ /* 0x000fe2000001005e */
[----:B------:R-:W-:Y:S01]  /*b860*/  FADD.FTZ R92, R11, R92 ;  /* 0x0000005c0b5c7221 */ /* 0x000fe20000010000 */
[----:B------:R-:W-:Y:S01]  /*b870*/  FMUL.FTZ R11, R5, R63 ;  /* 0x0000003f050b7220 */ /* 0x000fe20000410000 */
[----:B------:R-:W-:Y:S01]  /*b880*/  FMUL.FTZ R7, R4, R77 ;  /* 0x0000004d04077220 */ /* 0x000fe20000410000 */
[----:B------:R-:W-:Y:S01]  /*b890*/  FFMA.FTZ R15, R31, R9, R94 ;  /* 0x000000091f0f7223 */ /* 0x000fe2000001005e */
[----:B------:R-:W-:Y:S01]  /*b8a0*/  FADD.FTZ R92, R92, R9 ;  /* 0x000000095c5c7221 */ /* 0x000fe20000010000 */
[----:B------:R-:W-:Y:S01]  /*b8b0*/  FADD.FTZ R40, R40, R51 ;  /* 0x0000003328287221 */ /* 0x000fe20000010000 */
[----:B------:R-:W-:Y:S01]  /*b8c0*/  FADD.FTZ R10, R13, R54 ;  /* 0x000000360d0a7221 */ /* 0x000fe20000010000 */
[----:B------:R-:W-:Y:S01]  /*b8d0*/  FFMA.FTZ R6, R80, R11, R15 ;  /* 0x0000000b50067223 */ /* 0x000fe2000001000f */
[----:B------:R-:W-:Y:S01]  /*b8e0*/  FADD.FTZ R92, R11, R92 ;  /* 0x0000005c0b5c7221 */ /* 0x000fe20000010000 */
[----:B------:R-:W-:Y:S01]  /*b8f0*/  FMUL.FTZ R15, R5, R53 ;  /* 0x00000035050f7220 */ /* 0x000fe20000410000 */
[----:B------:R-:W-:Y:S01]  /*b900*/  FADD.FTZ R40, R40, R63 ;  /* 0x0000003f28287221 */ /* 0x000fe20000010000 */
[C---:B------:R-:W-:Y:S01]  /*b910*/  FFMA.FTZ R9, R43.reuse, R7, R6 ;  /* 0x000000072b097223 */ /* 0x040fe20000010006 */
[----:B------:R-:W-:Y:S01]  /*b920*/  FADD.FTZ R92, R92, R7 ;  /* 0x000000075c5c7221 */ /* 0x000fe20000010000 */
[----:B------:R-:W-:Y:S01]  /*b930*/  FFMA.FTZ R8, R43, R77, R8 ;  /* 0x0000004d2b087223 */ /* 0x000fe20000010008 */
[----:B------:R-:W-:Y:S01]  /*b940*/  FADD.FTZ R10, R10, R77 ;  /* 0x0000004d0a0a7221 */ /* 0x000fe20000010000 */
[C---:B------:R-:W-:Y:S01]  /*b950*/  FFMA.FTZ R12, R62.reuse, R15, R9 ;  /* 0x0000000f3e0c7223 */ /* 0x040fe20000010009 */
[----:B------:R-:W-:Y:S01]  /*b960*/  FADD.FTZ R15, R15, R92 ;  /* 0x0000005c0f0f7221 */ /* 0x000fe20000010000 */
[----:B------:R-:W-:Y:S01]  /*b970*/  FFMA.FTZ R9, R62, R53, R83 ;  /* 0x000000353e097223 */ /* 0x000fe20000010053 */
[----:B------:R-:W-:-:S07]  /*b980*/  FADD.FTZ R11, R40, R53 ;  /* 0x00000035280b7221 */ /* 0x000fce0000010000 */
.L_x_711:
        /* <DEDUP_REMOVED lines=47> */
[----:B------:R-:W-:-:S02]  /*bc80*/  @!P1 LOP3.LUT R12, R6, 0xf8, RZ, 0xc0, !PT ;  /* 0x000000f8060c9812 */ /* 0x000fc400078ec0ff */
[----:B------:R-:W-:Y:S01]  /*bc90*/  LEA R6, R7, UR5, 0x4 ;  /* 0x0000000507067c11 */ /* 0x000fe2000f8e20ff */
[----:B-1----:R-:W-:Y:S01]  /*bca0*/  @!P0 FADD.FTZ R15, R15, R14 ;  /* 0x0000000e0f0f8221 */ /* 0x002fe20000010000 */
[----:B------:R-:W-:-:S03]  /*bcb0*/  ISETP.NE.AND P0, PT, R7, RZ, PT ;  /* 0x000000ff0700720c */ /* 0x000fc60003f05270 */
[----:B------:R0:W-:Y:S01]  /*bcc0*/  STS.128 [R6], R8 ;  /* 0x0000000806007388 */ /* 0x0001e20000000c00 */
[----:B------:R-:W-:-:S05]  /*bcd0*/  MOV R21, R15 ;  /* 0x0000000f00157202 */ /* 0x000fca0000000f00 */
        /* <DEDUP_REMOVED lines=8> */
[----:B------:R-:W5:Y:S04]  /*bd60*/  LDS.128 R16, [UR5+0x50] ;  /* 0x00005005ff107984 */ /* 0x000f680008000c00 */
        /* <DEDUP_REMOVED lines=26> */
.L_x_713:
[----:B------:R-:W-:Y:S05]  /*bf10*/  BSYNC.RECONVERGENT B0 ;  /* 0x0000000000007941 */ /* 0x000fea0003800200 */
.L_x_712:
        /* <DEDUP_REMOVED lines=8> */
[----:B0-----:R-:W0:Y:S04]  /*bfa0*/  LDS.128 R12, [R6+0x1260] ;  /* 0x00126000060c7984 */ /* 0x001e280000000c00 */
[----:B------:R0:W0:Y:S01]  /*bfb0*/  LDS.128 R28, [R6+0x1570] ;  /* 0x00157000061c7984 */ /* 0x0000220000000c00 */
        /* <DEDUP_REMOVED lines=28> */
.L_x_715:
[----:B------:R-:W-:Y:S05]  /*c180*/  BSYNC.RECONVERGENT B0 ;  /* 0x0000000000007941 */ /* 0x000fea0003800200 */
.L_x_714:
[----:B------:R-:W-:Y:S04]  /*c190*/  BSSY.RECONVERGENT B0, `(.L_x_716) ;  /* 0x000001e000007945 */ /* 0x000fe80003800200 */
[----:B------:R-:W-:Y:S05]  /*c1a0*/  @P2 BRA `(.L_x_717) ;  /* 0x0000000000702947 */ /* 0x000fea0003800000 */
[----:B------:R-:W1:Y:S01]  /*c1b0*/  LDC.64 R26, c[0x0][0x3f8] ;  /* 0x0000fe00ff1a7b82 */ /* 0x000e620000000a00 */
[----:B0-----:R-:W-:-:S05]  /*c1c0*/  MOV R6, UR13 ;  /* 0x0000000d00067c02 */ /* 0x001fca0008000f00 */
[----:B------:R-:W-:Y:S02]  /*c1d0*/  IMAD R19, R6, 0x31, R7 ;  /* 0x0000003106137824 */ /* 0x000fe400078e0207 */
[----:B------:R-:W0:Y:S01]  /*c1e0*/  LDC.64 R12, c[0x0][0x3d8] ;  /* 0x0000f600ff0c7b82 */ /* 0x000e220000000a00 */
        /* <DEDUP_REMOVED lines=24> */
.L_x_717:
[----:B------:R-:W-:Y:S05]  /*c370*/  BSYNC.RECONVERGENT B0 ;  /* 0x0000000000007941 */ /* 0x000fea0003800200 */
.L_x_716:
        /* <DEDUP_REMOVED lines=34> */
.L_x_721:
[----:B------:R-:W2:Y:S04]  /*c5a0*/  LDG.E.STRONG.GPU R6, desc[UR10][R12.64] ;  /* 0x0000000a0c067981 */ /* 0x000ea8000c1ef900 */
[----:B--2---:R-:W-:Y:S04]  /*c5b0*/  CCTL.IVALL ;  /* 0x00000000ff00798f */ /* 0x004fe80002000000 */
[----:B------:R0:W-:Y:S01]  /*c5c0*/  STL [R1], R6 ;  /* 0x0000000601007387 */ /* 0x0001e20000100800 */
[----:B------:R-:W-:-:S13]  /*c5d0*/  ISETP.NE.AND P0, PT, R6, UR5, PT ;  /* 0x0000000506007c0c */ /* 0x000fda000bf05270 */
[----:B0-----:R-:W-:Y:S05]  /*c5e0*/  @P0 BRA `(.L_x_721) ;  /* 0xfffffffc00ec0947 */ /* 0x001fea000383ffff */
.L_x_720:
[----:B------:R-:W-:Y:S05]  /*c5f0*/  BSYNC.RECONVERGENT B0 ;  /* 0x0000000000007941 */ /* 0x000fea0003800200 */
.L_x_719:
        /* <DEDUP_REMOVED lines=15> */
.L_x_723:
        /* <DEDUP_REMOVED lines=18> */
[C---:B------:R-:W-:Y:S01]  /*c810*/  ISETP.NE.AND P3, PT, R6.reuse, UR26, PT ;  /* 0x0000001a06007c0c */ /* 0x040fe2000bf65270 */
[----:B------:R-:W-:Y:S01]  /*c820*/  UIADD3 UR26, UPT, UPT, UR5, 0x7, URZ ;  /* 0x00000007051a7890 */ /* 0x000fe2000fffe0ff */
[C---:B------:R-:W-:Y:S02]  /*c830*/  ISETP.NE.OR P4, PT, R7.reuse, RZ, !P4 ;  /* 0x000000ff0700720c */ /* 0x040fe40006785670 */
[C---:B------:R-:W-:Y:S02]  /*c840*/  ISETP.NE.AND P2, PT, R6.reuse, UR27, PT ;  /* 0x0000001b06007c0c */ /* 0x040fe4000bf45270 */
        /* <DEDUP_REMOVED lines=14> */
[----:B------:R-:W5:Y:S06]  /*c930*/  @!P2 LDG.E.64 R16, desc[UR10][R16.64] ;  /* 0x0000000a1010a981 */ /* 0x000f6c000c1e1b00 */
[----:B0-----:R-:W-:-:S06]  /*c940*/  @!P5 IMAD.WIDE.U32 R12, R29, 0x8, R8 ;  /* 0x000000081d0cd825 */ /* 0x001fcc00078e0008 */
[----:B------:R-:W5:Y:S01]  /*c950*/  @!P5 LDG.E.64 R12, desc[UR10][R12.64] ;  /* 0x0000000a0c0cd981 */ /* 0x000f62000c1e1b00 */
        /* <DEDUP_REMOVED lines=9> */
[----:B------:R-:W5:Y:S04]  /*c9f0*/  @!P1 LDG.E.64 R18, desc[UR10][R18.64] ;  /* 0x0000000a12129981 */ /* 0x000f68000c1e1b00 */
[----:B------:R-:W5:Y:S01]  /*ca00*/  @!P6 LDG.E.64 R10, desc[UR10][R10.64] ;  /* 0x0000000a0a0ae981 */ /* 0x000f62000c1e1b00 */
        /* <DEDUP_REMOVED lines=27> */
.L_x_722:
        /* <DEDUP_REMOVED lines=40> */
[----:B------:R-:W5:Y:S01]  /*ce40*/  @!P3 LDG.E.64 R16, desc[UR10][R16.64] ;  /* 0x0000000a1010b981 */ /* 0x000f62000c1e1b00 */
        /* <DEDUP_REMOVED lines=9> */
[----:B-----5:R-:W-:Y:S01]  /*cee0*/  @!P3 FADD.FTZ R20, R20, R16 ;  /* 0x000000101414b221 */ /* 0x020fe20000010000 */
[----:B------:R-:W-:-:S07]  /*cef0*/  @!P3 FADD.FTZ R21, R21, R17 ;  /* 0x000000111515b221 */ /* 0x000fce0000010000 */
.L_x_724:
        /* <DEDUP_REMOVED lines=27> */
.L_x_725:
        /* <DEDUP_REMOVED lines=12> */
.L_x_726:
[----:B------:R-:W-:Y:S05]  /*d170*/  BSYNC.RECONVERGENT B0 ;  /* 0x0000000000007941 */ /* 0x000fea0003800200 */
.L_x_718:
        /* <DEDUP_REMOVED lines=17> */
.L_x_732:
[----:B0-----:R-:W-:-:S05]  /*d290*/  LEA R9, R13, UR15, 0x2 ;  /* 0x0000000f0d097c11 */ /* 0x001fca000f8e10ff */
[----:B------:R-:W2:Y:S04]  /*d2a0*/  LDL.64 R6, [R9+0x10] ;  /* 0x0000100009067983 */ /* 0x000ea80000100a00 */
[----:B------:R-:W3:Y:S01]  /*d2b0*/  LDL.64 R14, [R9+0x90] ;  /* 0x00009000090e7983 */ /* 0x000ee20000100a00 */
[----:B------:R-:W-:Y:S01]  /*d2c0*/  BSSY.RECONVERGENT B0, `(.L_x_727) ;  /* 0x000003b000007945 */ /* 0x000fe20003800200 */
[--C-:B--2---:R-:W-:Y:S02]  /*d2d0*/  HADD2.F32 R8, -RZ, R6.reuse.H0_H0 ;  /* 0x20000006ff087230 */ /* 0x104fe40000004100 */
[----:B------:R-:W-:Y:S02]  /*d2e0*/  HADD2.F32 R6, -RZ, R6.H1_H1 ;  /* 0x30000006ff067230 */ /* 0x000fe40000004100 */
[----:B---3--:R-:W-:-:S02]  /*d2f0*/  HADD2.F32 R9, -RZ, R14.H0_H0 ;  /* 0x2000000eff097230 */ /* 0x008fc40000004100 */
[----:B------:R-:W-:Y:S01]  /*d300*/  FADD.FTZ R8, R8, -UR28 ;  /* 0x8000001c08087e21 */ /* 0x000fe20008010000 */
[----:B------:R-:W-:Y:S02]  /*d310*/  HADD2.F32 R14, -RZ, R14.H1_H1 ;  /* 0x3000000eff0e7230 */ /* 0x000fe40000004100 */
[----:B------:R-:W-:Y:S01]  /*d320*/  FADD.FTZ R6, R6, -UR28 ;  /* 0x8000001c06067e21 */ /* 0x000fe20008010000 */
[----:B------:R-:W-:-:S03]  /*d330*/  FMUL.FTZ R25, R8, UR16 ;  /* 0x0000001008197c20 */ /* 0x000fc60008410000 */
[----:B------:R-:W-:Y:S01]  /*d340*/  FMUL.FTZ R20, R6, UR16 ;  /* 0x0000001006147c20 */ /* 0x000fe20008410000 */
[----:B------:R-:W-:-:S03]  /*d350*/  @P2 FFMA.FTZ R8, R4, R25, R2 ;  /* 0x0000001904082223 */ /* 0x000fc60000010002 */
[----:B------:R-:W-:Y:S01]  /*d360*/  @P2 FFMA.FTZ R6, R5, R20, R3 ;  /* 0x0000001405062223 */ /* 0x000fe20000010003 */
[----:B------:R-:W-:-:S03]  /*d370*/  @P2 FMUL.FTZ R12, R8, -1.4426950216293334961 ;  /* 0xbfb8aa3b080c2820 */ /* 0x000fc60000410000 */
[----:B------:R-:W-:-:S03]  /*d380*/  @P2 FMUL.FTZ R17, R6, -1.4426950216293334961 ;  /* 0xbfb8aa3b06112820 */ /* 0x000fc60000410000 */
[----:B------:R-:W0:Y:S08]  /*d390*/  @P2 MUFU.EX2 R12, R12 ;  /* 0x0000000c000c2308 */ /* 0x000e300000000800 */
[----:B------:R-:W1:Y:S01]  /*d3a0*/  @P2 MUFU.EX2 R17, R17 ;  /* 0x0000001100112308 */ /* 0x000e620000000800 */
[----:B0-----:R-:W-:-:S07]  /*d3b0*/  @P2 FADD.FTZ R16, R12, 1 ;  /* 0x3f8000000c102421 */ /* 0x001fce0000010000 */
[----:B------:R-:W0:Y:S01]  /*d3c0*/  @P2 MUFU.RCP R16, R16 ;  /* 0x0000001000102308 */ /* 0x000e220000001000 */
[----:B-1----:R-:W-:-:S07]  /*d3d0*/  @P2 FADD.FTZ R18, R17, 1 ;  /* 0x3f80000011122421 */ /* 0x002fce0000010000 */
[----:B------:R-:W1:Y:S01]  /*d3e0*/  @P2 MUFU.RCP R19, R18 ;  /* 0x0000001200132308 */ /* 0x000e620000001000 */
[----:B0-----:R-:W-:-:S04]  /*d3f0*/  @P2 FADD.FTZ R21, -R16, 1 ;  /* 0x3f80000010152421 */ /* 0x001fc80000010100 */
[----:B------:R-:W-:Y:S01]  /*d400*/  @P2 FFMA.FTZ R21, R8, R21, 1 ;  /* 0x3f80000008152423 */ /* 0x000fe20000010015 */
[----:B-1----:R-:W-:Y:S01]  /*d410*/  @P2 FADD.FTZ R23, -R19, 1 ;  /* 0x3f80000013172421 */ /* 0x002fe20000010100 */
[----:B------:R-:W-:-:S03]  /*d420*/  @P2 FMUL.FTZ R19, R14, R19 ;  /* 0x000000130e132220 */ /* 0x000fc60000410000 */
[----:B------:R-:W-:Y:S01]  /*d430*/  @P2 FFMA.FTZ R8, R6, R23, 1 ;  /* 0x3f80000006082423 */ /* 0x000fe20000010017 */
[----:B------:R-:W-:Y:S01]  /*d440*/  LEA R23, R13, R52, 0x3 ;  /* 0x000000340d177211 */ /* 0x000fe200078e18ff */
[----:B------:R-:W-:Y:S02]  /*d450*/  @P2 FMUL.FTZ R6, R9, R16 ;  /* 0x0000001009062220 */ /* 0x000fe40000410000 */
[----:B------:R-:W-:Y:S01]  /*d460*/  @P2 FMUL.FTZ R14, R19, R8 ;  /* 0x00000008130e2220 */ /* 0x000fe20000410000 */
[C---:B------:R-:W-:Y:S01]  /*d470*/  ISETP.GE.U32.AND P0, PT, R23.reuse, UR18, PT ;  /* 0x0000001217007c0c */ /* 0x040fe2000bf06070 */
[----:B------:R-:W-:Y:S01]  /*d480*/  @P2 FMUL.FTZ R9, R6, R21 ;  /* 0x0000001506092220 */ /* 0x000fe20000410000 */
[----:B------:R-:W-:Y:S01]  /*d490*/  SHF.R.S32.HI R16, RZ, 0x1f, R23 ;  /* 0x0000001fff107819 */ /* 0x000fe20000011417 */
[--C-:B------:R-:W-:Y:S01]  /*d4a0*/  HADD2.F32 R6, -RZ, R7.reuse.H0_H0 ;  /* 0x20000007ff067230 */ /* 0x100fe20000004100 */
[----:B------:R-:W-:Y:S01]  /*d4b0*/  IADD3 R27, PT, PT, R23, 0x8, RZ ;  /* 0x00000008171b7810 */ /* 0x000fe20007ffe0ff */
[----:B------:R-:W-:Y:S01]  /*d4c0*/  HADD2.F32 R8, -RZ, R7.H1_H1 ;  /* 0x30000007ff087230 */ /* 0x000fe20000004100 */
[----:B------:R-:W-:Y:S01]  /*d4d0*/  ISETP.GE.AND.EX P0, PT, R16, UR19, PT, P0 ;  /* 0x0000001310007c0c */ /* 0x000fe2000bf06300 */
[----:B------:R-:W-:Y:S01]  /*d4e0*/  FFMA.FTZ R7, R10, R25, R11 ;  /* 0x000000190a077223 */ /* 0x000fe2000001000b */
[----:B------:R-:W-:Y:S01]  /*d4f0*/  FADD.FTZ R12, R6, -UR28 ;  /* 0x8000001c060c7e21 */ /* 0x000fe20008010000 */
[----:B------:R-:W-:Y:S01]  /*d500*/  ISETP.GE.U32.AND P1, PT, R27, UR18, PT ;  /* 0x000000121b007c0c */ /* 0x000fe2000bf26070 */
[----:B------:R-:W-:Y:S01]  /*d510*/  FADD.FTZ R8, R8, -UR28 ;  /* 0x8000001c08087e21 */ /* 0x000fe20008010000 */
[----:B------:R-:W-:Y:S01]  /*d520*/  SHF.R.S32.HI R22, RZ, 0x1f, R27 ;  /* 0x0000001fff167819 */ /* 0x000fe2000001141b */
[----:B------:R-:W-:Y:S01]  /*d530*/  FFMA.FTZ R6, R10, R20, R11 ;  /* 0x000000140a067223 */ /* 0x000fe2000001000b */
[----:B------:R-:W-:Y:S01]  /*d540*/  FMUL.FTZ R25, R12, UR16 ;  /* 0x000000100c197c20 */ /* 0x000fe20008410000 */
[----:B------:R-:W-:Y:S01]  /*d550*/  ISETP.NE.AND P2, PT, RZ, UR12, PT ;  /* 0x0000000cff007c0c */ /* 0x000fe2000bf45270 */
[----:B------:R-:W-:Y:S01]  /*d560*/  FFMA.FTZ R9, R4, R9, -R7 ;  /* 0x0000000904097223 */ /* 0x000fe20000010807 */
[----:B------:R-:W-:Y:S01]  /*d570*/  ISETP.GE.AND.EX P1, PT, R22, UR19, PT, P1 ;  /* 0x0000001316007c0c */ /* 0x000fe2000bf26310 */
[----:B------:R-:W-:Y:S01]  /*d580*/  FMUL.FTZ R18, R8, UR16 ;  /* 0x0000001008127c20 */ /* 0x000fe20008410000 */
[----:B------:R-:W-:Y:S01]  /*d590*/  FFMA.FTZ R12, R5, R14, -R6 ;  /* 0x0000000e050c7223 */ /* 0x000fe20000010806 */
[----:B------:R-:W-:Y:S10]  /*d5a0*/  @P0 BRA `(.L_x_728) ;  /* 0x0000000000300947 */ /* 0x000ff40003800000 */
        /* <DEDUP_REMOVED lines=10> */
[----:B------:R-:W-:-:S05]  /*d650*/  F2FP.F16.F32.PACK_AB R7, R12, R19 ;  /* 0x000000130c07723e */ /* 0x000fca00000000ff */
[----:B------:R0:W-:Y:S02]  /*d660*/  STG.E desc[UR10][R8.64], R7 ;  /* 0x0000000708007986 */ /* 0x0001e4000c10190a */
.L_x_728:
[----:B------:R-:W-:Y:S05]  /*d670*/  BSYNC.RECONVERGENT B0 ;  /* 0x0000000000007941 */ /* 0x000fea0003800200 */
.L_x_727:
[--C-:B0-----:R-:W-:Y:S02]  /*d680*/  HADD2.F32 R7, -RZ, R15.reuse.H0_H0 ;  /* 0x2000000fff077230 */ /* 0x101fe40000004100 */
[C-C-:B------:R-:W-:Y:S01]  /*d690*/  FFMA.FTZ R21, R10.reuse, R25, R11.reuse ;  /* 0x000000190a157223 */ /* 0x140fe2000001000b */
[----:B------:R-:W-:Y:S01]  /*d6a0*/  FFMA.FTZ R20, R10, R18, R11 ;  /* 0x000000120a147223 */ /* 0x000fe2000001000b */
[----:B------:R-:W-:Y:S01]  /*d6b0*/  HADD2.F32 R6, -RZ, R15.H1_H1 ;  /* 0x3000000fff067230 */ /* 0x000fe20000004100 */
        /* <DEDUP_REMOVED lines=19> */
.L_x_729:
        /* <DEDUP_REMOVED lines=16> */
.L_x_731:
[----:B------:R-:W-:Y:S05]  /*d8f0*/  BSYNC.RECONVERGENT B0 ;  /* 0x0000000000007941 */ /* 0x000fea0003800200 */
.L_x_730:
        /* <DEDUP_REMOVED lines=10> */
.L_x_709:
        /* <DEDUP_REMOVED lines=16> */
.L_x_735:
[----:B------:R-:W-:Y:S05]  /*daa0*/  BSYNC.RECONVERGENT B0 ;  /* 0x0000000000007941 */ /* 0x000fea0003800200 */
.L_x_734:
        /* <DEDUP_REMOVED lines=11> */
.L_x_737:
[----:B------:R-:W2:Y:S04]  /*db60*/  LDG.E.STRONG.GPU R5, desc[UR10][R2.64] ;  /* 0x0000000a02057981 */ /* 0x000ea8000c1ef900 */
[----:B--2---:R-:W-:Y:S01]  /*db70*/  CCTL.IVALL ;  /* 0x00000000ff00798f */ /* 0x004fe20002000000 */
[----:B------:R-:W-:Y:S05]  /*db80*/  YIELD ;  /* 0x0000000000007946 */ /* 0x000fea0003800000 */
[----:B------:R-:W-:-:S13]  /*db90*/  ISETP.NE.AND P0, PT, R5, R0, PT ;  /* 0x000000000500720c */ /* 0x000fda0003f05270 */
[----:B------:R-:W-:Y:S05]  /*dba0*/  @P0 BRA `(.L_x_737) ;  /* 0xfffffffc00ec0947 */ /* 0x000fea000383ffff */
.L_x_736:
        /* <DEDUP_REMOVED lines=77> */
.L_x_740:
        /* <DEDUP_REMOVED lines=29> */
.L_x_739:
[----:B------:R-:W-:Y:S05]  /*e250*/  BSYNC.RECONVERGENT B0 ;  /* 0x0000000000007941 */ /* 0x000fea0003800200 */
.L_x_738:
        /* <DEDUP_REMOVED lines=10> */
.L_x_741:
        /* <DEDUP_REMOVED lines=82> */
.L_x_742:
        /* <DEDUP_REMOVED lines=14> */
.L_x_4750:


//--------------------- .text._Z35group_norm_nhwc_bwd_one_pass_kernelI11Fp16IOFp32WLi512ELi98ELi392EEv26Group_norm_nhwc_bwd_params --------------------------
	.section	.text._Z35group_norm_nhwc_bwd_one_pass_kernelI11Fp16IOFp32WLi512ELi98ELi392EEv26Group_norm_nhwc_bwd_params,"ax",@progbits
	.align	128
        .global         _Z35group_norm_nhwc_bwd_one_pass_kernelI11Fp16IOFp32WLi512ELi98ELi392EEv26Group_norm_nhwc_bwd_params
        .type           _Z35group_norm_nhwc_bwd_one_pass_kernelI11Fp16IOFp32WLi512ELi98ELi392EEv26Group_norm_nhwc_bwd_params,@function
        .size           _Z35group_norm_nhwc_bwd_one_pass_kernelI11Fp16IOFp32WLi512ELi98ELi392EEv26Group_norm_nhwc_bwd_params,(.L_x_4751 - _Z35group_norm_nhwc_bwd_one_pass_kernelI11Fp16IOFp32WLi512ELi98ELi392EEv26Group_norm_nhwc_bwd_params)
        .other          _Z35group_norm_nhwc_bwd_one_pass_kernelI11Fp16IOFp32WLi512ELi98ELi392EEv26Group_norm_nhwc_bwd_params,@"STO_CUDA_ENTRY STV_DEFAULT"
_Z35group_norm_nhwc_bwd_one_pass_kernelI11Fp16IOFp32WLi512ELi98ELi392EEv26Group_norm_nhwc_bwd_params:
.text._Z35group_norm_nhwc_bwd_one_pass_kernelI11Fp16IOFp32WLi512ELi98ELi392EEv26Group_norm_nhwc_bwd_params:
        /* <DEDUP_REMOVED lines=28> */
.L_x_767:
[----:B------:R-:W2:Y:S01]  /*01c0*/  LDL R8, [R1+0x3e0] ;  /* 0x0003e00001087983 */ /* 0x000ea20000100800 */
[----:B------:R-:W1:Y:S03]  /*01d0*/  LDCU UR14, c[0x0][0x410] ;  /* 0x00008200ff0e77ac */ /* 0x000e660008000800 */
[----:B------:R-:W3:Y:S01]  /*01e0*/  LDL.LU R9, [R1+0x3d0] ;  /* 0x0003d00001097983 */ /* 0x000ee20000300800 */
[----:B------:R-:W-:Y:S01]  /*01f0*/  IABS R7, UR8 ;  /* 0x0000000800077c13 */ /* 0x000fe20008000000 */
[----:B------:R-:W-:Y:S01]  /*0200*/  UMOV UR6, URZ ;  /* 0x000000ff00067c82 */ /* 0x000fe20008000000 */
[----:B------:R-:W4:Y:S01]  /*0210*/  LDCU.128 UR16, c[0x0][0x400] ;  /* 0x00008000ff1077ac */ /* 0x000f220008000c00 */
[----:B-1----:R-:W-:-:S04]  /*0220*/  MOV R5, UR14 ;  /* 0x0000000e00057c02 */ /* 0x002fc80008000f00 */
[----:B------:R-:W-:-:S04]  /*0230*/  IABS R5, R5 ;  /* 0x0000000500057213 */ /* 0x000fc80000000000 */
[----:B------:R-:W-:-:S13]  /*0240*/  R2UR UR13, R5 ;  /* 0x00000000050d72ca */ /* 0x000fda00000e0000 */
[----:B------:R-:W1:Y:S08]  /*0250*/  I2F.RP R5, UR13 ;  /* 0x0000000d00057d06 */ /* 0x000e700008209400 */
[----:B-1----:R-:W1:Y:S02]  /*0260*/  MUFU.RCP R5, R5 ;  /* 0x0000000500057308 */ /* 0x002e640000001000 */
[----:B-1----:R-:W-:-:S06]  /*0270*/  IADD3 R6, PT, PT, R5, 0xffffffe, RZ ;  /* 0x0ffffffe05067810 */ /* 0x002fcc0007ffe0ff */
[----:B------:R-:W1:Y:S01]  /*0280*/  F2I.FTZ.U32.TRUNC.NTZ R6, R6 ;  /* 0x0000000600067305 */ /* 0x000e62000021f000 */
[----:B------:R-:W-:Y:S02]  /*0290*/  R2UR UR9, R7 ;  /* 0x00000000070972ca */ /* 0x000fe400000e0000 */
[----:B-1----:R-:W-:-:S13]  /*02a0*/  R2UR UR7, R6 ;  /* 0x00000000060772ca */ /* 0x002fda00000e0000 */
[----:B------:R-:W-:-:S04]  /*02b0*/  UIADD3 UR5, UPT, UPT, URZ, -UR7, URZ ;  /* 0x80000007ff057290 */ /* 0x000fc8000fffe0ff */
[----:B------:R-:W-:-:S04]  /*02c0*/  UIMAD UR5, UR5, UR13, URZ ;  /* 0x0000000d050572a4 */ /* 0x000fc8000f8e02ff */
[----:B------:R-:W-:-:S04]  /*02d0*/  UIMAD.WIDE.U32 UR6, UR7, UR5, UR6 ;  /* 0x00000005070672a5 */ /* 0x000fc8000f8e0006 */
[----:B------:R-:W-:-:S04]  /*02e0*/  UIMAD.WIDE.U32 UR6, UR7, UR9, URZ ;  /* 0x00000009070672a5 */ /* 0x000fc8000f8e00ff */
[----:B------:R-:W-:-:S04]  /*02f0*/  UIADD3 UR5, UPT, UPT, -UR7, URZ, URZ ;  /* 0x000000ff07057290 */ /* 0x000fc8000fffe1ff */
[----:B------:R-:W-:-:S04]  /*0300*/  UIMAD UR5, UR13, UR5, UR9 ;  /* 0x000000050d0572a4 */ /* 0x000fc8000f8e0209 */
[----:B------:R-:W-:Y:S01]  /*0310*/  UISETP.GT.U32.AND UP2, UPT, UR13, UR5, UPT ;  /* 0x000000050d00728c */ /* 0x000fe2000bf44070 */
[----:B----4-:R-:W-:Y:S01]  /*0320*/  ISETP.GE.U32.AND P0, PT, R4, UR16, PT ;  /* 0x0000001004007c0c */ /* 0x010fe2000bf06070 */
        /* <DEDUP_REMOVED lines=19> */
[----:B0-----:R-:W-:Y:S01]  /*0460*/  SHF.R.S32.HI R15, RZ, 0x1f, R5 ;  /* 0x0000001fff0f7819 */ /* 0x001fe20000011405 */
[----:B------:R-:W1:Y:S02]  /*0470*/  LDCU.U8 UR9, c[0x0][0x414] ;  /* 0x00008280ff0977ac */ /* 0x000e640008000000 */
[----:B------:R-:W-:Y:S02]  /*0480*/  MOV R7, UR5 ;  /* 0x0000000500077c02 */ /* 0x000fe40008000f00 */
[----:B------:R-:W-:Y:S02]  /*0490*/  ISETP.GE.AND.EX P4, PT, R15, UR17, PT, P1 ;  /* 0x000000110f007c0c */ /* 0x000fe4000bf86310 */
[----:B------:R-:W-:-:S04]  /*04a0*/  IADD3 R25, PT, PT, R4, 0x10, RZ ;  /* 0x0000001004197810 */ /* 0x000fc80007ffe0ff */
[----:B------:R-:W-:Y:S02]  /*04b0*/  ISETP.GE.U32.AND P1, PT, R25, UR16, PT ;  /* 0x0000001019007c0c */ /* 0x000fe4000bf26070 */
[----:B------:R-:W-:-:S04]  /*04c0*/  SHF.R.S32.HI R27, RZ, 0x1f, R25 ;  /* 0x0000001fff1b7819 */ /* 0x000fc80000011419 */
[----:B------:R-:W-:Y:S01]  /*04d0*/  ISETP.GE.AND.EX P3, PT, R27, UR17, PT, P1 ;  /* 0x000000111b007c0c */ /* 0x000fe2000bf66310 */
[----:B------:R-:W4:Y:S01]  /*04e0*/  @!P4 LDC.64 R20, c[0x0][0x3f8] ;  /* 0x0000fe00ff14cb82 */ /* 0x000f220000000a00 */
[----:B0-----:R-:W-:Y:S02]  /*04f0*/  LOP3.LUT R0, R0, 0xfeffffff, RZ, 0xc0, !PT ;  /* 0xfeffffff00007812 */ /* 0x001fe400078ec0ff */
[----:B------:R-:W-:Y:S02]  /*0500*/  IADD3 R22, PT, PT, R4, 0x18, RZ ;  /* 0x0000001804167810 */ /* 0x000fe40007ffe0ff */
[----:B------:R-:W-:Y:S02]  /*0510*/  @P4 LOP3.LUT R0, R0, 0x1000000, RZ, 0xfc, !PT ;  /* 0x0100000000004812 */ /* 0x000fe400078efcff */
[----:B------:R-:W-:Y:S01]  /*0520*/  ISETP.GE.U32.AND P1, PT, R22, UR16, PT ;  /* 0x0000001016007c0c */ /* 0x000fe2000bf26070 */
[----:B------:R-:W0:Y:S01]  /*0530*/  @!P4 LDC.64 R62, c[0x0][0x3a0] ;  /* 0x0000e800ff3ecb82 */ /* 0x000e220000000a00 */
[----:B------:R-:W-:-:S02]  /*0540*/  LOP3.LUT R0, R0, 0xff7fffff, RZ, 0xc0, !PT ;  /* 0xff7fffff00007812 */ /* 0x000fc400078ec0ff */
[----:B------:R-:W-:Y:S02]  /*0550*/  SHF.R.S32.HI R17, RZ, 0x1f, R22 ;  /* 0x0000001fff117819 */ /* 0x000fe40000011416 */
[----:B------:R-:W-:Y:S02]  /*0560*/  @P3 LOP3.LUT R0, R0, 0x800000, RZ, 0xfc, !PT ;  /* 0x0080000000003812 */ /* 0x000fe400078efcff */
[----:B------:R-:W-:Y:S01]  /*0570*/  ISETP.GE.AND.EX P6, PT, R17, UR17, PT, P1 ;  /* 0x0000001111007c0c */ /* 0x000fe2000bfc6310 */
[----:B----4-:R-:W-:-:S12]  /*0580*/  @!P4 IMAD R16, R15, R20, RZ ;  /* 0x000000140f10c224 */ /* 0x010fd800078e02ff */
[----:B------:R-:W4:Y:S01]  /*0590*/  @!P6 LDC.64 R54, c[0x0][0x3a0] ;  /* 0x0000e800ff36eb82 */ /* 0x000f220000000a00 */
[----:B--2---:R-:W-:-:S13]  /*05a0*/  ISETP.GE.AND.EX P0, PT, R8, UR17, PT, P0 ;  /* 0x0000001108007c0c */ /* 0x004fda000bf06300 */
[----:B------:R-:W2:Y:S01]  /*05b0*/  @!P0 LDC.64 R10, c[0x0][0x3f8] ;  /* 0x0000fe00ff0a8b82 */ /* 0x000ea20000000a00 */
[----:B---3--:R-:W-:Y:S01]  /*05c0*/  IADD3 R6, P2, PT, R9, UR5, RZ ;  /* 0x0000000509067c10 */ /* 0x008fe2000ff5e0ff */
[----:B------:R-:W-:Y:S01]  /*05d0*/  USHF.R.S32.HI UR5, URZ, 0x1f, UR7 ;  /* 0x0000001fff057899 */ /* 0x000fe20008011407 */
[----:B------:R-:W-:Y:S02]  /*05e0*/  @!P0 SHF.R.S32.HI R8, RZ, 0x1f, R4 ;  /* 0x0000001fff088819 */ /* 0x000fe40000011404 */
[----:B------:R-:W-:Y:S01]  /*05f0*/  LEA.HI.X.SX32 R7, R7, RZ, 0x1, P2 ;  /* 0x000000ff07077211 */ /* 0x000fe200010f0eff */
[----:B------:R-:W-:Y:S02]  /*0600*/  UIMAD UR5, UR5, UR18, URZ ;  /* 0x00000012050572a4 */ /* 0x000fe4000f8e02ff */
[----:B------:R-:W-:Y:S01]  /*0610*/  MOV R9, UR18 ;  /* 0x0000001200097c02 */ /* 0x000fe20008000f00 */
[----:B------:R-:W3:Y:S01]  /*0620*/  @!P0 LDC.64 R18, c[0x0][0x398] ;  /* 0x0000e600ff128b82 */ /* 0x000ee20000000a00 */
[----:B------:R2:W-:Y:S01]  /*0630*/  @!P0 STL [R1+0x3e0], R8 ;  /* 0x0003e00801008387 */ /* 0x0005e20000100800 */
[----:B------:R-:W-:-:S02]  /*0640*/  UIMAD UR5, UR7, UR19, UR5 ;  /* 0x00000013070572a4 */ /* 0x000fc4000f8e0205 */
[----:B------:R-:W-:Y:S01]  /*0650*/  IMAD.WIDE.U32 R6, R9, UR7, R6 ;  /* 0x0000000709067c25 */ /* 0x000fe2000f8e0006 */
[----:B------:R-:W-:Y:S01]  /*0660*/  LOP3.LUT R3, R3, 0xfffffeff, RZ, 0xc0, !PT ;  /* 0xfffffeff03037812 */ /* 0x000fe200078ec0ff */
[----:B------:R-:W1:Y:S02]  /*0670*/  LDCU.64 UR6, c[0x0][0x3b8] ;  /* 0x00007700ff0677ac */ /* 0x000e640008000a00 */
[----:B------:R-:W0:Y:S01]  /*0680*/  @!P0 LDC.64 R56, c[0x0][0x3a0] ;  /* 0x0000e800ff388b82 */ /* 0x000e220000000a00 */
[----:B------:R-:W-:Y:S01]  /*0690*/  IADD3 R9, PT, PT, R7, UR5, RZ ;  /* 0x0000000507097c10 */ /* 0x000fe2000fffe0ff */
[----:B--2---:R-:W-:-:S04]  /*06a0*/  @!P0 IMAD R8, R8, R10, RZ ;  /* 0x0000000a08088224 */ /* 0x004fc800078e02ff */
[----:B------:R-:W-:Y:S01]  /*06b0*/  @!P0 IMAD R11, R4, R11, R8 ;  /* 0x0000000b040b8224 */ /* 0x000fe200078e0208 */
[----:B------:R-:W-:-:S05]  /*06c0*/  @!P0 MOV R8, R6 ;  /* 0x0000000600088202 */ /* 0x000fca0000000f00 */
[----:B------:R-:W-:-:S05]  /*06d0*/  @!P0 IMAD.WIDE.U32 R12, R4, R10, R8 ;  /* 0x0000000a040c8225 */ /* 0x000fca00078e0008 */
[----:B------:R-:W-:Y:S02]  /*06e0*/  @!P0 IADD3 R13, PT, PT, R13, R11, RZ ;  /* 0x0000000b0d0d8210 */ /* 0x000fe40007ffe0ff */
[----:B------:R-:W2:Y:S01]  /*06f0*/  @!P3 LDC.64 R10, c[0x0][0x3f8] ;  /* 0x0000fe00ff0abb82 */ /* 0x000ea20000000a00 */
[C---:B------:R-:W-:Y:S02]  /*0700*/  @!P0 SHF.L.U32 R59, R12.reuse, 0x1, RZ ;  /* 0x000000010c3b8819 */ /* 0x040fe400000006ff */
[----:B------:R-:W-:Y:S02]  /*0710*/  @!P0 SHF.L.U64.HI R14, R12, 0x1, R13 ;  /* 0x000000010c0e8819 */ /* 0x000fe4000001020d */
[C---:B---3--:R-:W-:Y:S02]  /*0720*/  @!P0 IADD3 R58, P3, PT, R59.reuse, R18, RZ ;  /* 0x000000123b3a8210 */ /* 0x048fe40007f7e0ff */
[----:B------:R-:W-:Y:S02]  /*0730*/  IADD3 R12, PT, PT, R4, 0x20, RZ ;  /* 0x00000020040c7810 */ /* 0x000fe40007ffe0ff */
[----:B0-----:R-:W-:-:S02]  /*0740*/  @!P0 IADD3 R56, P2, PT, R59, R56, RZ ;  /* 0x000000383b388210 */ /* 0x001fc40007f5e0ff */
[----:B------:R-:W-:Y:S02]  /*0750*/  @!P0 IADD3.X R59, PT, PT, R14, R19, RZ, P3, !PT ;  /* 0x000000130e3b8210 */ /* 0x000fe40001ffe4ff */
[----:B------:R-:W-:Y:S02]  /*0760*/  ISETP.GE.U32.AND P1, PT, R12, UR16, PT ;  /* 0x000000100c007c0c */ /* 0x000fe4000bf26070 */
[----:B------:R-:W-:Y:S02]  /*0770*/  SHF.R.S32.HI R23, RZ, 0x1f, R12 ;  /* 0x0000001fff177819 */ /* 0x000fe4000001140c */
[----:B------:R-:W-:Y:S02]  /*0780*/  LOP3.LUT P3, RZ, R0, 0x800000, RZ, 0xc0, !PT ;  /* 0x0080000000ff7812 */ /* 0x000fe4000786c0ff */
[----:B------:R-:W-:Y:S02]  /*0790*/  @!P4 MOV R18, R6 ;  /* 0x000000060012c202 */ /* 0x000fe40000000f00 */
[----:B------:R-:W-:-:S02]  /*07a0*/  @!P4 MOV R19, R9 ;  /* 0x000000090013c202 */ /* 0x000fc40000000f00 */
[----:B------:R-:W-:Y:S01]  /*07b0*/  ISETP.GE.AND.EX P5, PT, R23, UR17, PT, P1 ;  /* 0x0000001117007c0c */ /* 0x000fe2000bfa6310 */
[C---:B------:R-:W-:Y:S01]  /*07c0*/  @!P4 IMAD R13, R5.reuse, R21, R16 ;  /* 0x00000015050dc224 */ /* 0x040fe200078e0210 */
[----:B------:R-:W-:Y:S01]  /*07d0*/  LOP3.LUT R0, R0, 0xffbfffff, RZ, 0xc0, !PT ;  /* 0xffbfffff00007812 */ /* 0x000fe200078ec0ff */
[----:B------:R-:W-:Y:S01]  /*07e0*/  @!P4 IMAD.WIDE.U32 R18, R5, R20, R18 ;  /* 0x000000140512c225 */ /* 0x000fe200078e0012 */
[----:B------:R-:W-:Y:S01]  /*07f0*/  @!P0 IADD3.X R57, PT, PT, R14, R57, RZ, P2, !PT ;  /* 0x000000390e398210 */ /* 0x000fe200017fe4ff */
[----:B------:R-:W0:Y:S01]  /*0800*/  @!P6 LDC.64 R20, c[0x0][0x3f8] ;  /* 0x0000fe00ff14eb82 */ /* 0x000e220000000a00 */
[----:B------:R-:W-:Y:S02]  /*0810*/  @P6 LOP3.LUT R0, R0, 0x400000, RZ, 0xfc, !PT ;  /* 0x0040000000006812 */ /* 0x000fe400078efcff */
[----:B------:R-:W-:Y:S02]  /*0820*/  @!P4 IADD3 R13, PT, PT, R19, R13, RZ ;  /* 0x0000000d130dc210 */ /* 0x000fe40007ffe0ff */
[----:B------:R-:W-:-:S03]  /*0830*/  IADD3 R5, PT, PT, R4, 0x28, RZ ;  /* 0x0000002804057810 */ /* 0x000fc60007ffe0ff */
[----:B------:R-:W3:Y:S01]  /*0840*/  @!P4 LDC.64 R14, c[0x0][0x398] ;  /* 0x0000e600ff0ecb82 */ /* 0x000ee20000000a00 */
[----:B------:R-:W-:Y:S01]  /*0850*/  LOP3.LUT R0, R0, 0xffdfffff, RZ, 0xc0, !PT ;  /* 0xffdfffff00007812 */ /* 0x000fe200078ec0ff */
[----:B--2---:R-:W-:Y:S01]  /*0860*/  @!P3 IMAD R24, R27, R10, RZ ;  /* 0x0000000a1b18b224 */ /* 0x004fe200078e02ff */
[C---:B------:R-:W-:Y:S02]  /*0870*/  @!P4 SHF.L.U32 R27, R18.reuse, 0x1, RZ ;  /* 0x00000001121bc819 */ /* 0x040fe400000006ff */
[----:B------:R-:W-:Y:S02]  /*0880*/  @!P4 SHF.L.U64.HI R16, R18, 0x1, R13 ;  /* 0x000000011210c819 */ /* 0x000fe4000001020d */
[----:B------:R-:W-:Y:S01]  /*0890*/  ISETP.GE.U32.AND P2, PT, R5, UR16, PT ;  /* 0x0000001005007c0c */ /* 0x000fe2000bf46070 */
[----:B------:R-:W2:Y:S01]  /*08a0*/  @!P3 LDC.64 R50, c[0x0][0x3a0] ;  /* 0x0000e800ff32bb82 */ /* 0x000ea20000000a00 */
[----:B------:R-:W-:Y:S02]  /*08b0*/  SHF.R.S32.HI R13, RZ, 0x1f, R5 ;  /* 0x0000001fff0d7819 */ /* 0x000fe40000011405 */
[----:B------:R-:W-:-:S02]  /*08c0*/  @P5 LOP3.LUT R0, R0, 0x200000, RZ, 0xfc, !PT ;  /* 0x0020000000005812 */ /* 0x000fc400078efcff */
[----:B------:R-:W-:Y:S02]  /*08d0*/  @!P4 IADD3 R62, P1, PT, R27, R62, RZ ;  /* 0x0000003e1b3ec210 */ /* 0x000fe40007f3e0ff */
[----:B------:R-:W-:Y:S01]  /*08e0*/  ISETP.GE.AND.EX P4, PT, R13, UR17, PT, P2 ;  /* 0x000000110d007c0c */ /* 0x000fe2000bf86320 */
[----:B------:R-:W4:Y:S01]  /*08f0*/  @!P3 LDC.64 R52, c[0x0][0x398] ;  /* 0x0000e600ff34bb82 */ /* 0x000f220000000a00 */
[----:B------:R-:W-:Y:S02]  /*0900*/  LOP3.LUT P2, RZ, R0, 0x1000000, RZ, 0xc0, !PT ;  /* 0x0100000000ff7812 */ /* 0x000fe4000784c0ff */
[----:B------:R-:W-:Y:S02]  /*0910*/  @!P3 MOV R18, R6 ;  /* 0x000000060012b202 */ /* 0x000fe40000000f00 */
[----:B------:R-:W-:Y:S01]  /*0920*/  @!P3 MOV R19, R9 ;  /* 0x000000090013b202 */ /* 0x000fe20000000f00 */
[C---:B------:R-:W-:Y:S02]  /*0930*/  @!P3 IMAD R29, R25.reuse, R11, R24 ;  /* 0x0000000b191db224 */ /* 0x040fe400078e0218 */
[----:B------:R-:W1:Y:S01]  /*0940*/  @!P5 LDC.64 R44, c[0x0][0x3a0] ;  /* 0x0000e800ff2cdb82 */ /* 0x000e620000000a00 */
[----:B------:R-:W-:-:S05]  /*0950*/  @!P3 IMAD.WIDE.U32 R18, R25, R10, R18 ;  /* 0x0000000a1912b225 */ /* 0x000fca00078e0012 */
[----:B------:R-:W-:Y:S02]  /*0960*/  @!P2 IADD3.X R63, PT, PT, R16, R63, RZ, P1, !PT ;  /* 0x0000003f103fa210 */ /* 0x000fe40000ffe4ff */
[----:B------:R-:W1:Y:S01]  /*0970*/  @!P5 LDC.64 R10, c[0x0][0x3f8] ;  /* 0x0000fe00ff0adb82 */ /* 0x000e620000000a00 */
[----:B---3--:R-:W-:Y:S02]  /*0980*/  @!P2 IADD3 R14, P1, PT, R27, R14, RZ ;  /* 0x0000000e1b0ea210 */ /* 0x008fe40007f3e0ff */
[----:B------:R-:W-:Y:S02]  /*0990*/  @!P3 IADD3 R19, PT, PT, R19, R29, RZ ;  /* 0x0000001d1313b210 */ /* 0x000fe40007ffe0ff */
[----:B------:R-:W-:Y:S02]  /*09a0*/  @!P3 SHF.L.U32 R25, R18, 0x1, RZ ;  /* 0x000000011219b819 */ /* 0x000fe400000006ff */
[----:B------:R-:W-:Y:S01]  /*09b0*/  @!P2 IADD3.X R15, PT, PT, R16, R15, RZ, P1, !PT ;  /* 0x0000000f100fa210 */ /* 0x000fe20000ffe4ff */
[----:B0-----:R-:W-:Y:S01]  /*09c0*/  @!P6 IMAD R24, R17, R20, RZ ;  /* 0x000000141118e224 */ /* 0x001fe200078e02ff */
[----:B------:R-:W-:Y:S01]  /*09d0*/  @!P3 SHF.L.U64.HI R26, R18, 0x1, R19 ;  /* 0x00000001121ab819 */ /* 0x000fe20000010213 */
[----:B------:R-:W0:Y:S01]  /*09e0*/  @!P4 LDC.64 R16, c[0x0][0x3f8] ;  /* 0x0000fe00ff10cb82 */ /* 0x000e220000000a00 */
[----:B--2---:R-:W-:Y:S01]  /*09f0*/  @!P3 IADD3 R50, P1, PT, R25, R50, RZ ;  /* 0x000000321932b210 */ /* 0x004fe20007f3e0ff */
[----:B------:R-:W-:Y:S01]  /*0a00*/  @!P6 IMAD R27, R22, R21, R24 ;  /* 0x00000015161be224 */ /* 0x000fe200078e0218 */
[----:B------:R-:W-:-:S02]  /*0a10*/  @!P6 MOV R24, R6 ;  /* 0x000000060018e202 */ /* 0x000fc40000000f00 */
[----:B------:R-:W-:Y:S02]  /*0a20*/  @!P3 IADD3.X R51, PT, PT, R26, R51, RZ, P1, !PT ;  /* 0x000000331a33b210 */ /* 0x000fe40000ffe4ff */
[----:B----4-:R-:W-:Y:S01]  /*0a30*/  @!P3 IADD3 R52, P1, PT, R25, R52, RZ ;  /* 0x000000341934b210 */ /* 0x010fe20007f3e0ff */
[----:B------:R-:W2:Y:S01]  /*0a40*/  @!P6 LDC.64 R18, c[0x0][0x398] ;  /* 0x0000e600ff12eb82 */ /* 0x000ea20000000a00 */
[----:B------:R-:W-:-:S03]  /*0a50*/  @!P6 MOV R25, R9 ;  /* 0x000000090019e202 */ /* 0x000fc60000000f00 */
[----:B------:R-:W-:-:S04]  /*0a60*/  @!P6 IMAD.WIDE.U32 R20, R22, R20, R24 ;  /* 0x000000141614e225 */ /* 0x000fc800078e0018 */
[----:B------:R-:W3:Y:S01]  /*0a70*/  @!P5 LDC.64 R46, c[0x0][0x398] ;  /* 0x0000e600ff2edb82 */ /* 0x000ee20000000a00 */
[----:B------:R-:W-:Y:S01]  /*0a80*/  @!P6 IADD3 R21, PT, PT, R21, R27, RZ ;  /* 0x0000001b1515e210 */ /* 0x000fe20007ffe0ff */
[----:B-1----:R-:W-:Y:S01]  /*0a90*/  @!P5 IMAD R24, R23, R10, RZ ;  /* 0x0000000a1718d224 */ /* 0x002fe200078e02ff */
[C---:B------:R-:W-:Y:S02]  /*0aa0*/  @!P6 SHF.L.U32 R23, R20.reuse, 0x1, RZ ;  /* 0x000000011417e819 */ /* 0x040fe400000006ff */
[----:B------:R-:W-:-:S03]  /*0ab0*/  @!P6 SHF.L.U64.HI R22, R20, 0x1, R21 ;  /* 0x000000011416e819 */ /* 0x000fc60000010215 */
[----:B------:R-:W1:Y:S01]  /*0ac0*/  @!P4 LDC.64 R48, c[0x0][0x3a0] ;  /* 0x0000e800ff30cb82 */ /* 0x000e620000000a00 */
[----:B------:R-:W-:Y:S02]  /*0ad0*/  @!P5 MOV R20, R6 ;  /* 0x000000060014d202 */ /* 0x000fe40000000f00 */
[----:B------:R-:W-:Y:S01]  /*0ae0*/  @!P5 MOV R21, R9 ;  /* 0x000000090015d202 */ /* 0x000fe20000000f00 */
[----:B------:R-:W-:Y:S01]  /*0af0*/  @!P5 IMAD R25, R12, R11, R24 ;  /* 0x0000000b0c19d224 */ /* 0x000fe200078e0218 */
[----:B------:R-:W-:Y:S01]  /*0b00*/  @!P3 IADD3.X R53, PT, PT, R26, R53, RZ, P1, !PT ;  /* 0x000000351a35b210 */ /* 0x000fe20000ffe4ff */
[----:B------:R-:W-:Y:S01]  /*0b10*/  @!P5 IMAD.WIDE.U32 R10, R12, R10, R20 ;  /* 0x0000000a0c0ad225 */ /* 0x000fe200078e0014 */
[----:B------:R-:W-:Y:S01]  /*0b20*/  @!P6 IADD3 R54, P1, PT, R23, R54, RZ ;  /* 0x000000361736e210 */ /* 0x000fe20007f3e0ff */
[----:B------:R-:W4:Y:S03]  /*0b30*/  @!P4 LDC.64 R34, c[0x0][0x398] ;  /* 0x0000e600ff22cb82 */ /* 0x000f260000000a00 */
[----:B------:R-:W-:Y:S01]  /*0b40*/  @!P5 IADD3 R11, PT, PT, R11, R25, RZ ;  /* 0x000000190b0bd210 */ /* 0x000fe20007ffe0ff */
[----:B0-----:R-:W-:Y:S01]  /*0b50*/  @!P4 IMAD R20, R13, R16, RZ ;  /* 0x000000100d14c224 */ /* 0x001fe200078e02ff */
[----:B------:R-:W-:-:S02]  /*0b60*/  @!P6 IADD3.X R55, PT, PT, R22, R55, RZ, P1, !PT ;  /* 0x000000371637e210 */ /* 0x000fc40000ffe4ff */
[----:B--2---:R-:W-:Y:S02]  /*0b70*/  @!P6 IADD3 R18, P1, PT, R23, R18, RZ ;  /* 0x000000121712e210 */ /* 0x004fe40007f3e0ff */
[C---:B------:R-:W-:Y:S02]  /*0b80*/  @!P5 SHF.L.U32 R13, R10.reuse, 0x1, RZ ;  /* 0x000000010a0dd819 */ /* 0x040fe400000006ff */
[----:B------:R-:W-:Y:S02]  /*0b90*/  @!P5 SHF.L.U64.HI R12, R10, 0x1, R11 ;  /* 0x000000010a0cd819 */ /* 0x000fe4000001020b */
[----:B------:R-:W-:Y:S02]  /*0ba0*/  @!P4 MOV R10, R6 ;  /* 0x00000006000ac202 */ /* 0x000fe40000000f00 */
[----:B------:R-:W-:Y:S01]  /*0bb0*/  @!P4 MOV R11, R9 ;  /* 0x00000009000bc202 */ /* 0x000fe20000000f00 */
[----:B------:R-:W-:Y:S01]  /*0bc0*/  @!P4 IMAD R21, R5, R17, R20 ;  /* 0x000000110515c224 */ /* 0x000fe200078e0214 */
[----:B------:R-:W-:-:S02]  /*0bd0*/  @!P6 IADD3.X R19, PT, PT, R22, R19, RZ, P1, !PT ;  /* 0x000000131613e210 */ /* 0x000fc40000ffe4ff */
[----:B------:R-:W-:Y:S01]  /*0be0*/  @!P5 IADD3 R44, P1, PT, R13, R44, RZ ;  /* 0x0000002c0d2cd210 */ /* 0x000fe20007f3e0ff */
[----:B------:R-:W-:-:S03]  /*0bf0*/  @!P4 IMAD.WIDE.U32 R16, R5, R16, R10 ;  /* 0x000000100510c225 */ /* 0x000fc600078e000a */
[----:B------:R-:W-:Y:S02]  /*0c00*/  @!P5 IADD3.X R45, PT, PT, R12, R45, RZ, P1, !PT ;  /* 0x0000002d0c2dd210 */ /* 0x000fe40000ffe4ff */
[----:B---3--:R-:W-:Y:S02]  /*0c10*/  @!P5 IADD3 R46, P1, PT, R13, R46, RZ ;  /* 0x0000002e0d2ed210 */ /* 0x008fe40007f3e0ff */
[----:B------:R-:W-:Y:S02]  /*0c20*/  @!P4 IADD3 R11, PT, PT, R17, R21, RZ ;  /* 0x00000015110bc210 */ /* 0x000fe40007ffe0ff */
[----:B------:R-:W-:Y:S02]  /*0c30*/  @!P4 SHF.L.U32 R5, R16, 0x1, RZ ;  /* 0x000000011005c819 */ /* 0x000fe400000006ff */
[----:B------:R-:W-:Y:S02]  /*0c40*/  @!P5 IADD3.X R47, PT, PT, R12, R47, RZ, P1, !PT ;  /* 0x0000002f0c2fd210 */ /* 0x000fe40000ffe4ff */
[----:B------:R-:W-:-:S02]  /*0c50*/  @!P4 SHF.L.U64.HI R16, R16, 0x1, R11 ;  /* 0x000000011010c819 */ /* 0x000fc4000001020b */
[----:B-1----:R-:W-:-:S04]  /*0c60*/  @!P4 IADD3 R48, P1, PT, R5, R48, RZ ;  /* 0x000000300530c210 */ /* 0x002fc80007f3e0ff */
[----:B------:R-:W-:Y:S02]  /*0c70*/  @!P4 IADD3.X R49, PT, PT, R16, R49, RZ, P1, !PT ;  /* 0x000000311031c210 */ /* 0x000fe40000ffe4ff */
[----:B----4-:R-:W-:Y:S02]  /*0c80*/  @!P4 IADD3 R34, P1, PT, R5, R34, RZ ;  /* 0x000000220522c210 */ /* 0x010fe40007f3e0ff */
[----:B------:R-:W-:Y:S02]  /*0c90*/  IADD3 R5, PT, PT, R4, 0x30, RZ ;  /* 0x0000003004057810 */ /* 0x000fe40007ffe0ff */
[----:B------:R-:W-:Y:S02]  /*0ca0*/  @!P4 IADD3.X R35, PT, PT, R16, R35, RZ, P1, !PT ;  /* 0x000000231023c210 */ /* 0x000fe40000ffe4ff */
[----:B------:R-:W-:Y:S02]  /*0cb0*/  ISETP.GE.U32.AND P1, PT, R5, UR16, PT ;  /* 0x0000001005007c0c */ /* 0x000fe4000bf26070 */
[----:B------:R-:W-:-:S04]  /*0cc0*/  SHF.R.S32.HI R11, RZ, 0x1f, R5 ;  /* 0x0000001fff0b7819 */ /* 0x000fc80000011405 */
[----:B------:R-:W-:-:S13]  /*0cd0*/  ISETP.GE.AND.EX P2, PT, R11, UR17, PT, P1 ;  /* 0x000000110b007c0c */ /* 0x000fda000bf46310 */
[----:B------:R-:W0:Y:S08]  /*0ce0*/  @!P2 LDC.64 R12, c[0x0][0x3f8] ;  /* 0x0000fe00ff0cab82 */ /* 0x000e300000000a00 */
        /* <DEDUP_REMOVED lines=10> */
[----:B-1----:R-:W-:Y:S02]  /*0d90*/  @!P2 IADD3 R38, P1, PT, R41, R38, RZ ;  /* 0x000000262926a210 */ /* 0x002fe40007f3e0ff */
[----:B------:R-:W-:Y:S02]  /*0da0*/  IADD3 R5, PT, PT, R4, 0x38, RZ ;  /* 0x0000003804057810 */ /* 0x000fe40007ffe0ff */
[----:B------:R-:W-:-:S02]  /*0db0*/  @!P2 IADD3.X R39, PT, PT, R10, R39, RZ, P1, !PT ;  /* 0x000000270a27a210 */ /* 0x000fc40000ffe4ff */
[----:B------:R-:W-:Y:S02]  /*0dc0*/  SHF.R.S32.HI R11, RZ, 0x1f, R5 ;  /* 0x0000001fff0b7819 */ /* 0x000fe40000011405 */
[----:B0-----:R-:W-:-:S04]  /*0dd0*/  @!P2 IADD3 R40, P1, PT, R41, R12, RZ ;  /* 0x0000000c2928a210 */ /* 0x001fc80007f3e0ff */
[----:B------:R-:W-:Y:S02]  /*0de0*/  @!P2 IADD3.X R41, PT, PT, R10, R13, RZ, P1, !PT ;  /* 0x0000000d0a29a210 */ /* 0x000fe40000ffe4ff */
[----:B------:R-:W-:-:S04]  /*0df0*/  ISETP.GE.U32.AND P1, PT, R5, UR16, PT ;  /* 0x0000001005007c0c */ /* 0x000fc8000bf26070 */
        /* <DEDUP_REMOVED lines=13> */
[----:B------:R-:W-:Y:S02]  /*0ed0*/  LOP3.LUT R0, R0, 0xffefffff, RZ, 0xc0, !PT ;  /* 0xffefffff00007812 */ /* 0x000fe400078ec0ff */
[----:B------:R-:W-:-:S02]  /*0ee0*/  @!P6 IADD3.X R43, PT, PT, R10, R43, RZ, P1, !PT ;  /* 0x0000002b0a2be210 */ /* 0x000fc40000ffe4ff */
[----:B------:R-:W-:Y:S02]  /*0ef0*/  @P4 LOP3.LUT R0, R0, 0x100000, RZ, 0xfc, !PT ;  /* 0x0010000000004812 */ /* 0x000fe400078efcff */
[----:B------:R-:W-:Y:S02]  /*0f00*/  IADD3 R5, PT, PT, R4, 0x40, RZ ;  /* 0x0000004004057810 */ /* 0x000fe40007ffe0ff */
[----:B------:R-:W-:Y:S02]  /*0f10*/  LOP3.LUT R0, R0, 0xfff7ffff, RZ, 0xc0, !PT ;  /* 0xfff7ffff00007812 */ /* 0x000fe400078ec0ff */
[----:B------:R-:W-:Y:S02]  /*0f20*/  SHF.R.S32.HI R11, RZ, 0x1f, R5 ;  /* 0x0000001fff0b7819 */ /* 0x000fe40000011405 */
[----:B0-----:R-:W-:-:S04]  /*0f30*/  @!P6 IADD3 R22, P1, PT, R23, R12, RZ ;  /* 0x0000000c1716e210 */ /* 0x001fc80007f3e0ff */
[----:B------:R-:W-:Y:S02]  /*0f40*/  @!P6 IADD3.X R23, PT, PT, R10, R13, RZ, P1, !PT ;  /* 0x0000000d0a17e210 */ /* 0x000fe40000ffe4ff */
[----:B------:R-:W-:Y:S02]  /*0f50*/  ISETP.GE.U32.AND P1, PT, R5, UR16, PT ;  /* 0x0000001005007c0c */ /* 0x000fe4000bf26070 */
[----:B------:R-:W-:Y:S02]  /*0f60*/  @P2 LOP3.LUT R0, R0, 0x80000, RZ, 0xfc, !PT ;  /* 0x0008000000002812 */ /* 0x000fe400078efcff */
        /* <DEDUP_REMOVED lines=25> */
[----:B------:R-:W1:Y:S08]  /*1100*/  @!P2 LDC.64 R36, c[0x0][0x3a0] ;  /* 0x0000e800ff24ab82 */ /* 0x000e700000000a00 */
[----:B------:R-:W2:Y:S01]  /*1110*/  @!P2 LDC.64 R16, c[0x0][0x398] ;  /* 0x0000e600ff10ab82 */ /* 0x000ea20000000a00 */
        /* <DEDUP_REMOVED lines=8> */
[----:B-1----:R-:W-:Y:S02]  /*11a0*/  @!P2 IADD3 R36, P1, PT, R13, R36, RZ ;  /* 0x000000240d24a210 */ /* 0x002fe40007f3e0ff */
[----:B------:R-:W-:Y:S02]  /*11b0*/  IADD3 R5, PT, PT, R4, 0x50, RZ ;  /* 0x0000005004057810 */ /* 0x000fe40007ffe0ff */
[----:B------:R-:W-:-:S02]  /*11c0*/  @!P2 IADD3.X R37, PT, PT, R10, R37, RZ, P1, !PT ;  /* 0x000000250a25a210 */ /* 0x000fc40000ffe4ff */
[----:B--2---:R-:W-:Y:S02]  /*11d0*/  @!P2 IADD3 R12, P1, PT, R13, R16, RZ ;  /* 0x000000100d0ca210 */ /* 0x004fe40007f3e0ff */
[----:B------:R-:W-:Y:S02]  /*11e0*/  LOP3.LUT R0, R0, 0xfffeffff, RZ, 0xc0, !PT ;  /* 0xfffeffff00007812 */ /* 0x000fe400078ec0ff */
[----:B------:R-:W-:Y:S02]  /*11f0*/  @!P2 IADD3.X R13, PT, PT, R10, R17, RZ, P1, !PT ;  /* 0x000000110a0da210 */ /* 0x000fe40000ffe4ff */
[----:B------:R-:W-:Y:S02]  /*1200*/  SHF.R.S32.HI R11, RZ, 0x1f, R5 ;  /* 0x0000001fff0b7819 */ /* 0x000fe40000011405 */
[----:B------:R-:W-:Y:S02]  /*1210*/  ISETP.GE.U32.AND P1, PT, R5, UR16, PT ;  /* 0x0000001005007c0c */ /* 0x000fe4000bf26070 */
[----:B------:R-:W-:-:S02]  /*1220*/  @P2 LOP3.LUT R0, R0, 0x10000, RZ, 0xfc, !PT ;  /* 0x0001000000002812 */ /* 0x000fc400078efcff */
        /* <DEDUP_REMOVED lines=15> */
[----:B------:R-:W-:-:S04]  /*1320*/  LOP3.LUT R0, R0, 0xffff7fff, RZ, 0xc0, !PT ;  /* 0xffff7fff00007812 */ /* 0x000fc800078ec0ff */
[----:B------:R-:W-:Y:S02]  /*1330*/  @P2 LOP3.LUT R0, R0, 0x8000, RZ, 0xfc, !PT ;  /* 0x0000800000002812 */ /* 0x000fe400078efcff */
[----:B0-----:R-:W-:-:S04]  /*1340*/  @!P2 IADD3 R24, P1, PT, R25, R16, RZ ;  /* 0x000000101918a210 */ /* 0x001fc80007f3e0ff */
[----:B------:R-:W-:Y:S02]  /*1350*/  @!P2 IADD3.X R25, PT, PT, R10, R17, RZ, P1, !PT ;  /* 0x000000110a19a210 */ /* 0x000fe40000ffe4ff */
[----:B------:R-:W-:Y:S02]  /*1360*/  SHF.R.S32.HI R17, RZ, 0x1f, R5 ;  /* 0x0000001fff117819 */ /* 0x000fe40000011405 */
        /* <DEDUP_REMOVED lines=15> */
[----:B------:R-:W-:Y:S02]  /*1460*/  LOP3.LUT R0, R0, 0xffffbfff, RZ, 0xc0, !PT ;  /* 0xffffbfff00007812 */ /* 0x000fe400078ec0ff */
[----:B0-----:R-:W-:Y:S02]  /*1470*/  @!P2 IADD3 R60, P1, PT, R5, R16, RZ ;  /* 0x00000010053ca210 */ /* 0x001fe40007f3e0ff */
[----:B------:R-:W-:Y:S02]  /*1480*/  IADD3 R5, PT, PT, R4, 0x60, RZ ;  /* 0x0000006004057810 */ /* 0x000fe40007ffe0ff */
[----:B------:R-:W-:Y:S02]  /*1490*/  @!P2 IADD3.X R61, PT, PT, R10, R17, RZ, P1, !PT ;  /* 0x000000110a3da210 */ /* 0x000fe40000ffe4ff */
[----:B------:R-:W-:-:S02]  /*14a0*/  SHF.R.S32.HI R29, RZ, 0x1f, R5 ;  /* 0x0000001fff1d7819 */ /* 0x000fc40000011405 */
[----:B------:R-:W-:Y:S01]  /*14b0*/  ISETP.GE.U32.AND P1, PT, R5, UR16, PT ;  /* 0x0000001005007c0c */ /* 0x000fe2000bf26070 */
[----:B------:R-:W-:Y:S01]  /*14c0*/  @!P2 STL.64 [R1+0x238], R60 ;  /* 0x0002383c0100a387 */ /* 0x000fe20000100a00 */
        /* <DEDUP_REMOVED lines=22> */
[----:B------:R-:W-:Y:S01]  /*1630*/  ISETP.GE.U32.AND P1, PT, R5, UR16, PT ;  /* 0x0000001005007c0c */ /* 0x000fe2000bf26070 */
[----:B------:R-:W-:Y:S03]  /*1640*/  @!P2 STL.64 [R1+0x348], R14 ;  /* 0x0003480e0100a387 */ /* 0x000fe60000100a00 */
        /* <DEDUP_REMOVED lines=26> */
[----:B0-----:R-:W-:-:S04]  /*17f0*/  @!P2 IMAD R64, R64, R28, RZ ;  /* 0x0000001c4040a224 */ /* 0x001fc800078e02ff */
        /* <DEDUP_REMOVED lines=10> */
[----:B------:R-:W-:-:S03]  /*18a0*/  LOP3.LUT R0, R0, 0xfffff7ff, RZ, 0xc0, !PT ;  /* 0xfffff7ff00007812 */ /* 0x000fc600078ec0ff */
[----:B------:R-:W-:Y:S01]  /*18b0*/  @!P2 STL.64 [R1+0x360], R14 ;  /* 0x0003600e0100a387 */ /* 0x000fe20000100a00 */
        /* <DEDUP_REMOVED lines=10> */
[----:B0-----:R-:W-:-:S04]  /*1960*/  @!P2 IMAD R64, R64, R60, RZ ;  /* 0x0000003c4040a224 */ /* 0x001fc800078e02ff */
[----:B------:R-:W-:Y:S01]  /*1970*/  @!P2 IMAD R61, R5, R61, R64 ;  /* 0x0000003d053da224 */ /* 0x000fe200078e0240 */
[----:B------:R-:W-:-:S05]  /*1980*/  @!P2 MOV R64, R6 ;  /* 0x000000060040a202 */ /* 0x000fca0000000f00 */
[----:B------:R-:W-:Y:S01]  /*1990*/  @!P2 IMAD.WIDE.U32 R64, R5, R60, R64 ;  /* 0x0000003c0540a225 */ /* 0x000fe200078e0040 */
[----:B------:R1:W-:Y:S04]  /*19a0*/  STL.64 [R1+0x730], R34 ;  /* 0x0007302201007387 */ /* 0x0003e80000100a00 */
[----:B------:R-:W-:Y:S02]  /*19b0*/  @!P2 IADD3 R61, PT, PT, R65, R61, RZ ;  /* 0x0000003d413da210 */ /* 0x000fe40007ffe0ff */
[C---:B------:R-:W-:Y:S02]  /*19c0*/  @!P2 SHF.L.U32 R5, R64.reuse, 0x1, RZ ;  /* 0x000000014005a819 */ /* 0x040fe400000006ff */
[----:B------:R-:W-:Y:S02]  /*19d0*/  @!P2 SHF.L.U64.HI R64, R64, 0x1, R61 ;  /* 0x000000014040a819 */ /* 0x000fe4000001023d */
[----:B-1----:R-:W-:-:S04]  /*19e0*/  @!P2 IADD3 R34, P1, PT, R5, R28, RZ ;  /* 0x0000001c0522a210 */ /* 0x002fc80007f3e0ff */
[----:B------:R-:W-:Y:S02]  /*19f0*/  @!P2 IADD3.X R35, PT, PT, R64, R29, RZ, P1, !PT ;  /* 0x0000001d4023a210 */ /* 0x000fe40000ffe4ff */
[----:B------:R-:W0:Y:S01]  /*1a00*/  @!P2 LDC.64 R28, c[0x0][0x398] ;  /* 0x0000e600ff1cab82 */ /* 0x000e220000000a00 */
        /* <DEDUP_REMOVED lines=20> */
[----:B------:R1:W-:Y:S01]  /*1b50*/  STL.64 [R1+0x740], R46 ;  /* 0x0007402e01007387 */ /* 0x0003e20000100a00 */
[----:B------:R-:W-:Y:S02]  /*1b60*/  LOP3.LUT R0, R0, 0xfffffdff, RZ, 0xc0, !PT ;  /* 0xfffffdff00007812 */ /* 0x000fe400078ec0ff */
[----:B-1----:R-:W-:-:S04]  /*1b70*/  @!P2 IADD3 R46, P1, PT, R5, R60, RZ ;  /* 0x0000003c052ea210 */ /* 0x002fc80007f3e0ff */
[----:B------:R-:W-:Y:S02]  /*1b80*/  @!P2 IADD3.X R47, PT, PT, R64, R61, RZ, P1, !PT ;  /* 0x0000003d402fa210 */ /* 0x000fe40000ffe4ff */
        /* <DEDUP_REMOVED lines=9> */
[----:B------:R-:W-:-:S07]  /*1c20*/  @!P2 MOV R65, R9 ;  /* 0x000000090041a202 */ /* 0x000fce0000000f00 */
[----:B------:R-:W2:Y:S01]  /*1c30*/  @!P2 LDC.64 R60, c[0x0][0x3a0] ;  /* 0x0000e800ff3cab82 */ /* 0x000ea20000000a00 */
[----:B-1----:R-:W-:-:S04]  /*1c40*/  @!P2 IMAD R64, R64, R28, RZ ;  /* 0x0000001c4040a224 */ /* 0x002fc800078e02ff */
[----:B------:R-:W-:Y:S01]  /*1c50*/  @!P2 IMAD R29, R5, R29, R64 ;  /* 0x0000001d051da224 */ /* 0x000fe200078e0240 */
[----:B------:R-:W-:-:S05]  /*1c60*/  @!P2 MOV R64, R6 ;  /* 0x000000060040a202 */ /* 0x000fca0000000f00 */
[----:B------:R-:W-:-:S05]  /*1c70*/  @!P2 IMAD.WIDE.U32 R64, R5, R28, R64 ;  /* 0x0000001c0540a225 */ /* 0x000fca00078e0040 */
[----:B------:R-:W-:Y:S02]  /*1c80*/  @!P2 IADD3 R29, PT, PT, R65, R29, RZ ;  /* 0x0000001d411da210 */ /* 0x000fe40007ffe0ff */
[C---:B------:R-:W-:Y:S02]  /*1c90*/  @!P2 SHF.L.U32 R5, R64.reuse, 0x1, RZ ;  /* 0x000000014005a819 */ /* 0x040fe400000006ff */
[----:B------:R-:W-:Y:S02]  /*1ca0*/  @!P2 SHF.L.U64.HI R64, R64, 0x1, R29 ;  /* 0x000000014040a819 */ /* 0x000fe4000001021d */
[----:B------:R-:W0:Y:S01]  /*1cb0*/  @!P2 LDC.64 R28, c[0x0][0x398] ;  /* 0x0000e600ff1cab82 */ /* 0x000e220000000a00 */
[----:B--2---:R-:W-:-:S04]  /*1cc0*/  @!P2 IADD3 R66, P1, PT, R5, R60, RZ ;  /* 0x0000003c0542a210 */ /* 0x004fc80007f3e0ff */
[----:B------:R-:W-:Y:S02]  /*1cd0*/  @!P2 IADD3.X R67, PT, PT, R64, R61, RZ, P1, !PT ;  /* 0x0000003d4043a210 */ /* 0x000fe40000ffe4ff */
        /* <DEDUP_REMOVED lines=29> */
[----:B------:R0:W-:Y:S01]  /*1eb0*/  @!P2 STL.64 [R1+0x320], R50 ;  /* 0x000320320100a387 */ /* 0x0001e20000100a00 */
[----:B------:R-:W-:Y:S02]  /*1ec0*/  @P2 LOP3.LUT R0, R0, 0x80, RZ, 0xfc, !PT ;  /* 0x0000008000002812 */ /* 0x000fe400078efcff */
[----:B------:R-:W-:-:S13]  /*1ed0*/  ISETP.GE.AND.EX P2, PT, R64, UR17, PT, P1 ;  /* 0x0000001140007c0c */ /* 0x000fda000bf46310 */
[----:B------:R-:W1:Y:S01]  /*1ee0*/  @!P2 LDC.64 R28, c[0x0][0x3f8] ;  /* 0x0000fe00ff1cab82 */ /* 0x000e620000000a00 */
[----:B------:R-:W-:-:S07]  /*1ef0*/  @!P2 MOV R65, R9 ;  /* 0x000000090041a202 */ /* 0x000fce0000000f00 */
[----:B------:R-:W0:Y:S01]  /*1f00*/  @!P2 LDC.64 R60, c[0x0][0x3a0] ;  /* 0x0000e800ff3cab82 */ /* 0x000e220000000a00 */
[----:B-1----:R-:W-:-:S04]  /*1f10*/  @!P2 IMAD R64, R64, R28, RZ ;  /* 0x0000001c4040a224 */ /* 0x002fc800078e02ff */
[----:B------:R-:W-:Y:S01]  /*1f20*/  @!P2 IMAD R29, R5, R29, R64 ;  /* 0x0000001d051da224 */ /* 0x000fe200078e0240 */
[----:B------:R-:W-:-:S05]  /*1f30*/  @!P2 MOV R64, R6 ;  /* 0x000000060040a202 */ /* 0x000fca0000000f00 */
[----:B------:R-:W-:-:S05]  /*1f40*/  @!P2 IMAD.WIDE.U32 R64, R5, R28, R64 ;  /* 0x0000001c0540a225 */ /* 0x000fca00078e0040 */
[----:B------:R-:W-:Y:S02]  /*1f50*/  @!P2 IADD3 R29, PT, PT, R65, R29, RZ ;  /* 0x0000001d411da210 */ /* 0x000fe40007ffe0ff */
[C---:B------:R-:W-:Y:S02]  /*1f60*/  @!P2 SHF.L.U32 R5, R64.reuse, 0x1, RZ ;  /* 0x000000014005a819 */ /* 0x040fe400000006ff */
        /* <DEDUP_REMOVED lines=48> */
[----:B0-----:R-:W-:Y:S01]  /*2270*/  @!P2 IADD3 R50, P1, PT, R5, R60, RZ ;  /* 0x0000003c0532a210 */ /* 0x001fe20007f3e0ff */
[----:B------:R1:W-:Y:S03]  /*2280*/  STL.64 [R1+0x768], R58 ;  /* 0x0007683a01007387 */ /* 0x0003e60000100a00 */
[----:B------:R-:W-:-:S02]  /*2290*/  @!P2 IADD3.X R51, PT, PT, R64, R61, RZ, P1, !PT ;  /* 0x0000003d4033a210 */ /* 0x000fc40000ffe4ff */
[----:B-1----:R-:W-:Y:S02]  /*22a0*/  @!P2 IADD3 R58, P1, PT, R5, R28, RZ ;  /* 0x0000001c053aa210 */ /* 0x002fe40007f3e0ff */
        /* <DEDUP_REMOVED lines=16> */
[----:B------:R1:W-:Y:S01]  /*23b0*/  @!P2 STL.64 [R1+0x268], R50 ;  /* 0x000268320100a387 */ /* 0x0003e20000100a00 */
[----:B------:R-:W-:Y:S02]  /*23c0*/  @P6 LOP3.LUT R3, R3, 0x100, RZ, 0xfc, !PT ;  /* 0x0000010003036812 */ /* 0x000fe400078efcff */
[----:B-1----:R-:W-:-:S04]  /*23d0*/  @!P3 IADD3 R50, P1, PT, R5, R60, RZ ;  /* 0x0000003c0532b210 */ /* 0x002fc80007f3e0ff */
[----:B------:R-:W-:-:S05]  /*23e0*/  @!P3 IADD3.X R51, PT, PT, R64, R61, RZ, P1, !PT ;  /* 0x0000003d4033b210 */ /* 0x000fca0000ffe4ff */
[----:B------:R0:W-:Y:S01]  /*23f0*/  @!P3 STL.64 [R1+0x2e8], R50 ;  /* 0x0002e8320100b387 */ /* 0x0001e20000100a00 */
[----:B------:R-:W-:Y:S02]  /*2400*/  LOP3.LUT R0, R0, 0xffffffef, RZ, 0xc0, !PT ;  /* 0xffffffef00007812 */ /* 0x000fe400078ec0ff */
[----:B------:R-:W-:Y:S02]  /*2410*/  LOP3.LUT R3, R3, 0xffffff7f, RZ, 0xc0, !PT ;  /* 0xffffff7f03037812 */ /* 0x000fe400078ec0ff */
[----:B0-----:R-:W-:Y:S02]  /*2420*/  @!P3 IADD3 R50, P1, PT, R5, R28, RZ ;  /* 0x0000001c0532b210 */ /* 0x001fe40007f3e0ff */
[----:B------:R-:W-:Y:S02]  /*2430*/  IADD3 R5, PT, PT, R4, 0xb8, RZ ;  /* 0x000000b804057810 */ /* 0x000fe40007ffe0ff */
[----:B------:R-:W-:Y:S02]  /*2440*/  @!P3 IADD3.X R51, PT, PT, R64, R29, RZ, P1, !PT ;  /* 0x0000001d4033b210 */ /* 0x000fe40000ffe4ff */
[----:B------:R-:W-:-:S02]  /*2450*/  SHF.R.S32.HI R64, RZ, 0x1f, R5 ;  /* 0x0000001fff407819 */ /* 0x000fc40000011405 */
[----:B------:R-:W-:Y:S02]  /*2460*/  ISETP.GE.U32.AND P1, PT, R5, UR16, PT ;  /* 0x0000001005007c0c */ /* 0x000fe4000bf26070 */
[----:B------:R-:W-:Y:S02]  /*2470*/  @P2 LOP3.LUT R0, R0, 0x10, RZ, 0xfc, !PT ;  /* 0x0000001000002812 */ /* 0x000fe400078efcff */
[----:B------:R-:W-:Y:S02]  /*2480*/  @P2 LOP3.LUT R3, R3, 0x80, RZ, 0xfc, !PT ;  /* 0x0000008003032812 */ /* 0x000fe400078efcff */
        /* <DEDUP_REMOVED lines=12> */
[----:B-1----:R-:W-:-:S04]  /*2550*/  @!P2 IADD3 R68, P1, PT, R5, R60, RZ ;  /* 0x0000003c0544a210 */ /* 0x002fc80007f3e0ff */
[----:B------:R-:W-:Y:S02]  /*2560*/  @!P2 IADD3.X R69, PT, PT, R64, R61, RZ, P1, !PT ;  /* 0x0000003d4045a210 */ /* 0x000fe40000ffe4ff */
[----:B------:R-:W-:-:S03]  /*2570*/  LOP3.LUT R0, R0, 0xfffffff7, RZ, 0xc0, !PT ;  /* 0xfffffff700007812 */ /* 0x000fc600078ec0ff */
[----:B------:R0:W-:Y:S01]  /*2580*/  @!P2 STL.64 [R1+0x2d0], R68 ;  /* 0x0002d0440100a387 */ /* 0x0001e20000100a00 */
[----:B------:R-:W-:-:S04]  /*2590*/  @P3 LOP3.LUT R0, R0, 0x8, RZ, 0xfc, !PT ;  /* 0x0000000800003812 */ /* 0x000fc800078efcff */
        /* <DEDUP_REMOVED lines=40> */
[----:B------:R1:W-:Y:S02]  /*2820*/  @!P2 STL.64 [R1+0x2c0], R68 ;  /* 0x0002c0440100a387 */ /* 0x0003e40000100a00 */
        /* <DEDUP_REMOVED lines=8> */
[----:B------:R-:W-:-:S02]  /*28b0*/  ISETP.GE.U32.AND P1, PT, R5, UR16, PT ;  /* 0x0000001005007c0c */ /* 0x000fc4000bf26070 */
        /* <DEDUP_REMOVED lines=70> */
[----:B------:R-:W-:Y:S01]  /*2d20*/  @!P4 MOV R61, R9 ;  /* 0x00000009003dc202 */ /* 0x000fe20000000f00 */
[----:B------:R1:W-:Y:S06]  /*2d30*/  @!P2 STL.64 [R1+0x288], R68 ;  /* 0x000288440100a387 */ /* 0x0003ec0000100a00 */
[----:B-1----:R-:W1:Y:S01]  /*2d40*/  @!P4 LDC.64 R68, c[0x0][0x3a0] ;  /* 0x0000e800ff44cb82 */ /* 0x002e620000000a00 */
        /* <DEDUP_REMOVED lines=10> */
[----:B------:R-:W-:-:S04]  /*2df0*/  LOP3.LUT R2, R2, 0xdfffffff, RZ, 0xc0, !PT ;  /* 0xdfffffff02027812 */ /* 0x000fc800078ec0ff */
[----:B------:R-:W-:Y:S02]  /*2e00*/  @P2 LOP3.LUT R2, R2, 0x20000000, RZ, 0xfc, !PT ;  /* 0x2000000002022812 */ /* 0x000fe400078efcff */
[----:B0-----:R-:W-:Y:S02]  /*2e10*/  @!P4 IADD3 R64, P1, PT, R5, R28, RZ ;  /* 0x0000001c0540c210 */ /* 0x001fe40007f3e0ff */
[----:B------:R-:W-:Y:S02]  /*2e20*/  IADD3 R5, PT, PT, R4, 0xf0, RZ ;  /* 0x000000f004057810 */ /* 0x000fe40007ffe0ff */
[----:B------:R-:W-:Y:S02]  /*2e30*/  @!P4 IADD3.X R65, PT, PT, R60, R29, RZ, P1, !PT ;  /* 0x0000001d3c41c210 */ /* 0x000fe40000ffe4ff */
[----:B------:R-:W-:-:S03]  /*2e40*/  ISETP.GE.U32.AND P1, PT, R5, UR16, PT ;  /* 0x0000001005007c0c */ /* 0x000fc6000bf26070 */
[----:B------:R0:W-:Y:S02]  /*2e50*/  @!P4 STL.64 [R1+0x2a0], R64 ;  /* 0x0002a0400100c387 */ /* 0x0001e40000100a00 */
[----:B0-----:R-:W-:-:S04]  /*2e60*/  SHF.R.S32.HI R64, RZ, 0x1f, R5 ;  /* 0x0000001fff407819 */ /* 0x001fc80000011405 */
[----:B------:R-:W-:-:S13]  /*2e70*/  ISETP.GE.AND.EX P2, PT, R64, UR17, PT, P1 ;  /* 0x0000001140007c0c */ /* 0x000fda000bf46310 */
[----:B------:R-:W0:Y:S08]  /*2e80*/  @!P2 LDC.64 R28, c[0x0][0x3f8] ;  /* 0x0000fe00ff1cab82 */ /* 0x000e300000000a00 */
[----:B------:R-:W1:Y:S01]  /*2e90*/  @!P2 LDC.64 R60, c[0x0][0x3a0] ;  /* 0x0000e800ff3cab82 */ /* 0x000e620000000a00 */
[----:B------:R-:W-:Y:S01]  /*2ea0*/  @!P2 MOV R65, R9 ;  /* 0x000000090041a202 */ /* 0x000fe20000000f00 */
[----:B0-----:R-:W-:-:S04]  /*2eb0*/  @!P2 IMAD R64, R64, R28, RZ ;  /* 0x0000001c4040a224 */ /* 0x001fc800078e02ff */
[----:B------:R-:W-:Y:S01]  /*2ec0*/  @!P2 IMAD R29, R5, R29, R64 ;  /* 0x0000001d051da224 */ /* 0x000fe200078e0240 */
[----:B------:R-:W-:-:S05]  /*2ed0*/  @!P2 MOV R64, R6 ;  /* 0x000000060040a202 */ /* 0x000fca0000000f00 */
[----:B------:R-:W-:-:S05]  /*2ee0*/  @!P2 IMAD.WIDE.U32 R64, R5, R28, R64 ;  /* 0x0000001c0540a225 */ /* 0x000fca00078e0040 */
[----:B------:R-:W-:Y:S02]  /*2ef0*/  @!P2 IADD3 R29, PT, PT, R65, R29, RZ ;  /* 0x0000001d411da210 */ /* 0x000fe40007ffe0ff */
[C---:B------:R-:W-:Y:S02]  /*2f00*/  @!P2 SHF.L.U32 R5, R64.reuse, 0x1, RZ ;  /* 0x000000014005a819 */ /* 0x040fe400000006ff */
[----:B------:R-:W-:Y:S02]  /*2f10*/  @!P2 SHF.L.U64.HI R64, R64, 0x1, R29 ;  /* 0x000000014040a819 */ /* 0x000fe4000001021d */
[----:B-1----:R-:W-:-:S04]  /*2f20*/  @!P2 IADD3 R28, P1, PT, R5, R60, RZ ;  /* 0x0000003c051ca210 */ /* 0x002fc80007f3e0ff */
[----:B------:R-:W-:-:S05]  /*2f30*/  @!P2 IADD3.X R29, PT, PT, R64, R61, RZ, P1, !PT ;  /* 0x0000003d401da210 */ /* 0x000fca0000ffe4ff */
[----:B------:R0:W-:Y:S02]  /*2f40*/  @!P2 STL.64 [R1+0x280], R28 ;  /* 0x0002801c0100a387 */ /* 0x0001e40000100a00 */
[----:B0-----:R-:W0:Y:S01]  /*2f50*/  @!P2 LDC.64 R28, c[0x0][0x398] ;  /* 0x0000e600ff1cab82 */ /* 0x001e220000000a00 */
[----:B------:R-:W-:-:S04]  /*2f60*/  LOP3.LUT R2, R2, 0xefffffff, RZ, 0xc0, !PT ;  /* 0xefffffff02027812 */ /* 0x000fc800078ec0ff */
[----:B------:R-:W-:-:S04]  /*2f70*/  @P4 LOP3.LUT R2, R2, 0x10000000, RZ, 0xfc, !PT ;  /* 0x1000000002024812 */ /* 0x000fc800078efcff */
        /* <DEDUP_REMOVED lines=11> */
[----:B------:R-:W-:Y:S01]  /*3030*/  @!P2 MOV R65, R9 ;  /* 0x000000090041a202 */ /* 0x000fe20000000f00 */
[----:B-1----:R-:W-:-:S04]  /*3040*/  @!P2 IMAD R64, R64, R28, RZ ;  /* 0x0000001c4040a224 */ /* 0x002fc800078e02ff */
[----:B------:R-:W-:Y:S01]  /*3050*/  @!P2 IMAD R29, R5, R29, R64 ;  /* 0x0000001d051da224 */ /* 0x000fe200078e0240 */
[----:B------:R-:W-:-:S05]  /*3060*/  @!P2 MOV R64, R6 ;  /* 0x000000060040a202 */ /* 0x000fca0000000f00 */
[----:B------:R-:W-:-:S05]  /*3070*/  @!P2 IMAD.WIDE.U32 R64, R5, R28, R64 ;  /* 0x0000001c0540a225 */ /* 0x000fca00078e0040 */
[----:B------:R-:W-:Y:S02]  /*3080*/  @!P2 IADD3 R29, PT, PT, R65, R29, RZ ;  /* 0x0000001d411da210 */ /* 0x000fe40007ffe0ff */
[C---:B------:R-:W-:Y:S02]  /*3090*/  @!P2 SHF.L.U32 R5, R64.reuse, 0x1, RZ ;  /* 0x000000014005a819 */ /* 0x040fe400000006ff */
[----:B------:R-:W-:Y:S02]  /*30a0*/  @!P2 SHF.L.U64.HI R64, R64, 0x1, R29 ;  /* 0x000000014040a819 */ /* 0x000fe4000001021d */
[----:B0-----:R-:W-:-:S04]  /*30b0*/  @!P2 IADD3 R28, P1, PT, R5, R60, RZ ;  /* 0x0000003c051ca210 */ /* 0x001fc80007f3e0ff */
        /* <DEDUP_REMOVED lines=35> */
[----:B0-----:R-:W0:Y:S01]  /*32f0*/  @!P2 LDC.64 R60, c[0x0][0x3f8] ;  /* 0x0000fe00ff3cab82 */ /* 0x001e220000000a00 */
        /* <DEDUP_REMOVED lines=11> */
[----:B------:R-:W-:-:S05]  /*33b0*/  @!P2 IADD3.X R29, PT, PT, R64, R29, RZ, P1, !PT ;  /* 0x0000001d401da210 */ /* 0x000fca0000ffe4ff */
[----:B------:R0:W-:Y:S02]  /*33c0*/  STL.64 [R1+0x728], R28 ;  /* 0x0007281c01007387 */ /* 0x0001e40000100a00 */
[----:B0-----:R-:W-:-:S04]  /*33d0*/  @!P2 IADD3 R28, P1, PT, R5, R60, RZ ;  /* 0x0000003c051ca210 */ /* 0x001fc80007f3e0ff */
[----:B------:R-:W-:-:S05]  /*33e0*/  @!P2 IADD3.X R29, PT, PT, R64, R61, RZ, P1, !PT ;  /* 0x0000003d401da210 */ /* 0x000fca0000ffe4ff */
[----:B------:R0:W-:Y:S01]  /*33f0*/  @!P2 STL.64 [R1+0x240], R28 ;  /* 0x0002401c0100a387 */ /* 0x0001e20000100a00 */
[----:B------:R-:W-:Y:S02]  /*3400*/  LOP3.LUT R2, R2, 0xfeffffff, RZ, 0xc0, !PT ;  /* 0xfeffffff02027812 */ /* 0x000fe400078ec0ff */
[----:B0-----:R-:W-:Y:S02]  /*3410*/  MOV R28, R66 ;  /* 0x00000042001c7202 */ /* 0x001fe40000000f00 */
[----:B------:R-:W-:-:S04]  /*3420*/  IADD3 R66, PT, PT, R4, 0x110, RZ ;  /* 0x0000011004427810 */ /* 0x000fc80007ffe0ff */
[----:B------:R-:W-:Y:S02]  /*3430*/  SHF.R.S32.HI R5, RZ, 0x1f, R66 ;  /* 0x0000001fff057819 */ /* 0x000fe40000011442 */
[----:B------:R-:W-:Y:S02]  /*3440*/  ISETP.GE.U32.AND P1, PT, R66, UR16, PT ;  /* 0x0000001042007c0c */ /* 0x000fe4000bf26070 */
[----:B------:R-:W-:Y:S02]  /*3450*/  @P2 LOP3.LUT R2, R2, 0x1000000, RZ, 0xfc, !PT ;  /* 0x0100000002022812 */ /* 0x000fe400078efcff */
[----:B------:R-:W-:-:S13]  /*3460*/  ISETP.GE.AND.EX P2, PT, R5, UR17, PT, P1 ;  /* 0x0000001105007c0c */ /* 0x000fda000bf46310 */
[----:B------:R-:W0:Y:S01]  /*3470*/  @!P2 LDC.64 R64, c[0x0][0x3f8] ;  /* 0x0000fe00ff40ab82 */ /* 0x000e220000000a00 */
[----:B------:R-:W-:Y:S02]  /*3480*/  @!P2 MOV R60, R6 ;  /* 0x00000006003ca202 */ /* 0x000fe40000000f00 */
[----:B------:R-:W-:Y:S01]  /*3490*/  @!P2 MOV R61, R9 ;  /* 0x00000009003da202 */ /* 0x000fe20000000f00 */
[----:B0-----:R-:W-:-:S04]  /*34a0*/  @!P2 IMAD R5, R5, R64, RZ ;  /* 0x000000400505a224 */ /* 0x001fc800078e02ff */
[C---:B------:R-:W-:Y:S02]  /*34b0*/  @!P2 IMAD R5, R66.reuse, R65, R5 ;  /* 0x000000414205a224 */ /* 0x040fe400078e0205 */
[----:B------:R-:W-:Y:S02]  /*34c0*/  @!P2 IMAD.WIDE.U32 R64, R66, R64, R60 ;  /* 0x000000404240a225 */ /* 0x000fe400078e003c */
[----:B------:R-:W0:Y:S03]  /*34d0*/  @!P2 LDC.64 R60, c[0x0][0x3a0] ;  /* 0x0000e800ff3cab82 */ /* 0x000e260000000a00 */
[----:B------:R-:W-:Y:S02]  /*34e0*/  @!P2 IADD3 R65, PT, PT, R65, R5, RZ ;  /* 0x000000054141a210 */ /* 0x000fe40007ffe0ff */
[----:B------:R-:W-:Y:S02]  /*34f0*/  @!P2 SHF.L.U32 R5, R64, 0x1, RZ ;  /* 0x000000014005a819 */ /* 0x000fe400000006ff */
[----:B------:R-:W-:-:S02]  /*3500*/  MOV R66, R56 ;  /* 0x0000003800427202 */ /* 0x000fc40000000f00 */
[----:B------:R-:W-:Y:S02]  /*3510*/  @!P2 SHF.L.U64.HI R64, R64, 0x1, R65 ;  /* 0x000000014040a819 */ /* 0x000fe40000010241 */
[----:B------:R-:W-:Y:S02]  /*3520*/  MOV R29, R67 ;  /* 0x00000043001d7202 */ /* 0x000fe40000000f00 */
[----:B------:R-:W-:Y:S02]  /*3530*/  MOV R67, R57 ;  /* 0x0000003900437202 */ /* 0x000fe40000000f00 */
[----:B0-----:R-:W-:-:S04]  /*3540*/  @!P2 IADD3 R56, P1, PT, R5, R60, RZ ;  /* 0x0000003c0538a210 */ /* 0x001fc80007f3e0ff */
[----:B------:R-:W-:Y:S02]  /*3550*/  @!P2 IADD3.X R57, PT, PT, R64, R61, RZ, P1, !PT ;  /* 0x0000003d4039a210 */ /* 0x000fe40000ffe4ff */
[----:B------:R-:W0:Y:S03]  /*3560*/  @!P2 LDC.64 R60, c[0x0][0x398] ;  /* 0x0000e600ff3cab82 */ /* 0x000e260000000a00 */
[----:B------:R1:W-:Y:S04]  /*3570*/  @!P2 STL.64 [R1+0x218], R56 ;  /* 0x000218380100a387 */ /* 0x0003e80000100a00 */
[----:B-1----:R-:W2:Y:S01]  /*3580*/  LDL.LU.64 R56, [R1+0x770] ;  /* 0x0007700001387983 */ /* 0x002ea20000300a00 */
[----:B0-----:R-:W-:-:S04]  /*3590*/  @!P2 IADD3 R60, P1, PT, R5, R60, RZ ;  /* 0x0000003c053ca210 */ /* 0x001fc80007f3e0ff */
[----:B------:R-:W-:-:S05]  /*35a0*/  @!P2 IADD3.X R61, PT, PT, R64, R61, RZ, P1, !PT ;  /* 0x0000003d403da210 */ /* 0x000fca0000ffe4ff */
[----:B------:R0:W-:Y:S02]  /*35b0*/  STL.64 [R1+0x720], R60 ;  /* 0x0007203c01007387 */ /* 0x0001e40000100a00 */
[----:B0-----:R-:W-:Y:S02]  /*35c0*/  MOV R60, R58 ;  /* 0x0000003a003c7202 */ /* 0x001fe40000000f00 */
[----:B------:R-:W-:Y:S02]  /*35d0*/  MOV R61, R59 ;  /* 0x0000003b003d7202 */ /* 0x000fe40000000f00 */
[----:B------:R-:W3:Y:S01]  /*35e0*/  LDL.LU.64 R58, [R1+0x768] ;  /* 0x00076800013a7983 */ /* 0x000ee20000300a00 */
[----:B------:R-:W-:Y:S01]  /*35f0*/  HFMA2 R5, -RZ, RZ, 0, 0 ;  /* 0x00000000ff057431 */ /* 0x000fe200000001ff */
[----:B------:R-:W-:Y:S02]  /*3600*/  LOP3.LUT R0, R0, 0xfffffffe, RZ, 0xc0, !PT ;  /* 0xfffffffe00007812 */ /* 0x000fe400078ec0ff */
[----:B------:R-:W-:-:S02]  /*3610*/  LOP3.LUT R3, R3, 0xffffffbf, RZ, 0xc0, !PT ;  /* 0xffffffbf03037812 */ /* 0x000fc400078ec0ff */
[----:B------:R-:W-:Y:S02]  /*3620*/  @P3 LOP3.LUT R0, R0, 0x1, RZ, 0xfc, !PT ;  /* 0x0000000100003812 */ /* 0x000fe400078efcff */
[----:B------:R-:W-:Y:S02]  /*3630*/  @P3 LOP3.LUT R3, R3, 0x40, RZ, 0xfc, !PT ;  /* 0x0000004003033812 */ /* 0x000fe400078efcff */
[----:B------:R-:W-:Y:S02]  /*3640*/  LOP3.LUT P3, RZ, R0, 0x1000000, RZ, 0xc0, !PT ;  /* 0x0100000000ff7812 */ /* 0x000fe4000786c0ff */
[----:B------:R-:W-:Y:S01]  /*3650*/  MOV R65, RZ ;  /* 0x000000ff00417202 */ /* 0x000fe20000000f00 */
[----:B--2---:R0:W2:Y:S02]  /*3660*/  @!P0 LDG.E R5, desc[UR10][R56.64] ;  /* 0x0000000a38058981 */ /* 0x0040a4000c1e1900 */
[----:B0-----:R-:W-:-:S08]  /*3670*/  HFMA2 R56, -RZ, RZ, 0, 0 ;  /* 0x00000000ff387431 */ /* 0x001fd000000001ff */
[----:B------:R-:W4:Y:S04]  /*3680*/  @!P3 LDG.E R56, desc[UR10][R62.64] ;  /* 0x0000000a3e38b981 */ /* 0x000f28000c1e1900 */
[----:B---3--:R0:W3:Y:S04]  /*3690*/  @!P0 LDG.E R65, desc[UR10][R58.64] ;  /* 0x0000000a3a418981 */ /* 0x0080e8000c1e1900 */
[----:B--2---:R1:W-:Y:S02]  /*36a0*/  STL [R1+0x3dc], R5 ;  /* 0x0003dc0501007387 */ /* 0x0043e40000100800 */
[----:B-1----:R-:W-:-:S04]  /*36b0*/  IADD3 R5, PT, PT, R4, 0x118, RZ ;  /* 0x0000011804057810 */ /* 0x002fc80007ffe0ff */
[----:B------:R-:W-:Y:S02]  /*36c0*/  SHF.R.S32.HI R64, RZ, 0x1f, R5 ;  /* 0x0000001fff407819 */ /* 0x000fe40000011405 */
[----:B------:R-:W-:-:S04]  /*36d0*/  ISETP.GE.U32.AND P1, PT, R5, UR16, PT ;  /* 0x0000001005007c0c */ /* 0x000fc8000bf26070 */
[----:B------:R-:W-:Y:S01]  /*36e0*/  ISETP.GE.AND.EX P5, PT, R64, UR17, PT, P1 ;  /* 0x0000001140007c0c */ /* 0x000fe2000bfa6310 */
[----:B----4-:R1:W-:-:S12]  /*36f0*/  STL [R1+0x3d4], R56 ;  /* 0x0003d43801007387 */ /* 0x0103d80000100800 */
[----:B-1----:R-:W1:Y:S01]  /*3700*/  @!P5 LDC.64 R56, c[0x0][0x3f8] ;  /* 0x0000fe00ff38db82 */ /* 0x002e620000000a00 */
[----:B0-----:R-:W-:Y:S02]  /*3710*/  @!P5 MOV R58, R6 ;  /* 0x00000006003ad202 */ /* 0x001fe40000000f00 */
[----:B------:R-:W-:-:S05]  /*3720*/  @!P5 MOV R59, R9 ;  /* 0x00000009003bd202 */ /* 0x000fca0000000f00 */
[----:B------:R-:W0:Y:S01]  /*3730*/  @!P5 LDC.64 R62, c[0x0][0x3a0] ;  /* 0x0000e800ff3edb82 */ /* 0x000e220000000a00 */
[----:B-1----:R-:W-:-:S04]  /*3740*/  @!P5 IMAD R64, R64, R56, RZ ;  /* 0x000000384040d224 */ /* 0x002fc800078e02ff */
[C---:B------:R-:W-:Y:S02]  /*3750*/  @!P5 IMAD R64, R5.reuse, R57, R64 ;  /* 0x000000390540d224 */ /* 0x040fe400078e0240 */
[----:B------:R-:W-:-:S05]  /*3760*/  @!P5 IMAD.WIDE.U32 R56, R5, R56, R58 ;  /* 0x000000380538d225 */ /* 0x000fca00078e003a */
[----:B------:R-:W-:Y:S02]  /*3770*/  @!P5 IADD3 R5, PT, PT, R57, R64, RZ ;  /* 0x000000403905d210 */ /* 0x000fe40007ffe0ff */
[C---:B------:R-:W-:Y:S02]  /*3780*/  @!P5 SHF.L.U32 R58, R56.reuse, 0x1, RZ ;  /* 0x00000001383ad819 */ /* 0x040fe400000006ff */
[----:B------:R-:W-:Y:S02]  /*3790*/  @!P5 SHF.L.U64.HI R5, R56, 0x1, R5 ;  /* 0x000000013805d819 */ /* 0x000fe40000010205 */
[----:B------:R-:W1:Y:S01]  /*37a0*/  @!P5 LDC.64 R56, c[0x0][0x398] ;  /* 0x0000e600ff38db82 */ /* 0x000e620000000a00 */
[----:B0-----:R-:W-:Y:S02]  /*37b0*/  @!P5 IADD3 R62, P1, PT, R58, R62, RZ ;  /* 0x0000003e3a3ed210 */ /* 0x001fe40007f3e0ff */
[----:B------:R-:W-:Y:S02]  /*37c0*/  MOV R64, R14 ;  /* 0x0000000e00407202 */ /* 0x000fe40000000f00 */
[----:B------:R-:W-:Y:S01]  /*37d0*/  @!P5 IADD3.X R63, PT, PT, R5, R63, RZ, P1, !PT ;  /* 0x0000003f053fd210 */ /* 0x000fe20000ffe4ff */
[----:B---3--:R0:W-:Y:S02]  /*37e0*/  STL [R1+0x3d8], R65 ;  /* 0x0003d84101007387 */ /* 0x0081e40000100800 */
[----:B0-----:R-:W-:-:S02]  /*37f0*/  MOV R65, R15 ;  /* 0x0000000f00417202 */ /* 0x001fc40000000f00 */
[----:B-1----:R-:W-:-:S04]  /*3800*/  @!P5 IADD3 R14, P1, PT, R58, R56, RZ ;  /* 0x000000383a0ed210 */ /* 0x002fc80007f3e0ff */
[----:B------:R-:W-:-:S05]  /*3810*/  @!P5 IADD3.X R15, PT, PT, R5, R57, RZ, P1, !PT ;  /* 0x00000039050fd210 */ /* 0x000fca0000ffe4ff */
[----:B------:R0:W-:Y:S04]  /*3820*/  @!P5 STL.64 [R1+0x210], R14 ;  /* 0x0002100e0100d387 */ /* 0x0001e80000100a00 */
[----:B0-----:R-:W2:Y:S01]  /*3830*/  LDL.LU.64 R14, [R1+0x758] ;  /* 0x00075800010e7983 */ /* 0x001ea20000300a00 */
[----:B------:R-:W-:Y:S01]  /*3840*/  HFMA2 R5, -RZ, RZ, 0, 0 ;  /* 0x00000000ff057431 */ /* 0x000fe200000001ff */
[----:B------:R-:W-:Y:S02]  /*3850*/  MOV R56, R50 ;  /* 0x0000003200387202 */ /* 0x000fe40000000f00 */
[----:B------:R-:W-:Y:S02]  /*3860*/  MOV R57, R51 ;  /* 0x0000003300397202 */ /* 0x000fe40000000f00 */
[----:B------:R-:W3:Y:S01]  /*3870*/  LDL.LU.64 R50, [R1+0x750] ;  /* 0x0007500001327983 */ /* 0x000ee20000300a00 */
[----:B------:R-:W-:-:S02]  /*3880*/  MOV R58, R52 ;  /* 0x00000034003a7202 */ /* 0x000fc40000000f00 */
[----:B------:R-:W-:Y:S02]  /*3890*/  MOV R59, R53 ;  /* 0x00000035003b7202 */ /* 0x000fe40000000f00 */
[----:B------:R-:W4:Y:S04]  /*38a0*/  LDL.LU.64 R52, [R1+0x760] ;  /* 0x0007600001347983 */ /* 0x000f280000300a00 */
[----:B--2---:R0:W2:Y:S01]  /*38b0*/  @!P3 LDG.E R5, desc[UR10][R14.64] ;  /* 0x0000000a0e05b981 */ /* 0x0040a2000c1e1900 */
[----:B------:R-:W-:Y:S02]  /*38c0*/  LOP3.LUT P6, RZ, R0, 0x800000, RZ, 0xc0, !PT ;  /* 0x0080000000ff7812 */ /* 0x000fe400078cc0ff */
[----:B0-----:R-:W-:Y:S02]  /*38d0*/  MOV R14, R54 ;  /* 0x00000036000e7202 */ /* 0x001fe40000000f00 */
[----:B------:R-:W-:-:S02]  /*38e0*/  MOV R15, R55 ;  /* 0x00000037000f7202 */ /* 0x000fc40000000f00 */
[----:B------:R-:W4:Y:S04]  /*38f0*/  LDL.LU.64 R54, [R1+0x748] ;  /* 0x0007480001367983 */ /* 0x000f280000300a00 */
[----:B--2---:R0:W-:Y:S02]  /*3900*/  STL [R1+0x3d0], R5 ;  /* 0x0003d00501007387 */ /* 0x0041e40000100800 */
[----:B0-----:R-:W-:-:S06]  /*3910*/  HFMA2 R5, -RZ, RZ, 0, 0 ;  /* 0x00000000ff057431 */ /* 0x001fcc00000001ff */
[----:B---3--:R0:W2:Y:S02]  /*3920*/  @!P6 LDG.E R5, desc[UR10][R50.64] ;  /* 0x0000000a3205e981 */ /* 0x0080a4000c1e1900 */
[----:B0-----:R-:W-:-:S06]  /*3930*/  MOV R51, RZ ;  /* 0x000000ff00337202 */ /* 0x001fcc0000000f00 */
[----:B----4-:R-:W3:Y:S01]  /*3940*/  @!P6 LDG.E R51, desc[UR10][R52.64] ;  /* 0x0000000a3433e981 */ /* 0x010ee2000c1e1900 */
[----:B------:R-:W-:-:S04]  /*3950*/  LOP3.LUT R2, R2, 0xff7fffff, RZ, 0xc0, !PT ;  /* 0xff7fffff02027812 */ /* 0x000fc800078ec0ff */
[----:B------:R-:W-:Y:S02]  /*3960*/  @P2 LOP3.LUT R2, R2, 0x800000, RZ, 0xfc, !PT ;  /* 0x0080000002022812 */ /* 0x000fe400078efcff */
[----:B------:R-:W-:Y:S01]  /*3970*/  LOP3.LUT P2, RZ, R0, 0x400000, RZ, 0xc0, !PT ;  /* 0x0040000000ff7812 */ /* 0x000fe2000784c0ff */
[----:B---3--:R0:W-:Y:S02]  /*3980*/  STL [R1+0x3c8], R51 ;  /* 0x0003c83301007387 */ /* 0x0081e40000100800 */
[----:B0-----:R-:W-:-:S10]  /*3990*/  HFMA2 R51, -RZ, RZ, 0, 0 ;  /* 0x00000000ff337431 */ /* 0x001fd400000001ff */
[----:B------:R0:W3:Y:S04]  /*39a0*/  @!P2 LDG.E R51, desc[UR10][R54.64] ;  /* 0x0000000a3633a981 */ /* 0x0000e8000c1e1900 */
[----:B--2---:R1:W-:Y:S02]  /*39b0*/  STL [R1+0x3cc], R5 ;  /* 0x0003cc0501007387 */ /* 0x0043e40000100800 */
[----:B-1----:R-:W-:-:S04]  /*39c0*/  IADD3 R5, PT, PT, R4, 0x120, RZ ;  /* 0x0000012004057810 */ /* 0x002fc80007ffe0ff */
[----:B------:R-:W-:Y:S02]  /*39d0*/  SHF.R.S32.HI R50, RZ, 0x1f, R5 ;  /* 0x0000001fff327819 */ /* 0x000fe40000011405 */
[----:B------:R-:W-:-:S04]  /*39e0*/  ISETP.GE.U32.AND P1, PT, R5, UR16, PT ;  /* 0x0000001005007c0c */ /* 0x000fc8000bf26070 */
[----:B------:R-:W-:Y:S02]  /*39f0*/  ISETP.GE.AND.EX P3, PT, R50, UR17, PT, P1 ;  /* 0x0000001132007c0c */ /* 0x000fe4000bf66310 */
[----:B0-----:R-:W-:Y:S02]  /*3a00*/  MOV R54, R14 ;  /* 0x0000000e00367202 */ /* 0x001fe40000000f00 */
[----:B------:R-:W-:-:S09]  /*3a10*/  MOV R55, R15 ;  /* 0x0000000f00377202 */ /* 0x000fd20000000f00 */
[----:B------:R-:W0:Y:S02]  /*3a20*/  @!P3 LDC.64 R14, c[0x0][0x3f8] ;  /* 0x0000fe00ff0ebb82 */ /* 0x000e240000000a00 */
[----:B0-----:R-:W-:Y:S01]  /*3a30*/  @!P3 IMAD R52, R50, R14, RZ ;  /* 0x0000000e3234b224 */ /* 0x001fe200078e02ff */
[----:B------:R-:W-:-:S03]  /*3a40*/  @!P3 MOV R50, R6 ;  /* 0x000000060032b202 */ /* 0x000fc60000000f00 */
[----:B------:R-:W-:Y:S01]  /*3a50*/  @!P3 IMAD R52, R5, R15, R52 ;  /* 0x0000000f0534b224 */ /* 0x000fe200078e0234 */
[----:B---3--:R0:W-:Y:S02]  /*3a60*/  STL [R1+0x3c4], R51 ;  /* 0x0003c43301007387 */ /* 0x0081e40000100800 */
[----:B0-----:R-:W-:-:S03]  /*3a70*/  @!P3 MOV R51, R9 ;  /* 0x000000090033b202 */ /* 0x001fc60000000f00 */
[----:B------:R-:W-:Y:S01]  /*3a80*/  @!P3 IMAD.WIDE.U32 R14, R5, R14, R50 ;  /* 0x0000000e050eb225 */ /* 0x000fe200078e0032 */
[----:B------:R-:W-:Y:S02]  /*3a90*/  MOV R50, R64 ;  /* 0x0000004000327202 */ /* 0x000fe40000000f00 */
[----:B------:R-:W-:Y:S02]  /*3aa0*/  MOV R51, R65 ;  /* 0x0000004100337202 */ /* 0x000fe40000000f00 */
[----:B------:R-:W0:Y:S01]  /*3ab0*/  @!P3 LDC.64 R64, c[0x0][0x3a0] ;  /* 0x0000e800ff40bb82 */ /* 0x000e220000000a00 */
[----:B------:R-:W-:Y:S02]  /*3ac0*/  @!P3 IADD3 R5, PT, PT, R15, R52, RZ ;  /* 0x000000340f05b210 */ /* 0x000fe40007ffe0ff */
[----:B------:R-:W-:Y:S02]  /*3ad0*/  MOV R52, R50 ;  /* 0x0000003200347202 */ /* 0x000fe40000000f00 */
[----:B------:R-:W-:-:S02]  /*3ae0*/  @!P3 SHF.L.U64.HI R5, R14, 0x1, R5 ;  /* 0x000000010e05b819 */ /* 0x000fc40000010205 */
[----:B------:R-:W-:Y:S02]  /*3af0*/  @!P3 SHF.L.U32 R50, R14, 0x1, RZ ;  /* 0x000000010e32b819 */ /* 0x000fe400000006ff */
[----:B------:R-:W1:Y:S01]  /*3b00*/  @!P3 LDC.64 R14, c[0x0][0x398] ;  /* 0x0000e600ff0ebb82 */ /* 0x000e620000000a00 */
[----:B------:R-:W-:Y:S02]  /*3b10*/  MOV R53, R51 ;  /* 0x0000003300357202 */ /* 0x000fe40000000f00 */
[----:B------:R-:W-:Y:S02]  /*3b20*/  MOV R51, R47 ;  /* 0x0000002f00337202 */ /* 0x000fe40000000f00 */
[----:B0-----:R-:W-:-:S04]  /*3b30*/  @!P3 IADD3 R64, P1, PT, R50, R64, RZ ;  /* 0x000000403240b210 */ /* 0x001fc80007f3e0ff */
[C---:B------:R-:W-:Y:S02]  /*3b40*/  @!P3 IADD3.X R65, PT, PT, R5.reuse, R65, RZ, P1, !PT ;  /* 0x000000410541b210 */ /* 0x040fe40000ffe4ff */
[----:B-1----:R-:W-:Y:S02]  /*3b50*/  @!P3 IADD3 R14, P1, PT, R50, R14, RZ ;  /* 0x0000000e320eb210 */ /* 0x002fe40007f3e0ff */
[----:B------:R-:W-:Y:S02]  /*3b60*/  MOV R50, R46 ;  /* 0x0000002e00327202 */ /* 0x000fe40000000f00 */
[----:B------:R-:W2:Y:S01]  /*3b70*/  LDL.LU.64 R46, [R1+0x740] ;  /* 0x00074000012e7983 */ /* 0x000ea20000300a00 */
[----:B------:R-:W-:Y:S01]  /*3b80*/  @!P3 IADD3.X R15, PT, PT, R5, R15, RZ, P1, !PT ;  /* 0x0000000f050fb210 */ /* 0x000fe20000ffe4ff */
[----:B------:R-:W-:-:S06]  /*3b90*/  HFMA2 R5, -RZ, RZ, 0, 0 ;  /* 0x00000000ff057431 */ /* 0x000fcc00000001ff */
[----:B------:R0:W3:Y:S01]  /*3ba0*/  @!P2 LDG.E R5, desc[UR10][R18.64] ;  /* 0x0000000a1205a981 */ /* 0x0000e2000c1e1900 */
[----:B------:R-:W-:-:S04]  /*3bb0*/  LOP3.LUT R3, R3, 0xfffffffe, RZ, 0xc0, !PT ;  /* 0xfffffffe03037812 */ /* 0x000fc800078ec0ff */
[----:B------:R-:W-:Y:S02]  /*3bc0*/  @P0 LOP3.LUT R3, R3, 0x1, RZ, 0xfc, !PT ;  /* 0x0000000103030812 */ /* 0x000fe400078efcff */
[----:B------:R-:W-:Y:S02]  /*3bd0*/  LOP3.LUT R2, R2, 0xffbfffff, RZ, 0xc0, !PT ;  /* 0xffbfffff02027812 */ /* 0x000fe400078ec0ff */
[----:B------:R-:W-:Y:S02]  /*3be0*/  LOP3.LUT R3, R3, 0xffffffdf, RZ, 0xc0, !PT ;  /* 0xffffffdf03037812 */ /* 0x000fe400078ec0ff */
[----:B------:R-:W-:Y:S02]  /*3bf0*/  @P5 LOP3.LUT R2, R2, 0x400000, RZ, 0xfc, !PT ;  /* 0x0040000002025812 */ /* 0x000fe400078efcff */
[----:B------:R-:W-:Y:S02]  /*3c00*/  @P5 LOP3.LUT R3, R3, 0x20, RZ, 0xfc, !PT ;  /* 0x0000002003035812 */ /* 0x000fe400078efcff */
[----:B------:R-:W-:Y:S01]  /*3c10*/  LOP3.LUT P5, RZ, R0, 0x200000, RZ, 0xc0, !PT ;  /* 0x0020000000ff7812 */ /* 0x000fe200078ac0ff */
[----:B0-----:R-:W-:-:S12]  /*3c20*/  HFMA2 R19, -RZ, RZ, 0, 0 ;  /* 0x00000000ff137431 */ /* 0x001fd800000001ff */
[----:B--2---:R-:W2:Y:S04]  /*3c30*/  @!P5 LDG.E R19, desc[UR10][R46.64] ;  /* 0x0000000a2e13d981 */ /* 0x004ea8000c1e1900 */
[----:B---3--:R0:W-:Y:S02]  /*3c40*/  STL [R1+0x3c0], R5 ;  /* 0x0003c00501007387 */ /* 0x0081e40000100800 */
[----:B0-----:R-:W-:-:S06]  /*3c50*/  MOV R5, RZ ;  /* 0x000000ff00057202 */ /* 0x001fcc0000000f00 */
[----:B------:R-:W3:Y:S01]  /*3c60*/  @!P5 LDG.E R5, desc[UR10][R44.64] ;  /* 0x0000000a2c05d981 */ /* 0x000ee2000c1e1900 */
[----:B------:R-:W-:-:S03]  /*3c70*/  LOP3.LUT P0, RZ, R0, 0x100000, RZ, 0xc0, !PT ;  /* 0x0010000000ff7812 */ /* 0x000fc6000780c0ff */
[----:B--2---:R0:W-:Y:S02]  /*3c80*/  STL [R1+0x3b8], R19 ;  /* 0x0003b81301007387 */ /* 0x0041e40000100800 */
[----:B0-----:R-:W-:-:S08]  /*3c90*/  MOV R19, RZ ;  /* 0x000000ff00137202 */ /* 0x001fd00000000f00 */
[----:B------:R0:W2:Y:S04]  /*3ca0*/  @!P0 LDG.E R19, desc[UR10][R48.64] ;  /* 0x0000000a30138981 */ /* 0x0000a8000c1e1900 */
[----:B---3--:R1:W-:Y:S02]  /*3cb0*/  STL [R1+0x3bc], R5 ;  /* 0x0003bc0501007387 */ /* 0x0083e40000100800 */
[----:B-1----:R-:W-:-:S04]  /*3cc0*/  IADD3 R5, PT, PT, R4, 0x128, RZ ;  /* 0x0000012804057810 */ /* 0x002fc80007ffe0ff */
[----:B------:R-:W-:Y:S02]  /*3cd0*/  SHF.R.S32.HI R18, RZ, 0x1f, R5 ;  /* 0x0000001fff127819 */ /* 0x000fe40000011405 */
[----:B------:R-:W-:-:S04]  /*3ce0*/  ISETP.GE.U32.AND P1, PT, R5, UR16, PT ;  /* 0x0000001005007c0c */ /* 0x000fc8000bf26070 */
[----:B------:R-:W-:-:S13]  /*3cf0*/  ISETP.GE.AND.EX P2, PT, R18, UR17, PT, P1 ;  /* 0x0000001112007c0c */ /* 0x000fda000bf46310 */
[----:B------:R-:W1:Y:S02]  /*3d00*/  @!P2 LDC.64 R44, c[0x0][0x3f8] ;  /* 0x0000fe00ff2cab82 */ /* 0x000e640000000a00 */
[----:B-1----:R-:W-:Y:S01]  /*3d10*/  @!P2 IMAD R46, R18, R44, RZ ;  /* 0x0000002c122ea224 */ /* 0x002fe200078e02ff */
[----:B------:R-:W-:-:S03]  /*3d20*/  @!P2 MOV R18, R6 ;  /* 0x000000060012a202 */ /* 0x000fc60000000f00 */
[----:B------:R-:W-:Y:S01]  /*3d30*/  @!P2 IMAD R46, R5, R45, R46 ;  /* 0x0000002d052ea224 */ /* 0x000fe200078e022e */
[----:B0-----:R-:W-:Y:S02]  /*3d40*/  MOV R48, R50 ;  /* 0x0000003200307202 */ /* 0x001fe40000000f00 */
[----:B------:R-:W-:Y:S02]  /*3d50*/  MOV R50, R52 ;  /* 0x0000003400327202 */ /* 0x000fe40000000f00 */
[----:B------:R-:W-:Y:S02]  /*3d60*/  MOV R52, R34 ;  /* 0x0000002200347202 */ /* 0x000fe40000000f00 */
[----:B------:R-:W-:Y:S02]  /*3d70*/  MOV R49, R51 ;  /* 0x0000003300317202 */ /* 0x000fe40000000f00 */
[----:B------:R-:W-:Y:S02]  /*3d80*/  MOV R51, R53 ;  /* 0x0000003500337202 */ /* 0x000fe40000000f00 */
[----:B------:R-:W-:-:S02]  /*3d90*/  MOV R53, R35 ;  /* 0x0000002300357202 */ /* 0x000fc40000000f00 */
[----:B------:R-:W-:Y:S01]  /*3da0*/  MOV R47, R41 ;  /* 0x00000029002f7202 */ /* 0x000fe20000000f00 */
[----:B--2---:R0:W-:Y:S02]  /*3db0*/  STL [R1+0x3b4], R19 ;  /* 0x0003b41301007387 */ /* 0x0041e40000100800 */
[----:B0-----:R-:W-:-:S03]  /*3dc0*/  @!P2 MOV R19, R9 ;  /* 0x000000090013a202 */ /* 0x001fc60000000f00 */
[----:B------:R-:W-:-:S03]  /*3dd0*/  @!P2 IMAD.WIDE.U32 R44, R5, R44, R18 ;  /* 0x0000002c052ca225 */ /* 0x000fc600078e0012 */
[----:B------:R-:W0:Y:S02]  /*3de0*/  @!P2 LDC.64 R18, c[0x0][0x3a0] ;  /* 0x0000e800ff12ab82 */ /* 0x000e240000000a00 */
[----:B------:R-:W-:Y:S02]  /*3df0*/  @!P2 IADD3 R5, PT, PT, R45, R46, RZ ;  /* 0x0000002e2d05a210 */ /* 0x000fe40007ffe0ff */
[C---:B------:R-:W-:Y:S02]  /*3e00*/  @!P2 SHF.L.U32 R46, R44.reuse, 0x1, RZ ;  /* 0x000000012c2ea819 */ /* 0x040fe400000006ff */
[----:B------:R-:W-:Y:S02]  /*3e10*/  @!P2 SHF.L.U64.HI R5, R44, 0x1, R5 ;  /* 0x000000012c05a819 */ /* 0x000fe40000010205 */
[----:B------:R-:W1:Y:S01]  /*3e20*/  @!P2 LDC.64 R44, c[0x0][0x398] ;  /* 0x0000e600ff2cab82 */ /* 0x000e620000000a00 */
[----:B0-----:R-:W-:-:S04]  /*3e30*/  @!P2 IADD3 R18, P1, PT, R46, R18, RZ ;  /* 0x000000122e12a210 */ /* 0x001fc80007f3e0ff */
[----:B------:R-:W-:Y:S02]  /*3e40*/  @!P2 IADD3.X R19, PT, PT, R5, R19, RZ, P1, !PT ;  /* 0x000000130513a210 */ /* 0x000fe40000ffe4ff */
[----:B-1----:R-:W-:-:S04]  /*3e50*/  @!P2 IADD3 R34, P1, PT, R46, R44, RZ ;  /* 0x0000002c2e22a210 */ /* 0x002fc80007f3e0ff */
[----:B------:R-:W-:-:S05]  /*3e60*/  @!P2 IADD3.X R35, PT, PT, R5, R45, RZ, P1, !PT ;  /* 0x0000002d0523a210 */ /* 0x000fca0000ffe4ff */
[----:B------:R0:W-:Y:S01]  /*3e70*/  @!P2 STL.64 [R1+0x220], R34 ;  /* 0x000220220100a387 */ /* 0x0001e20000100a00 */
[----:B------:R-:W-:-:S03]  /*3e80*/  MOV R46, R40 ;  /* 0x00000028002e7202 */ /* 0x000fc60000000f00 */
[----:B------:R-:W2:Y:S04]  /*3e90*/  LDL.LU.64 R40, [R1+0x738] ;  /* 0x0007380001287983 */ /* 0x000ea80000300a00 */
[----:B0-----:R-:W3:Y:S01]  /*3ea0*/  LDL.LU.64 R34, [R1+0x730] ;  /* 0x0007300001227983 */ /* 0x001ee20000300a00 */
[----:B------:R-:W-:Y:S01]  /*3eb0*/  HFMA2 R44, -RZ, RZ, 0, 0 ;  /* 0x00000000ff2c7431 */ /* 0x000fe200000001ff */
[----:B------:R-:W-:-:S04]  /*3ec0*/  LOP3.LUT R2, R2, 0xffdfffff, RZ, 0xc0, !PT ;  /* 0xffdfffff02027812 */ /* 0x000fc800078ec0ff */
[----:B------:R-:W-:Y:S02]  /*3ed0*/  @P3 LOP3.LUT R2, R2, 0x200000, RZ, 0xfc, !PT ;  /* 0x0020000002023812 */ /* 0x000fe400078efcff */
[----:B------:R-:W-:Y:S01]  /*3ee0*/  LOP3.LUT P3, RZ, R0, 0x80000, RZ, 0xc0, !PT ;  /* 0x0008000000ff7812 */ /* 0x000fe2000786c0ff */
[----:B---3--:R0:W3:Y:S02]  /*3ef0*/  @!P0 LDG.E R44, desc[UR10][R34.64] ;  /* 0x0000000a222c8981 */ /* 0x0080e4000c1e1900 */
[----:B0-----:R-:W-:-:S10]  /*3f00*/  HFMA2 R34, -RZ, RZ, 0, 0 ;  /* 0x00000000ff227431 */ /* 0x001fd400000001ff */
[----:B--2---:R0:W2:Y:S01]  /*3f10*/  @!P3 LDG.E R34, desc[UR10][R40.64] ;  /* 0x0000000a2822b981 */ /* 0x0040a2000c1e1900 */
[----:B------:R-:W-:-:S06]  /*3f20*/  MOV R5, RZ ;  /* 0x000000ff00057202 */ /* 0x000fcc0000000f00 */
[----:B------:R-:W4:Y:S01]  /*3f30*/  @!P3 LDG.E R5, desc[UR10][R38.64] ;  /* 0x0000000a2605b981 */ /* 0x000f22000c1e1900 */
[----:B------:R-:W-:Y:S01]  /*3f40*/  LOP3.LUT P6, RZ, R3, 0x100, RZ, 0xc0, !PT ;  /* 0x0000010003ff7812 */ /* 0x000fe200078cc0ff */
[----:B0-----:R-:W-:Y:S01]  /*3f50*/  HFMA2 R41, -RZ, RZ, 0, 0 ;  /* 0x00000000ff297431 */ /* 0x001fe200000001ff */
[----:B------:R-:W-:-:S04]  /*3f60*/  LOP3.LUT R2, R2, 0xffefffff, RZ, 0xc0, !PT ;  /* 0xffefffff02027812 */ /* 0x000fc800078ec0ff */
[----:B------:R-:W-:Y:S02]  /*3f70*/  @P2 LOP3.LUT R2, R2, 0x100000, RZ, 0xfc, !PT ;  /* 0x0010000002022812 */ /* 0x000fe400078efcff */
[----:B------:R-:W-:-:S05]  /*3f80*/  LOP3.LUT P2, RZ, R0, 0x20000, RZ, 0xc0, !PT ;  /* 0x0002000000ff7812 */ /* 0x000fca000784c0ff */
[----:B------:R0:W3:Y:S02]  /*3f90*/  @!P6 LDG.E R41, desc[UR10][R22.64] ;  /* 0x0000000a1629e981 */ /* 0x0000e4000c1e1900 */
[----:B0-----:R-:W-:-:S06]  /*3fa0*/  HFMA2 R23, -RZ, RZ, 0, 0 ;  /* 0x00000000ff177431 */ /* 0x001fcc00000001ff */
[----:B------:R0:W3:Y:S04]  /*3fb0*/  @!P2 LDG.E R23, desc[UR10][R32.64] ;  /* 0x0000000a2017a981 */ /* 0x0000e8000c1e1900 */
[----:B--2---:R1:W-:Y:S02]  /*3fc0*/  STL [R1+0x3a8], R34 ;  /* 0x0003a82201007387 */ /* 0x0043e40000100800 */
[----:B-1----:R-:W-:-:S06]  /*3fd0*/  MOV R34, RZ ;  /* 0x000000ff00227202 */ /* 0x002fcc0000000f00 */
[----:B------:R-:W2:Y:S04]  /*3fe0*/  @!P6 LDG.E R34, desc[UR10][R42.64] ;  /* 0x0000000a2a22e981 */ /* 0x000ea8000c1e1900 */
[----:B----4-:R1:W-:Y:S01]  /*3ff0*/  STL [R1+0x3ac], R5 ;  /* 0x0003ac0501007387 */ /* 0x0103e20000100800 */
[----:B------:R-:W-:-:S03]  /*4000*/  MOV R45, R47 ;  /* 0x0000002f002d7202 */ /* 0x000fc60000000f00 */
[----:B---3--:R3:W-:Y:S01]  /*4010*/  STL [R1+0x3b0], R44 ;  /* 0x0003b02c01007387 */ /* 0x0087e20000100800 */
[C---:B------:R-:W-:Y:S01]  /*4020*/  LOP3.LUT P3, RZ, R0.reuse, 0x10000, RZ, 0xc0, !PT ;  /* 0x0001000000ff7812 */ /* 0x040fe2000786c0ff */
[----:B0-----:R-:W-:Y:S01]  /*4030*/  HFMA2 R33, -RZ, RZ, 0, 0 ;  /* 0x00000000ff217431 */ /* 0x001fe200000001ff */
[----:B------:R-:W-:Y:S02]  /*4040*/  LOP3.LUT P5, RZ, R0, 0x8000, RZ, 0xc0, !PT ;  /* 0x0000800000ff7812 */ /* 0x000fe400078ac0ff */
[----:B------:R-:W-:Y:S02]  /*4050*/  LOP3.LUT R2, R2, 0xfff7ffff, RZ, 0xc0, !PT ;  /* 0xfff7ffff02027812 */ /* 0x000fe400078ec0ff */
[----:B------:R-:W-:Y:S01]  /*4060*/  LOP3.LUT R3, R3, 0xffffffef, RZ, 0xc0, !PT ;  /* 0xffffffef03037812 */ /* 0x000fe200078ec0ff */
[----:B------:R-:W-:Y:S01]  /*4070*/  STL [R1+0x3a0], R41 ;  /* 0x0003a02901007387 */ /* 0x000fe20000100800 */
[----:B-1----:R-:W-:-:S03]  /*4080*/  IADD3 R5, PT, PT, R4, 0x130, RZ ;  /* 0x0000013004057810 */ /* 0x002fc60007ffe0ff */
[----:B------:R-:W4:Y:S01]  /*4090*/  LDL.LU.64 R42, [R1+0x348] ;  /* 0x00034800012a7983 */ /* 0x000f220000300a00 */
[----:B------:R-:W-:Y:S02]  /*40a0*/  SHF.R.S32.HI R38, RZ, 0x1f, R5 ;  /* 0x0000001fff267819 */ /* 0x000fe40000011405 */
[----:B------:R-:W-:Y:S01]  /*40b0*/  ISETP.GE.U32.AND P1, PT, R5, UR16, PT ;  /* 0x0000001005007c0c */ /* 0x000fe2000bf26070 */
[----:B------:R0:W4:Y:S03]  /*40c0*/  @!P3 LDG.E R33, desc[UR10][R12.64] ;  /* 0x0000000a0c21b981 */ /* 0x000126000c1e1900 */
[----:B------:R-:W-:Y:S02]  /*40d0*/  ISETP.GE.AND.EX P0, PT, R38, UR17, PT, P1 ;  /* 0x0000001126007c0c */ /* 0x000fe4000bf06310 */
[----:B---3--:R-:W-:Y:S02]  /*40e0*/  MOV R44, R46 ;  /* 0x0000002e002c7202 */ /* 0x008fe40000000f00 */
[----:B------:R-:W-:-:S09]  /*40f0*/  MOV R46, R54 ;  /* 0x00000036002e7202 */ /* 0x000fd20000000f00 */
[----:B------:R-:W-:Y:S02]  /*4100*/  @!P0 MOV R39, R9 ;  /* 0x0000000900278202 */ /* 0x000fe40000000f00 */
[----:B------:R-:W-:Y:S02]  /*4110*/  MOV R47, R55 ;  /* 0x00000037002f7202 */ /* 0x000fe40000000f00 */
[----:B------:R-:W-:Y:S02]  /*4120*/  MOV R54, R66 ;  /* 0x0000004200367202 */ /* 0x000fe40000000f00 */
[----:B------:R-:W-:Y:S02]  /*4130*/  MOV R55, R67 ;  /* 0x0000004300377202 */ /* 0x000fe40000000f00 */
[----:B------:R-:W1:Y:S01]  /*4140*/  @!P0 LDC.64 R66, c[0x0][0x3a0] ;  /* 0x0000e800ff428b82 */ /* 0x000e620000000a00 */
[----:B------:R3:W-:Y:S02]  /*4150*/  STL [R1+0x398], R23 ;  /* 0x0003981701007387 */ /* 0x0007e40000100800 */
[----:B---3--:R-:W-:-:S06]  /*4160*/  MOV R23, RZ ;  /* 0x000000ff00177202 */ /* 0x008fcc0000000f00 */
[----:B------:R-:W3:Y:S01]  /*4170*/  @!P3 LDG.E R23, desc[UR10][R36.64] ;  /* 0x0000000a2417b981 */ /* 0x000ee2000c1e1900 */
[----:B0-----:R-:W-:-:S06]  /*4180*/  HFMA2 R12, -RZ, RZ, 0, 0 ;  /* 0x00000000ff0c7431 */ /* 0x001fcc00000001ff */
[----:B------:R-:W4:Y:S04]  /*4190*/  @!P5 LDG.E R12, desc[UR10][R24.64] ;  /* 0x0000000a180cd981 */ /* 0x000f28000c1e1900 */
[----:B--2---:R0:W-:Y:S02]  /*41a0*/  STL [R1+0x3a4], R34 ;  /* 0x0003a42201007387 */ /* 0x0041e40000100800 */
[----:B0-----:R-:W0:Y:S02]  /*41b0*/  @!P0 LDC.64 R34, c[0x0][0x3f8] ;  /* 0x0000fe00ff228b82 */ /* 0x001e240000000a00 */
[----:B0-----:R-:W-:Y:S01]  /*41c0*/  @!P0 IMAD R40, R38, R34, RZ ;  /* 0x0000002226288224 */ /* 0x001fe200078e02ff */
[----:B------:R-:W-:-:S03]  /*41d0*/  @!P0 MOV R38, R6 ;  /* 0x0000000600268202 */ /* 0x000fc60000000f00 */
[C---:B------:R-:W-:Y:S02]  /*41e0*/  @!P0 IMAD R40, R5.reuse, R35, R40 ;  /* 0x0000002305288224 */ /* 0x040fe400078e0228 */
[----:B------:R-:W-:-:S05]  /*41f0*/  @!P0 IMAD.WIDE.U32 R34, R5, R34, R38 ;  /* 0x0000002205228225 */ /* 0x000fca00078e0026 */
[----:B------:R-:W-:Y:S02]  /*4200*/  @!P0 IADD3 R5, PT, PT, R35, R40, RZ ;  /* 0x0000002823058210 */ /* 0x000fe40007ffe0ff */
[C---:B------:R-:W-:Y:S01]  /*4210*/  @!P0 SHF.L.U32 R38, R34.reuse, 0x1, RZ ;  /* 0x0000000122268819 */ /* 0x040fe200000006ff */
[----:B------:R-:W2:Y:S01]  /*4220*/  LDL.64 R40, [R1+0x238] ;  /* 0x0002380001287983 */ /* 0x000ea20000100a00 */
[----:B------:R-:W-:Y:S02]  /*4230*/  @!P0 SHF.L.U64.HI R5, R34, 0x1, R5 ;  /* 0x0000000122058819 */ /* 0x000fe40000010205 */
[----:B------:R-:W0:Y:S01]  /*4240*/  @!P0 LDC.64 R34, c[0x0][0x398] ;  /* 0x0000e600ff228b82 */ /* 0x000e220000000a00 */
[----:B-1----:R-:W-:-:S04]  /*4250*/  @!P0 IADD3 R66, P1, PT, R38, R66, RZ ;  /* 0x0000004226428210 */ /* 0x002fc80007f3e0ff */
[----:B------:R-:W-:Y:S02]  /*4260*/  @!P0 IADD3.X R67, PT, PT, R5, R67, RZ, P1, !PT ;  /* 0x0000004305438210 */ /* 0x000fe40000ffe4ff */
[----:B0-----:R-:W-:-:S04]  /*4270*/  @!P0 IADD3 R34, P1, PT, R38, R34, RZ ;  /* 0x0000002226228210 */ /* 0x001fc80007f3e0ff */
[----:B------:R-:W-:Y:S02]  /*4280*/  @!P0 IADD3.X R35, PT, PT, R5, R35, RZ, P1, !PT ;  /* 0x0000002305238210 */ /* 0x000fe40000ffe4ff */
[----:B------:R-:W-:-:S06]  /*4290*/  MOV R5, RZ ;  /* 0x000000ff00057202 */ /* 0x000fcc0000000f00 */
[----:B------:R-:W2:Y:S04]  /*42a0*/  @!P2 LDG.E R5, desc[UR10][R26.64] ;  /* 0x0000000a1a05a981 */ /* 0x000ea8000c1e1900 */
[----:B---3--:R-:W-:Y:S01]  /*42b0*/  STL [R1+0x394], R23 ;  /* 0x0003941701007387 */ /* 0x008fe20000100800 */
[----:B------:R-:W-:-:S03]  /*42c0*/  LOP3.LUT P2, RZ, R0, 0x4000, RZ, 0xc0, !PT ;  /* 0x0000400000ff7812 */ /* 0x000fc6000784c0ff */
[----:B----4-:R0:W-:Y:S02]  /*42d0*/  STL [R1+0x388], R12 ;  /* 0x0003880c01007387 */ /* 0x0101e40000100800 */
[----:B0-----:R-:W-:-:S08]  /*42e0*/  MOV R12, RZ ;  /* 0x000000ff000c7202 */ /* 0x001fd00000000f00 */
[----:B------:R-:W3:Y:S04]  /*42f0*/  @!P2 LDG.E R12, desc[UR10][R30.64] ;  /* 0x0000000a1e0ca981 */ /* 0x000ee8000c1e1900 */
[----:B--2---:R0:W-:Y:S02]  /*4300*/  STL [R1+0x39c], R5 ;  /* 0x00039c0501007387 */ /* 0x0041e40000100800 */
[----:B0-----:R-:W-:-:S04]  /*4310*/  IADD3 R5, PT, PT, R4, 0x138, RZ ;  /* 0x0000013804057810 */ /* 0x001fc80007ffe0ff */
[----:B------:R-:W-:Y:S02]  /*4320*/  SHF.R.S32.HI R22, RZ, 0x1f, R5 ;  /* 0x0000001fff167819 */ /* 0x000fe40000011405 */
[----:B------:R-:W-:-:S04]  /*4330*/  ISETP.GE.U32.AND P1, PT, R5, UR16, PT ;  /* 0x0000001005007c0c */ /* 0x000fc8000bf26070 */
[----:B------:R-:W-:-:S13]  /*4340*/  ISETP.GE.AND.EX P6, PT, R22, UR17, PT, P1 ;  /* 0x0000001116007c0c */ /* 0x000fda000bfc6310 */
[----:B------:R-:W0:Y:S01]  /*4350*/  @!P6 LDC.64 R26, c[0x0][0x3f8] ;  /* 0x0000fe00ff1aeb82 */ /* 0x000e220000000a00 */
[----:B------:R-:W-:Y:S01]  /*4360*/  @!P6 MOV R23, R9 ;  /* 0x000000090017e202 */ /* 0x000fe20000000f00 */
        /* <DEDUP_REMOVED lines=8> */
[----:B------:R-:W1:Y:S01]  /*43f0*/  @!P6 LDC.64 R26, c[0x0][0x398] ;  /* 0x0000e600ff1aeb82 */ /* 0x000e620000000a00 */
[----:B0-----:R-:W-:-:S04]  /*4400*/  @!P6 IADD3 R22, P1, PT, R32, R22, RZ ;  /* 0x000000162016e210 */ /* 0x001fc80007f3e0ff */
[----:B------:R-:W-:Y:S02]  /*4410*/  @!P6 IADD3.X R23, PT, PT, R5, R23, RZ, P1, !PT ;  /* 0x000000170517e210 */ /* 0x000fe40000ffe4ff */
[----:B-1----:R-:W-:-:S04]  /*4420*/  @!P6 IADD3 R26, P1, PT, R32, R26, RZ ;  /* 0x0000001a201ae210 */ /* 0x002fc80007f3e0ff */
[----:B------:R-:W-:Y:S02]  /*4430*/  @!P6 IADD3.X R27, PT, PT, R5, R27, RZ, P1, !PT ;  /* 0x0000001b051be210 */ /* 0x000fe40000ffe4ff */
[----:B------:R-:W-:-:S06]  /*4440*/  MOV R5, RZ ;  /* 0x000000ff00057202 */ /* 0x000fcc0000000f00 */
[----:B------:R-:W2:Y:S04]  /*4450*/  @!P5 LDG.E R5, desc[UR10][R20.64] ;  /* 0x0000000a1405d981 */ /* 0x000ea8000c1e1900 */
[----:B---3--:R-:W-:Y:S01]  /*4460*/  STL [R1+0x384], R12 ;  /* 0x0003840c01007387 */ /* 0x008fe20000100800 */
[----:B------:R-:W-:-:S04]  /*4470*/  @P0 LOP3.LUT R2, R2, 0x80000, RZ, 0xfc, !PT ;  /* 0x0008000002020812 */ /* 0x000fc800078efcff */
[----:B------:R-:W-:Y:S02]  /*4480*/  LOP3.LUT R2, R2, 0xfffbffff, RZ, 0xc0, !PT ;  /* 0xfffbffff02027812 */ /* 0x000fe400078ec0ff */
[----:B------:R-:W-:Y:S02]  /*4490*/  @P6 LOP3.LUT R3, R3, 0x10, RZ, 0xfc, !PT ;  /* 0x0000001003036812 */ /* 0x000fe400078efcff */
[----:B------:R-:W-:Y:S02]  /*44a0*/  @P6 LOP3.LUT R2, R2, 0x40000, RZ, 0xfc, !PT ;  /* 0x0004000002026812 */ /* 0x000fe400078efcff */
[C---:B------:R-:W-:Y:S02]  /*44b0*/  LOP3.LUT P6, RZ, R0.reuse, 0x2000, RZ, 0xc0, !PT ;  /* 0x0000200000ff7812 */ /* 0x040fe400078cc0ff */
[----:B------:R-:W-:Y:S01]  /*44c0*/  LOP3.LUT P0, RZ, R0, 0x1000, RZ, 0xc0, !PT ;  /* 0x0000100000ff7812 */ /* 0x000fe2000780c0ff */
[----:B--2---:R0:W-:Y:S02]  /*44d0*/  STL [R1+0x38c], R5 ;  /* 0x00038c0501007387 */ /* 0x0041e40000100800 */
[----:B0-----:R-:W-:-:S04]  /*44e0*/  IADD3 R5, PT, PT, R4, 0x140, RZ ;  /* 0x0000014004057810 */ /* 0x001fc80007ffe0ff */
        /* <DEDUP_REMOVED lines=18> */
[----:B------:R-:W-:-:S06]  /*4610*/  MOV R5, RZ ;  /* 0x000000ff00057202 */ /* 0x000fcc0000000f00 */
[----:B------:R0:W2:Y:S02]  /*4620*/  @!P6 LDG.E R5, desc[UR10][R10.64] ;  /* 0x0000000a0a05e981 */ /* 0x0000a4000c1e1900 */
[----:B0-----:R-:W-:-:S06]  /*4630*/  HFMA2 R10, -RZ, RZ, 0, 0 ;  /* 0x00000000ff0a7431 */ /* 0x001fcc00000001ff */
[----:B------:R-:W3:Y:S01]  /*4640*/  @!P0 LDG.E R10, desc[UR10][R16.64] ;  /* 0x0000000a100a8981 */ /* 0x000ee2000c1e1900 */
[----:B------:R-:W-:Y:S02]  /*4650*/  IADD3 R20, PT, PT, R4, 0x148, RZ ;  /* 0x0000014804147810 */ /* 0x000fe40007ffe0ff */
[----:B------:R-:W-:Y:S02]  /*4660*/  LOP3.LUT R2, R2, 0xfffdffff, RZ, 0xc0, !PT ;  /* 0xfffdffff02027812 */ /* 0x000fe400078ec0ff */
[----:B------:R-:W-:Y:S02]  /*4670*/  ISETP.GE.U32.AND P1, PT, R20, UR16, PT ;  /* 0x0000001014007c0c */ /* 0x000fe4000bf26070 */
[----:B------:R-:W-:Y:S01]  /*4680*/  @P3 LOP3.LUT R2, R2, 0x20000, RZ, 0xfc, !PT ;  /* 0x0002000002023812 */ /* 0x000fe200078efcff */
[----:B------:R-:W-:-:S06]  /*4690*/  HFMA2 R25, -RZ, RZ, 0, 0 ;  /* 0x00000000ff197431 */ /* 0x000fcc00000001ff */
[----:B------:R-:W4:Y:S01]  /*46a0*/  @!P2 LDG.E R25, desc[UR10][R40.64] ;  /* 0x0000000a2819a981 */ /* 0x000f22000c1e1900 */
[----:B------:R-:W-:Y:S01]  /*46b0*/  HFMA2 R21, -RZ, RZ, 0, 0 ;  /* 0x00000000ff157431 */ /* 0x000fe200000001ff */
[----:B------:R-:W-:-:S05]  /*46c0*/  LOP3.LUT P5, RZ, R0, 0x800, RZ, 0xc0, !PT ;  /* 0x0000080000ff7812 */ /* 0x000fca00078ac0ff */
[----:B------:R0:W4:Y:S02]  /*46d0*/  @!P6 LDG.E R21, desc[UR10][R42.64] ;  /* 0x0000000a2a15e981 */ /* 0x000124000c1e1900 */
[----:B0-----:R-:W-:Y:S02]  /*46e0*/  MOV R42, R44 ;  /* 0x0000002c002a7202 */ /* 0x001fe40000000f00 */
[----:B------:R-:W-:Y:S02]  /*46f0*/  MOV R43, R45 ;  /* 0x0000002d002b7202 */ /* 0x000fe40000000f00 */
[----:B------:R-:W4:Y:S04]  /*4700*/  LDL.LU.64 R44, [R1+0x360] ;  /* 0x00036000012c7983 */ /* 0x000f280000300a00 */
[----:B--2---:R0:W-:Y:S02]  /*4710*/  STL [R1+0x37c], R5 ;  /* 0x00037c0501007387 */ /* 0x0041e40000100800 */
[----:B0-----:R-:W-:-:S04]  /*4720*/  SHF.R.S32.HI R5, RZ, 0x1f, R20 ;  /* 0x0000001fff057819 */ /* 0x001fc80000011414 */
[----:B------:R-:W-:Y:S01]  /*4730*/  ISETP.GE.AND.EX P3, PT, R5, UR17, PT, P1 ;  /* 0x0000001105007c0c */ /* 0x000fe2000bf66310 */
[----:B---3--:R0:W-:-:S12]  /*4740*/  STL [R1+0x374], R10 ;  /* 0x0003740a01007387 */ /* 0x0081d80000100800 */
[----:B------:R-:W1:Y:S08]  /*4750*/  @!P3 LDC.64 R38, c[0x0][0x3a0] ;  /* 0x0000e800ff26bb82 */ /* 0x000e700000000a00 */
[----:B0-----:R-:W0:Y:S01]  /*4760*/  @!P3 LDC.64 R10, c[0x0][0x3f8] ;  /* 0x0000fe00ff0abb82 */ /* 0x001e220000000a00 */
[----:B------:R-:W-:Y:S02]  /*4770*/  @!P3 MOV R16, R6 ;  /* 0x000000060010b202 */ /* 0x000fe40000000f00 */
[----:B------:R-:W-:-:S05]  /*4780*/  @!P3 MOV R17, R9 ;  /* 0x000000090011b202 */ /* 0x000fca0000000f00 */
[----:B------:R-:W2:Y:S01]  /*4790*/  @!P3 LDC.64 R40, c[0x0][0x398] ;  /* 0x0000e600ff28bb82 */ /* 0x000ea20000000a00 */
[----:B0-----:R-:W-:-:S04]  /*47a0*/  @!P3 IMAD R5, R5, R10, RZ ;  /* 0x0000000a0505b224 */ /* 0x001fc800078e02ff */
[C---:B------:R-:W-:Y:S02]  /*47b0*/  @!P3 IMAD R5, R20.reuse, R11, R5 ;  /* 0x0000000b1405b224 */ /* 0x040fe400078e0205 */
[----:B------:R-:W-:-:S05]  /*47c0*/  @!P3 IMAD.WIDE.U32 R10, R20, R10, R16 ;  /* 0x0000000a140ab225 */ /* 0x000fca00078e0010 */
[----:B------:R-:W-:-:S04]  /*47d0*/  @!P3 IADD3 R5, PT, PT, R11, R5, RZ ;  /* 0x000000050b05b210 */ /* 0x000fc80007ffe0ff */
[C---:B------:R-:W-:Y:S02]  /*47e0*/  @!P3 SHF.L.U64.HI R5, R10.reuse, 0x1, R5 ;  /* 0x000000010a05b819 */ /* 0x040fe40000010205 */
[----:B------:R-:W-:-:S04]  /*47f0*/  @!P3 SHF.L.U32 R10, R10, 0x1, RZ ;  /* 0x000000010a0ab819 */ /* 0x000fc800000006ff */
[----:B-1----:R-:W-:-:S04]  /*4800*/  @!P3 IADD3 R38, P1, PT, R10, R38, RZ ;  /* 0x000000260a26b210 */ /* 0x002fc80007f3e0ff */
[----:B------:R-:W-:Y:S02]  /*4810*/  @!P3 IADD3.X R39, PT, PT, R5, R39, RZ, P1, !PT ;  /* 0x000000270527b210 */ /* 0x000fe40000ffe4ff */
[----:B--2---:R-:W-:Y:S01]  /*4820*/  @!P3 IADD3 R40, P1, PT, R10, R40, RZ ;  /* 0x000000280a28b210 */ /* 0x004fe20007f3e0ff */
[----:B------:R-:W-:-:S06]  /*4830*/  HFMA2 R10, -RZ, RZ, 0, 0 ;  /* 0x00000000ff0a7431 */ /* 0x000fcc00000001ff */
[----:B------:R-:W2:Y:S01]  /*4840*/  @!P5 LDG.E R10, desc[UR10][R46.64] ;  /* 0x0000000a2e0ad981 */ /* 0x000ea2000c1e1900 */
[----:B------:R-:W-:Y:S02]  /*4850*/  @!P3 IADD3.X R41, PT, PT, R5, R41, RZ, P1, !PT ;  /* 0x000000290529b210 */ /* 0x000fe40000ffe4ff */
[----:B------:R-:W-:Y:S02]  /*4860*/  MOV R5, RZ ;  /* 0x000000ff00057202 */ /* 0x000fe40000000f00 */
[----:B------:R-:W-:-:S04]  /*4870*/  LOP3.LUT P2, RZ, R0, 0x400, RZ, 0xc0, !PT ;  /* 0x0000040000ff7812 */ /* 0x000fc8000784c0ff */
[----:B----4-:R-:W3:Y:S04]  /*4880*/  @!P5 LDG.E R5, desc[UR10][R44.64] ;  /* 0x0000000a2c05d981 */ /* 0x010ee8000c1e1900 */
[----:B------:R-:W-:Y:S04]  /*4890*/  STL [R1+0x378], R21 ;  /* 0x0003781501007387 */ /* 0x000fe80000100800 */
[----:B--2---:R0:W-:Y:S02]  /*48a0*/  STL [R1+0x360], R10 ;  /* 0x0003600a01007387 */ /* 0x0041e40000100800 */
[----:B0-----:R-:W-:-:S06]  /*48b0*/  MOV R10, RZ ;  /* 0x000000ff000a7202 */ /* 0x001fcc0000000f00 */
[----:B------:R-:W2:Y:S04]  /*48c0*/  @!P2 LDG.E R10, desc[UR10][R52.64] ;  /* 0x0000000a340aa981 */ /* 0x000ea8000c1e1900 */
[----:B------:R-:W4:Y:S01]  /*48d0*/  LDL.LU.64 R52, [R1+0x338] ;  /* 0x0003380001347983 */ /* 0x000f220000300a00 */
[----:B------:R-:W-:Y:S01]  /*48e0*/  HFMA2 R21, -RZ, RZ, 0, 0 ;  /* 0x00000000ff157431 */ /* 0x000fe200000001ff */
[----:B------:R-:W-:Y:S02]  /*48f0*/  IADD3 R20, PT, PT, R4, 0x150, RZ ;  /* 0x0000015004147810 */ /* 0x000fe40007ffe0ff */
[----:B---3--:R0:W-:Y:S02]  /*4900*/  STL [R1+0x368], R5 ;  /* 0x0003680501007387 */ /* 0x0081e40000100800 */
[----:B------:R-:W-:-:S02]  /*4910*/  ISETP.GE.U32.AND P1, PT, R20, UR16, PT ;  /* 0x0000001014007c0c */ /* 0x000fc4000bf26070 */
[----:B------:R-:W3:Y:S01]  /*4920*/  @!P0 LDG.E R21, desc[UR10][R42.64] ;  /* 0x0000000a2a158981 */ /* 0x000ee2000c1e1900 */
[----:B0-----:R-:W-:-:S04]  /*4930*/  SHF.R.S32.HI R5, RZ, 0x1f, R20 ;  /* 0x0000001fff057819 */ /* 0x001fc80000011414 */
[----:B------:R-:W-:Y:S02]  /*4940*/  ISETP.GE.AND.EX P0, PT, R5, UR17, PT, P1 ;  /* 0x0000001105007c0c */ /* 0x000fe4000bf06310 */
[----:B------:R-:W-:Y:S01]  /*4950*/  LOP3.LUT R2, R2, 0xfffeffff, RZ, 0xc0, !PT ;  /* 0xfffeffff02027812 */ /* 0x000fe200078ec0ff */
[----:B------:R-:W3:Y:S10]  /*4960*/  LDL.LU.64 R42, [R1+0x350] ;  /* 0x00035000012a7983 */ /* 0x000ef40000300a00 */
[----:B------:R-:W0:Y:S01]  /*4970*/  @!P0 LDC.64 R44, c[0x0][0x3a0] ;  /* 0x0000e800ff2c8b82 */ /* 0x000e220000000a00 */
[----:B------:R-:W-:-:S02]  /*4980*/  @!P0 MOV R16, R6 ;  /* 0x0000000600108202 */ /* 0x000fc40000000f00 */
[----:B------:R-:W-:-:S05]  /*4990*/  @!P0 MOV R17, R9 ;  /* 0x0000000900118202 */ /* 0x000fca0000000f00 */
[----:B------:R-:W1:Y:S01]  /*49a0*/  @!P0 LDC.64 R46, c[0x0][0x398] ;  /* 0x0000e600ff2e8b82 */ /* 0x000e620000000a00 */
[----:B------:R-:W-:Y:S02]  /*49b0*/  @P3 LOP3.LUT R2, R2, 0x10000, RZ, 0xfc, !PT ;  /* 0x0001000002023812 */ /* 0x000fe400078efcff */
[----:B------:R-:W-:Y:S01]  /*49c0*/  LOP3.LUT P3, RZ, R0, 0x200, RZ, 0xc0, !PT ;  /* 0x0000020000ff7812 */ /* 0x000fe2000786c0ff */
[----:B--2---:R2:W-:Y:S04]  /*49d0*/  STL [R1+0x35c], R10 ;  /* 0x00035c0a01007387 */ /* 0x0045e80000100800 */
[----:B--2---:R-:W2:Y:S02]  /*49e0*/  @!P0 LDC.64 R10, c[0x0][0x3f8] ;  /* 0x0000fe00ff0a8b82 */ /* 0x004ea40000000a00 */
[----:B--2---:R-:W-:-:S04]  /*49f0*/  @!P0 IMAD R5, R5, R10, RZ ;  /* 0x0000000a05058224 */ /* 0x004fc800078e02ff */
[C---:B------:R-:W-:Y:S02]  /*4a00*/  @!P0 IMAD R5, R20.reuse, R11, R5 ;  /* 0x0000000b14058224 */ /* 0x040fe400078e0205 */
[----:B------:R-:W-:-:S05]  /*4a10*/  @!P0 IMAD.WIDE.U32 R10, R20, R10, R16 ;  /* 0x0000000a140a8225 */ /* 0x000fca00078e0010 */
[----:B------:R-:W-:-:S04]  /*4a20*/  @!P0 IADD3 R5, PT, PT, R11, R5, RZ ;  /* 0x000000050b058210 */ /* 0x000fc80007ffe0ff */
[C---:B------:R-:W-:Y:S02]  /*4a30*/  @!P0 SHF.L.U64.HI R5, R10.reuse, 0x1, R5 ;  /* 0x000000010a058819 */ /* 0x040fe40000010205 */
[----:B------:R-:W-:-:S04]  /*4a40*/  @!P0 SHF.L.U32 R10, R10, 0x1, RZ ;  /* 0x000000010a0a8819 */ /* 0x000fc800000006ff */
[----:B0-----:R-:W-:-:S04]  /*4a50*/  @!P0 IADD3 R44, P1, PT, R10, R44, RZ ;  /* 0x0000002c0a2c8210 */ /* 0x001fc80007f3e0ff */
[----:B------:R-:W-:Y:S02]  /*4a60*/  @!P0 IADD3.X R45, PT, PT, R5, R45, RZ, P1, !PT ;  /* 0x0000002d052d8210 */ /* 0x000fe40000ffe4ff */
[----:B-1----:R-:W-:Y:S01]  /*4a70*/  @!P0 IADD3 R46, P1, PT, R10, R46, RZ ;  /* 0x0000002e0a2e8210 */ /* 0x002fe20007f3e0ff */
[----:B------:R-:W-:-:S06]  /*4a80*/  HFMA2 R10, -RZ, RZ, 0, 0 ;  /* 0x00000000ff0a7431 */ /* 0x000fcc00000001ff */
[----:B----4-:R-:W2:Y:S01]  /*4a90*/  @!P3 LDG.E R10, desc[UR10][R52.64] ;  /* 0x0000000a340ab981 */ /* 0x010ea2000c1e1900 */
[----:B------:R-:W-:Y:S02]  /*4aa0*/  @!P0 IADD3.X R47, PT, PT, R5, R47, RZ, P1, !PT ;  /* 0x0000002f052f8210 */ /* 0x000fe40000ffe4ff */
[----:B------:R-:W-:Y:S02]  /*4ab0*/  MOV R5, RZ ;  /* 0x000000ff00057202 */ /* 0x000fe40000000f00 */
[----:B------:R-:W-:-:S04]  /*4ac0*/  LOP3.LUT P6, RZ, R0, 0x100, RZ, 0xc0, !PT ;  /* 0x0000010000ff7812 */ /* 0x000fc800078cc0ff */
[----:B------:R-:W4:Y:S01]  /*4ad0*/  @!P3 LDG.E R5, desc[UR10][R48.64] ;  /* 0x0000000a3005b981 */ /* 0x000f22000c1e1900 */
[----:B------:R-:W-:-:S03]  /*4ae0*/  IADD3 R20, PT, PT, R4, 0x158, RZ ;  /* 0x0000015804147810 */ /* 0x000fc60007ffe0ff */
[----:B--2---:R0:W-:Y:S01]  /*4af0*/  STL [R1+0x350], R10 ;  /* 0x0003500a01007387 */ /* 0x0041e20000100800 */
[----:B------:R-:W-:-:S03]  /*4b00*/  LOP3.LUT R2, R2, 0xffff7fff, RZ, 0xc0, !PT ;  /* 0xffff7fff02027812 */ /* 0x000fc600078ec0ff */
[----:B---3--:R1:W-:Y:S04]  /*4b10*/  STL [R1+0x370], R21 ;  /* 0x0003701501007387 */ /* 0x0083e80000100800 */
[----:B------:R-:W2:Y:S01]  /*4b20*/  LDL.LU.64 R48, [R1+0x320] ;  /* 0x0003200001307983 */ /* 0x000ea20000300a00 */
[----:B0-----:R-:W-:-:S06]  /*4b30*/  MOV R10, RZ ;  /* 0x000000ff000a7202 */ /* 0x001fcc0000000f00 */
[----:B------:R-:W3:Y:S01]  /*4b40*/  @!P6 LDG.E R10, desc[UR10][R28.64] ;  /* 0x0000000a1c0ae981 */ /* 0x000ee2000c1e1900 */
[----:B------:R-:W-:-:S03]  /*4b50*/  ISETP.GE.U32.AND P1, PT, R20, UR16, PT ;  /* 0x0000001014007c0c */ /* 0x000fc6000bf26070 */
[----:B----4-:R0:W-:Y:S01]  /*4b60*/  STL [R1+0x354], R5 ;  /* 0x0003540501007387 */ /* 0x0101e20000100800 */
[----:B------:R-:W-:Y:S01]  /*4b70*/  @P0 LOP3.LUT R2, R2, 0x8000, RZ, 0xfc, !PT ;  /* 0x0000800002020812 */ /* 0x000fe200078efcff */
[----:B-1----:R-:W-:Y:S02]  /*4b80*/  HFMA2 R21, -RZ, RZ, 0, 0 ;  /* 0x00000000ff157431 */ /* 0x002fe400000001ff */
[----:B------:R-:W4:Y:S01]  /*4b90*/  LDL.64 R28, [R1+0x258] ;  /* 0x00025800011c7983 */ /* 0x000f220000100a00 */
[----:B0-----:R-:W-:-:S03]  /*4ba0*/  SHF.R.S32.HI R5, RZ, 0x1f, R20 ;  /* 0x0000001fff057819 */ /* 0x001fc60000011414 */
[----:B------:R0:W4:Y:S01]  /*4bb0*/  @!P2 LDG.E R21, desc[UR10][R42.64] ;  /* 0x0000000a2a15a981 */ /* 0x000122000c1e1900 */
[----:B------:R-:W-:Y:S02]  /*4bc0*/  ISETP.GE.AND.EX P0, PT, R5, UR17, PT, P1 ;  /* 0x0000001105007c0c */ /* 0x000fe4000bf06310 */
[----:B0-----:R-:W-:Y:S02]  /*4bd0*/  MOV R42, R50 ;  /* 0x00000032002a7202 */ /* 0x001fe40000000f00 */
[----:B------:R-:W-:-:S09]  /*4be0*/  MOV R43, R51 ;  /* 0x00000033002b7202 */ /* 0x000fd20000000f00 */
[----:B------:R-:W0:Y:S01]  /*4bf0*/  @!P0 LDC.64 R50, c[0x0][0x3a0] ;  /* 0x0000e800ff328b82 */ /* 0x000e220000000a00 */
[----:B------:R-:W-:Y:S02]  /*4c00*/  @!P0 MOV R16, R6 ;  /* 0x0000000600108202 */ /* 0x000fe40000000f00 */
[----:B------:R-:W-:-:S05]  /*4c10*/  @!P0 MOV R17, R9 ;  /* 0x0000000900118202 */ /* 0x000fca0000000f00 */
[----:B------:R-:W1:Y:S01]  /*4c20*/  @!P0 LDC.64 R52, c[0x0][0x398] ;  /* 0x0000e600ff348b82 */ /* 0x000e620000000a00 */
[----:B------:R-:W-:Y:S01]  /*4c30*/  LOP3.LUT P2, RZ, R0, 0x80, RZ, 0xc0, !PT ;  /* 0x0000008000ff7812 */ /* 0x000fe2000784c0ff */
[----:B---3--:R3:W-:Y:S06]  /*4c40*/  STL [R1+0x348], R10 ;  /* 0x0003480a01007387 */ /* 0x0087ec0000100800 */
[----:B---3--:R-:W3:Y:S02]  /*4c50*/  @!P0 LDC.64 R10, c[0x0][0x3f8] ;  /* 0x0000fe00ff0a8b82 */ /* 0x008ee40000000a00 */
[----:B---3--:R-:W-:-:S04]  /*4c60*/  @!P0 IMAD R5, R5, R10, RZ ;  /* 0x0000000a05058224 */ /* 0x008fc800078e02ff */
        /* <DEDUP_REMOVED lines=9> */
[----:B------:R-:W3:Y:S01]  /*4d00*/  @!P2 LDG.E R10, desc[UR10][R54.64] ;  /* 0x0000000a360aa981 */ /* 0x000ee2000c1e1900 */
[----:B------:R-:W-:Y:S02]  /*4d10*/  @!P0 IADD3.X R53, PT, PT, R5, R53, RZ, P1, !PT ;  /* 0x0000003505358210 */ /* 0x000fe40000ffe4ff */
[----:B------:R-:W-:Y:S02]  /*4d20*/  MOV R5, RZ ;  /* 0x000000ff00057202 */ /* 0x000fe40000000f00 */
[----:B------:R-:W-:-:S04]  /*4d30*/  LOP3.LUT P3, RZ, R0, 0x40, RZ, 0xc0, !PT ;  /* 0x0000004000ff7812 */ /* 0x000fc8000786c0ff */
[----:B--2---:R-:W2:Y:S04]  /*4d40*/  @!P2 LDG.E R5, desc[UR10][R48.64] ;  /* 0x0000000a3005a981 */ /* 0x004ea8000c1e1900 */
[----:B----4-:R0:W-:Y:S01]  /*4d50*/  STL [R1+0x358], R21 ;  /* 0x0003581501007387 */ /* 0x0101e20000100800 */
[----:B------:R-:W-:-:S03]  /*4d60*/  IADD3 R20, PT, PT, R4, 0x160, RZ ;  /* 0x0000016004147810 */ /* 0x000fc60007ffe0ff */
[----:B------:R-:W4:Y:S01]  /*4d70*/  LDL.LU.64 R48, [R1+0x2f8] ;  /* 0x0002f80001307983 */ /* 0x000f220000300a00 */
[----:B0-----:R-:W-:-:S06]  /*4d80*/  HFMA2 R21, -RZ, RZ, 0, 0 ;  /* 0x00000000ff157431 */ /* 0x001fcc00000001ff */
[----:B------:R0:W4:Y:S04]  /*4d90*/  @!P6 LDG.E R21, desc[UR10][R42.64] ;  /* 0x0000000a2a15e981 */ /* 0x000128000c1e1900 */
[----:B------:R-:W4:Y:S04]  /*4da0*/  LDL.LU.64 R42, [R1+0x310] ;  /* 0x00031000012a7983 */ /* 0x000f280000300a00 */
[----:B---3--:R1:W-:Y:S02]  /*4db0*/  STL [R1+0x340], R10 ;  /* 0x0003400a01007387 */ /* 0x0083e40000100800 */
[----:B-1----:R-:W-:-:S06]  /*4dc0*/  MOV R10, RZ ;  /* 0x000000ff000a7202 */ /* 0x002fcc0000000f00 */
[----:B------:R-:W3:Y:S01]  /*4dd0*/  @!P3 LDG.E R10, desc[UR10][R28.64] ;  /* 0x0000000a1c0ab981 */ /* 0x000ee2000c1e1900 */
[----:B------:R-:W-:-:S03]  /*4de0*/  ISETP.GE.U32.AND P1, PT, R20, UR16, PT ;  /* 0x0000001014007c0c */ /* 0x000fc6000bf26070 */
[----:B--2---:R1:W-:Y:S01]  /*4df0*/  STL [R1+0x344], R5 ;  /* 0x0003440501007387 */ /* 0x0043e20000100800 */
[----:B------:R-:W-:-:S03]  /*4e00*/  LOP3.LUT P5, RZ, R0, 0x20, RZ, 0xc0, !PT ;  /* 0x0000002000ff7812 */ /* 0x000fc600078ac0ff */
[----:B------:R-:W2:Y:S01]  /*4e10*/  LDL.64 R28, [R1+0x268] ;  /* 0x00026800011c7983 */ /* 0x000ea20000100a00 */
[----:B-1----:R-:W-:-:S04]  /*4e20*/  SHF.R.S32.HI R5, RZ, 0x1f, R20 ;  /* 0x0000001fff057819 */ /* 0x002fc80000011414 */
[----:B------:R-:W-:-:S13]  /*4e30*/  ISETP.GE.AND.EX P6, PT, R5, UR17, PT, P1 ;  /* 0x0000001105007c0c */ /* 0x000fda000bfc6310 */
[----:B------:R-:W-:Y:S01]  /*4e40*/  @!P6 MOV R16, R6 ;  /* 0x000000060010e202 */ /* 0x000fe20000000f00 */
[----:B------:R-:W1:Y:S01]  /*4e50*/  @!P6 LDC.64 R54, c[0x0][0x3a0] ;  /* 0x0000e800ff36eb82 */ /* 0x000e620000000a00 */
[----:B------:R-:W-:Y:S01]  /*4e60*/  @!P6 MOV R17, R9 ;  /* 0x000000090011e202 */ /* 0x000fe20000000f00 */
[----:B---3--:R3:W-:Y:S06]  /*4e70*/  STL [R1+0x33c], R10 ;  /* 0x00033c0a01007387 */ /* 0x0087ec0000100800 */
[----:B---3--:R-:W3:Y:S02]  /*4e80*/  @!P6 LDC.64 R10, c[0x0][0x3f8] ;  /* 0x0000fe00ff0aeb82 */ /* 0x008ee40000000a00 */
[----:B---3--:R-:W-:-:S04]  /*4e90*/  @!P6 IMAD R5, R5, R10, RZ ;  /* 0x0000000a0505e224 */ /* 0x008fc800078e02ff */
[C---:B------:R-:W-:Y:S02]  /*4ea0*/  @!P6 IMAD R5, R20.reuse, R11, R5 ;  /* 0x0000000b1405e224 */ /* 0x040fe400078e0205 */
[----:B------:R-:W-:-:S05]  /*4eb0*/  @!P6 IMAD.WIDE.U32 R10, R20, R10, R16 ;  /* 0x0000000a140ae225 */ /* 0x000fca00078e0010 */
[----:B------:R-:W-:Y:S02]  /*4ec0*/  @!P6 IADD3 R5, PT, PT, R11, R5, RZ ;  /* 0x000000050b05e210 */ /* 0x000fe40007ffe0ff */
[C---:B------:R-:W-:Y:S02]  /*4ed0*/  @!P6 SHF.L.U32 R16, R10.reuse, 0x1, RZ ;  /* 0x000000010a10e819 */ /* 0x040fe400000006ff */
[----:B------:R-:W-:Y:S02]  /*4ee0*/  @!P6 SHF.L.U64.HI R5, R10, 0x1, R5 ;  /* 0x000000010a05e819 */ /* 0x000fe40000010205 */
[----:B------:R-:W3:Y:S01]  /*4ef0*/  @!P6 LDC.64 R10, c[0x0][0x398] ;  /* 0x0000e600ff0aeb82 */ /* 0x000ee20000000a00 */
[----:B-1----:R-:W-:-:S04]  /*4f00*/  @!P6 IADD3 R54, P1, PT, R16, R54, RZ ;  /* 0x000000361036e210 */ /* 0x002fc80007f3e0ff */
[----:B------:R-:W-:Y:S02]  /*4f10*/  @!P6 IADD3.X R55, PT, PT, R5, R55, RZ, P1, !PT ;  /* 0x000000370537e210 */ /* 0x000fe40000ffe4ff */
[----:B---3--:R-:W-:Y:S01]  /*4f20*/  @!P6 IADD3 R24, P1, PT, R16, R10, RZ ;  /* 0x0000000a1018e210 */ /* 0x008fe20007f3e0ff */
[----:B------:R-:W-:-:S06]  /*4f30*/  HFMA2 R10, -RZ, RZ, 0, 0 ;  /* 0x00000000ff0a7431 */ /* 0x000fcc00000001ff */
[----:B----4-:R-:W3:Y:S04]  /*4f40*/  @!P3 LDG.E R10, desc[UR10][R42.64] ;  /* 0x0000000a2a0ab981 */ /* 0x010ee8000c1e1900 */
[----:B------:R-:W-:Y:S04]  /*4f50*/  STL [R1+0x380], R25 ;  /* 0x0003801901007387 */ /* 0x000fe80000100800 */
[----:B---3--:R1:W-:Y:S02]  /*4f60*/  STL [R1+0x338], R10 ;  /* 0x0003380a01007387 */ /* 0x0083e40000100800 */
[----:B-1----:R-:W-:-:S06]  /*4f70*/  HFMA2 R10, -RZ, RZ, 0, 0 ;  /* 0x00000000ff0a7431 */ /* 0x002fcc00000001ff */
[----:B------:R-:W3:Y:S01]  /*4f80*/  @!P5 LDG.E R10, desc[UR10][R48.64] ;  /* 0x0000000a300ad981 */ /* 0x000ee2000c1e1900 */
[----:B------:R-:W-:Y:S02]  /*4f90*/  @!P6 IADD3.X R25, PT, PT, R5, R11, RZ, P1, !PT ;  /* 0x0000000b0519e210 */ /* 0x000fe40000ffe4ff */
[----:B------:R-:W-:Y:S02]  /*4fa0*/  MOV R5, RZ ;  /* 0x000000ff00057202 */ /* 0x000fe40000000f00 */
[----:B------:R-:W-:-:S04]  /*4fb0*/  LOP3.LUT P2, RZ, R3, 0x80, RZ, 0xc0, !PT ;  /* 0x0000008003ff7812 */ /* 0x000fc8000784c0ff */
[----:B------:R-:W4:Y:S01]  /*4fc0*/  @!P5 LDG.E R5, desc[UR10][R58.64] ;  /* 0x0000000a3a05d981 */ /* 0x000f22000c1e1900 */
[----:B------:R-:W-:-:S03]  /*4fd0*/  IADD3 R20, PT, PT, R4, 0x168, RZ ;  /* 0x0000016804147810 */ /* 0x000fc60007ffe0ff */
[----:B---3--:R1:W-:Y:S02]  /*4fe0*/  STL [R1+0x330], R10 ;  /* 0x0003300a01007387 */ /* 0x0083e40000100800 */
[----:B-1----:R-:W-:-:S06]  /*4ff0*/  MOV R10, RZ ;  /* 0x000000ff000a7202 */ /* 0x002fcc0000000f00 */
[----:B--2---:R-:W2:Y:S01]  /*5000*/  @!P2 LDG.E R10, desc[UR10][R28.64] ;  /* 0x0000000a1c0aa981 */ /* 0x004ea2000c1e1900 */
[----:B------:R-:W-:-:S03]  /*5010*/  ISETP.GE.U32.AND P1, PT, R20, UR16, PT ;  /* 0x0000001014007c0c */ /* 0x000fc6000bf26070 */
[----:B----4-:R1:W-:Y:S04]  /*5020*/  STL [R1+0x334], R5 ;  /* 0x0003340501007387 */ /* 0x0103e80000100800 */
[----:B------:R-:W-:Y:S01]  /*5030*/  @!P6 STL.64 [R1+0x258], R24 ;  /* 0x000258180100e387 */ /* 0x000fe20000100a00 */
[----:B------:R-:W-:Y:S02]  /*5040*/  MOV R58, R60 ;  /* 0x0000003c003a7202 */ /* 0x000fe40000000f00 */
[----:B------:R-:W-:Y:S01]  /*5050*/  MOV R59, R61 ;  /* 0x0000003d003b7202 */ /* 0x000fe20000000f00 */
[----:B------:R-:W3:Y:S01]  /*5060*/  LDL.LU.64 R28, [R1+0x2d0] ;  /* 0x0002d000011c7983 */ /* 0x000ee20000300a00 */
[----:B-1----:R-:W-:Y:S02]  /*5070*/  SHF.R.S32.HI R5, RZ, 0x1f, R20 ;  /* 0x0000001fff057819 */ /* 0x002fe40000011414 */
[----:B------:R-:W-:Y:S01]  /*5080*/  LOP3.LUT R2, R2, 0xffffbfff, RZ, 0xc0, !PT ;  /* 0xffffbfff02027812 */ /* 0x000fe200078ec0ff */
[----:B------:R-:W4:Y:S01]  /*5090*/  LDL.LU.64 R60, [R1+0x2e8] ;  /* 0x0002e800013c7983 */ /* 0x000f220000300a00 */
[----:B------:R-:W-:-:S13]  /*50a0*/  ISETP.GE.AND.EX P3, PT, R5, UR17, PT, P1 ;  /* 0x0000001105007c0c */ /* 0x000fda000bf66310 */
[----:B------:R-:W-:Y:S01]  /*50b0*/  @!P3 MOV R16, R6 ;  /* 0x000000060010b202 */ /* 0x000fe20000000f00 */
[----:B------:R-:W1:Y:S01]  /*50c0*/  @!P3 LDC.64 R36, c[0x0][0x3a0] ;  /* 0x0000e800ff24bb82 */ /* 0x000e620000000a00 */
[----:B------:R-:W-:Y:S01]  /*50d0*/  @!P3 MOV R17, R9 ;  /* 0x000000090011b202 */ /* 0x000fe20000000f00 */
[----:B--2---:R2:W-:Y:S06]  /*50e0*/  STL [R1+0x32c], R10 ;  /* 0x00032c0a01007387 */ /* 0x0045ec0000100800 */
[----:B--2---:R-:W2:Y:S02]  /*50f0*/  @!P3 LDC.64 R10, c[0x0][0x3f8] ;  /* 0x0000fe00ff0abb82 */ /* 0x004ea40000000a00 */
[----:B--2---:R-:W-:-:S04]  /*5100*/  @!P3 IMAD R5, R5, R10, RZ ;  /* 0x0000000a0505b224 */ /* 0x004fc800078e02ff */
[C---:B------:R-:W-:Y:S02]  /*5110*/  @!P3 IMAD R5, R20.reuse, R11, R5 ;  /* 0x0000000b1405b224 */ /* 0x040fe400078e0205 */
[----:B------:R-:W-:-:S05]  /*5120*/  @!P3 IMAD.WIDE.U32 R10, R20, R10, R16 ;  /* 0x0000000a140ab225 */ /* 0x000fca00078e0010 */
[----:B------:R-:W-:Y:S02]  /*5130*/  @!P3 IADD3 R5, PT, PT, R11, R5, RZ ;  /* 0x000000050b05b210 */ /* 0x000fe40007ffe0ff */
[C---:B------:R-:W-:Y:S02]  /*5140*/  @!P3 SHF.L.U32 R16, R10.reuse, 0x1, RZ ;  /* 0x000000010a10b819 */ /* 0x040fe400000006ff */
[----:B------:R-:W-:Y:S02]  /*5150*/  @!P3 SHF.L.U64.HI R5, R10, 0x1, R5 ;  /* 0x000000010a05b819 */ /* 0x000fe40000010205 */
[----:B------:R-:W2:Y:S01]  /*5160*/  @!P3 LDC.64 R10, c[0x0][0x398] ;  /* 0x0000e600ff0abb82 */ /* 0x000ea20000000a00 */
[----:B-1----:R-:W-:-:S04]  /*5170*/  @!P3 IADD3 R36, P1, PT, R16, R36, RZ ;  /* 0x000000241024b210 */ /* 0x002fc80007f3e0ff */
[----:B------:R-:W-:Y:S02]  /*5180*/  @!P3 IADD3.X R37, PT, PT, R5, R37, RZ, P1, !PT ;  /* 0x000000250525b210 */ /* 0x000fe40000ffe4ff */
[----:B--2---:R-:W-:Y:S01]  /*5190*/  @!P3 IADD3 R24, P1, PT, R16, R10, RZ ;  /* 0x0000000a1018b210 */ /* 0x004fe20007f3e0ff */
[----:B------:R-:W-:-:S06]  /*51a0*/  HFMA2 R10, -RZ, RZ, 0, 0 ;  /* 0x00000000ff0a7431 */ /* 0x000fcc00000001ff */
[----:B------:R-:W2:Y:S01]  /*51b0*/  @!P2 LDG.E R10, desc[UR10][R58.64] ;  /* 0x0000000a3a0aa981 */ /* 0x000ea2000c1e1900 */
[----:B------:R-:W-:-:S04]  /*51c0*/  @P0 LOP3.LUT R2, R2, 0x4000, RZ, 0xfc, !PT ;  /* 0x0000400002020812 */ /* 0x000fc800078efcff */
[----:B------:R-:W-:-:S04]  /*51d0*/  LOP3.LUT R2, R2, 0xffffdfff, RZ, 0xc0, !PT ;  /* 0xffffdfff02027812 */ /* 0x000fc800078ec0ff */
[----:B------:R-:W-:Y:S01]  /*51e0*/  @P6 LOP3.LUT R2, R2, 0x2000, RZ, 0xfc, !PT ;  /* 0x0000200002026812 */ /* 0x000fe200078efcff */
[----:B------:R-:W3:Y:S01]  /*51f0*/  LDL.LU.64 R58, [R1+0x2f0] ;  /* 0x0002f000013a7983 */ /* 0x000ee20000300a00 */
[----:B------:R-:W-:-:S03]  /*5200*/  LOP3.LUT P6, RZ, R0, 0x8, RZ, 0xc0, !PT ;  /* 0x0000000800ff7812 */ /* 0x000fc600078cc0ff */
[----:B--2---:R1:W-:Y:S02]  /*5210*/  STL [R1+0x328], R10 ;  /* 0x0003280a01007387 */ /* 0x0043e40000100800 */
[----:B-1----:R-:W-:-:S08]  /*5220*/  HFMA2 R10, -RZ, RZ, 0, 0 ;  /* 0x00000000ff0a7431 */ /* 0x002fd000000001ff */
[----:B------:R-:W2:Y:S01]  /*5230*/  @!P6 LDG.E R10, desc[UR10][R56.64] ;  /* 0x0000000a380ae981 */ /* 0x000ea2000c1e1900 */
[----:B------:R-:W-:Y:S02]  /*5240*/  @!P3 IADD3.X R25, PT, PT, R5, R11, RZ, P1, !PT ;  /* 0x0000000b0519b210 */ /* 0x000fe40000ffe4ff */
[----:B------:R-:W-:Y:S02]  /*5250*/  MOV R5, RZ ;  /* 0x000000ff00057202 */ /* 0x000fe40000000f00 */
[----:B------:R-:W-:-:S04]  /*5260*/  LOP3.LUT P5, RZ, R0, 0x4, RZ, 0xc0, !PT ;  /* 0x0000000400ff7812 */ /* 0x000fc800078ac0ff */
[----:B----4-:R-:W4:Y:S01]  /*5270*/  @!P6 LDG.E R5, desc[UR10][R60.64] ;  /* 0x0000000a3c05e981 */ /* 0x010f22000c1e1900 */
[----:B------:R-:W-:Y:S02]  /*5280*/  IADD3 R20, PT, PT, R4, 0x170, RZ ;  /* 0x0000017004147810 */ /* 0x000fe40007ffe0ff */
[----:B------:R-:W-:Y:S01]  /*5290*/  LOP3.LUT R2, R2, 0xffffefff, RZ, 0xc0, !PT ;  /* 0xffffefff02027812 */ /* 0x000fe200078ec0ff */
[----:B------:R-:W4:Y:S04]  /*52a0*/  LDL.64 R56, [R1+0x250] ;  /* 0x0002500001387983 */ /* 0x000f280000100a00 */
[----:B--2---:R1:W-:Y:S04]  /*52b0*/  STL [R1+0x320], R10 ;  /* 0x0003200a01007387 */ /* 0x0043e80000100800 */
[----:B------:R-:W-:Y:S04]  /*52c0*/  @!P3 STL.64 [R1+0x268], R24 ;  /* 0x000268180100b387 */ /* 0x000fe80000100a00 */
[----:B------:R-:W2:Y:S01]  /*52d0*/  LDL.LU.64 R60, [R1+0x2c8] ;  /* 0x0002c800013c7983 */ /* 0x000ea20000300a00 */
[----:B-1----:R-:W-:-:S06]  /*52e0*/  MOV R10, RZ ;  /* 0x000000ff000a7202 */ /* 0x002fcc0000000f00 */
[----:B---3--:R-:W3:Y:S01]  /*52f0*/  @!P5 LDG.E R10, desc[UR10][R28.64] ;  /* 0x0000000a1c0ad981 */ /* 0x008ee2000c1e1900 */
[----:B------:R-:W-:-:S03]  /*5300*/  ISETP.GE.U32.AND P1, PT, R20, UR16, PT ;  /* 0x0000001014007c0c */ /* 0x000fc6000bf26070 */
[----:B----4-:R1:W-:Y:S04]  /*5310*/  STL [R1+0x324], R5 ;  /* 0x0003240501007387 */ /* 0x0103e80000100800 */
[----:B------:R-:W4:Y:S01]  /*5320*/  LDL.LU.64 R28, [R1+0x2c0] ;  /* 0x0002c000011c7983 */ /* 0x000f220000300a00 */
[----:B-1----:R-:W-:-:S04]  /*5330*/  SHF.R.S32.HI R5, RZ, 0x1f, R20 ;  /* 0x0000001fff057819 */ /* 0x002fc80000011414 */
[----:B------:R-:W-:-:S13]  /*5340*/  ISETP.GE.AND.EX P2, PT, R5, UR17, PT, P1 ;  /* 0x0000001105007c0c */ /* 0x000fda000bf46310 */
[----:B------:R-:W-:Y:S01]  /*5350*/  @!P2 MOV R16, R6 ;  /* 0x000000060010a202 */ /* 0x000fe20000000f00 */
[----:B0-----:R-:W0:Y:S01]  /*5360*/  @!P2 LDC.64 R42, c[0x0][0x3a0] ;  /* 0x0000e800ff2aab82 */ /* 0x001e220000000a00 */
[----:B------:R-:W-:Y:S01]  /*5370*/  @!P2 MOV R17, R9 ;  /* 0x000000090011a202 */ /* 0x000fe20000000f00 */
[----:B---3--:R1:W-:Y:S06]  /*5380*/  STL [R1+0x318], R10 ;  /* 0x0003180a01007387 */ /* 0x0083ec0000100800 */
[----:B-1----:R-:W1:Y:S02]  /*5390*/  @!P2 LDC.64 R10, c[0x0][0x3f8] ;  /* 0x0000fe00ff0aab82 */ /* 0x002e640000000a00 */
[----:B-1----:R-:W-:-:S04]  /*53a0*/  @!P2 IMAD R5, R5, R10, RZ ;  /* 0x0000000a0505a224 */ /* 0x002fc800078e02ff */
[C---:B------:R-:W-:Y:S02]  /*53b0*/  @!P2 IMAD R5, R20.reuse, R11, R5 ;  /* 0x0000000b1405a224 */ /* 0x040fe400078e0205 */
[----:B------:R-:W-:-:S05]  /*53c0*/  @!P2 IMAD.WIDE.U32 R10, R20, R10, R16 ;  /* 0x0000000a140aa225 */ /* 0x000fca00078e0010 */
[----:B------:R-:W-:Y:S02]  /*53d0*/  @!P2 IADD3 R5, PT, PT, R11, R5, RZ ;  /* 0x000000050b05a210 */ /* 0x000fe40007ffe0ff */
[C---:B------:R-:W-:Y:S02]  /*53e0*/  @!P2 SHF.L.U32 R16, R10.reuse, 0x1, RZ ;  /* 0x000000010a10a819 */ /* 0x040fe400000006ff */
[----:B------:R-:W-:Y:S02]  /*53f0*/  @!P2 SHF.L.U64.HI R5, R10, 0x1, R5 ;  /* 0x000000010a05a819 */ /* 0x000fe40000010205 */
[----:B------:R-:W1:Y:S01]  /*5400*/  @!P2 LDC.64 R10, c[0x0][0x398] ;  /* 0x0000e600ff0aab82 */ /* 0x000e620000000a00 */
[----:B0-----:R-:W-:-:S04]  /*5410*/  @!P2 IADD3 R42, P1, PT, R16, R42, RZ ;  /* 0x0000002a102aa210 */ /* 0x001fc80007f3e0ff */
[----:B------:R-:W-:Y:S02]  /*5420*/  @!P2 IADD3.X R43, PT, PT, R5, R43, RZ, P1, !PT ;  /* 0x0000002b052ba210 */ /* 0x000fe40000ffe4ff */
[----:B-1----:R-:W-:Y:S01]  /*5430*/  @!P2 IADD3 R24, P1, PT, R16, R10, RZ ;  /* 0x0000000a1018a210 */ /* 0x002fe20007f3e0ff */
[----:B------:R-:W-:-:S06]  /*5440*/  HFMA2 R10, -RZ, RZ, 0, 0 ;  /* 0x00000000ff0a7431 */ /* 0x000fcc00000001ff */
[----:B------:R-:W3:Y:S01]  /*5450*/  @!P5 LDG.E R10, desc[UR10][R58.64] ;  /* 0x0000000a3a0ad981 */ /* 0x000ee2000c1e1900 */
[----:B------:R-:W-:Y:S02]  /*5460*/  @P3 LOP3.LUT R2, R2, 0x1000, RZ, 0xfc, !PT ;  /* 0x0000100002023812 */ /* 0x000fe400078efcff */
[----:B------:R-:W-:Y:S02]  /*5470*/  LOP3.LUT P3, RZ, R3, 0x40, RZ, 0xc0, !PT ;  /* 0x0000004003ff7812 */ /* 0x000fe4000786c0ff */
[C---:B------:R-:W-:Y:S02]  /*5480*/  LOP3.LUT P6, RZ, R2.reuse, 0x80000000, RZ, 0xc0, !PT ;  /* 0x8000000002ff7812 */ /* 0x040fe400078cc0ff */
[----:B------:R-:W-:Y:S02]  /*5490*/  @!P2 IADD3.X R25, PT, PT, R5, R11, RZ, P1, !PT ;  /* 0x0000000b0519a210 */ /* 0x000fe40000ffe4ff */
[----:B------:R-:W-:Y:S01]  /*54a0*/  LOP3.LUT R2, R2, 0xfffff7ff, RZ, 0xc0, !PT ;  /* 0xfffff7ff02027812 */ /* 0x000fe200078ec0ff */
[----:B------:R-:W2:Y:S01]  /*54b0*/  LDL.LU.64 R58, [R1+0x2d8] ;  /* 0x0002d800013a7983 */ /* 0x000ea20000300a00 */
[----:B------:R-:W-:-:S02]  /*54c0*/  LOP3.LUT R3, R3, 0xfffffff7, RZ, 0xc0, !PT ;  /* 0xfffffff703037812 */ /* 0x000fc400078ec0ff */
[----:B------:R-:W-:Y:S01]  /*54d0*/  @P2 LOP3.LUT R2, R2, 0x800, RZ, 0xfc, !PT ;  /* 0x0000080002022812 */ /* 0x000fe200078efcff */
[----:B------:R-:W-:Y:S01]  /*54e0*/  @!P2 STL.64 [R1+0x238], R24 ;  /* 0x000238180100a387 */ /* 0x000fe20000100a00 */
[----:B------:R-:W-:Y:S02]  /*54f0*/  @P2 LOP3.LUT R3, R3, 0x8, RZ, 0xfc, !PT ;  /* 0x0000000803032812 */ /* 0x000fe400078efcff */
[----:B------:R-:W-:Y:S01]  /*5500*/  LOP3.LUT P2, RZ, R0, 0x2, RZ, 0xc0, !PT ;  /* 0x0000000200ff7812 */ /* 0x000fe2000784c0ff */
[----:B---3--:R0:W-:Y:S02]  /*5510*/  STL [R1+0x314], R10 ;  /* 0x0003140a01007387 */ /* 0x0081e40000100800 */
[----:B0-----:R-:W-:-:S10]  /*5520*/  HFMA2 R10, -RZ, RZ, 0, 0 ;  /* 0x00000000ff0a7431 */ /* 0x001fd400000001ff */
[----:B----4-:R-:W3:Y:S01]  /*5530*/  @!P2 LDG.E R10, desc[UR10][R28.64] ;  /* 0x0000000a1c0aa981 */ /* 0x010ee2000c1e1900 */
[----:B------:R-:W-:-:S06]  /*5540*/  MOV R5, RZ ;  /* 0x000000ff00057202 */ /* 0x000fcc0000000f00 */
[----:B--2---:R-:W2:Y:S01]  /*5550*/  @!P2 LDG.E R5, desc[UR10][R60.64] ;  /* 0x0000000a3c05a981 */ /* 0x004ea2000c1e1900 */
[----:B------:R-:W-:-:S03]  /*5560*/  IADD3 R20, PT, PT, R4, 0x178, RZ ;  /* 0x0000017804147810 */ /* 0x000fc60007ffe0ff */
[----:B------:R-:W4:Y:S04]  /*5570*/  LDL.LU.64 R28, [R1+0x2b0] ;  /* 0x0002b000011c7983 */ /* 0x000f280000300a00 */
[----:B---3--:R0:W-:Y:S04]  /*5580*/  STL [R1+0x30c], R10 ;  /* 0x00030c0a01007387 */ /* 0x0081e80000100800 */
[----:B------:R-:W3:Y:S01]  /*5590*/  LDL.LU.64 R60, [R1+0x2a8] ;  /* 0x0002a800013c7983 */ /* 0x000ee20000300a00 */
[----:B0-----:R-:W-:-:S06]  /*55a0*/  MOV R10, RZ ;  /* 0x000000ff000a7202 */ /* 0x001fcc0000000f00 */
[----:B------:R-:W4:Y:S01]  /*55b0*/  @!P3 LDG.E R10, desc[UR10][R56.64] ;  /* 0x0000000a380ab981 */ /* 0x000f22000c1e1900 */
[----:B------:R-:W-:-:S03]  /*55c0*/  ISETP.GE.U32.AND P1, PT, R20, UR16, PT ;  /* 0x0000001014007c0c */ /* 0x000fc6000bf26070 */
[----:B--2---:R0:W-:Y:S04]  /*55d0*/  STL [R1+0x310], R5 ;  /* 0x0003100501007387 */ /* 0x0041e80000100800 */
[----:B------:R-:W2:Y:S01]  /*55e0*/  LDL.LU.64 R56, [R1+0x298] ;  /* 0x0002980001387983 */ /* 0x000ea20000300a00 */
[----:B0-----:R-:W-:-:S04]  /*55f0*/  SHF.R.S32.HI R5, RZ, 0x1f, R20 ;  /* 0x0000001fff057819 */ /* 0x001fc80000011414 */
[----:B------:R-:W-:-:S13]  /*5600*/  ISETP.GE.AND.EX P5, PT, R5, UR17, PT, P1 ;  /* 0x0000001105007c0c */ /* 0x000fda000bfa6310 */
[----:B------:R-:W-:Y:S01]  /*5610*/  @!P5 MOV R16, R6 ;  /* 0x000000060010d202 */ /* 0x000fe20000000f00 */
[----:B------:R-:W0:Y:S01]  /*5620*/  @!P5 LDC.64 R24, c[0x0][0x3a0] ;  /* 0x0000e800ff18db82 */ /* 0x000e220000000a00 */
[----:B------:R-:W-:Y:S01]  /*5630*/  @!P5 MOV R17, R9 ;  /* 0x000000090011d202 */ /* 0x000fe20000000f00 */
[----:B----4-:R1:W-:Y:S06]  /*5640*/  STL [R1+0x308], R10 ;  /* 0x0003080a01007387 */ /* 0x0103ec0000100800 */
        /* <DEDUP_REMOVED lines=12> */
[----:B------:R-:W4:Y:S04]  /*5710*/  @!P3 LDG.E R10, desc[UR10][R58.64] ;  /* 0x0000000a3a0ab981 */ /* 0x000f28000c1e1900 */
[----:B------:R0:W-:Y:S01]  /*5720*/  STL [R1+0x390], R33 ;  /* 0x0003902101007387 */ /* 0x0001e20000100800 */
[----:B------:R-:W-:Y:S02]  /*5730*/  LOP3.LUT P2, RZ, R2, 0x40000000, RZ, 0xc0, !PT ;  /* 0x4000000002ff7812 */ /* 0x000fe4000784c0ff */
[----:B------:R-:W-:Y:S01]  /*5740*/  IADD3 R20, PT, PT, R4, 0x180, RZ ;  /* 0x0000018004147810 */ /* 0x000fe20007ffe0ff */
[----:B------:R-:W-:Y:S04]  /*5750*/  STL [R1+0x34c], R21 ;  /* 0x00034c1501007387 */ /* 0x000fe80000100800 */
[----:B------:R-:W2:Y:S01]  /*5760*/  LDL.LU.64 R58, [R1+0x2b8] ;  /* 0x0002b800013a7983 */ /* 0x000ea20000300a00 */
[----:B0-----:R-:W-:-:S02]  /*5770*/  @!P5 IADD3.X R33, PT, PT, R5, R11, RZ, P1, !PT ;  /* 0x0000000b0521d210 */ /* 0x001fc40000ffe4ff */
[----:B------:R-:W-:-:S06]  /*5780*/  MOV R5, RZ ;  /* 0x000000ff00057202 */ /* 0x000fcc0000000f00 */
[----:B---3--:R-:W3:Y:S04]  /*5790*/  @!P6 LDG.E R5, desc[UR10][R60.64] ;  /* 0x0000000a3c05e981 */ /* 0x008ee8000c1e1900 */
[----:B------:R-:W2:Y:S04]  /*57a0*/  LDL.LU.64 R60, [R1+0x290] ;  /* 0x00029000013c7983 */ /* 0x000ea80000300a00 */
[----:B----4-:R0:W-:Y:S02]  /*57b0*/  STL [R1+0x300], R10 ;  /* 0x0003000a01007387 */ /* 0x0101e40000100800 */
[----:B0-----:R-:W-:-:S06]  /*57c0*/  HFMA2 R10, -RZ, RZ, 0, 0 ;  /* 0x00000000ff0a7431 */ /* 0x001fcc00000001ff */
[----:B------:R-:W4:Y:S04]  /*57d0*/  @!P6 LDG.E R10, desc[UR10][R28.64] ;  /* 0x0000000a1c0ae981 */ /* 0x000f28000c1e1900 */
[----:B------:R-:W2:Y:S01]  /*57e0*/  LDL.64 R28, [R1+0x288] ;  /* 0x00028800011c7983 */ /* 0x000ea20000100a00 */
[----:B------:R-:W-:-:S03]  /*57f0*/  ISETP.GE.U32.AND P1, PT, R20, UR16, PT ;  /* 0x0000001014007c0c */ /* 0x000fc6000bf26070 */
[----:B---3--:R0:W-:Y:S02]  /*5800*/  STL [R1+0x2fc], R5 ;  /* 0x0002fc0501007387 */ /* 0x0081e40000100800 */
[----:B0-----:R-:W-:-:S04]  /*5810*/  SHF.R.S32.HI R5, RZ, 0x1f, R20 ;  /* 0x0000001fff057819 */ /* 0x001fc80000011414 */
[----:B------:R-:W-:-:S13]  /*5820*/  ISETP.GE.AND.EX P3, PT, R5, UR17, PT, P1 ;  /* 0x0000001105007c0c */ /* 0x000fda000bf66310 */
[----:B------:R-:W0:Y:S01]  /*5830*/  @!P3 LDC.64 R16, c[0x0][0x3f8] ;  /* 0x0000fe00ff10bb82 */ /* 0x000e220000000a00 */
[----:B----4-:R1:W-:Y:S02]  /*5840*/  STL [R1+0x2f8], R10 ;  /* 0x0002f80a01007387 */ /* 0x0103e40000100800 */
[----:B-1----:R-:W-:-:S06]  /*5850*/  MOV R10, RZ ;  /* 0x000000ff000a7202 */ /* 0x002fcc0000000f00 */
[----:B--2---:R-:W2:Y:S01]  /*5860*/  @!P2 LDG.E R10, desc[UR10][R56.64] ;  /* 0x0000000a380aa981 */ /* 0x004ea2000c1e1900 */
[----:B0-----:R-:W-:Y:S01]  /*5870*/  @!P3 IMAD R5, R5, R16, RZ ;  /* 0x000000100505b224 */ /* 0x001fe200078e02ff */
[----:B------:R-:W-:-:S03]  /*5880*/  @!P3 MOV R11, R9 ;  /* 0x00000009000bb202 */ /* 0x000fc60000000f00 */
[----:B------:R-:W-:Y:S01]  /*5890*/  @!P3 IMAD R5, R20, R17, R5 ;  /* 0x000000111405b224 */ /* 0x000fe200078e0205 */
[----:B------:R-:W-:Y:S01]  /*58a0*/  LOP3.LUT R2, R2, 0xfffffbff, RZ, 0xc0, !PT ;  /* 0xfffffbff02027812 */ /* 0x000fe200078ec0ff */
[----:B------:R-:W-:Y:S03]  /*58b0*/  @!P5 STL.64 [R1+0x250], R32 ;  /* 0x000250200100d387 */ /* 0x000fe60000100a00 */
[----:B------:R-:W-:Y:S01]  /*58c0*/  @P5 LOP3.LUT R2, R2, 0x400, RZ, 0xfc, !PT ;  /* 0x0000040002025812 */ /* 0x000fe200078efcff */
[----:B------:R-:W3:Y:S03]  /*58d0*/  LDL.64 R56, [R1+0x260] ;  /* 0x0002600001387983 */ /* 0x000ee60000100a00 */
[----:B------:R-:W-:Y:S01]  /*58e0*/  LOP3.LUT P5, RZ, R2, 0x20000000, RZ, 0xc0, !PT ;  /* 0x2000000002ff7812 */ /* 0x000fe200078ac0ff */
[----:B--2---:R0:W-:Y:S02]  /*58f0*/  STL [R1+0x2f4], R10 ;  /* 0x0002f40a01007387 */ /* 0x0041e40000100800 */
[----:B0-----:R-:W-:-:S05]  /*5900*/  @!P3 MOV R10, R6 ;  /* 0x00000006000ab202 */ /* 0x001fca0000000f00 */
[----:B------:R-:W-:Y:S02]  /*5910*/  @!P3 IMAD.WIDE.U32 R16, R20, R16, R10 ;  /* 0x000000101410b225 */ /* 0x000fe400078e000a */
[----:B------:R-:W0:Y:S03]  /*5920*/  @!P3 LDC.64 R10, c[0x0][0x3a0] ;  /* 0x0000e800ff0abb82 */ /* 0x000e260000000a00 */
[----:B------:R-:W-:Y:S02]  /*5930*/  @!P3 IADD3 R5, PT, PT, R17, R5, RZ ;  /* 0x000000051105b210 */ /* 0x000fe40007ffe0ff */
[C---:B------:R-:W-:Y:S02]  /*5940*/  @!P3 SHF.L.U32 R20, R16.reuse, 0x1, RZ ;  /* 0x000000011014b819 */ /* 0x040fe400000006ff */
[----:B------:R-:W-:Y:S02]  /*5950*/  @!P3 SHF.L.U64.HI R5, R16, 0x1, R5 ;  /* 0x000000011005b819 */ /* 0x000fe40000010205 */
[----:B------:R-:W1:Y:S01]  /*5960*/  @!P3 LDC.64 R16, c[0x0][0x398] ;  /* 0x0000e600ff10bb82 */ /* 0x000e620000000a00 */
[----:B0-----:R-:W-:-:S04]  /*5970*/  @!P3 IADD3 R10, P1, PT, R20, R10, RZ ;  /* 0x0000000a140ab210 */ /* 0x001fc80007f3e0ff */
[----:B------:R-:W-:Y:S02]  /*5980*/  @!P3 IADD3.X R11, PT, PT, R5, R11, RZ, P1, !PT ;  /* 0x0000000b050bb210 */ /* 0x000fe40000ffe4ff */
[----:B-1----:R-:W-:Y:S02]  /*5990*/  @!P3 IADD3 R16, P1, PT, R20, R16, RZ ;  /* 0x000000101410b210 */ /* 0x002fe40007f3e0ff */
[----:B------:R-:W-:-:S06]  /*59a0*/  CS2R R20, SRZ ;  /* 0x0000000000147805 */ /* 0x000fcc000001ff00 */
[----:B------:R-:W2:Y:S01]  /*59b0*/  @!P5 LDG.E R20, desc[UR10][R28.64] ;  /* 0x0000000a1c14d981 */ /* 0x000ea2000c1e1900 */
[----:B------:R-:W-:Y:S01]  /*59c0*/  @!P3 IADD3.X R17, PT, PT, R5, R17, RZ, P1, !PT ;  /* 0x000000110511b210 */ /* 0x000fe20000ffe4ff */
[----:B------:R-:W-:Y:S02]  /*59d0*/  HFMA2 R5, -RZ, RZ, 0, 0 ;  /* 0x00000000ff057431 */ /* 0x000fe400000001ff */
[----:B------:R-:W4:Y:S04]  /*59e0*/  @!P2 LDG.E R21, desc[UR10][R58.64] ;  /* 0x0000000a3a15a981 */ /* 0x000f28000c1e1900 */
[----:B------:R0:W-:Y:S04]  /*59f0*/  STL.64 [R1+0x710], R42 ;  /* 0x0007102a01007387 */ /* 0x0001e80000100a00 */
[----:B------:R-:W3:Y:S04]  /*5a00*/  @!P5 LDG.E R5, desc[UR10][R60.64] ;  /* 0x0000000a3c05d981 */ /* 0x000ee8000c1e1900 */
[----:B------:R-:W4:Y:S01]  /*5a10*/  LDL.LU.64 R28, [R1+0x278] ;  /* 0x00027800011c7983 */ /* 0x000f220000300a00 */
[----:B------:R-:W-:-:S02]  /*5a20*/  IADD3 R48, PT, PT, R4, 0x188, RZ ;  /* 0x0000018804307810 */ /* 0x000fc40007ffe0ff */
[C---:B------:R-:W-:Y:S01]  /*5a30*/  LOP3.LUT P6, RZ, R2.reuse, 0x8000000, RZ, 0xc0, !PT ;  /* 0x0800000002ff7812 */ /* 0x040fe200078cc0ff */
[----:B------:R-:W4:Y:S04]  /*5a40*/  LDL.LU.64 R58, [R1+0x280] ;  /* 0x00028000013a7983 */ /* 0x000f280000300a00 */
[----:B------:R-:W3:Y:S01]  /*5a50*/  LDL.LU.64 R60, [R1+0x2a0] ;  /* 0x0002a000013c7983 */ /* 0x000ee20000300a00 */
[----:B0-----:R-:W-:Y:S01]  /*5a60*/  HFMA2 R42, -RZ, RZ, 0, 0 ;  /* 0x00000000ff2a7431 */ /* 0x001fe200000001ff */
[----:B------:R-:W-:Y:S02]  /*5a70*/  LOP3.LUT R2, R2, 0xfffffdff, RZ, 0xc0, !PT ;  /* 0xfffffdff02027812 */ /* 0x000fe400078ec0ff */
[----:B------:R-:W-:Y:S02]  /*5a80*/  LOP3.LUT R3, R3, 0xfffffffb, RZ, 0xc0, !PT ;  /* 0xfffffffb03037812 */ /* 0x000fe400078ec0ff */
[----:B------:R-:W-:Y:S01]  /*5a90*/  ISETP.GE.U32.AND P1, PT, R48, UR16, PT ;  /* 0x0000001030007c0c */ /* 0x000fe2000bf26070 */
[----:B--2---:R0:W-:Y:S02]  /*5aa0*/  STL [R1+0x2e8], R20 ;  /* 0x0002e81401007387 */ /* 0x0041e40000100800 */
[----:B0-----:R-:W-:-:S06]  /*5ab0*/  MOV R20, RZ ;  /* 0x000000ff00147202 */ /* 0x001fcc0000000f00 */
[----:B------:R-:W2:Y:S04]  /*5ac0*/  @!P4 LDG.E R20, desc[UR10][R68.64] ;  /* 0x0000000a4414c981 */ /* 0x000ea8000c1e1900 */
[----:B---3--:R-:W3:Y:S04]  /*5ad0*/  @!P4 LDG.E R42, desc[UR10][R60.64] ;  /* 0x0000000a3c2ac981 */ /* 0x008ee8000c1e1900 */
[----:B------:R0:W-:Y:S01]  /*5ae0*/  STL [R1+0x2ec], R5 ;  /* 0x0002ec0501007387 */ /* 0x0001e20000100800 */
[----:B------:R-:W-:Y:S02]  /*5af0*/  @P3 LOP3.LUT R2, R2, 0x200, RZ, 0xfc, !PT ;  /* 0x0000020002023812 */ /* 0x000fe400078efcff */
[----:B------:R-:W-:Y:S01]  /*5b00*/  @P3 LOP3.LUT R3, R3, 0x4, RZ, 0xfc, !PT ;  /* 0x0000000403033812 */ /* 0x000fe200078efcff */
[----:B----4-:R1:W-:Y:S04]  /*5b10*/  STL [R1+0x2f0], R21 ;  /* 0x0002f01501007387 */ /* 0x0103e80000100800 */
[----:B------:R-:W4:Y:S01]  /*5b20*/  LDL.LU.64 R60, [R1+0x270] ;  /* 0x00027000013c7983 */ /* 0x000f220000300a00 */
[----:B0-----:R-:W-:-:S04]  /*5b30*/  SHF.R.S32.HI R5, RZ, 0x1f, R48 ;  /* 0x0000001fff057819 */ /* 0x001fc80000011430 */
[----:B------:R-:W-:-:S13]  /*5b40*/  ISETP.GE.AND.EX P3, PT, R5, UR17, PT, P1 ;  /* 0x0000001105007c0c */ /* 0x000fda000bf66310 */
[----:B------:R-:W0:Y:S01]  /*5b50*/  @!P3 LDC.64 R32, c[0x0][0x3f8] ;  /* 0x0000fe00ff20bb82 */ /* 0x000e220000000a00 */
[----:B-1----:R-:W-:Y:S01]  /*5b60*/  @!P3 MOV R21, R9 ;  /* 0x000000090015b202 */ /* 0x002fe20000000f00 */
[----:B0-----:R-:W-:-:S04]  /*5b70*/  @!P3 IMAD R5, R5, R32, RZ ;  /* 0x000000200505b224 */ /* 0x001fc800078e02ff */
[----:B------:R-:W-:Y:S01]  /*5b80*/  @!P3 IMAD R5, R48, R33, R5 ;  /* 0x000000213005b224 */ /* 0x000fe200078e0205 */
        /* <DEDUP_REMOVED lines=12> */
[----:B------:R-:W-:-:S06]  /*5c50*/  MOV R48, RZ ;  /* 0x000000ff00307202 */ /* 0x000fcc0000000f00 */
[----:B------:R-:W2:Y:S04]  /*5c60*/  @!P2 LDG.E R48, desc[UR10][R56.64] ;  /* 0x0000000a3830a981 */ /* 0x000ea8000c1e1900 */
[----:B---3--:R0:W-:Y:S02]  /*5c70*/  STL [R1+0x2e0], R42 ;  /* 0x0002e02a01007387 */ /* 0x0081e40000100800 */
[----:B0-----:R-:W-:-:S06]  /*5c80*/  CS2R R42, SRZ ;  /* 0x00000000002a7805 */ /* 0x001fcc000001ff00 */
[----:B------:R-:W3:Y:S01]  /*5c90*/  @!P6 LDG.E R43, desc[UR10][R28.64] ;  /* 0x0000000a1c2be981 */ /* 0x000ee2000c1e1900 */
[----:B------:R-:W-:-:S03]  /*5ca0*/  @!P3 IADD3.X R33, PT, PT, R5, R33, RZ, P1, !PT ;  /* 0x000000210521b210 */ /* 0x000fc60000ffe4ff */
[----:B------:R0:W3:Y:S04]  /*5cb0*/  @!P6 LDG.E R42, desc[UR10][R58.64] ;  /* 0x0000000a3a2ae981 */ /* 0x0000e8000c1e1900 */
[----:B------:R-:W4:Y:S01]  /*5cc0*/  LDL.LU.64 R28, [R1+0x228] ;  /* 0x00022800011c7983 */ /* 0x000f220000300a00 */
[----:B------:R-:W-:-:S04]  /*5cd0*/  IADD3 R5, PT, PT, R4, 0x190, RZ ;  /* 0x0000019004057810 */ /* 0x000fc80007ffe0ff */
[----:B0-----:R-:W-:Y:S02]  /*5ce0*/  SHF.R.S32.HI R58, RZ, 0x1f, R5 ;  /* 0x0000001fff3a7819 */ /* 0x001fe40000011405 */
[----:B------:R-:W-:-:S04]  /*5cf0*/  ISETP.GE.U32.AND P1, PT, R5, UR16, PT ;  /* 0x0000001005007c0c */ /* 0x000fc8000bf26070 */
[----:B------:R-:W-:-:S13]  /*5d00*/  ISETP.GE.AND.EX P4, PT, R58, UR17, PT, P1 ;  /* 0x000000113a007c0c */ /* 0x000fda000bf86310 */
[----:B------:R-:W0:Y:S01]  /*5d10*/  @!P4 LDC.64 R56, c[0x0][0x3f8] ;  /* 0x0000fe00ff38cb82 */ /* 0x000e220000000a00 */
[----:B------:R-:W-:Y:S01]  /*5d20*/  @!P4 MOV R49, R9 ;  /* 0x000000090031c202 */ /* 0x000fe20000000f00 */
[----:B------:R-:W-:Y:S04]  /*5d30*/  STL [R1+0x6d4], R69 ;  /* 0x0006d44501007387 */ /* 0x000fe80000100800 */
[----:B------:R1:W-:Y:S04]  /*5d40*/  STL [R1+0x6dc], R69 ;  /* 0x0006dc4501007387 */ /* 0x0003e80000100800 */
[----:B-1----:R-:W3:Y:S01]  /*5d50*/  LDL.LU.64 R68, [R1+0x248] ;  /* 0x0002480001447983 */ /* 0x002ee20000300a00 */
[----:B0-----:R-:W-:-:S04]  /*5d60*/  @!P4 IMAD R58, R58, R56, RZ ;  /* 0x000000383a3ac224 */ /* 0x001fc800078e02ff */
[----:B------:R-:W-:Y:S01]  /*5d70*/  @!P4 IMAD R58, R5, R57, R58 ;  /* 0x00000039053ac224 */ /* 0x000fe200078e023a */
[----:B------:R-:W-:-:S04]  /*5d80*/  LOP3.LUT R2, R2, 0xfffffeff, RZ, 0xc0, !PT ;  /* 0xfffffeff02027812 */ /* 0x000fc800078ec0ff */
[----:B------:R-:W-:-:S04]  /*5d90*/  @P3 LOP3.LUT R2, R2, 0x100, RZ, 0xfc, !PT ;  /* 0x0000010002023812 */ /* 0x000fc800078efcff */
        /* <DEDUP_REMOVED lines=13> */
[----:B----4-:R-:W2:Y:S04]  /*5e70*/  @!P5 LDG.E R58, desc[UR10][R28.64] ;  /* 0x0000000a1c3ad981 */ /* 0x010ea8000c1e1900 */
[----:B------:R-:W4:Y:S04]  /*5e80*/  @!P2 LDG.E R59, desc[UR10][R60.64] ;  /* 0x0000000a3c3ba981 */ /* 0x000f28000c1e1900 */
[----:B------:R-:W4:Y:S04]  /*5e90*/  LDL.LU.64 R28, [R1+0x728] ;  /* 0x00072800011c7983 */ /* 0x000f280000300a00 */
[----:B------:R-:W4:Y:S01]  /*5ea0*/  LDL.64 R60, [R1+0x240] ;  /* 0x00024000013c7983 */ /* 0x000f220000100a00 */
[----:B------:R-:W-:Y:S01]  /*5eb0*/  @!P4 IADD3.X R57, PT, PT, R5, R57, RZ, P1, !PT ;  /* 0x000000390539c210 */ /* 0x000fe20000ffe4ff */
[----:B------:R-:W-:-:S06]  /*5ec0*/  HFMA2 R5, -RZ, RZ, 0, 0 ;  /* 0x00000000ff057431 */ /* 0x000fcc00000001ff */
[----:B---3--:R0:W3:Y:S01]  /*5ed0*/  @!P5 LDG.E R5, desc[UR10][R68.64] ;  /* 0x0000000a4405d981 */ /* 0x0080e2000c1e1900 */
[----:B------:R-:W-:-:S03]  /*5ee0*/  LOP3.LUT P6, RZ, R2, 0x1000000, RZ, 0xc0, !PT ;  /* 0x0100000002ff7812 */ /* 0x000fc600078cc0ff */
[----:B------:R1:W-:Y:S01]  /*5ef0*/  STL.64 [R1+0x718], R66 ;  /* 0x0007184201007387 */ /* 0x0003e20000100a00 */
[----:B0-----:R-:W-:-:S03]  /*5f00*/  HFMA2 R69, -RZ, RZ, 0, 0 ;  /* 0x00000000ff457431 */ /* 0x001fc600000001ff */
[----:B-1----:R-:W3:Y:S04]  /*5f10*/  LDL.LU.64 R66, [R1+0x218] ;  /* 0x0002180001427983 */ /* 0x002ee80000300a00 */
[----:B--2---:R0:W-:Y:S02]  /*5f20*/  STL [R1+0x2c8], R58 ;  /* 0x0002c83a01007387 */ /* 0x0041e40000100800 */
[----:B0-----:R-:W-:Y:S02]  /*5f30*/  MOV R58, RZ ;  /* 0x000000ff003a7202 */ /* 0x001fe40000000f00 */
[----:B----4-:R-:W2:Y:S04]  /*5f40*/  @!P6 LDG.E R69, desc[UR10][R60.64] ;  /* 0x0000000a3c45e981 */ /* 0x010ea8000c1e1900 */
[----:B------:R0:W4:Y:S04]  /*5f50*/  @!P6 LDG.E R58, desc[UR10][R28.64] ;  /* 0x0000000a1c3ae981 */ /* 0x000128000c1e1900 */
[----:B------:R-:W2:Y:S01]  /*5f60*/  LDL.LU.64 R60, [R1+0x720] ;  /* 0x00072000013c7983 */ /* 0x000ea20000300a00 */
[----:B------:R-:W-:-:S03]  /*5f70*/  IADD3 R68, PT, PT, R4, 0x198, RZ ;  /* 0x0000019804447810 */ /* 0x000fc60007ffe0ff */
[----:B---3--:R1:W-:Y:S01]  /*5f80*/  STL [R1+0x2cc], R5 ;  /* 0x0002cc0501007387 */ /* 0x0083e20000100800 */
[----:B------:R-:W-:Y:S02]  /*5f90*/  ISETP.GE.U32.AND P1, PT, R68, UR16, PT ;  /* 0x0000001044007c0c */ /* 0x000fe4000bf26070 */
[----:B-1----:R-:W-:-:S04]  /*5fa0*/  SHF.R.S32.HI R5, RZ, 0x1f, R68 ;  /* 0x0000001fff057819 */ /* 0x002fc80000011444 */
[----:B------:R-:W-:-:S13]  /*5fb0*/  ISETP.GE.AND.EX P2, PT, R5, UR17, PT, P1 ;  /* 0x0000001105007c0c */ /* 0x000fda000bf46310 */
[----:B0-----:R-:W0:Y:S01]  /*5fc0*/  @!P2 LDC.64 R28, c[0x0][0x3f8] ;  /* 0x0000fe00ff1cab82 */ /* 0x001e220000000a00 */
[----:B------:R1:W-:Y:S02]  /*5fd0*/  STL [R1+0x2d0], R59 ;  /* 0x0002d03b01007387 */ /* 0x0003e40000100800 */
[----:B-1----:R-:W-:Y:S01]  /*5fe0*/  @!P2 MOV R59, R9 ;  /* 0x00000009003ba202 */ /* 0x002fe20000000f00 */
[----:B0-----:R-:W-:-:S04]  /*5ff0*/  @!P2 IMAD R5, R5, R28, RZ ;  /* 0x0000001c0505a224 */ /* 0x001fc800078e02ff */
[----:B------:R-:W-:Y:S01]  /*6000*/  @!P2 IMAD R5, R68, R29, R5 ;  /* 0x0000001d4405a224 */ /* 0x000fe200078e0205 */
[----:B------:R-:W-:Y:S02]  /*6010*/  LOP3.LUT P3, RZ, R2, 0x800000, RZ, 0xc0, !PT ;  /* 0x0080000002ff7812 */ /* 0x000fe4000786c0ff */
[----:B------:R-:W-:Y:S01]  /*6020*/  LOP3.LUT P5, RZ, R3, 0x20, RZ, 0xc0, !PT ;  /* 0x0000002003ff7812 */ /* 0x000fe200078ac0ff */
[----:B----4-:R0:W-:Y:S02]  /*6030*/  STL [R1+0x2c4], R58 ;  /* 0x0002c43a01007387 */ /* 0x0101e40000100800 */
        /* <DEDUP_REMOVED lines=8> */
[C---:B------:R-:W-:Y:S02]  /*60c0*/  @!P2 IADD3.X R29, PT, PT, R68.reuse, R29, RZ, P1, !PT ;  /* 0x0000001d441da210 */ /* 0x040fe40000ffe4ff */
[----:B-1----:R-:W-:Y:S02]  /*60d0*/  @!P2 IADD3 R58, P1, PT, R5, R58, RZ ;  /* 0x0000003a053aa210 */ /* 0x002fe40007f3e0ff */
[----:B------:R-:W-:Y:S01]  /*60e0*/  MOV R5, RZ ;  /* 0x000000ff00057202 */ /* 0x000fe20000000f00 */
[----:B--2---:R0:W-:Y:S05]  /*60f0*/  STL [R1+0x2c0], R69 ;  /* 0x0002c04501007387 */ /* 0x0041ea0000100800 */
[----:B------:R-:W2:Y:S01]  /*6100*/  @!P3 LDG.E R5, desc[UR10][R66.64] ;  /* 0x0000000a4205b981 */ /* 0x000ea2000c1e1900 */
[----:B0-----:R-:W-:Y:S01]  /*6110*/  HFMA2 R69, -RZ, RZ, 0, 0 ;  /* 0x00000000ff457431 */ /* 0x001fe200000001ff */
[----:B------:R-:W-:-:S02]  /*6120*/  @!P2 IADD3.X R59, PT, PT, R68, R59, RZ, P1, !PT ;  /* 0x0000003b443ba210 */ /* 0x000fc40000ffe4ff */
[----:B------:R-:W-:Y:S01]  /*6130*/  LOP3.LUT R2, R2, 0xffffff7f, RZ, 0xc0, !PT ;  /* 0xffffff7f02027812 */ /* 0x000fe200078ec0ff */
[----:B------:R-:W3:Y:S04]  /*6140*/  LDL.LU.64 R66, [R1+0x210] ;  /* 0x0002100001427983 */ /* 0x000ee80000300a00 */
[----:B------:R0:W4:Y:S02]  /*6150*/  @!P3 LDG.E R69, desc[UR10][R60.64] ;  /* 0x0000000a3c45b981 */ /* 0x000124000c1e1900 */
[----:B0-----:R-:W-:-:S06]  /*6160*/  MOV R61, RZ ;  /* 0x000000ff003d7202 */ /* 0x001fcc0000000f00 */
[----:B------:R-:W3:Y:S01]  /*6170*/  @!P5 LDG.E R61, desc[UR10][R62.64] ;  /* 0x0000000a3e3dd981 */ /* 0x000ee2000c1e1900 */
[----:B------:R-:W-:-:S04]  /*6180*/  @P4 LOP3.LUT R2, R2, 0x80, RZ, 0xfc, !PT ;  /* 0x0000008002024812 */ /* 0x000fc800078efcff */
[----:B------:R-:W-:-:S04]  /*6190*/  LOP3.LUT R2, R2, 0xffffffbf, RZ, 0xc0, !PT ;  /* 0xffffffbf02027812 */ /* 0x000fc800078ec0ff */
[----:B------:R-:W-:-:S04]  /*61a0*/  @P2 LOP3.LUT R2, R2, 0x40, RZ, 0xfc, !PT ;  /* 0x0000004002022812 */ /* 0x000fc800078efcff */
[----:B------:R-:W-:Y:S01]  /*61b0*/  LOP3.LUT P2, RZ, R2, 0x200000, RZ, 0xc0, !PT ;  /* 0x0020000002ff7812 */ /* 0x000fe2000784c0ff */
[----:B--2---:R0:W-:Y:S02]  /*61c0*/  STL [R1+0x2bc], R5 ;  /* 0x0002bc0501007387 */ /* 0x0041e40000100800 */
[----:B0-----:R-:W-:-:S04]  /*61d0*/  IADD3 R5, PT, PT, R4, 0x1a0, RZ ;  /* 0x000001a004057810 */ /* 0x001fc80007ffe0ff */
[----:B------:R-:W-:Y:S02]  /*61e0*/  SHF.R.S32.HI R68, RZ, 0x1f, R5 ;  /* 0x0000001fff447819 */ /* 0x000fe40000011405 */
[----:B------:R-:W-:-:S04]  /*61f0*/  ISETP.GE.U32.AND P1, PT, R5, UR16, PT ;  /* 0x0000001005007c0c */ /* 0x000fc8000bf26070 */
[----:B------:R-:W-:Y:S01]  /*6200*/  ISETP.GE.AND.EX P6, PT, R68, UR17, PT, P1 ;  /* 0x0000001144007c0c */ /* 0x000fe2000bfc6310 */
[----:B---3--:R0:W-:-:S12]  /*6210*/  STL [R1+0x2b4], R61 ;  /* 0x0002b43d01007387 */ /* 0x0081d80000100800 */
[----:B0-----:R-:W0:Y:S01]  /*6220*/  @!P6 LDC.64 R60, c[0x0][0x3f8] ;  /* 0x0000fe00ff3ceb82 */ /* 0x001e220000000a00 */
[----:B------:R-:W-:Y:S02]  /*6230*/  @!P6 MOV R62, R6 ;  /* 0x00000006003ee202 */ /* 0x000fe40000000f00 */
[----:B------:R-:W-:Y:S01]  /*6240*/  @!P6 MOV R63, R9 ;  /* 0x00000009003fe202 */ /* 0x000fe20000000f00 */
[-C--:B0-----:R-:W-:Y:S02]  /*6250*/  @!P6 IMAD R68, R68, R60.reuse, RZ ;  /* 0x0000003c4444e224 */ /* 0x081fe400078e02ff */
[----:B------:R-:W-:-:S04]  /*6260*/  @!P6 IMAD.WIDE.U32 R62, R5, R60, R62 ;  /* 0x0000003c053ee225 */ /* 0x000fc800078e003e */
[----:B------:R-:W-:Y:S02]  /*6270*/  @!P6 IMAD R68, R5, R61, R68 ;  /* 0x0000003d0544e224 */ /* 0x000fe400078e0244 */
[----:B------:R-:W0:Y:S03]  /*6280*/  @!P6 LDC.64 R60, c[0x0][0x3a0] ;  /* 0x0000e800ff3ceb82 */ /* 0x000e260000000a00 */
[----:B------:R-:W-:Y:S02]  /*6290*/  @!P6 IADD3 R68, PT, PT, R63, R68, RZ ;  /* 0x000000443f44e210 */ /* 0x000fe40007ffe0ff */
[C---:B------:R-:W-:Y:S02]  /*62a0*/  @!P6 SHF.L.U32 R5, R62.reuse, 0x1, RZ ;  /* 0x000000013e05e819 */ /* 0x040fe400000006ff */
[----:B------:R-:W-:Y:S02]  /*62b0*/  @!P6 SHF.L.U64.HI R68, R62, 0x1, R68 ;  /* 0x000000013e44e819 */ /* 0x000fe40000010244 */
[----:B------:R-:W1:Y:S01]  /*62c0*/  @!P6 LDC.64 R62, c[0x0][0x398] ;  /* 0x0000e600ff3eeb82 */ /* 0x000e620000000a00 */
[----:B----4-:R-:W-:Y:S04]  /*62d0*/  STL [R1+0x6e0], R69 ;  /* 0x0006e04501007387 */ /* 0x010fe80000100800 */
[----:B------:R-:W-:Y:S01]  /*62e0*/  STL [R1+0x6ec], R69 ;  /* 0x0006ec4501007387 */ /* 0x000fe20000100800 */
[----:B0-----:R-:W-:-:S04]  /*62f0*/  @!P6 IADD3 R60, P1, PT, R5, R60, RZ ;  /* 0x0000003c053ce210 */ /* 0x001fc80007f3e0ff */
[----:B------:R-:W-:Y:S01]  /*6300*/  @!P6 IADD3.X R61, PT, PT, R68, R61, RZ, P1, !PT ;  /* 0x0000003d443de210 */ /* 0x000fe20000ffe4ff */
[----:B------:R-:W-:Y:S01]  /*6310*/  STL [R1+0x6d8], R68 ;  /* 0x0006d84401007387 */ /* 0x000fe20000100800 */
[----:B-1----:R-:W-:-:S03]  /*6320*/  @!P6 IADD3 R62, P1, PT, R5, R62, RZ ;  /* 0x0000003e053ee210 */ /* 0x002fc60007f3e0ff */
[----:B------:R-:W-:Y:S01]  /*6330*/  STL [R1+0x6e4], R68 ;  /* 0x0006e44401007387 */ /* 0x000fe20000100800 */
[----:B------:R-:W-:-:S03]  /*6340*/  @!P6 IADD3.X R63, PT, PT, R68, R63, RZ, P1, !PT ;  /* 0x0000003f443fe210 */ /* 0x000fc60000ffe4ff */
[----:B------:R-:W-:Y:S04]  /*6350*/  STL [R1+0x6f0], R68 ;  /* 0x0006f04401007387 */ /* 0x000fe80000100800 */
[----:B------:R0:W-:Y:S02]  /*6360*/  STL [R1+0x6f4], R68 ;  /* 0x0006f44401007387 */ /* 0x0001e40000100800 */
[----:B0-----:R-:W-:-:S06]  /*6370*/  CS2R R68, SRZ ;  /* 0x0000000000447805 */ /* 0x001fcc000001ff00 */
[----:B------:R-:W2:Y:S01]  /*6380*/  @!P2 LDG.E R68, desc[UR10][R14.64] ;  /* 0x0000000a0e44a981 */ /* 0x000ea2000c1e1900 */
[----:B------:R-:W-:-:S03]  /*6390*/  LOP3.LUT P3, RZ, R2, 0x100000, RZ, 0xc0, !PT ;  /* 0x0010000002ff7812 */ /* 0x000fc6000786c0ff */
[----:B------:R-:W3:Y:S04]  /*63a0*/  @!P5 LDG.E R69, desc[UR10][R66.64] ;  /* 0x0000000a4245d981 */ /* 0x000ee8000c1e1900 */
[----:B------:R-:W4:Y:S01]  /*63b0*/  LDL.LU.64 R66, [R1+0x220] ;  /* 0x0002200001427983 */ /* 0x000f220000300a00 */
[----:B------:R-:W-:-:S06]  /*63c0*/  HFMA2 R5, -RZ, RZ, 0, 0 ;  /* 0x00000000ff057431 */ /* 0x000fcc00000001ff */
[----:B------:R-:W3:Y:S04]  /*63d0*/  @!P2 LDG.E R5, desc[UR10][R64.64] ;  /* 0x0000000a4005a981 */ /* 0x000ee8000c1e1900 */
[----:B--2---:R0:W-:Y:S02]  /*63e0*/  STL [R1+0x2a8], R68 ;  /* 0x0002a84401007387 */ /* 0x0041e40000100800 */
[----:B0-----:R-:W-:-:S06]  /*63f0*/  HFMA2 R68, -RZ, RZ, 0, 0 ;  /* 0x00000000ff447431 */ /* 0x001fcc00000001ff */
[----:B------:R0:W2:Y:S04]  /*6400*/  @!P3 LDG.E R68, desc[UR10][R18.64] ;  /* 0x0000000a1244b981 */ /* 0x0000a8000c1e1900 */
[----:B------:R3:W-:Y:S02]  /*6410*/  STL [R1+0x6cc], R65 ;  /* 0x0006cc4101007387 */ /* 0x0007e40000100800 */
[----:B---3--:R-:W-:Y:S02]  /*6420*/  MOV R65, R5 ;  /* 0x0000000500417202 */ /* 0x008fe40000000f00 */
[----:B------:R-:W-:-:S04]  /*6430*/  IADD3 R5, PT, PT, R4, 0x1a8, RZ ;  /* 0x000001a804057810 */ /* 0x000fc80007ffe0ff */
[----:B------:R-:W-:Y:S02]  /*6440*/  SHF.R.S32.HI R64, RZ, 0x1f, R5 ;  /* 0x0000001fff407819 */ /* 0x000fe40000011405 */
[----:B------:R-:W-:-:S04]  /*6450*/  ISETP.GE.U32.AND P1, PT, R5, UR16, PT ;  /* 0x0000001005007c0c */ /* 0x000fc8000bf26070 */
[----:B------:R-:W-:-:S13]  /*6460*/  ISETP.GE.AND.EX P5, PT, R64, UR17, PT, P1 ;  /* 0x0000001140007c0c */ /* 0x000fda000bfa6310 */
[----:B0-----:R-:W0:Y:S01]  /*6470*/  @!P5 LDC.64 R18, c[0x0][0x3f8] ;  /* 0x0000fe00ff12db82 */ /* 0x001e220000000a00 */
[----:B------:R-:W-:Y:S02]  /*6480*/  @!P5 MOV R14, R6 ;  /* 0x00000006000ed202 */ /* 0x000fe40000000f00 */
[----:B------:R-:W-:Y:S01]  /*6490*/  @!P5 MOV R15, R9 ;  /* 0x00000009000fd202 */ /* 0x000fe20000000f00 */
[----:B--2---:R1:W-:Y:S02]  /*64a0*/  STL [R1+0x2a4], R68 ;  /* 0x0002a44401007387 */ /* 0x0043e40000100800 */
[----:B-1----:R-:W-:-:S06]  /*64b0*/  HFMA2 R68, -RZ, RZ, 0, 0 ;  /* 0x00000000ff447431 */ /* 0x002fcc00000001ff */
[----:B----4-:R-:W2:Y:S04]  /*64c0*/  @!P3 LDG.E R68, desc[UR10][R66.64] ;  /* 0x0000000a4244b981 */ /* 0x010ea8000c1e1900 */
[----:B------:R-:W3:Y:S01]  /*64d0*/  LDL.LU.64 R66, [R1+0x718] ;  /* 0x0007180001427983 */ /* 0x000ee20000300a00 */
[----:B0-----:R-:W-:-:S04]  /*64e0*/  @!P5 IMAD R64, R64, R18, RZ ;  /* 0x000000124040d224 */ /* 0x001fc800078e02ff */
[C---:B------:R-:W-:Y:S02]  /*64f0*/  @!P5 IMAD R64, R5.reuse, R19, R64 ;  /* 0x000000130540d224 */ /* 0x040fe400078e0240 */
[----:B------:R-:W-:Y:S02]  /*6500*/  @!P5 IMAD.WIDE.U32 R18, R5, R18, R14 ;  /* 0x000000120512d225 */ /* 0x000fe400078e000e */
[----:B------:R-:W0:Y:S03]  /*6510*/  @!P5 LDC.64 R14, c[0x0][0x3a0] ;  /* 0x0000e800ff0edb82 */ /* 0x000e260000000a00 */
[----:B------:R-:W-:Y:S02]  /*6520*/  @!P5 IADD3 R5, PT, PT, R19, R64, RZ ;  /* 0x000000401305d210 */ /* 0x000fe40007ffe0ff */
[C---:B------:R-:W-:Y:S02]  /*6530*/  @!P5 SHF.L.U32 R64, R18.reuse, 0x1, RZ ;  /* 0x000000011240d819 */ /* 0x040fe400000006ff */
[----:B------:R-:W-:-:S02]  /*6540*/  @!P5 SHF.L.U64.HI R5, R18, 0x1, R5 ;  /* 0x000000011205d819 */ /* 0x000fc40000010205 */
[----:B------:R-:W1:Y:S01]  /*6550*/  @!P5 LDC.64 R18, c[0x0][0x398] ;  /* 0x0000e600ff12db82 */ /* 0x000e620000000a00 */
[----:B------:R-:W-:-:S04]  /*6560*/  LOP3.LUT R2, R2, 0xffffffdf, RZ, 0xc0, !PT ;  /* 0xffffffdf02027812 */ /* 0x000fc800078ec0ff */
[----:B------:R-:W-:-:S04]  /*6570*/  @P6 LOP3.LUT R2, R2, 0x20, RZ, 0xfc, !PT ;  /* 0x0000002002026812 */ /* 0x000fc800078efcff */
[C---:B------:R-:W-:Y:S02]  /*6580*/  LOP3.LUT P2, RZ, R2.reuse, 0x20000, RZ, 0xc0, !PT ;  /* 0x0002000002ff7812 */ /* 0x040fe4000784c0ff */
[----:B------:R-:W-:Y:S02]  /*6590*/  LOP3.LUT R2, R2, 0xffffffef, RZ, 0xc0, !PT ;  /* 0xffffffef02027812 */ /* 0x000fe400078ec0ff */
[----:B0-----:R-:W-:Y:S02]  /*65a0*/  @!P5 IADD3 R14, P1, PT, R64, R14, RZ ;  /* 0x0000000e400ed210 */ /* 0x001fe40007f3e0ff */
[----:B------:R-:W-:Y:S02]  /*65b0*/  LOP3.LUT P6, RZ, R3, 0x10, RZ, 0xc0, !PT ;  /* 0x0000001003ff7812 */ /* 0x000fe400078cc0ff */
[----:B------:R-:W-:Y:S02]  /*65c0*/  @!P5 IADD3.X R15, PT, PT, R5, R15, RZ, P1, !PT ;  /* 0x0000000f050fd210 */ /* 0x000fe40000ffe4ff */
[----:B------:R-:W-:-:S02]  /*65d0*/  LOP3.LUT R3, R3, 0xfffffffd, RZ, 0xc0, !PT ;  /* 0xfffffffd03037812 */ /* 0x000fc400078ec0ff */
[----:B------:R-:W-:Y:S02]  /*65e0*/  @P5 LOP3.LUT R2, R2, 0x10, RZ, 0xfc, !PT ;  /* 0x0000001002025812 */ /* 0x000fe400078efcff */
[----:B-1----:R-:W-:Y:S02]  /*65f0*/  @!P5 IADD3 R18, P1, PT, R64, R18, RZ ;  /* 0x000000124012d210 */ /* 0x002fe40007f3e0ff */
[----:B------:R-:W-:Y:S02]  /*6600*/  @P5 LOP3.LUT R3, R3, 0x2, RZ, 0xfc, !PT ;  /* 0x0000000203035812 */ /* 0x000fe400078efcff */
[----:B------:R-:W-:Y:S02]  /*6610*/  @!P5 IADD3.X R19, PT, PT, R5, R19, RZ, P1, !PT ;  /* 0x000000130513d210 */ /* 0x000fe40000ffe4ff */
[----:B------:R-:W-:Y:S02]  /*6620*/  LOP3.LUT P5, RZ, R2, 0x80000, RZ, 0xc0, !PT ;  /* 0x0008000002ff7812 */ /* 0x000fe400078ac0ff */
[----:B------:R-:W-:-:S11]  /*6630*/  MOV R5, RZ ;  /* 0x000000ff00057202 */ /* 0x000fd60000000f00 */
[----:B---3--:R0:W3:Y:S04]  /*6640*/  @!P5 LDG.E R5, desc[UR10][R66.64] ;  /* 0x0000000a4205d981 */ /* 0x0080e8000c1e1900 */
[----:B------:R-:W-:Y:S04]  /*6650*/  STL [R1+0x6e8], R66 ;  /* 0x0006e84201007387 */ /* 0x000fe80000100800 */
[----:B------:R-:W-:Y:S04]  /*6660*/  STL [R1+0x6f8], R66 ;  /* 0x0006f84201007387 */ /* 0x000fe80000100800 */
[----:B------:R0:W-:Y:S02]  /*6670*/  STL [R1+0x704], R66 ;  /* 0x0007044201007387 */ /* 0x0001e40000100800 */
[----:B0-----:R-:W-:-:S06]  /*6680*/  HFMA2 R66, -RZ, RZ, 0, 0 ;  /* 0x00000000ff427431 */ /* 0x001fcc00000001ff */
[----:B------:R-:W4:Y:S04]  /*6690*/  @!P5 LDG.E R66, desc[UR10][R34.64] ;  /* 0x0000000a2242d981 */ /* 0x000f28000c1e1900 */
[----:B------:R-:W-:Y:S04]  /*66a0*/  STL [R1+0x6d0], R67 ;  /* 0x0006d04301007387 */ /* 0x000fe80000100800 */
[----:B----4-:R0:W-:Y:S02]  /*66b0*/  STL [R1+0x294], R66 ;  /* 0x0002944201007387 */ /* 0x0101e40000100800 */
[----:B0-----:R-:W-:-:S06]  /*66c0*/  CS2R R66, SRZ ;  /* 0x0000000000427805 */ /* 0x001fcc000001ff00 */
[----:B------:R0:W4:Y:S04]  /*66d0*/  @!P6 LDG.E R67, desc[UR10][R26.64] ;  /* 0x0000000a1a43e981 */ /* 0x000128000c1e1900 */
[----:B---3--:R1:W-:Y:S04]  /*66e0*/  STL [R1+0x298], R5 ;  /* 0x0002980501007387 */ /* 0x0083e80000100800 */
[----:B------:R3:W4:Y:S01]  /*66f0*/  @!P6 LDG.E R66, desc[UR10][R22.64] ;  /* 0x0000000a1642e981 */ /* 0x000722000c1e1900 */
[----:B0-----:R-:W-:-:S06]  /*6700*/  MOV R27, RZ ;  /* 0x000000ff001b7202 */ /* 0x001fcc0000000f00 */
[----:B------:R-:W2:Y:S01]  /*6710*/  @!P2 LDG.E R27, desc[UR10][R12.64] ;  /* 0x0000000a0c1ba981 */ /* 0x000ea2000c1e1900 */
[----:B-1----:R-:W-:-:S04]  /*6720*/  IADD3 R5, PT, PT, R4, 0x1b0, RZ ;  /* 0x000001b004057810 */ /* 0x002fc80007ffe0ff */
[----:B------:R-:W-:Y:S02]  /*6730*/  SHF.R.S32.HI R64, RZ, 0x1f, R5 ;  /* 0x0000001fff407819 */ /* 0x000fe40000011405 */
[----:B------:R-:W-:-:S04]  /*6740*/  ISETP.GE.U32.AND P1, PT, R5, UR16, PT ;  /* 0x0000001005007c0c */ /* 0x000fc8000bf26070 */
[----:B------:R-:W-:-:S13]  /*6750*/  ISETP.GE.AND.EX P3, PT, R64, UR17, PT, P1 ;  /* 0x0000001140007c0c */ /* 0x000fda000bf66310 */
[----:B------:R-:W0:Y:S01]  /*6760*/  @!P3 LDC.64 R34, c[0x0][0x3f8] ;  /* 0x0000fe00ff22bb82 */ /* 0x000e220000000a00 */
[----:B---3--:R-:W-:Y:S02]  /*6770*/  @!P3 MOV R22, R6 ;  /* 0x000000060016b202 */ /* 0x008fe40000000f00 */
[----:B------:R-:W-:Y:S01]  /*6780*/  @!P3 MOV R23, R9 ;  /* 0x000000090017b202 */ /* 0x000fe20000000f00 */
        /* <DEDUP_REMOVED lines=11> */
[----:B------:R-:W-:Y:S01]  /*6840*/  @!P3 IADD3.X R35, PT, PT, R5, R35, RZ, P1, !PT ;  /* 0x000000230523b210 */ /* 0x000fe20000ffe4ff */
[----:B------:R-:W-:-:S06]  /*6850*/  HFMA2 R5, -RZ, RZ, 0, 0 ;  /* 0x00000000ff057431 */ /* 0x000fcc00000001ff */
[----:B------:R-:W3:Y:S01]  /*6860*/  @!P2 LDG.E R5, desc[UR10][R30.64] ;  /* 0x0000000a1e05a981 */ /* 0x000ee2000c1e1900 */
[----:B------:R-:W-:-:S04]  /*6870*/  LOP3.LUT R2, R2, 0xfffffff7, RZ, 0xc0, !PT ;  /* 0xfffffff702027812 */ /* 0x000fc800078ec0ff */
[----:B------:R-:W-:-:S04]  /*6880*/  @P3 LOP3.LUT R2, R2, 0x8, RZ, 0xfc, !PT ;  /* 0x0000000802023812 */ /* 0x000fc800078efcff */
[----:B------:R-:W-:Y:S01]  /*6890*/  LOP3.LUT P5, RZ, R2, 0x10000, RZ, 0xc0, !PT ;  /* 0x0001000002ff7812 */ /* 0x000fe200078ac0ff */
[----:B--2---:R0:W-:Y:S02]  /*68a0*/  STL [R1+0x278], R27 ;  /* 0x0002781b01007387 */ /* 0x0041e40000100800 */
[----:B0-----:R-:W-:-:S10]  /*68b0*/  HFMA2 R27, -RZ, RZ, 0, 0 ;  /* 0x00000000ff1b7431 */ /* 0x001fd400000001ff */
[----:B------:R-:W2:Y:S01]  /*68c0*/  @!P5 LDG.E R27, desc[UR10][R38.64] ;  /* 0x0000000a261bd981 */ /* 0x000ea2000c1e1900 */
[----:B------:R-:W-:-:S03]  /*68d0*/  LOP3.LUT P3, RZ, R2, 0x8000, RZ, 0xc0, !PT ;  /* 0x0000800002ff7812 */ /* 0x000fc6000786c0ff */
[----:B---3--:R0:W-:Y:S02]  /*68e0*/  STL [R1+0x27c], R5 ;  /* 0x00027c0501007387 */ /* 0x0081e40000100800 */
[----:B0-----:R-:W-:-:S04]  /*68f0*/  IADD3 R5, PT, PT, R4, 0x1b8, RZ ;  /* 0x000001b804057810 */ /* 0x001fc80007ffe0ff */
[----:B------:R-:W-:Y:S02]  /*6900*/  SHF.R.S32.HI R26, RZ, 0x1f, R5 ;  /* 0x0000001fff1a7819 */ /* 0x000fe40000011405 */
[----:B------:R-:W-:-:S04]  /*6910*/  ISETP.GE.U32.AND P1, PT, R5, UR16, PT ;  /* 0x0000001005007c0c */ /* 0x000fc8000bf26070 */
[----:B------:R-:W-:-:S13]  /*6920*/  ISETP.GE.AND.EX P6, PT, R26, UR17, PT, P1 ;  /* 0x000000111a007c0c */ /* 0x000fda000bfc6310 */
[----:B------:R-:W0:Y:S02]  /*6930*/  @!P6 LDC.64 R12, c[0x0][0x3f8] ;  /* 0x0000fe00ff0ceb82 */ /* 0x000e240000000a00 */
[----:B0-----:R-:W-:Y:S01]  /*6940*/  @!P6 IMAD R30, R26, R12, RZ ;  /* 0x0000000c1a1ee224 */ /* 0x001fe200078e02ff */
[----:B------:R-:W-:-:S03]  /*6950*/  @!P6 MOV R26, R6 ;  /* 0x00000006001ae202 */ /* 0x000fc60000000f00 */
[----:B------:R-:W-:Y:S01]  /*6960*/  @!P6 IMAD R30, R5, R13, R30 ;  /* 0x0000000d051ee224 */ /* 0x000fe200078e021e */
[----:B--2---:R0:W-:Y:S02]  /*6970*/  STL [R1+0x270], R27 ;  /* 0x0002701b01007387 */ /* 0x0041e40000100800 */
[----:B0-----:R-:W-:-:S03]  /*6980*/  @!P6 MOV R27, R9 ;  /* 0x00000009001be202 */ /* 0x001fc60000000f00 */
[----:B------:R-:W-:-:S03]  /*6990*/  @!P6 IMAD.WIDE.U32 R12, R5, R12, R26 ;  /* 0x0000000c050ce225 */ /* 0x000fc600078e001a */
[----:B------:R-:W0:Y:S02]  /*69a0*/  @!P6 LDC.64 R26, c[0x0][0x3a0] ;  /* 0x0000e800ff1aeb82 */ /* 0x000e240000000a00 */
[----:B------:R-:W-:-:S06]  /*69b0*/  @!P6 IADD3 R5, PT, PT, R13, R30, RZ ;  /* 0x0000001e0d05e210 */ /* 0x000fcc0007ffe0ff */
[----:B------:R-:W1:Y:S01]  /*69c0*/  @!P6 LDC.64 R30, c[0x0][0x398] ;  /* 0x0000e600ff1eeb82 */ /* 0x000e620000000a00 */
[C---:B------:R-:W-:Y:S02]  /*69d0*/  @!P6 SHF.L.U64.HI R5, R12.reuse, 0x1, R5 ;  /* 0x000000010c05e819 */ /* 0x040fe40000010205 */
[----:B------:R-:W-:-:S04]  /*69e0*/  @!P6 SHF.L.U32 R12, R12, 0x1, RZ ;  /* 0x000000010c0ce819 */ /* 0x000fc800000006ff */
[----:B0-----:R-:W-:-:S04]  /*69f0*/  @!P6 IADD3 R26, P1, PT, R12, R26, RZ ;  /* 0x0000001a0c1ae210 */ /* 0x001fc80007f3e0ff */
[----:B------:R-:W-:Y:S02]  /*6a00*/  @!P6 IADD3.X R27, PT, PT, R5, R27, RZ, P1, !PT ;  /* 0x0000001b051be210 */ /* 0x000fe40000ffe4ff */
[----:B-1----:R-:W-:Y:S01]  /*6a10*/  @!P6 IADD3 R30, P1, PT, R12, R30, RZ ;  /* 0x0000001e0c1ee210 */ /* 0x002fe20007f3e0ff */
[----:B------:R-:W-:-:S06]  /*6a20*/  HFMA2 R12, -RZ, RZ, 0, 0 ;  /* 0x00000000ff0c7431 */ /* 0x000fcc00000001ff */
[----:B------:R-:W2:Y:S01]  /*6a30*/  @!P3 LDG.E R12, desc[UR10][R46.64] ;  /* 0x0000000a2e0cb981 */ /* 0x000ea2000c1e1900 */
[----:B------:R-:W-:Y:S02]  /*6a40*/  @!P6 IADD3.X R31, PT, PT, R5, R31, RZ, P1, !PT ;  /* 0x0000001f051fe210 */ /* 0x000fe40000ffe4ff */
[----:B------:R-:W-:-:S06]  /*6a50*/  MOV R5, RZ ;  /* 0x000000ff00057202 */ /* 0x000fcc0000000f00 */
[----:B------:R0:W3:Y:S01]  /*6a60*/  @!P3 LDG.E R5, desc[UR10][R44.64] ;  /* 0x0000000a2c05b981 */ /* 0x0000e2000c1e1900 */
[----:B------:R-:W-:-:S06]  /*6a70*/  HFMA2 R39, -RZ, RZ, 0, 0 ;  /* 0x00000000ff277431 */ /* 0x000fcc00000001ff */
[----:B------:R-:W4:Y:S01]  /*6a80*/  @!P5 LDG.E R39, desc[UR10][R40.64] ;  /* 0x0000000a2827d981 */ /* 0x000f22000c1e1900 */
[----:B0-----:R-:W-:-:S06]  /*6a90*/  HFMA2 R44, -RZ, RZ, 0, 0 ;  /* 0x00000000ff2c7431 */ /* 0x001fcc00000001ff */
[----:B------:R-:W4:Y:S04]  /*6aa0*/  @!P0 LDG.E R44, desc[UR10][R52.64] ;  /* 0x0000000a342c8981 */ /* 0x000f28000c1e1900 */
[----:B--2---:R0:W-:Y:S02]  /*6ab0*/  STL [R1+0x234], R12 ;  /* 0x0002340c01007387 */ /* 0x0041e40000100800 */
[----:B0-----:R-:W-:-:S06]  /*6ac0*/  MOV R12, RZ ;  /* 0x000000ff000c7202 */ /* 0x001fcc0000000f00 */
[----:B------:R-:W2:Y:S04]  /*6ad0*/  @!P0 LDG.E R12, desc[UR10][R50.64] ;  /* 0x0000000a320c8981 */ /* 0x000ea8000c1e1900 */
[----:B------:R-:W2:Y:S04]  /*6ae0*/  LDL.LU.64 R50, [R1+0x258] ;  /* 0x0002580001327983 */ /* 0x000ea80000300a00 */
[----:B---3--:R0:W-:Y:S02]  /*6af0*/  STL [R1+0x248], R5 ;  /* 0x0002480501007387 */ /* 0x0081e40000100800 */
[----:B0-----:R-:W-:-:S04]  /*6b00*/  IADD3 R5, PT, PT, R4, 0x1c0, RZ ;  /* 0x000001c004057810 */ /* 0x001fc80007ffe0ff */
[----:B------:R-:W-:Y:S02]  /*6b10*/  SHF.R.S32.HI R38, RZ, 0x1f, R5 ;  /* 0x0000001fff267819 */ /* 0x000fe40000011405 */
[----:B------:R-:W-:-:S04]  /*6b20*/  ISETP.GE.U32.AND P1, PT, R5, UR16, PT ;  /* 0x0000001005007c0c */ /* 0x000fc8000bf26070 */
[----:B------:R-:W-:Y:S01]  /*6b30*/  ISETP.GE.AND.EX P5, PT, R38, UR17, PT, P1 ;  /* 0x0000001126007c0c */ /* 0x000fe2000bfa6310 */
[----:B----4-:R0:W-:-:S12]  /*6b40*/  STL [R1+0x24c], R39 ;  /* 0x00024c2701007387 */ /* 0x0101d80000100800 */
[----:B0-----:R-:W-:Y:S02]  /*6b50*/  @!P5 MOV R39, R9 ;  /* 0x000000090027d202 */ /* 0x001fe40000000f00 */
[----:B------:R-:W-:-:S04]  /*6b60*/  LOP3.LUT R2, R2, 0xfffffffb, RZ, 0xc0, !PT ;  /* 0xfffffffb02027812 */ /* 0x000fc800078ec0ff */
[----:B------:R-:W-:-:S04]  /*6b70*/  @P6 LOP3.LUT R2, R2, 0x4, RZ, 0xfc, !PT ;  /* 0x0000000402026812 */ /* 0x000fc800078efcff */
[C---:B------:R-:W-:Y:S02]  /*6b80*/  LOP3.LUT P2, RZ, R2.reuse, 0x2000, RZ, 0xc0, !PT ;  /* 0x0000200002ff7812 */ /* 0x040fe4000784c0ff */
[----:B------:R-:W-:Y:S02]  /*6b90*/  LOP3.LUT P3, RZ, R2, 0x1000, RZ, 0xc0, !PT ;  /* 0x0000100002ff7812 */ /* 0x000fe4000786c0ff */
[----:B------:R-:W-:Y:S01]  /*6ba0*/  IADD3 R47, PT, PT, R4, 0x1c8, RZ ;  /* 0x000001c8042f7810 */ /* 0x000fe20007ffe0ff */
[----:B--2---:R0:W-:Y:S02]  /*6bb0*/  STL [R1+0x230], R12 ;  /* 0x0002300c01007387 */ /* 0x0041e40000100800 */
[----:B0-----:R-:W0:Y:S02]  /*6bc0*/  @!P5 LDC.64 R12, c[0x0][0x3f8] ;  /* 0x0000fe00ff0cdb82 */ /* 0x001e240000000a00 */
[----:B0-----:R-:W-:Y:S01]  /*6bd0*/  @!P5 IMAD R40, R38, R12, RZ ;  /* 0x0000000c2628d224 */ /* 0x001fe200078e02ff */
[----:B------:R-:W-:-:S03]  /*6be0*/  @!P5 MOV R38, R6 ;  /* 0x000000060026d202 */ /* 0x000fc60000000f00 */
[C---:B------:R-:W-:Y:S02]  /*6bf0*/  @!P5 IMAD R40, R5.reuse, R13, R40 ;  /* 0x0000000d0528d224 */ /* 0x040fe400078e0228 */
[----:B------:R-:W-:Y:S02]  /*6c00*/  @!P5 IMAD.WIDE.U32 R12, R5, R12, R38 ;  /* 0x0000000c050cd225 */ /* 0x000fe400078e0026 */
[----:B------:R-:W0:Y:S03]  /*6c10*/  @!P5 LDC.64 R38, c[0x0][0x3a0] ;  /* 0x0000e800ff26db82 */ /* 0x000e260000000a00 */
[----:B------:R-:W-:-:S05]  /*6c20*/  @!P5 IADD3 R5, PT, PT, R13, R40, RZ ;  /* 0x000000280d05d210 */ /* 0x000fca0007ffe0ff */
[----:B------:R-:W1:Y:S01]  /*6c30*/  @!P5 LDC.64 R40, c[0x0][0x398] ;  /* 0x0000e600ff28db82 */ /* 0x000e620000000a00 */
[C---:B------:R-:W-:Y:S02]  /*6c40*/  @!P5 SHF.L.U64.HI R5, R12.reuse, 0x1, R5 ;  /* 0x000000010c05d819 */ /* 0x040fe40000010205 */
[----:B------:R-:W-:-:S04]  /*6c50*/  @!P5 SHF.L.U32 R12, R12, 0x1, RZ ;  /* 0x000000010c0cd819 */ /* 0x000fc800000006ff */
[----:B0-----:R-:W-:-:S04]  /*6c60*/  @!P5 IADD3 R38, P1, PT, R12, R38, RZ ;  /* 0x000000260c26d210 */ /* 0x001fc80007f3e0ff */
[----:B------:R-:W-:Y:S02]  /*6c70*/  @!P5 IADD3.X R39, PT, PT, R5, R39, RZ, P1, !PT ;  /* 0x000000270527d210 */ /* 0x000fe40000ffe4ff */
[----:B-1----:R-:W-:Y:S02]  /*6c80*/  @!P5 IADD3 R40, P1, PT, R12, R40, RZ ;  /* 0x000000280c28d210 */ /* 0x002fe40007f3e0ff */
[----:B------:R-:W-:-:S06]  /*6c90*/  CS2R R12, SRZ ;  /* 0x00000000000c7805 */ /* 0x000fcc000001ff00 */
[----:B------:R-:W2:Y:S04]  /*6ca0*/  @!P2 LDG.E R12, desc[UR10][R50.64] ;  /* 0x0000000a320ca981 */ /* 0x000ea8000c1e1900 */
[----:B------:R0:W3:Y:S01]  /*6cb0*/  @!P3 LDG.E R13, desc[UR10][R36.64] ;  /* 0x0000000a240db981 */ /* 0x0000e2000c1e1900 */
[----:B------:R-:W-:Y:S02]  /*6cc0*/  @!P5 IADD3.X R41, PT, PT, R5, R41, RZ, P1, !PT ;  /* 0x000000290529d210 */ /* 0x000fe40000ffe4ff */
[----:B------:R-:W-:Y:S01]  /*6cd0*/  ISETP.GE.U32.AND P1, PT, R47, UR16, PT ;  /* 0x000000102f007c0c */ /* 0x000fe2000bf26070 */
[----:B------:R1:W-:Y:S02]  /*6ce0*/  STL [R1+0x220], R44 ;  /* 0x0002202c01007387 */ /* 0x0003e40000100800 */
[----:B-1----:R-:W-:-:S04]  /*6cf0*/  SHF.R.S32.HI R44, RZ, 0x1f, R47 ;  /* 0x0000001fff2c7819 */ /* 0x002fc8000001142f */
[----:B------:R-:W-:-:S13]  /*6d00*/  ISETP.GE.AND.EX P0, PT, R44, UR17, PT, P1 ;  /* 0x000000112c007c0c */ /* 0x000fda000bf06310 */
[----:B0-----:R-:W0:Y:S01]  /*6d10*/  @!P0 LDC.64 R36, c[0x0][0x3f8] ;  /* 0x0000fe00ff248b82 */ /* 0x001e220000000a00 */
        /* <DEDUP_REMOVED lines=10> */
[----:B------:R-:W-:Y:S02]  /*6dc0*/  MOV R51, R69 ;  /* 0x0000004500337202 */ /* 0x000fe40000000f00 */
[----:B------:R-:W-:Y:S02]  /*6dd0*/  MOV R69, R42 ;  /* 0x0000002a00457202 */ /* 0x000fe40000000f00 */
[----:B------:R-:W-:Y:S02]  /*6de0*/  MOV R52, R68 ;  /* 0x0000004400347202 */ /* 0x000fe40000000f00 */
[----:B------:R-:W-:Y:S02]  /*6df0*/  MOV R68, R43 ;  /* 0x0000002b00447202 */ /* 0x000fe40000000f00 */
[----:B0-----:R-:W-:-:S04]  /*6e00*/  @!P0 IADD3 R44, P1, PT, R47, R44, RZ ;  /* 0x0000002c2f2c8210 */ /* 0x001fc80007f3e0ff */
[----:B------:R-:W-:Y:S02]  /*6e10*/  @!P0 IADD3.X R45, PT, PT, R46, R45, RZ, P1, !PT ;  /* 0x0000002d2e2d8210 */ /* 0x000fe40000ffe4ff */
[----:B-1----:R-:W-:-:S04]  /*6e20*/  @!P0 IADD3 R42, P1, PT, R47, R36, RZ ;  /* 0x000000242f2a8210 */ /* 0x002fc80007f3e0ff */
[----:B------:R-:W-:Y:S02]  /*6e30*/  @!P0 IADD3.X R43, PT, PT, R46, R37, RZ, P1, !PT ;  /* 0x000000252e2b8210 */ /* 0x000fe40000ffe4ff */
[----:B------:R-:W4:Y:S04]  /*6e40*/  LDL.64 R46, [R1+0x268] ;  /* 0x00026800012e7983 */ /* 0x000f280000100a00 */
[----:B------:R0:W-:Y:S04]  /*6e50*/  @!P0 STL.64 [R1+0x288], R42 ;  /* 0x0002882a01008387 */ /* 0x0001e80000100a00 */
[----:B0-----:R-:W4:Y:S04]  /*6e60*/  LDL.LU.64 R42, [R1+0x710] ;  /* 0x00071000012a7983 */ /* 0x001f280000300a00 */
[----:B--2---:R-:W-:Y:S04]  /*6e70*/  STL [R1+0x4d8], R12 ;  /* 0x0004d80c01007387 */ /* 0x004fe80000100800 */
[----:B------:R-:W-:Y:S04]  /*6e80*/  STL [R1+0x4e0], R12 ;  /* 0x0004e00c01007387 */ /* 0x000fe80000100800 */
[----:B------:R-:W-:Y:S04]  /*6e90*/  STL [R1+0x550], R12 ;  /* 0x0005500c01007387 */ /* 0x000fe80000100800 */
[----:B------:R-:W-:Y:S04]  /*6ea0*/  STL [R1+0x58c], R12 ;  /* 0x00058c0c01007387 */ /* 0x000fe80000100800 */
[----:B------:R-:W-:Y:S04]  /*6eb0*/  STL [R1+0x594], R12 ;  /* 0x0005940c01007387 */ /* 0x000fe80000100800 */
[----:B---3--:R-:W-:Y:S04]  /*6ec0*/  STL [R1+0x4cc], R13 ;  /* 0x0004cc0d01007387 */ /* 0x008fe80000100800 */
[----:B------:R-:W-:Y:S04]  /*6ed0*/  STL [R1+0x4dc], R13 ;  /* 0x0004dc0d01007387 */ /* 0x000fe80000100800 */
[----:B------:R-:W-:Y:S04]  /*6ee0*/  STL [R1+0x4e4], R13 ;  /* 0x0004e40d01007387 */ /* 0x000fe80000100800 */
[----:B------:R-:W-:Y:S04]  /*6ef0*/  STL [R1+0x4ec], R13 ;  /* 0x0004ec0d01007387 */ /* 0x000fe80000100800 */
[----:B------:R0:W-:Y:S04]  /*6f00*/  STL [R1+0x5d4], R13 ;  /* 0x0005d40d01007387 */ /* 0x0001e80000100800 */
[----:B0-----:R-:W2:Y:S01]  /*6f10*/  LDL.64 R12, [R1+0x238] ;  /* 0x00023800010c7983 */ /* 0x001ea20000100a00 */
[----:B------:R-:W-:-:S06]  /*6f20*/  MOV R5, RZ ;  /* 0x000000ff00057202 */ /* 0x000fcc0000000f00 */
[----:B------:R-:W3:Y:S01]  /*6f30*/  @!P2 LDG.E R5, desc[UR10][R54.64] ;  /* 0x0000000a3605a981 */ /* 0x000ee2000c1e1900 */
[----:B------:R-:W-:Y:S02]  /*6f40*/  LOP3.LUT P2, RZ, R3, 0x8, RZ, 0xc0, !PT ;  /* 0x0000000803ff7812 */ /* 0x000fe4000784c0ff */
[----:B------:R-:W-:-:S06]  /*6f50*/  CS2R R36, SRZ ;  /* 0x0000000000247805 */ /* 0x000fcc000001ff00 */
[----:B----4-:R-:W4:Y:S05]  /*6f60*/  @!P3 LDG.E R36, desc[UR10][R46.64] ;  /* 0x0000000a2e24b981 */ /* 0x010f2a000c1e1900 */
[----:B------:R0:W4:Y:S02]  /*6f70*/  @!P2 LDG.E R37, desc[UR10][R42.64] ;  /* 0x0000000a2a25a981 */ /* 0x000124000c1e1900 */
[----:B0-----:R-:W-:Y:S02]  /*6f80*/  CS2R R42, SRZ ;  /* 0x00000000002a7805 */ /* 0x001fe4000001ff00 */
[----:B------:R-:W-:Y:S02]  /*6f90*/  LOP3.LUT R2, R2, 0xfffffffd, RZ, 0xc0, !PT ;  /* 0xfffffffd02027812 */ /* 0x000fe400078ec0ff */
[----:B------:R-:W-:-:S02]  /*6fa0*/  IADD3 R50, PT, PT, R4, 0x1d0, RZ ;  /* 0x000001d004327810 */ /* 0x000fc40007ffe0ff */
[----:B------:R-:W-:Y:S02]  /*6fb0*/  @P5 LOP3.LUT R2, R2, 0x2, RZ, 0xfc, !PT ;  /* 0x0000000202025812 */ /* 0x000fe400078efcff */
[----:B------:R-:W-:Y:S02]  /*6fc0*/  SHF.R.S32.HI R46, RZ, 0x1f, R50 ;  /* 0x0000001fff2e7819 */ /* 0x000fe40000011432 */
[----:B------:R-:W-:Y:S02]  /*6fd0*/  ISETP.GE.U32.AND P1, PT, R50, UR16, PT ;  /* 0x0000001032007c0c */ /* 0x000fe4000bf26070 */
[----:B------:R-:W-:Y:S02]  /*6fe0*/  LOP3.LUT P5, RZ, R2, 0x400, RZ, 0xc0, !PT ;  /* 0x0000040002ff7812 */ /* 0x000fe400078ac0ff */
[----:B------:R-:W-:-:S11]  /*6ff0*/  ISETP.GE.AND.EX P1, PT, R46, UR17, PT, P1 ;  /* 0x000000112e007c0c */ /* 0x000fd6000bf26310 */
[----:B------:R0:W4:Y:S02]  /*7000*/  @!P5 LDG.E R42, desc[UR10][R24.64] ;  /* 0x0000000a182ad981 */ /* 0x000124000c1e1900 */
[----:B0-----:R-:W0:Y:S02]  /*7010*/  @!P1 LDC.64 R24, c[0x0][0x3f8] ;  /* 0x0000fe00ff189b82 */ /* 0x001e240000000a00 */
[----:B--2---:R-:W2:Y:S04]  /*7020*/  @!P2 LDG.E R43, desc[UR10][R12.64] ;  /* 0x0000000a0c2ba981 */ /* 0x004ea8000c1e1900 */
[----:B------:R-:W2:Y:S01]  /*7030*/  LDL.64 R12, [R1+0x250] ;  /* 0x00025000010c7983 */ /* 0x000ea20000100a00 */
[----:B------:R-:W-:-:S03]  /*7040*/  @!P1 MOV R47, R9 ;  /* 0x00000009002f9202 */ /* 0x000fc60000000f00 */
[----:B---3--:R-:W-:Y:S04]  /*7050*/  STL [R1+0x4d4], R5 ;  /* 0x0004d40501007387 */ /* 0x008fe80000100800 */
[----:B------:R1:W-:Y:S02]  /*7060*/  STL [R1+0x578], R5 ;  /* 0x0005780501007387 */ /* 0x0003e40000100800 */
[----:B-1----:R-:W-:Y:S01]  /*7070*/  MOV R5, R51 ;  /* 0x0000003300057202 */ /* 0x002fe20000000f00 */
[----:B0-----:R-:W-:Y:S01]  /*7080*/  @!P1 IMAD R51, R46, R24, RZ ;  /* 0x000000182e339224 */ /* 0x001fe200078e02ff */
[----:B------:R-:W-:-:S03]  /*7090*/  @!P1 MOV R46, R6 ;  /* 0x00000006002e9202 */ /* 0x000fc60000000f00 */
[C---:B------:R-:W-:Y:S02]  /*70a0*/  @!P1 IMAD R51, R50.reuse, R25, R51 ;  /* 0x0000001932339224 */ /* 0x040fe400078e0233 */
[----:B------:R-:W-:Y:S02]  /*70b0*/  @!P1 IMAD.WIDE.U32 R46, R50, R24, R46 ;  /* 0x00000018322e9225 */ /* 0x000fe400078e002e */
[----:B------:R-:W0:Y:S03]  /*70c0*/  @!P1 LDC.64 R24, c[0x0][0x3a0] ;  /* 0x0000e800ff189b82 */ /* 0x000e260000000a00 */
[----:B------:R-:W-:-:S04]  /*70d0*/  @!P1 IADD3 R47, PT, PT, R47, R51, RZ ;  /* 0x000000332f2f9210 */ /* 0x000fc80007ffe0ff */
[C---:B------:R-:W-:Y:S02]  /*70e0*/  @!P1 SHF.L.U64.HI R47, R46.reuse, 0x1, R47 ;  /* 0x000000012e2f9819 */ /* 0x040fe4000001022f */
[----:B------:R-:W-:Y:S01]  /*70f0*/  @!P1 SHF.L.U32 R46, R46, 0x1, RZ ;  /* 0x000000012e2e9819 */ /* 0x000fe200000006ff */
[----:B----4-:R-:W-:Y:S04]  /*7100*/  STL [R1+0x4d0], R36 ;  /* 0x0004d02401007387 */ /* 0x010fe80000100800 */
[----:B------:R-:W-:Y:S04]  /*7110*/  STL [R1+0x4e8], R36 ;  /* 0x0004e82401007387 */ /* 0x000fe80000100800 */
[----:B------:R-:W-:Y:S04]  /*7120*/  STL [R1+0x4f0], R36 ;  /* 0x0004f02401007387 */ /* 0x000fe80000100800 */
[----:B------:R-:W-:Y:S04]  /*7130*/  STL [R1+0x4f8], R36 ;  /* 0x0004f82401007387 */ /* 0x000fe80000100800 */
[----:B------:R0:W-:Y:S04]  /*7140*/  STL [R1+0x530], R36 ;  /* 0x0005302401007387 */ /* 0x0001e80000100800 */
[----:B------:R-:W-:Y:S01]  /*7150*/  STL [R1+0x4c4], R37 ;  /* 0x0004c42501007387 */ /* 0x000fe20000100800 */
[----:B0-----:R-:W-:-:S03]  /*7160*/  @!P1 IADD3 R36, P2, PT, R46, R24, RZ ;  /* 0x000000182e249210 */ /* 0x001fc60007f5e0ff */
[----:B------:R-:W-:Y:S04]  /*7170*/  STL [R1+0x4f4], R37 ;  /* 0x0004f42501007387 */ /* 0x000fe80000100800 */
[----:B------:R-:W-:Y:S04]  /*7180*/  STL [R1+0x4fc], R37 ;  /* 0x0004fc2501007387 */ /* 0x000fe80000100800 */
[----:B------:R-:W-:Y:S04]  /*7190*/  STL [R1+0x504], R37 ;  /* 0x0005042501007387 */ /* 0x000fe80000100800 */
[----:B------:R-:W-:Y:S04]  /*71a0*/  STL [R1+0x538], R37 ;  /* 0x0005382501007387 */ /* 0x000fe80000100800 */
[----:B------:R-:W-:Y:S04]  /*71b0*/  STL [R1+0x540], R37 ;  /* 0x0005402501007387 */ /* 0x000fe80000100800 */
[----:B------:R0:W-:Y:S02]  /*71c0*/  STL [R1+0x548], R37 ;  /* 0x0005482501007387 */ /* 0x0001e40000100800 */
[----:B0-----:R-:W-:-:S02]  /*71d0*/  @!P1 IADD3.X R37, PT, PT, R47, R25, RZ, P2, !PT ;  /* 0x000000192f259210 */ /* 0x001fc400017fe4ff */
[----:B------:R-:W0:Y:S01]  /*71e0*/  @!P1 LDC.64 R24, c[0x0][0x398] ;  /* 0x0000e600ff189b82 */ /* 0x000e220000000a00 */
[----:B------:R-:W-:Y:S02]  /*71f0*/  LOP3.LUT P3, RZ, R3, 0x4, RZ, 0xc0, !PT ;  /* 0x0000000403ff7812 */ /* 0x000fe4000786c0ff */
[----:B------:R0:W-:Y:S02]  /*7200*/  @!P1 STL.64 [R1+0x268], R36 ;  /* 0x0002682401009387 */ /* 0x0001e40000100a00 */
[----:B0-----:R-:W-:Y:S01]  /*7210*/  @!P1 IADD3 R36, P2, PT, R46, R24, RZ ;  /* 0x000000182e249210 */ /* 0x001fe20007f5e0ff */
[----:B------:R-:W-:-:S03]  /*7220*/  HFMA2 R24, -RZ, RZ, 0, 0 ;  /* 0x00000000ff187431 */ /* 0x000fc600000001ff */
[----:B------:R-:W-:Y:S02]  /*7230*/  @!P1 IADD3.X R37, PT, PT, R47, R25, RZ, P2, !PT ;  /* 0x000000192f259210 */ /* 0x000fe400017fe4ff */
[----:B------:R-:W-:-:S06]  /*7240*/  MOV R25, RZ ;  /* 0x000000ff00197202 */ /* 0x000fcc0000000f00 */
[----:B------:R0:W3:Y:S01]  /*7250*/  @!P3 LDG.E R25, desc[UR10][R10.64] ;  /* 0x0000000a0a19b981 */ /* 0x0000e2000c1e1900 */
[----:B------:R-:W-:-:S04]  /*7260*/  IADD3 R46, PT, PT, R4, 0x1d8, RZ ;  /* 0x000001d8042e7810 */ /* 0x000fc80007ffe0ff */
[----:B------:R-:W-:Y:S02]  /*7270*/  SHF.R.S32.HI R47, RZ, 0x1f, R46 ;  /* 0x0000001fff2f7819 */ /* 0x000fe4000001142e */
[----:B------:R-:W-:-:S04]  /*7280*/  ISETP.GE.U32.AND P2, PT, R46, UR16, PT ;  /* 0x000000102e007c0c */ /* 0x000fc8000bf46070 */
[----:B------:R-:W-:Y:S02]  /*7290*/  ISETP.GE.AND.EX P2, PT, R47, UR17, PT, P2 ;  /* 0x000000112f007c0c */ /* 0x000fe4000bf46320 */
[----:B0-----:R-:W-:Y:S02]  /*72a0*/  CS2R R10, SRZ ;  /* 0x00000000000a7805 */ /* 0x001fe4000001ff00 */
[----:B------:R-:W-:-:S04]  /*72b0*/  LOP3.LUT R2, R2, 0xfffffffe, RZ, 0xc0, !PT ;  /* 0xfffffffe02027812 */ /* 0x000fc800078ec0ff */
[----:B------:R0:W4:Y:S01]  /*72c0*/  @!P3 LDG.E R10, desc[UR10][R16.64] ;  /* 0x0000000a100ab981 */ /* 0x000122000c1e1900 */
[----:B------:R-:W-:Y:S02]  /*72d0*/  LOP3.LUT R0, R0, 0x7fffffff, RZ, 0xc0, !PT ;  /* 0x7fffffff00007812 */ /* 0x000fe400078ec0ff */
[----:B------:R-:W-:Y:S02]  /*72e0*/  @P0 LOP3.LUT R2, R2, 0x1, RZ, 0xfc, !PT ;  /* 0x0000000102020812 */ /* 0x000fe400078efcff */
[----:B0-----:R-:W0:Y:S01]  /*72f0*/  @!P2 LDC.64 R16, c[0x0][0x3f8] ;  /* 0x0000fe00ff10ab82 */ /* 0x001e220000000a00 */
[----:B------:R-:W-:Y:S01]  /*7300*/  @P1 LOP3.LUT R0, R0, 0x80000000, RZ, 0xfc, !PT ;  /* 0x8000000000001812 */ /* 0x000fe200078efcff */
[----:B------:R1:W-:Y:S01]  /*7310*/  @!P1 STL.64 [R1+0x260], R36 ;  /* 0x0002602401009387 */ /* 0x0003e20000100a00 */
[----:B------:R-:W-:-:S13]  /*7320*/  LOP3.LUT P1, RZ, R2, 0x100, RZ, 0xc0, !PT ;  /* 0x0000010002ff7812 */ /* 0x000fda000782c0ff */
[----:B------:R1:W4:Y:S04]  /*7330*/  @!P1 LDG.E R11, desc[UR10][R20.64] ;  /* 0x0000000a140b9981 */ /* 0x000328000c1e1900 */
[----:B--2---:R2:W4:Y:S01]  /*7340*/  @!P5 LDG.E R24, desc[UR10][R12.64] ;  /* 0x0000000a0c18d981 */ /* 0x004522000c1e1900 */
[----:B-1----:R-:W-:Y:S01]  /*7350*/  @!P2 MOV R20, R6 ;  /* 0x000000060014a202 */ /* 0x002fe20000000f00 */
[----:B0-----:R-:W-:Y:S01]  /*7360*/  @!P2 IMAD R47, R47, R16, RZ ;  /* 0x000000102f2fa224 */ /* 0x001fe200078e02ff */
[----:B------:R-:W-:-:S03]  /*7370*/  @!P2 MOV R21, R9 ;  /* 0x000000090015a202 */ /* 0x000fc60000000f00 */
[C---:B------:R-:W-:Y:S02]  /*7380*/  @!P2 IMAD R47, R46.reuse, R17, R47 ;  /* 0x000000112e2fa224 */ /* 0x040fe400078e022f */
[----:B------:R-:W-:Y:S02]  /*7390*/  @!P2 IMAD.WIDE.U32 R20, R46, R16, R20 ;  /* 0x000000102e14a225 */ /* 0x000fe400078e0014 */
[----:B------:R-:W0:Y:S03]  /*73a0*/  @!P2 LDC.64 R16, c[0x0][0x3a0] ;  /* 0x0000e800ff10ab82 */ /* 0x000e260000000a00 */
[----:B------:R-:W-:-:S04]  /*73b0*/  @!P2 IADD3 R21, PT, PT, R21, R47, RZ ;  /* 0x0000002f1515a210 */ /* 0x000fc80007ffe0ff */
[C---:B------:R-:W-:Y:S02]  /*73c0*/  @!P2 SHF.L.U64.HI R21, R20.reuse, 0x1, R21 ;  /* 0x000000011415a819 */ /* 0x040fe40000010215 */
[----:B------:R-:W-:-:S04]  /*73d0*/  @!P2 SHF.L.U32 R20, R20, 0x1, RZ ;  /* 0x000000011414a819 */ /* 0x000fc800000006ff */
[----:B0-----:R-:W-:-:S04]  /*73e0*/  @!P2 IADD3 R50, P3, PT, R20, R16, RZ ;  /* 0x000000101432a210 */ /* 0x001fc80007f7e0ff */
[----:B------:R-:W-:Y:S02]  /*73f0*/  @!P2 IADD3.X R51, PT, PT, R21, R17, RZ, P3, !PT ;  /* 0x000000111533a210 */ /* 0x000fe40001ffe4ff */
[----:B------:R-:W2:Y:S01]  /*7400*/  @!P2 LDC.64 R16, c[0x0][0x398] ;  /* 0x0000e600ff10ab82 */ /* 0x000ea20000000a00 */
[----:B------:R-:W-:Y:S02]  /*7410*/  LOP3.LUT P5, RZ, R2, 0x40, RZ, 0xc0, !PT ;  /* 0x0000004002ff7812 */ /* 0x000fe400078ac0ff */
[----:B--2---:R-:W-:-:S04]  /*7420*/  @!P2 IADD3 R12, P3, PT, R20, R16, RZ ;  /* 0x00000010140ca210 */ /* 0x004fc80007f7e0ff */
[----:B------:R-:W-:Y:S02]  /*7430*/  @!P2 IADD3.X R13, PT, PT, R21, R17, RZ, P3, !PT ;  /* 0x00000011150da210 */ /* 0x000fe40001ffe4ff */
[----:B------:R-:W-:-:S06]  /*7440*/  CS2R R20, SRZ ;  /* 0x0000000000147805 */ /* 0x000fcc000001ff00 */
[----:B------:R-:W2:Y:S04]  /*7450*/  @!P4 LDG.E R20, desc[UR10][R56.64] ;  /* 0x0000000a3814c981 */ /* 0x000ea8000c1e1900 */
[----:B------:R-:W2:Y:S01]  /*7460*/  @!P5 LDG.E R21, desc[UR10][R28.64] ;  /* 0x0000000a1c15d981 */ /* 0x000ea2000c1e1900 */
        /* <DEDUP_REMOVED lines=21> */
[----:B---3--:R-:W-:Y:S01]  /*75c0*/  STL [R1+0x4a8], R25 ;  /* 0x0004a81901007387 */ /* 0x008fe20000100800 */
[----:B0-----:R-:W-:-:S04]  /*75d0*/  PRMT R42, RZ, 0x7610, R42 ;  /* 0x00007610ff2a7816 */ /* 0x001fc8000000002a */
[----:B------:R-:W-:Y:S02]  /*75e0*/  PRMT R53, R42, 0x7610, R53 ;  /* 0x000076102a357816 */ /* 0x000fe40000000035 */
[----:B------:R-:W-:Y:S02]  /*75f0*/  CS2R R16, SRZ ;  /* 0x0000000000107805 */ /* 0x000fe4000001ff00 */
[----:B------:R-:W-:-:S04]  /*7600*/  IADD3 R46, PT, PT, R4, 0x1e0, RZ ;  /* 0x000001e0042e7810 */ /* 0x000fc80007ffe0ff */
[----:B------:R-:W-:Y:S01]  /*7610*/  ISETP.GE.U32.AND P3, PT, R46, UR16, PT ;  /* 0x000000102e007c0c */ /* 0x000fe2000bf66070 */
[----:B------:R0:W3:Y:S04]  /*7620*/  @!P1 LDG.E R16, desc[UR10][R32.64] ;  /* 0x0000000a20109981 */ /* 0x0000e8000c1e1900 */
[----:B------:R1:W3:Y:S01]  /*7630*/  @!P4 LDG.E R17, desc[UR10][R48.64] ;  /* 0x0000000a3011c981 */ /* 0x0002e2000c1e1900 */
[----:B0-----:R-:W-:-:S04]  /*7640*/  SHF.R.S32.HI R32, RZ, 0x1f, R46 ;  /* 0x0000001fff207819 */ /* 0x001fc8000001142e */
[----:B------:R-:W-:-:S13]  /*7650*/  ISETP.GE.AND.EX P3, PT, R32, UR17, PT, P3 ;  /* 0x0000001120007c0c */ /* 0x000fda000bf66330 */
[----:B------:R-:W0:Y:S01]  /*7660*/  @!P3 LDC.64 R28, c[0x0][0x3f8] ;  /* 0x0000fe00ff1cbb82 */ /* 0x000e220000000a00 */
[----:B------:R-:W-:Y:S01]  /*7670*/  @!P3 MOV R33, R9 ;  /* 0x000000090021b202 */ /* 0x000fe20000000f00 */
[----:B0-----:R-:W-:Y:S01]  /*7680*/  @!P3 IMAD R47, R32, R28, RZ ;  /* 0x0000001c202fb224 */ /* 0x001fe200078e02ff */
[----:B------:R-:W-:Y:S01]  /*7690*/  @!P3 MOV R32, R6 ;  /* 0x000000060020b202 */ /* 0x000fe20000000f00 */
[----:B----4-:R-:W-:Y:S04]  /*76a0*/  STL [R1+0x4ac], R24 ;  /* 0x0004ac1801007387 */ /* 0x010fe80000100800 */
[----:B------:R-:W-:Y:S04]  /*76b0*/  STL.64 [R1+0x4b8], R24 ;  /* 0x0004b81801007387 */ /* 0x000fe80000100a00 */
        /* <DEDUP_REMOVED lines=13> */
[----:B------:R-:W4:Y:S04]  /*7790*/  LDL.LU R66, [R1+0x3dc] ;  /* 0x0003dc0001427983 */ /* 0x000f280000300800 */
[----:B------:R0:W-:Y:S04]  /*77a0*/  STL.S16 [R1+0x228], R42 ;  /* 0x0002282a01007387 */ /* 0x0001e80000100600 */
[----:B------:R-:W-:Y:S04]  /*77b0*/  STL.S16 [R1+0x226], RZ ;  /* 0x000226ff01007387 */ /* 0x000fe80000100600 */
[----:B------:R1:W-:Y:S04]  /*77c0*/  STL [R1+0x6a4], R24 ;  /* 0x0006a41801007387 */ /* 0x0003e80000100800 */
[----:B------:R-:W3:Y:S04]  /*77d0*/  LDL.LU R43, [R1+0x3d8] ;  /* 0x0003d800012b7983 */ /* 0x000ee80000300800 */
[----:B------:R-:W-:Y:S04]  /*77e0*/  STL.S16 [R1+0x22c], RZ ;  /* 0x00022cff01007387 */ /* 0x000fe80000100600 */
[----:B0-----:R-:W3:Y:S04]  /*77f0*/  LDL.LU.S16 R42, [R1+0x226] ;  /* 0x00022600012a7983 */ /* 0x001ee80000300600 */
[----:B-1----:R-:W3:Y:S01]  /*7800*/  LDL.LU.S16 R24, [R1+0x22c] ;  /* 0x00022c0001187983 */ /* 0x002ee20000300600 */
[----:B------:R-:W-:-:S02]  /*7810*/  @!P3 IMAD R47, R46, R29, R47 ;  /* 0x0000001d2e2fb224 */ /* 0x000fc400078e022f */
[----:B------:R-:W-:Y:S02]  /*7820*/  @!P3 IMAD.WIDE.U32 R32, R46, R28, R32 ;  /* 0x0000001c2e20b225 */ /* 0x000fe400078e0020 */
[----:B------:R-:W0:Y:S03]  /*7830*/  @!P3 LDC.64 R28, c[0x0][0x3a0] ;  /* 0x0000e800ff1cbb82 */ /* 0x000e260000000a00 */
[----:B------:R-:W-:-:S04]  /*7840*/  @!P3 IADD3 R33, PT, PT, R33, R47, RZ ;  /* 0x0000002f2121b210 */ /* 0x000fc80007ffe0ff */
[C---:B------:R-:W-:Y:S02]  /*7850*/  @!P3 SHF.L.U64.HI R33, R32.reuse, 0x1, R33 ;  /* 0x000000012021b819 */ /* 0x040fe40000010221 */
[----:B------:R-:W-:Y:S01]  /*7860*/  @!P3 SHF.L.U32 R32, R32, 0x1, RZ ;  /* 0x000000012020b819 */ /* 0x000fe200000006ff */
[----:B------:R0:W-:Y:S03]  /*7870*/  @!P2 STL.64 [R1+0x250], R12 ;  /* 0x0002500c0100a387 */ /* 0x0001e60000100a00 */
[----:B0-----:R-:W-:-:S04]  /*7880*/  @!P3 IADD3 R12, P4, PT, R32, R28, RZ ;  /* 0x0000001c200cb210 */ /* 0x001fc80007f9e0ff */
[----:B------:R-:W-:Y:S02]  /*7890*/  @!P3 IADD3.X R13, PT, PT, R33, R29, RZ, P4, !PT ;  /* 0x0000001d210db210 */ /* 0x000fe400027fe4ff */
[----:B------:R-:W0:Y:S03]  /*78a0*/  @!P3 LDC.64 R28, c[0x0][0x398] ;  /* 0x0000e600ff1cbb82 */ /* 0x000e260000000a00 */
[----:B------:R0:W-:Y:S01]  /*78b0*/  @!P3 STL.64 [R1+0x240], R12 ;  /* 0x0002400c0100b387 */ /* 0x0001e20000100a00 */
[----:B------:R-:W-:Y:S02]  /*78c0*/  IADD3 R48, PT, PT, R4, 0x1e8, RZ ;  /* 0x000001e804307810 */ /* 0x000fe40007ffe0ff */
[----:B------:R-:W-:Y:S02]  /*78d0*/  CS2R R46, SRZ ;  /* 0x00000000002e7805 */ /* 0x000fe4000001ff00 */
[----:B0-----:R-:W-:-:S04]  /*78e0*/  @!P3 IADD3 R12, P4, PT, R32, R28, RZ ;  /* 0x0000001c200cb210 */ /* 0x001fc80007f9e0ff */
[----:B------:R-:W-:Y:S02]  /*78f0*/  @!P3 IADD3.X R13, PT, PT, R33, R29, RZ, P4, !PT ;  /* 0x0000001d210db210 */ /* 0x000fe400027fe4ff */
[----:B------:R-:W-:Y:S02]  /*7900*/  CS2R R28, SRZ ;  /* 0x00000000001c7805 */ /* 0x000fe4000001ff00 */
[----:B------:R-:W-:Y:S02]  /*7910*/  SHF.R.S32.HI R32, RZ, 0x1f, R48 ;  /* 0x0000001fff207819 */ /* 0x000fe40000011430 */
[----:B------:R-:W-:Y:S02]  /*7920*/  ISETP.GE.U32.AND P4, PT, R48, UR16, PT ;  /* 0x0000001030007c0c */ /* 0x000fe4000bf86070 */
[----:B------:R-:W3:Y:S01]  /*7930*/  @!P5 LDG.E R28, desc[UR10][R58.64] ;  /* 0x0000000a3a1cd981 */ /* 0x000ee2000c1e1900 */
[----:B------:R-:W-:Y:S02]  /*7940*/  LOP3.LUT P5, RZ, R3, 0x2, RZ, 0xc0, !PT ;  /* 0x0000000203ff7812 */ /* 0x000fe400078ac0ff */
[----:B------:R-:W-:-:S11]  /*7950*/  ISETP.GE.AND.EX P4, PT, R32, UR17, PT, P4 ;  /* 0x0000001120007c0c */ /* 0x000fd6000bf86340 */
[----:B------:R0:W3:Y:S02]  /*7960*/  @!P5 LDG.E R47, desc[UR10][R14.64] ;  /* 0x0000000a0e2fd981 */ /* 0x0000e4000c1e1900 */
        /* <DEDUP_REMOVED lines=11> */
[----:B------:R-:W-:Y:S01]  /*7a20*/  LOP3.LUT R0, R0, 0xbfffffff, RZ, 0xc0, !PT ;  /* 0xbfffffff00007812 */ /* 0x000fe200078ec0ff */
[----:B------:R-:W-:Y:S03]  /*7a30*/  @!P3 STL.64 [R1+0x238], R12 ;  /* 0x0002380c0100b387 */ /* 0x000fe60000100a00 */
[----:B------:R-:W-:Y:S01]  /*7a40*/  @P3 LOP3.LUT R0, R0, 0x40000000, RZ, 0xfc, !PT ;  /* 0x4000000000003812 */ /* 0x000fe200078efcff */
[----:B--2---:R-:W-:Y:S01]  /*7a50*/  STL [R1+0x484], R20 ;  /* 0x0004841401007387 */ /* 0x004fe20000100800 */
[----:B------:R-:W-:-:S03]  /*7a60*/  LOP3.LUT P3, RZ, R2, 0x8, RZ, 0xc0, !PT ;  /* 0x0000000802ff7812 */ /* 0x000fc6000786c0ff */
[----:B------:R2:W-:Y:S01]  /*7a70*/  STL.64 [R1+0x488], R20 ;  /* 0x0004881401007387 */ /* 0x0005e20000100a00 */
[----:B0-----:R-:W-:-:S03]  /*7a80*/  @!P4 IADD3 R14, P5, PT, R49, R14, RZ ;  /* 0x0000000e310ec210 */ /* 0x001fc60007fbe0ff */
[----:B------:R0:W-:Y:S01]  /*7a90*/  STL [R1+0x480], R21 ;  /* 0x0004801501007387 */ /* 0x0001e20000100800 */
[----:B--2---:R-:W-:Y:S01]  /*7aa0*/  MOV R20, R50 ;  /* 0x0000003200147202 */ /* 0x004fe20000000f00 */
[----:B------:R-:W-:Y:S01]  /*7ab0*/  HFMA2 R50, -RZ, RZ, 0, 0 ;  /* 0x00000000ff327431 */ /* 0x000fe200000001ff */
[----:B------:R-:W-:Y:S02]  /*7ac0*/  @!P4 IADD3.X R15, PT, PT, R48, R15, RZ, P5, !PT ;  /* 0x0000000f300fc210 */ /* 0x000fe40002ffe4ff */
[----:B0-----:R-:W-:Y:S02]  /*7ad0*/  MOV R21, R51 ;  /* 0x0000003300157202 */ /* 0x001fe40000000f00 */
[----:B-1----:R-:W-:Y:S02]  /*7ae0*/  @!P4 IADD3 R32, P5, PT, R49, R32, RZ ;  /* 0x000000203120c210 */ /* 0x002fe40007fbe0ff */
[----:B------:R-:W-:Y:S02]  /*7af0*/  IADD3 R51, PT, PT, R4, 0x1f0, RZ ;  /* 0x000001f004337810 */ /* 0x000fe40007ffe0ff */
[----:B------:R-:W-:Y:S01]  /*7b00*/  LOP3.LUT R0, R0, 0xdfffffff, RZ, 0xc0, !PT ;  /* 0xdfffffff00007812 */ /* 0x000fe200078ec0ff */
[----:B------:R0:W2:Y:S01]  /*7b10*/  @!P3 LDG.E R50, desc[UR10][R22.64] ;  /* 0x0000000a1632b981 */ /* 0x0000a2000c1e1900 */
[----:B------:R-:W-:-:S02]  /*7b20*/  @!P4 IADD3.X R33, PT, PT, R48, R33, RZ, P5, !PT ;  /* 0x000000213021c210 */ /* 0x000fc40002ffe4ff */
[----:B------:R-:W-:Y:S02]  /*7b30*/  ISETP.GE.U32.AND P5, PT, R51, UR16, PT ;  /* 0x0000001033007c0c */ /* 0x000fe4000bfa6070 */
[----:B------:R-:W-:Y:S02]  /*7b40*/  @P4 LOP3.LUT R0, R0, 0x20000000, RZ, 0xfc, !PT ;  /* 0x2000000000004812 */ /* 0x000fe400078efcff */
[----:B------:R-:W-:Y:S02]  /*7b50*/  LOP3.LUT P4, RZ, R2, 0x10, RZ, 0xc0, !PT ;  /* 0x0000001002ff7812 */ /* 0x000fe4000788c0ff */
[----:B0-----:R-:W-:-:S04]  /*7b60*/  SHF.R.S32.HI R22, RZ, 0x1f, R51 ;  /* 0x0000001fff167819 */ /* 0x001fc80000011433 */
[----:B------:R-:W-:Y:S02]  /*7b70*/  ISETP.GE.AND.EX P5, PT, R22, UR17, PT, P5 ;  /* 0x0000001116007c0c */ /* 0x000fe4000bfa6350 */
[----:B------:R-:W-:-:S06]  /*7b80*/  CS2R R48, SRZ ;  /* 0x0000000000307805 */ /* 0x000fcc000001ff00 */
[----:B------:R0:W2:Y:S01]  /*7b90*/  @!P4 LDG.E R48, desc[UR10][R18.64] ;  /* 0x0000000a1230c981 */ /* 0x0000a2000c1e1900 */
[----:B------:R-:W-:-:S03]  /*7ba0*/  LOP3.LUT P1, RZ, R2, 0x20, RZ, 0xc0, !PT ;  /* 0x0000002002ff7812 */ /* 0x000fc6000782c0ff */
[----:B------:R1:W2:Y:S01]  /*7bb0*/  @!P3 LDG.E R49, desc[UR10][R34.64] ;  /* 0x0000000a2231b981 */ /* 0x0002a2000c1e1900 */
[----:B0-----:R-:W0:Y:S01]  /*7bc0*/  @!P5 LDC.64 R18, c[0x0][0x3f8] ;  /* 0x0000fe00ff12db82 */ /* 0x001e220000000a00 */
[----:B-1----:R-:W-:Y:S02]  /*7bd0*/  CS2R R34, SRZ ;  /* 0x0000000000227805 */ /* 0x002fe4000001ff00 */
[----:B------:R-:W-:-:S06]  /*7be0*/  @!P5 MOV R23, R9 ;  /* 0x000000090017d202 */ /* 0x000fcc0000000f00 */
[----:B------:R-:W2:Y:S04]  /*7bf0*/  @!P1 LDG.E R29, desc[UR10][R60.64] ;  /* 0x0000000a3c1d9981 */ /* 0x000ea8000c1e1900 */
[----:B------:R0:W2:Y:S04]  /*7c00*/  @!P6 LDG.E R34, desc[UR10][R26.64] ;  /* 0x0000000a1a22e981 */ /* 0x0000a8000c1e1900 */
[----:B------:R-:W2:Y:S01]  /*7c10*/  @!P1 LDG.E R46, desc[UR10][R62.64] ;  /* 0x0000000a3e2e9981 */ /* 0x000ea2000c1e1900 */
[----:B------:R-:W-:Y:S01]  /*7c20*/  LOP3.LUT P1, RZ, R2, 0x2, RZ, 0xc0, !PT ;  /* 0x0000000202ff7812 */ /* 0x000fe2000782c0ff */
[----:B0-----:R-:W-:Y:S01]  /*7c30*/  @!P5 IMAD R26, R22, R18, RZ ;  /* 0x00000012161ad224 */ /* 0x001fe200078e02ff */
[----:B------:R-:W-:-:S03]  /*7c40*/  @!P5 MOV R22, R6 ;  /* 0x000000060016d202 */ /* 0x000fc60000000f00 */
[C---:B------:R-:W-:Y:S02]  /*7c50*/  @!P5 IMAD R26, R51.reuse, R19, R26 ;  /* 0x00000013331ad224 */ /* 0x040fe400078e021a */
[----:B------:R-:W-:-:S04]  /*7c60*/  @!P5 IMAD.WIDE.U32 R22, R51, R18, R22 ;  /* 0x000000123316d225 */ /* 0x000fc800078e0016 */
[----:B------:R-:W-:Y:S01]  /*7c70*/  HFMA2 R51, -RZ, RZ, 0, 0 ;  /* 0x00000000ff337431 */ /* 0x000fe200000001ff */
[----:B------:R-:W-:Y:S01]  /*7c80*/  PRMT R55, RZ, 0x7610, R55 ;  /* 0x00007610ff377816 */ /* 0x000fe20000000037 */
[----:B------:R-:W-:Y:S01]  /*7c90*/  STL.S16 [R1+0x224], RZ ;  /* 0x000224ff01007387 */ /* 0x000fe20000100600 */
[----:B------:R-:W-:Y:S01]  /*7ca0*/  MOV R12, R5 ;  /* 0x00000005000c7202 */ /* 0x000fe20000000f00 */
[----:B------:R-:W0:Y:S02]  /*7cb0*/  @!P5 LDC.64 R18, c[0x0][0x3a0] ;  /* 0x0000e800ff12db82 */ /* 0x000e240000000a00 */
[----:B------:R1:W2:Y:S02]  /*7cc0*/  @!P1 LDG.E R51, desc[UR10][R38.64] ;  /* 0x0000000a26339981 */ /* 0x0002a4000c1e1900 */
[----:B-1----:R-:W-:-:S06]  /*7cd0*/  HFMA2 R39, -RZ, RZ, 0, 0 ;  /* 0x00000000ff277431 */ /* 0x002fcc00000001ff */
[----:B------:R-:W2:Y:S01]  /*7ce0*/  @!P0 LDG.E R39, desc[UR10][R44.64] ;  /* 0x0000000a2c278981 */ /* 0x000ea2000c1e1900 */
[----:B------:R-:W-:Y:S02]  /*7cf0*/  LOP3.LUT P0, RZ, R3, 0x1, RZ, 0xc0, !PT ;  /* 0x0000000103ff7812 */ /* 0x000fe4000780c0ff */
[----:B------:R-:W-:Y:S01]  /*7d00*/  PRMT R64, R55, 0x7610, R64 ;  /* 0x0000761037407816 */ /* 0x000fe20000000040 */
[----:B------:R-:W-:Y:S10]  /*7d10*/  STL.S16 [R1+0x22a], R55 ;  /* 0x00022a3701007387 */ /* 0x000ff40000100600 */
[----:B----4-:R-:W-:Y:S01]  /*7d20*/  @!P0 PRMT R64, R66, 0x7632, R64 ;  /* 0x0000763242408816 */ /* 0x010fe20000000040 */
[----:B------:R-:W-:Y:S04]  /*7d30*/  STL [R1+0x10], R66 ;  /* 0x0000104201007387 */ /* 0x000fe80000100800 */
[----:B------:R1:W-:Y:S01]  /*7d40*/  @!P0 STL.S16 [R1+0x22a], R64 ;  /* 0x00022a4001008387 */ /* 0x0003e20000100600 */
[----:B------:R-:W-:-:S02]  /*7d50*/  MOV R5, R67 ;  /* 0x0000004300057202 */ /* 0x000fc40000000f00 */
[----:B------:R-:W-:Y:S01]  /*7d60*/  MOV R67, R68 ;  /* 0x0000004400437202 */ /* 0x000fe20000000f00 */
[----:B------:R-:W-:Y:S04]  /*7d70*/  STL [R1+0x498], R11 ;  /* 0x0004980b01007387 */ /* 0x000fe80000100800 */
[----:B------:R-:W4:Y:S04]  /*7d80*/  LDL.LU R68, [R1+0x3d4] ;  /* 0x0003d40001447983 */ /* 0x000f280000300800 */
[----:B-1----:R-:W2:Y:S01]  /*7d90*/  LDL.LU R64, [R1+0x708] ;  /* 0x0007080001407983 */ /* 0x002ea20000300800 */
[----:B---3--:R-:W-:-:S03]  /*7da0*/  @!P0 PRMT R42, R43, 0x7632, R42 ;  /* 0x000076322b2a8816 */ /* 0x008fc6000000002a */
[----:B------:R-:W-:Y:S01]  /*7db0*/  STL.64 [R1+0x4a0], R10 ;  /* 0x0004a00a01007387 */ /* 0x000fe20000100a00 */
[----:B------:R-:W-:-:S03]  /*7dc0*/  @!P0 PRMT R24, R66, 0x7610, R24 ;  /* 0x0000761042188816 */ /* 0x000fc60000000018 */
[----:B------:R-:W-:Y:S04]  /*7dd0*/  STL [R1+0x56c], R11 ;  /* 0x00056c0b01007387 */ /* 0x000fe80000100800 */
[----:B------:R-:W3:Y:S04]  /*7de0*/  LDL.LU R66, [R1+0x704] ;  /* 0x0007040001427983 */ /* 0x000ee80000300800 */
[----:B------:R1:W-:Y:S01]  /*7df0*/  @!P0 STL.S16 [R1+0x226], R42 ;  /* 0x0002262a01008387 */ /* 0x0003e20000100600 */
[----:B------:R-:W-:Y:S02]  /*7e00*/  @!P5 IADD3 R26, PT, PT, R23, R26, RZ ;  /* 0x0000001a171ad210 */ /* 0x000fe40007ffe0ff */
[----:B------:R-:W-:Y:S01]  /*7e10*/  @!P5 SHF.L.U32 R27, R22, 0x1, RZ ;  /* 0x00000001161bd819 */ /* 0x000fe200000006ff */
[----:B------:R-:W-:Y:S01]  /*7e20*/  STL [R1+0x588], R11 ;  /* 0x0005880b01007387 */ /* 0x000fe20000100800 */
[----:B------:R-:W-:-:S03]  /*7e30*/  LOP3.LUT R0, R0, 0xf7ffffff, RZ, 0xc0, !PT ;  /* 0xf7ffffff00007812 */ /* 0x000fc600078ec0ff */
[----:B------:R-:W-:Y:S04]  /*7e40*/  STL [R1+0x59c], R11 ;  /* 0x00059c0b01007387 */ /* 0x000fe80000100800 */
[----:B-1----:R-:W3:Y:S01]  /*7e50*/  LDL.S16 R42, [R1+0x224] ;  /* 0x00022400012a7983 */ /* 0x002ee20000100600 */
[----:B------:R-:W-:Y:S02]  /*7e60*/  @!P5 SHF.L.U64.HI R26, R22, 0x1, R26 ;  /* 0x00000001161ad819 */ /* 0x000fe4000001021a */
[----:B------:R-:W1:Y:S01]  /*7e70*/  @!P5 LDC.64 R22, c[0x0][0x398] ;  /* 0x0000e600ff16db82 */ /* 0x000e620000000a00 */
[----:B0-----:R-:W-:Y:S01]  /*7e80*/  @!P5 IADD3 R18, P6, PT, R27, R18, RZ ;  /* 0x000000121b12d210 */ /* 0x001fe20007fde0ff */
[----:B------:R-:W-:Y:S03]  /*7e90*/  STL [R1+0x5a4], R11 ;  /* 0x0005a40b01007387 */ /* 0x000fe60000100800 */
[----:B------:R-:W-:Y:S01]  /*7ea0*/  @!P5 IADD3.X R19, PT, PT, R26, R19, RZ, P6, !PT ;  /* 0x000000131a13d210 */ /* 0x000fe200037fe4ff */
[----:B------:R-:W-:Y:S01]  /*7eb0*/  STL [R1+0x5ac], R11 ;  /* 0x0005ac0b01007387 */ /* 0x000fe20000100800 */
[----:B------:R-:W-:-:S03]  /*7ec0*/  @P5 LOP3.LUT R0, R0, 0x8000000, RZ, 0xfc, !PT ;  /* 0x0800000000005812 */ /* 0x000fc600078efcff */
[----:B------:R-:W-:Y:S04]  /*7ed0*/  STL [R1+0x5b4], R11 ;  /* 0x0005b40b01007387 */ /* 0x000fe80000100800 */
[----:B------:R-:W-:Y:S04]  /*7ee0*/  STL [R1+0x5dc], R11 ;  /* 0x0005dc0b01007387 */ /* 0x000fe80000100800 */
[----:B------:R-:W-:Y:S04]  /*7ef0*/  STL [R1+0x60c], R11 ;  /* 0x00060c0b01007387 */ /* 0x000fe80000100800 */
[----:B------:R-:W-:Y:S01]  /*7f00*/  STL [R1+0x654], R11 ;  /* 0x0006540b01007387 */ /* 0x000fe20000100800 */
[----:B-1----:R-:W-:-:S03]  /*7f10*/  @!P5 IADD3 R22, P6, PT, R27, R22, RZ ;  /* 0x000000161b16d210 */ /* 0x002fc60007fde0ff */
[----:B------:R-:W-:Y:S01]  /*7f20*/  STL [R1+0x67c], R11 ;  /* 0x00067c0b01007387 */ /* 0x000fe20000100800 */
[----:B------:R-:W-:Y:S02]  /*7f30*/  @!P5 IADD3.X R23, PT, PT, R26, R23, RZ, P6, !PT ;  /* 0x000000171a17d210 */ /* 0x000fe400037fe4ff */
[----:B------:R-:W-:Y:S01]  /*7f40*/  LOP3.LUT P5, RZ, R2, 0x4, RZ, 0xc0, !PT ;  /* 0x0000000402ff7812 */ /* 0x000fe200078ac0ff */
[----:B------:R-:W-:Y:S01]  /*7f50*/  STL [R1+0x6c4], R11 ;  /* 0x0006c40b01007387 */ /* 0x000fe20000100800 */
[----:B------:R-:W-:Y:S02]  /*7f60*/  LOP3.LUT R0, R0, 0xefffffff, RZ, 0xc0, !PT ;  /* 0xefffffff00007812 */ /* 0x000fe400078ec0ff */
[----:B------:R-:W-:Y:S01]  /*7f70*/  MOV R13, R69 ;  /* 0x00000045000d7202 */ /* 0x000fe20000000f00 */
[----:B------:R-:W-:Y:S04]  /*7f80*/  STL.S16 [R1+0x21c], RZ ;  /* 0x00021cff01007387 */ /* 0x000fe80000100600 */
[----:B------:R-:W3:Y:S04]  /*7f90*/  LDL.LU R69, [R1+0x3d0] ;  /* 0x0003d00001457983 */ /* 0x000ee80000300800 */
[----:B------:R-:W-:Y:S01]  /*7fa0*/  @P5 LOP3.LUT R0, R0, 0x10000000, RZ, 0xfc, !PT ;  /* 0x1000000000005812 */ /* 0x000fe200078efcff */
[----:B------:R0:W3:Y:S03]  /*7fb0*/  @!P5 LDG.E R35, desc[UR10][R30.64] ;  /* 0x0000000a1e23d981 */ /* 0x0000e6000c1e1900 */
[----:B------:R-:W-:Y:S01]  /*7fc0*/  LOP3.LUT P5, RZ, R0, 0x1000000, RZ, 0xc0, !PT ;  /* 0x0100000000ff7812 */ /* 0x000fe200078ac0ff */
[----:B------:R1:W-:Y:S01]  /*7fd0*/  STL [R1+0x110], R43 ;  /* 0x0001102b01007387 */ /* 0x0003e20000100800 */
[----:B------:R-:W-:-:S03]  /*7fe0*/  @!P0 PRMT R53, R43, 0x7610, R53 ;  /* 0x000076102b358816 */ /* 0x000fc60000000035 */
[----:B------:R-:W-:Y:S01]  /*7ff0*/  STL.S16 [R1+0x284], RZ ;  /* 0x000284ff01007387 */ /* 0x000fe20000100600 */
[----:B------:R-:W-:Y:S02]  /*8000*/  MOV R37, R52 ;  /* 0x0000003400257202 */ /* 0x000fe40000000f00 */
[----:B------:R-:W-:Y:S01]  /*8010*/  MOV R38, RZ ;  /* 0x000000ff00267202 */ /* 0x000fe20000000f00 */
[----:B------:R-:W-:Y:S04]  /*8020*/  STL.S16 [R1+0x218], RZ ;  /* 0x000218ff01007387 */ /* 0x000fe80000100600 */
        /* <DEDUP_REMOVED lines=11> */
[----:B------:R-:W-:Y:S04]  /*80e0*/  STL.S16 [R1+0x2a0], RZ ;  /* 0x0002a0ff01007387 */ /* 0x000fe80000100600 */
[----:B------:R-:W-:Y:S04]  /*80f0*/  STL.S16 [R1+0x274], RZ ;  /* 0x000274ff01007387 */ /* 0x000fe80000100600 */
        /* <DEDUP_REMOVED lines=18> */
[----:B------:R-:W-:Y:S01]  /*8220*/  STL.S16 [R1+0x210], RZ ;  /* 0x000210ff01007387 */ /* 0x000fe20000100600 */
[----:B------:R-:W-:-:S02]  /*8230*/  PRMT R58, R58, 0x5410, RZ ;  /* 0x000054103a3a7816 */ /* 0x000fc400000000ff */
[----:B------:R-:W-:Y:S01]  /*8240*/  PRMT R61, R61, 0x5410, RZ ;  /* 0x000054103d3d7816 */ /* 0x000fe200000000ff */
[----:B-1----:R-:W3:Y:S04]  /*8250*/  LDL.LU R43, [R1+0x3c8] ;  /* 0x0003c800012b7983 */ /* 0x002ee80000300800 */
[----:B------:R-:W3:Y:S01]  /*8260*/  LDL.LU R55, [R1+0x70c] ;  /* 0x00070c0001377983 */ /* 0x000ee20000300800 */
[----:B--2---:R-:W-:-:S03]  /*8270*/  PRMT R64, RZ, 0x7610, R64 ;  /* 0x00007610ff407816 */ /* 0x004fc60000000040 */
[----:B----4-:R1:W-:Y:S01]  /*8280*/  STL [R1+0x14], R68 ;  /* 0x0000144401007387 */ /* 0x0103e20000100800 */
[----:B---3--:R-:W-:-:S03]  /*8290*/  @!P5 PRMT R42, R68, 0x7610, R42 ;  /* 0x00007610442ad816 */ /* 0x008fc6000000002a */
[----:B------:R2:W3:Y:S01]  /*82a0*/  @!P1 LDG.E R38, desc[UR10][R40.64] ;  /* 0x0000000a28269981 */ /* 0x0004e2000c1e1900 */
[----:B------:R-:W-:-:S04]  /*82b0*/  PRMT R66, R64, 0x7610, R66 ;  /* 0x0000761040427816 */ /* 0x000fc80000000042 */
[----:B------:R-:W-:Y:S02]  /*82c0*/  @!P5 PRMT R66, R68, 0x7632, R66 ;  /* 0x000076324442d816 */ /* 0x000fe40000000042 */
[----:B-1----:R-:W4:Y:S01]  /*82d0*/  LDL.LU R68, [R1+0x6f4] ;  /* 0x0006f40001447983 */ /* 0x002f220000300800 */
[----:B------:R-:W-:-:S05]  /*82e0*/  PRMT R11, RZ, 0x7610, R11 ;  /* 0x00007610ff0b7816 */ /* 0x000fca000000000b */
[----:B------:R1:W-:Y:S01]  /*82f0*/  STL.S16 [R1+0x21e], R11 ;  /* 0x00021e0b01007387 */ /* 0x0003e20000100600 */
[----:B----4-:R-:W-:-:S03]  /*8300*/  PRMT R68, R11, 0x7610, R68 ;  /* 0x000076100b447816 */ /* 0x010fc60000000044 */
[----:B-1----:R-:W4:Y:S01]  /*8310*/  LDL.S16 R11, [R1+0x21c] ;  /* 0x00021c00010b7983 */ /* 0x002f220000100600 */
[----:B------:R-:W-:-:S03]  /*8320*/  @!P5 PRMT R68, R69, 0x7610, R68 ;  /* 0x000076104544d816 */ /* 0x000fc60000000044 */
[----:B------:R-:W-:Y:S04]  /*8330*/  STL [R1+0x114], R69 ;  /* 0x0001144501007387 */ /* 0x000fe80000100800 */
[----:B------:R1:W-:Y:S04]  /*8340*/  @!P5 STL.S16 [R1+0x21e], R68 ;  /* 0x00021e440100d387 */ /* 0x0003e80000100600 */
[----:B-1----:R-:W2:Y:S01]  /*8350*/  LDL.LU R68, [R1+0x6f0] ;  /* 0x0006f00001447983 */ /* 0x002ea20000300800 */
[----:B----4-:R-:W-:-:S03]  /*8360*/  @!P5 PRMT R11, R69, 0x7632, R11 ;  /* 0x00007632450bd816 */ /* 0x010fc6000000000b */
[----:B------:R-:W4:Y:S01]  /*8370*/  LDL.LU R69, [R1+0x6ec] ;  /* 0x0006ec0001457983 */ /* 0x000f220000300800 */
[----:B------:R-:W-:-:S04]  /*8380*/  IADD3 R52, PT, PT, R4, 0x1f8, RZ ;  /* 0x000001f804347810 */ /* 0x000fc80007ffe0ff */
[----:B0-----:R-:W-:Y:S02]  /*8390*/  SHF.R.S32.HI R30, RZ, 0x1f, R52 ;  /* 0x0000001fff1e7819 */ /* 0x001fe40000011434 */
        /* <DEDUP_REMOVED lines=8> */
[----:B------:R-:W0:Y:S01]  /*8420*/  @!P6 LDC.64 R26, c[0x0][0x3a0] ;  /* 0x0000e800ff1aeb82 */ /* 0x000e220000000a00 */
[----:B----4-:R-:W-:-:S04]  /*8430*/  PRMT R69, RZ, 0x7610, R69 ;  /* 0x00007610ff457816 */ /* 0x010fc80000000045 */
[----:B--2---:R-:W-:Y:S01]  /*8440*/  PRMT R68, R69, 0x7610, R68 ;  /* 0x0000761045447816 */ /* 0x004fe20000000044 */
[----:B------:R1:W-:Y:S04]  /*8450*/  STL.S16 [R1+0x276], R69 ;  /* 0x0002764501007387 */ /* 0x0003e80000100600 */
[----:B-1----:R-:W2:Y:S01]  /*8460*/  LDL.LU.S16 R69, [R1+0x284] ;  /* 0x0002840001457983 */ /* 0x002ea20000300600 */
[----:B------:R-:W-:Y:S02]  /*8470*/  @!P6 IADD3 R3, PT, PT, R31, R3, RZ ;  /* 0x000000031f03e210 */ /* 0x000fe40007ffe0ff */
[C---:B------:R-:W-:Y:S02]  /*8480*/  @!P6 SHF.L.U32 R40, R30.reuse, 0x1, RZ ;  /* 0x000000011e28e819 */ /* 0x040fe400000006ff */
[----:B------:R-:W-:-:S02]  /*8490*/  @!P6 SHF.L.U64.HI R3, R30, 0x1, R3 ;  /* 0x000000011e03e819 */ /* 0x000fc40000010203 */
[----:B------:R-:W1:Y:S01]  /*84a0*/  @!P6 LDC.64 R30, c[0x0][0x398] ;  /* 0x0000e600ff1eeb82 */ /* 0x000e620000000a00 */
[----:B0-----:R-:W-:-:S04]  /*84b0*/  @!P6 IADD3 R26, P1, PT, R40, R26, RZ ;  /* 0x0000001a281ae210 */ /* 0x001fc80007f3e0ff */
[----:B------:R-:W-:Y:S02]  /*84c0*/  @!P6 IADD3.X R27, PT, PT, R3, R27, RZ, P1, !PT ;  /* 0x0000001b031be210 */ /* 0x000fe40000ffe4ff */
[----:B------:R-:W-:Y:S02]  /*84d0*/  LOP3.LUT P3, RZ, R0, 0x400000, RZ, 0xc0, !PT ;  /* 0x0040000000ff7812 */ /* 0x000fe4000786c0ff */
[----:B-1----:R-:W-:-:S04]  /*84e0*/  @!P6 IADD3 R30, P1, PT, R40, R30, RZ ;  /* 0x0000001e281ee210 */ /* 0x002fc80007f3e0ff */
[----:B------:R-:W-:Y:S02]  /*84f0*/  @!P6 IADD3.X R31, PT, PT, R3, R31, RZ, P1, !PT ;  /* 0x0000001f031fe210 */ /* 0x000fe40000ffe4ff */
[C---:B------:R-:W-:Y:S02]  /*8500*/  LOP3.LUT P1, RZ, R0.reuse, 0x200000, RZ, 0xc0, !PT ;  /* 0x0020000000ff7812 */ /* 0x040fe4000782c0ff */
[----:B------:R-:W-:-:S04]  /*8510*/  LOP3.LUT R0, R0, 0xfbffffff, RZ, 0xc0, !PT ;  /* 0xfbffffff00007812 */ /* 0x000fc800078ec0ff */
[----:B------:R-:W-:-:S04]  /*8520*/  @P6 LOP3.LUT R0, R0, 0x4000000, RZ, 0xfc, !PT ;  /* 0x0400000000006812 */ /* 0x000fc800078efcff */
[----:B------:R-:W-:-:S13]  /*8530*/  LOP3.LUT P6, RZ, R0, 0x800000, RZ, 0xc0, !PT ;  /* 0x0080000000ff7812 */ /* 0x000fda00078cc0ff */
[----:B--2---:R-:W-:-:S05]  /*8540*/  @!P6 PRMT R69, R43, 0x7632, R69 ;  /* 0x000076322b45e816 */ /* 0x004fca0000000045 */
[----:B------:R0:W-:Y:S04]  /*8550*/  @!P6 STL.S16 [R1+0x284], R69 ;  /* 0x000284450100e387 */ /* 0x0001e80000100600 */
[----:B0-----:R-:W2:Y:S01]  /*8560*/  LDL.LU R69, [R1+0x6e0] ;  /* 0x0006e00001457983 */ /* 0x001ea20000300800 */
[----:B------:R-:W-:-:S03]  /*8570*/  @!P6 PRMT R68, R43, 0x7610, R68 ;  /* 0x000076102b44e816 */ /* 0x000fc60000000044 */
[----:B------:R-:W-:Y:S04]  /*8580*/  STL [R1+0x118], R43 ;  /* 0x0001182b01007387 */ /* 0x000fe80000100800 */
[----:B------:R0:W-:Y:S04]  /*8590*/  @!P5 STL.S16 [R1+0x224], R42 ;  /* 0x0002242a0100d387 */ /* 0x0001e80000100600 */
[----:B0-----:R-:W4:Y:S01]  /*85a0*/  LDL.LU R42, [R1+0x3c4] ;  /* 0x0003c400012a7983 */ /* 0x001f220000300800 */
[----:B--2---:R-:W-:-:S03]  /*85b0*/  MOV R43, R69 ;  /* 0x00000045002b7202 */ /* 0x004fc60000000f00 */
[----:B------:R-:W4:Y:S04]  /*85c0*/  LDL.S16 R69, [R1+0x218] ;  /* 0x0002180001457983 */ /* 0x000f280000100600 */
[----:B------:R0:W-:Y:S04]  /*85d0*/  @!P6 STL.S16 [R1+0x276], R68 ;  /* 0x000276440100e387 */ /* 0x0001e80000100600 */
[----:B------:R-:W-:Y:S04]  /*85e0*/  STL.S16 [R1+0x21a], R64 ;  /* 0x00021a4001007387 */ /* 0x000fe80000100600 */
[----:B0-----:R-:W2:Y:S04]  /*85f0*/  LDL.LU R68, [R1+0x6e4] ;  /* 0x0006e40001447983 */ /* 0x001ea80000300800 */
[----:B------:R0:W-:Y:S01]  /*8600*/  @!P5 STL.S16 [R1+0x21a], R66 ;  /* 0x00021a420100d387 */ /* 0x0001e20000100600 */
[----:B------:R-:W-:-:S03]  /*8610*/  PRMT R16, RZ, 0x7610, R16 ;  /* 0x00007610ff107816 */ /* 0x000fc60000000010 */
[----:B------:R1:W-:Y:S04]  /*8620*/  @!P5 STL.S16 [R1+0x21c], R11 ;  /* 0x00021c0b0100d387 */ /* 0x0003e80000100600 */
[----:B------:R3:W-:Y:S04]  /*8630*/  @!P0 STL.S16 [R1+0x22c], R24 ;  /* 0x00022c1801008387 */ /* 0x0007e80000100600 */
[----:B0-----:R-:W2:Y:S04]  /*8640*/  LDL.LU R66, [R1+0x6f8] ;  /* 0x0006f80001427983 */ /* 0x001ea80000300800 */
[----:B-1----:R-:W2:Y:S04]  /*8650*/  LDL.LU R11, [R1+0x3c0] ;  /* 0x0003c000010b7983 */ /* 0x002ea80000300800 */
[----:B------:R-:W2:Y:S01]  /*8660*/  LDL.LU R64, [R1+0x6fc] ;  /* 0x0006fc0001407983 */ /* 0x000ea20000300800 */
[----:B----4-:R-:W-:-:S03]  /*8670*/  @!P3 PRMT R69, R42, 0x7610, R69 ;  /* 0x000076102a45b816 */ /* 0x010fc60000000045 */
[----:B------:R-:W-:Y:S04]  /*8680*/  STL.S16 [R1+0x22e], R16 ;  /* 0x00022e1001007387 */ /* 0x000fe80000100600 */
[----:B------:R0:W-:Y:S04]  /*8690*/  @!P3 STL.S16 [R1+0x218], R69 ;  /* 0x000218450100b387 */ /* 0x0001e80000100600 */
[----:B---3--:R-:W3:Y:S04]  /*86a0*/  LDL.LU R24, [R1+0x3cc] ;  /* 0x0003cc0001187983 */ /* 0x008ee80000300800 */
[----:B0-----:R-:W4:Y:S01]  /*86b0*/  LDL.LU R69, [R1+0x6dc] ;  /* 0x0006dc0001457983 */ /* 0x001f220000300800 */
[----:B--2---:R-:W-:-:S03]  /*86c0*/  PRMT R66, R16, 0x7610, R66 ;  /* 0x0000761010427816 */ /* 0x004fc60000000042 */
[----:B------:R-:W3:Y:S01]  /*86d0*/  LDL.LU.S16 R16, [R1+0x274] ;  /* 0x0002740001107983 */ /* 0x000ee20000300600 */
[----:B----4-:R-:W-:-:S04]  /*86e0*/  PRMT R69, RZ, 0x7610, R69 ;  /* 0x00007610ff457816 */ /* 0x010fc80000000045 */
[----:B------:R-:W-:Y:S01]  /*86f0*/  PRMT R68, R69, 0x7610, R68 ;  /* 0x0000761045447816 */ /* 0x000fe20000000044 */
[----:B------:R0:W-:Y:S04]  /*8700*/  STL.S16 [R1+0x286], R69 ;  /* 0x0002864501007387 */ /* 0x0001e80000100600 */
[----:B0-----:R-:W2:Y:S01]  /*8710*/  LDL.LU.S16 R69, [R1+0x2a0] ;  /* 0x0002a00001457983 */ /* 0x001ea20000300600 */
[----:B------:R-:W-:Y:S02]  /*8720*/  @!P3 PRMT R68, R11, 0x7610, R68 ;  /* 0x000076100b44b816 */ /* 0x000fe40000000044 */
[----:B------:R-:W-:Y:S02]  /*8730*/  PRMT R64, R64, 0x5410, RZ ;  /* 0x0000541040407816 */ /* 0x000fe400000000ff */
[----:B---3--:R-:W-:Y:S01]  /*8740*/  @!P6 PRMT R16, R24, 0x7632, R16 ;  /* 0x000076321810e816 */ /* 0x008fe20000000010 */
[----:B------:R0:W-:Y:S01]  /*8750*/  @!P3 STL.S16 [R1+0x286], R68 ;  /* 0x000286440100b387 */ /* 0x0001e20000100600 */
[----:B------:R-:W-:-:S03]  /*8760*/  @!P3 PRMT R64, R64, 0x7610, R42 ;  /* 0x000076104040b816 */ /* 0x000fc6000000002a */
[----:B------:R1:W-:Y:S04]  /*8770*/  STL [R1+0x1c], R42 ;  /* 0x00001c2a01007387 */ /* 0x0003e80000100800 */
[----:B0-----:R-:W3:Y:S04]  /*8780*/  LDL.LU R68, [R1+0x6d8] ;  /* 0x0006d80001447983 */ /* 0x001ee80000300800 */
[----:B-1----:R-:W4:Y:S01]  /*8790*/  LDL.LU R42, [R1+0x3b4] ;  /* 0x0003b400012a7983 */ /* 0x002f220000300800 */
[----:B------:R-:W-:-:S03]  /*87a0*/  PRMT R25, RZ, 0x7610, R25 ;  /* 0x00007610ff197816 */ /* 0x000fc60000000019 */
[----:B------:R0:W-:Y:S01]  /*87b0*/  @!P6 STL.S16 [R1+0x274], R16 ;  /* 0x000274100100e387 */ /* 0x0001e20000100600 */
[----:B------:R-:W-:Y:S02]  /*87c0*/  @!P6 PRMT R66, R24, 0x7610, R66 ;  /* 0x000076101842e816 */ /* 0x000fe40000000042 */
[----:B------:R-:W-:Y:S01]  /*87d0*/  PRMT R10, R25, 0x7610, R10 ;  /* 0x00007610190a7816 */ /* 0x000fe2000000000a */
[----:B0-----:R-:W4:Y:S04]  /*87e0*/  LDL.LU R16, [R1+0x3bc] ;  /* 0x0003bc0001107983 */ /* 0x001f280000300800 */
[----:B------:R0:W-:Y:S04]  /*87f0*/  STL [R1+0x18], R24 ;  /* 0x0000181801007387 */ /* 0x0001e80000100800 */
[----:B------:R1:W-:Y:S04]  /*8800*/  STL.S16 [R1+0x214], R25 ;  /* 0x0002141901007387 */ /* 0x0003e80000100600 */
[----:B0-----:R-:W4:Y:S04]  /*8810*/  LDL.LU R24, [R1+0x3b8] ;  /* 0x0003b80001187983 */ /* 0x001f280000300800 */
[----:B-1----:R-:W4:Y:S01]  /*8820*/  LDL.LU.S16 R25, [R1+0x210] ;  /* 0x0002100001197983 */ /* 0x002f220000300600 */
[----:B--2---:R-:W-:-:S05]  /*8830*/  @!P3 PRMT R69, R11, 0x7632, R69 ;  /* 0x000076320b45b816 */ /* 0x004fca0000000045 */
[----:B------:R0:W-:Y:S04]  /*8840*/  @!P3 STL.S16 [R1+0x2a0], R69 ;  /* 0x0002a0450100b387 */ /* 0x0001e80000100600 */
[----:B0-----:R-:W2:Y:S01]  /*8850*/  LDL.LU R69, [R1+0x6d4] ;  /* 0x0006d40001457983 */ /* 0x001ea20000300800 */
[----:B------:R-:W-:Y:S02]  /*8860*/  LOP3.LUT P5, RZ, R0, 0x100000, RZ, 0xc0, !PT ;  /* 0x0010000000ff7812 */ /* 0x000fe400078ac0ff */
[----:B---3--:R-:W-:Y:S01]  /*8870*/  PRMT R68, RZ, 0x7610, R68 ;  /* 0x00007610ff447816 */ /* 0x008fe20000000044 */
[----:B------:R0:W-:Y:S04]  /*8880*/  @!P6 STL.S16 [R1+0x22e], R66 ;  /* 0x00022e420100e387 */ /* 0x0001e80000100600 */
[----:B----4-:R1:W-:Y:S04]  /*8890*/  STL [R1+0x24], R42 ;  /* 0x0000242a01007387 */ /* 0x0103e80000100800 */
[----:B------:R3:W-:Y:S02]  /*88a0*/  STL [R1+0x11c], R11 ;  /* 0x00011c0b01007387 */ /* 0x0007e40000100800 */
[----:B------:R-:W-:-:S02]  /*88b0*/  @!P5 PRMT R68, R42, 0x7610, R68 ;  /* 0x000076102a44d816 */ /* 0x000fc40000000044 */
[----:B0-----:R-:W4:Y:S01]  /*88c0*/  LDL.LU R66, [R1+0x6e8] ;  /* 0x0006e80001427983 */ /* 0x001f220000300800 */
[----:B------:R-:W-:Y:S02]  /*88d0*/  @!P5 PRMT R58, R58, 0x7610, R42 ;  /* 0x000076103a3ad816 */ /* 0x000fe4000000002a */
[----:B-1----:R-:W-:Y:S01]  /*88e0*/  MOV R42, R65 ;  /* 0x00000041002a7202 */ /* 0x002fe20000000f00 */
[----:B------:R-:W-:Y:S01]  /*88f0*/  STL.S16 [R1+0x216], RZ ;  /* 0x000216ff01007387 */ /* 0x000fe20000100600 */
[----:B------:R-:W-:-:S03]  /*8900*/  @!P1 PRMT R61, R61, 0x7610, R16 ;  /* 0x000076103d3d9816 */ /* 0x000fc60000000010 */
[----:B---3--:R-:W3:Y:S04]  /*8910*/  LDL.LU R11, [R1+0x3b0] ;  /* 0x0003b000010b7983 */ /* 0x008ee80000300800 */
[----:B------:R-:W-:Y:S04]  /*8920*/  STL [R1+0x20], R16 ;  /* 0x0000201001007387 */ /* 0x000fe80000100800 */
[----:B------:R-:W3:Y:S01]  /*8930*/  LDL.S16 R65, [R1+0x216] ;  /* 0x0002160001417983 */ /* 0x000ee20000100600 */
[----:B------:R-:W-:-:S03]  /*8940*/  @!P1 PRMT R10, R24, 0x7610, R10 ;  /* 0x00007610180a9816 */ /* 0x000fc6000000000a */
[----:B------:R0:W-:Y:S01]  /*8950*/  STL [R1+0x120], R24 ;  /* 0x0001201801007387 */ /* 0x0001e20000100800 */
[----:B------:R-:W-:-:S03]  /*8960*/  @!P1 PRMT R25, R24, 0x7632, R25 ;  /* 0x0000763218199816 */ /* 0x000fc60000000019 */
[----:B0-----:R-:W3:Y:S01]  /*8970*/  LDL.LU R24, [R1+0x3a4] ;  /* 0x0003a40001187983 */ /* 0x001ee20000300800 */
[----:B--2---:R-:W-:-:S04]  /*8980*/  PRMT R69, R69, 0x5410, RZ ;  /* 0x0000541045457816 */ /* 0x004fc800000000ff */
[----:B------:R-:W-:Y:S02]  /*8990*/  @!P1 PRMT R69, R69, 0x5410, R16 ;  /* 0x0000541045459816 */ /* 0x000fe40000000010 */
[----:B------:R-:W2:Y:S01]  /*89a0*/  LDL.LU R16, [R1+0x3ac] ;  /* 0x0003ac0001107983 */ /* 0x000ea20000300800 */
[C---:B------:R-:W-:Y:S02]  /*89b0*/  LOP3.LUT P6, RZ, R0.reuse, 0x80000, RZ, 0xc0, !PT ;  /* 0x0008000000ff7812 */ /* 0x040fe400078cc0ff */
[----:B------:R-:W-:Y:S02]  /*89c0*/  LOP3.LUT P3, RZ, R0, 0x40000, RZ, 0xc0, !PT ;  /* 0x0004000000ff7812 */ /* 0x000fe4000786c0ff */
[----:B------:R-:W-:Y:S02]  /*89d0*/  PRMT R55, R55, 0x5410, RZ ;  /* 0x0000541037377816 */ /* 0x000fe400000000ff */
[----:B----4-:R-:W-:Y:S02]  /*89e0*/  PRMT R66, RZ, 0x7610, R66 ;  /* 0x00007610ff427816 */ /* 0x010fe40000000042 */
[----:B------:R-:W-:-:S02]  /*89f0*/  PRMT R69, RZ, 0x7610, R69 ;  /* 0x00007610ff457816 */ /* 0x000fc40000000045 */
[----:B------:R-:W-:Y:S02]  /*8a00*/  PRMT R64, RZ, 0x7610, R64 ;  /* 0x00007610ff407816 */ /* 0x000fe40000000040 */
[----:B------:R-:W-:Y:S02]  /*8a10*/  PRMT R52, R52, 0x5410, RZ ;  /* 0x0000541034347816 */ /* 0x000fe400000000ff */
[C---:B---3--:R-:W-:Y:S01]  /*8a20*/  @!P5 PRMT R65, R11.reuse, 0x7632, R65 ;  /* 0x000076320b41d816 */ /* 0x048fe20000000041 */
[----:B------:R0:W-:Y:S04]  /*8a30*/  STL [R1+0x124], R11 ;  /* 0x0001240b01007387 */ /* 0x0001e80000100800 */
[----:B------:R1:W-:Y:S01]  /*8a40*/  @!P5 STL.S16 [R1+0x216], R65 ;  /* 0x000216410100d387 */ /* 0x0003e20000100600 */
[----:B------:R-:W-:-:S03]  /*8a50*/  @!P5 PRMT R69, R11, 0x7610, R69 ;  /* 0x000076100b45d816 */ /* 0x000fc60000000045 */
[----:B0-----:R-:W3:Y:S04]  /*8a60*/  LDL.LU R11, [R1+0x3a0] ;  /* 0x0003a000010b7983 */ /* 0x001ee80000300800 */
[----:B-1----:R-:W4:Y:S01]  /*8a70*/  LDL.LU R65, [R1+0x6cc] ;  /* 0x0006cc0001417983 */ /* 0x002f220000300800 */
[----:B------:R-:W-:Y:S02]  /*8a80*/  @!P3 PRMT R64, R24, 0x7610, R64 ;  /* 0x000076101840b816 */ /* 0x000fe40000000040 */
[----:B------:R-:W-:Y:S01]  /*8a90*/  @!P3 PRMT R52, R52, 0x7610, R24 ;  /* 0x000076103434b816 */ /* 0x000fe20000000018 */
[----:B------:R0:W-:Y:S04]  /*8aa0*/  STL [R1+0x2c], R24 ;  /* 0x00002c1801007387 */ /* 0x0001e80000100800 */
[----:B0-----:R-:W3:Y:S01]  /*8ab0*/  LDL.LU R24, [R1+0x394] ;  /* 0x0003940001187983 */ /* 0x001ee20000300800 */
[----:B--2---:R-:W-:-:S03]  /*8ac0*/  @!P6 PRMT R66, R16, 0x7610, R66 ;  /* 0x000076101042e816 */ /* 0x004fc60000000042 */
[----:B------:R0:W-:Y:S01]  /*8ad0*/  STL [R1+0x28], R16 ;  /* 0x0000281001007387 */ /* 0x0001e20000100800 */
[----:B------:R-:W-:-:S03]  /*8ae0*/  @!P6 PRMT R55, R55, 0x7610, R16 ;  /* 0x000076103737e816 */ /* 0x000fc60000000010 */
[----:B0-----:R-:W2:Y:S04]  /*8af0*/  LDL.LU R16, [R1+0x39c] ;  /* 0x00039c0001107983 */ /* 0x001ea80000300800 */
[----:B------:R0:W-:Y:S04]  /*8b00*/  @!P1 STL.S16 [R1+0x214], R10 ;  /* 0x0002140a01009387 */ /* 0x0001e80000100600 */
[----:B------:R1:W-:Y:S01]  /*8b10*/  @!P1 STL.S16 [R1+0x210], R25 ;  /* 0x0002101901009387 */ /* 0x0003e20000100600 */
[----:B0-----:R-:W-:-:S03]  /*8b20*/  MOV R10, R67 ;  /* 0x00000043000a7202 */ /* 0x001fc60000000f00 */
[----:B------:R-:W2:Y:S04]  /*8b30*/  LDL.LU R67, [R1+0x6d0] ;  /* 0x0006d00001437983 */ /* 0x000ea80000300800 */
[----:B-1----:R-:W2:Y:S01]  /*8b40*/  LDL.LU R25, [R1+0x3a8] ;  /* 0x0003a80001197983 */ /* 0x002ea20000300800 */
[C---:B------:R-:W-:Y:S02]  /*8b50*/  LOP3.LUT P1, RZ, R0.reuse, 0x20000, RZ, 0xc0, !PT ;  /* 0x0002000000ff7812 */ /* 0x040fe4000782c0ff */
[----:B------:R-:W-:Y:S02]  /*8b60*/  LOP3.LUT P5, RZ, R0, 0x10000, RZ, 0xc0, !PT ;  /* 0x0001000000ff7812 */ /* 0x000fe400078ac0ff */
[----:B------:R-:W-:Y:S02]  /*8b70*/  PRMT R62, R62, 0x5410, RZ ;  /* 0x000054103e3e7816 */ /* 0x000fe400000000ff */
[----:B------:R-:W-:Y:S01]  /*8b80*/  PRMT R45, R45, 0x5410, RZ ;  /* 0x000054102d2d7816 */ /* 0x000fe200000000ff */
[----:B------:R-:W-:Y:S04]  /*8b90*/  STL [R1+0x468], R29 ;  /* 0x0004681d01007387 */ /* 0x000fe80000100800 */
        /* <DEDUP_REMOVED lines=11> */
[----:B------:R0:W-:Y:S01]  /*8c50*/  STL [R1+0x6c8], R29 ;  /* 0x0006c81d01007387 */ /* 0x0001e20000100800 */
[----:B----4-:R-:W-:-:S02]  /*8c60*/  PRMT R65, R65, 0x5410, RZ ;  /* 0x0000541041417816 */ /* 0x010fc400000000ff */
[----:B------:R-:W-:Y:S01]  /*8c70*/  PRMT R61, RZ, 0x7610, R61 ;  /* 0x00007610ff3d7816 */ /* 0x000fe2000000003d */
[----:B------:R-:W-:Y:S01]  /*8c80*/  STL [R1+0x5a8], R17 ;  /* 0x0005a81101007387 */ /* 0x000fe20000100800 */
[----:B0-----:R-:W-:-:S03]  /*8c90*/  PRMT R29, RZ, 0x7610, R29 ;  /* 0x00007610ff1d7816 */ /* 0x001fc6000000001d */
        /* <DEDUP_REMOVED lines=8> */
[----:B---3--:R-:W-:-:S02]  /*8d20*/  @!P3 PRMT R65, R65, 0x5410, R11 ;  /* 0x000054104141b816 */ /* 0x008fc4000000000b */
[----:B------:R-:W-:Y:S01]  /*8d30*/  @!P5 PRMT R61, R24, 0x7610, R61 ;  /* 0x00007610183dd816 */ /* 0x000fe2000000003d */
[----:B------:R1:W-:Y:S01]  /*8d40*/  STL [R1+0x12c], R11 ;  /* 0x00012c0b01007387 */ /* 0x0003e20000100800 */
[----:B0-----:R-:W-:-:S03]  /*8d50*/  PRMT R17, R29, 0x7610, R17 ;  /* 0x000076101d117816 */ /* 0x001fc60000000011 */
[----:B------:R-:W-:Y:S01]  /*8d60*/  STL [R1+0x34], R24 ;  /* 0x0000341801007387 */ /* 0x000fe20000100800 */
[----:B------:R-:W-:-:S03]  /*8d70*/  @!P3 PRMT R17, R11, 0x7632, R17 ;  /* 0x000076320b11b816 */ /* 0x000fc60000000011 */
[----:B-1----:R-:W3:Y:S01]  /*8d80*/  LDL.LU R11, [R1+0x390] ;  /* 0x00039000010b7983 */ /* 0x002ee20000300800 */
[----:B--2---:R-:W-:-:S03]  /*8d90*/  @!P1 PRMT R62, R62, 0x5410, R16 ;  /* 0x000054103e3e9816 */ /* 0x004fc60000000010 */
[----:B------:R0:W-:Y:S01]  /*8da0*/  STL [R1+0x30], R16 ;  /* 0x0000301001007387 */ /* 0x0001e20000100800 */
[----:B------:R-:W-:-:S04]  /*8db0*/  @!P1 PRMT R45, R45, 0x7610, R16 ;  /* 0x000076102d2d9816 */ /* 0x000fc80000000010 */
[----:B------:R-:W-:Y:S01]  /*8dc0*/  PRMT R45, RZ, 0x7610, R45 ;  /* 0x00007610ff2d7816 */ /* 0x000fe2000000002d */
[----:B0-----:R-:W2:Y:S03]  /*8dd0*/  LDL.LU R16, [R1+0x38c] ;  /* 0x00038c0001107983 */ /* 0x001ea60000300800 */
[----:B------:R-:W-:Y:S02]  /*8de0*/  @!P5 PRMT R45, R24, 0x7632, R45 ;  /* 0x00007632182dd816 */ /* 0x000fe4000000002d */
[----:B------:R-:W4:Y:S01]  /*8df0*/  LDL.LU R24, [R1+0x384] ;  /* 0x0003840001187983 */ /* 0x000f220000300800 */
[----:B------:R-:W-:Y:S02]  /*8e00*/  PRMT R67, R67, 0x5410, RZ ;  /* 0x0000541043437816 */ /* 0x000fe400000000ff */
[----:B------:R-:W-:Y:S02]  /*8e10*/  PRMT R66, R66, 0x5410, RZ ;  /* 0x0000541042427816 */ /* 0x000fe400000000ff */
[--C-:B------:R-:W-:Y:S01]  /*8e20*/  @!P6 PRMT R67, R67, 0x5410, R25.reuse ;  /* 0x000054104343e816 */ /* 0x100fe20000000019 */
[----:B------:R0:W-:Y:S01]  /*8e30*/  STL [R1+0x128], R25 ;  /* 0x0001281901007387 */ /* 0x0001e20000100800 */
[----:B------:R-:W-:-:S03]  /*8e40*/  @!P6 PRMT R66, R66, 0x7610, R25 ;  /* 0x000076104242e816 */ /* 0x000fc60000000019 */
[----:B0-----:R-:W4:Y:S01]  /*8e50*/  LDL.LU R25, [R1+0x398] ;  /* 0x0003980001197983 */ /* 0x001f220000300800 */
[----:B------:R-:W-:-:S03]  /*8e60*/  LOP3.LUT P6, RZ, R0, 0x8000, RZ, 0xc0, !PT ;  /* 0x0000800000ff7812 */ /* 0x000fc600078cc0ff */
[----:B------:R-:W-:Y:S01]  /*8e70*/  STL.S16 [R1+0x212], R29 ;  /* 0x0002121d01007387 */ /* 0x000fe20000100600 */
[----:B------:R-:W-:-:S03]  /*8e80*/  PRMT R59, R59, 0x5410, RZ ;  /* 0x000054103b3b7816 */ /* 0x000fc600000000ff */
[----:B------:R-:W-:Y:S01]  /*8e90*/  @!P3 STL.S16 [R1+0x212], R17 ;  /* 0x000212110100b387 */ /* 0x000fe20000100600 */
[----:B------:R-:W-:Y:S02]  /*8ea0*/  LOP3.LUT P3, RZ, R0, 0x4000, RZ, 0xc0, !PT ;  /* 0x0000400000ff7812 */ /* 0x000fe4000786c0ff */
[----:B------:R-:W-:Y:S02]  /*8eb0*/  PRMT R44, R44, 0x5410, RZ ;  /* 0x000054102c2c7816 */ /* 0x000fe400000000ff */
[----:B------:R-:W-:Y:S02]  /*8ec0*/  PRMT R62, RZ, 0x7610, R62 ;  /* 0x00007610ff3e7816 */ /* 0x000fe4000000003e */
[----:B------:R-:W-:Y:S02]  /*8ed0*/  PRMT R63, RZ, 0x5410, RZ ;  /* 0x00005410ff3f7816 */ /* 0x000fe400000000ff */
[----:B------:R-:W-:Y:S02]  /*8ee0*/  PRMT R56, R56, 0x5410, RZ ;  /* 0x0000541038387816 */ /* 0x000fe400000000ff */
[----:B------:R-:W-:Y:S01]  /*8ef0*/  PRMT R60, RZ, 0x5410, RZ ;  /* 0x00005410ff3c7816 */ /* 0x000fe200000000ff */
[----:B------:R0:W-:Y:S01]  /*8f00*/  @!P0 STL.S16 [R1+0x228], R53 ;  /* 0x0002283501008387 */ /* 0x0001e20000100600 */
[----:B------:R-:W-:-:S02]  /*8f10*/  PRMT R68, R68, 0x5410, RZ ;  /* 0x0000541044447816 */ /* 0x000fc400000000ff */
[----:B------:R-:W-:Y:S01]  /*8f20*/  PRMT R58, RZ, 0x7610, R58 ;  /* 0x00007610ff3a7816 */ /* 0x000fe2000000003a */
[----:B------:R-:W-:Y:S04]  /*8f30*/  STL.S16 [R1+0x2a2], RZ ;  /* 0x0002a2ff01007387 */ /* 0x000fe80000100600 */
[----:B---3--:R1:W-:Y:S01]  /*8f40*/  STL [R1+0x134], R11 ;  /* 0x0001340b01007387 */ /* 0x0083e20000100800 */
[----:B------:R-:W-:Y:S02]  /*8f50*/  @!P5 PRMT R62, R11, 0x7610, R62 ;  /* 0x000076100b3ed816 */ /* 0x000fe4000000003e */
[----:B------:R-:W-:Y:S01]  /*8f60*/  @!P5 PRMT R68, R68, 0x7610, R11 ;  /* 0x000076104444d816 */ /* 0x000fe2000000000b */
[----:B0-----:R-:W3:Y:S04]  /*8f70*/  LDL.LU R53, [R1+0x700] ;  /* 0x0007000001357983 */ /* 0x001ee80000300800 */
[----:B--2---:R0:W-:Y:S01]  /*8f80*/  STL [R1+0x38], R16 ;  /* 0x0000381001007387 */ /* 0x0041e20000100800 */
[----:B------:R-:W-:-:S02]  /*8f90*/  @!P6 PRMT R59, R59, 0x5410, R16 ;  /* 0x000054103b3be816 */ /* 0x000fc40000000010 */
[----:B------:R-:W-:Y:S01]  /*8fa0*/  @!P6 PRMT R44, R44, 0x7610, R16 ;  /* 0x000076102c2ce816 */ /* 0x000fe20000000010 */
[----:B----4-:R2:W-:Y:S03]  /*8fb0*/  STL [R1+0x3c], R24 ;  /* 0x00003c1801007387 */ /* 0x0105e60000100800 */
[----:B------:R-:W-:Y:S01]  /*8fc0*/  PRMT R44, RZ, 0x7610, R44 ;  /* 0x00007610ff2c7816 */ /* 0x000fe2000000002c */
[----:B-1----:R-:W4:Y:S04]  /*8fd0*/  LDL.LU R11, [R1+0x380] ;  /* 0x00038000010b7983 */ /* 0x002f280000300800 */
[----:B0-----:R-:W3:Y:S01]  /*8fe0*/  LDL.LU R16, [R1+0x37c] ;  /* 0x00037c0001107983 */ /* 0x001ee20000300800 */
[----:B------:R-:W-:-:S02]  /*8ff0*/  @!P3 PRMT R58, R24, 0x7610, R58 ;  /* 0x00007610183ab816 */ /* 0x000fc4000000003a */
[----:B------:R-:W-:Y:S01]  /*9000*/  @!P3 PRMT R44, R24, 0x7632, R44 ;  /* 0x00007632182cb816 */ /* 0x000fe2000000002c */
[----:B------:R-:W4:Y:S04]  /*9010*/  LDL.LU R17, [R1+0x354] ;  /* 0x0003540001117983 */ /* 0x000f280000300800 */
[----:B--2---:R-:W2:Y:S01]  /*9020*/  LDL.LU R24, [R1+0x374] ;  /* 0x0003740001187983 */ /* 0x004ea20000300800 */
[----:B------:R-:W-:-:S03]  /*9030*/  @!P1 PRMT R63, R63, 0x5410, R25 ;  /* 0x000054103f3f9816 */ /* 0x000fc60000000019 */
[----:B------:R0:W-:Y:S01]  /*9040*/  STL [R1+0x130], R25 ;  /* 0x0001301901007387 */ /* 0x0001e20000100800 */
[----:B------:R-:W-:Y:S02]  /*9050*/  @!P1 PRMT R63, R25, 0x7632, R63 ;  /* 0x00007632193f9816 */ /* 0x000fe4000000003f */
[C---:B------:R-:W-:Y:S02]  /*9060*/  LOP3.LUT P1, RZ, R0.reuse, 0x2000, RZ, 0xc0, !PT ;  /* 0x0000200000ff7812 */ /* 0x040fe4000782c0ff */
[----:B------:R-:W-:Y:S02]  /*9070*/  PRMT R57, RZ, 0x5410, RZ ;  /* 0x00005410ff397816 */ /* 0x000fe400000000ff */
[----:B------:R-:W-:Y:S01]  /*9080*/  PRMT R54, RZ, 0x5410, RZ ;  /* 0x00005410ff367816 */ /* 0x000fe200000000ff */
[----:B------:R-:W-:Y:S04]  /*9090*/  STL [R1+0x46c], R28 ;  /* 0x00046c1c01007387 */ /* 0x000fe80000100800 */
[----:B0-----:R-:W2:Y:S01]  /*90a0*/  LDL.LU R25, [R1+0x388] ;  /* 0x0003880001197983 */ /* 0x001ea20000300800 */
[----:B------:R-:W-:-:S02]  /*90b0*/  LOP3.LUT P5, RZ, R0, 0x1000, RZ, 0xc0, !PT ;  /* 0x0000100000ff7812 */ /* 0x000fc400078ac0ff */
[----:B------:R-:W-:Y:S01]  /*90c0*/  PRMT R41, R41, 0x5410, RZ ;  /* 0x0000541029297816 */ /* 0x000fe200000000ff */
[----:B------:R-:W-:Y:S01]  /*90d0*/  STL [R1+0x5d0], R28 ;  /* 0x0005d01c01007387 */ /* 0x000fe20000100800 */
[----:B------:R-:W-:Y:S02]  /*90e0*/  PRMT R59, RZ, 0x7610, R59 ;  /* 0x00007610ff3b7816 */ /* 0x000fe4000000003b */
[----:B------:R-:W-:Y:S01]  /*90f0*/  PRMT R67, RZ, 0x7610, R67 ;  /* 0x00007610ff437816 */ /* 0x000fe20000000043 */
[----:B------:R-:W-:Y:S01]  /*9100*/  STL [R1+0x600], R28 ;  /* 0x0006001c01007387 */ /* 0x000fe20000100800 */
[----:B------:R-:W-:Y:S02]  /*9110*/  PRMT R55, RZ, 0x7610, R55 ;  /* 0x00007610ff377816 */ /* 0x000fe40000000037 */
[----:B------:R-:W-:Y:S01]  /*9120*/  PRMT R40, R40, 0x5410, RZ ;  /* 0x0000541028287816 */ /* 0x000fe200000000ff */
[----:B------:R-:W-:Y:S01]  /*9130*/  STL [R1+0x610], R28 ;  /* 0x0006101c01007387 */ /* 0x000fe20000100800 */
[----:B------:R-:W-:-:S02]  /*9140*/  PRMT R65, RZ, 0x7610, R65 ;  /* 0x00007610ff417816 */ /* 0x000fc40000000041 */
[----:B------:R-:W-:Y:S01]  /*9150*/  PRMT R52, RZ, 0x7610, R52 ;  /* 0x00007610ff347816 */ /* 0x000fe20000000034 */
        /* <DEDUP_REMOVED lines=19> */
[----:B------:R-:W-:Y:S04]  /*9290*/  STL.64 [R1+0x460], R46 ;  /* 0x0004602e01007387 */ /* 0x000fe80000100a00 */
[----:B------:R-:W-:Y:S04]  /*92a0*/  STL [R1+0x43c], R14 ;  /* 0x00043c0e01007387 */ /* 0x000fe80000100800 */
        /* <DEDUP_REMOVED lines=28> */
[----:B------:R-:W2:Y:S01]  /*9470*/  LDL.LU R29, [R1+0x6c8] ;  /* 0x0006c800011d7983 */ /* 0x000ea20000300800 */
[----:B---3--:R-:W-:-:S03]  /*9480*/  @!P1 PRMT R56, R56, 0x5410, R16 ;  /* 0x0000541038389816 */ /* 0x008fc60000000010 */
[----:B------:R0:W-:Y:S01]  /*9490*/  STL [R1+0x40], R16 ;  /* 0x0000401001007387 */ /* 0x0001e20000100800 */
[----:B------:R-:W-:-:S04]  /*94a0*/  @!P1 PRMT R41, R41, 0x7610, R16 ;  /* 0x0000761029299816 */ /* 0x000fc80000000010 */
[----:B------:R-:W-:Y:S01]  /*94b0*/  PRMT R41, RZ, 0x7610, R41 ;  /* 0x00007610ff297816 */ /* 0x000fe20000000029 */
[----:B0-----:R-:W3:Y:S01]  /*94c0*/  LDL.LU R16, [R1+0x368] ;  /* 0x0003680001107983 */ /* 0x001ee20000300800 */
[C---:B----4-:R-:W-:Y:S02]  /*94d0*/  @!P3 PRMT R59, R11.reuse, 0x7610, R59 ;  /* 0x000076100b3bb816 */ /* 0x050fe4000000003b */
[----:B------:R-:W-:Y:S01]  /*94e0*/  @!P3 PRMT R67, R11, 0x7632, R67 ;  /* 0x000076320b43b816 */ /* 0x000fe20000000043 */
[----:B------:R0:W-:Y:S01]  /*94f0*/  STL [R1+0x13c], R11 ;  /* 0x00013c0b01007387 */ /* 0x0001e20000100800 */
[C---:B--2---:R-:W-:Y:S02]  /*9500*/  @!P5 PRMT R55, R24.reuse, 0x7610, R55 ;  /* 0x000076101837d816 */ /* 0x044fe40000000037 */
[----:B------:R-:W-:Y:S01]  /*9510*/  @!P5 PRMT R41, R24, 0x7632, R41 ;  /* 0x000076321829d816 */ /* 0x000fe20000000029 */
[----:B------:R1:W-:Y:S04]  /*9520*/  STL [R1+0x44], R24 ;  /* 0x0000441801007387 */ /* 0x0003e80000100800 */
[----:B0-----:R-:W2:Y:S04]  /*9530*/  LDL.LU R11, [R1+0x370] ;  /* 0x00037000010b7983 */ /* 0x001ea80000300800 */
[----:B-1----:R-:W4:Y:S01]  /*9540*/  LDL.LU R24, [R1+0x35c] ;  /* 0x00035c0001187983 */ /* 0x002f220000300800 */
[----:B------:R-:W-:-:S04]  /*9550*/  @!P6 PRMT R60, R60, 0x5410, R25 ;  /* 0x000054103c3ce816 */ /* 0x000fc80000000019 */
[----:B------:R-:W-:Y:S02]  /*9560*/  @!P6 PRMT R60, R25, 0x7632, R60 ;  /* 0x00007632193ce816 */ /* 0x000fe4000000003c */
[C---:B------:R-:W-:Y:S02]  /*9570*/  LOP3.LUT P6, RZ, R0.reuse, 0x800, RZ, 0xc0, !PT ;  /* 0x0000080000ff7812 */ /* 0x040fe400078cc0ff */
[----:B------:R-:W-:Y:S01]  /*9580*/  LOP3.LUT P3, RZ, R0, 0x400, RZ, 0xc0, !PT ;  /* 0x0000040000ff7812 */ /* 0x000fe2000786c0ff */
[----:B------:R0:W-:Y:S01]  /*9590*/  STL [R1+0x138], R25 ;  /* 0x0001381901007387 */ /* 0x0001e20000100800 */
[----:B------:R-:W-:-:S03]  /*95a0*/  PRMT R56, RZ, 0x7610, R56 ;  /* 0x00007610ff387816 */ /* 0x000fc60000000038 */
[----:B0-----:R-:W4:Y:S06]  /*95b0*/  LDL.LU R25, [R1+0x378] ;  /* 0x0003780001197983 */ /* 0x001f2c0000300800 */
[----:B---3--:R-:W-:-:S04]  /*95c0*/  @!P6 PRMT R40, R40, 0x7610, R16 ;  /* 0x000076102828e816 */ /* 0x008fc80000000010 */
[----:B------:R-:W-:Y:S02]  /*95d0*/  PRMT R40, RZ, 0x7610, R40 ;  /* 0x00007610ff287816 */ /* 0x000fe40000000028 */
[C---:B--2---:R-:W-:Y:S01]  /*95e0*/  @!P5 PRMT R56, R11.reuse, 0x7610, R56 ;  /* 0x000076100b38d816 */ /* 0x044fe20000000038 */
[----:B------:R0:W-:Y:S01]  /*95f0*/  STL [R1+0x144], R11 ;  /* 0x0001440b01007387 */ /* 0x0001e20000100800 */
[----:B------:R-:W-:Y:S02]  /*9600*/  @!P5 PRMT R65, R11, 0x7632, R65 ;  /* 0x000076320b41d816 */ /* 0x000fe40000000041 */
[C---:B----4-:R-:W-:Y:S01]  /*9610*/  @!P3 PRMT R52, R24.reuse, 0x7610, R52 ;  /* 0x000076101834b816 */ /* 0x050fe20000000034 */
[----:B------:R1:W-:Y:S01]  /*9620*/  STL [R1+0x4c], R24 ;  /* 0x00004c1801007387 */ /* 0x0003e20000100800 */
[----:B------:R-:W-:-:S03]  /*9630*/  @!P3 PRMT R40, R24, 0x7632, R40 ;  /* 0x000076321828b816 */ /* 0x000fc60000000028 */
[----:B0-----:R-:W2:Y:S04]  /*9640*/  LDL.LU R11, [R1+0x358] ;  /* 0x00035800010b7983 */ /* 0x001ea80000300800 */
[----:B-1----:R-:W3:Y:S01]  /*9650*/  LDL.S16 R24, [R1+0x2a2] ;  /* 0x0002a20001187983 */ /* 0x002ee20000100600 */
[----:B------:R-:W-:-:S04]  /*9660*/  PRMT R53, R53, 0x5410, RZ ;  /* 0x0000541035357816 */ /* 0x000fc800000000ff */
[----:B------:R-:W-:Y:S02]  /*9670*/  @!P6 PRMT R53, R53, 0x5410, R16 ;  /* 0x000054103535e816 */ /* 0x000fe40000000010 */
[----:B------:R-:W-:Y:S02]  /*9680*/  @!P1 PRMT R57, R57, 0x5410, R25 ;  /* 0x0000541039399816 */ /* 0x000fe40000000019 */
[----:B------:R-:W-:Y:S01]  /*9690*/  PRMT R53, RZ, 0x7610, R53 ;  /* 0x00007610ff357816 */ /* 0x000fe20000000035 */
[----:B------:R0:W-:Y:S01]  /*96a0*/  STL [R1+0x140], R25 ;  /* 0x0001401901007387 */ /* 0x0001e20000100800 */
[----:B------:R-:W-:-:S03]  /*96b0*/  @!P1 PRMT R57, R25, 0x7632, R57 ;  /* 0x0000763219399816 */ /* 0x000fc60000000039 */
[----:B0-----:R-:W4:Y:S01]  /*96c0*/  LDL.LU R25, [R1+0x360] ;  /* 0x0003600001197983 */ /* 0x001f220000300800 */
[----:B--2---:R-:W-:-:S03]  /*96d0*/  @!P3 PRMT R53, R11, 0x7610, R53 ;  /* 0x000076100b35b816 */ /* 0x004fc60000000035 */
[----:B------:R0:W-:Y:S01]  /*96e0*/  STL [R1+0x14c], R11 ;  /* 0x00014c0b01007387 */ /* 0x0001e20000100800 */
[----:B---3--:R-:W-:-:S03]  /*96f0*/  @!P3 PRMT R24, R11, 0x7632, R24 ;  /* 0x000076320b18b816 */ /* 0x008fc60000000018 */
[----:B0-----:R-:W2:Y:S04]  /*9700*/  LDL.LU R11, [R1+0x6c4] ;  /* 0x0006c400010b7983 */ /* 0x001ea80000300800 */
[----:B------:R0:W-:Y:S04]  /*9710*/  STL [R1+0x48], R16 ;  /* 0x0000481001007387 */ /* 0x0001e80000100800 */
[----:B------:R1:W-:Y:S04]  /*9720*/  @!P3 STL.S16 [R1+0x2a2], R24 ;  /* 0x0002a2180100b387 */ /* 0x0003e80000100600 */
[----:B------:R-:W-:Y:S01]  /*9730*/  STL.S16 [R1+0x306], RZ ;  /* 0x000306ff01007387 */ /* 0x000fe20000100600 */
[----:B----4-:R-:W-:-:S03]  /*9740*/  @!P6 PRMT R54, R54, 0x5410, R25 ;  /* 0x000054103636e816 */ /* 0x010fc60000000019 */
[----:B------:R3:W-:Y:S01]  /*9750*/  STL [R1+0x148], R25 ;  /* 0x0001481901007387 */ /* 0x0007e20000100800 */
[----:B------:R-:W-:-:S03]  /*9760*/  @!P6 PRMT R54, R25, 0x7632, R54 ;  /* 0x000076321936e816 */ /* 0x000fc60000000036 */
[----:B0-----:R-:W4:Y:S04]  /*9770*/  LDL.LU R16, [R1+0x350] ;  /* 0x0003500001107983 */ /* 0x001f280000300800 */
[----:B-1----:R-:W4:Y:S04]  /*9780*/  LDL.LU R24, [R1+0x34c] ;  /* 0x00034c0001187983 */ /* 0x002f280000300800 */
[----:B---3--:R-:W3:Y:S01]  /*9790*/  LDL.LU R25, [R1+0x348] ;  /* 0x0003480001197983 */ /* 0x008ee20000300800 */
[----:B--2---:R-:W-:-:S04]  /*97a0*/  PRMT R11, RZ, 0x7610, R11 ;  /* 0x00007610ff0b7816 */ /* 0x004fc8000000000b */
[----:B------:R-:W-:Y:S01]  /*97b0*/  PRMT R28, R11, 0x7610, R28 ;  /* 0x000076100b1c7816 */ /* 0x000fe2000000001c */
[----:B------:R0:W-:Y:S04]  /*97c0*/  STL.S16 [R1+0x304], R11 ;  /* 0x0003040b01007387 */ /* 0x0001e80000100600 */
[----:B0-----:R-:W2:Y:S01]  /*97d0*/  LDL.S16 R11, [R1+0x306] ;  /* 0x00030600010b7983 */ /* 0x001ea20000100600 */
[----:B------:R-:W-:-:S03]  /*97e0*/  LOP3.LUT P1, RZ, R0, 0x200, RZ, 0xc0, !PT ;  /* 0x0000020000ff7812 */ /* 0x000fc6000782c0ff */
[----:B------:R-:W-:Y:S10]  /*97f0*/  STL [R1+0x50], R17 ;  /* 0x0000501101007387 */ /* 0x000ff40000100800 */
[----:B------:R-:W-:-:S05]  /*9800*/  @!P1 PRMT R28, R17, 0x7610, R28 ;  /* 0x00007610111c9816 */ /* 0x000fca000000001c */
[----:B------:R0:W-:Y:S04]  /*9810*/  @!P1 STL.S16 [R1+0x304], R28 ;  /* 0x0003041c01009387 */ /* 0x0001e80000100600 */
[----:B------:R-:W-:Y:S04]  /*9820*/  STL.S16 [R1+0x31c], RZ ;  /* 0x00031cff01007387 */ /* 0x000fe80000100600 */
[----:B0-----:R-:W3:Y:S01]  /*9830*/  LDL.LU R28, [R1+0x6c0] ;  /* 0x0006c000011c7983 */ /* 0x001ee20000300800 */
[----:B--2---:R-:W-:-:S03]  /*9840*/  @!P1 PRMT R11, R17, 0x7632, R11 ;  /* 0x00007632110b9816 */ /* 0x004fc6000000000b */
[----:B------:R-:W2:Y:S01]  /*9850*/  LDL.LU.S16 R17, [R1+0x31c] ;  /* 0x00031c0001117983 */ /* 0x000ea20000300600 */
[----:B------:R-:W-:-:S03]  /*9860*/  PRMT R29, RZ, 0x7610, R29 ;  /* 0x00007610ff1d7816 */ /* 0x000fc6000000001d */
[----:B----4-:R-:W-:Y:S04]  /*9870*/  STL [R1+0x150], R16 ;  /* 0x0001501001007387 */ /* 0x010fe80000100800 */
[----:B------:R0:W-:Y:S01]  /*9880*/  STL.S16 [R1+0x354], R29 ;  /* 0x0003541d01007387 */ /* 0x0001e20000100600 */
[----:B---3--:R-:W-:-:S03]  /*9890*/  PRMT R28, R29, 0x7610, R28 ;  /* 0x000076101d1c7816 */ /* 0x008fc6000000001c */
[----:B------:R-:W-:Y:S01]  /*98a0*/  STL.S16 [R1+0x350], RZ ;  /* 0x000350ff01007387 */ /* 0x000fe20000100600 */
[----:B------:R-:W-:-:S03]  /*98b0*/  @!P1 PRMT R28, R16, 0x7632, R28 ;  /* 0x00007632101c9816 */ /* 0x000fc6000000001c */
[----:B0-----:R-:W3:Y:S04]  /*98c0*/  LDL.LU R29, [R1+0x6bc] ;  /* 0x0006bc00011d7983 */ /* 0x001ee80000300800 */
[----:B------:R0:W-:Y:S04]  /*98d0*/  @!P1 STL.S16 [R1+0x354], R28 ;  /* 0x0003541c01009387 */ /* 0x0001e80000100600 */
[----:B0-----:R-:W4:Y:S01]  /*98e0*/  LDL.LU R28, [R1+0x6b8] ;  /* 0x0006b800011c7983 */ /* 0x001f220000300800 */
[----:B--2---:R-:W-:-:S03]  /*98f0*/  @!P1 PRMT R17, R16, 0x7610, R17 ;  /* 0x0000761010119816 */ /* 0x004fc60000000011 */
[----:B------:R-:W2:Y:S01]  /*9900*/  LDL.LU R16, [R1+0x6b4] ;  /* 0x0006b40001107983 */ /* 0x000ea20000300800 */
[----:B------:R-:W-:Y:S02]  /*9910*/  LOP3.LUT P5, RZ, R0, 0x100, RZ, 0xc0, !PT ;  /* 0x0000010000ff7812 */ /* 0x000fe400078ac0ff */
[----:B--2---:R-:W-:-:S04]  /*9920*/  PRMT R16, RZ, 0x7610, R16 ;  /* 0x00007610ff107816 */ /* 0x004fc80000000010 */
[----:B----4-:R-:W-:Y:S01]  /*9930*/  PRMT R28, R16, 0x7610, R28 ;  /* 0x00007610101c7816 */ /* 0x010fe2000000001c */
[----:B------:R0:W-:Y:S04]  /*9940*/  STL.S16 [R1+0x31e], R16 ;  /* 0x00031e1001007387 */ /* 0x0001e80000100600 */
[----:B0-----:R-:W2:Y:S02]  /*9950*/  LDL.LU.S16 R16, [R1+0x350] ;  /* 0x0003500001107983 */ /* 0x001ea40000300600 */
[----:B--2---:R-:W-:-:S05]  /*9960*/  @!P5 PRMT R16, R25, 0x7632, R16 ;  /* 0x000076321910d816 */ /* 0x004fca0000000010 */
[----:B------:R0:W-:Y:S04]  /*9970*/  @!P5 STL.S16 [R1+0x350], R16 ;  /* 0x000350100100d387 */ /* 0x0001e80000100600 */
[----:B0-----:R-:W2:Y:S04]  /*9980*/  LDL.LU R16, [R1+0x6ac] ;  /* 0x0006ac0001107983 */ /* 0x001ea80000300800 */
[----:B------:R-:W-:Y:S01]  /*9990*/  STL.S16 [R1+0x352], RZ ;  /* 0x000352ff01007387 */ /* 0x000fe20000100600 */
[----:B--2---:R-:W-:-:S04]  /*99a0*/  PRMT R16, RZ, 0x7610, R16 ;  /* 0x00007610ff107816 */ /* 0x004fc80000000010 */
[----:B---3--:R-:W-:Y:S01]  /*99b0*/  PRMT R29, R16, 0x7610, R29 ;  /* 0x00007610101d7816 */ /* 0x008fe2000000001d */
[----:B------:R0:W-:Y:S04]  /*99c0*/  STL.S16 [R1+0x348], R16 ;  /* 0x0003481001007387 */ /* 0x0001e80000100600 */
[----:B0-----:R-:W2:Y:S01]  /*99d0*/  LDL.S16 R16, [R1+0x352] ;  /* 0x0003520001107983 */ /* 0x001ea20000100600 */
[----:B------:R-:W-:Y:S02]  /*99e0*/  @!P5 PRMT R28, R25, 0x7610, R28 ;  /* 0x00007610191cd816 */ /* 0x000fe4000000001c */
[C---:B------:R-:W-:Y:S01]  /*99f0*/  @!P5 PRMT R29, R24.reuse, 0x7610, R29 ;  /* 0x00007610181dd816 */ /* 0x040fe2000000001d */
[----:B------:R-:W-:Y:S04]  /*9a00*/  STL [R1+0x154], R24 ;  /* 0x0001541801007387 */ /* 0x000fe80000100800 */
[----:B------:R0:W-:Y:S04]  /*9a10*/  @!P5 STL.S16 [R1+0x31e], R28 ;  /* 0x00031e1c0100d387 */ /* 0x0001e80000100600 */
[----:B0-----:R-:W3:Y:S01]  /*9a20*/  LDL.LU R28, [R1+0x6b0] ;  /* 0x0006b000011c7983 */ /* 0x001ee20000300800 */
[----:B--2---:R-:W-:-:S03]  /*9a30*/  @!P5 PRMT R16, R24, 0x7632, R16 ;  /* 0x000076321810d816 */ /* 0x004fc60000000010 */
[----:B------:R-:W2:Y:S04]  /*9a40*/  LDL.LU R24, [R1+0x6a4] ;  /* 0x0006a40001187983 */ /* 0x000ea80000300800 */
[----:B------:R0:W-:Y:S04]  /*9a50*/  @!P1 STL.S16 [R1+0x306], R11 ;  /* 0x0003060b01009387 */ /* 0x0001e80000100600 */
[----:B------:R-:W-:Y:S04]  /*9a60*/  STL.S16 [R1+0x34c], RZ ;  /* 0x00034cff01007387 */ /* 0x000fe80000100600 */
[----:B0-----:R-:W4:Y:S01]  /*9a70*/  LDL.LU R11, [R1+0x344] ;  /* 0x00034400010b7983 */ /* 0x001f220000300800 */
[----:B--2---:R-:W-:-:S04]  /*9a80*/  PRMT R24, RZ, 0x7610, R24 ;  /* 0x00007610ff187816 */ /* 0x004fc80000000018 */
[----:B---3--:R-:W-:Y:S01]  /*9a90*/  PRMT R28, R24, 0x7610, R28 ;  /* 0x00007610181c7816 */ /* 0x008fe2000000001c */
[----:B------:R0:W-:Y:S04]  /*9aa0*/  STL.S16 [R1+0x34a], R24 ;  /* 0x00034a1801007387 */ /* 0x0001e80000100600 */
[----:B0-----:R-:W2:Y:S01]  /*9ab0*/  LDL.LU.S16 R24, [R1+0x34c] ;  /* 0x00034c0001187983 */ /* 0x001ea20000300600 */
[----:B------:R-:W-:-:S13]  /*9ac0*/  LOP3.LUT P6, RZ, R0, 0x80, RZ, 0xc0, !PT ;  /* 0x0000008000ff7812 */ /* 0x000fda00078cc0ff */
[----:B----4-:R-:W-:-:S05]  /*9ad0*/  @!P6 PRMT R28, R11, 0x7610, R28 ;  /* 0x000076100b1ce816 */ /* 0x010fca000000001c */
[----:B------:R0:W-:Y:S04]  /*9ae0*/  @!P6 STL.S16 [R1+0x34a], R28 ;  /* 0x00034a1c0100e387 */ /* 0x0001e80000100600 */
[----:B0-----:R-:W3:Y:S01]  /*9af0*/  LDL.LU R28, [R1+0x6a0] ;  /* 0x0006a000011c7983 */ /* 0x001ee20000300800 */
[----:B--2---:R-:W-:-:S05]  /*9b00*/  @!P6 PRMT R24, R11, 0x7632, R24 ;  /* 0x000076320b18e816 */ /* 0x004fca0000000018 */
[----:B------:R0:W-:Y:S04]  /*9b10*/  @!P6 STL.S16 [R1+0x34c], R24 ;  /* 0x00034c180100e387 */ /* 0x0001e80000100600 */
[----:B0-----:R-:W2:Y:S04]  /*9b20*/  LDL.LU R24, [R1+0x69c] ;  /* 0x00069c0001187983 */ /* 0x001ea80000300800 */
[----:B------:R0:W-:Y:S04]  /*9b30*/  @!P1 STL.S16 [R1+0x31c], R17 ;  /* 0x00031c1101009387 */ /* 0x0001e80000100600 */
[----:B------:R-:W-:Y:S04]  /*9b40*/  STL.S16 [R1+0x346], RZ ;  /* 0x000346ff01007387 */ /* 0x000fe80000100600 */
[----:B0-----:R-:W4:Y:S01]  /*9b50*/  LDL.LU R17, [R1+0x340] ;  /* 0x0003400001117983 */ /* 0x001f220000300800 */
[----:B--2---:R-:W-:-:S04]  /*9b60*/  PRMT R24, RZ, 0x7610, R24 ;  /* 0x00007610ff187816 */ /* 0x004fc80000000018 */
[----:B---3--:R-:W-:Y:S01]  /*9b70*/  PRMT R28, R24, 0x7610, R28 ;  /* 0x00007610181c7816 */ /* 0x008fe2000000001c */
[----:B------:R0:W-:Y:S04]  /*9b80*/  STL.S16 [R1+0x344], R24 ;  /* 0x0003441801007387 */ /* 0x0001e80000100600 */
[----:B0-----:R-:W2:Y:S01]  /*9b90*/  LDL.S16 R24, [R1+0x346] ;  /* 0x0003460001187983 */ /* 0x001ea20000100600 */
[----:B----4-:R-:W-:-:S05]  /*9ba0*/  @!P6 PRMT R28, R17, 0x7610, R28 ;  /* 0x00007610111ce816 */ /* 0x010fca000000001c */
[----:B------:R0:W-:Y:S04]  /*9bb0*/  @!P6 STL.S16 [R1+0x344], R28 ;  /* 0x0003441c0100e387 */ /* 0x0001e80000100600 */
[----:B0-----:R-:W3:Y:S01]  /*9bc0*/  LDL.LU R28, [R1+0x698] ;  /* 0x00069800011c7983 */ /* 0x001ee20000300800 */
[----:B--2---:R-:W-:-:S05]  /*9bd0*/  @!P6 PRMT R24, R17, 0x7632, R24 ;  /* 0x000076321118e816 */ /* 0x004fca0000000018 */
[----:B------:R0:W-:Y:S04]  /*9be0*/  @!P6 STL.S16 [R1+0x346], R24 ;  /* 0x000346180100e387 */ /* 0x0001e80000100600 */
[----:B0-----:R-:W2:Y:S04]  /*9bf0*/  LDL.LU R24, [R1+0x694] ;  /* 0x0006940001187983 */ /* 0x001ea80000300800 */
[----:B------:R0:W-:Y:S04]  /*9c00*/  STL [R1+0x54], R25 ;  /* 0x0000541901007387 */ /* 0x0001e80000100800 */
[----:B------:R-:W-:Y:S04]  /*9c10*/  STL.S16 [R1+0x342], RZ ;  /* 0x000342ff01007387 */ /* 0x000fe80000100600 */
[----:B0-----:R-:W4:Y:S01]  /*9c20*/  LDL.LU R25, [R1+0x33c] ;  /* 0x00033c0001197983 */ /* 0x001f220000300800 */
[----:B--2---:R-:W-:-:S04]  /*9c30*/  PRMT R24, RZ, 0x7610, R24 ;  /* 0x00007610ff187816 */ /* 0x004fc80000000018 */
[----:B---3--:R-:W-:Y:S01]  /*9c40*/  PRMT R28, R24, 0x7610, R28 ;  /* 0x00007610181c7816 */ /* 0x008fe2000000001c */
[----:B------:R0:W-:Y:S04]  /*9c50*/  STL.S16 [R1+0x340], R24 ;  /* 0x0003401801007387 */ /* 0x0001e80000100600 */
[----:B0-----:R-:W2:Y:S01]  /*9c60*/  LDL.S16 R24, [R1+0x342] ;  /* 0x0003420001187983 */ /* 0x001ea20000100600 */
        /* <DEDUP_REMOVED lines=8> */
[----:B0-----:R-:W4:Y:S04]  /*9cf0*/  LDL.LU R16, [R1+0x338] ;  /* 0x0003380001107983 */ /* 0x001f280000300800 */
[----:B------:R-:W-:Y:S01]  /*9d00*/  STL.S16 [R1+0x33e], RZ ;  /* 0x00033eff01007387 */ /* 0x000fe20000100600 */
[----:B--2---:R-:W-:-:S04]  /*9d10*/  PRMT R24, RZ, 0x7610, R24 ;  /* 0x00007610ff187816 */ /* 0x004fc80000000018 */
[----:B---3--:R-:W-:Y:S01]  /*9d20*/  PRMT R28, R24, 0x7610, R28 ;  /* 0x00007610181c7816 */ /* 0x008fe2000000001c */
[----:B------:R0:W-:Y:S04]  /*9d30*/  STL.S16 [R1+0x33c], R24 ;  /* 0x00033c1801007387 */ /* 0x0001e80000100600 */
[----:B0-----:R-:W2:Y:S01]  /*9d40*/  LDL.S16 R24, [R1+0x33e] ;  /* 0x00033e0001187983 */ /* 0x001ea20000100600 */
[----:B----4-:R-:W-:-:S03]  /*9d50*/  @!P3 PRMT R28, R16, 0x7610, R28 ;  /* 0x00007610101cb816 */ /* 0x010fc6000000001c */
[----:B------:R0:W-:Y:S04]  /*9d60*/  @!P5 STL.S16 [R1+0x348], R29 ;  /* 0x0003481d0100d387 */ /* 0x0001e80000100600 */
[----:B------:R1:W-:Y:S04]  /*9d70*/  @!P3 STL.S16 [R1+0x33c], R28 ;  /* 0x00033c1c0100b387 */ /* 0x0003e80000100600 */
[----:B0-----:R-:W3:Y:S04]  /*9d80*/  LDL.LU R29, [R1+0x6a8] ;  /* 0x0006a800011d7983 */ /* 0x001ee80000300800 */
[----:B-1----:R-:W4:Y:S04]  /*9d90*/  LDL.LU R28, [R1+0x688] ;  /* 0x00068800011c7983 */ /* 0x002f280000300800 */
[----:B------:R0:W-:Y:S04]  /*9da0*/  STL [R1+0x58], R11 ;  /* 0x0000580b01007387 */ /* 0x0001e80000100800 */
[----:B------:R1:W-:Y:S04]  /*9db0*/  STL [R1+0x15c], R16 ;  /* 0x00015c1001007387 */ /* 0x0003e80000100800 */
[----:B------:R-:W-:Y:S04]  /*9dc0*/  STL.S16 [R1+0x338], RZ ;  /* 0x000338ff01007387 */ /* 0x000fe80000100600 */
[----:B0-----:R-:W4:Y:S01]  /*9dd0*/  LDL.LU R11, [R1+0x334] ;  /* 0x00033400010b7983 */ /* 0x001f220000300800 */
[----:B--2---:R-:W-:-:S03]  /*9de0*/  @!P3 PRMT R24, R16, 0x7632, R24 ;  /* 0x000076321018b816 */ /* 0x004fc60000000018 */
[----:B-1----:R-:W2:Y:S01]  /*9df0*/  LDL.LU.S16 R16, [R1+0x338] ;  /* 0x0003380001107983 */ /* 0x002ea20000300600 */
[----:B------:R-:W-:Y:S02]  /*9e00*/  LOP3.LUT P1, RZ, R0, 0x20, RZ, 0xc0, !PT ;  /* 0x0000002000ff7812 */ /* 0x000fe4000782c0ff */
[----:B---3--:R-:W-:-:S04]  /*9e10*/  PRMT R29, RZ, 0x7610, R29 ;  /* 0x00007610ff1d7816 */ /* 0x008fc8000000001d */
[----:B----4-:R-:W-:Y:S01]  /*9e20*/  PRMT R28, R29, 0x7610, R28 ;  /* 0x000076101d1c7816 */ /* 0x010fe2000000001c */
[----:B------:R0:W-:Y:S04]  /*9e30*/  STL.S16 [R1+0x33a], R29 ;  /* 0x00033a1d01007387 */ /* 0x0001e80000100600 */
[----:B------:R1:W-:Y:S04]  /*9e40*/  STL [R1+0x158], R17 ;  /* 0x0001581101007387 */ /* 0x0003e80000100800 */
[----:B------:R-:W-:Y:S04]  /*9e50*/  STL.S16 [R1+0x336], RZ ;  /* 0x000336ff01007387 */ /* 0x000fe80000100600 */
[----:B0-----:R-:W3:Y:S01]  /*9e60*/  LDL.LU R29, [R1+0x684] ;  /* 0x00068400011d7983 */ /* 0x001ee20000300800 */
[----:B------:R-:W-:-:S03]  /*9e70*/  @!P1 PRMT R28, R11, 0x7632, R28 ;  /* 0x000076320b1c9816 */ /* 0x000fc6000000001c */
[----:B------:R-:W-:Y:S04]  /*9e80*/  STL [R1+0x60], R11 ;  /* 0x0000600b01007387 */ /* 0x000fe80000100800 */
[----:B------:R0:W-:Y:S04]  /*9e90*/  @!P1 STL.S16 [R1+0x33a], R28 ;  /* 0x00033a1c01009387 */ /* 0x0001e80000100600 */
[----:B-1----:R-:W4:Y:S04]  /*9ea0*/  LDL.LU R17, [R1+0x330] ;  /* 0x0003300001117983 */ /* 0x002f280000300800 */
[----:B0-----:R-:W3:Y:S01]  /*9eb0*/  LDL.LU R28, [R1+0x680] ;  /* 0x00068000011c7983 */ /* 0x001ee20000300800 */
[----:B--2---:R-:W-:-:S03]  /*9ec0*/  @!P1 PRMT R16, R11, 0x7610, R16 ;  /* 0x000076100b109816 */ /* 0x004fc60000000010 */
[----:B------:R-:W2:Y:S02]  /*9ed0*/  LDL.LU R11, [R1+0x67c] ;  /* 0x00067c00010b7983 */ /* 0x000ea40000300800 */
[----:B--2---:R-:W-:-:S04]  /*9ee0*/  PRMT R11, RZ, 0x7610, R11 ;  /* 0x00007610ff0b7816 */ /* 0x004fc8000000000b */
[----:B---3--:R-:W-:Y:S01]  /*9ef0*/  PRMT R28, R11, 0x7610, R28 ;  /* 0x000076100b1c7816 */ /* 0x008fe2000000001c */
[----:B------:R0:W-:Y:S04]  /*9f00*/  STL.S16 [R1+0x334], R11 ;  /* 0x0003340b01007387 */ /* 0x0001e80000100600 */
[----:B0-----:R-:W2:Y:S01]  /*9f10*/  LDL.S16 R11, [R1+0x336] ;  /* 0x00033600010b7983 */ /* 0x001ea20000100600 */
[----:B----4-:R-:W-:-:S03]  /*9f20*/  @!P1 PRMT R28, R17, 0x7610, R28 ;  /* 0x00007610111c9816 */ /* 0x010fc6000000001c */
[----:B------:R0:W-:Y:S01]  /*9f30*/  STL [R1+0x160], R17 ;  /* 0x0001601101007387 */ /* 0x0001e20000100800 */
[----:B--2---:R-:W-:-:S03]  /*9f40*/  @!P1 PRMT R11, R17, 0x7632, R11 ;  /* 0x00007632110b9816 */ /* 0x004fc6000000000b */
[----:B0-----:R-:W2:Y:S04]  /*9f50*/  LDL.LU R17, [R1+0x674] ;  /* 0x0006740001117983 */ /* 0x001ea80000300800 */
[----:B------:R0:W-:Y:S04]  /*9f60*/  STL [R1+0x5c], R25 ;  /* 0x00005c1901007387 */ /* 0x0001e80000100800 */
[----:B------:R-:W-:Y:S04]  /*9f70*/  STL.S16 [R1+0x332], RZ ;  /* 0x000332ff01007387 */ /* 0x000fe80000100600 */
[----:B0-----:R-:W3:Y:S01]  /*9f80*/  LDL.LU R25, [R1+0x32c] ;  /* 0x00032c0001197983 */ /* 0x001ee20000300800 */
[----:B--2---:R-:W-:-:S04]  /*9f90*/  PRMT R17, RZ, 0x7610, R17 ;  /* 0x00007610ff117816 */ /* 0x004fc80000000011 */
[----:B------:R-:W-:Y:S01]  /*9fa0*/  PRMT R29, R17, 0x7610, R29 ;  /* 0x00007610111d7816 */ /* 0x000fe2000000001d */
[----:B------:R0:W-:Y:S04]  /*9fb0*/  STL.S16 [R1+0x330], R17 ;  /* 0x0003301101007387 */ /* 0x0001e80000100600 */
[----:B0-----:R-:W2:Y:S01]  /*9fc0*/  LDL.S16 R17, [R1+0x332] ;  /* 0x0003320001117983 */ /* 0x001ea20000100600 */
[----:B------:R-:W-:-:S03]  /*9fd0*/  LOP3.LUT P5, RZ, R0, 0x10, RZ, 0xc0, !PT ;  /* 0x0000001000ff7812 */ /* 0x000fc600078ac0ff */
[----:B---3--:R-:W-:Y:S04]  /*9fe0*/  STL [R1+0x64], R25 ;  /* 0x0000641901007387 */ /* 0x008fe80000100800 */
[----:B------:R0:W-:Y:S06]  /*9ff0*/  @!P1 STL.S16 [R1+0x334], R28 ;  /* 0x0003341c01009387 */ /* 0x0001ec0000100600 */
[C---:B------:R-:W-:Y:S01]  /*a000*/  @!P5 PRMT R29, R25.reuse, 0x7610, R29 ;  /* 0x00007610191dd816 */ /* 0x040fe2000000001d */
        /* <DEDUP_REMOVED lines=22> */
[----:B0-----:R-:W4:Y:S01]  /*a170*/  LDL.S16 R25, [R1+0x32a] ;  /* 0x00032a0001197983 */ /* 0x001f220000100600 */
[----:B------:R-:W-:-:S03]  /*a180*/  LOP3.LUT P6, RZ, R0, 0x8, RZ, 0xc0, !PT ;  /* 0x0000000800ff7812 */ /* 0x000fc600078cc0ff */
[----:B------:R0:W-:Y:S04]  /*a190*/  @!P5 STL.S16 [R1+0x330], R29 ;  /* 0x0003301d0100d387 */ /* 0x0001e80000100600 */
[----:B0-----:R-:W2:Y:S06]  /*a1a0*/  LDL.LU R29, [R1+0x670] ;  /* 0x00067000011d7983 */ /* 0x001eac0000300800 */
[----:B----4-:R-:W-:-:S05]  /*a1b0*/  @!P6 PRMT R25, R16, 0x7632, R25 ;  /* 0x000076321019e816 */ /* 0x010fca0000000019 */
[----:B------:R0:W-:Y:S04]  /*a1c0*/  @!P6 STL.S16 [R1+0x32a], R25 ;  /* 0x00032a190100e387 */ /* 0x0001e80000100600 */
[----:B0-----:R-:W3:Y:S04]  /*a1d0*/  LDL.LU R25, [R1+0x65c] ;  /* 0x00065c0001197983 */ /* 0x001ee80000300800 */
[----:B------:R0:W-:Y:S04]  /*a1e0*/  @!P1 STL.S16 [R1+0x336], R11 ;  /* 0x0003360b01009387 */ /* 0x0001e80000100600 */
[----:B------:R-:W-:Y:S04]  /*a1f0*/  STL.S16 [R1+0x326], RZ ;  /* 0x000326ff01007387 */ /* 0x000fe80000100600 */
[----:B0-----:R-:W4:Y:S01]  /*a200*/  LDL.LU R11, [R1+0x320] ;  /* 0x00032000010b7983 */ /* 0x001f220000300800 */
[----:B---3--:R-:W-:-:S04]  /*a210*/  PRMT R25, RZ, 0x7610, R25 ;  /* 0x00007610ff197816 */ /* 0x008fc80000000019 */
[----:B--2---:R-:W-:Y:S01]  /*a220*/  PRMT R29, R25, 0x7610, R29 ;  /* 0x00007610191d7816 */ /* 0x004fe2000000001d */
[----:B------:R0:W-:Y:S04]  /*a230*/  STL.S16 [R1+0x324], R25 ;  /* 0x0003241901007387 */ /* 0x0001e80000100600 */
[----:B0-----:R-:W2:Y:S01]  /*a240*/  LDL.S16 R25, [R1+0x326] ;  /* 0x0003260001197983 */ /* 0x001ea20000100600 */
[----:B------:R-:W-:Y:S02]  /*a250*/  @!P6 PRMT R28, R16, 0x7610, R28 ;  /* 0x00007610101ce816 */ /* 0x000fe4000000001c */
[C---:B----4-:R-:W-:Y:S01]  /*a260*/  @!P6 PRMT R29, R11.reuse, 0x7610, R29 ;  /* 0x000076100b1de816 */ /* 0x050fe2000000001d */
[----:B------:R-:W-:Y:S04]  /*a270*/  STL [R1+0x168], R11 ;  /* 0x0001680b01007387 */ /* 0x000fe80000100800 */
[----:B------:R0:W-:Y:S04]  /*a280*/  @!P6 STL.S16 [R1+0x328], R28 ;  /* 0x0003281c0100e387 */ /* 0x0001e80000100600 */
[----:B0-----:R-:W3:Y:S01]  /*a290*/  LDL.LU R28, [R1+0x660] ;  /* 0x00066000011c7983 */ /* 0x001ee20000300800 */
[----:B--2---:R-:W-:-:S03]  /*a2a0*/  @!P6 PRMT R25, R11, 0x7632, R25 ;  /* 0x000076320b19e816 */ /* 0x004fc60000000019 */
[----:B------:R-:W2:Y:S04]  /*a2b0*/  LDL.LU R11, [R1+0x654] ;  /* 0x00065400010b7983 */ /* 0x000ea80000300800 */
[----:B------:R0:W-:Y:S04]  /*a2c0*/  @!P5 STL.S16 [R1+0x332], R17 ;  /* 0x000332110100d387 */ /* 0x0001e80000100600 */
[----:B0-----:R-:W4:Y:S04]  /*a2d0*/  LDL.LU R17, [R1+0x318] ;  /* 0x0003180001117983 */ /* 0x001f280000300800 */
[----:B------:R-:W-:Y:S01]  /*a2e0*/  STL.S16 [R1+0x322], RZ ;  /* 0x000322ff01007387 */ /* 0x000fe20000100600 */
[----:B--2---:R-:W-:-:S04]  /*a2f0*/  PRMT R11, RZ, 0x7610, R11 ;  /* 0x00007610ff0b7816 */ /* 0x004fc8000000000b */
[----:B---3--:R-:W-:Y:S01]  /*a300*/  PRMT R28, R11, 0x7610, R28 ;  /* 0x000076100b1c7816 */ /* 0x008fe2000000001c */
[----:B------:R0:W-:Y:S04]  /*a310*/  STL.S16 [R1+0x320], R11 ;  /* 0x0003200b01007387 */ /* 0x0001e80000100600 */
[----:B0-----:R-:W2:Y:S01]  /*a320*/  LDL.S16 R11, [R1+0x322] ;  /* 0x00032200010b7983 */ /* 0x001ea20000100600 */
[----:B------:R-:W-:-:S03]  /*a330*/  LOP3.LUT P3, RZ, R0, 0x4, RZ, 0xc0, !PT ;  /* 0x0000000400ff7812 */ /* 0x000fc6000786c0ff */
[----:B------:R0:W-:Y:S10]  /*a340*/  @!P6 STL.S16 [R1+0x324], R29 ;  /* 0x0003241d0100e387 */ /* 0x0001f40000100600 */
[C---:B----4-:R-:W-:Y:S01]  /*a350*/  @!P3 PRMT R28, R17.reuse, 0x7610, R28 ;  /* 0x00007610111cb816 */ /* 0x050fe2000000001c */
[----:B0-----:R-:W3:Y:S04]  /*a360*/  LDL.LU R29, [R1+0x658] ;  /* 0x00065800011d7983 */ /* 0x001ee80000300800 */
[----:B------:R0:W-:Y:S04]  /*a370*/  @!P3 STL.S16 [R1+0x320], R28 ;  /* 0x0003201c0100b387 */ /* 0x0001e80000100600 */
[----:B------:R1:W-:Y:S04]  /*a380*/  STL [R1+0x164], R24 ;  /* 0x0001641801007387 */ /* 0x0003e80000100800 */
[----:B0-----:R-:W4:Y:S04]  /*a390*/  LDL.LU R28, [R1+0x650] ;  /* 0x00065000011c7983 */ /* 0x001f280000300800 */
[----:B------:R0:W-:Y:S04]  /*a3a0*/  STL [R1+0x6c], R17 ;  /* 0x00006c1101007387 */ /* 0x0001e80000100800 */
[----:B------:R-:W-:Y:S04]  /*a3b0*/  STL.S16 [R1+0x318], RZ ;  /* 0x000318ff01007387 */ /* 0x000fe80000100600 */
[----:B-1----:R-:W4:Y:S01]  /*a3c0*/  LDL.LU R24, [R1+0x314] ;  /* 0x0003140001187983 */ /* 0x002f220000300800 */
[----:B--2---:R-:W-:-:S03]  /*a3d0*/  @!P3 PRMT R11, R17, 0x7632, R11 ;  /* 0x00007632110bb816 */ /* 0x004fc6000000000b */
[----:B0-----:R-:W2:Y:S01]  /*a3e0*/  LDL.LU.S16 R17, [R1+0x318] ;  /* 0x0003180001117983 */ /* 0x001ea20000300600 */
[----:B---3--:R-:W-:-:S05]  /*a3f0*/  PRMT R29, RZ, 0x7610, R29 ;  /* 0x00007610ff1d7816 */ /* 0x008fca000000001d */
[----:B------:R0:W-:Y:S01]  /*a400*/  STL.S16 [R1+0x31a], R29 ;  /* 0x00031a1d01007387 */ /* 0x0001e20000100600 */
[----:B----4-:R-:W-:-:S03]  /*a410*/  PRMT R28, R29, 0x7610, R28 ;  /* 0x000076101d1c7816 */ /* 0x010fc6000000001c */
[----:B------:R1:W-:Y:S04]  /*a420*/  STL [R1+0x68], R16 ;  /* 0x0000681001007387 */ /* 0x0003e80000100800 */
[----:B------:R-:W-:Y:S01]  /*a430*/  STL.S16 [R1+0x316], RZ ;  /* 0x000316ff01007387 */ /* 0x000fe20000100600 */
[----:B------:R-:W-:-:S03]  /*a440*/  LOP3.LUT P1, RZ, R0, 0x2, RZ, 0xc0, !PT ;  /* 0x0000000200ff7812 */ /* 0x000fc6000782c0ff */
        /* <DEDUP_REMOVED lines=11> */
[----:B0-----:R-:W4:Y:S02]  /*a500*/  LDL.S16 R24, [R1+0x316] ;  /* 0x0003160001187983 */ /* 0x001f240000100600 */
[----:B----4-:R-:W-:-:S05]  /*a510*/  @!P1 PRMT R24, R16, 0x7632, R24 ;  /* 0x0000763210189816 */ /* 0x010fca0000000018 */
[----:B------:R0:W-:Y:S04]  /*a520*/  @!P1 STL.S16 [R1+0x316], R24 ;  /* 0x0003161801009387 */ /* 0x0001e80000100600 */
[----:B0-----:R-:W2:Y:S04]  /*a530*/  LDL.LU R24, [R1+0x63c] ;  /* 0x00063c0001187983 */ /* 0x001ea80000300800 */
[----:B------:R0:W-:Y:S04]  /*a540*/  @!P6 STL.S16 [R1+0x326], R25 ;  /* 0x000326190100e387 */ /* 0x0001e80000100600 */
[----:B------:R-:W-:Y:S04]  /*a550*/  STL.S16 [R1+0x312], RZ ;  /* 0x000312ff01007387 */ /* 0x000fe80000100600 */
[----:B0-----:R-:W3:Y:S01]  /*a560*/  LDL.LU R25, [R1+0x30c] ;  /* 0x00030c0001197983 */ /* 0x001ee20000300800 */
[----:B--2---:R-:W-:-:S04]  /*a570*/  PRMT R24, RZ, 0x7610, R24 ;  /* 0x00007610ff187816 */ /* 0x004fc80000000018 */
[----:B------:R-:W-:Y:S01]  /*a580*/  PRMT R29, R24, 0x7610, R29 ;  /* 0x00007610181d7816 */ /* 0x000fe2000000001d */
[----:B------:R0:W-:Y:S04]  /*a590*/  STL.S16 [R1+0x310], R24 ;  /* 0x0003101801007387 */ /* 0x0001e80000100600 */
[----:B0-----:R-:W2:Y:S01]  /*a5a0*/  LDL.S16 R24, [R1+0x312] ;  /* 0x0003120001187983 */ /* 0x001ea20000100600 */
[----:B------:R-:W-:Y:S02]  /*a5b0*/  @!P1 PRMT R28, R16, 0x7610, R28 ;  /* 0x00007610101c9816 */ /* 0x000fe4000000001c */
[C---:B---3--:R-:W-:Y:S01]  /*a5c0*/  @!P1 PRMT R29, R25.reuse, 0x7610, R29 ;  /* 0x00007610191d9816 */ /* 0x048fe2000000001d */
        /* <DEDUP_REMOVED lines=44> */
[----:B0-----:R-:W3:Y:S01]  /*a890*/  LDL.LU R25, [R1+0x61c] ;  /* 0x00061c0001197983 */ /* 0x001ee20000300800 */
[----:B--2---:R-:W-:-:S03]  /*a8a0*/  PRMT R29, RZ, 0x7610, R29 ;  /* 0x00007610ff1d7816 */ /* 0x004fc6000000001d */
[----:B------:R0:W-:Y:S04]  /*a8b0*/  @!P1 STL.S16 [R1+0x312], R24 ;  /* 0x0003121801009387 */ /* 0x0001e80000100600 */
[----:B------:R1:W-:Y:S04]  /*a8c0*/  STL.S16 [R1+0x2fc], R29 ;  /* 0x0002fc1d01007387 */ /* 0x0003e80000100600 */
[----:B------:R-:W-:Y:S04]  /*a8d0*/  STL.S16 [R1+0x2fe], RZ ;  /* 0x0002feff01007387 */ /* 0x000fe80000100600 */
[----:B0-----:R-:W2:Y:S01]  /*a8e0*/  LDL.LU R24, [R1+0x2f8] ;  /* 0x0002f80001187983 */ /* 0x001ea20000300800 */
[----:B---3--:R-:W-:-:S03]  /*a8f0*/  PRMT R25, R29, 0x7610, R25 ;  /* 0x000076101d197816 */ /* 0x008fc60000000019 */
[----:B-1----:R-:W3:Y:S01]  /*a900*/  LDL.S16 R29, [R1+0x2fe] ;  /* 0x0002fe00011d7983 */ /* 0x002ee20000100600 */
[----:B------:R-:W-:-:S05]  /*a910*/  @!P6 PRMT R28, R16, 0x7610, R28 ;  /* 0x00007610101ce816 */ /* 0x000fca000000001c */
[----:B------:R0:W-:Y:S01]  /*a920*/  @!P6 STL.S16 [R1+0x300], R28 ;  /* 0x0003001c0100e387 */ /* 0x0001e20000100600 */
[----:B--2---:R-:W-:-:S03]  /*a930*/  @!P6 PRMT R25, R24, 0x7610, R25 ;  /* 0x000076101819e816 */ /* 0x004fc60000000019 */
[----:B------:R1:W-:Y:S04]  /*a940*/  STL [R1+0x178], R24 ;  /* 0x0001781801007387 */ /* 0x0003e80000100800 */
[----:B0-----:R-:W2:Y:S01]  /*a950*/  LDL.LU R28, [R1+0x620] ;  /* 0x00062000011c7983 */ /* 0x001ea20000300800 */
[----:B---3--:R-:W-:-:S03]  /*a960*/  @!P6 PRMT R29, R24, 0x7632, R29 ;  /* 0x00007632181de816 */ /* 0x008fc6000000001d */
[----:B-1----:R-:W3:Y:S04]  /*a970*/  LDL.LU R24, [R1+0x614] ;  /* 0x0006140001187983 */ /* 0x002ee80000300800 */
[----:B------:R0:W-:Y:S04]  /*a980*/  STL [R1+0x74], R11 ;  /* 0x0000740b01007387 */ /* 0x0001e80000100800 */
[----:B------:R-:W-:Y:S04]  /*a990*/  STL.S16 [R1+0x2fa], RZ ;  /* 0x0002faff01007387 */ /* 0x000fe80000100600 */
[----:B0-----:R-:W4:Y:S01]  /*a9a0*/  LDL.LU R11, [R1+0x2f4] ;  /* 0x0002f400010b7983 */ /* 0x001f220000300800 */
[----:B---3--:R-:W-:-:S04]  /*a9b0*/  PRMT R24, RZ, 0x7610, R24 ;  /* 0x00007610ff187816 */ /* 0x008fc80000000018 */
[----:B--2---:R-:W-:Y:S01]  /*a9c0*/  PRMT R28, R24, 0x7610, R28 ;  /* 0x00007610181c7816 */ /* 0x004fe2000000001c */
[----:B------:R0:W-:Y:S04]  /*a9d0*/  STL.S16 [R1+0x2f8], R24 ;  /* 0x0002f81801007387 */ /* 0x0001e80000100600 */
[----:B0-----:R-:W2:Y:S01]  /*a9e0*/  LDL.S16 R24, [R1+0x2fa] ;  /* 0x0002fa0001187983 */ /* 0x001ea20000100600 */
[----:B------:R-:W-:-:S03]  /*a9f0*/  LOP3.LUT P3, RZ, R2, 0x40000000, RZ, 0xc0, !PT ;  /* 0x4000000002ff7812 */ /* 0x000fc6000786c0ff */
[----:B----4-:R-:W-:Y:S04]  /*aa00*/  STL [R1+0x7c], R11 ;  /* 0x00007c0b01007387 */ /* 0x010fe80000100800 */
[----:B------:R0:W-:Y:S06]  /*aa10*/  @!P6 STL.S16 [R1+0x2fe], R29 ;  /* 0x0002fe1d0100e387 */ /* 0x0001ec0000100600 */
[C---:B------:R-:W-:Y:S01]  /*aa20*/  @!P3 PRMT R28, R11.reuse, 0x7610, R28 ;  /* 0x000076100b1cb816 */ /* 0x040fe2000000001c */
[----:B0-----:R-:W3:Y:S01]  /*aa30*/  LDL.LU R29, [R1+0x618] ;  /* 0x00061800011d7983 */ /* 0x001ee20000300800 */
[----:B--2---:R-:W-:-:S03]  /*aa40*/  @!P3 PRMT R24, R11, 0x7632, R24 ;  /* 0x000076320b18b816 */ /* 0x004fc60000000018 */
[----:B------:R-:W2:Y:S04]  /*aa50*/  LDL.LU R11, [R1+0x60c] ;  /* 0x00060c00010b7983 */ /* 0x000ea80000300800 */
[----:B------:R0:W-:Y:S04]  /*aa60*/  STL [R1+0x174], R17 ;  /* 0x0001741101007387 */ /* 0x0001e80000100800 */
[----:B------:R-:W-:Y:S04]  /*aa70*/  STL.S16 [R1+0x2f6], RZ ;  /* 0x0002f6ff01007387 */ /* 0x000fe80000100600 */
[----:B0-----:R-:W4:Y:S01]  /*aa80*/  LDL.LU R17, [R1+0x2f0] ;  /* 0x0002f00001117983 */ /* 0x001f220000300800 */
[----:B--2---:R-:W-:-:S04]  /*aa90*/  PRMT R11, RZ, 0x7610, R11 ;  /* 0x00007610ff0b7816 */ /* 0x004fc8000000000b */
[----:B---3--:R-:W-:Y:S01]  /*aaa0*/  PRMT R29, R11, 0x7610, R29 ;  /* 0x000076100b1d7816 */ /* 0x008fe2000000001d */
[----:B------:R0:W-:Y:S04]  /*aab0*/  STL.S16 [R1+0x2f4], R11 ;  /* 0x0002f40b01007387 */ /* 0x0001e80000100600 */
[----:B0-----:R-:W2:Y:S01]  /*aac0*/  LDL.S16 R11, [R1+0x2f6] ;  /* 0x0002f600010b7983 */ /* 0x001ea20000100600 */
[----:B----4-:R-:W-:-:S03]  /*aad0*/  @!P3 PRMT R29, R17, 0x7610, R29 ;  /* 0x00007610111db816 */ /* 0x010fc6000000001d */
[----:B------:R-:W-:Y:S04]  /*aae0*/  STL [R1+0x17c], R17 ;  /* 0x00017c1101007387 */ /* 0x000fe80000100800 */
[----:B------:R0:W-:Y:S04]  /*aaf0*/  @!P3 STL.S16 [R1+0x2f8], R28 ;  /* 0x0002f81c0100b387 */ /* 0x0001e80000100600 */
        /* <DEDUP_REMOVED lines=10> */
[----:B------:R-:W-:-:S03]  /*aba0*/  LOP3.LUT P1, RZ, R2, 0x20000000, RZ, 0xc0, !PT ;  /* 0x2000000002ff7812 */ /* 0x000fc6000782c0ff */
[----:B----4-:R0:W-:Y:S10]  /*abb0*/  STL [R1+0x80], R16 ;  /* 0x0000801001007387 */ /* 0x0101f40000100800 */
[----:B------:R-:W-:-:S02]  /*abc0*/  @!P1 PRMT R28, R16, 0x7610, R28 ;  /* 0x00007610101c9816 */ /* 0x000fc4000000001c */
[----:B--2---:R-:W-:Y:S02]  /*abd0*/  @!P1 PRMT R17, R16, 0x7632, R17 ;  /* 0x0000763210119816 */ /* 0x004fe40000000011 */
[----:B0-----:R-:W2:Y:S04]  /*abe0*/  LDL.LU R16, [R1+0x5f8] ;  /* 0x0005f80001107983 */ /* 0x001ea80000300800 */
[----:B------:R0:W-:Y:S04]  /*abf0*/  @!P1 STL.S16 [R1+0x2f2], R17 ;  /* 0x0002f21101009387 */ /* 0x0001e80000100600 */
[----:B0-----:R-:W3:Y:S04]  /*ac00*/  LDL.LU R17, [R1+0x5fc] ;  /* 0x0005fc0001117983 */ /* 0x001ee80000300800 */
[----:B------:R0:W-:Y:S04]  /*ac10*/  @!P6 STL.S16 [R1+0x2fc], R25 ;  /* 0x0002fc190100e387 */ /* 0x0001e80000100600 */
[----:B------:R-:W-:Y:S01]  /*ac20*/  STL.S16 [R1+0x2ee], RZ ;  /* 0x0002eeff01007387 */ /* 0x000fe20000100600 */
[----:B0-----:R-:W-:-:S03]  /*ac30*/  MOV R25, R43 ;  /* 0x0000002b00197202 */ /* 0x001fc60000000f00 */
[----:B------:R-:W4:Y:S01]  /*ac40*/  LDL.LU R43, [R1+0x2e8] ;  /* 0x0002e800012b7983 */ /* 0x000f220000300800 */
[----:B--2---:R-:W-:-:S05]  /*ac50*/  PRMT R16, RZ, 0x7610, R16 ;  /* 0x00007610ff107816 */ /* 0x004fca0000000010 */
[----:B------:R0:W-:Y:S01]  /*ac60*/  STL.S16 [R1+0x2ec], R16 ;  /* 0x0002ec1001007387 */ /* 0x0001e20000100600 */
[----:B---3--:R-:W-:-:S03]  /*ac70*/  PRMT R17, R16, 0x7610, R17 ;  /* 0x0000761010117816 */ /* 0x008fc60000000011 */
[----:B0-----:R-:W2:Y:S01]  /*ac80*/  LDL.S16 R16, [R1+0x2ee] ;  /* 0x0002ee0001107983 */ /* 0x001ea20000100600 */
[----:B----4-:R-:W-:-:S03]  /*ac90*/  @!P1 PRMT R17, R43, 0x7610, R17 ;  /* 0x000076102b119816 */ /* 0x010fc60000000011 */
[----:B------:R0:W-:Y:S01]  /*aca0*/  STL [R1+0x180], R43 ;  /* 0x0001802b01007387 */ /* 0x0001e20000100800 */
[----:B--2---:R-:W-:-:S03]  /*acb0*/  @!P1 PRMT R16, R43, 0x7632, R16 ;  /* 0x000076322b109816 */ /* 0x004fc60000000010 */
[----:B0-----:R-:W2:Y:S04]  /*acc0*/  LDL.LU R43, [R1+0x5ec] ;  /* 0x0005ec00012b7983 */ /* 0x001ea80000300800 */
        /* <DEDUP_REMOVED lines=9> */
[----:B------:R-:W-:-:S03]  /*ad60*/  LOP3.LUT P5, RZ, R2, 0x10000000, RZ, 0xc0, !PT ;  /* 0x1000000002ff7812 */ /* 0x000fc600078ac0ff */
[----:B------:R0:W-:Y:S04]  /*ad70*/  @!P1 STL.S16 [R1+0x2ec], R17 ;  /* 0x0002ec1101009387 */ /* 0x0001e80000100600 */
[----:B----4-:R1:W-:Y:S04]  /*ad80*/  STL [R1+0x84], R24 ;  /* 0x0000841801007387 */ /* 0x0103e80000100800 */
[----:B0-----:R-:W3:Y:S02]  /*ad90*/  LDL.LU R17, [R1+0x5f4] ;  /* 0x0005f40001117983 */ /* 0x001ee40000300800 */
[----:B------:R-:W-:-:S02]  /*ada0*/  @!P5 PRMT R43, R24, 0x7610, R43 ;  /* 0x00007610182bd816 */ /* 0x000fc4000000002b */
[----:B--2---:R-:W-:Y:S02]  /*adb0*/  @!P5 PRMT R16, R24, 0x7632, R16 ;  /* 0x000076321810d816 */ /* 0x004fe40000000010 */
[----:B-1----:R-:W2:Y:S04]  /*adc0*/  LDL.LU R24, [R1+0x5e4] ;  /* 0x0005e40001187983 */ /* 0x002ea80000300800 */
[----:B------:R0:W-:Y:S01]  /*add0*/  @!P3 STL.S16 [R1+0x2f6], R11 ;  /* 0x0002f60b0100b387 */ /* 0x0001e20000100600 */
[----:B---3--:R-:W-:-:S03]  /*ade0*/  PRMT R17, RZ, 0x7610, R17 ;  /* 0x00007610ff117816 */ /* 0x008fc60000000011 */
[----:B------:R-:W-:Y:S04]  /*adf0*/  STL.S16 [R1+0x2e6], RZ ;  /* 0x0002e6ff01007387 */ /* 0x000fe80000100600 */
[----:B------:R1:W-:Y:S04]  /*ae00*/  STL.S16 [R1+0x2e4], R17 ;  /* 0x0002e41101007387 */ /* 0x0003e80000100600 */
[----:B0-----:R-:W3:Y:S01]  /*ae10*/  LDL.LU R11, [R1+0x2e0] ;  /* 0x0002e000010b7983 */ /* 0x001ee20000300800 */
[----:B--2---:R-:W-:-:S03]  /*ae20*/  PRMT R24, R17, 0x7610, R24 ;  /* 0x0000761011187816 */ /* 0x004fc60000000018 */
[----:B-1----:R-:W2:Y:S04]  /*ae30*/  LDL.S16 R17, [R1+0x2e6] ;  /* 0x0002e60001117983 */ /* 0x002ea80000100600 */
[----:B------:R0:W-:Y:S04]  /*ae40*/  @!P5 STL.S16 [R1+0x2ea], R16 ;  /* 0x0002ea100100d387 */ /* 0x0001e80000100600 */
[----:B0-----:R-:W4:Y:S01]  /*ae50*/  LDL.LU R16, [R1+0x5e8] ;  /* 0x0005e80001107983 */ /* 0x001f220000300800 */
[----:B---3--:R-:W-:-:S03]  /*ae60*/  @!P5 PRMT R24, R11, 0x7610, R24 ;  /* 0x000076100b18d816 */ /* 0x008fc60000000018 */
[----:B------:R0:W-:Y:S01]  /*ae70*/  STL [R1+0x184], R11 ;  /* 0x0001840b01007387 */ /* 0x0001e20000100800 */
[----:B--2---:R-:W-:-:S03]  /*ae80*/  @!P5 PRMT R17, R11, 0x7632, R17 ;  /* 0x000076320b11d816 */ /* 0x004fc60000000011 */
[----:B0-----:R-:W2:Y:S01]  /*ae90*/  LDL.LU R11, [R1+0x5dc] ;  /* 0x0005dc00010b7983 */ /* 0x001ea20000300800 */
[----:B------:R-:W-:-:S03]  /*aea0*/  LOP3.LUT P6, RZ, R2, 0x8000000, RZ, 0xc0, !PT ;  /* 0x0800000002ff7812 */ /* 0x000fc600078cc0ff */
[----:B------:R0:W-:Y:S04]  /*aeb0*/  @!P5 STL.S16 [R1+0x2e6], R17 ;  /* 0x0002e6110100d387 */ /* 0x0001e80000100600 */
[----:B0-----:R-:W3:Y:S04]  /*aec0*/  LDL.LU R17, [R1+0x5e0] ;  /* 0x0005e00001117983 */ /* 0x001ee80000300800 */
[----:B------:R0:W-:Y:S04]  /*aed0*/  @!P5 STL.S16 [R1+0x2e8], R43 ;  /* 0x0002e82b0100d387 */ /* 0x0001e80000100600 */
[----:B0-----:R-:W3:Y:S01]  /*aee0*/  LDL.LU R43, [R1+0x2d4] ;  /* 0x0002d400012b7983 */ /* 0x001ee20000300800 */
[----:B--2---:R-:W-:-:S04]  /*aef0*/  PRMT R11, RZ, 0x7610, R11 ;  /* 0x00007610ff0b7816 */ /* 0x004fc8000000000b */
[----:B----4-:R-:W-:-:S04]  /*af00*/  PRMT R16, R11, 0x7610, R16 ;  /* 0x000076100b107816 */ /* 0x010fc80000000010 */
[----:B------:R-:W-:Y:S01]  /*af10*/  @!P6 PRMT R16, R13, 0x7610, R16 ;  /* 0x000076100d10e816 */ /* 0x000fe20000000010 */
[----:B------:R-:W-:Y:S04]  /*af20*/  STL.S16 [R1+0x2e0], R11 ;  /* 0x0002e00b01007387 */ /* 0x000fe80000100600 */
[----:B------:R0:W-:Y:S04]  /*af30*/  @!P6 STL.S16 [R1+0x2e0], R16 ;  /* 0x0002e0100100e387 */ /* 0x0001e80000100600 */
[----:B0-----:R-:W2:Y:S04]  /*af40*/  LDL.LU R16, [R1+0x5d8] ;  /* 0x0005d80001107983 */ /* 0x001ea80000300800 */
[----:B------:R-:W-:Y:S01]  /*af50*/  @!P3 STL.S16 [R1+0x2f4], R29 ;  /* 0x0002f41d0100b387 */ /* 0x000fe20000100600 */
[----:B------:R-:W-:-:S02]  /*af60*/  LOP3.LUT P3, RZ, R2, 0x4000000, RZ, 0xc0, !PT ;  /* 0x0400000002ff7812 */ /* 0x000fc4000786c0ff */
[----:B---3--:R-:W-:-:S05]  /*af70*/  PRMT R17, RZ, 0x7610, R17 ;  /* 0x00007610ff117816 */ /* 0x008fca0000000011 */
[----:B------:R-:W-:Y:S04]  /*af80*/  STL.S16 [R1+0x2da], R17 ;  /* 0x0002da1101007387 */ /* 0x000fe80000100600 */
[----:B------:R0:W-:Y:S04]  /*af90*/  @!P5 STL.S16 [R1+0x2e4], R24 ;  /* 0x0002e4180100d387 */ /* 0x0001e80000100600 */
[----:B------:R-:W-:Y:S04]  /*afa0*/  STL.S16 [R1+0x2e2], RZ ;  /* 0x0002e2ff01007387 */ /* 0x000fe80000100600 */
[----:B------:R-:W3:Y:S04]  /*afb0*/  LDL.S16 R11, [R1+0x2e2] ;  /* 0x0002e200010b7983 */ /* 0x000ee80000100600 */
[----:B0-----:R-:W4:Y:S04]  /*afc0*/  LDL.LU R24, [R1+0x2d0] ;  /* 0x0002d00001187983 */ /* 0x001f280000300800 */
[----:B------:R-:W-:Y:S04]  /*afd0*/  STL [R1+0x88], R13 ;  /* 0x0000880d01007387 */ /* 0x000fe80000100800 */
[----:B------:R0:W-:Y:S04]  /*afe0*/  @!P1 STL.S16 [R1+0x2f0], R28 ;  /* 0x0002f01c01009387 */ /* 0x0001e80000100600 */
[----:B------:R-:W-:Y:S04]  /*aff0*/  STL.S16 [R1+0x2de], RZ ;  /* 0x0002deff01007387 */ /* 0x000fe80000100600 */
[----:B------:R-:W-:Y:S04]  /*b000*/  STL [R1+0x188], R10 ;  /* 0x0001880a01007387 */ /* 0x000fe80000100800 */
[----:B------:R-:W-:Y:S04]  /*b010*/  STL.S16 [R1+0x2d8], RZ ;  /* 0x0002d8ff01007387 */ /* 0x000fe80000100600 */
[----:B------:R-:W-:Y:S04]  /*b020*/  STL [R1+0x8c], R43 ;  /* 0x00008c2b01007387 */ /* 0x000fe80000100800 */
[----:B------:R-:W-:Y:S04]  /*b030*/  STL.S16 [R1+0x2d4], RZ ;  /* 0x0002d4ff01007387 */ /* 0x000fe80000100600 */
[----:B------:R-:W-:Y:S04]  /*b040*/  STL [R1+0x198], R25 ;  /* 0x0001981901007387 */ /* 0x000fe80000100800 */
[----:B------:R-:W-:Y:S04]  /*b050*/  STL.S16 [R1+0x2ba], RZ ;  /* 0x0002baff01007387 */ /* 0x000fe80000100600 */
[----:B------:R-:W3:Y:S01]  /*b060*/  LDL.LU R29, [R1+0x608] ;  /* 0x00060800011d7983 */ /* 0x000ee20000300800 */
[----:B--2---:R-:W-:-:S03]  /*b070*/  PRMT R16, R17, 0x7610, R16 ;  /* 0x0000761011107816 */ /* 0x004fc60000000010 */
[----:B------:R-:W-:Y:S01]  /*b080*/  STL.S16 [R1+0x2d2], RZ ;  /* 0x0002d2ff01007387 */ /* 0x000fe20000100600 */
[----:B------:R-:W-:-:S03]  /*b090*/  @!P3 PRMT R16, R43, 0x7632, R16 ;  /* 0x000076322b10b816 */ /* 0x000fc60000000010 */
[----:B------:R-:W2:Y:S04]  /*b0a0*/  LDL.LU R17, [R1+0x5cc] ;  /* 0x0005cc0001117983 */ /* 0x000ea80000300800 */
[----:B------:R1:W-:Y:S04]  /*b0b0*/  @!P3 STL.S16 [R1+0x2da], R16 ;  /* 0x0002da100100b387 */ /* 0x0003e80000100600 */
[----:B0-----:R-:W3:Y:S04]  /*b0c0*/  LDL.LU R28, [R1+0x600] ;  /* 0x00060000011c7983 */ /* 0x001ee80000300800 */
[----:B-1----:R-:W4:Y:S01]  /*b0d0*/  LDL.LU R16, [R1+0x5c8] ;  /* 0x0005c80001107983 */ /* 0x002f220000300800 */
[----:B--2---:R-:W-:-:S05]  /*b0e0*/  PRMT R17, RZ, 0x7610, R17 ;  /* 0x00007610ff117816 */ /* 0x004fca0000000011 */
[----:B------:R0:W-:Y:S01]  /*b0f0*/  STL.S16 [R1+0x2d6], R17 ;  /* 0x0002d61101007387 */ /* 0x0001e20000100600 */
[----:B----4-:R-:W-:-:S03]  /*b100*/  PRMT R16, R17, 0x7610, R16 ;  /* 0x0000761011107816 */ /* 0x010fc60000000010 */
[----:B0-----:R-:W2:Y:S01]  /*b110*/  LDL.LU R17, [R1+0x5c4] ;  /* 0x0005c40001117983 */ /* 0x001ea20000300800 */
[----:B------:R-:W-:-:S05]  /*b120*/  @!P3 PRMT R16, R24, 0x7632, R16 ;  /* 0x000076321810b816 */ /* 0x000fca0000000010 */
[----:B------:R0:W-:Y:S04]  /*b130*/  @!P3 STL.S16 [R1+0x2d6], R16 ;  /* 0x0002d6100100b387 */ /* 0x0001e80000100600 */
[----:B0-----:R-:W4:Y:S01]  /*b140*/  LDL.LU R16, [R1+0x5c0] ;  /* 0x0005c00001107983 */ /* 0x001f220000300800 */
[----:B---3--:R-:W-:-:S03]  /*b150*/  @!P6 PRMT R11, R13, 0x7632, R11 ;  /* 0x000076320d0be816 */ /* 0x008fc6000000000b */
[----:B------:R-:W3:Y:S04]  /*b160*/  LDL.LU R13, [R1+0x5d4] ;  /* 0x0005d400010d7983 */ /* 0x000ee80000300800 */
[----:B------:R0:W-:Y:S04]  /*b170*/  @!P6 STL.S16 [R1+0x2e2], R11 ;  /* 0x0002e20b0100e387 */ /* 0x0001e80000100600 */
[----:B0-----:R-:W3:Y:S01]  /*b180*/  LDL.LU R11, [R1+0x2cc] ;  /* 0x0002cc00010b7983 */ /* 0x001ee20000300800 */
[----:B----4-:R-:W-:-:S04]  /*b190*/  PRMT R16, RZ, 0x7610, R16 ;  /* 0x00007610ff107816 */ /* 0x010fc80000000010 */
[----:B--2---:R-:W-:Y:S01]  /*b1a0*/  PRMT R17, R16, 0x7610, R17 ;  /* 0x0000761010117816 */ /* 0x004fe20000000011 */
[----:B------:R0:W-:Y:S04]  /*b1b0*/  STL.S16 [R1+0x2d0], R16 ;  /* 0x0002d01001007387 */ /* 0x0001e80000100600 */
[----:B0-----:R-:W2:Y:S01]  /*b1c0*/  LDL.S16 R16, [R1+0x2d2] ;  /* 0x0002d20001107983 */ /* 0x001ea20000100600 */
[----:B------:R-:W-:Y:S02]  /*b1d0*/  LOP3.LUT P1, RZ, R2, 0x2000000, RZ, 0xc0, !PT ;  /* 0x0200000002ff7812 */ /* 0x000fe4000782c0ff */
[----:B---3--:R-:W-:Y:S01]  /*b1e0*/  PRMT R13, RZ, 0x7610, R13 ;  /* 0x00007610ff0d7816 */ /* 0x008fe2000000000d */
[----:B------:R-:W-:Y:S03]  /*b1f0*/  STL [R1+0x90], R11 ;  /* 0x0000900b01007387 */ /* 0x000fe60000100800 */
[----:B------:R-:W-:Y:S01]  /*b200*/  PRMT R28, R13, 0x7610, R28 ;  /* 0x000076100d1c7816 */ /* 0x000fe2000000001c */
[----:B------:R0:W-:Y:S06]  /*b210*/  STL.S16 [R1+0x2dc], R13 ;  /* 0x0002dc0d01007387 */ /* 0x0001ec0000100600 */
[C---:B------:R-:W-:Y:S01]  /*b220*/  @!P1 PRMT R17, R11.reuse, 0x7610, R17 ;  /* 0x000076100b119816 */ /* 0x040fe20000000011 */
[----:B0-----:R-:W3:Y:S01]  /*b230*/  LDL.S16 R13, [R1+0x2de] ;  /* 0x0002de00010d7983 */ /* 0x001ee20000100600 */
[----:B--2---:R-:W-:-:S03]  /*b240*/  @!P1 PRMT R16, R11, 0x7632, R16 ;  /* 0x000076320b109816 */ /* 0x004fc60000000010 */
[----:B------:R-:W2:Y:S04]  /*b250*/  LDL.LU R11, [R1+0x5b4] ;  /* 0x0005b400010b7983 */ /* 0x000ea80000300800 */
[----:B------:R0:W-:Y:S04]  /*b260*/  @!P1 STL.S16 [R1+0x2d2], R16 ;  /* 0x0002d21001009387 */ /* 0x0001e80000100600 */
[----:B0-----:R-:W4:Y:S01]  /*b270*/  LDL.LU R16, [R1+0x5b8] ;  /* 0x0005b80001107983 */ /* 0x001f220000300800 */
[----:B---3--:R-:W-:-:S03]  /*b280*/  @!P6 PRMT R13, R10, 0x7632, R13 ;  /* 0x000076320a0de816 */ /* 0x008fc6000000000d */
[----:B------:R-:W-:Y:S04]  /*b290*/  STL.S16 [R1+0x2ce], RZ ;  /* 0x0002ceff01007387 */ /* 0x000fe80000100600 */
[----:B------:R0:W-:Y:S04]  /*b2a0*/  @!P6 STL.S16 [R1+0x2de], R13 ;  /* 0x0002de0d0100e387 */ /* 0x0001e80000100600 */
[----:B0-----:R-:W3:Y:S01]  /*b2b0*/  LDL.LU R13, [R1+0x2c8] ;  /* 0x0002c800010d7983 */ /* 0x001ee20000300800 */
[----:B--2---:R-:W-:-:S05]  /*b2c0*/  PRMT R11, RZ, 0x7610, R11 ;  /* 0x00007610ff0b7816 */ /* 0x004fca000000000b */
[----:B------:R0:W-:Y:S01]  /*b2d0*/  STL.S16 [R1+0x2cc], R11 ;  /* 0x0002cc0b01007387 */ /* 0x0001e20000100600 */
[----:B----4-:R-:W-:-:S03]  /*b2e0*/  PRMT R16, R11, 0x7610, R16 ;  /* 0x000076100b107816 */ /* 0x010fc60000000010 */
[----:B0-----:R-:W3:Y:S01]  /*b2f0*/  LDL.S16 R11, [R1+0x2ce] ;  /* 0x0002ce00010b7983 */ /* 0x001ee20000100600 */
[----:B------:R-:W-:-:S03]  /*b300*/  @!P6 PRMT R28, R10, 0x7610, R28 ;  /* 0x000076100a1ce816 */ /* 0x000fc6000000001c */
[----:B------:R-:W2:Y:S04]  /*b310*/  LDL.LU.S16 R10, [R1+0x2d8] ;  /* 0x0002d800010a7983 */ /* 0x000ea80000300600 */
[----:B------:R0:W-:Y:S04]  /*b320*/  @!P1 STL.S16 [R1+0x2d0], R17 ;  /* 0x0002d01101009387 */ /* 0x0001e80000100600 */
[----:B0-----:R-:W4:Y:S01]  /*b330*/  LDL.LU R17, [R1+0x5bc] ;  /* 0x0005bc0001117983 */ /* 0x001f220000300800 */
[----:B---3--:R-:W-:-:S05]  /*b340*/  @!P1 PRMT R11, R13, 0x7632, R11 ;  /* 0x000076320d0b9816 */ /* 0x008fca000000000b */
[----:B------:R0:W-:Y:S04]  /*b350*/  @!P1 STL.S16 [R1+0x2ce], R11 ;  /* 0x0002ce0b01009387 */ /* 0x0001e80000100600 */
[----:B0-----:R-:W3:Y:S01]  /*b360*/  LDL.LU R11, [R1+0x5ac] ;  /* 0x0005ac00010b7983 */ /* 0x001ee20000300800 */
[----:B--2---:R-:W-:-:S03]  /*b370*/  @!P3 PRMT R10, R43, 0x7610, R10 ;  /* 0x000076102b0ab816 */ /* 0x004fc6000000000a */
[----:B------:R-:W-:Y:S04]  /*b380*/  STL.S16 [R1+0x2ca], RZ ;  /* 0x0002caff01007387 */ /* 0x000fe80000100600 */
[----:B------:R0:W-:Y:S04]  /*b390*/  @!P3 STL.S16 [R1+0x2d8], R10 ;  /* 0x0002d80a0100b387 */ /* 0x0001e80000100600 */
[----:B0-----:R-:W2:Y:S01]  /*b3a0*/  LDL.LU R10, [R1+0x2c4] ;  /* 0x0002c400010a7983 */ /* 0x001ea20000300800 */
[----:B---3--:R-:W-:-:S04]  /*b3b0*/  PRMT R11, RZ, 0x7610, R11 ;  /* 0x00007610ff0b7816 */ /* 0x008fc8000000000b */
[----:B----4-:R-:W-:Y:S01]  /*b3c0*/  PRMT R17, R11, 0x7610, R17 ;  /* 0x000076100b117816 */ /* 0x010fe20000000011 */
[----:B------:R0:W-:Y:S04]  /*b3d0*/  STL.S16 [R1+0x2c8], R11 ;  /* 0x0002c80b01007387 */ /* 0x0001e80000100600 */
[----:B0-----:R-:W3:Y:S01]  /*b3e0*/  LDL.S16 R11, [R1+0x2ca] ;  /* 0x0002ca00010b7983 */ /* 0x001ee20000100600 */
[----:B------:R-:W-:Y:S02]  /*b3f0*/  LOP3.LUT P5, RZ, R2, 0x1000000, RZ, 0xc0, !PT ;  /* 0x0100000002ff7812 */ /* 0x000fe400078ac0ff */
[----:B------:R-:W-:Y:S01]  /*b400*/  MOV R43, R12 ;  /* 0x0000000c002b7202 */ /* 0x000fe20000000f00 */
[----:B--2---:R0:W-:Y:S04]  /*b410*/  STL [R1+0x94], R10 ;  /* 0x0000940a01007387 */ /* 0x0041e80000100800 */
[----:B------:R-:W2:Y:S06]  /*b420*/  LDL.LU.S16 R12, [R1+0x2d4] ;  /* 0x0002d400010c7983 */ /* 0x000eac0000300600 */
[----:B------:R-:W-:-:S02]  /*b430*/  @!P5 PRMT R17, R10, 0x7610, R17 ;  /* 0x000076100a11d816 */ /* 0x000fc40000000011 */
[----:B---3--:R-:W-:Y:S02]  /*b440*/  @!P5 PRMT R11, R10, 0x7632, R11 ;  /* 0x000076320a0bd816 */ /* 0x008fe4000000000b */
[----:B0-----:R-:W3:Y:S04]  /*b450*/  LDL.LU R10, [R1+0x5a0] ;  /* 0x0005a000010a7983 */ /* 0x001ee80000300800 */
[----:B------:R0:W-:Y:S04]  /*b460*/  @!P5 STL.S16 [R1+0x2ca], R11 ;  /* 0x0002ca0b0100d387 */ /* 0x0001e80000100600 */
[----:B0-----:R-:W4:Y:S01]  /*b470*/  LDL.LU R11, [R1+0x5a4] ;  /* 0x0005a400010b7983 */ /* 0x001f220000300800 */
[----:B--2---:R-:W-:-:S03]  /*b480*/  @!P3 PRMT R12, R24, 0x7610, R12 ;  /* 0x00007610180cb816 */ /* 0x004fc6000000000c */
[----:B------:R-:W-:Y:S04]  /*b490*/  STL.S16 [R1+0x2c6], RZ ;  /* 0x0002c6ff01007387 */ /* 0x000fe80000100600 */
[----:B------:R0:W-:Y:S04]  /*b4a0*/  @!P3 STL.S16 [R1+0x2d4], R12 ;  /* 0x0002d40c0100b387 */ /* 0x0001e80000100600 */
[----:B0-----:R-:W2:Y:S01]  /*b4b0*/  LDL.LU R12, [R1+0x2c0] ;  /* 0x0002c000010c7983 */ /* 0x001ea20000300800 */
[----:B---3--:R-:W-:-:S05]  /*b4c0*/  PRMT R10, RZ, 0x7610, R10 ;  /* 0x00007610ff0a7816 */ /* 0x008fca000000000a */
[----:B------:R0:W-:Y:S01]  /*b4d0*/  STL.S16 [R1+0x2c4], R10 ;  /* 0x0002c40a01007387 */ /* 0x0001e20000100600 */
[----:B----4-:R-:W-:-:S03]  /*b4e0*/  PRMT R11, R10, 0x7610, R11 ;  /* 0x000076100a0b7816 */ /* 0x010fc6000000000b */
[----:B0-----:R-:W3:Y:S01]  /*b4f0*/  LDL.S16 R10, [R1+0x2c6] ;  /* 0x0002c600010a7983 */ /* 0x001ee20000100600 */
[----:B--2---:R-:W-:-:S03]  /*b500*/  @!P5 PRMT R11, R12, 0x7610, R11 ;  /* 0x000076100c0bd816 */ /* 0x004fc6000000000b */
[----:B------:R0:W-:Y:S01]  /*b510*/  STL [R1+0x194], R12 ;  /* 0x0001940c01007387 */ /* 0x0001e20000100800 */
[----:B---3--:R-:W-:-:S03]  /*b520*/  @!P5 PRMT R10, R12, 0x7632, R10 ;  /* 0x000076320c0ad816 */ /* 0x008fc6000000000a */
[----:B0-----:R-:W2:Y:S04]  /*b530*/  LDL.LU R12, [R1+0x594] ;  /* 0x00059400010c7983 */ /* 0x001ea80000300800 */
[----:B------:R0:W-:Y:S04]  /*b540*/  @!P5 STL.S16 [R1+0x2c6], R10 ;  /* 0x0002c60a0100d387 */ /* 0x0001e80000100600 */
[----:B0-----:R-:W3:Y:S04]  /*b550*/  LDL.LU R10, [R1+0x598] ;  /* 0x00059800010a7983 */ /* 0x001ee80000300800 */
[----:B------:R0:W-:Y:S04]  /*b560*/  STL [R1+0x18c], R24 ;  /* 0x00018c1801007387 */ /* 0x0001e80000100800 */
[----:B------:R-:W-:Y:S01]  /*b570*/  STL.S16 [R1+0x2c2], RZ ;  /* 0x0002c2ff01007387 */ /* 0x000fe20000100600 */
[----:B0-----:R-:W-:-:S03]  /*b580*/  MOV R24, R42 ;  /* 0x0000002a00187202 */ /* 0x001fc60000000f00 */
[----:B------:R-:W4:Y:S01]  /*b590*/  LDL.LU R42, [R1+0x2bc] ;  /* 0x0002bc00012a7983 */ /* 0x000f220000300800 */
[----:B--2---:R-:W-:-:S05]  /*b5a0*/  PRMT R12, RZ, 0x7610, R12 ;  /* 0x00007610ff0c7816 */ /* 0x004fca000000000c */
[----:B------:R0:W-:Y:S01]  /*b5b0*/  STL.S16 [R1+0x2c0], R12 ;  /* 0x0002c00c01007387 */ /* 0x0001e20000100600 */
[----:B---3--:R-:W-:-:S03]  /*b5c0*/  PRMT R10, R12, 0x7610, R10 ;  /* 0x000076100c0a7816 */ /* 0x008fc6000000000a */
[----:B0-----:R-:W2:Y:S04]  /*b5d0*/  LDL.S16 R12, [R1+0x2c2] ;  /* 0x0002c200010c7983 */ /* 0x001ea80000100600 */
[----:B------:R-:W-:Y:S01]  /*b5e0*/  @!P6 STL.S16 [R1+0x2dc], R28 ;  /* 0x0002dc1c0100e387 */ /* 0x000fe20000100600 */
[----:B------:R-:W-:-:S03]  /*b5f0*/  LOP3.LUT P6, RZ, R2, 0x800000, RZ, 0xc0, !PT ;  /* 0x0080000002ff7812 */ /* 0x000fc600078cc0ff */
[----:B------:R0:W-:Y:S04]  /*b600*/  @!P5 STL.S16 [R1+0x2c4], R11 ;  /* 0x0002c40b0100d387 */ /* 0x0001e80000100600 */
[----:B------:R-:W-:Y:S01]  /*b610*/  STL.S16 [R1+0x2be], RZ ;  /* 0x0002beff01007387 */ /* 0x000fe20000100600 */
[----:B------:R-:W-:-:S03]  /*b620*/  @!P1 PRMT R16, R13, 0x7610, R16 ;  /* 0x000076100d109816 */ /* 0x000fc60000000010 */
[----:B------:R-:W-:Y:S04]  /*b630*/  STL [R1+0x190], R13 ;  /* 0x0001900d01007387 */ /* 0x000fe80000100800 */
[----:B0-----:R-:W3:Y:S01]  /*b640*/  LDL.LU R11, [R1+0x59c] ;  /* 0x00059c00010b7983 */ /* 0x001ee20000300800 */
[----:B------:R-:W-:-:S03]  /*b650*/  LOP3.LUT P3, RZ, R2, 0x400000, RZ, 0xc0, !PT ;  /* 0x0040000002ff7812 */ /* 0x000fc6000786c0ff */
[----:B------:R-:W-:Y:S04]  /*b660*/  STL [R1+0x19c], R43 ;  /* 0x00019c2b01007387 */ /* 0x000fe80000100800 */
[----:B------:R-:W-:Y:S04]  /*b670*/  @!P5 STL.S16 [R1+0x2c8], R17 ;  /* 0x0002c8110100d387 */ /* 0x000fe80000100600 */
[----:B----4-:R-:W-:Y:S04]  /*b680*/  STL [R1+0x98], R42 ;  /* 0x0000982a01007387 */ /* 0x010fe80000100800 */
[----:B------:R-:W4:Y:S01]  /*b690*/  LDL.LU R28, [R1+0x5d0] ;  /* 0x0005d000011c7983 */ /* 0x000f220000300800 */
[----:B--2---:R-:W-:-:S02]  /*b6a0*/  @!P6 PRMT R12, R42, 0x7632, R12 ;  /* 0x000076322a0ce816 */ /* 0x004fc4000000000c */
[----:B------:R-:W-:Y:S01]  /*b6b0*/  @!P6 PRMT R10, R42, 0x7610, R10 ;  /* 0x000076102a0ae816 */ /* 0x000fe2000000000a */
[----:B------:R-:W-:Y:S04]  /*b6c0*/  @!P1 STL.S16 [R1+0x2cc], R16 ;  /* 0x0002cc1001009387 */ /* 0x000fe80000100600 */
[----:B------:R0:W-:Y:S01]  /*b6d0*/  @!P6 STL.S16 [R1+0x2c2], R12 ;  /* 0x0002c20c0100e387 */ /* 0x0001e20000100600 */
[----:B---3--:R-:W-:-:S03]  /*b6e0*/  PRMT R11, RZ, 0x7610, R11 ;  /* 0x00007610ff0b7816 */ /* 0x008fc6000000000b */
[----:B0-----:R-:W2:Y:S04]  /*b6f0*/  LDL.LU R12, [R1+0x58c] ;  /* 0x00058c00010c7983 */ /* 0x001ea80000300800 */
[----:B------:R-:W-:Y:S04]  /*b700*/  STL.S16 [R1+0x2bc], R11 ;  /* 0x0002bc0b01007387 */ /* 0x000fe80000100600 */
[----:B------:R0:W-:Y:S01]  /*b710*/  @!P6 STL.S16 [R1+0x2c0], R10 ;  /* 0x0002c00a0100e387 */ /* 0x0001e20000100600 */
[----:B------:R-:W-:-:S03]  /*b720*/  MOV R13, R5 ;  /* 0x00000005000d7202 */ /* 0x000fc60000000f00 */
[----:B------:R-:W3:Y:S04]  /*b730*/  LDL.LU R5, [R1+0x2b4] ;  /* 0x0002b40001057983 */ /* 0x000ee80000300800 */
[----:B------:R-:W4:Y:S04]  /*b740*/  LDL.LU R16, [R1+0x5b0] ;  /* 0x0005b00001107983 */ /* 0x000f280000300800 */
[----:B0-----:R-:W3:Y:S04]  /*b750*/  LDL.LU R10, [R1+0x590] ;  /* 0x00059000010a7983 */ /* 0x001ee80000300800 */
[----:B------:R-:W4:Y:S04]  /*b760*/  LDL.LU R17, [R1+0x5a8] ;  /* 0x0005a80001117983 */ /* 0x000f280000300800 */
[----:B------:R-:W4:Y:S01]  /*b770*/  LDL.LU R42, [R1+0x2a8] ;  /* 0x0002a800012a7983 */ /* 0x000f220000300800 */
[----:B--2---:R-:W-:-:S03]  /*b780*/  PRMT R12, R11, 0x7610, R12 ;  /* 0x000076100b0c7816 */ /* 0x004fc6000000000c */
[----:B------:R-:W2:Y:S01]  /*b790*/  LDL.S16 R11, [R1+0x2be] ;  /* 0x0002be00010b7983 */ /* 0x000ea20000100600 */
[C---:B------:R-:W-:Y:S02]  /*b7a0*/  @!P6 PRMT R12, R25.reuse, 0x7610, R12 ;  /* 0x00007610190ce816 */ /* 0x040fe4000000000c */
[----:B--2---:R-:W-:Y:S02]  /*b7b0*/  @!P6 PRMT R11, R25, 0x7632, R11 ;  /* 0x00007632190be816 */ /* 0x004fe4000000000b */
[----:B------:R-:W2:Y:S02]  /*b7c0*/  LDL.LU R25, [R1+0x584] ;  /* 0x0005840001197983 */ /* 0x000ea40000300800 */
[----:B--2---:R-:W-:-:S04]  /*b7d0*/  PRMT R25, RZ, 0x7610, R25 ;  /* 0x00007610ff197816 */ /* 0x004fc80000000019 */
[----:B---3--:R-:W-:Y:S01]  /*b7e0*/  PRMT R10, R25, 0x7610, R10 ;  /* 0x00007610190a7816 */ /* 0x008fe2000000000a */
[----:B------:R0:W-:Y:S04]  /*b7f0*/  STL.S16 [R1+0x2b8], R25 ;  /* 0x0002b81901007387 */ /* 0x0001e80000100600 */
[----:B0-----:R-:W2:Y:S01]  /*b800*/  LDL.S16 R25, [R1+0x2ba] ;  /* 0x0002ba0001197983 */ /* 0x001ea20000100600 */
[----:B------:R-:W-:-:S03]  /*b810*/  @!P3 PRMT R10, R5, 0x7610, R10 ;  /* 0x00007610050ab816 */ /* 0x000fc6000000000a */
[----:B------:R0:W-:Y:S01]  /*b820*/  STL [R1+0x9c], R5 ;  /* 0x00009c0501007387 */ /* 0x0001e20000100800 */
[----:B--2---:R-:W-:-:S03]  /*b830*/  @!P3 PRMT R25, R5, 0x7632, R25 ;  /* 0x000076320519b816 */ /* 0x004fc60000000019 */
[----:B0-----:R-:W2:Y:S04]  /*b840*/  LDL.LU R5, [R1+0x578] ;  /* 0x0005780001057983 */ /* 0x001ea80000300800 */
[----:B------:R0:W-:Y:S04]  /*b850*/  @!P3 STL.S16 [R1+0x2ba], R25 ;  /* 0x0002ba190100b387 */ /* 0x0001e80000100600 */
[----:B0-----:R-:W3:Y:S04]  /*b860*/  LDL.LU R25, [R1+0x57c] ;  /* 0x00057c0001197983 */ /* 0x001ee80000300800 */
[----:B------:R-:W-:Y:S01]  /*b870*/  STL.S16 [R1+0x2b6], RZ ;  /* 0x0002b6ff01007387 */ /* 0x000fe20000100600 */
[----:B--2---:R-:W-:-:S05]  /*b880*/  PRMT R5, RZ, 0x7610, R5 ;  /* 0x00007610ff057816 */ /* 0x004fca0000000005 */
[----:B------:R0:W-:Y:S01]  /*b890*/  STL.S16 [R1+0x2b4], R5 ;  /* 0x0002b40501007387 */ /* 0x0001e20000100600 */
[----:B---3--:R-:W-:-:S03]  /*b8a0*/  PRMT R25, R5, 0x7610, R25 ;  /* 0x0000761005197816 */ /* 0x008fc60000000019 */
[----:B0-----:R-:W2:Y:S04]  /*b8b0*/  LDL.S16 R5, [R1+0x2b6] ;  /* 0x0002b60001057983 */ /* 0x001ea80000100600 */
[----:B------:R0:W-:Y:S01]  /*b8c0*/  @!P6 STL.S16 [R1+0x2be], R11 ;  /* 0x0002be0b0100e387 */ /* 0x0001e20000100600 */
[----:B------:R-:W-:-:S03]  /*b8d0*/  @!P3 PRMT R25, R43, 0x7610, R25 ;  /* 0x000076102b19b816 */ /* 0x000fc60000000019 */
[----:B0-----:R-:W3:Y:S01]  /*b8e0*/  LDL.LU R11, [R1+0x588] ;  /* 0x00058800010b7983 */ /* 0x001ee20000300800 */
[----:B--2---:R-:W-:-:S03]  /*b8f0*/  @!P3 PRMT R5, R43, 0x7632, R5 ;  /* 0x000076322b05b816 */ /* 0x004fc60000000005 */
[----:B------:R-:W2:Y:S04]  /*b900*/  LDL.LU R43, [R1+0x570] ;  /* 0x00057000012b7983 */ /* 0x000ea80000300800 */
[----:B------:R0:W-:Y:S04]  /*b910*/  @!P6 STL.S16 [R1+0x2bc], R12 ;  /* 0x0002bc0c0100e387 */ /* 0x0001e80000100600 */
[----:B------:R1:W-:Y:S01]  /*b920*/  @!P3 STL.S16 [R1+0x2b8], R10 ;  /* 0x0002b80a0100b387 */ /* 0x0003e20000100600 */
[----:B---3--:R-:W-:-:S03]  /*b930*/  PRMT R11, RZ, 0x7610, R11 ;  /* 0x00007610ff0b7816 */ /* 0x008fc6000000000b */
[----:B------:R3:W-:Y:S04]  /*b940*/  @!P3 STL.S16 [R1+0x2b4], R25 ;  /* 0x0002b4190100b387 */ /* 0x0007e80000100600 */
[----:B------:R4:W-:Y:S04]  /*b950*/  @!P3 STL.S16 [R1+0x2b6], R5 ;  /* 0x0002b6050100b387 */ /* 0x0009e80000100600 */
[----:B0-----:R-:W2:Y:S04]  /*b960*/  LDL.LU R12, [R1+0x2a4] ;  /* 0x0002a400010c7983 */ /* 0x001ea80000300800 */
[----:B-1----:R-:W2:Y:S04]  /*b970*/  LDL.LU R10, [R1+0x580] ;  /* 0x00058000010a7983 */ /* 0x002ea80000300800 */
[----:B---3--:R-:W3:Y:S04]  /*b980*/  LDL.LU R25, [R1+0x574] ;  /* 0x0005740001197983 */ /* 0x008ee80000300800 */
[----:B----4-:R-:W4:Y:S04]  /*b990*/  LDL.LU R5, [R1+0x298] ;  /* 0x0002980001057983 */ /* 0x010f280000300800 */
[----:B------:R0:W-:Y:S04]  /*b9a0*/  STL.S16 [R1+0x2b0], R11 ;  /* 0x0002b00b01007387 */ /* 0x0001e80000100600 */
[----:B------:R-:W-:Y:S01]  /*b9b0*/  STL.S16 [R1+0x2b2], RZ ;  /* 0x0002b2ff01007387 */ /* 0x000fe20000100600 */
[----:B--2---:R-:W-:-:S03]  /*b9c0*/  PRMT R43, R11, 0x7610, R43 ;  /* 0x000076100b2b7816 */ /* 0x004fc6000000002b */
[----:B0-----:R-:W2:Y:S01]  /*b9d0*/  LDL.S16 R11, [R1+0x2b2] ;  /* 0x0002b200010b7983 */ /* 0x001ea20000100600 */
[----:B------:R-:W-:-:S03]  /*b9e0*/  LOP3.LUT P1, RZ, R2, 0x200000, RZ, 0xc0, !PT ;  /* 0x0020000002ff7812 */ /* 0x000fc6000782c0ff */
[----:B------:R0:W-:Y:S10]  /*b9f0*/  STL [R1+0xa0], R24 ;  /* 0x0000a01801007387 */ /* 0x0001f40000100800 */
[----:B------:R-:W-:-:S02]  /*ba00*/  @!P1 PRMT R43, R24, 0x7610, R43 ;  /* 0x00007610182b9816 */ /* 0x000fc4000000002b */
[----:B--2---:R-:W-:Y:S02]  /*ba10*/  @!P1 PRMT R11, R24, 0x7632, R11 ;  /* 0x00007632180b9816 */ /* 0x004fe4000000000b */
[----:B0-----:R-:W2:Y:S04]  /*ba20*/  LDL.LU R24, [R1+0x568] ;  /* 0x0005680001187983 */ /* 0x001ea80000300800 */
[----:B------:R-:W-:Y:S01]  /*ba30*/  STL.S16 [R1+0x2ae], RZ ;  /* 0x0002aeff01007387 */ /* 0x000fe20000100600 */
        /* <DEDUP_REMOVED lines=14> */
[----:B0-----:R-:W2:Y:S01]  /*bb20*/  LDL.S16 R42, [R1+0x2aa] ;  /* 0x0002aa00012a7983 */ /* 0x001ea20000100600 */
[----:B------:R-:W-:-:S03]  /*bb30*/  LOP3.LUT P5, RZ, R2, 0x100000, RZ, 0xc0, !PT ;  /* 0x0010000002ff7812 */ /* 0x000fc600078ac0ff */
[----:B------:R-:W-:Y:S10]  /*bb40*/  STL [R1+0xa4], R12 ;  /* 0x0000a40c01007387 */ /* 0x000ff40000100800 */
[----:B------:R-:W-:-:S05]  /*bb50*/  @!P5 PRMT R24, R12, 0x7610, R24 ;  /* 0x000076100c18d816 */ /* 0x000fca0000000018 */
[----:B------:R0:W-:Y:S04]  /*bb60*/  @!P5 STL.S16 [R1+0x2a8], R24 ;  /* 0x0002a8180100d387 */ /* 0x0001e80000100600 */
[----:B0-----:R-:W3:Y:S01]  /*bb70*/  LDL.LU R24, [R1+0x558] ;  /* 0x0005580001187983 */ /* 0x001ee20000300800 */
[----:B--2---:R-:W-:-:S03]  /*bb80*/  @!P5 PRMT R42, R12, 0x7632, R42 ;  /* 0x000076320c2ad816 */ /* 0x004fc6000000002a */
[----:B------:R-:W2:Y:S04]  /*bb90*/  LDL.LU R12, [R1+0x550] ;  /* 0x00055000010c7983 */ /* 0x000ea80000300800 */
[----:B------:R-:W-:Y:S01]  /*bba0*/  STL.S16 [R1+0x2a6], RZ ;  /* 0x0002a6ff01007387 */ /* 0x000fe20000100600 */
[----:B--2---:R-:W-:-:S04]  /*bbb0*/  PRMT R12, RZ, 0x7610, R12 ;  /* 0x00007610ff0c7816 */ /* 0x004fc8000000000c */
[----:B---3--:R-:W-:Y:S01]  /*bbc0*/  PRMT R24, R12, 0x7610, R24 ;  /* 0x000076100c187816 */ /* 0x008fe20000000018 */
[----:B------:R0:W-:Y:S04]  /*bbd0*/  STL.S16 [R1+0x2a4], R12 ;  /* 0x0002a40c01007387 */ /* 0x0001e80000100600 */
[----:B0-----:R-:W2:Y:S01]  /*bbe0*/  LDL.S16 R12, [R1+0x2a6] ;  /* 0x0002a600010c7983 */ /* 0x001ea20000100600 */
[----:B------:R-:W-:-:S03]  /*bbf0*/  @!P5 PRMT R24, R37, 0x7610, R24 ;  /* 0x000076102518d816 */ /* 0x000fc60000000018 */
[----:B------:R-:W-:Y:S04]  /*bc00*/  STL [R1+0x1a4], R37 ;  /* 0x0001a42501007387 */ /* 0x000fe80000100800 */
[----:B------:R0:W-:Y:S04]  /*bc10*/  @!P5 STL.S16 [R1+0x2aa], R42 ;  /* 0x0002aa2a0100d387 */ /* 0x0001e80000100600 */
[----:B0-----:R-:W3:Y:S01]  /*bc20*/  LDL.LU R42, [R1+0x554] ;  /* 0x00055400012a7983 */ /* 0x001ee20000300800 */
[----:B--2---:R-:W-:-:S03]  /*bc30*/  @!P5 PRMT R12, R37, 0x7632, R12 ;  /* 0x00007632250cd816 */ /* 0x004fc6000000000c */
[----:B------:R-:W2:Y:S04]  /*bc40*/  LDL.LU R37, [R1+0x548] ;  /* 0x0005480001257983 */ /* 0x000ea80000300800 */
[----:B------:R-:W-:Y:S01]  /*bc50*/  STL.S16 [R1+0x29e], RZ ;  /* 0x00029eff01007387 */ /* 0x000fe20000100600 */
[----:B------:R-:W-:Y:S02]  /*bc60*/  LOP3.LUT P6, RZ, R2, 0x80000, RZ, 0xc0, !PT ;  /* 0x0008000002ff7812 */ /* 0x000fe400078cc0ff */
[----:B--2---:R-:W-:-:S04]  /*bc70*/  PRMT R37, RZ, 0x7610, R37 ;  /* 0x00007610ff257816 */ /* 0x004fc80000000025 */
[----:B---3--:R-:W-:Y:S01]  /*bc80*/  PRMT R42, R37, 0x7610, R42 ;  /* 0x00007610252a7816 */ /* 0x008fe2000000002a */
[----:B------:R0:W-:Y:S04]  /*bc90*/  STL.S16 [R1+0x29c], R37 ;  /* 0x00029c2501007387 */ /* 0x0001e80000100600 */
[----:B0-----:R-:W2:Y:S02]  /*bca0*/  LDL.S16 R37, [R1+0x29e] ;  /* 0x00029e0001257983 */ /* 0x001ea40000100600 */
        /* <DEDUP_REMOVED lines=18> */
[----:B0-----:R-:W2:Y:S01]  /*bdd0*/  LDL.LU R37, [R1+0x538] ;  /* 0x0005380001257983 */ /* 0x001ea20000300800 */
[----:B------:R-:W-:-:S03]  /*bde0*/  LOP3.LUT P3, RZ, R2, 0x40000, RZ, 0xc0, !PT ;  /* 0x0004000002ff7812 */ /* 0x000fc6000786c0ff */
[----:B------:R0:W-:Y:S04]  /*bdf0*/  @!P5 STL.S16 [R1+0x2a4], R24 ;  /* 0x0002a4180100d387 */ /* 0x0001e80000100600 */
[----:B0-----:R-:W4:Y:S01]  /*be00*/  LDL.LU R24, [R1+0x54c] ;  /* 0x00054c0001187983 */ /* 0x001f220000300800 */
[----:B--2---:R-:W-:-:S04]  /*be10*/  PRMT R37, RZ, 0x7610, R37 ;  /* 0x00007610ff257816 */ /* 0x004fc80000000025 */
[----:B---3--:R-:W-:-:S04]  /*be20*/  PRMT R42, R37, 0x7610, R42 ;  /* 0x00007610252a7816 */ /* 0x008fc8000000002a */
[----:B------:R-:W-:Y:S01]  /*be30*/  @!P3 PRMT R42, R36, 0x7610, R42 ;  /* 0x00007610242ab816 */ /* 0x000fe2000000002a */
[----:B------:R-:W-:Y:S04]  /*be40*/  STL.S16 [R1+0x294], R37 ;  /* 0x0002942501007387 */ /* 0x000fe80000100600 */
[----:B------:R0:W-:Y:S04]  /*be50*/  @!P3 STL.S16 [R1+0x294], R42 ;  /* 0x0002942a0100b387 */ /* 0x0001e80000100600 */
[----:B0-----:R-:W2:Y:S04]  /*be60*/  LDL.LU R42, [R1+0x534] ;  /* 0x00053400012a7983 */ /* 0x001ea80000300800 */
[----:B------:R0:W-:Y:S04]  /*be70*/  @!P5 STL.S16 [R1+0x2a6], R12 ;  /* 0x0002a60c0100d387 */ /* 0x0001e80000100600 */
[----:B------:R-:W-:Y:S04]  /*be80*/  STL.S16 [R1+0x282], RZ ;  /* 0x000282ff01007387 */ /* 0x000fe80000100600 */
[----:B0-----:R-:W3:Y:S04]  /*be90*/  LDL.LU R12, [R1+0x27c] ;  /* 0x00027c00010c7983 */ /* 0x001ee80000300800 */
[----:B------:R-:W-:Y:S04]  /*bea0*/  STL.S16 [R1+0x296], RZ ;  /* 0x000296ff01007387 */ /* 0x000fe80000100600 */
[----:B------:R-:W3:Y:S01]  /*beb0*/  LDL.S16 R37, [R1+0x296] ;  /* 0x0002960001257983 */ /* 0x000ee20000100600 */
[----:B--2---:R-:W-:-:S04]  /*bec0*/  PRMT R42, RZ, 0x7610, R42 ;  /* 0x00007610ff2a7816 */ /* 0x004fc8000000002a */
[----:B----4-:R-:W-:Y:S01]  /*bed0*/  PRMT R24, R42, 0x7610, R24 ;  /* 0x000076102a187816 */ /* 0x010fe20000000018 */
[----:B------:R0:W-:Y:S04]  /*bee0*/  STL.S16 [R1+0x280], R42 ;  /* 0x0002802a01007387 */ /* 0x0001e80000100600 */
[----:B0-----:R-:W2:Y:S04]  /*bef0*/  LDL.S16 R42, [R1+0x282] ;  /* 0x00028200012a7983 */ /* 0x001ea80000100600 */
[----:B------:R-:W-:Y:S04]  /*bf00*/  @!P1 STL.S16 [R1+0x2b2], R11 ;  /* 0x0002b20b01009387 */ /* 0x000fe80000100600 */
[----:B------:R0:W-:Y:S01]  /*bf10*/  @!P1 STL.S16 [R1+0x2ac], R25 ;  /* 0x0002ac1901009387 */ /* 0x0001e20000100600 */
[----:B------:R-:W-:-:S02]  /*bf20*/  LOP3.LUT P1, RZ, R2, 0x20000, RZ, 0xc0, !PT ;  /* 0x0002000002ff7812 */ /* 0x000fc4000782c0ff */
[----:B---3--:R-:W-:Y:S01]  /*bf30*/  @!P3 PRMT R37, R36, 0x7632, R37 ;  /* 0x000076322425b816 */ /* 0x008fe20000000025 */
[----:B------:R1:W-:Y:S04]  /*bf40*/  STL [R1+0xac], R36 ;  /* 0x0000ac2401007387 */ /* 0x0003e80000100800 */
[----:B------:R3:W-:Y:S04]  /*bf50*/  STL [R1+0xa8], R5 ;  /* 0x0000a80501007387 */ /* 0x0007e80000100800 */
[----:B0-----:R-:W4:Y:S02]  /*bf60*/  LDL.LU R25, [R1+0x564] ;  /* 0x0005640001197983 */ /* 0x001f240000300800 */
[----:B------:R-:W-:-:S02]  /*bf70*/  @!P1 PRMT R24, R12, 0x7610, R24 ;  /* 0x000076100c189816 */ /* 0x000fc40000000018 */
[----:B-1----:R-:W4:Y:S04]  /*bf80*/  LDL.LU R36, [R1+0x530] ;  /* 0x0005300001247983 */ /* 0x002f280000300800 */
[----:B------:R0:W-:Y:S04]  /*bf90*/  @!P1 STL.S16 [R1+0x280], R24 ;  /* 0x0002801801009387 */ /* 0x0001e80000100600 */
[----:B------:R-:W-:Y:S04]  /*bfa0*/  STL.S16 [R1+0x27e], RZ ;  /* 0x00027eff01007387 */ /* 0x000fe80000100600 */
[----:B---3--:R-:W3:Y:S04]  /*bfb0*/  LDL.LU R5, [R1+0x278] ;  /* 0x0002780001057983 */ /* 0x008ee80000300800 */
[----:B0-----:R-:W3:Y:S04]  /*bfc0*/  LDL.LU R24, [R1+0x528] ;  /* 0x0005280001187983 */ /* 0x001ee80000300800 */
[----:B------:R-:W-:Y:S04]  /*bfd0*/  STL.S16 [R1+0x292], RZ ;  /* 0x000292ff01007387 */ /* 0x000fe80000100600 */
[----:B------:R0:W-:Y:S01]  /*bfe0*/  STL [R1+0x1a8], R43 ;  /* 0x0001a82b01007387 */ /* 0x0001e20000100800 */
[----:B------:R-:W-:-:S02]  /*bff0*/  LOP3.LUT P5, RZ, R2, 0x10000, RZ, 0xc0, !PT ;  /* 0x0001000002ff7812 */ /* 0x000fc400078ac0ff */
[C---:B------:R-:W-:Y:S01]  /*c000*/  LOP3.LUT P6, RZ, R2.reuse, 0x8000, RZ, 0xc0, !PT ;  /* 0x0000800002ff7812 */ /* 0x040fe200078cc0ff */
[----:B------:R-:W-:Y:S04]  /*c010*/  STL [R1+0x1ac], R13 ;  /* 0x0001ac0d01007387 */ /* 0x000fe80000100800 */
[----:B------:R-:W-:Y:S01]  /*c020*/  STL [R1+0xb0], R12 ;  /* 0x0000b00c01007387 */ /* 0x000fe20000100800 */
[----:B------:R-:W-:-:S03]  /*c030*/  LOP3.LUT P0, RZ, R2, 0x1, RZ, 0xc0, !PT ;  /* 0x0000000102ff7812 */ /* 0x000fc6000780c0ff */
[----:B------:R-:W3:Y:S01]  /*c040*/  LDL.LU R11, [R1+0x56c] ;  /* 0x00056c00010b7983 */ /* 0x000ee20000300800 */
[----:B--2---:R-:W-:Y:S02]  /*c050*/  @!P1 PRMT R42, R12, 0x7632, R42 ;  /* 0x000076320c2a9816 */ /* 0x004fe4000000002a */
[----:B----4-:R-:W-:-:S03]  /*c060*/  PRMT R25, RZ, 0x7610, R25 ;  /* 0x00007610ff197816 */ /* 0x010fc60000000019 */
[----:B------:R1:W-:Y:S04]  /*c070*/  @!P1 STL.S16 [R1+0x282], R42 ;  /* 0x0002822a01009387 */ /* 0x0003e80000100600 */
[----:B------:R-:W-:Y:S04]  /*c080*/  STL.S16 [R1+0x27a], RZ ;  /* 0x00027aff01007387 */ /* 0x000fe80000100600 */
[----:B0-----:R-:W2:Y:S04]  /*c090*/  LDL.LU R43, [R1+0x270] ;  /* 0x00027000012b7983 */ /* 0x001ea80000300800 */
[----:B-1----:R-:W4:Y:S01]  /*c0a0*/  LDL.LU R42, [R1+0x524] ;  /* 0x00052400012a7983 */ /* 0x002f220000300800 */
[----:B------:R-:W-:-:S03]  /*c0b0*/  PRMT R36, R25, 0x7610, R36 ;  /* 0x0000761019247816 */ /* 0x000fc60000000024 */
[----:B------:R0:W-:Y:S04]  /*c0c0*/  STL.S16 [R1+0x290], R25 ;  /* 0x0002901901007387 */ /* 0x0001e80000100600 */
[----:B------:R1:W-:Y:S04]  /*c0d0*/  @!P3 STL.S16 [R1+0x296], R37 ;  /* 0x000296250100b387 */ /* 0x0003e80000100600 */
[----:B------:R-:W2:Y:S04]  /*c0e0*/  LDL.LU R12, [R1+0x230] ;  /* 0x00023000010c7983 */ /* 0x000ea80000300800 */
[----:B0-----:R-:W2:Y:S04]  /*c0f0*/  LDL.S16 R25, [R1+0x292] ;  /* 0x0002920001197983 */ /* 0x001ea80000100600 */
[----:B------:R-:W-:Y:S04]  /*c100*/  STL.S16 [R1+0x272], RZ ;  /* 0x000272ff01007387 */ /* 0x000fe80000100600 */
[----:B-1----:R-:W2:Y:S01]  /*c110*/  LDL.LU R37, [R1+0x24c] ;  /* 0x00024c0001257983 */ /* 0x002ea20000300800 */
[----:B----4-:R-:W-:-:S04]  /*c120*/  PRMT R42, RZ, 0x7610, R42 ;  /* 0x00007610ff2a7816 */ /* 0x010fc8000000002a */
[----:B---3--:R-:W-:Y:S01]  /*c130*/  PRMT R24, R42, 0x7610, R24 ;  /* 0x000076102a187816 */ /* 0x008fe20000000018 */
[----:B------:R0:W-:Y:S04]  /*c140*/  STL.S16 [R1+0x27c], R42 ;  /* 0x00027c2a01007387 */ /* 0x0001e80000100600 */
[----:B0-----:R-:W3:Y:S01]  /*c150*/  LDL.S16 R42, [R1+0x27e] ;  /* 0x00027e00012a7983 */ /* 0x001ee20000100600 */
[----:B--2---:R-:W-:-:S05]  /*c160*/  @!P3 PRMT R25, R13, 0x7632, R25 ;  /* 0x000076320d19b816 */ /* 0x004fca0000000019 */
[----:B------:R0:W-:Y:S04]  /*c170*/  @!P3 STL.S16 [R1+0x292], R25 ;  /* 0x000292190100b387 */ /* 0x0001e80000100600 */
[----:B0-----:R-:W2:Y:S01]  /*c180*/  LDL.LU R25, [R1+0x52c] ;  /* 0x00052c0001197983 */ /* 0x001ea20000300800 */
[----:B---3--:R-:W-:-:S05]  /*c190*/  @!P1 PRMT R42, R5, 0x7632, R42 ;  /* 0x00007632052a9816 */ /* 0x008fca000000002a */
[----:B------:R0:W-:Y:S04]  /*c1a0*/  @!P1 STL.S16 [R1+0x27e], R42 ;  /* 0x00027e2a01009387 */ /* 0x0001e80000100600 */
[----:B0-----:R-:W3:Y:S02]  /*c1b0*/  LDL.LU R42, [R1+0x51c] ;  /* 0x00051c00012a7983 */ /* 0x001ee40000300800 */
[----:B---3--:R-:W-:-:S04]  /*c1c0*/  PRMT R42, RZ, 0x7610, R42 ;  /* 0x00007610ff2a7816 */ /* 0x008fc8000000002a */
[----:B--2---:R-:W-:Y:S01]  /*c1d0*/  PRMT R25, R42, 0x7610, R25 ;  /* 0x000076102a197816 */ /* 0x004fe20000000019 */
[----:B------:R0:W-:Y:S04]  /*c1e0*/  STL.S16 [R1+0x278], R42 ;  /* 0x0002782a01007387 */ /* 0x0001e80000100600 */
[----:B0-----:R-:W2:Y:S01]  /*c1f0*/  LDL.S16 R42, [R1+0x27a] ;  /* 0x00027a00012a7983 */ /* 0x001ea20000100600 */
[----:B------:R-:W-:-:S03]  /*c200*/  @!P5 PRMT R25, R43, 0x7610, R25 ;  /* 0x000076102b19d816 */ /* 0x000fc60000000019 */
[----:B------:R0:W-:Y:S01]  /*c210*/  STL [R1+0xb4], R43 ;  /* 0x0000b42b01007387 */ /* 0x0001e20000100800 */
[----:B--2---:R-:W-:-:S03]  /*c220*/  @!P5 PRMT R42, R43, 0x7632, R42 ;  /* 0x000076322b2ad816 */ /* 0x004fc6000000002a */
[----:B0-----:R-:W2:Y:S04]  /*c230*/  LDL.LU R43, [R1+0x510] ;  /* 0x00051000012b7983 */ /* 0x001ea80000300800 */
[----:B------:R0:W-:Y:S04]  /*c240*/  @!P5 STL.S16 [R1+0x27a], R42 ;  /* 0x00027a2a0100d387 */ /* 0x0001e80000100600 */
[----:B0-----:R-:W3:Y:S01]  /*c250*/  LDL.LU R42, [R1+0x514] ;  /* 0x00051400012a7983 */ /* 0x001ee20000300800 */
[----:B--2---:R-:W-:-:S05]  /*c260*/  PRMT R43, RZ, 0x7610, R43 ;  /* 0x00007610ff2b7816 */ /* 0x004fca000000002b */
[----:B------:R0:W-:Y:S01]  /*c270*/  STL.S16 [R1+0x270], R43 ;  /* 0x0002702b01007387 */ /* 0x0001e20000100600 */
[----:B---3--:R-:W-:-:S03]  /*c280*/  PRMT R42, R43, 0x7610, R42 ;  /* 0x000076102b2a7816 */ /* 0x008fc6000000002a */
[----:B0-----:R-:W2:Y:S01]  /*c290*/  LDL.S16 R43, [R1+0x272] ;  /* 0x00027200012b7983 */ /* 0x001ea20000100600 */
[----:B------:R-:W-:-:S03]  /*c2a0*/  @!P5 PRMT R42, R37, 0x7610, R42 ;  /* 0x00007610252ad816 */ /* 0x000fc6000000002a */
[----:B------:R0:W-:Y:S01]  /*c2b0*/  STL [R1+0x1b4], R37 ;  /* 0x0001b42501007387 */ /* 0x0001e20000100800 */
[----:B--2---:R-:W-:-:S03]  /*c2c0*/  @!P5 PRMT R43, R37, 0x7632, R43 ;  /* 0x00007632252bd816 */ /* 0x004fc6000000002b */
[----:B0-----:R-:W2:Y:S04]  /*c2d0*/  LDL.LU R37, [R1+0x504] ;  /* 0x0005040001257983 */ /* 0x001ea80000300800 */
[----:B------:R0:W-:Y:S04]  /*c2e0*/  @!P5 STL.S16 [R1+0x272], R43 ;  /* 0x0002722b0100d387 */ /* 0x0001e80000100600 */
[----:B0-----:R-:W3:Y:S01]  /*c2f0*/  LDL.LU R43, [R1+0x508] ;  /* 0x00050800012b7983 */ /* 0x001ee20000300800 */
[----:B------:R-:W-:-:S03]  /*c300*/  @!P3 PRMT R36, R13, 0x7610, R36 ;  /* 0x000076100d24b816 */ /* 0x000fc60000000024 */
[----:B------:R-:W-:Y:S04]  /*c310*/  STL.S16 [R1+0x24e], RZ ;  /* 0x00024eff01007387 */ /* 0x000fe80000100600 */
[----:B------:R0:W-:Y:S04]  /*c320*/  @!P3 STL.S16 [R1+0x290], R36 ;  /* 0x000290240100b387 */ /* 0x0001e80000100600 */
[----:B------:R-:W4:Y:S04]  /*c330*/  LDL.LU R13, [R1+0x234] ;  /* 0x00023400010d7983 */ /* 0x000f280000300800 */
[----:B0-----:R-:W4:Y:S01]  /*c340*/  LDL.LU R36, [R1+0x248] ;  /* 0x0002480001247983 */ /* 0x001f220000300800 */
        /* <DEDUP_REMOVED lines=27> */
[----:B------:R0:W-:Y:S10]  /*c500*/  STL [R1+0xbc], R12 ;  /* 0x0000bc0c01007387 */ /* 0x0001f40000100800 */
[----:B------:R-:W-:-:S02]  /*c510*/  @!P3 PRMT R36, R12, 0x7610, R36 ;  /* 0x000076100c24b816 */ /* 0x000fc40000000024 */
[----:B--2---:R-:W-:Y:S02]  /*c520*/  @!P3 PRMT R13, R12, 0x7632, R13 ;  /* 0x000076320c0db816 */ /* 0x004fe4000000000d */
[----:B0-----:R-:W2:Y:S04]  /*c530*/  LDL.LU R12, [R1+0x4e0] ;  /* 0x0004e000010c7983 */ /* 0x001ea80000300800 */
[----:B------:R0:W-:Y:S04]  /*c540*/  @!P3 STL.S16 [R1+0x236], R13 ;  /* 0x0002360d0100b387 */ /* 0x0001e80000100600 */
[----:B0-----:R-:W3:Y:S01]  /*c550*/  LDL.LU R13, [R1+0x4e4] ;  /* 0x0004e400010d7983 */ /* 0x001ee20000300800 */
[----:B------:R-:W-:-:S03]  /*c560*/  @!P1 PRMT R24, R5, 0x7610, R24 ;  /* 0x0000761005189816 */ /* 0x000fc60000000018 */
[----:B------:R0:W-:Y:S04]  /*c570*/  STL [R1+0x1b0], R5 ;  /* 0x0001b00501007387 */ /* 0x0001e80000100800 */
[----:B------:R-:W-:Y:S04]  /*c580*/  STL.S16 [R1+0x232], RZ ;  /* 0x000232ff01007387 */ /* 0x000fe80000100600 */
[----:B0-----:R-:W4:Y:S01]  /*c590*/  LDL.LU R5, [R1+0x220] ;  /* 0x0002200001057983 */ /* 0x001f220000300800 */
[----:B--2---:R-:W-:-:S05]  /*c5a0*/  PRMT R12, RZ, 0x7610, R12 ;  /* 0x00007610ff0c7816 */ /* 0x004fca000000000c */
[----:B------:R0:W-:Y:S01]  /*c5b0*/  STL.S16 [R1+0x230], R12 ;  /* 0x0002300c01007387 */ /* 0x0001e20000100600 */
[----:B---3--:R-:W-:-:S03]  /*c5c0*/  PRMT R13, R12, 0x7610, R13 ;  /* 0x000076100c0d7816 */ /* 0x008fc6000000000d */
[----:B0-----:R-:W4:Y:S04]  /*c5d0*/  LDL.S16 R12, [R1+0x232] ;  /* 0x00023200010c7983 */ /* 0x001f280000100600 */
[----:B------:R0:W-:Y:S04]  /*c5e0*/  @!P3 STL.S16 [R1+0x234], R36 ;  /* 0x000234240100b387 */ /* 0x0001e80000100600 */
[----:B0-----:R-:W2:Y:S01]  /*c5f0*/  LDL.LU R36, [R1+0x4e8] ;  /* 0x0004e80001247983 */ /* 0x001ea20000300800 */
[----:B----4-:R-:W-:-:S05]  /*c600*/  @!P3 PRMT R12, R5, 0x7632, R12 ;  /* 0x00007632050cb816 */ /* 0x010fca000000000c */
[----:B------:R0:W-:Y:S04]  /*c610*/  @!P3 STL.S16 [R1+0x232], R12 ;  /* 0x0002320c0100b387 */ /* 0x0001e80000100600 */
[----:B0-----:R-:W3:Y:S04]  /*c620*/  LDL.LU R12, [R1+0x4d8] ;  /* 0x0004d800010c7983 */ /* 0x001ee80000300800 */
[----:B------:R-:W-:Y:S01]  /*c630*/  @!P1 STL.S16 [R1+0x27c], R24 ;  /* 0x00027c1801009387 */ /* 0x000fe20000100600 */
[----:B------:R-:W-:Y:S02]  /*c640*/  LOP3.LUT P1, RZ, R2, 0x2000, RZ, 0xc0, !PT ;  /* 0x0000200002ff7812 */ /* 0x000fe4000782c0ff */
[----:B--2---:R-:W-:Y:S01]  /*c650*/  PRMT R36, RZ, 0x7610, R36 ;  /* 0x00007610ff247816 */ /* 0x004fe20000000024 */
[----:B------:R0:W-:Y:S04]  /*c660*/  @!P6 STL.S16 [R1+0x24c], R43 ;  /* 0x00024c2b0100e387 */ /* 0x0001e80000100600 */
[----:B------:R1:W-:Y:S04]  /*c670*/  @!P6 STL.S16 [R1+0x248], R37 ;  /* 0x000248250100e387 */ /* 0x0003e80000100600 */
[----:B------:R2:W-:Y:S04]  /*c680*/  @!P5 STL.S16 [R1+0x278], R25 ;  /* 0x000278190100d387 */ /* 0x0005e80000100600 */
[----:B0-----:R-:W4:Y:S04]  /*c690*/  LDL.LU R43, [R1+0x500] ;  /* 0x00050000012b7983 */ /* 0x001f280000300800 */
[----:B-1----:R-:W4:Y:S04]  /*c6a0*/  LDL.LU R37, [R1+0x4f4] ;  /* 0x0004f40001257983 */ /* 0x002f280000300800 */
[----:B------:R0:W-:Y:S01]  /*c6b0*/  @!P5 STL.S16 [R1+0x270], R42 ;  /* 0x0002702a0100d387 */ /* 0x0001e20000100600 */
[----:B------:R-:W-:-:S03]  /*c6c0*/  @!P3 PRMT R13, R5, 0x7610, R13 ;  /* 0x00007610050db816 */ /* 0x000fc6000000000d */
[----:B------:R-:W4:Y:S01]  /*c6d0*/  LDL.LU R24, [R1+0x520] ;  /* 0x0005200001187983 */ /* 0x000f220000300800 */
[----:B---3--:R-:W-:-:S03]  /*c6e0*/  @!P1 PRMT R36, R12, 0x7610, R36 ;  /* 0x000076100c249816 */ /* 0x008fc60000000024 */
[----:B--2---:R-:W2:Y:S04]  /*c6f0*/  LDL.LU R25, [R1+0x518] ;  /* 0x0005180001197983 */ /* 0x004ea80000300800 */
[----:B------:R1:W-:Y:S04]  /*c700*/  STL.S16 [R1+0x356], R36 ;  /* 0x0003562401007387 */ /* 0x0003e80000100600 */
[----:B------:R3:W-:Y:S01]  /*c710*/  STL [R1+0x1bc], R5 ;  /* 0x0001bc0501007387 */ /* 0x0007e20000100800 */
[----:B------:R-:W-:-:S03]  /*c720*/  LOP3.LUT P6, RZ, R2, 0x800, RZ, 0xc0, !PT ;  /* 0x0000080002ff7812 */ /* 0x000fc600078cc0ff */
[----:B0-----:R-:W2:Y:S04]  /*c730*/  LDL.LU R42, [R1+0x50c] ;  /* 0x00050c00012a7983 */ /* 0x001ea80000300800 */
[----:B-1----:R-:W2:Y:S01]  /*c740*/  LDL.LU R36, [R1+0x4d0] ;  /* 0x0004d00001247983 */ /* 0x002ea20000300800 */
[----:B------:R-:W-:Y:S02]  /*c750*/  LOP3.LUT P5, RZ, R2, 0x1000, RZ, 0xc0, !PT ;  /* 0x0000100002ff7812 */ /* 0x000fe400078ac0ff */
[----:B----4-:R-:W-:Y:S01]  /*c760*/  PRMT R43, RZ, 0x7610, R43 ;  /* 0x00007610ff2b7816 */ /* 0x010fe2000000002b */
[----:B---3--:R-:W3:Y:S01]  /*c770*/  LDL.LU R5, [R1+0x4d4] ;  /* 0x0004d40001057983 */ /* 0x008ee20000300800 */
[----:B------:R-:W-:-:S09]  /*c780*/  PRMT R37, RZ, 0x7610, R37 ;  /* 0x00007610ff257816 */ /* 0x000fd20000000025 */
[C---:B--2---:R-:W-:Y:S02]  /*c790*/  @!P5 PRMT R43, R36.reuse, 0x7610, R43 ;  /* 0x00007610242bd816 */ /* 0x044fe4000000002b */
[----:B------:R-:W-:-:S03]  /*c7a0*/  @!P5 PRMT R37, R36, 0x7632, R37 ;  /* 0x000076322425d816 */ /* 0x000fc60000000025 */
[----:B------:R0:W-:Y:S04]  /*c7b0*/  STL.S16 [R1+0x35e], R43 ;  /* 0x00035e2b01007387 */ /* 0x0001e80000100600 */
[----:B------:R1:W-:Y:S04]  /*c7c0*/  STL.S16 [R1+0x362], R37 ;  /* 0x0003622501007387 */ /* 0x0003e80000100600 */
[----:B0-----:R-:W2:Y:S04]  /*c7d0*/  LDL.LU R43, [R1+0x4c8] ;  /* 0x0004c800012b7983 */ /* 0x001ea80000300800 */
[----:B-1----:R-:W4:Y:S01]  /*c7e0*/  LDL.LU R37, [R1+0x4c4] ;  /* 0x0004c40001257983 */ /* 0x002f220000300800 */
[----:B------:R-:W-:-:S02]  /*c7f0*/  PRMT R25, RZ, 0x7610, R25 ;  /* 0x00007610ff197816 */ /* 0x000fc40000000019 */
[----:B------:R-:W-:Y:S02]  /*c800*/  PRMT R24, RZ, 0x7610, R24 ;  /* 0x00007610ff187816 */ /* 0x000fe40000000018 */
[C---:B---3--:R-:W-:Y:S02]  /*c810*/  @!P1 PRMT R25, R5.reuse, 0x7610, R25 ;  /* 0x0000761005199816 */ /* 0x048fe40000000019 */
[----:B------:R-:W-:-:S03]  /*c820*/  @!P1 PRMT R24, R5, 0x7632, R24 ;  /* 0x0000763205189816 */ /* 0x000fc60000000018 */
[----:B------:R-:W-:Y:S04]  /*c830*/  STL.S16 [R1+0x34e], R25 ;  /* 0x00034e1901007387 */ /* 0x000fe80000100600 */
[----:B------:R0:W-:Y:S04]  /*c840*/  STL.S16 [R1+0x358], R24 ;  /* 0x0003581801007387 */ /* 0x0001e80000100600 */
[----:B0-----:R-:W3:Y:S04]  /*c850*/  LDL.LU.64 R24, [R1+0x288] ;  /* 0x0002880001187983 */ /* 0x001ee80000300a00 */
[----:B------:R0:W-:Y:S04]  /*c860*/  @!P3 STL.S16 [R1+0x230], R13 ;  /* 0x0002300d0100b387 */ /* 0x0001e80000100600 */
[----:B0-----:R-:W3:Y:S01]  /*c870*/  LDL.LU R13, [R1+0x4dc] ;  /* 0x0004dc00010d7983 */ /* 0x001ee20000300800 */
[----:B--2---:R-:W-:-:S04]  /*c880*/  PRMT R43, RZ, 0x7610, R43 ;  /* 0x00007610ff2b7816 */ /* 0x004fc8000000002b */
[----:B----4-:R-:W-:-:S05]  /*c890*/  @!P6 PRMT R43, R37, 0x7610, R43 ;  /* 0x00007610252be816 */ /* 0x010fca000000002b */
[----:B------:R0:W-:Y:S04]  /*c8a0*/  STL.S16 [R1+0x364], R43 ;  /* 0x0003642b01007387 */ /* 0x0001e80000100600 */
[----:B0-----:R-:W2:Y:S04]  /*c8b0*/  LDL.LU R43, [R1+0x4c0] ;  /* 0x0004c000012b7983 */ /* 0x001ea80000300800 */
[----:B------:R0:W-:Y:S02]  /*c8c0*/  STL [R1+0xc0], R5 ;  /* 0x0000c00501007387 */ /* 0x0001e40000100800 */
[----:B0-----:R-:W-:-:S02]  /*c8d0*/  PRMT R5, RZ, 0x7610, R5 ;  /* 0x00007610ff057816 */ /* 0x001fc40000000005 */
[----:B---3--:R-:W-:-:S04]  /*c8e0*/  PRMT R13, RZ, 0x7610, R13 ;  /* 0x00007610ff0d7816 */ /* 0x008fc8000000000d */
[----:B------:R-:W-:-:S05]  /*c8f0*/  @!P1 PRMT R13, R12, 0x7632, R13 ;  /* 0x000076320c0d9816 */ /* 0x000fca000000000d */
[----:B------:R0:W-:Y:S04]  /*c900*/  STL.S16 [R1+0x35a], R13 ;  /* 0x00035a0d01007387 */ /* 0x0001e80000100600 */
[----:B0-----:R-:W3:Y:S01]  /*c910*/  LDL.LU R13, [R1+0x4cc] ;  /* 0x0004cc00010d7983 */ /* 0x001ee20000300800 */
[----:B--2---:R-:W-:-:S05]  /*c920*/  @!P6 PRMT R5, R43, 0x7632, R5 ;  /* 0x000076322b05e816 */ /* 0x004fca0000000005 */
[----:B------:R0:W-:Y:S02]  /*c930*/  STL.S16 [R1+0x36a], R5 ;  /* 0x00036a0501007387 */ /* 0x0001e40000100600 */
[----:B0-----:R-:W-:-:S06]  /*c940*/  HFMA2 R5, -RZ, RZ, 0, 0 ;  /* 0x00000000ff057431 */ /* 0x001fcc00000001ff */
[----:B------:R0:W2:Y:S04]  /*c950*/  @!P0 LDG.E R5, desc[UR10][R24.64] ;  /* 0x0000000a18058981 */ /* 0x0000a8000c1e1900 */
[----:B------:R-:W0:Y:S01]  /*c960*/  LDL.LU.64 R24, [R1+0x4b8] ;  /* 0x0004b80001187983 */ /* 0x000e220000300a00 */
[----:B------:R-:W-:Y:S02]  /*c970*/  LOP3.LUT P3, RZ, R2, 0x400, RZ, 0xc0, !PT ;  /* 0x0000040002ff7812 */ /* 0x000fe4000786c0ff */
[----:B------:R-:W-:Y:S02]  /*c980*/  PRMT R17, RZ, 0x7610, R17 ;  /* 0x00007610ff117816 */ /* 0x000fe40000000011 */
[----:B------:R-:W-:Y:S02]  /*c990*/  PRMT R16, RZ, 0x7610, R16 ;  /* 0x00007610ff107816 */ /* 0x000fe40000000010 */
[----:B------:R-:W-:-:S02]  /*c9a0*/  @!P6 PRMT R17, R37, 0x7632, R17 ;  /* 0x000076322511e816 */ /* 0x000fc40000000011 */
[----:B------:R-:W-:-:S03]  /*c9b0*/  @!P6 PRMT R16, R43, 0x7610, R16 ;  /* 0x000076102b10e816 */ /* 0x000fc60000000010 */
[----:B------:R-:W-:Y:S04]  /*c9c0*/  STL.S16 [R1+0x368], R17 ;  /* 0x0003681101007387 */ /* 0x000fe80000100600 */
[----:B------:R1:W-:Y:S04]  /*c9d0*/  STL.S16 [R1+0x366], R16 ;  /* 0x0003661001007387 */ /* 0x0003e80000100600 */
[----:B-1----:R-:W4:Y:S01]  /*c9e0*/  LDL.LU.64 R16, [R1+0x260] ;  /* 0x0002600001107983 */ /* 0x002f220000300a00 */
[----:B------:R-:W-:Y:S02]  /*c9f0*/  PRMT R11, RZ, 0x7610, R11 ;  /* 0x00007610ff0b7816 */ /* 0x000fe4000000000b */
[----:B------:R-:W-:-:S02]  /*ca00*/  PRMT R10, RZ, 0x7610, R10 ;  /* 0x00007610ff0a7816 */ /* 0x000fc4000000000a */
[C---:B---3--:R-:W-:Y:S02]  /*ca10*/  @!P5 PRMT R11, R13.reuse, 0x7610, R11 ;  /* 0x000076100d0bd816 */ /* 0x048fe4000000000b */
[----:B------:R-:W-:-:S03]  /*ca20*/  @!P5 PRMT R10, R13, 0x7632, R10 ;  /* 0x000076320d0ad816 */ /* 0x000fc6000000000a */
[----:B------:R-:W-:Y:S04]  /*ca30*/  STL.S16 [R1+0x35c], R11 ;  /* 0x00035c0b01007387 */ /* 0x000fe80000100600 */
[----:B------:R1:W-:Y:S04]  /*ca40*/  STL.S16 [R1+0x360], R10 ;  /* 0x0003600a01007387 */ /* 0x0003e80000100600 */
[----:B-1----:R-:W3:Y:S01]  /*ca50*/  LDL.LU.64 R10, [R1+0x268] ;  /* 0x00026800010a7983 */ /* 0x002ee20000300a00 */
[----:B0-----:R-:W-:-:S04]  /*ca60*/  PRMT R24, RZ, 0x7610, R24 ;  /* 0x00007610ff187816 */ /* 0x001fc80000000018 */
[----:B------:R-:W-:-:S05]  /*ca70*/  @!P3 PRMT R24, R42, 0x7632, R24 ;  /* 0x000076322a18b816 */ /* 0x000fca0000000018 */
[----:B------:R0:W-:Y:S04]  /*ca80*/  STL.S16 [R1+0x28c], R24 ;  /* 0x00028c1801007387 */ /* 0x0001e80000100600 */
[----:B0-----:R-:W2:Y:S01]  /*ca90*/  LDL.LU R24, [R1+0x4ac] ;  /* 0x0004ac0001187983 */ /* 0x001ea20000300800 */
[----:B------:R-:W-:-:S03]  /*caa0*/  PRMT R25, RZ, 0x7610, R25 ;  /* 0x00007610ff197816 */ /* 0x000fc60000000019 */
[----:B------:R0:W-:Y:S01]  /*cab0*/  STL [R1+0x1c0], R12 ;  /* 0x0001c00c01007387 */ /* 0x0001e20000100800 */
[----:B------:R-:W-:Y:S02]  /*cac0*/  LOP3.LUT P1, RZ, R0, 0x80000000, RZ, 0xc0, !PT ;  /* 0x8000000000ff7812 */ /* 0x000fe4000782c0ff */
[----:B0-----:R-:W-:Y:S02]  /*cad0*/  PRMT R12, RZ, 0x7610, R12 ;  /* 0x00007610ff0c7816 */ /* 0x001fe4000000000c */
[C---:B--2---:R-:W-:Y:S01]  /*cae0*/  @!P3 PRMT R25, R24.reuse, 0x7610, R25 ;  /* 0x000076101819b816 */ /* 0x044fe20000000019 */
[----:B------:R0:W-:Y:S01]  /*caf0*/  STL [R1+0x1cc], R24 ;  /* 0x0001cc1801007387 */ /* 0x0001e20000100800 */
[----:B------:R-:W-:Y:S01]  /*cb00*/  @!P3 PRMT R12, R24, 0x7632, R12 ;  /* 0x00007632180cb816 */ /* 0x000fe2000000000c */
[----:B0-----:R-:W-:-:S06]  /*cb10*/  HFMA2 R24, -RZ, RZ, 0, 0 ;  /* 0x00000000ff187431 */ /* 0x001fcc00000001ff */
[----:B----4-:R-:W2:Y:S04]  /*cb20*/  @!P1 LDG.E R24, desc[UR10][R16.64] ;  /* 0x0000000a10189981 */ /* 0x010ea8000c1e1900 */
[----:B------:R-:W4:Y:S04]  /*cb30*/  LDL.LU.64 R16, [R1+0x490] ;  /* 0x0004900001107983 */ /* 0x000f280000300a00 */
[----:B------:R0:W-:Y:S02]  /*cb40*/  STL.S16 [R1+0x28e], R12 ;  /* 0x00028e0c01007387 */ /* 0x0001e40000100600 */
[----:B0-----:R-:W-:-:S02]  /*cb50*/  MOV R12, RZ ;  /* 0x000000ff000c7202 */ /* 0x001fc40000000f00 */
[----:B------:R0:W-:Y:S04]  /*cb60*/  STL.S16 [R1+0x28a], R25 ;  /* 0x00028a1901007387 */ /* 0x0001e80000100600 */
[----:B---3--:R1:W3:Y:S04]  /*cb70*/  @!P1 LDG.E R12, desc[UR10][R10.64] ;  /* 0x0000000a0a0c9981 */ /* 0x0082e8000c1e1900 */
[----:B0-----:R-:W2:Y:S04]  /*cb80*/  LDL.LU R25, [R1+0x4a8] ;  /* 0x0004a80001197983 */ /* 0x001ea80000300800 */
[----:B------:R-:W1:Y:S01]  /*cb90*/  LDL.LU.64 R10, [R1+0x4a0] ;  /* 0x0004a000010a7983 */ /* 0x000e620000300a00 */
[----:B------:R-:W-:-:S03]  /*cba0*/  LOP3.LUT P6, RZ, R2, 0x100, RZ, 0xc0, !PT ;  /* 0x0000010002ff7812 */ /* 0x000fc600078cc0ff */
[----:B------:R0:W-:Y:S02]  /*cbb0*/  STL [R1+0xc4], R13 ;  /* 0x0000c40d01007387 */ /* 0x0001e40000100800 */
[----:B0-----:R-:W-:Y:S02]  /*cbc0*/  PRMT R13, RZ, 0x7610, R13 ;  /* 0x00007610ff0d7816 */ /* 0x001fe4000000000d */
[----:B------:R-:W-:Y:S02]  /*cbd0*/  LOP3.LUT P5, RZ, R2, 0x200, RZ, 0xc0, !PT ;  /* 0x0000020002ff7812 */ /* 0x000fe400078ac0ff */
[----:B------:R-:W-:-:S04]  /*cbe0*/  PRMT R29, RZ, 0x7610, R29 ;  /* 0x00007610ff1d7816 */ /* 0x000fc8000000001d */
[----:B------:R-:W-:-:S05]  /*cbf0*/  @!P3 PRMT R29, R42, 0x7610, R29 ;  /* 0x000076102a1db816 */ /* 0x000fca000000001d */
[----:B------:R0:W-:Y:S04]  /*cc00*/  STL.S16 [R1+0x288], R29 ;  /* 0x0002881d01007387 */ /* 0x0001e80000100600 */
[----:B0-----:R-:W3:Y:S01]  /*cc10*/  LDL.LU R29, [R1+0x4b0] ;  /* 0x0004b000011d7983 */ /* 0x001ee20000300800 */
[----:B----4-:R-:W-:-:S05]  /*cc20*/  @!P6 PRMT R13, R16, 0x7632, R13 ;  /* 0x00007632100de816 */ /* 0x010fca000000000d */
[----:B------:R0:W-:Y:S02]  /*cc30*/  STL.S16 [R1+0x372], R13 ;  /* 0x0003720d01007387 */ /* 0x0001e40000100600 */
[----:B0-----:R-:W-:-:S06]  /*cc40*/  MOV R13, RZ ;  /* 0x000000ff000d7202 */ /* 0x001fcc0000000f00 */
[----:B------:R0:W4:Y:S04]  /*cc50*/  @!P2 LDG.E R13, desc[UR10][R20.64] ;  /* 0x0000000a140da981 */ /* 0x000128000c1e1900 */
[----:B------:R-:W0:Y:S01]  /*cc60*/  LDL.LU.64 R20, [R1+0x488] ;  /* 0x0004880001147983 */ /* 0x000e220000300a00 */
[----:B-1----:R-:W-:-:S04]  /*cc70*/  PRMT R10, RZ, 0x7610, R10 ;  /* 0x00007610ff0a7816 */ /* 0x002fc8000000000a */
[----:B--2---:R-:W-:-:S05]  /*cc80*/  @!P5 PRMT R10, R25, 0x7610, R10 ;  /* 0x00007610190ad816 */ /* 0x004fca000000000a */
[----:B------:R1:W-:Y:S04]  /*cc90*/  STL.S16 [R1+0x268], R10 ;  /* 0x0002680a01007387 */ /* 0x0003e80000100600 */
[----:B-1----:R-:W2:Y:S01]  /*cca0*/  LDL.LU R10, [R1+0x49c] ;  /* 0x00049c00010a7983 */ /* 0x002ea20000300800 */
[----:B------:R-:W-:Y:S02]  /*ccb0*/  LOP3.LUT P3, RZ, R2, 0x80, RZ, 0xc0, !PT ;  /* 0x0000008002ff7812 */ /* 0x000fe4000786c0ff */
[----:B------:R-:W-:Y:S02]  /*ccc0*/  PRMT R28, RZ, 0x7610, R28 ;  /* 0x00007610ff1c7816 */ /* 0x000fe4000000001c */
[----:B---3--:R-:W-:-:S04]  /*ccd0*/  PRMT R29, RZ, 0x7610, R29 ;  /* 0x00007610ff1d7816 */ /* 0x008fc8000000001d */
[----:B------:R-:W-:-:S05]  /*cce0*/  @!P5 PRMT R29, R25, 0x7632, R29 ;  /* 0x00007632191dd816 */ /* 0x000fca000000001d */
[----:B------:R-:W-:Y:S01]  /*ccf0*/  STL.S16 [R1+0x36c], R29 ;  /* 0x00036c1d01007387 */ /* 0x000fe20000100600 */
[----:B0-----:R-:W-:-:S04]  /*cd00*/  PRMT R20, RZ, 0x7610, R20 ;  /* 0x00007610ff147816 */ /* 0x001fc80000000014 */
[----:B------:R-:W-:-:S05]  /*cd10*/  @!P3 PRMT R20, R17, 0x7632, R20 ;  /* 0x000076321114b816 */ /* 0x000fca0000000014 */
[----:B------:R0:W-:Y:S04]  /*cd20*/  STL.S16 [R1+0x374], R20 ;  /* 0x0003741401007387 */ /* 0x0001e80000100600 */
[----:B0-----:R-:W3:Y:S01]  /*cd30*/  LDL.LU R20, [R1+0x484] ;  /* 0x0004840001147983 */ /* 0x001ee20000300800 */
[----:B--2---:R-:W-:-:S05]  /*cd40*/  @!P5 PRMT R28, R10, 0x7610, R28 ;  /* 0x000076100a1cd816 */ /* 0x004fca000000001c */
[----:B------:R0:W-:Y:S04]  /*cd50*/  STL.S16 [R1+0x26a], R28 ;  /* 0x00026a1c01007387 */ /* 0x0001e80000100600 */
[----:B0-----:R-:W2:Y:S04]  /*cd60*/  LDL.LU.64 R28, [R1+0x250] ;  /* 0x00025000011c7983 */ /* 0x001ea80000300a00 */
[----:B------:R0:W-:Y:S02]  /*cd70*/  STL [R1+0xd0], R25 ;  /* 0x0000d01901007387 */ /* 0x0001e40000100800 */
[----:B0-----:R-:W-:-:S02]  /*cd80*/  PRMT R25, RZ, 0x7610, R25 ;  /* 0x00007610ff197816 */ /* 0x001fc40000000019 */
[----:B------:R-:W-:Y:S02]  /*cd90*/  PRMT R21, RZ, 0x7610, R21 ;  /* 0x00007610ff157816 */ /* 0x000fe40000000015 */
[----:B------:R-:W-:-:S04]  /*cda0*/  PRMT R11, RZ, 0x7610, R11 ;  /* 0x00007610ff0b7816 */ /* 0x000fc8000000000b */
[----:B------:R-:W-:-:S05]  /*cdb0*/  @!P5 PRMT R11, R10, 0x7632, R11 ;  /* 0x000076320a0bd816 */ /* 0x000fca000000000b */
[----:B------:R0:W-:Y:S04]  /*cdc0*/  STL.S16 [R1+0x36e], R11 ;  /* 0x00036e0b01007387 */ /* 0x0001e80000100600 */
[----:B0-----:R-:W4:Y:S01]  /*cdd0*/  LDL.LU R11, [R1+0x498] ;  /* 0x00049800010b7983 */ /* 0x001f220000300800 */
[----:B---3--:R-:W-:-:S05]  /*cde0*/  @!P3 PRMT R25, R20, 0x7632, R25 ;  /* 0x000076321419b816 */ /* 0x008fca0000000019 */
[----:B------:R0:W-:Y:S01]  /*cdf0*/  STL.S16 [R1+0x376], R25 ;  /* 0x0003761901007387 */ /* 0x0001e20000100600 */
[----:B------:R-:W-:Y:S01]  /*ce00*/  @!P3 PRMT R21, R20, 0x7610, R21 ;  /* 0x000076101415b816 */ /* 0x000fe20000000015 */
[----:B0-----:R-:W-:-:S04]  /*ce10*/  HFMA2 R25, -RZ, RZ, 0, 0 ;  /* 0x00000000ff197431 */ /* 0x001fc800000001ff */
[----:B------:R0:W-:Y:S04]  /*ce20*/  STL.S16 [R1+0x25e], R21 ;  /* 0x00025e1501007387 */ /* 0x0001e80000100600 */
[----:B--2---:R1:W2:Y:S04]  /*ce30*/  @!P2 LDG.E R25, desc[UR10][R28.64] ;  /* 0x0000000a1c19a981 */ /* 0x0042a8000c1e1900 */
[----:B0-----:R-:W3:Y:S04]  /*ce40*/  LDL.LU R21, [R1+0x480] ;  /* 0x0004800001157983 */ /* 0x001ee80000300800 */
[----:B------:R-:W1:Y:S01]  /*ce50*/  LDL.LU.64 R28, [R1+0x478] ;  /* 0x00047800011c7983 */ /* 0x000e620000300a00 */
[----:B------:R-:W-:-:S02]  /*ce60*/  LOP3.LUT P5, RZ, R2, 0x40, RZ, 0xc0, !PT ;  /* 0x0000004002ff7812 */ /* 0x000fc400078ac0ff */
[----:B------:R-:W-:Y:S02]  /*ce70*/  PRMT R47, RZ, 0x7610, R47 ;  /* 0x00007610ff2f7816 */ /* 0x000fe4000000002f */
[----:B------:R-:W-:Y:S02]  /*ce80*/  PRMT R46, RZ, 0x7610, R46 ;  /* 0x00007610ff2e7816 */ /* 0x000fe4000000002e */
[C---:B----4-:R-:W-:Y:S02]  /*ce90*/  @!P6 PRMT R47, R11.reuse, 0x7610, R47 ;  /* 0x000076100b2fe816 */ /* 0x050fe4000000002f */
[----:B------:R-:W-:-:S03]  /*cea0*/  @!P6 PRMT R46, R11, 0x7632, R46 ;  /* 0x000076320b2ee816 */ /* 0x000fc6000000002e */
[----:B------:R-:W-:Y:S04]  /*ceb0*/  STL.S16 [R1+0x264], R47 ;  /* 0x0002642f01007387 */ /* 0x000fe80000100600 */
[----:B------:R0:W-:Y:S04]  /*cec0*/  STL.S16 [R1+0x370], R46 ;  /* 0x0003702e01007387 */ /* 0x0001e80000100600 */
[----:B0-----:R-:W4:Y:S01]  /*ced0*/  LDL.LU.64 R46, [R1+0x240] ;  /* 0x00024000012e7983 */ /* 0x001f220000300a00 */
[----:B-1----:R-:W-:-:S04]  /*cee0*/  PRMT R28, RZ, 0x7610, R28 ;  /* 0x00007610ff1c7816 */ /* 0x002fc8000000001c */
[----:B---3--:R-:W-:-:S05]  /*cef0*/  @!P5 PRMT R28, R21, 0x7632, R28 ;  /* 0x00007632151cd816 */ /* 0x008fca000000001c */
[----:B------:R0:W-:Y:S04]  /*cf00*/  STL.S16 [R1+0x254], R28 ;  /* 0x0002541c01007387 */ /* 0x0001e80000100600 */
[----:B0-----:R-:W3:Y:S01]  /*cf10*/  LDL.LU R28, [R1+0x46c] ;  /* 0x00046c00011c7983 */ /* 0x001ee20000300800 */
[----:B------:R-:W-:-:S03]  /*cf20*/  PRMT R14, RZ, 0x7610, R14 ;  /* 0x00007610ff0e7816 */ /* 0x000fc6000000000e */
[----:B------:R0:W-:Y:S01]  /*cf30*/  STL [R1+0x1c4], R36 ;  /* 0x0001c42401007387 */ /* 0x0001e20000100800 */
[----:B------:R-:W-:Y:S02]  /*cf40*/  @!P3 PRMT R14, R17, 0x7610, R14 ;  /* 0x00007610110eb816 */ /* 0x000fe4000000000e */
[----:B------:R-:W-:Y:S02]  /*cf50*/  LOP3.LUT P3, RZ, R0, 0x40000000, RZ, 0xc0, !PT ;  /* 0x4000000000ff7812 */ /* 0x000fe4000786c0ff */
[----:B0-----:R-:W-:Y:S02]  /*cf60*/  PRMT R36, RZ, 0x7610, R36 ;  /* 0x00007610ff247816 */ /* 0x001fe40000000024 */
[----:B------:R-:W-:Y:S02]  /*cf70*/  PRMT R29, RZ, 0x7610, R29 ;  /* 0x00007610ff1d7816 */ /* 0x000fe4000000001d */
[----:B------:R-:W-:-:S04]  /*cf80*/  PRMT R4, RZ, 0x7610, R4 ;  /* 0x00007610ff047816 */ /* 0x000fc80000000004 */
[----:B------:R-:W-:-:S05]  /*cf90*/  @!P1 PRMT R4, R12, 0x7632, R4 ;  /* 0x000076320c049816 */ /* 0x000fca0000000004 */
[----:B------:R0:W-:Y:S04]  /*cfa0*/  STL.S16 [R1+0x3a2], R4 ;  /* 0x0003a20401007387 */ /* 0x0001e80000100600 */
[----:B0-----:R-:W2:Y:S01]  /*cfb0*/  LDL.LU R4, [R1+0x41c] ;  /* 0x00041c0001047983 */ /* 0x001ea20000300800 */
[----:B---3--:R-:W-:-:S05]  /*cfc0*/  @!P5 PRMT R36, R28, 0x7632, R36 ;  /* 0x000076321c24d816 */ /* 0x008fca0000000024 */
[----:B------:R0:W-:Y:S01]  /*cfd0*/  STL.S16 [R1+0x256], R36 ;  /* 0x0002562401007387 */ /* 0x0001e20000100600 */
[----:B------:R-:W-:Y:S02]  /*cfe0*/  @!P5 PRMT R29, R28, 0x7610, R29 ;  /* 0x000076101c1dd816 */ /* 0x000fe4000000001d */
[----:B0-----:R-:W-:-:S03]  /*cff0*/  MOV R36, RZ ;  /* 0x000000ff00247202 */ /* 0x001fc60000000f00 */
[----:B------:R0:W-:Y:S04]  /*d000*/  STL.S16 [R1+0x252], R29 ;  /* 0x0002521d01007387 */ /* 0x0001e80000100600 */
[----:B----4-:R1:W3:Y:S04]  /*d010*/  @!P3 LDG.E R36, desc[UR10][R46.64] ;  /* 0x0000000a2e24b981 */ /* 0x0102e8000c1e1900 */
[----:B0-----:R-:W4:Y:S04]  /*d020*/  LDL.LU R29, [R1+0x468] ;  /* 0x00046800011d7983 */ /* 0x001f280000300800 */
[----:B------:R-:W1:Y:S01]  /*d030*/  LDL.LU.64 R46, [R1+0x460] ;  /* 0x00046000012e7983 */ /* 0x000e620000300a00 */
[----:B------:R-:W-:-:S04]  /*d040*/  PRMT R15, RZ, 0x7610, R15 ;  /* 0x00007610ff0f7816 */ /* 0x000fc8000000000f */
[----:B------:R-:W-:Y:S02]  /*d050*/  @!P6 PRMT R15, R16, 0x7610, R15 ;  /* 0x00007610100fe816 */ /* 0x000fe4000000000f */
[----:B------:R-:W-:Y:S02]  /*d060*/  LOP3.LUT P6, RZ, R2, 0x20, RZ, 0xc0, !PT ;  /* 0x0000002002ff7812 */ /* 0x000fe400078cc0ff */
[----:B------:R-:W-:-:S04]  /*d070*/  PRMT R32, RZ, 0x7610, R32 ;  /* 0x00007610ff207816 */ /* 0x000fc80000000020 */
[----:B------:R-:W-:-:S05]  /*d080*/  @!P5 PRMT R32, R21, 0x7610, R32 ;  /* 0x000076101520d816 */ /* 0x000fca0000000020 */
[----:B------:R0:W-:Y:S04]  /*d090*/  STL.S16 [R1+0x250], R32 ;  /* 0x0002502001007387 */ /* 0x0001e80000100600 */
[----:B0-----:R-:W3:Y:S01]  /*d0a0*/  LDL.LU R32, [R1+0x470] ;  /* 0x0004700001207983 */ /* 0x001ee20000300800 */
[----:B--2---:R-:W-:-:S04]  /*d0b0*/  PRMT R4, RZ, 0x7610, R4 ;  /* 0x00007610ff047816 */ /* 0x004fc80000000004 */
[----:B------:R-:W-:-:S05]  /*d0c0*/  @!P1 PRMT R4, R24, 0x7610, R4 ;  /* 0x0000761018049816 */ /* 0x000fca0000000004 */
[----:B------:R0:W-:Y:S04]  /*d0d0*/  STL.S16 [R1+0x39e], R4 ;  /* 0x00039e0401007387 */ /* 0x0001e80000100600 */
[----:B0-----:R-:W2:Y:S01]  /*d0e0*/  LDL.LU R4, [R1+0x418] ;  /* 0x0004180001047983 */ /* 0x001ea20000300800 */
[----:B-1----:R-:W-:-:S04]  /*d0f0*/  PRMT R46, RZ, 0x7610, R46 ;  /* 0x00007610ff2e7816 */ /* 0x002fc8000000002e */
[----:B----4-:R-:W-:-:S05]  /*d100*/  @!P6 PRMT R46, R29, 0x7632, R46 ;  /* 0x000076321d2ee816 */ /* 0x010fca000000002e */
[----:B------:R0:W-:Y:S04]  /*d110*/  STL.S16 [R1+0x378], R46 ;  /* 0x0003782e01007387 */ /* 0x0001e80000100600 */
[----:B0-----:R-:W4:Y:S01]  /*d120*/  LDL.LU R46, [R1+0x458] ;  /* 0x00045800012e7983 */ /* 0x001f220000300800 */
[----:B------:R-:W-:Y:S02]  /*d130*/  PRMT R33, RZ, 0x7610, R33 ;  /* 0x00007610ff217816 */ /* 0x000fe40000000021 */
[----:B------:R-:W-:Y:S02]  /*d140*/  PRMT R47, RZ, 0x7610, R47 ;  /* 0x00007610ff2f7816 */ /* 0x000fe4000000002f */
[----:B------:R-:W-:Y:S02]  /*d150*/  @!P6 PRMT R33, R29, 0x7610, R33 ;  /* 0x000076101d21e816 */ /* 0x000fe40000000021 */
[----:B---3--:R-:W-:-:S03]  /*d160*/  PRMT R32, RZ, 0x7610, R32 ;  /* 0x00007610ff207816 */ /* 0x008fc60000000020 */
[----:B------:R0:W-:Y:S04]  /*d170*/  STL.S16 [R1+0x240], R33 ;  /* 0x0002402101007387 */ /* 0x0001e80000100600 */
[----:B0-----:R-:W3:Y:S04]  /*d180*/  LDL.LU R33, [R1+0x45c] ;  /* 0x00045c0001217983 */ /* 0x001ee80000300800 */
[----:B------:R-:W-:Y:S04]  /*d190*/  STL.S16 [R1+0x266], R15 ;  /* 0x0002660f01007387 */ /* 0x000fe80000100600 */
[----:B------:R0:W-:Y:S04]  /*d1a0*/  STL.S16 [R1+0x25c], R14 ;  /* 0x00025c0e01007387 */ /* 0x0001e80000100600 */
[----:B0-----:R-:W3:Y:S01]  /*d1b0*/  LDL.LU.64 R14, [R1+0x238] ;  /* 0x00023800010e7983 */ /* 0x001ee20000300a00 */
[----:B------:R-:W-:-:S02]  /*d1c0*/  PRMT R6, RZ, 0x7610, R6 ;  /* 0x00007610ff067816 */ /* 0x000fc40000000006 */
[----:B--2---:R-:W-:Y:S02]  /*d1d0*/  PRMT R4, RZ, 0x7610, R4 ;  /* 0x00007610ff047816 */ /* 0x004fe40000000004 */
[----:B------:R-:W-:Y:S02]  /*d1e0*/  @!P1 PRMT R6, R12, 0x7610, R6 ;  /* 0x000076100c069816 */ /* 0x000fe40000000006 */
[----:B------:R-:W-:-:S03]  /*d1f0*/  @!P2 PRMT R4, R13, 0x7632, R4 ;  /* 0x000076320d04a816 */ /* 0x000fc60000000004 */
[----:B------:R0:W-:Y:S04]  /*d200*/  STL.S16 [R1+0x398], R6 ;  /* 0x0003980601007387 */ /* 0x0001e80000100600 */
[----:B------:R1:W-:Y:S04]  /*d210*/  STL.S16 [R1+0x3ac], R4 ;  /* 0x0003ac0401007387 */ /* 0x0003e80000100600 */
[----:B0-----:R-:W2:Y:S04]  /*d220*/  LDL.LU R6, [R1+0x420] ;  /* 0x0004200001067983 */ /* 0x001ea80000300800 */
[----:B-1----:R-:W2:Y:S01]  /*d230*/  LDL.LU R4, [R1+0x410] ;  /* 0x0004100001047983 */ /* 0x002ea20000300800 */
[----:B----4-:R-:W-:-:S02]  /*d240*/  @!P6 PRMT R32, R46, 0x7610, R32 ;  /* 0x000076102e20e816 */ /* 0x010fc40000000020 */
[----:B------:R-:W-:-:S03]  /*d250*/  @!P6 PRMT R47, R46, 0x7632, R47 ;  /* 0x000076322e2fe816 */ /* 0x000fc6000000002f */
[----:B------:R0:W-:Y:S04]  /*d260*/  STL.S16 [R1+0x242], R32 ;  /* 0x0002422001007387 */ /* 0x0001e80000100600 */
[----:B------:R1:W-:Y:S04]  /*d270*/  STL.S16 [R1+0x37a], R47 ;  /* 0x00037a2f01007387 */ /* 0x0003e80000100600 */
[----:B0-----:R-:W4:Y:S04]  /*d280*/  LDL.LU R32, [R1+0x454] ;  /* 0x0004540001207983 */ /* 0x001f280000300800 */
[----:B-1----:R-:W4:Y:S01]  /*d290*/  LDL.LU R47, [R1+0x450] ;  /* 0x00045000012f7983 */ /* 0x002f220000300800 */
[----:B------:R-:W-:-:S03]  /*d2a0*/  LOP3.LUT P5, RZ, R2, 0x8, RZ, 0xc0, !PT ;  /* 0x0000000802ff7812 */ /* 0x000fc600078ac0ff */
[----:B------:R0:W-:Y:S01]  /*d2b0*/  STL [R1+0x1d4], R16 ;  /* 0x0001d41001007387 */ /* 0x0001e20000100800 */
[----:B---3--:R-:W-:Y:S02]  /*d2c0*/  PRMT R33, RZ, 0x7610, R33 ;  /* 0x00007610ff217816 */ /* 0x008fe40000000021 */
[----:B------:R-:W-:Y:S01]  /*d2d0*/  PRMT R49, RZ, 0x7610, R49 ;  /* 0x00007610ff317816 */ /* 0x000fe20000000031 */
[----:B0-----:R-:W-:-:S06]  /*d2e0*/  HFMA2 R16, -RZ, RZ, 0, 0 ;  /* 0x00000000ff107431 */ /* 0x001fcc00000001ff */
[----:B------:R-:W-:Y:S01]  /*d2f0*/  @!P5 PRMT R49, R50, 0x7632, R49 ;  /* 0x000076323231d816 */ /* 0x000fe20000000031 */
[----:B------:R0:W3:Y:S04]  /*d300*/  @!P3 LDG.E R16, desc[UR10][R14.64] ;  /* 0x0000000a0e10b981 */ /* 0x0000e8000c1e1900 */
[----:B------:R1:W-:Y:S04]  /*d310*/  STL.S16 [R1+0x384], R49 ;  /* 0x0003843101007387 */ /* 0x0003e80000100600 */
[----:B------:R-:W0:Y:S04]  /*d320*/  LDL.LU.64 R14, [R1+0x448] ;  /* 0x00044800010e7983 */ /* 0x000e280000300a00 */
[----:B-1----:R-:W3:Y:S01]  /*d330*/  LDL.LU R49, [R1+0x430] ;  /* 0x0004300001317983 */ /* 0x002ee20000300800 */
[----:B--2---:R-:W-:-:S02]  /*d340*/  PRMT R6, RZ, 0x7610, R6 ;  /* 0x00007610ff067816 */ /* 0x004fc40000000006 */
[----:B------:R-:W-:Y:S02]  /*d350*/  PRMT R34, RZ, 0x7610, R34 ;  /* 0x00007610ff227816 */ /* 0x000fe40000000022 */
[----:B------:R-:W-:Y:S02]  /*d360*/  PRMT R4, RZ, 0x7610, R4 ;  /* 0x00007610ff047816 */ /* 0x000fe40000000004 */
[----:B------:R-:W-:Y:S02]  /*d370*/  @!P2 PRMT R6, R13, 0x7610, R6 ;  /* 0x000076100d06a816 */ /* 0x000fe40000000006 */
[----:B------:R-:W-:Y:S02]  /*d380*/  @!P5 PRMT R34, R50, 0x7610, R34 ;  /* 0x000076103222d816 */ /* 0x000fe40000000022 */
[----:B------:R-:W-:Y:S01]  /*d390*/  @!P2 PRMT R4, R25, 0x7632, R4 ;  /* 0x000076321904a816 */ /* 0x000fe20000000004 */
[----:B------:R1:W-:Y:S04]  /*d3a0*/  STL.S16 [R1+0x3a8], R6 ;  /* 0x0003a80601007387 */ /* 0x0003e80000100600 */
[----:B------:R2:W-:Y:S04]  /*d3b0*/  STL.S16 [R1+0x380], R34 ;  /* 0x0003802201007387 */ /* 0x0005e80000100600 */
[----:B------:R2:W-:Y:S04]  /*d3c0*/  STL.S16 [R1+0x3ae], R4 ;  /* 0x0003ae0401007387 */ /* 0x0005e80000100600 */
[----:B-1----:R-:W3:Y:S04]  /*d3d0*/  LDL.LU R6, [R1+0x414] ;  /* 0x0004140001067983 */ /* 0x002ee80000300800 */
[----:B--2---:R-:W2:Y:S04]  /*d3e0*/  LDL.LU R34, [R1+0x434] ;  /* 0x0004340001227983 */ /* 0x004ea80000300800 */
[----:B------:R-:W2:Y:S01]  /*d3f0*/  LDL.LU R4, [R1+0x408] ;  /* 0x0004080001047983 */ /* 0x000ea20000300800 */
[----:B----4-:R-:W-:-:S02]  /*d400*/  PRMT R32, RZ, 0x7610, R32 ;  /* 0x00007610ff207816 */ /* 0x010fc40000000020 */
[C---:B------:R-:W-:Y:S02]  /*d410*/  @!P4 PRMT R33, R47.reuse, 0x7610, R33 ;  /* 0x000076102f21c816 */ /* 0x040fe40000000021 */
[----:B------:R-:W-:-:S03]  /*d420*/  @!P4 PRMT R32, R47, 0x7632, R32 ;  /* 0x000076322f20c816 */ /* 0x000fc60000000020 */
[----:B------:R1:W-:Y:S04]  /*d430*/  STL.S16 [R1+0x238], R33 ;  /* 0x0002382101007387 */ /* 0x0003e80000100600 */
[----:B------:R4:W-:Y:S04]  /*d440*/  STL.S16 [R1+0x37c], R32 ;  /* 0x00037c2001007387 */ /* 0x0009e80000100600 */
[----:B-1----:R-:W2:Y:S04]  /*d450*/  LDL.LU R33, [R1+0x444] ;  /* 0x0004440001217983 */ /* 0x002ea80000300800 */
[----:B----4-:R-:W4:Y:S01]  /*d460*/  LDL.LU R32, [R1+0x440] ;  /* 0x0004400001207983 */ /* 0x010f220000300800 */
[----:B0-----:R-:W-:-:S02]  /*d470*/  PRMT R14, RZ, 0x7610, R14 ;  /* 0x00007610ff0e7816 */ /* 0x001fc4000000000e */
[----:B------:R-:W-:Y:S02]  /*d480*/  PRMT R15, RZ, 0x7610, R15 ;  /* 0x00007610ff0f7816 */ /* 0x000fe4000000000f */
[C---:B------:R-:W-:Y:S02]  /*d490*/  @!P4 PRMT R14, R48.reuse, 0x7610, R14 ;  /* 0x00007610300ec816 */ /* 0x040fe4000000000e */
[----:B------:R-:W-:-:S03]  /*d4a0*/  @!P4 PRMT R15, R48, 0x7632, R15 ;  /* 0x00007632300fc816 */ /* 0x000fc6000000000f */
[----:B------:R0:W-:Y:S04]  /*d4b0*/  STL.S16 [R1+0x23a], R14 ;  /* 0x00023a0e01007387 */ /* 0x0001e80000100600 */
[----:B------:R1:W-:Y:S04]  /*d4c0*/  STL.S16 [R1+0x37e], R15 ;  /* 0x00037e0f01007387 */ /* 0x0003e80000100600 */
[----:B0-----:R-:W4:Y:S04]  /*d4d0*/  LDL.LU R14, [R1+0x43c] ;  /* 0x00043c00010e7983 */ /* 0x001f280000300800 */
[----:B-1----:R-:W4:Y:S01]  /*d4e0*/  LDL.LU R15, [R1+0x438] ;  /* 0x00043800010f7983 */ /* 0x002f220000300800 */
[----:B------:R-:W-:-:S02]  /*d4f0*/  PRMT R19, RZ, 0x7610, R19 ;  /* 0x00007610ff137816 */ /* 0x000fc40000000013 */
[----:B---3--:R-:W-:-:S04]  /*d500*/  PRMT R6, RZ, 0x7610, R6 ;  /* 0x00007610ff067816 */ /* 0x008fc80000000006 */
[----:B------:R-:W-:Y:S02]  /*d510*/  @!P2 PRMT R6, R25, 0x7610, R6 ;  /* 0x000076101906a816 */ /* 0x000fe40000000006 */
[----:B--2---:R-:W-:-:S03]  /*d520*/  PRMT R4, RZ, 0x7610, R4 ;  /* 0x00007610ff047816 */ /* 0x004fc60000000004 */
[----:B------:R0:W-:Y:S01]  /*d530*/  STL.S16 [R1+0x3aa], R6 ;  /* 0x0003aa0601007387 */ /* 0x0001e20000100600 */
[----:B------:R-:W-:-:S05]  /*d540*/  @!P3 PRMT R4, R36, 0x7632, R4 ;  /* 0x000076322404b816 */ /* 0x000fca0000000004 */
[----:B------:R1:W-:Y:S04]  /*d550*/  STL.S16 [R1+0x3b4], R4 ;  /* 0x0003b40401007387 */ /* 0x0003e80000100600 */
[----:B0-----:R-:W2:Y:S04]  /*d560*/  LDL.LU R6, [R1+0x40c] ;  /* 0x00040c0001067983 */ /* 0x001ea80000300800 */
[----:B-1----:R-:W3:Y:S01]  /*d570*/  LDL.LU R4, [R1+0x400] ;  /* 0x0004000001047983 */ /* 0x002ee20000300800 */
[----:B------:R-:W-:Y:S02]  /*d580*/  PRMT R33, RZ, 0x7610, R33 ;  /* 0x00007610ff217816 */ /* 0x000fe40000000021 */
[----:B----4-:R-:W-:-:S02]  /*d590*/  PRMT R32, RZ, 0x7610, R32 ;  /* 0x00007610ff207816 */ /* 0x010fc40000000020 */
[C---:B------:R-:W-:Y:S02]  /*d5a0*/  @!P5 PRMT R33, R49.reuse, 0x7632, R33 ;  /* 0x000076323121d816 */ /* 0x040fe40000000021 */
[----:B------:R-:W-:-:S03]  /*d5b0*/  @!P5 PRMT R32, R49, 0x7610, R32 ;  /* 0x000076103120d816 */ /* 0x000fc60000000020 */
[----:B------:R0:W-:Y:S04]  /*d5c0*/  STL.S16 [R1+0x386], R33 ;  /* 0x0003862101007387 */ /* 0x0001e80000100600 */
[----:B------:R1:W-:Y:S04]  /*d5d0*/  STL.S16 [R1+0x382], R32 ;  /* 0x0003822001007387 */ /* 0x0003e80000100600 */
[----:B0-----:R-:W4:Y:S04]  /*d5e0*/  LDL.LU R33, [R1+0x428] ;  /* 0x0004280001217983 */ /* 0x001f280000300800 */
[----:B-1----:R-:W4:Y:S01]  /*d5f0*/  LDL.LU R32, [R1+0x42c] ;  /* 0x00042c0001207983 */ /* 0x002f220000300800 */
[----:B------:R-:W-:-:S13]  /*d600*/  LOP3.LUT P5, RZ, R0, 0x10000000, RZ, 0xc0, !PT ;  /* 0x1000000000ff7812 */ /* 0x000fda00078ac0ff */
[----:B------:R-:W-:-:S05]  /*d610*/  @!P5 PRMT R19, R34, 0x7610, R19 ;  /* 0x000076102213d816 */ /* 0x000fca0000000013 */
[----:B------:R0:W-:Y:S04]  /*d620*/  STL.S16 [R1+0x388], R19 ;  /* 0x0003881301007387 */ /* 0x0001e80000100600 */
[----:B0-----:R-:W4:Y:S01]  /*d630*/  LDL.LU R19, [R1+0x424] ;  /* 0x0004240001137983 */ /* 0x001f220000300800 */
[----:B------:R-:W-:Y:S02]  /*d640*/  LOP3.LUT P6, RZ, R2, 0x2, RZ, 0xc0, !PT ;  /* 0x0000000202ff7812 */ /* 0x000fe400078cc0ff */
[----:B------:R-:W-:-:S11]  /*d650*/  PRMT R3, RZ, 0x7610, R3 ;  /* 0x00007610ff037816 */ /* 0x000fd60000000003 */
[----:B------:R-:W-:-:S05]  /*d660*/  @!P6 PRMT R3, R38, 0x7610, R3 ;  /* 0x000076102603e816 */ /* 0x000fca0000000003 */
[----:B------:R0:W-:Y:S02]  /*d670*/  STL.S16 [R1+0x392], R3 ;  /* 0x0003920301007387 */ /* 0x0001e40000100600 */
[----:B0-----:R-:W0:Y:S01]  /*d680*/  S2R R3, SR_TID.X ;  /* 0x0000000000037919 */ /* 0x001e220000002100 */
[----:B------:R-:W-:Y:S02]  /*d690*/  PRMT R2, RZ, 0x7610, R2 ;  /* 0x00007610ff027816 */ /* 0x000fe40000000002 */
[----:B------:R-:W-:Y:S02]  /*d6a0*/  LOP3.LUT P4, RZ, R0, 0x20000000, RZ, 0xc0, !PT ;  /* 0x2000000000ff7812 */ /* 0x000fe4000788c0ff */
[----:B------:R-:W-:Y:S01]  /*d6b0*/  @!P6 PRMT R2, R38, 0x7632, R2 ;  /* 0x000076322602e816 */ /* 0x000fe20000000002 */
[----:B------:R1:W-:Y:S04]  /*d6c0*/  STL [R1+0x1d8], R20 ;  /* 0x0001d81401007387 */ /* 0x0003e80000100800 */
[----:B------:R-:W-:Y:S04]  /*d6d0*/  STL.S16 [R1+0x39a], R2 ;  /* 0x00039a0201007387 */ /* 0x000fe80000100600 */
[----:B------:R2:W-:Y:S01]  /*d6e0*/  STL [R1+0xd8], R17 ;  /* 0x0000d81101007387 */ /* 0x0005e20000100800 */
[----:B-1----:R-:W-:-:S03]  /*d6f0*/  HFMA2 R20, -RZ, RZ, 0, 0 ;  /* 0x00000000ff147431 */ /* 0x002fc600000001ff */
[----:B------:R1:W-:Y:S01]  /*d700*/  STL [R1+0xc8], R37 ;  /* 0x0000c82501007387 */ /* 0x0003e20000100800 */
[----:B--2---:R-:W-:-:S03]  /*d710*/  MOV R17, RZ ;  /* 0x000000ff00117202 */ /* 0x004fc60000000f00 */
[----:B------:R2:W-:Y:S01]  /*d720*/  STL [R1+0x1c8], R43 ;  /* 0x0001c82b01007387 */ /* 0x0005e20000100800 */
[----:B0-----:R-:W-:-:S03]  /*d730*/  LOP3.LUT R2, R3, 0xffff, RZ, 0xc0, !PT ;  /* 0x0000ffff03027812 */ /* 0x001fc600078ec0ff */
[----:B------:R0:W-:Y:S01]  /*d740*/  STL [R1+0xcc], R42 ;  /* 0x0000cc2a01007387 */ /* 0x0001e20000100800 */
[----:B-1----:R-:W-:Y:S01]  /*d750*/  PRMT R37, RZ, 0x7610, R37 ;  /* 0x00007610ff257816 */ /* 0x002fe20000000025 */
[----:B------:R-:W-:Y:S02]  /*d760*/  IMAD R2, R2, 0x53a, RZ ;  /* 0x0000053a02027824 */ /* 0x000fe400078e02ff */
[----:B------:R1:W-:Y:S01]  /*d770*/  STL [R1+0x1d0], R10 ;  /* 0x0001d00a01007387 */ /* 0x0003e20000100800 */
[----:B--2---:R-:W-:-:S03]  /*d780*/  PRMT R43, RZ, 0x7610, R43 ;  /* 0x00007610ff2b7816 */ /* 0x004fc6000000002b */
[----:B------:R2:W-:Y:S01]  /*d790*/  STL [R1+0xd4], R11 ;  /* 0x0000d40b01007387 */ /* 0x0005e20000100800 */
[----:B0-----:R-:W-:-:S03]  /*d7a0*/  PRMT R42, RZ, 0x7610, R42 ;  /* 0x00007610ff2a7816 */ /* 0x001fc6000000002a */
[----:B------:R0:W4:Y:S01]  /*d7b0*/  @!P4 LDG.E R17, desc[UR10][R14.64] ;  /* 0x0000000a0e11c981 */ /* 0x000122000c1e1900 */
[----:B-1----:R-:W-:Y:S02]  /*d7c0*/  PRMT R10, RZ, 0x7610, R10 ;  /* 0x00007610ff0a7816 */ /* 0x002fe4000000000a */
[----:B------:R-:W-:Y:S02]  /*d7d0*/  SHF.R.U32.HI R2, RZ, 0x10, R2 ;  /* 0x00000010ff027819 */ /* 0x000fe40000011602 */
[----:B--2---:R-:W-:Y:S02]  /*d7e0*/  PRMT R11, RZ, 0x7610, R11 ;  /* 0x00007610ff0b7816 */ /* 0x004fe4000000000b */
[----:B0-----:R-:W-:Y:S02]  /*d7f0*/  PRMT R15, RZ, 0x7610, R15 ;  /* 0x00007610ff0f7816 */ /* 0x001fe4000000000f */
[----:B------:R-:W-:Y:S02]  /*d800*/  PRMT R14, RZ, 0x7610, R14 ;  /* 0x00007610ff0e7816 */ /* 0x000fe4000000000e */
[----:B------:R-:W-:-:S02]  /*d810*/  @!P5 PRMT R43, R34, 0x7632, R43 ;  /* 0x00007632222bd816 */ /* 0x000fc4000000002b */
[C---:B------:R-:W-:Y:S02]  /*d820*/  @!P5 PRMT R42, R35.reuse, 0x7610, R42 ;  /* 0x00007610232ad816 */ /* 0x040fe4000000002a */
[----:B------:R-:W-:Y:S02]  /*d830*/  @!P5 PRMT R37, R35, 0x7632, R37 ;  /* 0x000076322325d816 */ /* 0x000fe40000000025 */
[----:B------:R-:W-:Y:S02]  /*d840*/  LOP3.LUT P5, RZ, R0, 0x8000000, RZ, 0xc0, !PT ;  /* 0x0800000000ff7812 */ /* 0x000fe400078ac0ff */
[C---:B------:R-:W-:Y:S02]  /*d850*/  @!P0 PRMT R15, R39.reuse, 0x7610, R15 ;  /* 0x00007610270f8816 */ /* 0x040fe4000000000f */
[----:B------:R-:W-:Y:S02]  /*d860*/  @!P0 PRMT R14, R39, 0x7632, R14 ;  /* 0x00007632270e8816 */ /* 0x000fe4000000000e */
[----:B------:R-:W-:-:S02]  /*d870*/  @!P0 PRMT R11, R5, 0x7610, R11 ;  /* 0x00007610050b8816 */ /* 0x000fc4000000000b */
[----:B------:R-:W-:Y:S02]  /*d880*/  @!P0 PRMT R10, R5, 0x7632, R10 ;  /* 0x00007632050a8816 */ /* 0x000fe4000000000a */
[----:B------:R-:W-:Y:S02]  /*d890*/  ISETP.NE.AND P0, PT, RZ, UR9, PT ;  /* 0x00000009ff007c0c */ /* 0x000fe4000bf05270 */
[----:B------:R-:W-:-:S05]  /*d8a0*/  PRMT R2, R2, 0x9910, RZ ;  /* 0x0000991002027816 */ /* 0x000fca00000000ff */
[----:B------:R-:W-:Y:S01]  /*d8b0*/  IMAD R2, R2, 0x31, RZ ;  /* 0x0000003102027824 */ /* 0x000fe200078e02ff */
[----:B------:R-:W-:Y:S04]  /*d8c0*/  STL.S16 [R1+0x39c], R11 ;  /* 0x00039c0b01007387 */ /* 0x000fe80000100600 */
[----:B------:R-:W-:Y:S01]  /*d8d0*/  IADD3 R2, PT, PT, RZ, -R2, RZ ;  /* 0x80000002ff027210 */ /* 0x000fe20007ffe0ff */
[----:B------:R0:W-:Y:S03]  /*d8e0*/  STL.S16 [R1+0x3a4], R10 ;  /* 0x0003a40a01007387 */ /* 0x0001e60000100600 */
[----:B------:R-:W-:Y:S01]  /*d8f0*/  PRMT R2, R2, 0x7710, RZ ;  /* 0x0000771002027816 */ /* 0x000fe200000000ff */
[----:B0-----:R-:W0:Y:S01]  /*d900*/  LDC.64 R10, c[0x0][0x3a8] ;  /* 0x0000ea00ff0a7b82 */ /* 0x001e220000000a00 */
[----:B------:R1:W-:Y:S02]  /*d910*/  STL [R1+0xdc], R21 ;  /* 0x0000dc1501007387 */ /* 0x0003e40000100800 */
[----:B------:R-:W-:-:S04]  /*d920*/  IADD3 R2, PT, PT, R2, R3, RZ ;  /* 0x0000000302027210 */ /* 0x000fc80007ffe0ff */
[----:B------:R-:W-:Y:S02]  /*d930*/  SHF.L.U32 R2, R2, 0x1, RZ ;  /* 0x0000000102027819 */ /* 0x000fe400000006ff */
[----:B-1----:R-:W-:Y:S01]  /*d940*/  MOV R21, RZ ;  /* 0x000000ff00157202 */ /* 0x002fe20000000f00 */
[----:B------:R1:W-:Y:S01]  /*d950*/  STL.S16 [R1+0x396], R15 ;  /* 0x0003960f01007387 */ /* 0x0003e20000100600 */
[----:B------:R-:W-:-:S03]  /*d960*/  PRMT R6, RZ, 0x7610, R6 ;  /* 0x00007610ff067816 */ /* 0x000fc60000000006 */
[----:B------:R2:W-:Y:S01]  /*d970*/  STL.S16 [R1+0x3a0], R14 ;  /* 0x0003a00e01007387 */ /* 0x0005e20000100600 */
[----:B------:R-:W-:-:S03]  /*d980*/  PRMT R7, RZ, 0x7610, R7 ;  /* 0x00007610ff077816 */ /* 0x000fc60000000007 */
[----:B------:R3:W-:Y:S01]  /*d990*/  STL [R1+0x1f4], R5 ;  /* 0x0001f40501007387 */ /* 0x0007e20000100800 */
[----:B-1----:R-:W-:Y:S02]  /*d9a0*/  LOP3.LUT R15, R2, 0xffff, RZ, 0xc0, !PT ;  /* 0x0000ffff020f7812 */ /* 0x002fe400078ec0ff */
[----:B--2---:R-:W-:Y:S02]  /*d9b0*/  MOV R14, UR13 ;  /* 0x0000000d000e7c02 */ /* 0x004fe40008000f00 */
[----:B---3--:R-:W-:Y:S02]  /*d9c0*/  PRMT R4, RZ, 0x7610, R4 ;  /* 0x00007610ff047816 */ /* 0x008fe40000000004 */
[----:B------:R-:W-:Y:S01]  /*d9d0*/  PRMT R5, RZ, 0x7610, R5 ;  /* 0x00007610ff057816 */ /* 0x000fe20000000005 */
[----:B------:R-:W-:Y:S01]  /*d9e0*/  IMAD R14, R14, 0x62, R15 ;  /* 0x000000620e0e7824 */ /* 0x000fe200078e020f */
[----:B------:R-:W-:Y:S02]  /*d9f0*/  @!P3 PRMT R6, R36, 0x7610, R6 ;  /* 0x000076102406b816 */ /* 0x000fe40000000006 */
[----:B------:R-:W-:-:S02]  /*da00*/  @!P3 PRMT R7, R16, 0x7610, R7 ;  /* 0x000076101007b816 */ /* 0x000fc40000000007 */
[----:B------:R-:W-:Y:S02]  /*da10*/  @!P1 PRMT R5, R24, 0x7632, R5 ;  /* 0x0000763218059816 */ /* 0x000fe40000000005 */
[----:B------:R-:W-:Y:S01]  /*da20*/  @!P3 PRMT R4, R16, 0x7632, R4 ;  /* 0x000076321004b816 */ /* 0x000fe20000000004 */
[----:B------:R-:W-:Y:S01]  /*da30*/  STL [R1+0x3d0], R15 ;  /* 0x0003d00f01007387 */ /* 0x000fe20000100800 */
[----:B0-----:R-:W-:-:S03]  /*da40*/  IMAD.WIDE R10, R14, 0x4, R10 ;  /* 0x000000040e0a7825 */ /* 0x001fc600078e020a */
[----:B------:R-:W-:Y:S04]  /*da50*/  STL.S16 [R1+0x38c], R43 ;  /* 0x00038c2b01007387 */ /* 0x000fe80000100600 */
[----:B------:R-:W-:Y:S04]  /*da60*/  STL.S16 [R1+0x38a], R42 ;  /* 0x00038a2a01007387 */ /* 0x000fe80000100600 */
[----:B------:R-:W-:Y:S04]  /*da70*/  STL.S16 [R1+0x38e], R37 ;  /* 0x00038e2501007387 */ /* 0x000fe80000100600 */
        /* <DEDUP_REMOVED lines=12> */
[----:B----4-:R1:W2:Y:S04]  /*db40*/  @!P4 LDG.E R20, desc[UR10][R32.64] ;  /* 0x0000000a2014c981 */ /* 0x0102a8000c1e1900 */
[----:B------:R-:W-:Y:S04]  /*db50*/  STL.S16 [R1+0x3b0], R6 ;  /* 0x0003b00601007387 */ /* 0x000fe80000100600 */
[----:B------:R-:W-:Y:S01]  /*db60*/  STL [R1+0x100], R36 ;  /* 0x0001002401007387 */ /* 0x000fe20000100800 */
[----:B-1----:R-:W-:-:S02]  /*db70*/  PRMT R33, RZ, 0x7610, R33 ;  /* 0x00007610ff217816 */ /* 0x002fc40000000021 */
[----:B------:R-:W-:Y:S01]  /*db80*/  PRMT R32, RZ, 0x7610, R32 ;  /* 0x00007610ff207816 */ /* 0x000fe20000000020 */
[----:B------:R-:W-:Y:S01]  /*db90*/  STL.S16 [R1+0x3b2], R7 ;  /* 0x0003b20701007387 */ /* 0x000fe20000100600 */
[C---:B------:R-:W-:Y:S02]  /*dba0*/  @!P6 PRMT R33, R51.reuse, 0x7610, R33 ;  /* 0x000076103321e816 */ /* 0x040fe40000000021 */
[----:B------:R-:W-:Y:S01]  /*dbb0*/  @!P6 PRMT R32, R51, 0x7632, R32 ;  /* 0x000076323320e816 */ /* 0x000fe20000000020 */
[----:B0-----:R-:W5:Y:S01]  /*dbc0*/  LDL.S16 R29, [R1+0x274] ;  /* 0x00027400011d7983 */ /* 0x001f620000100600 */
[----:B------:R-:W-:Y:S01]  /*dbd0*/  LOP3.LUT P6, RZ, R0, 0x4000000, RZ, 0xc0, !PT ;  /* 0x0400000000ff7812 */ /* 0x000fe200078cc0ff */
[----:B------:R-:W-:Y:S02]  /*dbe0*/  HFMA2 R0, -RZ, RZ, 0, 0 ;  /* 0x00000000ff007431 */ /* 0x000fe400000001ff */
[----:B------:R-:W3:Y:S04]  /*dbf0*/  @!P5 LDG.E R21, desc[UR10][R18.64] ;  /* 0x0000000a1215d981 */ /* 0x000ee8000c1e1900 */
[----:B------:R0:W4:Y:S04]  /*dc00*/  @!P5 LDG.E R0, desc[UR10][R22.64] ;  /* 0x0000000a1600d981 */ /* 0x000128000c1e1900 */
[----:B------:R1:W-:Y:S04]  /*dc10*/  STL.S16 [R1+0x390], R33 ;  /* 0x0003902101007387 */ /* 0x0003e80000100600 */
[----:B------:R-:W5:Y:S01]  /*dc20*/  LDL.S16 R42, [R1+0x210] ;  /* 0x00021000012a7983 */ /* 0x000f620000100600 */
[----:B0-----:R-:W0:Y:S01]  /*dc30*/  @P0 LDC.64 R22, c[0x0][0x3b0] ;  /* 0x0000ec00ff160b82 */ /* 0x001e220000000a00 */
[----:B------:R-:W-:Y:S01]  /*dc40*/  HFMA2 R19, -RZ, RZ, 0, 0 ;  /* 0x00000000ff137431 */ /* 0x000fe200000001ff */
[----:B------:R-:W-:Y:S01]  /*dc50*/  MOV R18, RZ ;  /* 0x000000ff00127202 */ /* 0x000fe20000000f00 */
[----:B------:R1:W-:Y:S04]  /*dc60*/  STL.S16 [R1+0x394], R32 ;  /* 0x0003942001007387 */ /* 0x0003e80000100600 */
[----:B-1----:R-:W5:Y:S04]  /*dc70*/  LDL.S16 R33, [R1+0x214] ;  /* 0x0002140001217983 */ /* 0x002f680000100600 */
[----:B------:R-:W4:Y:S04]  /*dc80*/  @!P6 LDG.E R18, desc[UR10][R26.64] ;  /* 0x0000000a1a12e981 */ /* 0x000f28000c1e1900 */
[----:B------:R-:W4:Y:S04]  /*dc90*/  @!P6 LDG.E R19, desc[UR10][R30.64] ;  /* 0x0000000a1e13e981 */ /* 0x000f28000c1e1900 */
[----:B------:R-:W5:Y:S04]  /*dca0*/  LDL.S16 R32, [R1+0x2a0] ;  /* 0x0002a00001207983 */ /* 0x000f680000100600 */
[----:B------:R-:W5:Y:S01]  /*dcb0*/  LDL.S16 R27, [R1+0x286] ;  /* 0x00028600011b7983 */ /* 0x000f620000100600 */
[----:B0-----:R-:W-:-:S03]  /*dcc0*/  @P0 IMAD.WIDE R14, R14, 0x4, R22 ;  /* 0x000000040e0e0825 */ /* 0x001fc600078e0216 */
[----:B------:R-:W5:Y:S04]  /*dcd0*/  LDL.S16 R30, [R1+0x284] ;  /* 0x00028400011e7983 */ /* 0x000f680000100600 */
        /* <DEDUP_REMOVED lines=14> */
[----:B------:R-:W-:Y:S04]  /*ddc0*/  STL.S16 [R1+0x3a6], R5 ;  /* 0x0003a60501007387 */ /* 0x000fe80000100600 */
[----:B------:R-:W5:Y:S04]  /*ddd0*/  LDL.S16 R25, [R1+0x224] ;  /* 0x0002240001197983 */ /* 0x000f680000100600 */
[----:B------:R-:W5:Y:S04]  /*dde0*/  LDL.LU R6, [R1+0x404] ;  /* 0x0004040001067983 */ /* 0x000f680000300800 */
[----:B------:R-:W5:Y:S04]  /*ddf0*/  LDL.S16 R36, [R1+0x226] ;  /* 0x0002260001247983 */ /* 0x000f680000100600 */
[----:B------:R-:W5:Y:S04]  /*de00*/  LDL.LU R7, [R1+0x3fc] ;  /* 0x0003fc0001077983 */ /* 0x000f680000300800 */
[----:B------:R0:W-:Y:S01]  /*de10*/  STL.S16 [R1+0x3b6], R4 ;  /* 0x0003b60401007387 */ /* 0x0001e20000100600 */
[----:B------:R-:W-:Y:S01]  /*de20*/  CS2R R2, SRZ ;  /* 0x0000000000027805 */ /* 0x000fe2000001ff00 */
[----:B------:R-:W-:Y:S01]  /*de30*/  UIMAD.WIDE UR6, UR8, 0x8, UR6 ;  /* 0x00000008080678a5 */ /* 0x000fe2000f8e0206 */
[----:B------:R-:W-:Y:S01]  /*de40*/  PRMT R8, RZ, 0x7610, R8 ;  /* 0x00007610ff087816 */ /* 0x000fe20000000008 */
[----:B------:R-:W5:Y:S04]  /*de50*/  LDG.E.64 R10, desc[UR10][R10.64] ;  /* 0x0000000a0a0a7981 */ /* 0x000f68000c1e1b00 */
[----:B------:R1:W5:Y:S04]  /*de60*/  @P0 LDG.E.64 R2, desc[UR10][R14.64] ;  /* 0x0000000a0e020981 */ /* 0x000368000c1e1b00 */
[----:B0-----:R-:W2:Y:S02]  /*de70*/  LDL.LU R4, [R1+0x3f8] ;  /* 0x0003f80001047983 */ /* 0x001ea40000300800 */
[----:B--2---:R-:W-:-:S04]  /*de80*/  PRMT R4, RZ, 0x7610, R4 ;  /* 0x00007610ff047816 */ /* 0x004fc80000000004 */
[----:B------:R-:W-:-:S05]  /*de90*/  @!P4 PRMT R4, R17, 0x7632, R4 ;  /* 0x000076321104c816 */ /* 0x000fca0000000004 */
[----:B------:R0:W-:Y:S04]  /*dea0*/  STL.S16 [R1+0x3bc], R4 ;  /* 0x0003bc0401007387 */ /* 0x0001e80000100600 */
[----:B0-----:R-:W2:Y:S01]  /*deb0*/  LDL.LU R4, [R1+0x3f0] ;  /* 0x0003f00001047983 */ /* 0x001ea20000300800 */
[----:B-1----:R-:W-:Y:S02]  /*dec0*/  MOV R14, UR6 ;  /* 0x00000006000e7c02 */ /* 0x002fe40008000f00 */
[----:B------:R-:W-:-:S06]  /*ded0*/  MOV R15, UR7 ;  /* 0x00000007000f7c02 */ /* 0x000fcc0008000f00 */
[----:B------:R-:W3:Y:S01]  /*dee0*/  LDG.E.64 R14, desc[UR10][R14.64] ;  /* 0x0000000a0e0e7981 */ /* 0x000ee2000c1e1b00 */
[----:B--2---:R-:W-:-:S04]  /*def0*/  PRMT R4, RZ, 0x7610, R4 ;  /* 0x00007610ff047816 */ /* 0x004fc80000000004 */
[----:B------:R-:W-:-:S05]  /*df00*/  @!P4 PRMT R4, R20, 0x7632, R4 ;  /* 0x000076321404c816 */ /* 0x000fca0000000004 */
[----:B------:R0:W-:Y:S04]  /*df10*/  STL.S16 [R1+0x3be], R4 ;  /* 0x0003be0401007387 */ /* 0x0001e80000100600 */
[----:B0-----:R-:W2:Y:S01]  /*df20*/  LDL.LU R4, [R1+0x3e8] ;  /* 0x0003e80001047983 */ /* 0x001ea20000300800 */
[----:B------:R-:W-:Y:S02]  /*df30*/  PRMT R9, RZ, 0x7610, R9 ;  /* 0x00007610ff097816 */ /* 0x000fe40000000009 */
[----:B------:R-:W-:Y:S02]  /*df40*/  @!P4 PRMT R8, R17, 0x7610, R8 ;  /* 0x000076101108c816 */ /* 0x000fe40000000008 */
[----:B------:R-:W-:-:S03]  /*df50*/  @!P4 PRMT R9, R20, 0x7610, R9 ;  /* 0x000076101409c816 */ /* 0x000fc60000000009 */
[----:B------:R0:W-:Y:S04]  /*df60*/  STL.S16 [R1+0x3b8], R8 ;  /* 0x0003b80801007387 */ /* 0x0001e80000100600 */
[----:B------:R1:W-:Y:S04]  /*df70*/  STL.S16 [R1+0x3ba], R9 ;  /* 0x0003ba0901007387 */ /* 0x0003e80000100600 */
[----:B0-----:R0:W5:Y:S04]  /*df80*/  LDL.LU R8, [R1+0x3f4] ;  /* 0x0003f40001087983 */ /* 0x0011680000300800 */
[----:B-1----:R0:W5:Y:S01]  /*df90*/  LDL.LU R9, [R1+0x3ec] ;  /* 0x0003ec0001097983 */ /* 0x0021620000300800 */
[----:B---3--:R-:W-:-:S13]  /*dfa0*/  R2UR UR28, R14 ;  /* 0x000000000e1c72ca */ /* 0x008fda00000e0000 */
[----:B------:R-:W-:-:S05]  /*dfb0*/  MOV R5, UR28 ;  /* 0x0000001c00057c02 */ /* 0x000fca0008000f00 */
[----:B------:R-:W-:-:S05]  /*dfc0*/  FFMA.FTZ R5, -R5, UR28, R15 ;  /* 0x0000001c05057c23 */ /* 0x000fca000801010f */
[----:B------:R-:W-:Y:S02]  /*dfd0*/  FSETP.GTU.FTZ.AND P0, PT, R5, RZ, PT ;  /* 0x000000ff0500720b */ /* 0x000fe40003f1c000 */
[----:B--2---:R-:W-:-:S04]  /*dfe0*/  PRMT R4, RZ, 0x7610, R4 ;  /* 0x00007610ff047816 */ /* 0x004fc80000000004 */
[----:B------:R-:W-:-:S05]  /*dff0*/  @!P5 PRMT R4, R21, 0x7610, R4 ;  /* 0x000076101504d816 */ /* 0x000fca0000000004 */
[----:B------:R1:W-:Y:S04]  /*e000*/  STL.S16 [R1+0x3c0], R4 ;  /* 0x0003c00401007387 */ /* 0x0003e80000100600 */
[----:B-1----:R0:W5:Y:S01]  /*e010*/  LDL.LU R4, [R1+0x3e4] ;  /* 0x0003e40001047983 */ /* 0x0021620000300800 */
[----:B------:R-:W-:-:S05]  /*e020*/  VOTEU.ANY UP0, P0 ;  /* 0x0000000000ff7886 */ /* 0x000fca0000000100 */
[----:B------:R-:W1:Y:S01]  /*e030*/  @UP0 LDCU UR5, c[0x0][0x3c0] ;  /* 0x00007800ff0507ac */ /* 0x000e620008000800 */
[----:B------:R-:W-:Y:S01]  /*e040*/  PLOP3.LUT P0, PT, PT, PT, UP0, 0x80, 0x8 ;  /* 0x000000000008781c */ /* 0x000fe20003f0f008 */
[----:B------:R2:W-:Y:S04]  /*e050*/  STL [R1+0x104], R17 ;  /* 0x0001041101007387 */ /* 0x0005e80000100800 */
[----:B------:R3:W-:Y:S01]  /*e060*/  STL [R1+0x204], R20 ;  /* 0x0002041401007387 */ /* 0x0007e20000100800 */
[----:B------:R-:W-:Y:S02]  /*e070*/  PRMT R26, RZ, 0x7610, R26 ;  /* 0x00007610ff1a7816 */ /* 0x000fe4000000001a */
[----:B--2---:R-:W-:Y:S02]  /*e080*/  PRMT R17, RZ, 0x7610, R17 ;  /* 0x00007610ff117816 */ /* 0x004fe40000000011 */
[----:B---3--:R-:W-:-:S03]  /*e090*/  PRMT R20, RZ, 0x7610, R20 ;  /* 0x00007610ff147816 */ /* 0x008fc60000000014 */
[----:B-1----:R-:W-:Y:S01]  /*e0a0*/  @P0 FADD.FTZ R5, R5, UR5 ;  /* 0x0000000505050e21 */ /* 0x002fe20008010000 */
[----:B------:R1:W-:Y:S01]  /*e0b0*/  STL [R1+0x1dc], R28 ;  /* 0x0001dc1c01007387 */ /* 0x0003e20000100800 */
[C---:B----4-:R-:W-:Y:S02]  /*e0c0*/  @!P5 PRMT R20, R0.reuse, 0x7610, R20 ;  /* 0x000076100014d816 */ /* 0x050fe40000000014 */
[----:B------:R-:W-:Y:S01]  /*e0d0*/  @!P5 PRMT R17, R0, 0x7632, R17 ;  /* 0x000076320011d816 */ /* 0x000fe20000000011 */
[----:B------:R2:W-:Y:S01]  /*e0e0*/  STL [R1+0xf8], R12 ;  /* 0x0000f80c01007387 */ /* 0x0005e20000100800 */
[----:B------:R-:W3:Y:S03]  /*e0f0*/  @P0 MUFU.RSQ R5, R5 ;  /* 0x0000000500050308 */ /* 0x000ee60000001400 */
[----:B------:R4:W-:Y:S01]  /*e100*/  STL [R1+0x1f8], R24 ;  /* 0x0001f81801007387 */ /* 0x0009e20000100800 */
[----:B-1----:R-:W-:-:S03]  /*e110*/  PRMT R28, RZ, 0x7610, R28 ;  /* 0x00007610ff1c7816 */ /* 0x002fc6000000001c */
[----:B------:R1:W-:Y:S01]  /*e120*/  STL [R1+0x208], R0 ;  /* 0x0002080001007387 */ /* 0x0003e20000100800 */
[----:B--2---:R-:W-:Y:S02]  /*e130*/  PRMT R12, RZ, 0x7610, R12 ;  /* 0x00007610ff0c7816 */ /* 0x004fe4000000000c */
[----:B----4-:R-:W-:Y:S02]  /*e140*/  PRMT R24, RZ, 0x7610, R24 ;  /* 0x00007610ff187816 */ /* 0x010fe40000000018 */
[----:B-1----:R-:W-:Y:S02]  /*e150*/  PRMT R0, RZ, 0x7610, R0 ;  /* 0x00007610ff007816 */ /* 0x002fe40000000000 */
[----:B------:R-:W-:Y:S02]  /*e160*/  @!P5 PRMT R24, R21, 0x7632, R24 ;  /* 0x000076321518d816 */ /* 0x000fe40000000018 */
[C---:B------:R-:W-:Y:S02]  /*e170*/  @!P6 PRMT R12, R18.reuse, 0x7610, R12 ;  /* 0x00007610120ce816 */ /* 0x040fe4000000000c */
[----:B------:R-:W-:-:S02]  /*e180*/  @!P6 PRMT R28, R18, 0x7632, R28 ;  /* 0x00007632121ce816 */ /* 0x000fc4000000001c */
[C---:B------:R-:W-:Y:S02]  /*e190*/  @!P6 PRMT R0, R19.reuse, 0x7610, R0 ;  /* 0x000076101300e816 */ /* 0x040fe40000000000 */
[----:B------:R-:W-:Y:S01]  /*e1a0*/  @!P6 PRMT R26, R19, 0x7632, R26 ;  /* 0x00007632131ae816 */ /* 0x000fe2000000001a */
[----:B------:R0:W-:Y:S04]  /*e1b0*/  STL [R1+0xfc], R13 ;  /* 0x0000fc0d01007387 */ /* 0x0001e80000100800 */
[----:B------:R0:W-:Y:S04]  /*e1c0*/  STL [R1+0x200], R16 ;  /* 0x0002001001007387 */ /* 0x0001e80000100800 */
[----:B------:R0:W-:Y:S04]  /*e1d0*/  STL [R1+0x108], R21 ;  /* 0x0001081501007387 */ /* 0x0001e80000100800 */
[----:B------:R0:W-:Y:S04]  /*e1e0*/  STL.S16 [R1+0x3c4], R24 ;  /* 0x0003c41801007387 */ /* 0x0001e80000100600 */
[----:B------:R0:W-:Y:S04]  /*e1f0*/  STL [R1+0x10c], R18 ;  /* 0x00010c1201007387 */ /* 0x0001e80000100800 */
[----:B------:R0:W-:Y:S04]  /*e200*/  STL [R1+0x20c], R19 ;  /* 0x00020c1301007387 */ /* 0x0001e80000100800 */
[----:B------:R0:W-:Y:S04]  /*e210*/  STL.S16 [R1+0x3c2], R20 ;  /* 0x0003c21401007387 */ /* 0x0001e80000100600 */
[----:B------:R0:W-:Y:S04]  /*e220*/  STL.S16 [R1+0x3c6], R17 ;  /* 0x0003c61101007387 */ /* 0x0001e80000100600 */
[----:B------:R0:W-:Y:S04]  /*e230*/  STL.S16 [R1+0x3c8], R12 ;  /* 0x0003c80c01007387 */ /* 0x0001e80000100600 */
[----:B------:R0:W-:Y:S04]  /*e240*/  STL.S16 [R1+0x3cc], R28 ;  /* 0x0003cc1c01007387 */ /* 0x0001e80000100600 */
[----:B------:R0:W-:Y:S04]  /*e250*/  STL.S16 [R1+0x3ca], R0 ;  /* 0x0003ca0001007387 */ /* 0x0001e80000100600 */
[----:B------:R0:W-:Y:S01]  /*e260*/  STL.S16 [R1+0x3ce], R26 ;  /* 0x0003ce1a01007387 */ /* 0x0001e20000100600 */
[----:B------:R-:W-:Y:S01]  /*e270*/  UISETP.NE.AND UP1, UPT, UR9, URZ, UPT ;  /* 0x000000ff0900728c */ /* 0x000fe2000bf25270 */
[----:B---3--:R-:W-:Y:S01]  /*e280*/  @P0 R2UR UR5, R5 ;  /* 0x00000000050502ca */ /* 0x008fe200000e0000 */
[----:B------:R-:W-:-:S12]  /*e290*/  UMOV UR16, 0x3f800000 ;  /* 0x3f80000000107882 */ /* 0x000fd80000000000 */
[----:B------:R-:W-:Y:S01]  /*e2a0*/  @UP0 UMOV UR16, UR5 ;  /* 0x0000000500100c82 */ /* 0x000fe20008000000 */
[----:B0-----:R-:W-:Y:S05]  /*e2b0*/  BRA.U UP1, `(.L_x_744) ;  /* 0x0000005501047547 */ /* 0x001fea000b800000 */
[----:B------:R-:W2:Y:S01]  /*e2c0*/  LDL.S16 R12, [R1+0x22a] ;  /* 0x00022a00010c7983 */ /* 0x000ea20000100600 */
[----:B-----5:R-:W-:Y:S02]  /*e2d0*/  HADD2.F32 R17, -RZ, R39.H0_H0 ;  /* 0x20000027ff117230 */ /* 0x020fe40000004100 */
[----:B------:R-:W-:Y:S01]  /*e2e0*/  HADD2.F32 R18, -RZ, R35.H0_H0 ;  /* 0x20000023ff127230 */ /* 0x000fe20000004100 */
[----:B------:R-:W3:Y:S01]  /*e2f0*/  LDL.S16 R21, [R1+0x31e] ;  /* 0x00031e0001157983 */ /* 0x000ee20000100600 */
[----:B------:R-:W-:-:S03]  /*e300*/  HADD2.F32 R19, -RZ, R63.H1_H1 ;  /* 0x3000003fff137230 */ /* 0x000fc60000004100 */
[----:B------:R-:W4:Y:S01]  /*e310*/  LDL.S16 R20, [R1+0x348] ;  /* 0x0003480001147983 */ /* 0x000f220000100600 */
[----:B--2---:R-:W-:-:S03]  /*e320*/  PRMT R16, R12, 0x7610, R16 ;  /* 0x000076100c107816 */ /* 0x004fc60000000010 */
[----:B------:R-:W2:Y:S04]  /*e330*/  LDL.LU.S16 R39, [R1+0x352] ;  /* 0x0003520001277983 */ /* 0x000ea80000300600 */
[----:B------:R-:W3:Y:S01]  /*e340*/  LDL.LU.S16 R12, [R1+0x228] ;  /* 0x00022800010c7983 */ /* 0x000ee20000300600 */
[----:B------:R-:W-:-:S03]  /*e350*/  PRMT R13, R16, 0x7610, R13 ;  /* 0x00007610100d7816 */ /* 0x000fc6000000000d */
[----:B------:R-:W2:Y:S01]  /*e360*/  LDL.S16 R35, [R1+0x33c] ;  /* 0x00033c0001237983 */ /* 0x000ea20000100600 */
[----:B---3--:R-:W-:-:S03]  /*e370*/  PRMT R15, R12, 0x7610, R15 ;  /* 0x000076100c0f7816 */ /* 0x008fc6000000000f */
[----:B------:R-:W3:Y:S01]  /*e380*/  LDL.LU.S16 R12, [R1+0x22c] ;  /* 0x00022c00010c7983 */ /* 0x000ee20000300600 */
[----:B------:R-:W-:Y:S02]  /*e390*/  PRMT R14, R13, 0x7610, R14 ;  /* 0x000076100d0e7816 */ /* 0x000fe4000000000e */
[----:B------:R-:W-:-:S03]  /*e3a0*/  PRMT R22, R15, 0x7610, R22 ;  /* 0x000076100f167816 */ /* 0x000fc60000000016 */
[----:B------:R-:W-:Y:S02]  /*e3b0*/  HADD2.F32 R13, -RZ, R14.H0_H0 ;  /* 0x2000000eff0d7230 */ /* 0x000fe40000004100 */
[----:B------:R-:W-:Y:S02]  /*e3c0*/  HADD2.F32 R0, -RZ, R22.H0_H0 ;  /* 0x20000016ff007230 */ /* 0x000fe40000004100 */
[----:B------:R-:W4:Y:S01]  /*e3d0*/  LDL.LU.S16 R22, [R1+0x2a2] ;  /* 0x0002a20001167983 */ /* 0x000f220000300600 */
[----:B------:R-:W-:Y:S02]  /*e3e0*/  FADD.FTZ R13, R13, -UR28 ;  /* 0x8000001c0d0d7e21 */ /* 0x000fe40008010000 */
[----:B------:R-:W-:Y:S02]  /*e3f0*/  FMUL.FTZ R16, R10, R0 ;  /* 0x000000000a107220 */ /* 0x000fe40000410000 */
[----:B------:R-:W-:Y:S02]  /*e400*/  FMUL.FTZ R13, R13, UR16 ;  /* 0x000000100d0d7c20 */ /* 0x000fe40008410000 */
[----:B------:R-:W-:Y:S01]  /*e410*/  FADD.FTZ R15, RZ, R16 ;  /* 0x00000010ff0f7221 */ /* 0x000fe20000010000 */
[----:B------:R-:W-:-:S02]  /*e420*/  HADD2.F32 R63, -RZ, R63.H0_H0 ;  /* 0x2000003fff3f7230 */ /* 0x000fc40000004100 */
[----:B---3--:R-:W-:Y:S02]  /*e430*/  HADD2.F32 R5, -RZ, R12.H0_H0 ;  /* 0x2000000cff057230 */ /* 0x008fe40000004100 */
[----:B------:R-:W-:Y:S02]  /*e440*/  HADD2.F32 R12, -RZ, R36.H0_H0 ;  /* 0x20000024ff0c7230 */ /* 0x000fe40000004100 */
[----:B------:R-:W3:Y:S01]  /*e450*/  LDL.LU.S16 R36, [R1+0x306] ;  /* 0x0003060001247983 */ /* 0x000ee20000300600 */
[----:B------:R-:W-:-:S04]  /*e460*/  FADD.FTZ R5, R5, -UR28 ;  /* 0x8000001c05057e21 */ /* 0x000fc80008010000 */
[----:B------:R-:W-:Y:S01]  /*e470*/  FMUL.FTZ R5, R5, UR16 ;  /* 0x0000001005057c20 */ /* 0x000fe20008410000 */
[----:B------:R-:W-:-:S03]  /*e480*/  FMUL.FTZ R14, R11, R12 ;  /* 0x0000000c0b0e7220 */ /* 0x000fc60000410000 */
[----:B------:R-:W-:Y:S01]  /*e490*/  FFMA.FTZ R16, R5, R16, RZ ;  /* 0x0000001005107223 */ /* 0x000fe200000100ff */
[----:B------:R-:W-:-:S03]  /*e4a0*/  FADD.FTZ R15, R14, R15 ;  /* 0x0000000f0e0f7221 */ /* 0x000fc60000010000 */
[----:B------:R-:W-:Y:S01]  /*e4b0*/  FFMA.FTZ R16, R13, R14, R16 ;  /* 0x0000000e0d107223 */ /* 0x000fe20000010010 */
[----:B------:R-:W-:Y:S02]  /*e4c0*/  HADD2.F32 R14, -RZ, R25.H0_H0 ;  /* 0x20000019ff0e7230 */ /* 0x000fe40000004100 */
[----:B------:R-:W-:Y:S01]  /*e4d0*/  FFMA.FTZ R5, R0, R5, RZ ;  /* 0x0000000500057223 */ /* 0x000fe200000100ff */
[----:B------:R-:W-:Y:S01]  /*e4e0*/  FFMA.FTZ R13, R12, R13, RZ ;  /* 0x0000000d0c0d7223 */ /* 0x000fe200000100ff */
[----:B------:R-:W2:Y:S01]  /*e4f0*/  LDL.LU.S16 R25, [R1+0x31c] ;  /* 0x00031c0001197983 */ /* 0x000ea20000300600 */
[----:B------:R-:W-:Y:S01]  /*e500*/  FADD.FTZ R14, R14, -UR28 ;  /* 0x8000001c0e0e7e21 */ /* 0x000fe20008010000 */
[----:B------:R-:W-:-:S03]  /*e510*/  FADD.FTZ R0, RZ, R0 ;  /* 0x00000000ff007221 */ /* 0x000fc60000010000 */
[----:B------:R-:W-:Y:S01]  /*e520*/  FMUL.FTZ R14, R14, UR16 ;  /* 0x000000100e0e7c20 */ /* 0x000fe20008410000 */
[----:B------:R-:W-:-:S03]  /*e530*/  FADD.FTZ R0, R17, R0 ;  /* 0x0000000011007221 */ /* 0x000fc60000010000 */
[----:B------:R-:W-:Y:S01]  /*e540*/  FFMA.FTZ R5, R17, R14, R5 ;  /* 0x0000000e11057223 */ /* 0x000fe20000010005 */
[----:B------:R-:W-:-:S04]  /*e550*/  FMUL.FTZ R17, R10, R17 ;  /* 0x000000110a117220 */ /* 0x000fc80000410000 */
[----:B------:R-:W-:Y:S01]  /*e560*/  FFMA.FTZ R16, R14, R17, R16 ;  /* 0x000000110e107223 */ /* 0x000fe20000010010 */
[----:B------:R-:W-:Y:S02]  /*e570*/  HADD2.F32 R14, -RZ, R38.H0_H0 ;  /* 0x20000026ff0e7230 */ /* 0x000fe40000004100 */
[----:B------:R-:W-:Y:S01]  /*e580*/  FADD.FTZ R12, RZ, R12 ;  /* 0x0000000cff0c7221 */ /* 0x000fe20000010000 */
[----:B------:R-:W-:Y:S01]  /*e590*/  FADD.FTZ R15, R15, R17 ;  /* 0x000000110f0f7221 */ /* 0x000fe20000010000 */
[----:B------:R-:W2:Y:S01]  /*e5a0*/  LDL.LU.S16 R38, [R1+0x342] ;  /* 0x0003420001267983 */ /* 0x000ea20000300600 */
[----:B------:R-:W-:-:S04]  /*e5b0*/  FADD.FTZ R14, R14, -UR28 ;  /* 0x8000001c0e0e7e21 */ /* 0x000fc80008010000 */
[----:B------:R-:W-:Y:S01]  /*e5c0*/  FMUL.FTZ R14, R14, UR16 ;  /* 0x000000100e0e7c20 */ /* 0x000fe20008410000 */
[----:B------:R-:W-:-:S03]  /*e5d0*/  FADD.FTZ R12, R18, R12 ;  /* 0x0000000c120c7221 */ /* 0x000fc60000010000 */
[----:B------:R-:W-:Y:S01]  /*e5e0*/  FFMA.FTZ R13, R18, R14, R13 ;  /* 0x0000000e120d7223 */ /* 0x000fe2000001000d */
[----:B------:R-:W-:-:S04]  /*e5f0*/  FMUL.FTZ R18, R11, R18 ;  /* 0x000000120b127220 */ /* 0x000fc80000410000 */
[----:B------:R-:W-:Y:S01]  /*e600*/  FFMA.FTZ R16, R14, R18, R16 ;  /* 0x000000120e107223 */ /* 0x000fe20000010010 */
[----:B------:R-:W-:Y:S02]  /*e610*/  HADD2.F32 R14, -RZ, R34.H0_H0 ;  /* 0x20000022ff0e7230 */ /* 0x000fe40000004100 */
[----:B------:R-:W-:Y:S02]  /*e620*/  HADD2.F32 R17, -RZ, R23.H0_H0 ;  /* 0x20000017ff117230 */ /* 0x000fe40000004100 */
[----:B------:R-:W-:Y:S01]  /*e630*/  FADD.FTZ R15, R18, R15 ;  /* 0x0000000f120f7221 */ /* 0x000fe20000010000 */
[----:B------:R-:W2:Y:S01]  /*e640*/  LDL.LU.S16 R34, [R1+0x346] ;  /* 0x0003460001227983 */ /* 0x000ea20000300600 */
[----:B------:R-:W-:-:S03]  /*e650*/  FADD.FTZ R14, R14, -UR28 ;  /* 0x8000001c0e0e7e21 */ /* 0x000fc60008010000 */
[----:B------:R-:W2:Y:S01]  /*e660*/  LDL.S16 R23, [R1+0x3bc] ;  /* 0x0003bc0001177983 */ /* 0x000ea20000100600 */
[----:B------:R-:W-:Y:S01]  /*e670*/  FMUL.FTZ R14, R14, UR16 ;  /* 0x000000100e0e7c20 */ /* 0x000fe20008410000 */
[----:B------:R-:W-:-:S03]  /*e680*/  FADD.FTZ R0, R0, R17 ;  /* 0x0000001100007221 */ /* 0x000fc60000010000 */
[----:B------:R-:W-:Y:S01]  /*e690*/  FFMA.FTZ R5, R17, R14, R5 ;  /* 0x0000000e11057223 */ /* 0x000fe20000010005 */
[----:B------:R-:W-:-:S04]  /*e6a0*/  FMUL.FTZ R17, R10, R17 ;  /* 0x000000110a117220 */ /* 0x000fc80000410000 */
[----:B------:R-:W-:Y:S01]  /*e6b0*/  FFMA.FTZ R16, R14, R17, R16 ;  /* 0x000000110e107223 */ /* 0x000fe20000010010 */
[----:B------:R-:W-:Y:S02]  /*e6c0*/  HADD2.F32 R14, -RZ, R29.H0_H0 ;  /* 0x2000001dff0e7230 */ /* 0x000fe40000004100 */
[----:B------:R-:W-:-:S03]  /*e6d0*/  HADD2.F32 R18, -RZ, R30.H0_H0 ;  /* 0x2000001eff127230 */ /* 0x000fc60000004100 */
[----:B------:R-:W-:-:S04]  /*e6e0*/  FADD.FTZ R14, R14, -UR28 ;  /* 0x8000001c0e0e7e21 */ /* 0x000fc80008010000 */
[----:B------:R-:W-:Y:S01]  /*e6f0*/  FMUL.FTZ R14, R14, UR16 ;  /* 0x000000100e0e7c20 */ /* 0x000fe20008410000 */
[----:B------:R-:W-:-:S03]  /*e700*/  FADD.FTZ R12, R12, R18 ;  /* 0x000000120c0c7221 */ /* 0x000fc60000010000 */
[----:B------:R-:W-:Y:S01]  /*e710*/  FFMA.FTZ R13, R18, R14, R13 ;  /* 0x0000000e120d7223 */ /* 0x000fe2000001000d */
[----:B------:R-:W-:-:S04]  /*e720*/  FMUL.FTZ R18, R11, R18 ;  /* 0x000000120b127220 */ /* 0x000fc80000410000 */
[----:B------:R-:W-:Y:S01]  /*e730*/  FFMA.FTZ R16, R14, R18, R16 ;  /* 0x000000120e107223 */ /* 0x000fe20000010010 */
[----:B------:R-:W-:Y:S02]  /*e740*/  HADD2.F32 R14, -RZ, R31.H0_H0 ;  /* 0x2000001fff0e7230 */ /* 0x000fe40000004100 */
[----:B------:R-:W-:Y:S01]  /*e750*/  FADD.FTZ R15, R15, R17 ;  /* 0x000000110f0f7221 */ /* 0x000fe20000010000 */
[----:B------:R-:W-:Y:S02]  /*e760*/  HADD2.F32 R17, -RZ, R27.H0_H0 ;  /* 0x2000001bff117230 */ /* 0x000fe40000004100 */
[----:B------:R-:W-:-:S04]  /*e770*/  FADD.FTZ R14, R14, -UR28 ;  /* 0x8000001c0e0e7e21 */ /* 0x000fc80008010000 */
[----:B------:R-:W-:Y:S01]  /*e780*/  FMUL.FTZ R14, R14, UR16 ;  /* 0x000000100e0e7c20 */ /* 0x000fe20008410000 */
[----:B------:R-:W-:-:S03]  /*e790*/  FADD.FTZ R0, R0, R17 ;  /* 0x0000001100007221 */ /* 0x000fc60000010000 */
[----:B------:R-:W-:Y:S01]  /*e7a0*/  FFMA.FTZ R5, R17, R14, R5 ;  /* 0x0000000e11057223 */ /* 0x000fe20000010005 */
[----:B------:R-:W-:-:S04]  /*e7b0*/  FMUL.FTZ R17, R10, R17 ;  /* 0x000000110a117220 */ /* 0x000fc80000410000 */
[----:B------:R-:W-:Y:S01]  /*e7c0*/  FFMA.FTZ R16, R14, R17, R16 ;  /* 0x000000110e107223 */ /* 0x000fe20000010010 */
[----:B------:R-:W-:Y:S02]  /*e7d0*/  HADD2.F32 R14, -RZ, R64.H1_H1 ;  /* 0x30000040ff0e7230 */ /* 0x000fe40000004100 */
        /* <DEDUP_REMOVED lines=45> */
[----:B------:R-:W-:Y:S02]  /*eab0*/  HADD2.F32 R18, -RZ, R67.H1_H1 ;  /* 0x30000043ff127230 */ /* 0x000fe40000004100 */
[----:B------:R-:W-:-:S04]  /*eac0*/  FADD.FTZ R14, R14, -UR28 ;  /* 0x8000001c0e0e7e21 */ /* 0x000fc80008010000 */
[----:B------:R-:W-:Y:S01]  /*ead0*/  FMUL.FTZ R14, R14, UR16 ;  /* 0x000000100e0e7c20 */ /* 0x000fe20008410000 */
[----:B------:R-:W-:-:S03]  /*eae0*/  FADD.FTZ R0, R0, R18 ;  /* 0x0000001200007221 */ /* 0x000fc60000010000 */
[----:B------:R-:W-:Y:S01]  /*eaf0*/  FFMA.FTZ R5, R18, R14, R5 ;  /* 0x0000000e12057223 */ /* 0x000fe20000010005 */
[----:B------:R-:W-:-:S04]  /*eb00*/  FMUL.FTZ R18, R10, R18 ;  /* 0x000000120a127220 */ /* 0x000fc80000410000 */
[----:B------:R-:W-:Y:S01]  /*eb10*/  FFMA.FTZ R16, R14, R18, R16 ;  /* 0x000000120e107223 */ /* 0x000fe20000010010 */
[----:B------:R-:W-:Y:S02]  /*eb20*/  HADD2.F32 R14, -RZ, R55.H1_H1 ;  /* 0x30000037ff0e7230 */ /* 0x000fe40000004100 */
[----:B------:R-:W-:-:S03]  /*eb30*/  HADD2.F32 R66, -RZ, R66.H1_H1 ;  /* 0x30000042ff427230 */ /* 0x000fc60000004100 */
[----:B------:R-:W-:Y:S01]  /*eb40*/  FADD.FTZ R14, R14, -UR28 ;  /* 0x8000001c0e0e7e21 */ /* 0x000fe20008010000 */
[----:B------:R-:W-:Y:S01]  /*eb50*/  FADD.FTZ R15, R15, R69 ;  /* 0x000000450f0f7221 */ /* 0x000fe20000010000 */
[----:B------:R-:W-:Y:S02]  /*eb60*/  HADD2.F32 R64, -RZ, R64.H0_H0 ;  /* 0x20000040ff407230 */ /* 0x000fe40000004100 */
[----:B------:R-:W-:Y:S01]  /*eb70*/  FMUL.FTZ R14, R14, UR16 ;  /* 0x000000100e0e7c20 */ /* 0x000fe20008410000 */
[----:B------:R-:W-:Y:S01]  /*eb80*/  FADD.FTZ R12, R12, R66 ;  /* 0x000000420c0c7221 */ /* 0x000fe20000010000 */
[----:B------:R-:W-:Y:S02]  /*eb90*/  FADD.FTZ R15, R17, R15 ;  /* 0x0000000f110f7221 */ /* 0x000fe40000010000 */
[----:B------:R-:W-:Y:S01]  /*eba0*/  FFMA.FTZ R13, R66, R14, R13 ;  /* 0x0000000e420d7223 */ /* 0x000fe2000001000d */
[----:B------:R-:W-:Y:S01]  /*ebb0*/  FMUL.FTZ R66, R11, R66 ;  /* 0x000000420b427220 */ /* 0x000fe20000410000 */
[----:B------:R-:W-:Y:S01]  /*ebc0*/  FADD.FTZ R64, R64, -UR28 ;  /* 0x8000001c40407e21 */ /* 0x000fe20008010000 */
[----:B------:R-:W-:-:S02]  /*ebd0*/  HADD2.F32 R17, -RZ, R52.H1_H1 ;  /* 0x30000034ff117230 */ /* 0x000fc40000004100 */
[----:B------:R-:W-:Y:S01]  /*ebe0*/  FFMA.FTZ R16, R14, R66, R16 ;  /* 0x000000420e107223 */ /* 0x000fe20000010010 */
[----:B------:R-:W-:Y:S02]  /*ebf0*/  HADD2.F32 R14, -RZ, R65.H1_H1 ;  /* 0x30000041ff0e7230 */ /* 0x000fe40000004100 */
[----:B------:R-:W-:Y:S01]  /*ec00*/  FMUL.FTZ R64, R64, UR16 ;  /* 0x0000001040407c20 */ /* 0x000fe20008410000 */
[----:B------:R-:W-:Y:S01]  /*ec10*/  FADD.FTZ R15, R15, R18 ;  /* 0x000000120f0f7221 */ /* 0x000fe20000010000 */
[----:B------:R-:W-:Y:S01]  /*ec20*/  FADD.FTZ R17, R17, -UR28 ;  /* 0x8000001c11117e21 */ /* 0x000fe20008010000 */
[----:B------:R-:W-:Y:S02]  /*ec30*/  HADD2.F32 R18, -RZ, R37.H0_H0 ;  /* 0x20000025ff127230 */ /* 0x000fe40000004100 */
[----:B------:R-:W-:Y:S01]  /*ec40*/  FADD.FTZ R0, R0, R14 ;  /* 0x0000000e00007221 */ /* 0x000fe20000010000 */
[----:B------:R-:W-:Y:S01]  /*ec50*/  FFMA.FTZ R5, R14, R64, R5 ;  /* 0x000000400e057223 */ /* 0x000fe20000010005 */
[----:B------:R-:W-:Y:S01]  /*ec60*/  FADD.FTZ R15, R66, R15 ;  /* 0x0000000f420f7221 */ /* 0x000fe20000010000 */
[----:B------:R-:W-:Y:S01]  /*ec70*/  FMUL.FTZ R14, R10, R14 ;  /* 0x0000000e0a0e7220 */ /* 0x000fe20000410000 */
[----:B------:R-:W-:Y:S01]  /*ec80*/  FMUL.FTZ R17, R17, UR16 ;  /* 0x0000001011117c20 */ /* 0x000fe20008410000 */
[----:B------:R-:W-:-:S02]  /*ec90*/  FADD.FTZ R12, R12, R18 ;  /* 0x000000120c0c7221 */ /* 0x000fc40000010000 */
[----:B------:R-:W-:Y:S01]  /*eca0*/  FFMA.FTZ R16, R64, R14, R16 ;  /* 0x0000000e40107223 */ /* 0x000fe20000010010 */
[----:B------:R-:W-:Y:S01]  /*ecb0*/  FADD.FTZ R15, R15, R14 ;  /* 0x0000000e0f0f7221 */ /* 0x000fe20000010000 */
[----:B------:R-:W-:Y:S01]  /*ecc0*/  FFMA.FTZ R13, R18, R17, R13 ;  /* 0x00000011120d7223 */ /* 0x000fe2000001000d */
[----:B------:R-:W-:Y:S02]  /*ecd0*/  HADD2.F32 R14, -RZ, R62.H1_H1 ;  /* 0x3000003eff0e7230 */ /* 0x000fe40000004100 */
[----:B------:R-:W-:Y:S01]  /*ece0*/  FMUL.FTZ R18, R11, R18 ;  /* 0x000000120b127220 */ /* 0x000fe20000410000 */
[----:B------:R-:W-:-:S03]  /*ecf0*/  HADD2.F32 R61, -RZ, R61.H0_H0 ;  /* 0x2000003dff3d7230 */ /* 0x000fc60000004100 */
[----:B------:R-:W-:Y:S01]  /*ed00*/  FFMA.FTZ R16, R17, R18, R16 ;  /* 0x0000001211107223 */ /* 0x000fe20000010010 */
[----:B------:R-:W-:Y:S01]  /*ed10*/  FADD.FTZ R14, R14, -UR28 ;  /* 0x8000001c0e0e7e21 */ /* 0x000fe20008010000 */
[--C-:B------:R-:W-:Y:S02]  /*ed20*/  HADD2.F32 R17, -RZ, R45.reuse.H1_H1 ;  /* 0x3000002dff117230 */ /* 0x100fe40000004100 */
[----:B------:R-:W-:Y:S01]  /*ed30*/  FADD.FTZ R15, R18, R15 ;  /* 0x0000000f120f7221 */ /* 0x000fe20000010000 */
[----:B------:R-:W-:Y:S01]  /*ed40*/  FMUL.FTZ R18, R10, R19 ;  /* 0x000000130a127220 */ /* 0x000fe20000410000 */
[----:B------:R-:W-:Y:S01]  /*ed50*/  FMUL.FTZ R14, R14, UR16 ;  /* 0x000000100e0e7c20 */ /* 0x000fe20008410000 */
[----:B------:R-:W-:Y:S02]  /*ed60*/  HADD2.F32 R45, -RZ, R45.H0_H0 ;  /* 0x2000002dff2d7230 */ /* 0x000fe40000004100 */
[----:B------:R-:W-:Y:S01]  /*ed70*/  FADD.FTZ R17, R17, -UR28 ;  /* 0x8000001c11117e21 */ /* 0x000fe20008010000 */
[----:B------:R-:W-:Y:S01]  /*ed80*/  FADD.FTZ R61, R61, -UR28 ;  /* 0x8000001c3d3d7e21 */ /* 0x000fe20008010000 */
[----:B------:R-:W-:Y:S01]  /*ed90*/  FFMA.FTZ R5, R19, R14, R5 ;  /* 0x0000000e13057223 */ /* 0x000fe20000010005 */
[----:B------:R-:W-:Y:S01]  /*eda0*/  FFMA.FTZ R16, R14, R18, R16 ;  /* 0x000000120e107223 */ /* 0x000fe20000010010 */
[----:B------:R-:W-:Y:S01]  /*edb0*/  FADD.FTZ R15, R15, R18 ;  /* 0x000000120f0f7221 */ /* 0x000fe20000010000 */
[----:B------:R-:W-:Y:S01]  /*edc0*/  FMUL.FTZ R17, R17, UR16 ;  /* 0x0000001011117c20 */ /* 0x000fe20008410000 */
[----:B------:R-:W-:Y:S01]  /*edd0*/  FMUL.FTZ R14, R11, R63 ;  /* 0x0000003f0b0e7220 */ /* 0x000fe20000410000 */
[----:B------:R-:W-:-:S02]  /*ede0*/  HADD2.F32 R62, -RZ, R62.H0_H0 ;  /* 0x2000003eff3e7230 */ /* 0x000fc40000004100 */
[----:B------:R-:W-:Y:S01]  /*edf0*/  FADD.FTZ R0, R0, R19 ;  /* 0x0000001300007221 */ /* 0x000fe20000010000 */
[----:B------:R-:W-:Y:S01]  /*ee00*/  FADD.FTZ R45, R45, -UR28 ;  /* 0x8000001c2d2d7e21 */ /* 0x000fe20008010000 */
[----:B------:R-:W-:Y:S01]  /*ee10*/  FMUL.FTZ R61, R61, UR16 ;  /* 0x000000103d3d7c20 */ /* 0x000fe20008410000 */
[----:B------:R-:W-:Y:S01]  /*ee20*/  FADD.FTZ R15, R14, R15 ;  /* 0x0000000f0e0f7221 */ /* 0x000fe20000010000 */
[----:B------:R-:W-:Y:S01]  /*ee30*/  FFMA.FTZ R16, R17, R14, R16 ;  /* 0x0000000e11107223 */ /* 0x000fe20000010010 */
[----:B------:R-:W-:Y:S02]  /*ee40*/  HADD2.F32 R68, -RZ, R68.H1_H1 ;  /* 0x30000044ff447230 */ /* 0x000fe40000004100 */
[----:B------:R-:W-:Y:S01]  /*ee50*/  FADD.FTZ R12, R12, R63 ;  /* 0x0000003f0c0c7221 */ /* 0x000fe20000010000 */
[----:B------:R-:W-:Y:S02]  /*ee60*/  HADD2.F32 R14, -RZ, R59.H1_H1 ;  /* 0x3000003bff0e7230 */ /* 0x000fe40000004100 */
[----:B------:R-:W-:Y:S01]  /*ee70*/  FFMA.FTZ R13, R63, R17, R13 ;  /* 0x000000113f0d7223 */ /* 0x000fe2000001000d */
[----:B------:R-:W-:-:S02]  /*ee80*/  HADD2.F32 R18, -RZ, R44.H1_H1 ;  /* 0x3000002cff127230 */ /* 0x000fc40000004100 */
[----:B------:R-:W-:Y:S01]  /*ee90*/  FMUL.FTZ R45, R45, UR16 ;  /* 0x000000102d2d7c20 */ /* 0x000fe20008410000 */
[----:B------:R-:W-:Y:S01]  /*eea0*/  FADD.FTZ R0, R0, R62 ;  /* 0x0000003e00007221 */ /* 0x000fe20000010000 */
[----:B------:R-:W-:Y:S01]  /*eeb0*/  FFMA.FTZ R5, R62, R61, R5 ;  /* 0x0000003d3e057223 */ /* 0x000fe20000010005 */
[----:B------:R-:W-:Y:S01]  /*eec0*/  FMUL.FTZ R62, R10, R62 ;  /* 0x0000003e0a3e7220 */ /* 0x000fe20000410000 */
[----:B------:R-:W-:Y:S02]  /*eed0*/  HADD2.F32 R58, -RZ, R58.H0_H0 ;  /* 0x2000003aff3a7230 */ /* 0x000fe40000004100 */
[----:B------:R-:W-:Y:S01]  /*eee0*/  FADD.FTZ R12, R12, R68 ;  /* 0x000000440c0c7221 */ /* 0x000fe20000010000 */
[----:B------:R-:W-:Y:S01]  /*eef0*/  FFMA.FTZ R13, R68, R45, R13 ;  /* 0x0000002d440d7223 */ /* 0x000fe2000001000d */
[----:B------:R-:W-:Y:S01]  /*ef00*/  FADD.FTZ R14, R14, -UR28 ;  /* 0x8000001c0e0e7e21 */ /* 0x000fe20008010000 */
[--C-:B------:R-:W-:Y:S02]  /*ef10*/  HADD2.F32 R17, -RZ, R60.reuse.H1_H1 ;  /* 0x3000003cff117230 */ /* 0x100fe40000004100 */
[----:B------:R-:W-:Y:S01]  /*ef20*/  FADD.FTZ R18, R18, -UR28 ;  /* 0x8000001c12127e21 */ /* 0x000fe20008010000 */
[----:B------:R-:W-:Y:S01]  /*ef30*/  FMUL.FTZ R68, R11, R68 ;  /* 0x000000440b447220 */ /* 0x000fe20000410000 */
[----:B------:R-:W-:Y:S01]  /*ef40*/  FADD.FTZ R15, R15, R62 ;  /* 0x0000003e0f0f7221 */ /* 0x000fe20000010000 */
[----:B------:R-:W-:Y:S01]  /*ef50*/  FFMA.FTZ R16, R61, R62, R16 ;  /* 0x0000003e3d107223 */ /* 0x000fe20000010010 */
[----:B------:R-:W-:-:S02]  /*ef60*/  HADD2.F32 R60, -RZ, R60.H0_H0 ;  /* 0x2000003cff3c7230 */ /* 0x000fc40000004100 */
[----:B------:R-:W-:Y:S01]  /*ef70*/  FMUL.FTZ R14, R14, UR16 ;  /* 0x000000100e0e7c20 */ /* 0x000fe20008410000 */
[----:B------:R-:W-:Y:S01]  /*ef80*/  FADD.FTZ R58, R58, -UR28 ;  /* 0x8000001c3a3a7e21 */ /* 0x000fe20008010000 */
[----:B------:R-:W-:Y:S01]  /*ef90*/  FMUL.FTZ R18, R18, UR16 ;  /* 0x0000001012127c20 */ /* 0x000fe20008410000 */
[----:B------:R-:W-:Y:S01]  /*efa0*/  FADD.FTZ R15, R68, R15 ;  /* 0x0000000f440f7221 */ /* 0x000fe20000010000 */
[----:B------:R-:W-:Y:S01]  /*efb0*/  FFMA.FTZ R16, R45, R68, R16 ;  /* 0x000000442d107223 */ /* 0x000fe20000010010 */
[----:B------:R-:W-:Y:S01]  /*efc0*/  FMUL.FTZ R19, R10, R17 ;  /* 0x000000110a137220 */ /* 0x000fe20000410000 */
[----:B------:R-:W-:Y:S02]  /*efd0*/  HADD2.F32 R59, -RZ, R59.H0_H0 ;  /* 0x2000003bff3b7230 */ /* 0x000fe40000004100 */
[----:B------:R-:W-:Y:S01]  /*efe0*/  FADD.FTZ R0, R0, R17 ;  /* 0x0000001100007221 */ /* 0x000fe20000010000 */
[----:B------:R-:W-:Y:S01]  /*eff0*/  FFMA.FTZ R5, R17, R14, R5 ;  /* 0x0000000e11057223 */ /* 0x000fe20000010005 */
[----:B------:R-:W-:-:S02]  /*f000*/  HADD2.F32 R44, -RZ, R44.H0_H0 ;  /* 0x2000002cff2c7230 */ /* 0x000fc40000004100 */
        /* <DEDUP_REMOVED lines=8> */
[----:B------:R-:W-:Y:S02]  /*f090*/  HADD2.F32 R67, -RZ, R67.H0_H0 ;  /* 0x20000043ff437230 */ /* 0x000fe40000004100 */
        /* <DEDUP_REMOVED lines=8> */
[----:B------:R-:W-:Y:S01]  /*f120*/  FMUL.FTZ R17, R11, R67 ;  /* 0x000000430b117220 */ /* 0x000fe20000410000 */
[----:B------:R-:W-:Y:S02]  /*f130*/  HADD2.F32 R18, -RZ, R41.H1_H1 ;  /* 0x30000029ff127230 */ /* 0x000fe40000004100 */
[----:B------:R-:W-:Y:S01]  /*f140*/  FADD.FTZ R14, R14, -UR28 ;  /* 0x8000001c0e0e7e21 */ /* 0x000fe20008010000 */
[----:B------:R-:W-:Y:S01]  /*f150*/  FADD.FTZ R15, R17, R15 ;  /* 0x0000000f110f7221 */ /* 0x000fe20000010000 */
[----:B------:R-:W-:Y:S01]  /*f160*/  FFMA.FTZ R16, R44, R17, R16 ;  /* 0x000000112c107223 */ /* 0x000fe20000010010 */
[--C-:B------:R-:W-:Y:S02]  /*f170*/  HADD2.F32 R17, -RZ, R57.reuse.H1_H1 ;  /* 0x30000039ff117230 */ /* 0x100fe40000004100 */
[----:B------:R-:W-:Y:S01]  /*f180*/  FADD.FTZ R18, R18, -UR28 ;  /* 0x8000001c12127e21 */ /* 0x000fe20008010000 */
[----:B------:R-:W-:Y:S01]  /*f190*/  FMUL.FTZ R14, R14, UR16 ;  /* 0x000000100e0e7c20 */ /* 0x000fe20008410000 */
[----:B------:R-:W-:-:S02]  /*f1a0*/  HADD2.F32 R57, -RZ, R57.H0_H0 ;  /* 0x20000039ff397230 */ /* 0x000fc40000004100 */
[----:B------:R-:W-:Y:S01]  /*f1b0*/  FADD.FTZ R12, R12, R67 ;  /* 0x000000430c0c7221 */ /* 0x000fe20000010000 */
[----:B------:R-:W-:Y:S01]  /*f1c0*/  FFMA.FTZ R13, R67, R44, R13 ;  /* 0x0000002c430d7223 */ /* 0x000fe2000001000d */
[----:B------:R-:W-:Y:S02]  /*f1d0*/  HADD2.F32 R55, -RZ, R55.H0_H0 ;  /* 0x20000037ff377230 */ /* 0x000fe40000004100 */
        /* <DEDUP_REMOVED lines=8> */
[----:B------:R-:W-:Y:S01]  /*f260*/  FMUL.FTZ R57, R11, R57 ;  /* 0x000000390b397220 */ /* 0x000fe20000410000 */
[----:B------:R-:W-:Y:S01]  /*f270*/  FADD.FTZ R15, R15, R17 ;  /* 0x000000110f0f7221 */ /* 0x000fe20000010000 */
[----:B------:R-:W-:Y:S01]  /*f280*/  FFMA.FTZ R16, R14, R17, R16 ;  /* 0x000000110e107223 */ /* 0x000fe20000010010 */
[----:B------:R-:W-:Y:S01]  /*f290*/  FADD.FTZ R55, R55, -UR28 ;  /* 0x8000001c37377e21 */ /* 0x000fe20008010000 */
[----:B------:R-:W-:Y:S02]  /*f2a0*/  HADD2.F32 R17, -RZ, R53.H1_H1 ;  /* 0x30000035ff117230 */ /* 0x000fe40000004100 */
[----:B------:R-:W-:Y:S01]  /*f2b0*/  FADD.FTZ R41, R41, -UR28 ;  /* 0x8000001c29297e21 */ /* 0x000fe20008010000 */
[----:B------:R-:W-:Y:S01]  /*f2c0*/  FADD.FTZ R15, R57, R15 ;  /* 0x0000000f390f7221 */ /* 0x000fe20000010000 */
[----:B------:R-:W-:Y:S01]  /*f2d0*/  FFMA.FTZ R16, R18, R57, R16 ;  /* 0x0000003912107223 */ /* 0x000fe20000010010 */
[----:B------:R-:W-:Y:S01]  /*f2e0*/  FMUL.FTZ R55, R55, UR16 ;  /* 0x0000001037377c20 */ /* 0x000fe20008410000 */
[----:B------:R-:W-:Y:S01]  /*f2f0*/  FMUL.FTZ R14, R10, R56 ;  /* 0x000000380a0e7220 */ /* 0x000fe20000410000 */
[----:B------:R-:W-:-:S02]  /*f300*/  HADD2.F32 R65, -RZ, R65.H0_H0 ;  /* 0x20000041ff417230 */ /* 0x000fc40000004100 */
[----:B------:R-:W-:Y:S01]  /*f310*/  FADD.FTZ R17, R17, -UR28 ;  /* 0x8000001c11117e21 */ /* 0x000fe20008010000 */
[----:B------:R-:W-:Y:S01]  /*f320*/  FMUL.FTZ R41, R41, UR16 ;  /* 0x0000001029297c20 */ /* 0x000fe20008410000 */
[----:B------:R-:W-:Y:S01]  /*f330*/  FADD.FTZ R15, R15, R14 ;  /* 0x0000000e0f0f7221 */ /* 0x000fe20000010000 */
[----:B------:R-:W-:Y:S01]  /*f340*/  FFMA.FTZ R16, R55, R14, R16 ;  /* 0x0000000e37107223 */ /* 0x000fe20000010010 */
[----:B------:R-:W-:Y:S02]  /*f350*/  HADD2.F32 R14, -RZ, R54.H1_H1 ;  /* 0x30000036ff0e7230 */ /* 0x000fe40000004100 */
[----:B------:R-:W-:Y:S01]  /*f360*/  FADD.FTZ R0, R0, R56 ;  /* 0x0000003800007221 */ /* 0x000fe20000010000 */
[----:B------:R-:W-:Y:S01]  /*f370*/  FFMA.FTZ R5, R56, R55, R5 ;  /* 0x0000003738057223 */ /* 0x000fe20000010005 */
[----:B------:R-:W-:Y:S01]  /*f380*/  FMUL.FTZ R17, R17, UR16 ;  /* 0x0000001011117c20 */ /* 0x000fe20008410000 */
[----:B------:R-:W-:Y:S01]  /*f390*/  FADD.FTZ R12, R12, R65 ;  /* 0x000000410c0c7221 */ /* 0x000fe20000010000 */
[----:B------:R-:W-:Y:S01]  /*f3a0*/  FFMA.FTZ R13, R65, R41, R13 ;  /* 0x00000029410d7223 */ /* 0x000fe2000001000d */
[----:B------:R-:W-:-:S02]  /*f3b0*/  HADD2.F32 R18, -RZ, R40.H1_H1 ;  /* 0x30000028ff127230 */ /* 0x000fc40000004100 */
[----:B------:R-:W-:Y:S01]  /*f3c0*/  FMUL.FTZ R65, R11, R65 ;  /* 0x000000410b417220 */ /* 0x000fe20000410000 */
        /* <DEDUP_REMOVED lines=8> */
[----:B------:R-:W-:-:S02]  /*f450*/  FFMA.FTZ R16, R17, R14, R16 ;  /* 0x0000000e11107223 */ /* 0x000fc40000010010 */
[----:B------:R-:W-:Y:S01]  /*f460*/  FMUL.FTZ R18, R18, UR16 ;  /* 0x0000001012127c20 */ /* 0x000fe20008410000 */
[----:B------:R-:W-:Y:S01]  /*f470*/  FMUL.FTZ R14, R11, R54 ;  /* 0x000000360b0e7220 */ /* 0x000fe20000410000 */
[----:B------:R-:W-:-:S03]  /*f480*/  HADD2.F32 R52, -RZ, R52.H0_H0 ;  /* 0x20000034ff347230 */ /* 0x000fc60000004100 */
[----:B------:R-:W-:Y:S01]  /*f490*/  FADD.FTZ R15, R14, R15 ;  /* 0x0000000f0e0f7221 */ /* 0x000fe20000010000 */
[----:B------:R-:W-:Y:S01]  /*f4a0*/  FFMA.FTZ R16, R18, R14, R16 ;  /* 0x0000000e12107223 */ /* 0x000fe20000010010 */
[----:B----4-:R-:W-:Y:S02]  /*f4b0*/  HADD2.F32 R14, -RZ, R22.H0_H0 ;  /* 0x20000016ff0e7230 */ /* 0x010fe40000004100 */
[----:B------:R-:W4:Y:S01]  /*f4c0*/  LDL.S16 R22, [R1+0x350] ;  /* 0x0003500001167983 */ /* 0x000f220000100600 */
[----:B------:R-:W-:Y:S02]  /*f4d0*/  HADD2.F32 R40, -RZ, R40.H0_H0 ;  /* 0x20000028ff287230 */ /* 0x000fe40000004100 */
[----:B------:R-:W-:Y:S01]  /*f4e0*/  FADD.FTZ R52, R52, -UR28 ;  /* 0x8000001c34347e21 */ /* 0x000fe20008010000 */
[----:B------:R-:W-:Y:S02]  /*f4f0*/  HADD2.F32 R53, -RZ, R53.H0_H0 ;  /* 0x20000035ff357230 */ /* 0x000fe40000004100 */
[----:B------:R-:W-:Y:S01]  /*f500*/  FADD.FTZ R40, R40, -UR28 ;  /* 0x8000001c28287e21 */ /* 0x000fe20008010000 */
[----:B------:R-:W-:Y:S01]  /*f510*/  FMUL.FTZ R52, R52, UR16 ;  /* 0x0000001034347c20 */ /* 0x000fe20008410000 */
        /* <DEDUP_REMOVED lines=13> */
[----:B---3--:R-:W-:Y:S02]  /*f5f0*/  HADD2.F32 R14, -RZ, R36.H0_H0 ;  /* 0x20000024ff0e7230 */ /* 0x008fe40000004100 */
[----:B------:R-:W3:Y:S01]  /*f600*/  LDL.S16 R36, [R1+0x34c] ;  /* 0x00034c0001247983 */ /* 0x000ee20000100600 */
[----:B------:R-:W-:Y:S02]  /*f610*/  HADD2.F32 R17, -RZ, R46.H0_H0 ;  /* 0x2000002eff117230 */ /* 0x000fe40000004100 */
[----:B--2---:R-:W-:Y:S02]  /*f620*/  HADD2.F32 R18, -RZ, R25.H0_H0 ;  /* 0x20000019ff127230 */ /* 0x004fe40000004100 */
[----:B------:R-:W2:Y:S01]  /*f630*/  LDL.LU.S16 R25, [R1+0x34a] ;  /* 0x00034a0001197983 */ /* 0x000ea20000300600 */
[----:B------:R-:W-:-:S04]  /*f640*/  FADD.FTZ R17, R17, -UR28 ;  /* 0x8000001c11117e21 */ /* 0x000fc80008010000 */
[----:B------:R-:W-:Y:S01]  /*f650*/  FMUL.FTZ R17, R17, UR16 ;  /* 0x0000001011117c20 */ /* 0x000fe20008410000 */
[----:B------:R-:W-:Y:S01]  /*f660*/  FMUL.FTZ R19, R10, R18 ;  /* 0x000000120a137220 */ /* 0x000fe20000410000 */
[----:B------:R-:W-:Y:S02]  /*f670*/  FADD.FTZ R0, R0, R18 ;  /* 0x0000001200007221 */ /* 0x000fe40000010000 */
[----:B------:R-:W-:Y:S01]  /*f680*/  FFMA.FTZ R5, R18, R17, R5 ;  /* 0x0000001112057223 */ /* 0x000fe20000010005 */
[----:B------:R-:W-:Y:S02]  /*f690*/  HADD2.F32 R18, -RZ, R21.H0_H0 ;  /* 0x20000015ff127230 */ /* 0x000fe40000004100 */
[----:B------:R-:W2:Y:S01]  /*f6a0*/  LDL.S16 R21, [R1+0x344] ;  /* 0x0003440001157983 */ /* 0x000ea20000100600 */
[----:B------:R-:W-:Y:S01]  /*f6b0*/  FADD.FTZ R15, R15, R19 ;  /* 0x000000130f0f7221 */ /* 0x000fe20000010000 */
[----:B------:R-:W-:Y:S01]  /*f6c0*/  FFMA.FTZ R16, R17, R19, R16 ;  /* 0x0000001311107223 */ /* 0x000fe20000010010 */
[----:B------:R-:W-:-:S02]  /*f6d0*/  HADD2.F32 R19, -RZ, R20.H0_H0 ;  /* 0x20000014ff137230 */ /* 0x000fc40000004100 */
[----:B------:R-:W-:Y:S01]  /*f6e0*/  FADD.FTZ R14, R14, -UR28 ;  /* 0x8000001c0e0e7e21 */ /* 0x000fe20008010000 */
[----:B------:R-:W-:Y:S02]  /*f6f0*/  HADD2.F32 R17, -RZ, R47.H0_H0 ;  /* 0x2000002fff117230 */ /* 0x000fe40000004100 */
[----:B------:R-:W-:Y:S01]  /*f700*/  FADD.FTZ R18, R18, -UR28 ;  /* 0x8000001c12127e21 */ /* 0x000fe20008010000 */
[----:B------:R-:W-:Y:S02]  /*f710*/  FMUL.FTZ R14, R14, UR16 ;  /* 0x000000100e0e7c20 */ /* 0x000fe40008410000 */
        /* <DEDUP_REMOVED lines=8> */
[----:B------:R-:W-:-:S02]  /*f7a0*/  HADD2.F32 R14, -RZ, R39.H0_H0 ;  /* 0x20000027ff0e7230 */ /* 0x000fc40000004100 */
[----:B----4-:R-:W-:Y:S02]  /*f7b0*/  HADD2.F32 R20, -RZ, R22.H0_H0 ;  /* 0x20000016ff147230 */ /* 0x010fe40000004100 */
[----:B------:R-:W-:Y:S01]  /*f7c0*/  FFMA.FTZ R16, R18, R19, R16 ;  /* 0x0000001312107223 */ /* 0x000fe20000010010 */
[----:B------:R-:W4:Y:S02]  /*f7d0*/  LDL.S16 R22, [R1+0x340] ;  /* 0x0003400001167983 */ /* 0x000f240000100600 */
[----:B------:R-:W-:Y:S01]  /*f7e0*/  FADD.FTZ R20, R20, -UR28 ;  /* 0x8000001c14147e21 */ /* 0x000fe20008010000 */
[----:B------:R-:W-:Y:S01]  /*f7f0*/  FADD.FTZ R15, R17, R15 ;  /* 0x0000000f110f7221 */ /* 0x000fe20000010000 */
[----:B------:R-:W4:Y:S02]  /*f800*/  LDL.S16 R39, [R1+0x338] ;  /* 0x0003380001277983 */ /* 0x000f240000100600 */
[----:B------:R-:W-:Y:S01]  /*f810*/  FMUL.FTZ R20, R20, UR16 ;  /* 0x0000001014147c20 */ /* 0x000fe20008410000 */
[----:B------:R-:W-:Y:S01]  /*f820*/  FMUL.FTZ R18, R11, R14 ;  /* 0x0000000e0b127220 */ /* 0x000fe20000410000 */
[----:B------:R-:W-:-:S02]  /*f830*/  FADD.FTZ R12, R12, R14 ;  /* 0x0000000e0c0c7221 */ /* 0x000fc40000010000 */
[----:B------:R-:W-:Y:S01]  /*f840*/  FFMA.FTZ R13, R14, R20, R13 ;  /* 0x000000140e0d7223 */ /* 0x000fe2000001000d */
[----:B---3--:R-:W-:Y:S02]  /*f850*/  HADD2.F32 R14, -RZ, R36.H0_H0 ;  /* 0x20000024ff0e7230 */ /* 0x008fe40000004100 */
[----:B------:R-:W3:Y:S01]  /*f860*/  LDL.S16 R36, [R1+0x334] ;  /* 0x0003340001247983 */ /* 0x000ee20000100600 */
[----:B------:R-:W-:Y:S01]  /*f870*/  FADD.FTZ R15, R15, R19 ;  /* 0x000000130f0f7221 */ /* 0x000fe20000010000 */
[----:B--2---:R-:W-:Y:S02]  /*f880*/  HADD2.F32 R17, -RZ, R25.H0_H0 ;  /* 0x20000019ff117230 */ /* 0x004fe40000004100 */
[----:B------:R-:W2:Y:S01]  /*f890*/  LDL.LU.S16 R25, [R1+0x33e] ;  /* 0x00033e0001197983 */ /* 0x000ea20000300600 */
[----:B------:R-:W-:Y:S01]  /*f8a0*/  FADD.FTZ R15, R18, R15 ;  /* 0x0000000f120f7221 */ /* 0x000fe20000010000 */
[----:B------:R-:W-:Y:S01]  /*f8b0*/  FFMA.FTZ R16, R20, R18, R16 ;  /* 0x0000001214107223 */ /* 0x000fe20000010010 */
[----:B------:R-:W-:-:S02]  /*f8c0*/  HADD2.F32 R18, -RZ, R21.H0_H0 ;  /* 0x20000015ff127230 */ /* 0x000fc40000004100 */
[----:B------:R-:W2:Y:S01]  /*f8d0*/  LDL.LU.S16 R21, [R1+0x33a] ;  /* 0x00033a0001157983 */ /* 0x000ea20000300600 */
[----:B------:R-:W-:Y:S01]  /*f8e0*/  FADD.FTZ R17, R17, -UR28 ;  /* 0x8000001c11117e21 */ /* 0x000fe20008010000 */
[----:B------:R-:W-:-:S03]  /*f8f0*/  FADD.FTZ R14, R14, -UR28 ;  /* 0x8000001c0e0e7e21 */ /* 0x000fc60008010000 */
        /* <DEDUP_REMOVED lines=11> */
[----:B------:R-:W2:Y:S02]  /*f9b0*/  LDL.S16 R34, [R1+0x380] ;  /* 0x0003800001227983 */ /* 0x000ea40000100600 */
[----:B------:R-:W-:Y:S01]  /*f9c0*/  FADD.FTZ R15, R19, R15 ;  /* 0x0000000f130f7221 */ /* 0x000fe20000010000 */
[----:B------:R-:W-:Y:S01]  /*f9d0*/  FFMA.FTZ R16, R14, R19, R16 ;  /* 0x000000130e107223 */ /* 0x000fe20000010010 */
[----:B----4-:R-:W-:-:S02]  /*f9e0*/  HADD2.F32 R20, -RZ, R22.H0_H0 ;  /* 0x20000016ff147230 */ /* 0x010fc40000004100 */
[----:B------:R-:W4:Y:S01]  /*f9f0*/  LDL.LU.S16 R22, [R1+0x336] ;  /* 0x0003360001167983 */ /* 0x000f220000300600 */
[----:B---3--:R-:W-:-:S03]  /*fa00*/  HADD2.F32 R19, -RZ, R36.H0_H0 ;  /* 0x20000024ff137230 */ /* 0x008fc60000004100 */
[----:B------:R-:W3:Y:S01]  /*fa10*/  LDL.S16 R36, [R1+0x324] ;  /* 0x0003240001247983 */ /* 0x000ee20000100600 */
[----:B------:R-:W-:Y:S01]  /*fa20*/  FADD.FTZ R20, R20, -UR28 ;  /* 0x8000001c14147e21 */ /* 0x000fe20008010000 */
[----:B------:R-:W-:Y:S02]  /*fa30*/  HADD2.F32 R17, -RZ, R35.H0_H0 ;  /* 0x20000023ff117230 */ /* 0x000fe40000004100 */
[----:B------:R-:W-:Y:S02]  /*fa40*/  HADD2.F32 R14, -RZ, R38.H0_H0 ;  /* 0x20000026ff0e7230 */ /* 0x000fe40000004100 */
[----:B------:R-:W-:Y:S01]  /*fa50*/  FMUL.FTZ R20, R20, UR16 ;  /* 0x0000001014147c20 */ /* 0x000fe20008410000 */
[----:B------:R-:W3:Y:S01]  /*fa60*/  LDL.LU.S16 R38, [R1+0x32a] ;  /* 0x00032a0001267983 */ /* 0x000ee20000300600 */
[----:B------:R-:W-:Y:S01]  /*fa70*/  FMUL.FTZ R18, R10, R17 ;  /* 0x000000110a127220 */ /* 0x000fe20000410000 */
[----:B------:R-:W-:Y:S01]  /*fa80*/  FADD.FTZ R0, R0, R17 ;  /* 0x0000001100007221 */ /* 0x000fe20000010000 */
[----:B------:R-:W-:Y:S01]  /*fa90*/  FFMA.FTZ R5, R17, R20, R5 ;  /* 0x0000001411057223 */ /* 0x000fe20000010005 */
[----:B------:R-:W-:-:S02]  /*faa0*/  HADD2.F32 R17, -RZ, R39.H0_H0 ;  /* 0x20000027ff117230 */ /* 0x000fc40000004100 */
[----:B------:R-:W-:Y:S01]  /*fab0*/  FADD.FTZ R14, R14, -UR28 ;  /* 0x8000001c0e0e7e21 */ /* 0x000fe20008010000 */
[----:B------:R-:W-:Y:S01]  /*fac0*/  FADD.FTZ R15, R15, R18 ;  /* 0x000000120f0f7221 */ /* 0x000fe20000010000 */
[----:B------:R-:W-:Y:S01]  /*fad0*/  FFMA.FTZ R16, R20, R18, R16 ;  /* 0x0000001214107223 */ /* 0x000fe20000010010 */
[----:B--2---:R-:W-:Y:S02]  /*fae0*/  HADD2.F32 R18, -RZ, R25.H0_H0 ;  /* 0x20000019ff127230 */ /* 0x004fe40000004100 */
[----:B------:R-:W-:Y:S01]  /*faf0*/  FADD.FTZ R17, R17, -UR28 ;  /* 0x8000001c11117e21 */ /* 0x000fe20008010000 */
[----:B------:R-:W-:Y:S01]  /*fb00*/  FMUL.FTZ R14, R14, UR16 ;  /* 0x000000100e0e7c20 */ /* 0x000fe20008410000 */
[----:B------:R-:W-:Y:S02]  /*fb10*/  HADD2.F32 R20, -RZ, R21.H0_H0 ;  /* 0x20000015ff147230 */ /* 0x000fe40000004100 */
[----:B------:R-:W-:Y:S01]  /*fb20*/  FADD.FTZ R0, R0, R19 ;  /* 0x0000001300007221 */ /* 0x000fe20000010000 */
[----:B------:R-:W-:Y:S01]  /*fb30*/  FMUL.FTZ R17, R17, UR16 ;  /* 0x0000001011117c20 */ /* 0x000fe20008410000 */
[----:B------:R-:W-:Y:S01]  /*fb40*/  FADD.FTZ R12, R12, R18 ;  /* 0x000000120c0c7221 */ /* 0x000fe20000010000 */
[----:B------:R-:W-:Y:S01]  /*fb50*/  FFMA.FTZ R13, R18, R14, R13 ;  /* 0x0000000e120d7223 */ /* 0x000fe2000001000d */
[----:B------:R-:W-:Y:S01]  /*fb60*/  FMUL.FTZ R18, R11, R18 ;  /* 0x000000120b127220 */ /* 0x000fe20000410000 */
[----:B------:R-:W2:Y:S01]  /*fb70*/  LDL.S16 R21, [R1+0x328] ;  /* 0x0003280001157983 */ /* 0x000ea20000100600 */
[----:B------:R-:W-:Y:S01]  /*fb80*/  FFMA.FTZ R5, R19, R17, R5 ;  /* 0x0000001113057223 */ /* 0x000fe20000010005 */
[----:B------:R-:W-:Y:S01]  /*fb90*/  FMUL.FTZ R19, R10, R19 ;  /* 0x000000130a137220 */ /* 0x000fe20000410000 */
[----:B------:R-:W-:Y:S01]  /*fba0*/  FFMA.FTZ R16, R14, R18, R16 ;  /* 0x000000120e107223 */ /* 0x000fe20000010010 */
[----:B------:R-:W-:Y:S01]  /*fbb0*/  FADD.FTZ R15, R18, R15 ;  /* 0x0000000f120f7221 */ /* 0x000fe20000010000 */
[----:B------:R-:W-:Y:S01]  /*fbc0*/  FADD.FTZ R20, R20, -UR28 ;  /* 0x8000001c14147e21 */ /* 0x000fe20008010000 */
[----:B------:R-:W2:Y:S01]  /*fbd0*/  LDL.S16 R39, [R1+0x320] ;  /* 0x0003200001277983 */ /* 0x000ea20000100600 */
[----:B------:R-:W-:Y:S01]  /*fbe0*/  FFMA.FTZ R16, R17, R19, R16 ;  /* 0x0000001311107223 */ /* 0x000fe20000010010 */
[----:B------:R-:W-:-:S02]  /*fbf0*/  HADD2.F32 R17, -RZ, R51.H0_H0 ;  /* 0x20000033ff117230 */ /* 0x000fc40000004100 */
[----:B------:R-:W-:Y:S01]  /*fc00*/  FADD.FTZ R15, R15, R19 ;  /* 0x000000130f0f7221 */ /* 0x000fe20000010000 */
[----:B------:R-:W-:Y:S01]  /*fc10*/  FMUL.FTZ R20, R20, UR16 ;  /* 0x0000001014147c20 */ /* 0x000fe20008410000 */
[----:B------:R-:W2:Y:S01]  /*fc20*/  LDL.S16 R25, [R1+0x318] ;  /* 0x0003180001197983 */ /* 0x000ea20000100600 */
[----:B------:R-:W-:-:S03]  /*fc30*/  FADD.FTZ R17, R17, -UR28 ;  /* 0x8000001c11117e21 */ /* 0x000fc60008010000 */
[----:B------:R-:W2:Y:S01]  /*fc40*/  LDL.S16 R35, [R1+0x378] ;  /* 0x0003780001237983 */ /* 0x000ea20000100600 */
[----:B------:R-:W-:Y:S01]  /*fc50*/  FMUL.FTZ R17, R17, UR16 ;  /* 0x0000001011117c20 */ /* 0x000fe20008410000 */
[----:B----4-:R-:W-:Y:S02]  /*fc60*/  HADD2.F32 R14, -RZ, R22.H0_H0 ;  /* 0x20000016ff0e7230 */ /* 0x010fe40000004100 */
[----:B------:R-:W4:Y:S03]  /*fc70*/  LDL.LU.S16 R22, [R1+0x326] ;  /* 0x0003260001167983 */ /* 0x000f260000300600 */
[----:B------:R-:W-:-:S04]  /*fc80*/  FMUL.FTZ R18, R11, R14 ;  /* 0x0000000e0b127220 */ /* 0x000fc80000410000 */
[----:B------:R-:W-:Y:S01]  /*fc90*/  FADD.FTZ R15, R18, R15 ;  /* 0x0000000f120f7221 */ /* 0x000fe20000010000 */
[----:B------:R-:W-:Y:S01]  /*fca0*/  FFMA.FTZ R16, R20, R18, R16 ;  /* 0x0000001214107223 */ /* 0x000fe20000010010 */
[----:B------:R-:W-:-:S05]  /*fcb0*/  HADD2.F32 R18, -RZ, R49.H0_H0 ;  /* 0x20000031ff127230 */ /* 0x000fca0000004100 */
[----:B------:R-:W-:Y:S01]  /*fcc0*/  FADD.FTZ R0, R0, R18 ;  /* 0x0000001200007221 */ /* 0x000fe20000010000 */
[----:B------:R-:W-:Y:S01]  /*fcd0*/  FFMA.FTZ R5, R18, R17, R5 ;  /* 0x0000001112057223 */ /* 0x000fe20000010005 */
[----:B------:R-:W-:-:S04]  /*fce0*/  FMUL.FTZ R18, R10, R18 ;  /* 0x000000120a127220 */ /* 0x000fc80000410000 */
[----:B------:R-:W-:Y:S01]  /*fcf0*/  FFMA.FTZ R16, R17, R18, R16 ;  /* 0x0000001211107223 */ /* 0x000fe20000010010 */
[----:B---3--:R-:W-:Y:S02]  /*fd00*/  HADD2.F32 R17, -RZ, R36.H0_H0 ;  /* 0x20000024ff117230 */ /* 0x008fe40000004100 */
[----:B------:R-:W3:Y:S01]  /*fd10*/  LDL.LU.S16 R36, [R1+0x31a] ;  /* 0x00031a0001247983 */ /* 0x000ee20000300600 */
[----:B------:R-:W-:Y:S01]  /*fd20*/  FADD.FTZ R12, R12, R14 ;  /* 0x0000000e0c0c7221 */ /* 0x000fe20000010000 */
[----:B------:R-:W-:Y:S01]  /*fd30*/  FFMA.FTZ R13, R14, R20, R13 ;  /* 0x000000140e0d7223 */ /* 0x000fe2000001000d */
[----:B------:R-:W-:Y:S02]  /*fd40*/  HADD2.F32 R14, -RZ, R50.H0_H0 ;  /* 0x20000032ff0e7230 */ /* 0x000fe40000004100 */
[----:B------:R-:W-:-:S03]  /*fd50*/  HADD2.F32 R19, -RZ, R48.H0_H0 ;  /* 0x20000030ff137230 */ /* 0x000fc60000004100 */
[----:B------:R-:W-:-:S04]  /*fd60*/  FADD.FTZ R14, R14, -UR28 ;  /* 0x8000001c0e0e7e21 */ /* 0x000fc80008010000 */
[----:B------:R-:W-:Y:S01]  /*fd70*/  FMUL.FTZ R14, R14, UR16 ;  /* 0x000000100e0e7c20 */ /* 0x000fe20008410000 */
[----:B------:R-:W-:-:S03]  /*fd80*/  FADD.FTZ R12, R12, R19 ;  /* 0x000000130c0c7221 */ /* 0x000fc60000010000 */
[----:B------:R-:W-:Y:S01]  /*fd90*/  FFMA.FTZ R13, R19, R14, R13 ;  /* 0x0000000e130d7223 */ /* 0x000fe2000001000d */
[----:B------:R-:W-:Y:S01]  /*fda0*/  FMUL.FTZ R19, R11, R19 ;  /* 0x000000130b137220 */ /* 0x000fe20000410000 */
[----:B--2---:R-:W-:Y:S02]  /*fdb0*/  HADD2.F32 R20, -RZ, R21.H0_H0 ;  /* 0x20000015ff147230 */ /* 0x004fe40000004100 */
[----:B------:R-:W2:Y:S01]  /*fdc0*/  LDL.LU.S16 R21, [R1+0x322] ;  /* 0x0003220001157983 */ /* 0x000ea20000300600 */
[----:B------:R-:W-:Y:S01]  /*fdd0*/  FADD.FTZ R15, R15, R18 ;  /* 0x000000120f0f7221 */ /* 0x000fe20000010000 */
[----:B------:R-:W-:Y:S01]  /*fde0*/  FFMA.FTZ R16, R14, R19, R16 ;  /* 0x000000130e107223 */ /* 0x000fe20000010010 */
[----:B------:R-:W-:Y:S01]  /*fdf0*/  FADD.FTZ R20, R20, -UR28 ;  /* 0x8000001c14147e21 */ /* 0x000fe20008010000 */
[----:B------:R-:W-:Y:S02]  /*fe00*/  HADD2.F32 R14, -RZ, R38.H0_H0 ;  /* 0x20000026ff0e7230 */ /* 0x000fe40000004100 */
[----:B------:R-:W2:Y:S01]  /*fe10*/  LDL.S16 R38, [R1+0x314] ;  /* 0x0003140001267983 */ /* 0x000ea20000100600 */
[----:B------:R-:W-:Y:S01]  /*fe20*/  FADD.FTZ R15, R19, R15 ;  /* 0x0000000f130f7221 */ /* 0x000fe20000010000 */
[----:B------:R-:W-:Y:S01]  /*fe30*/  FMUL.FTZ R20, R20, UR16 ;  /* 0x0000001014147c20 */ /* 0x000fe20008410000 */
[----:B------:R-:W-:Y:S01]  /*fe40*/  FMUL.FTZ R18, R10, R17 ;  /* 0x000000110a127220 */ /* 0x000fe20000410000 */
[----:B------:R-:W-:-:S03]  /*fe50*/  FADD.FTZ R14, R14, -UR28 ;  /* 0x8000001c0e0e7e21 */ /* 0x000fc60008010000 */
[----:B------:R-:W-:Y:S01]  /*fe60*/  FADD.FTZ R15, R15, R18 ;  /* 0x000000120f0f7221 */ /* 0x000fe20000010000 */
[----:B------:R-:W-:Y:S01]  /*fe70*/  FFMA.FTZ R16, R20, R18, R16 ;  /* 0x0000001214107223 */ /* 0x000fe20000010010 */
[----:B------:R-:W-:Y:S01]  /*fe80*/  FMUL.FTZ R14, R14, UR16 ;  /* 0x000000100e0e7c20 */ /* 0x000fe20008410000 */
[----:B------:R-:W-:Y:S01]  /*fe90*/  FADD.FTZ R0, R0, R17 ;  /* 0x0000001100007221 */ /* 0x000fe20000010000 */
[----:B------:R-:W-:Y:S01]  /*fea0*/  FFMA.FTZ R5, R17, R20, R5 ;  /* 0x0000001411057223 */ /* 0x000fe20000010005 */
[----:B------:R-:W-:Y:S02]  /*feb0*/  HADD2.F32 R17, -RZ, R39.H0_H0 ;  /* 0x20000027ff117230 */ /* 0x000fe40000004100 */
[----:B------:R-:W2:Y:S01]  /*fec0*/  LDL.LU.S16 R39, [R1+0x316] ;  /* 0x0003160001277983 */ /* 0x000ea20000300600 */
[----:B------:R-:W-:-:S03]  /*fed0*/  HADD2.F32 R19, -RZ, R25.H0_H0 ;  /* 0x20000019ff137230 */ /* 0x000fc60000004100 */
[----:B------:R-:W2:Y:S01]  /*fee0*/  LDL.LU.S16 R25, [R1+0x312] ;  /* 0x0003120001197983 */ /* 0x000ea20000300600 */
[----:B----4-:R-:W-:-:S03]  /*fef0*/  HADD2.F32 R18, -RZ, R22.H0_H0 ;  /* 0x20000016ff127230 */ /* 0x010fc60000004100 */
[----:B------:R-:W4:Y:S02]  /*ff00*/  LDL.S16 R22, [R1+0x310] ;  /* 0x0003100001167983 */ /* 0x000f240000100600 */
[----:B------:R-:W-:Y:S01]  /*ff10*/  FADD.FTZ R12, R12, R18 ;  /* 0x000000120c0c7221 */ /* 0x000fe20000010000 */
[----:B------:R-:W-:Y:S01]  /*ff20*/  FFMA.FTZ R13, R18, R14, R13 ;  /* 0x0000000e120d7223 */ /* 0x000fe2000001000d */
[----:B------:R-:W-:-:S04]  /*ff30*/  FMUL.FTZ R18, R11, R18 ;  /* 0x000000120b127220 */ /* 0x000fc80000410000 */
[----:B------:R-:W-:Y:S01]  /*ff40*/  FFMA.FTZ R16, R14, R18, R16 ;  /* 0x000000120e107223 */ /* 0x000fe20000010010 */
[----:B---3--:R-:W-:Y:S02]  /*ff50*/  HADD2.F32 R14, -RZ, R36.H0_H0 ;  /* 0x20000024ff0e7230 */ /* 0x008fe40000004100 */
[----:B------:R-:W3:Y:S01]  /*ff60*/  LDL.S16 R36, [R1+0x308] ;  /* 0x0003080001247983 */ /* 0x000ee20000100600 */
[----:B------:R-:W-:-:S04]  /*ff70*/  FADD.FTZ R17, R17, -UR28 ;  /* 0x8000001c11117e21 */ /* 0x000fc80008010000 */
[----:B------:R-:W-:Y:S01]  /*ff80*/  FMUL.FTZ R17, R17, UR16 ;  /* 0x0000001011117c20 */ /* 0x000fe20008410000 */
[----:B------:R-:W-:-:S03]  /*ff90*/  FADD.FTZ R0, R0, R19 ;  /* 0x0000001300007221 */ /* 0x000fc60000010000 */
[----:B------:R-:W-:Y:S01]  /*ffa0*/  FFMA.FTZ R5, R19, R17, R5 ;  /* 0x0000001113057223 */ /* 0x000fe20000010005 */
[----:B------:R-:W-:Y:S01]  /*ffb0*/  FMUL.FTZ R19, R10, R19 ;  /* 0x000000130a137220 */ /* 0x000fe20000410000 */
[----:B------:R-:W-:Y:S01]  /*ffc0*/  FADD.FTZ R15, R18, R15 ;  /* 0x0000000f120f7221 */ /* 0x000fe20000010000 */
[----:B--2---:R-:W-:Y:S02]  /*ffd0*/  HADD2.F32 R20, -RZ, R21.H0_H0 ;  /* 0x20000015ff147230 */ /* 0x004fe40000004100 */
[----:B------:R-:W2:Y:S01]  /*ffe0*/  LDL.S16 R21, [R1+0x30c] ;  /* 0x00030c0001157983 */ /* 0x000ea20000100600 */
[----:B------:R-:W-:Y:S02]  /*fff0*/  FFMA.FTZ R16, R17, R19, R16 ;  /* 0x0000001311107223 */ /* 0x000fe40000010010 */
[----:B------:R-:W-:Y:S01]  /*10000*/  FADD.FTZ R20, R20, -UR28 ;  /* 0x8000001c14147e21 */ /* 0x000fe20008010000 */
[----:B------:R-:W-:Y:S02]  /*10010*/  HADD2.F32 R17, -RZ, R38.H0_H0 ;  /* 0x20000026ff117230 */ /* 0x000fe40000004100 */
[----:B------:R-:W2:Y:S01]  /*10020*/  LDL.LU.S16 R38, [R1+0x30e] ;  /* 0x00030e0001267983 */ /* 0x000ea20000300600 */
        /* <DEDUP_REMOVED lines=10> */
[----:B------:R-:W2:Y:S01]  /*100d0*/  LDL.S16 R39, [R1+0x300] ;  /* 0x0003000001277983 */ /* 0x000ea20000100600 */
[----:B------:R-:W-:-:S03]  /*100e0*/  HADD2.F32 R19, -RZ, R25.H0_H0 ;  /* 0x20000019ff137230 */ /* 0x000fc60000004100 */
[----:B------:R-:W2:Y:S01]  /*100f0*/  LDL.S16 R25, [R1+0x2fc] ;  /* 0x0002fc0001197983 */ /* 0x000ea20000100600 */
[----:B----4-:R-:W-:-:S03]  /*10100*/  HADD2.F32 R18, -RZ, R22.H0_H0 ;  /* 0x20000016ff127230 */ /* 0x010fc60000004100 */
[----:B------:R-:W4:Y:S02]  /*10110*/  LDL.LU.S16 R22, [R1+0x30a] ;  /* 0x00030a0001167983 */ /* 0x000f240000300600 */
[----:B------:R-:W-:Y:S01]  /*10120*/  FADD.FTZ R0, R0, R18 ;  /* 0x0000001200007221 */ /* 0x000fe20000010000 */
[----:B------:R-:W-:Y:S01]  /*10130*/  FFMA.FTZ R5, R18, R17, R5 ;  /* 0x0000001112057223 */ /* 0x000fe20000010005 */
[----:B------:R-:W-:-:S04]  /*10140*/  FMUL.FTZ R18, R10, R18 ;  /* 0x000000120a127220 */ /* 0x000fc80000410000 */
[----:B------:R-:W-:Y:S01]  /*10150*/  FFMA.FTZ R16, R17, R18, R16 ;  /* 0x0000001211107223 */ /* 0x000fe20000010010 */
[----:B---3--:R-:W-:Y:S02]  /*10160*/  HADD2.F32 R17, -RZ, R36.H0_H0 ;  /* 0x20000024ff117230 */ /* 0x008fe40000004100 */
[----:B------:R-:W3:Y:S01]  /*10170*/  LDL.LU.S16 R36, [R1+0x2fe] ;  /* 0x0002fe0001247983 */ /* 0x000ee20000300600 */
[----:B------:R-:W-:-:S04]  /*10180*/  FADD.FTZ R14, R14, -UR28 ;  /* 0x8000001c0e0e7e21 */ /* 0x000fc80008010000 */
[----:B------:R-:W-:Y:S01]  /*10190*/  FMUL.FTZ R14, R14, UR16 ;  /* 0x000000100e0e7c20 */ /* 0x000fe20008410000 */
[----:B------:R-:W-:-:S03]  /*101a0*/  FADD.FTZ R12, R12, R19 ;  /* 0x000000130c0c7221 */ /* 0x000fc60000010000 */
[----:B------:R-:W-:Y:S01]  /*101b0*/  FFMA.FTZ R13, R19, R14, R13 ;  /* 0x0000000e130d7223 */ /* 0x000fe2000001000d */
[----:B------:R-:W-:Y:S01]  /*101c0*/  FMUL.FTZ R19, R11, R19 ;  /* 0x000000130b137220 */ /* 0x000fe20000410000 */
[----:B------:R-:W-:Y:S01]  /*101d0*/  FADD.FTZ R15, R15, R18 ;  /* 0x000000120f0f7221 */ /* 0x000fe20000010000 */
[----:B--2---:R-:W-:Y:S02]  /*101e0*/  HADD2.F32 R20, -RZ, R21.H0_H0 ;  /* 0x20000015ff147230 */ /* 0x004fe40000004100 */
[----:B------:R-:W2:Y:S01]  /*101f0*/  LDL.LU.S16 R21, [R1+0x302] ;  /* 0x0003020001157983 */ /* 0x000ea20000300600 */
[----:B------:R-:W-:Y:S02]  /*10200*/  FFMA.FTZ R16, R14, R19, R16 ;  /* 0x000000130e107223 */ /* 0x000fe40000010010 */
        /* <DEDUP_REMOVED lines=563> */
[----:B------:R-:W-:Y:S01]  /*12540*/  FADD.FTZ R15, R15, R19 ;  /* 0x000000130f0f7221 */ /* 0x000fe20000010000 */
[----:B------:R-:W-:Y:S01]  /*12550*/  FMUL.FTZ R18, R11, R14 ;  /* 0x0000000e0b127220 */ /* 0x000fe20000410000 */
[----:B------:R-:W-:Y:S01]  /*12560*/  FMUL.FTZ R20, R20, UR16 ;  /* 0x0000001014147c20 */ /* 0x000fe20008410000 */
[----:B------:R-:W2:Y:S01]  /*12570*/  LDL.S16 R38, [R1+0x238] ;  /* 0x0002380001267983 */ /* 0x000ea20000100600 */
[----:B------:R-:W-:Y:S01]  /*12580*/  FADD.FTZ R17, R17, -UR28 ;  /* 0x8000001c11117e21 */ /* 0x000fe20008010000 */
[----:B------:R-:W-:Y:S01]  /*12590*/  FADD.FTZ R15, R18, R15 ;  /* 0x0000000f120f7221 */ /* 0x000fe20000010000 */
[----:B------:R-:W-:Y:S01]  /*125a0*/  FFMA.FTZ R16, R20, R18, R16 ;  /* 0x0000001214107223 */ /* 0x000fe20000010010 */
[----:B------:R-:W-:Y:S01]  /*125b0*/  FADD.FTZ R12, R12, R14 ;  /* 0x0000000e0c0c7221 */ /* 0x000fe20000010000 */
[----:B------:R-:W-:Y:S01]  /*125c0*/  FMUL.FTZ R17, R17, UR16 ;  /* 0x0000001011117c20 */ /* 0x000fe20008410000 */
[----:B------:R-:W-:Y:S01]  /*125d0*/  FFMA.FTZ R13, R14, R20, R13 ;  /* 0x000000140e0d7223 */ /* 0x000fe2000001000d */
[----:B------:R-:W-:-:S02]  /*125e0*/  HADD2.F32 R14, -RZ, R39.H0_H0 ;  /* 0x20000027ff0e7230 */ /* 0x000fc40000004100 */
[----:B------:R-:W2:Y:S01]  /*125f0*/  LDL.LU.S16 R39, [R1+0x23a] ;  /* 0x00023a0001277983 */ /* 0x000ea20000300600 */
        /* <DEDUP_REMOVED lines=14> */
[----:B--2---:R-:W-:Y:S02]  /*126e0*/  HADD2.F32 R19, -RZ, R21.H0_H0 ;  /* 0x20000015ff137230 */ /* 0x004fe40000004100 */
[----:B------:R-:W-:Y:S01]  /*126f0*/  FMUL.FTZ R21, R11, R20 ;  /* 0x000000140b157220 */ /* 0x000fe20000410000 */
[----:B------:R-:W-:Y:S02]  /*12700*/  FADD.FTZ R20, R15, R18 ;  /* 0x000000120f147221 */ /* 0x000fe40000010000 */
[----:B------:R-:W-:Y:S01]  /*12710*/  FADD.FTZ R19, R19, -UR28 ;  /* 0x8000001c13137e21 */ /* 0x000fe20008010000 */
[----:B------:R-:W-:-:S03]  /*12720*/  FFMA.FTZ R17, R14, R21, R17 ;  /* 0x000000150e117223 */ /* 0x000fc60000010011 */
[----:B------:R-:W-:Y:S01]  /*12730*/  FMUL.FTZ R18, R19, UR16 ;  /* 0x0000001013127c20 */ /* 0x000fe20008410000 */
[----:B------:R-:W-:Y:S02]  /*12740*/  HADD2.F32 R14, -RZ, R35.H0_H0 ;  /* 0x20000023ff0e7230 */ /* 0x000fe40000004100 */
[----:B------:R-:W-:Y:S01]  /*12750*/  FMUL.FTZ R15, R10, R16 ;  /* 0x000000100a0f7220 */ /* 0x000fe20000410000 */
[----:B------:R-:W-:Y:S01]  /*12760*/  FADD.FTZ R0, R0, R16 ;  /* 0x0000001000007221 */ /* 0x000fe20000010000 */
[----:B------:R-:W-:Y:S01]  /*12770*/  FFMA.FTZ R5, R16, R18, R5 ;  /* 0x0000001210057223 */ /* 0x000fe20000010005 */
[----:B------:R-:W2:Y:S01]  /*12780*/  LDL.S16 R35, [R1+0x384] ;  /* 0x0003840001237983 */ /* 0x000ea20000100600 */
[----:B------:R-:W-:Y:S02]  /*12790*/  HADD2.F32 R16, -RZ, R38.H0_H0 ;  /* 0x20000026ff107230 */ /* 0x000fe40000004100 */
[----:B------:R-:W-:Y:S01]  /*127a0*/  FADD.FTZ R20, R21, R20 ;  /* 0x0000001415147221 */ /* 0x000fe20000010000 */
[----:B------:R-:W-:Y:S01]  /*127b0*/  FFMA.FTZ R17, R18, R15, R17 ;  /* 0x0000000f12117223 */ /* 0x000fe20000010011 */
[----:B------:R-:W2:Y:S01]  /*127c0*/  LDL.LU.S16 R38, [R1+0x382] ;  /* 0x0003820001267983 */ /* 0x000ea20000300600 */
[----:B------:R-:W-:Y:S01]  /*127d0*/  FADD.FTZ R18, R14, -UR28 ;  /* 0x8000001c0e127e21 */ /* 0x000fe20008010000 */
[----:B------:R-:W-:Y:S01]  /*127e0*/  FADD.FTZ R16, R16, -UR28 ;  /* 0x8000001c10107e21 */ /* 0x000fe20008010000 */
[----:B------:R-:W-:-:S02]  /*127f0*/  HADD2.F32 R14, -RZ, R39.H0_H0 ;  /* 0x20000027ff0e7230 */ /* 0x000fc40000004100 */
[----:B------:R-:W-:Y:S01]  /*12800*/  FADD.FTZ R20, R20, R15 ;  /* 0x0000000f14147221 */ /* 0x000fe20000010000 */
[----:B------:R-:W2:Y:S01]  /*12810*/  LDL.LU.S16 R39, [R1+0x386] ;  /* 0x0003860001277983 */ /* 0x000ea20000300600 */
[----:B------:R-:W-:Y:S02]  /*12820*/  HADD2.F32 R15, -RZ, R25.H0_H0 ;  /* 0x20000019ff0f7230 */ /* 0x000fe40000004100 */
[----:B------:R-:W-:Y:S01]  /*12830*/  FMUL.FTZ R16, R16, UR16 ;  /* 0x0000001010107c20 */ /* 0x000fe20008410000 */
[----:B------:R-:W2:Y:S01]  /*12840*/  LDL.S16 R25, [R1+0x388] ;  /* 0x0003880001197983 */ /* 0x000ea20000100600 */
[----:B------:R-:W-:Y:S02]  /*12850*/  FADD.FTZ R0, R0, R14 ;  /* 0x0000000e00007221 */ /* 0x000fe40000010000 */
[----:B------:R-:W-:Y:S01]  /*12860*/  FFMA.FTZ R5, R14, R16, R5 ;  /* 0x000000100e057223 */ /* 0x000fe20000010005 */
[----:B------:R-:W-:Y:S01]  /*12870*/  FMUL.FTZ R21, R10, R14 ;  /* 0x0000000e0a157220 */ /* 0x000fe20000410000 */
[----:B---3--:R-:W-:-:S02]  /*12880*/  HADD2.F32 R14, -RZ, R36.H0_H0 ;  /* 0x20000024ff0e7230 */ /* 0x008fc40000004100 */
[----:B------:R-:W3:Y:S01]  /*12890*/  LDL.LU.S16 R36, [R1+0x38a] ;  /* 0x00038a0001247983 */ /* 0x000ee20000300600 */
[----:B----4-:R-:W-:Y:S02]  /*128a0*/  HADD2.F32 R22, -RZ, R22.H0_H0 ;  /* 0x20000016ff167230 */ /* 0x010fe40000004100 */
[----:B------:R-:W-:-:S03]  /*128b0*/  FMUL.FTZ R18, R18, UR16 ;  /* 0x0000001012127c20 */ /* 0x000fc60008410000 */
[----:B------:R-:W-:Y:S01]  /*128c0*/  FMUL.FTZ R19, R11, R22 ;  /* 0x000000160b137220 */ /* 0x000fe20000410000 */
[----:B------:R-:W-:-:S03]  /*128d0*/  FFMA.FTZ R13, R22, R18, R13 ;  /* 0x00000012160d7223 */ /* 0x000fc6000001000d */
[----:B------:R-:W-:Y:S01]  /*128e0*/  FFMA.FTZ R17, R18, R19, R17 ;  /* 0x0000001312117223 */ /* 0x000fe20000010011 */
[----:B------:R-:W-:Y:S01]  /*128f0*/  FADD.FTZ R15, R15, -UR28 ;  /* 0x8000001c0f0f7e21 */ /* 0x000fe20008010000 */
[----:B------:R-:W-:Y:S02]  /*12900*/  FADD.FTZ R20, R19, R20 ;  /* 0x0000001413147221 */ /* 0x000fe40000010000 */
[----:B------:R-:W-:Y:S01]  /*12910*/  FFMA.FTZ R18, R16, R21, R17 ;  /* 0x0000001510127223 */ /* 0x000fe20000010011 */
[----:B------:R-:W-:Y:S02]  /*12920*/  HADD2.F32 R17, -RZ, R34.H0_H0 ;  /* 0x20000022ff117230 */ /* 0x000fe40000004100 */
[----:B------:R-:W-:Y:S01]  /*12930*/  FADD.FTZ R12, R12, R22 ;  /* 0x000000160c0c7221 */ /* 0x000fe20000010000 */
[----:B------:R-:W4:Y:S01]  /*12940*/  LDL.S16 R34, [R1+0x38c] ;  /* 0x00038c0001227983 */ /* 0x000f220000100600 */
[----:B------:R-:W-:Y:S01]  /*12950*/  FMUL.FTZ R15, R15, UR16 ;  /* 0x000000100f0f7c20 */ /* 0x000fe20008410000 */
[----:B------:R-:W-:Y:S01]  /*12960*/  FADD.FTZ R19, R20, R21 ;  /* 0x0000001514137221 */ /* 0x000fe20000010000 */
[----:B------:R-:W-:Y:S01]  /*12970*/  FMUL.FTZ R16, R11, R14 ;  /* 0x0000000e0b107220 */ /* 0x000fe20000410000 */
[----:B------:R-:W-:Y:S01]  /*12980*/  FADD.FTZ R12, R12, R14 ;  /* 0x0000000e0c0c7221 */ /* 0x000fe20000010000 */
[----:B------:R-:W-:-:S02]  /*12990*/  FFMA.FTZ R13, R14, R15, R13 ;  /* 0x0000000f0e0d7223 */ /* 0x000fc4000001000d */
[----:B------:R-:W-:Y:S01]  /*129a0*/  FADD.FTZ R14, R16, R19 ;  /* 0x00000013100e7221 */ /* 0x000fe20000010000 */
[----:B------:R-:W-:Y:S01]  /*129b0*/  FFMA.FTZ R15, R15, R16, R18 ;  /* 0x000000100f0f7223 */ /* 0x000fe20000010012 */
[----:B--2---:R-:W-:Y:S02]  /*129c0*/  HADD2.F32 R20, -RZ, R35.H0_H0 ;  /* 0x20000023ff147230 */ /* 0x004fe40000004100 */
[----:B------:R-:W2:Y:S01]  /*129d0*/  LDL.S16 R35, [R1+0x390] ;  /* 0x0003900001237983 */ /* 0x000ea20000100600 */
[----:B------:R-:W-:-:S03]  /*129e0*/  HADD2.F32 R16, -RZ, R38.H0_H0 ;  /* 0x20000026ff107230 */ /* 0x000fc60000004100 */
[----:B------:R-:W2:Y:S01]  /*129f0*/  LDL.LU.S16 R38, [R1+0x38e] ;  /* 0x00038e0001267983 */ /* 0x000ea20000300600 */
[----:B------:R-:W-:Y:S01]  /*12a00*/  FADD.FTZ R20, R20, -UR28 ;  /* 0x8000001c14147e21 */ /* 0x000fe20008010000 */
[----:B------:R-:W-:Y:S02]  /*12a10*/  HADD2.F32 R18, -RZ, R39.H0_H0 ;  /* 0x20000027ff127230 */ /* 0x000fe40000004100 */
[----:B------:R-:W2:Y:S01]  /*12a20*/  LDL.LU.S16 R39, [R1+0x392] ;  /* 0x0003920001277983 */ /* 0x000ea20000300600 */
[----:B------:R-:W-:Y:S01]  /*12a30*/  FMUL.FTZ R20, R20, UR16 ;  /* 0x0000001014147c20 */ /* 0x000fe20008410000 */
[----:B------:R-:W-:Y:S02]  /*12a40*/  HADD2.F32 R21, -RZ, R25.H0_H0 ;  /* 0x20000019ff157230 */ /* 0x000fe40000004100 */
[----:B------:R-:W2:Y:S01]  /*12a50*/  LDL.S16 R25, [R1+0x394] ;  /* 0x0003940001197983 */ /* 0x000ea20000100600 */
[----:B------:R-:W-:Y:S01]  /*12a60*/  FADD.FTZ R12, R12, R18 ;  /* 0x000000120c0c7221 */ /* 0x000fe20000010000 */
[----:B------:R-:W-:Y:S01]  /*12a70*/  FFMA.FTZ R13, R18, R20, R13 ;  /* 0x00000014120d7223 */ /* 0x000fe2000001000d */
[----:B------:R-:W-:Y:S01]  /*12a80*/  FMUL.FTZ R19, R11, R18 ;  /* 0x000000120b137220 */ /* 0x000fe20000410000 */
[----:B---3--:R-:W-:-:S02]  /*12a90*/  HADD2.F32 R18, -RZ, R36.H0_H0 ;  /* 0x20000024ff127230 */ /* 0x008fc40000004100 */
[----:B------:R-:W3:Y:S01]  /*12aa0*/  LDL.S16 R36, [R1+0x39a] ;  /* 0x00039a0001247983 */ /* 0x000ee20000100600 */
[----:B------:R-:W-:-:S04]  /*12ab0*/  FADD.FTZ R17, R17, -UR28 ;  /* 0x8000001c11117e21 */ /* 0x000fc80008010000 */
[----:B------:R-:W-:Y:S01]  /*12ac0*/  FMUL.FTZ R22, R17, UR16 ;  /* 0x0000001011167c20 */ /* 0x000fe20008410000 */
[----:B------:R-:W-:Y:S01]  /*12ad0*/  FMUL.FTZ R17, R10, R16 ;  /* 0x000000100a117220 */ /* 0x000fe20000410000 */
[----:B------:R-:W-:-:S03]  /*12ae0*/  FADD.FTZ R21, R21, -UR28 ;  /* 0x8000001c15157e21 */ /* 0x000fc60008010000 */
[----:B------:R-:W-:Y:S01]  /*12af0*/  FFMA.FTZ R15, R22, R17, R15 ;  /* 0x00000011160f7223 */ /* 0x000fe2000001000f */
[----:B------:R-:W-:Y:S01]  /*12b00*/  FADD.FTZ R14, R14, R17 ;  /* 0x000000110e0e7221 */ /* 0x000fe20000010000 */
[----:B------:R-:W-:Y:S01]  /*12b10*/  FADD.FTZ R0, R0, R16 ;  /* 0x0000001000007221 */ /* 0x000fe20000010000 */
[----:B------:R-:W-:Y:S01]  /*12b20*/  FFMA.FTZ R5, R16, R22, R5 ;  /* 0x0000001610057223 */ /* 0x000fe20000010005 */
[----:B------:R-:W-:Y:S01]  /*12b30*/  FFMA.FTZ R15, R20, R19, R15 ;  /* 0x00000013140f7223 */ /* 0x000fe2000001000f */
[----:B------:R-:W-:Y:S01]  /*12b40*/  FMUL.FTZ R20, R21, UR16 ;  /* 0x0000001015147c20 */ /* 0x000fe20008410000 */
[----:B----4-:R-:W-:Y:S02]  /*12b50*/  HADD2.F32 R16, -RZ, R34.H0_H0 ;  /* 0x20000022ff107230 */ /* 0x010fe40000004100 */
[----:B------:R-:W-:Y:S01]  /*12b60*/  FADD.FTZ R14, R19, R14 ;  /* 0x0000000e130e7221 */ /* 0x000fe20000010000 */
[----:B------:R-:W4:Y:S01]  /*12b70*/  LDL.LU.S16 R34, [R1+0x396] ;  /* 0x0003960001227983 */ /* 0x000f220000300600 */
[----:B------:R-:W-:Y:S01]  /*12b80*/  FMUL.FTZ R19, R10, R18 ;  /* 0x000000120a137220 */ /* 0x000fe20000410000 */
[----:B------:R-:W-:Y:S01]  /*12b90*/  FADD.FTZ R17, R0, R18 ;  /* 0x0000001200117221 */ /* 0x000fe20000010000 */
[----:B------:R-:W-:-:S02]  /*12ba0*/  FFMA.FTZ R5, R18, R20, R5 ;  /* 0x0000001412057223 */ /* 0x000fc40000010005 */
[----:B------:R-:W-:Y:S01]  /*12bb0*/  FADD.FTZ R14, R14, R19 ;  /* 0x000000130e0e7221 */ /* 0x000fe20000010000 */
[----:B------:R-:W-:Y:S01]  /*12bc0*/  FFMA.FTZ R19, R20, R19, R15 ;  /* 0x0000001314137223 */ /* 0x000fe2000001000f */
[----:B------:R-:W-:Y:S01]  /*12bd0*/  FADD.FTZ R16, R16, -UR28 ;  /* 0x8000001c10107e21 */ /* 0x000fe20008010000 */
[----:B--2---:R-:W-:Y:S02]  /*12be0*/  HADD2.F32 R18, -RZ, R35.H0_H0 ;  /* 0x20000023ff127230 */ /* 0x004fe40000004100 */
[----:B------:R-:W2:Y:S01]  /*12bf0*/  LDL.S16 R35, [R1+0x3a0] ;  /* 0x0003a00001237983 */ /* 0x000ea20000100600 */
[----:B------:R-:W-:Y:S02]  /*12c00*/  HADD2.F32 R0, -RZ, R38.H0_H0 ;  /* 0x20000026ff007230 */ /* 0x000fe40000004100 */
[----:B------:R-:W-:Y:S01]  /*12c10*/  FADD.FTZ R15, R18, -UR28 ;  /* 0x8000001c120f7e21 */ /* 0x000fe20008010000 */
[----:B------:R-:W2:Y:S01]  /*12c20*/  LDL.S16 R38, [R1+0x39c] ;  /* 0x00039c0001267983 */ /* 0x000ea20000100600 */
[----:B------:R-:W-:-:S02]  /*12c30*/  HADD2.F32 R20, -RZ, R39.H0_H0 ;  /* 0x20000027ff147230 */ /* 0x000fc40000004100 */
[----:B------:R-:W-:Y:S01]  /*12c40*/  FMUL.FTZ R22, R15, UR16 ;  /* 0x000000100f167c20 */ /* 0x000fe20008410000 */
[----:B------:R-:W2:Y:S01]  /*12c50*/  LDL.S16 R39, [R1+0x3a4] ;  /* 0x0003a40001277983 */ /* 0x000ea20000100600 */
[----:B------:R-:W-:Y:S01]  /*12c60*/  FMUL.FTZ R16, R16, UR16 ;  /* 0x0000001010107c20 */ /* 0x000fe20008410000 */
[----:B------:R-:W-:Y:S02]  /*12c70*/  HADD2.F32 R18, -RZ, R25.H0_H0 ;  /* 0x20000019ff127230 */ /* 0x000fe40000004100 */
[----:B------:R-:W-:Y:S01]  /*12c80*/  FMUL.FTZ R15, R11, R0 ;  /* 0x000000000b0f7220 */ /* 0x000fe20000410000 */
[----:B------:R-:W2:Y:S01]  /*12c90*/  LDL.LU.S16 R25, [R1+0x398] ;  /* 0x0003980001197983 */ /* 0x000ea20000300600 */
[----:B------:R-:W-:Y:S02]  /*12ca0*/  FFMA.FTZ R13, R0, R16, R13 ;  /* 0x00000010000d7223 */ /* 0x000fe4000001000d */
[----:B------:R-:W-:Y:S01]  /*12cb0*/  FFMA.FTZ R19, R16, R15, R19 ;  /* 0x0000000f10137223 */ /* 0x000fe20000010013 */
[----:B---3--:R-:W-:-:S02]  /*12cc0*/  HADD2.F32 R16, -RZ, R36.H0_H0 ;  /* 0x20000024ff107230 */ /* 0x008fc40000004100 */
[----:B------:R-:W3:Y:S01]  /*12cd0*/  LDL.LU.S16 R36, [R1+0x39e] ;  /* 0x00039e0001247983 */ /* 0x000ee20000300600 */
[----:B------:R-:W-:Y:S01]  /*12ce0*/  FADD.FTZ R12, R12, R0 ;  /* 0x000000000c0c7221 */ /* 0x000fe20000010000 */
[----:B------:R-:W-:Y:S01]  /*12cf0*/  FADD.FTZ R0, R17, R20 ;  /* 0x0000001411007221 */ /* 0x000fe20000010000 */
[----:B------:R-:W-:Y:S01]  /*12d00*/  FMUL.FTZ R17, R10, R20 ;  /* 0x000000140a117220 */ /* 0x000fe20000410000 */
[----:B------:R-:W-:Y:S01]  /*12d10*/  FADD.FTZ R14, R15, R14 ;  /* 0x0000000e0f0e7221 */ /* 0x000fe20000010000 */
[----:B------:R-:W-:Y:S02]  /*12d20*/  FADD.FTZ R18, R18, -UR28 ;  /* 0x8000001c12127e21 */ /* 0x000fe40008010000 */
[----:B------:R-:W-:Y:S01]  /*12d30*/  FFMA.FTZ R19, R22, R17, R19 ;  /* 0x0000001116137223 */ /* 0x000fe20000010013 */
[----:B------:R-:W-:Y:S01]  /*12d40*/  FADD.FTZ R14, R14, R17 ;  /* 0x000000110e0e7221 */ /* 0x000fe20000010000 */
[----:B------:R-:W-:Y:S01]  /*12d50*/  FMUL.FTZ R18, R18, UR16 ;  /* 0x0000001012127c20 */ /* 0x000fe20008410000 */
[----:B------:R-:W-:Y:S01]  /*12d60*/  FMUL.FTZ R15, R11, R16 ;  /* 0x000000100b0f7220 */ /* 0x000fe20000410000 */
[----:B------:R-:W-:-:S02]  /*12d70*/  FADD.FTZ R12, R12, R16 ;  /* 0x000000100c0c7221 */ /* 0x000fc40000010000 */
[----:B------:R-:W-:Y:S01]  /*12d80*/  FFMA.FTZ R13, R16, R18, R13 ;  /* 0x00000012100d7223 */ /* 0x000fe2000001000d */
[----:B----4-:R-:W-:Y:S02]  /*12d90*/  HADD2.F32 R17, -RZ, R34.H0_H0 ;  /* 0x20000022ff117230 */ /* 0x010fe40000004100 */
[----:B------:R-:W4:Y:S01]  /*12da0*/  LDL.LU.S16 R34, [R1+0x3a2] ;  /* 0x0003a20001227983 */ /* 0x000f220000300600 */
[----:B------:R-:W-:Y:S01]  /*12db0*/  FFMA.FTZ R19, R18, R15, R19 ;  /* 0x0000000f12137223 */ /* 0x000fe20000010013 */
[----:B------:R-:W-:Y:S01]  /*12dc0*/  FADD.FTZ R14, R15, R14 ;  /* 0x0000000e0f0e7221 */ /* 0x000fe20000010000 */
[----:B------:R-:W-:Y:S01]  /*12dd0*/  FADD.FTZ R17, R17, -UR28 ;  /* 0x8000001c11117e21 */ /* 0x000fe20008010000 */
        /* <DEDUP_REMOVED lines=15> */
[----:B------:R-:W3:Y:S01]  /*12ed0*/  LDL.LU.S16 R36, [R1+0x3ae] ;  /* 0x0003ae0001247983 */ /* 0x000ee20000300600 */
[----:B------:R-:W-:Y:S01]  /*12ee0*/  FMUL.FTZ R15, R15, UR16 ;  /* 0x000000100f0f7c20 */ /* 0x000fe20008410000 */
[----:B------:R-:W-:Y:S01]  /*12ef0*/  FADD.FTZ R21, R14, R17 ;  /* 0x000000110e157221 */ /* 0x000fe20000010000 */
[----:B------:R-:W-:Y:S01]  /*12f00*/  FADD.FTZ R12, R12, R16 ;  /* 0x000000100c0c7221 */ /* 0x000fe20000010000 */
[----:B------:R-:W-:Y:S01]  /*12f10*/  FFMA.FTZ R20, R20, R17, R19 ;  /* 0x0000001114147223 */ /* 0x000fe20000010013 */
[----:B------:R-:W-:Y:S01]  /*12f20*/  FFMA.FTZ R13, R16, R15, R13 ;  /* 0x0000000f100d7223 */ /* 0x000fe2000001000d */
[----:B------:R-:W-:Y:S01]  /*12f30*/  FMUL.FTZ R16, R11, R16 ;  /* 0x000000100b107220 */ /* 0x000fe20000410000 */
[----:B------:R-:W-:-:S03]  /*12f40*/  FADD.FTZ R22, R22, -UR28 ;  /* 0x8000001c16167e21 */ /* 0x000fc60008010000 */
[----:B------:R-:W-:Y:S01]  /*12f50*/  FFMA.FTZ R20, R15, R16, R20 ;  /* 0x000000100f147223 */ /* 0x000fe20000010014 */
[----:B----4-:R-:W-:Y:S02]  /*12f60*/  HADD2.F32 R14, -RZ, R34.H0_H0 ;  /* 0x20000022ff0e7230 */ /* 0x010fe40000004100 */
[----:B------:R-:W4:Y:S01]  /*12f70*/  LDL.S16 R34, [R1+0x3b0] ;  /* 0x0003b00001227983 */ /* 0x000f220000100600 */
[----:B------:R-:W-:Y:S01]  /*12f80*/  FADD.FTZ R21, R16, R21 ;  /* 0x0000001510157221 */ /* 0x000fe20000010000 */
[----:B------:R-:W-:Y:S01]  /*12f90*/  FMUL.FTZ R15, R22, UR16 ;  /* 0x00000010160f7c20 */ /* 0x000fe20008410000 */
[----:B------:R-:W-:Y:S01]  /*12fa0*/  FMUL.FTZ R22, R10, R18 ;  /* 0x000000120a167220 */ /* 0x000fe20000410000 */
[----:B------:R-:W-:Y:S01]  /*12fb0*/  FADD.FTZ R16, R0, R18 ;  /* 0x0000001200107221 */ /* 0x000fe20000010000 */
[----:B------:R-:W-:Y:S01]  /*12fc0*/  FADD.FTZ R14, R14, -UR28 ;  /* 0x8000001c0e0e7e21 */ /* 0x000fe20008010000 */
[----:B------:R-:W-:Y:S01]  /*12fd0*/  FFMA.FTZ R5, R18, R15, R5 ;  /* 0x0000000f12057223 */ /* 0x000fe20000010005 */
[----:B------:R-:W-:Y:S01]  /*12fe0*/  FFMA.FTZ R17, R15, R22, R20 ;  /* 0x000000160f117223 */ /* 0x000fe20000010014 */
[----:B--2---:R-:W-:-:S02]  /*12ff0*/  HADD2.F32 R19, -RZ, R35.H0_H0 ;  /* 0x20000023ff137230 */ /* 0x004fc40000004100 */
        /* <DEDUP_REMOVED lines=10> */
[----:B------:R-:W-:Y:S01]  /*130a0*/  FMUL.FTZ R22, R15, UR16 ;  /* 0x000000100f167c20 */ /* 0x000fe20008410000 */
[----:B------:R-:W-:Y:S01]  /*130b0*/  FADD.FTZ R12, R12, R0 ;  /* 0x000000000c0c7221 */ /* 0x000fe20000010000 */
[----:B------:R-:W-:Y:S01]  /*130c0*/  FFMA.FTZ R13, R0, R14, R13 ;  /* 0x0000000e000d7223 */ /* 0x000fe2000001000d */
[----:B------:R-:W-:Y:S01]  /*130d0*/  FMUL.FTZ R15, R11, R0 ;  /* 0x000000000b0f7220 */ /* 0x000fe20000410000 */
[----:B---3--:R-:W-:-:S02]  /*130e0*/  HADD2.F32 R0, -RZ, R36.H0_H0 ;  /* 0x20000024ff007230 */ /* 0x008fc40000004100 */
[----:B------:R-:W3:Y:S01]  /*130f0*/  LDL.LU.S16 R36, [R1+0x3ba] ;  /* 0x0003ba0001247983 */ /* 0x000ee20000300600 */
[----:B------:R-:W-:Y:S01]  /*13100*/  FMUL.FTZ R21, R10, R20 ;  /* 0x000000140a157220 */ /* 0x000fe20000410000 */
[----:B------:R-:W-:Y:S01]  /*13110*/  FFMA.FTZ R17, R14, R15, R17 ;  /* 0x0000000f0e117223 */ /* 0x000fe20000010011 */
[----:B------:R-:W-:Y:S01]  /*13120*/  FADD.FTZ R19, R19, -UR28 ;  /* 0x8000001c13137e21 */ /* 0x000fe20008010000 */
[----:B------:R-:W-:Y:S01]  /*13130*/  FFMA.FTZ R5, R20, R22, R5 ;  /* 0x0000001614057223 */ /* 0x000fe20000010005 */
[----:B------:R-:W-:Y:S01]  /*13140*/  FADD.FTZ R18, R15, R18 ;  /* 0x000000120f127221 */ /* 0x000fe20000010000 */
[----:B------:R-:W-:Y:S01]  /*13150*/  FFMA.FTZ R22, R22, R21, R17 ;  /* 0x0000001516167223 */ /* 0x000fe20000010011 */
[----:B------:R-:W-:Y:S01]  /*13160*/  FMUL.FTZ R19, R19, UR16 ;  /* 0x0000001013137c20 */ /* 0x000fe20008410000 */
[----:B------:R-:W-:Y:S01]  /*13170*/  FMUL.FTZ R14, R11, R0 ;  /* 0x000000000b0e7220 */ /* 0x000fe20000410000 */
[----:B------:R-:W-:Y:S01]  /*13180*/  FADD.FTZ R15, R18, R21 ;  /* 0x00000015120f7221 */ /* 0x000fe20000010000 */
[----:B------:R-:W-:Y:S01]  /*13190*/  FADD.FTZ R12, R12, R0 ;  /* 0x000000000c0c7221 */ /* 0x000fe20000010000 */
[----:B------:R-:W-:Y:S01]  /*131a0*/  FFMA.FTZ R13, R0, R19, R13 ;  /* 0x00000013000d7223 */ /* 0x000fe2000001000d */
[----:B----4-:R-:W-:-:S02]  /*131b0*/  HADD2.F32 R17, -RZ, R34.H0_H0 ;  /* 0x20000022ff117230 */ /* 0x010fc40000004100 */
[----:B------:R-:W-:Y:S01]  /*131c0*/  FADD.FTZ R15, R14, R15 ;  /* 0x0000000f0e0f7221 */ /* 0x000fe20000010000 */
[----:B------:R-:W4:Y:S01]  /*131d0*/  LDL.LU.S16 R34, [R1+0x3be] ;  /* 0x0003be0001227983 */ /* 0x000f220000300600 */
[----:B------:R-:W-:Y:S01]  /*131e0*/  FFMA.FTZ R22, R19, R14, R22 ;  /* 0x0000000e13167223 */ /* 0x000fe20000010016 */
[----:B------:R-:W-:Y:S01]  /*131f0*/  FADD.FTZ R17, R17, -UR28 ;  /* 0x8000001c11117e21 */ /* 0x000fe20008010000 */
[----:B------:R-:W-:-:S03]  /*13200*/  FADD.FTZ R16, R16, R20 ;  /* 0x0000001410107221 */ /* 0x000fc60000010000 */
[----:B------:R-:W-:Y:S01]  /*13210*/  FMUL.FTZ R17, R17, UR16 ;  /* 0x0000001011117c20 */ /* 0x000fe20008410000 */
[----:B--2---:R-:W-:Y:S02]  /*13220*/  HADD2.F32 R0, -RZ, R35.H0_H0 ;  /* 0x20000023ff007230 */ /* 0x004fe40000004100 */
[----:B------:R-:W2:Y:S01]  /*13230*/  LDL.S16 R35, [R1+0x3c0] ;  /* 0x0003c00001237983 */ /* 0x000ea20000100600 */
[----:B------:R-:W-:Y:S02]  /*13240*/  HADD2.F32 R14, -RZ, R38.H0_H0 ;  /* 0x20000026ff0e7230 */ /* 0x000fe40000004100 */
[----:B------:R-:W-:Y:S01]  /*13250*/  FADD.FTZ R18, R0, -UR28 ;  /* 0x8000001c00127e21 */ /* 0x000fe20008010000 */
[----:B------:R-:W2:Y:S01]  /*13260*/  LDL.LU.S16 R38, [R1+0x3c2] ;  /* 0x0003c20001267983 */ /* 0x000ea20000300600 */
[----:B------:R-:W-:Y:S02]  /*13270*/  HADD2.F32 R0, -RZ, R39.H0_H0 ;  /* 0x20000027ff007230 */ /* 0x000fe40000004100 */
[----:B------:R-:W-:Y:S01]  /*13280*/  FMUL.FTZ R18, R18, UR16 ;  /* 0x0000001012127c20 */ /* 0x000fe20008410000 */
[----:B------:R-:W-:Y:S01]  /*13290*/  FADD.FTZ R16, R16, R14 ;  /* 0x0000000e10107221 */ /* 0x000fe20000010000 */
[----:B------:R-:W-:Y:S01]  /*132a0*/  FFMA.FTZ R5, R14, R17, R5 ;  /* 0x000000110e057223 */ /* 0x000fe20000010005 */
[----:B------:R-:W-:-:S02]  /*132b0*/  HADD2.F32 R20, -RZ, R25.H0_H0 ;  /* 0x20000019ff147230 */ /* 0x000fc40000004100 */
[----:B------:R-:W-:Y:S01]  /*132c0*/  FMUL.FTZ R14, R10, R14 ;  /* 0x0000000e0a0e7220 */ /* 0x000fe20000410000 */
[----:B------:R-:W2:Y:S01]  /*132d0*/  LDL.LU.S16 R39, [R1+0x3c6] ;  /* 0x0003c60001277983 */ /* 0x000ea20000300600 */
[----:B------:R-:W-:Y:S01]  /*132e0*/  FADD.FTZ R12, R12, R0 ;  /* 0x000000000c0c7221 */ /* 0x000fe20000010000 */
[----:B------:R-:W-:Y:S01]  /*132f0*/  FFMA.FTZ R13, R0, R18, R13 ;  /* 0x00000012000d7223 */ /* 0x000fe2000001000d */
[----:B------:R-:W-:Y:S01]  /*13300*/  FMUL.FTZ R19, R11, R0 ;  /* 0x000000000b137220 */ /* 0x000fe20000410000 */
[----:B------:R-:W2:Y:S01]  /*13310*/  LDL.S16 R25, [R1+0x3c8] ;  /* 0x0003c80001197983 */ /* 0x000ea20000100600 */
[----:B------:R-:W-:Y:S01]  /*13320*/  FADD.FTZ R0, R15, R14 ;  /* 0x0000000e0f007221 */ /* 0x000fe20000010000 */
[----:B------:R-:W-:Y:S01]  /*13330*/  FFMA.FTZ R17, R17, R14, R22 ;  /* 0x0000000e11117223 */ /* 0x000fe20000010016 */
[----:B------:R-:W-:Y:S01]  /*13340*/  FADD.FTZ R14, R20, -UR28 ;  /* 0x8000001c140e7e21 */ /* 0x000fe20008010000 */
[----:B---3--:R-:W-:Y:S02]  /*13350*/  HADD2.F32 R20, -RZ, R36.H0_H0 ;  /* 0x20000024ff147230 */ /* 0x008fe40000004100 */
[----:B------:R-:W3:Y:S01]  /*13360*/  LDL.LU.S16 R36, [R1+0x3ca] ;  /* 0x0003ca0001247983 */ /* 0x000ee20000300600 */
[----:B------:R-:W-:Y:S01]  /*13370*/  FADD.FTZ R0, R19, R0 ;  /* 0x0000000013007221 */ /* 0x000fe20000010000 */
[----:B------:R-:W-:Y:S01]  /*13380*/  FFMA.FTZ R17, R18, R19, R17 ;  /* 0x0000001312117223 */ /* 0x000fe20000010011 */
[----:B------:R-:W-:Y:S01]  /*13390*/  FMUL.FTZ R19, R10, R20 ;  /* 0x000000140a137220 */ /* 0x000fe20000410000 */
[----:B------:R-:W-:Y:S01]  /*133a0*/  FMUL.FTZ R18, R14, UR16 ;  /* 0x000000100e127c20 */ /* 0x000fe20008410000 */
[----:B------:R-:W-:-:S02]  /*133b0*/  HADD2.F32 R14, -RZ, R23.H0_H0 ;  /* 0x20000017ff0e7230 */ /* 0x000fc40000004100 */
[----:B------:R-:W-:Y:S01]  /*133c0*/  FADD.FTZ R15, R16, R20 ;  /* 0x00000014100f7221 */ /* 0x000fe20000010000 */
[----:B------:R-:W-:Y:S01]  /*133d0*/  FADD.FTZ R0, R0, R19 ;  /* 0x0000001300007221 */ /* 0x000fe20000010000 */
[----:B------:R-:W-:Y:S01]  /*133e0*/  FFMA.FTZ R5, R20, R18, R5 ;  /* 0x0000001214057223 */ /* 0x000fe20000010005 */
[----:B------:R-:W-:Y:S01]  /*133f0*/  FFMA.FTZ R19, R18, R19, R17 ;  /* 0x0000001312137223 */ /* 0x000fe20000010011 */
[----:B------:R-:W-:Y:S01]  /*13400*/  FADD.FTZ R14, R14, -UR28 ;  /* 0x8000001c0e0e7e21 */ /* 0x000fe20008010000 */
[----:B----4-:R-:W-:-:S03]  /*13410*/  HADD2.F32 R16, -RZ, R34.H0_H0 ;  /* 0x20000022ff107230 */ /* 0x010fc60000004100 */
[----:B------:R-:W-:Y:S01]  /*13420*/  FMUL.FTZ R14, R14, UR16 ;  /* 0x000000100e0e7c20 */ /* 0x000fe20008410000 */
[----:B------:R-:W-:Y:S02]  /*13430*/  HADD2.F32 R20, -RZ, R24.H0_H0 ;  /* 0x20000018ff147230 */ /* 0x000fe40000004100 */
[----:B------:R-:W-:Y:S01]  /*13440*/  FMUL.FTZ R17, R11, R16 ;  /* 0x000000100b117220 */ /* 0x000fe20000410000 */
[----:B--2---:R-:W-:Y:S02]  /*13450*/  HADD2.F32 R18, -RZ, R35.H0_H0 ;  /* 0x20000023ff127230 */ /* 0x004fe40000004100 */
[----:B------:R-:W-:-:S03]  /*13460*/  HADD2.F32 R22, -RZ, R38.H0_H0 ;  /* 0x20000026ff167230 */ /* 0x000fc60000004100 */
[----:B------:R-:W-:Y:S01]  /*13470*/  FADD.FTZ R18, R18, -UR28 ;  /* 0x8000001c12127e21 */ /* 0x000fe20008010000 */
[----:B------:R-:W-:Y:S01]  /*13480*/  FADD.FTZ R0, R17, R0 ;  /* 0x0000000011007221 */ /* 0x000fe20000010000 */
[----:B------:R-:W-:Y:S02]  /*13490*/  FFMA.FTZ R19, R14, R17, R19 ;  /* 0x000000110e137223 */ /* 0x000fe40000010013 */
[----:B------:R-:W-:Y:S01]  /*134a0*/  FMUL.FTZ R24, R18, UR16 ;  /* 0x0000001012187c20 */ /* 0x000fe20008410000 */
[----:B------:R-:W-:Y:S01]  /*134b0*/  FMUL.FTZ R17, R10, R22 ;  /* 0x000000160a117220 */ /* 0x000fe20000410000 */
[----:B------:R-:W-:Y:S01]  /*134c0*/  FADD.FTZ R20, R20, -UR28 ;  /* 0x8000001c14147e21 */ /* 0x000fe20008010000 */
[----:B------:R-:W-:Y:S02]  /*134d0*/  HADD2.F32 R18, -RZ, R39.H0_H0 ;  /* 0x20000027ff127230 */ /* 0x000fe40000004100 */
[----:B------:R-:W-:Y:S01]  /*134e0*/  FADD.FTZ R0, R0, R17 ;  /* 0x0000001100007221 */ /* 0x000fe20000010000 */
[----:B------:R-:W-:-:S02]  /*134f0*/  HADD2.F32 R21, -RZ, R25.H0_H0 ;  /* 0x20000019ff157230 */ /* 0x000fc40000004100 */
[----:B------:R-:W-:Y:S01]  /*13500*/  FFMA.FTZ R19, R24, R17, R19 ;  /* 0x0000001118137223 */ /* 0x000fe20000010013 */
[----:B------:R-:W-:Y:S01]  /*13510*/  FADD.FTZ R12, R12, R16 ;  /* 0x000000100c0c7221 */ /* 0x000fe20000010000 */
[----:B------:R-:W-:Y:S01]  /*13520*/  FFMA.FTZ R13, R16, R14, R13 ;  /* 0x0000000e100d7223 */ /* 0x000fe2000001000d */
[----:B------:R-:W-:Y:S01]  /*13530*/  FMUL.FTZ R17, R11, R18 ;  /* 0x000000120b117220 */ /* 0x000fe20000410000 */
[----:B------:R-:W-:Y:S01]  /*13540*/  FMUL.FTZ R20, R20, UR16 ;  /* 0x0000001014147c20 */ /* 0x000fe20008410000 */
[----:B------:R-:W-:Y:S01]  /*13550*/  FADD.FTZ R21, R21, -UR28 ;  /* 0x8000001c15157e21 */ /* 0x000fe20008010000 */
[----:B------:R-:W-:Y:S02]  /*13560*/  HADD2.F32 R14, -RZ, R28.H0_H0 ;  /* 0x2000001cff0e7230 */ /* 0x000fe40000004100 */
[----:B------:R-:W-:Y:S01]  /*13570*/  FADD.FTZ R0, R17, R0 ;  /* 0x0000000011007221 */ /* 0x000fe20000010000 */
[----:B------:R-:W-:Y:S01]  /*13580*/  FFMA.FTZ R19, R20, R17, R19 ;  /* 0x0000001114137223 */ /* 0x000fe20000010013 */
[----:B------:R-:W-:-:S02]  /*13590*/  HADD2.F32 R26, -RZ, R26.H0_H0 ;  /* 0x2000001aff1a7230 */ /* 0x000fc40000004100 */
[----:B------:R-:W-:Y:S01]  /*135a0*/  FMUL.FTZ R28, R21, UR16 ;  /* 0x00000010151c7c20 */ /* 0x000fe20008410000 */
[----:B------:R-:W-:Y:S01]  /*135b0*/  FADD.FTZ R14, R14, -UR28 ;  /* 0x8000001c0e0e7e21 */ /* 0x000fe20008010000 */
[----:B------:R-:W-:Y:S01]  /*135c0*/  FADD.FTZ R15, R15, R22 ;  /* 0x000000160f0f7221 */ /* 0x000fe20000010000 */
[----:B------:R-:W-:Y:S01]  /*135d0*/  FFMA.FTZ R5, R22, R24, R5 ;  /* 0x0000001816057223 */ /* 0x000fe20000010005 */
[----:B------:R-:W-:Y:S01]  /*135e0*/  FMUL.FTZ R22, R11, R26 ;  /* 0x0000001a0b167220 */ /* 0x000fe20000410000 */
[----:B------:R-:W-:Y:S01]  /*135f0*/  FFMA.FTZ R13, R18, R20, R13 ;  /* 0x00000014120d7223 */ /* 0x000fe2000001000d */
[----:B---3--:R-:W-:-:S05]  /*13600*/  HADD2.F32 R16, -RZ, R36.H0_H0 ;  /* 0x20000024ff107230 */ /* 0x008fca0000004100 */
[----:B------:R-:W-:-:S04]  /*13610*/  FMUL.FTZ R17, R10, R16 ;  /* 0x000000100a117220 */ /* 0x000fc80000410000 */
[----:B------:R-:W-:Y:S01]  /*13620*/  FADD.FTZ R21, R0, R17 ;  /* 0x0000001100157221 */ /* 0x000fe20000010000 */
[----:B------:R-:W-:Y:S01]  /*13630*/  FFMA.FTZ R24, R28, R17, R19 ;  /* 0x000000111c187223 */ /* 0x000fe20000010013 */
[----:B------:R-:W-:Y:S01]  /*13640*/  FMUL.FTZ R17, R14, UR16 ;  /* 0x000000100e117c20 */ /* 0x000fe20008410000 */
[----:B------:R-:W-:Y:S01]  /*13650*/  FADD.FTZ R0, R12, R18 ;  /* 0x000000120c007221 */ /* 0x000fe20000010000 */
[----:B------:R-:W-:Y:S01]  /*13660*/  FADD.FTZ R21, R22, R21 ;  /* 0x0000001516157221 */ /* 0x000fe20000010000 */
[----:B------:R-:W-:Y:S01]  /*13670*/  FADD.FTZ R14, R15, R16 ;  /* 0x000000100f0e7221 */ /* 0x000fe20000010000 */
[----:B------:R-:W-:Y:S01]  /*13680*/  FFMA.FTZ R22, R17, R22, R24 ;  /* 0x0000001611167223 */ /* 0x000fe20000010018 */
[----:B------:R-:W-:Y:S01]  /*13690*/  FFMA.FTZ R12, R16, R28, R5 ;  /* 0x0000001c100c7223 */ /* 0x000fe20000010005 */
[----:B------:R-:W-:Y:S01]  /*136a0*/  FADD.FTZ R15, R0, R26 ;  /* 0x0000001a000f7221 */ /* 0x000fe20000010000 */
[----:B------:R-:W-:Y:S01]  /*136b0*/  FFMA.FTZ R13, R26, R17, R13 ;  /* 0x000000111a0d7223 */ /* 0x000fe2000001000d */
[----:B------:R-:W-:Y:S06]  /*136c0*/  BRA `(.L_x_745) ;  /* 0x000000a400b07947 */ /* 0x000fec0003800000 */
.L_x_744:
[----:B------:R-:W2:Y:S04]  /*136d0*/  LDL.LU.S16 R0, [R1+0x22c] ;  /* 0x00022c0001007983 */ /* 0x000ea80000300600 */
[----:B------:R-:W3:Y:S04]  /*136e0*/  LDL.S16 R17, [R1+0x228] ;  /* 0x0002280001117983 */ /* 0x000ee80000100600 */
[----:B------:R-:W4:Y:S01]  /*136f0*/  LDL.LU.S16 R16, [R1+0x22a] ;  /* 0x00022a0001107983 */ /* 0x000f220000300600 */
[----:B-----5:R-:W-:Y:S02]  /*13700*/  HADD2.F32 R15, -RZ, R36.H0_H0 ;  /* 0x20000024ff0f7230 */ /* 0x020fe40000004100 */
[----:B------:R-:W-:Y:S01]  /*13710*/  HADD2.F32 R19, -RZ, R39.H0_H0 ;  /* 0x20000027ff137230 */ /* 0x000fe20000004100 */
[----:B------:R0:W-:Y:S01]  /*13720*/  STL [R1+0x3ec], R7 ;  /* 0x0003ec0701007387 */ /* 0x0001e20000100800 */
[----:B------:R-:W-:-:S02]  /*13730*/  HADD2.F32 R20, -RZ, R35.H0_H0 ;  /* 0x20000023ff147230 */ /* 0x000fc40000004100 */
[----:B------:R-:W-:Y:S01]  /*13740*/  HADD2.F32 R21, -RZ, R32.H0_H0 ;  /* 0x20000020ff157230 */ /* 0x000fe20000004100 */
[----:B------:R1:W-:Y:S01]  /*13750*/  STL [R1+0x3f0], R8 ;  /* 0x0003f00801007387 */ /* 0x0003e20000100800 */
[----:B------:R-:W-:Y:S02]  /*13760*/  HADD2.F32 R22, -RZ, R33.H0_H0 ;  /* 0x20000021ff167230 */ /* 0x000fe40000004100 */
[----:B------:R-:W-:Y:S01]  /*13770*/  HADD2.F32 R24, -RZ, R69.H0_H0 ;  /* 0x20000045ff187230 */ /* 0x000fe20000004100 */
[----:B------:R1:W-:Y:S04]  /*13780*/  STL [R1+0x3f4], R9 ;  /* 0x0003f40901007387 */ /* 0x0003e80000100800 */
[----:B------:R1:W-:Y:S04]  /*13790*/  STL [R1+0x3e8], R6 ;  /* 0x0003e80601007387 */ /* 0x0003e80000100800 */
[----:B------:R1:W-:Y:S01]  /*137a0*/  STL [R1+0x3e4], R4 ;  /* 0x0003e40401007387 */ /* 0x0003e20000100800 */
[----:B--2---:R-:W-:-:S03]  /*137b0*/  HADD2.F32 R0, -RZ, R0.H0_H0 ;  /* 0x20000000ff007230 */ /* 0x004fc60000004100 */
[----:B0-----:R-:W2:Y:S01]  /*137c0*/  LDL.LU.S16 R7, [R1+0x2a2] ;  /* 0x0002a20001077983 */ /* 0x001ea20000300600 */
[----:B---3--:R-:W-:Y:S02]  /*137d0*/  HADD2.F32 R13, -RZ, R17.H0_H0 ;  /* 0x20000011ff0d7230 */ /* 0x008fe40000004100 */
[----:B------:R-:W-:Y:S01]  /*137e0*/  FADD.FTZ R0, R0, -UR28 ;  /* 0x8000001c00007e21 */ /* 0x000fe20008010000 */
[----:B----4-:R-:W-:-:S03]  /*137f0*/  HADD2.F32 R14, -RZ, R16.H0_H0 ;  /* 0x20000010ff0e7230 */ /* 0x010fc60000004100 */
[----:B------:R-:W-:Y:S01]  /*13800*/  FMUL.FTZ R0, R0, UR16 ;  /* 0x0000001000007c20 */ /* 0x000fe20008410000 */
[----:B------:R-:W-:Y:S01]  /*13810*/  HADD2.F32 R32, -RZ, R62.H0_H0 ;  /* 0x2000003eff207230 */ /* 0x000fe20000004100 */
[----:B-1----:R-:W3:Y:S02]  /*13820*/  LDL.S16 R8, [R1+0x31c] ;  /* 0x00031c0001087983 */ /* 0x002ee40000100600 */
[----:B------:R-:W-:Y:S01]  /*13830*/  FFMA.FTZ R12, R10, R0, R2 ;  /* 0x000000000a0c7223 */ /* 0x000fe20000010002 */
[----:B------:R-:W-:Y:S01]  /*13840*/  FADD.FTZ R14, R14, -UR28 ;  /* 0x8000001c0e0e7e21 */ /* 0x000fe20008010000 */
[----:B------:R-:W-:Y:S01]  /*13850*/  HADD2.F32 R39, -RZ, R68.H1_H1 ;  /* 0x30000044ff277230 */ /* 0x000fe20000004100 */
[----:B------:R-:W4:Y:S01]  /*13860*/  LDL.LU.S16 R9, [R1+0x306] ;  /* 0x0003060001097983 */ /* 0x000f220000300600 */
[----:B------:R-:W-:Y:S01]  /*13870*/  FMUL.FTZ R5, R12, -1.4426950216293334961 ;  /* 0xbfb8aa3b0c057820 */ /* 0x000fe20000410000 */
[----:B------:R-:W-:Y:S02]  /*13880*/  HADD2.F32 R35, -RZ, R59.H1_H1 ;  /* 0x3000003bff237230 */ /* 0x000fe40000004100 */
[----:B------:R-:W-:Y:S01]  /*13890*/  HADD2.F32 R33, -RZ, R44.H1_H1 ;  /* 0x3000002cff217230 */ /* 0x000fe20000004100 */
[----:B------:R-:W4:Y:S02]  /*138a0*/  LDL.LU.S16 R6, [R1+0x31e] ;  /* 0x00031e0001067983 */ /* 0x000f240000300600 */
        /* <DEDUP_REMOVED lines=17> */
[----:B------:R-:W-:-:S03]  /*139c0*/  FMUL.FTZ R15, R10, R12 ;  /* 0x0000000c0a0f7220 */ /* 0x000fc60000410000 */
[----:B------:R-:W-:Y:S01]  /*139d0*/  FMUL.FTZ R16, R11, R13 ;  /* 0x0000000d0b107220 */ /* 0x000fe20000410000 */
[----:B------:R-:W-:Y:S01]  /*139e0*/  FFMA.FTZ R14, R0, R15, RZ ;  /* 0x0000000f000e7223 */ /* 0x000fe200000100ff */
[----:B------:R-:W-:-:S03]  /*139f0*/  FADD.FTZ R15, RZ, R15 ;  /* 0x0000000fff0f7221 */ /* 0x000fc60000010000 */
[C---:B------:R-:W-:Y:S01]  /*13a00*/  FFMA.FTZ R14, R5.reuse, R16, R14 ;  /* 0x00000010050e7223 */ /* 0x040fe2000001000e */
[----:B------:R-:W-:Y:S01]  /*13a10*/  FADD.FTZ R15, R16, R15 ;  /* 0x0000000f100f7221 */ /* 0x000fe20000010000 */
[----:B------:R-:W-:Y:S02]  /*13a20*/  HADD2.F32 R16, -RZ, R25.H0_H0 ;  /* 0x20000019ff107230 */ /* 0x000fe40000004100 */
[----:B------:R-:W-:Y:S01]  /*13a30*/  FFMA.FTZ R5, R5, R13, RZ ;  /* 0x0000000d05057223 */ /* 0x000fe200000100ff */
[----:B------:R-:W-:Y:S01]  /*13a40*/  FADD.FTZ R13, RZ, R13 ;  /* 0x0000000dff0d7221 */ /* 0x000fe20000010000 */
[----:B------:R-:W-:Y:S02]  /*13a50*/  HADD2.F32 R25, -RZ, R43.H0_H0 ;  /* 0x2000002bff197230 */ /* 0x000fe40000004100 */
        /* <DEDUP_REMOVED lines=11> */
[----:B------:R-:W-:Y:S01]  /*13b10*/  FFMA.FTZ R17, R0, R12, RZ ;  /* 0x0000000c00117223 */ /* 0x000fe200000100ff */
[----:B------:R-:W-:-:S03]  /*13b20*/  FADD.FTZ R0, RZ, R12 ;  /* 0x0000000cff007221 */ /* 0x000fc60000010000 */
[-C--:B------:R-:W-:Y:S01]  /*13b30*/  FFMA.FTZ R12, R16, R19.reuse, R17 ;  /* 0x00000013100c7223 */ /* 0x080fe20000010011 */
[----:B------:R-:W-:Y:S01]  /*13b40*/  FADD.FTZ R0, R0, R19 ;  /* 0x0000001300007221 */ /* 0x000fe20000010000 */
[----:B------:R-:W-:-:S04]  /*13b50*/  FMUL.FTZ R19, R10, R19 ;  /* 0x000000130a137220 */ /* 0x000fc80000410000 */
[----:B------:R-:W-:Y:S01]  /*13b60*/  FFMA.FTZ R14, R16, R19, R14 ;  /* 0x00000013100e7223 */ /* 0x000fe2000001000e */
[----:B------:R-:W-:Y:S02]  /*13b70*/  HADD2.F32 R16, -RZ, R38.H0_H0 ;  /* 0x20000026ff107230 */ /* 0x000fe40000004100 */
[----:B------:R-:W-:Y:S01]  /*13b80*/  FADD.FTZ R15, R15, R19 ;  /* 0x000000130f0f7221 */ /* 0x000fe20000010000 */
[----:B------:R-:W-:Y:S02]  /*13b90*/  HADD2.F32 R19, -RZ, R23.H0_H0 ;  /* 0x20000017ff137230 */ /* 0x000fe40000004100 */
        /* <DEDUP_REMOVED lines=12> */
[----:B------:R-:W-:-:S03]  /*13c60*/  HADD2.F32 R20, -RZ, R30.H0_H0 ;  /* 0x2000001eff147230 */ /* 0x000fc60000004100 */
[----:B------:R-:W-:Y:S01]  /*13c70*/  FADD.FTZ R13, R13, R18 ;  /* 0x000000120d0d7221 */ /* 0x000fe20000010000 */
[-C--:B------:R-:W-:Y:S01]  /*13c80*/  FFMA.FTZ R5, R16, R18.reuse, R5 ;  /* 0x0000001210057223 */ /* 0x080fe20000010005 */
[----:B------:R-:W-:-:S04]  /*13c90*/  FMUL.FTZ R18, R11, R18 ;  /* 0x000000120b127220 */ /* 0x000fc80000410000 */
[----:B------:R-:W-:Y:S01]  /*13ca0*/  FFMA.FTZ R14, R16, R18, R14 ;  /* 0x00000012100e7223 */ /* 0x000fe2000001000e */
[----:B------:R-:W-:Y:S02]  /*13cb0*/  HADD2.F32 R16, -RZ, R34.H0_H0 ;  /* 0x20000022ff107230 */ /* 0x000fe40000004100 */
[----:B------:R-:W-:-:S03]  /*13cc0*/  FADD.FTZ R15, R18, R15 ;  /* 0x0000000f120f7221 */ /* 0x000fc60000010000 */
        /* <DEDUP_REMOVED lines=11> */
[----:B------:R-:W-:Y:S02]  /*13d80*/  FMUL.FTZ R19, R19, R18 ;  /* 0x0000001213137220 */ /* 0x000fe40000410000 */
[----:B------:R-:W-:Y:S02]  /*13d90*/  FADD.FTZ R17, R17, -UR28 ;  /* 0x8000001c11117e21 */ /* 0x000fe40008010000 */
[----:B------:R-:W-:Y:S01]  /*13da0*/  FADD.FTZ R0, R0, R19 ;  /* 0x0000001300007221 */ /* 0x000fe20000010000 */
[-C--:B------:R-:W-:Y:S01]  /*13db0*/  FFMA.FTZ R12, R16, R19.reuse, R12 ;  /* 0x00000013100c7223 */ /* 0x080fe2000001000c */
[----:B------:R-:W-:Y:S01]  /*13dc0*/  FMUL.FTZ R19, R10, R19 ;  /* 0x000000130a137220 */ /* 0x000fe20000410000 */
[----:B------:R-:W-:-:S03]  /*13dd0*/  FMUL.FTZ R17, R17, UR16 ;  /* 0x0000001011117c20 */ /* 0x000fc60008410000 */
[----:B------:R-:W-:Y:S01]  /*13de0*/  FFMA.FTZ R14, R16, R19, R14 ;  /* 0x00000013100e7223 */ /* 0x000fe2000001000e */
[----:B------:R-:W-:Y:S01]  /*13df0*/  FFMA.FTZ R16, R11, R17, R3 ;  /* 0x000000110b107223 */ /* 0x000fe20000010003 */
[----:B------:R-:W-:-:S03]  /*13e00*/  FADD.FTZ R15, R15, R19 ;  /* 0x000000130f0f7221 */ /* 0x000fc60000010000 */
        /* <DEDUP_REMOVED lines=9> */
[----:B------:R-:W-:Y:S02]  /*13ea0*/  HADD2.F32 R20, -RZ, R27.H0_H0 ;  /* 0x2000001bff147230 */ /* 0x000fe40000004100 */
[----:B------:R-:W-:Y:S01]  /*13eb0*/  FADD.FTZ R16, R16, -UR28 ;  /* 0x8000001c10107e21 */ /* 0x000fe20008010000 */
        /* <DEDUP_REMOVED lines=16> */
[----:B------:R-:W-:Y:S02]  /*13fc0*/  FADD.FTZ R17, R17, -UR28 ;  /* 0x8000001c11117e21 */ /* 0x000fe40008010000 */
[----:B------:R-:W-:Y:S01]  /*13fd0*/  FADD.FTZ R0, R0, R20 ;  /* 0x0000001400007221 */ /* 0x000fe20000010000 */
[-C--:B------:R-:W-:Y:S01]  /*13fe0*/  FFMA.FTZ R12, R16, R20.reuse, R12 ;  /* 0x00000014100c7223 */ /* 0x080fe2000001000c */
[----:B------:R-:W-:Y:S01]  /*13ff0*/  FMUL.FTZ R17, R17, UR16 ;  /* 0x0000001011117c20 */ /* 0x000fe20008410000 */
[----:B------:R-:W-:-:S03]  /*14000*/  FMUL.FTZ R20, R10, R20 ;  /* 0x000000140a147220 */ /* 0x000fc60000410000 */
[----:B------:R-:W-:Y:S01]  /*14010*/  FFMA.FTZ R18, R11, R17, R3 ;  /* 0x000000110b127223 */ /* 0x000fe20000010003 */
[----:B------:R-:W-:Y:S01]  /*14020*/  FFMA.FTZ R14, R16, R20, R14 ;  /* 0x00000014100e7223 */ /* 0x000fe2000001000e */
[----:B------:R-:W-:Y:S02]  /*14030*/  FADD.FTZ R15, R15, R20 ;  /* 0x000000140f0f7221 */ /* 0x000fe40000010000 */
        /* <DEDUP_REMOVED lines=11> */
[----:B------:R-:W-:Y:S01]  /*140f0*/  FFMA.FTZ R5, R17, R18, R5 ;  /* 0x0000001211057223 */ /* 0x000fe20000010005 */
        /* <DEDUP_REMOVED lines=26> */
[----:B------:R-:W-:Y:S02]  /*142a0*/  HADD2.F32 R23, -RZ, R68.H0_H0 ;  /* 0x20000044ff177230 */ /* 0x000fe40000004100 */
[----:B------:R-:W-:Y:S01]  /*142b0*/  FADD.FTZ R15, R22, R15 ;  /* 0x0000000f160f7221 */ /* 0x000fe20000010000 */
[----:B------:R-:W-:Y:S01]  /*142c0*/  FADD.FTZ R26, R13, R20 ;  /* 0x000000140d1a7221 */ /* 0x000fe20000010000 */
[-C--:B------:R-:W-:Y:S01]  /*142d0*/  FFMA.FTZ R28, R21, R20.reuse, R5 ;  /* 0x00000014151c7223 */ /* 0x080fe20000010005 */
[----:B------:R-:W-:Y:S01]  /*142e0*/  FADD.FTZ R23, R23, -UR28 ;  /* 0x8000001c17177e21 */ /* 0x000fe20008010000 */
[----:B------:R-:W-:-:S03]  /*142f0*/  FMUL.FTZ R13, R11, R20 ;  /* 0x000000140b0d7220 */ /* 0x000fc60000410000 */
[----:B------:R-:W-:Y:S01]  /*14300*/  FMUL.FTZ R18, R23, UR16 ;  /* 0x0000001017127c20 */ /* 0x000fe20008410000 */
[----:B------:R-:W-:-:S03]  /*14310*/  FFMA.FTZ R23, R17, R22, R14 ;  /* 0x0000001611177223 */ /* 0x000fc6000001000e */
[----:B------:R-:W-:Y:S01]  /*14320*/  FFMA.FTZ R14, R10, R18, R2 ;  /* 0x000000120a0e7223 */ /* 0x000fe20000010002 */
[----:B------:R-:W-:Y:S01]  /*14330*/  FFMA.FTZ R27, R19, R29, R23 ;  /* 0x0000001d131b7223 */ /* 0x000fe20000010017 */
[----:B------:R-:W-:Y:S01]  /*14340*/  FADD.FTZ R29, R15, R29 ;  /* 0x0000001d0f1d7221 */ /* 0x000fe20000010000 */
[----:B------:R-:W-:Y:S02]  /*14350*/  HADD2.F32 R23, -RZ, R66.H1_H1 ;  /* 0x30000042ff177230 */ /* 0x000fe40000004100 */
[----:B------:R-:W-:Y:S01]  /*14360*/  FMUL.FTZ R17, R14, -1.4426950216293334961 ;  /* 0xbfb8aa3b0e117820 */ /* 0x000fe20000410000 */
[----:B------:R-:W-:Y:S01]  /*14370*/  FFMA.FTZ R5, R21, R13, R27 ;  /* 0x0000000d15057223 */ /* 0x000fe2000001001b */
[----:B------:R-:W-:Y:S02]  /*14380*/  HADD2.F32 R21, -RZ, R65.H1_H1 ;  /* 0x30000041ff157230 */ /* 0x000fe40000004100 */
[----:B------:R-:W-:Y:S01]  /*14390*/  FADD.FTZ R13, R13, R29 ;  /* 0x0000001d0d0d7221 */ /* 0x000fe20000010000 */
[----:B------:R-:W-:Y:S01]  /*143a0*/  HADD2.F32 R29, -RZ, R37.H0_H0 ;  /* 0x20000025ff1d7230 */ /* 0x000fe20000004100 */
        /* <DEDUP_REMOVED lines=20> */
[----:B------:R-:W-:Y:S02]  /*144f0*/  HADD2.F32 R25, -RZ, R67.H1_H1 ;  /* 0x30000043ff197230 */ /* 0x000fe40000004100 */
        /* <DEDUP_REMOVED lines=42> */
[----:B------:R-:W0:Y:S01]  /*147a0*/  MUFU.RCP R27, R27 ;  /* 0x0000001b001b7308 */ /* 0x000e220000001000 */
[----:B------:R-:W-:-:S05]  /*147b0*/  HADD2.F32 R31, -RZ, R62.H1_H1 ;  /* 0x3000003eff1f7230 */ /* 0x000fca0000004100 */
[----:B------:R-:W-:Y:S01]  /*147c0*/  FADD.FTZ R31, R31, -UR28 ;  /* 0x8000001c1f1f7e21 */ /* 0x000fe20008010000 */
[----:B0-----:R-:W-:Y:S01]  /*147d0*/  FMUL.FTZ R29, R29, R27 ;  /* 0x0000001b1d1d7220 */ /* 0x001fe20000410000 */
[----:B------:R-:W-:-:S04]  /*147e0*/  FADD.FTZ R27, -R27, 1 ;  /* 0x3f8000001b1b7421 */ /* 0x000fc80000010100 */
[----:B------:R-:W-:-:S04]  /*147f0*/  FFMA.FTZ R20, R20, R27, 1 ;  /* 0x3f80000014147423 */ /* 0x000fc8000001001b */
[----:B------:R-:W-:Y:S01]  /*14800*/  FMUL.FTZ R20, R29, R20 ;  /* 0x000000141d147220 */ /* 0x000fe20000410000 */
[-C--:B------:R-:W-:Y:S01]  /*14810*/  FFMA.FTZ R29, R18, R24.reuse, R12 ;  /* 0x00000018121d7223 */ /* 0x080fe2000001000c */
[----:B------:R-:W-:Y:S01]  /*14820*/  FMUL.FTZ R12, R31, UR16 ;  /* 0x000000101f0c7c20 */ /* 0x000fe20008410000 */
[----:B------:R-:W-:Y:S01]  /*14830*/  FADD.FTZ R27, R0, R24 ;  /* 0x00000018001b7221 */ /* 0x000fe20000010000 */
[C---:B------:R-:W-:Y:S02]  /*14840*/  FMUL.FTZ R30, R10.reuse, R24 ;  /* 0x000000180a1e7220 */ /* 0x040fe40000410000 */
[----:B------:R-:W-:Y:S02]  /*14850*/  FFMA.FTZ R0, R10, R12, R2 ;  /* 0x0000000c0a007223 */ /* 0x000fe40000010002 */
[----:B------:R-:W-:Y:S02]  /*14860*/  FFMA.FTZ R24, R18, R30, R5 ;  /* 0x0000001e12187223 */ /* 0x000fe40000010005 */
[----:B------:R-:W-:-:S06]  /*14870*/  FMUL.FTZ R5, R0, -1.4426950216293334961 ;  /* 0xbfb8aa3b00057820 */ /* 0x000fcc0000410000 */
[----:B------:R-:W0:Y:S02]  /*14880*/  MUFU.EX2 R5, R5 ;  /* 0x0000000500057308 */ /* 0x000e240000000800 */
[----:B0-----:R-:W-:-:S06]  /*14890*/  FADD.FTZ R5, R5, 1 ;  /* 0x3f80000005057421 */ /* 0x001fcc0000010000 */
[----:B------:R-:W0:Y:S01]  /*148a0*/  MUFU.RCP R5, R5 ;  /* 0x0000000500057308 */ /* 0x000e220000001000 */
[----:B------:R-:W-:-:S05]  /*148b0*/  HADD2.F32 R18, -RZ, R63.H1_H1 ;  /* 0x3000003fff127230 */ /* 0x000fca0000004100 */
[----:B0-----:R-:W-:Y:S01]  /*148c0*/  FMUL.FTZ R18, R18, R5 ;  /* 0x0000000512127220 */ /* 0x001fe20000410000 */
[----:B------:R-:W-:-:S04]  /*148d0*/  FADD.FTZ R5, -R5, 1 ;  /* 0x3f80000005057421 */ /* 0x000fc80000010100 */
[----:B------:R-:W-:Y:S01]  /*148e0*/  FFMA.FTZ R5, R0, R5, 1 ;  /* 0x3f80000000057423 */ /* 0x000fe20000010005 */
[----:B------:R-:W-:-:S05]  /*148f0*/  HADD2.F32 R0, -RZ, R45.H1_H1 ;  /* 0x3000002dff007230 */ /* 0x000fca0000004100 */
[----:B------:R-:W-:Y:S01]  /*14900*/  FADD.FTZ R0, R0, -UR28 ;  /* 0x8000001c00007e21 */ /* 0x000fe20008010000 */
[----:B------:R-:W-:-:S03]  /*14910*/  FMUL.FTZ R18, R18, R5 ;  /* 0x0000000512127220 */ /* 0x000fc60000410000 */
[----:B------:R-:W-:Y:S01]  /*14920*/  FMUL.FTZ R5, R0, UR16 ;  /* 0x0000001000057c20 */ /* 0x000fe20008410000 */
[----:B------:R-:W-:-:S03]  /*14930*/  FADD.FTZ R30, R13, R30 ;  /* 0x0000001e0d1e7221 */ /* 0x000fc60000010000 */
[----:B------:R-:W-:-:S04]  /*14940*/  FFMA.FTZ R0, R11, R5, R3 ;  /* 0x000000050b007223 */ /* 0x000fc80000010003 */
[----:B------:R-:W-:-:S06]  /*14950*/  FMUL.FTZ R13, R0, -1.4426950216293334961 ;  /* 0xbfb8aa3b000d7820 */ /* 0x000fcc0000410000 */
[----:B------:R-:W0:Y:S02]  /*14960*/  MUFU.EX2 R13, R13 ;  /* 0x0000000d000d7308 */ /* 0x000e240000000800 */
[----:B0-----:R-:W-:-:S06]  /*14970*/  FADD.FTZ R13, R13, 1 ;  /* 0x3f8000000d0d7421 */ /* 0x001fcc0000010000 */
[----:B------:R-:W0:Y:S01]  /*14980*/  MUFU.RCP R13, R13 ;  /* 0x0000000d000d7308 */ /* 0x000e220000001000 */
[----:B------:R-:W-:-:S05]  /*14990*/  HADD2.F32 R31, -RZ, R63.H0_H0 ;  /* 0x2000003fff1f7230 */ /* 0x000fca0000004100 */
[----:B0-----:R-:W-:Y:S01]  /*149a0*/  FMUL.FTZ R31, R31, R13 ;  /* 0x0000000d1f1f7220 */ /* 0x001fe20000410000 */
[----:B------:R-:W-:-:S04]  /*149b0*/  FADD.FTZ R13, -R13, 1 ;  /* 0x3f8000000d0d7421 */ /* 0x000fc80000010100 */
[----:B------:R-:W-:Y:S01]  /*149c0*/  FFMA.FTZ R13, R0, R13, 1 ;  /* 0x3f800000000d7423 */ /* 0x000fe2000001000d */
[----:B------:R-:W-:-:S03]  /*149d0*/  HADD2.F32 R0, -RZ, R61.H0_H0 ;  /* 0x2000003dff007230 */ /* 0x000fc60000004100 */
[----:B------:R-:W-:Y:S02]  /*149e0*/  FMUL.FTZ R13, R31, R13 ;  /* 0x0000000d1f0d7220 */ /* 0x000fe40000410000 */
[----:B------:R-:W-:Y:S01]  /*149f0*/  FADD.FTZ R0, R0, -UR28 ;  /* 0x8000001c00007e21 */ /* 0x000fe20008010000 */
[----:B------:R-:W-:-:S03]  /*14a00*/  FMUL.FTZ R31, R11, R17 ;  /* 0x000000110b1f7220 */ /* 0x000fc60000410000 */
[----:B------:R-:W-:Y:S01]  /*14a10*/  FMUL.FTZ R0, R0, UR16 ;  /* 0x0000001000007c20 */ /* 0x000fe20008410000 */
[C---:B------:R-:W-:Y:S01]  /*14a20*/  FFMA.FTZ R28, R14.reuse, R17, R28 ;  /* 0x000000110e1c7223 */ /* 0x040fe2000001001c */
[----:B------:R-:W-:Y:S02]  /*14a30*/  FFMA.FTZ R24, R14, R31, R24 ;  /* 0x0000001f0e187223 */ /* 0x000fe40000010018 */
[----:B------:R-:W-:Y:S01]  /*14a40*/  FFMA.FTZ R14, R10, R0, R2 ;  /* 0x000000000a0e7223 */ /* 0x000fe20000010002 */
[----:B------:R-:W-:-:S03]  /*14a50*/  FADD.FTZ R26, R26, R17 ;  /* 0x000000111a1a7221 */ /* 0x000fc60000010000 */
[----:B------:R-:W-:-:S06]  /*14a60*/  FMUL.FTZ R17, R14, -1.4426950216293334961 ;  /* 0xbfb8aa3b0e117820 */ /* 0x000fcc0000410000 */
[----:B------:R-:W0:Y:S01]  /*14a70*/  MUFU.EX2 R17, R17 ;  /* 0x0000001100117308 */ /* 0x000e220000000800 */
[----:B------:R-:W-:Y:S02]  /*14a80*/  HADD2.F32 R37, -RZ, R45.H0_H0 ;  /* 0x2000002dff257230 */ /* 0x000fe40000004100 */
[----:B0-----:R-:W-:-:S06]  /*14a90*/  FADD.FTZ R17, R17, 1 ;  /* 0x3f80000011117421 */ /* 0x001fcc0000010000 */
[----:B------:R-:W0:Y:S01]  /*14aa0*/  MUFU.RCP R17, R17 ;  /* 0x0000001100117308 */ /* 0x000e220000001000 */
[----:B------:R-:W-:-:S04]  /*14ab0*/  FADD.FTZ R37, R37, -UR28 ;  /* 0x8000001c25257e21 */ /* 0x000fc80008010000 */
[----:B------:R-:W-:Y:S01]  /*14ac0*/  FMUL.FTZ R37, R37, UR16 ;  /* 0x0000001025257c20 */ /* 0x000fe20008410000 */
[----:B------:R-:W-:Y:S01]  /*14ad0*/  FADD.FTZ R30, R31, R30 ;  /* 0x0000001e1f1e7221 */ /* 0x000fe20000010000 */
        /* <DEDUP_REMOVED lines=8> */
[----:B------:R-:W-:Y:S01]  /*14b60*/  FADD.FTZ R35, R35, -UR28 ;  /* 0x8000001c23237e21 */ /* 0x000fe20008010000 */
[----:B------:R-:W-:-:S03]  /*14b70*/  FADD.FTZ R27, R27, R25 ;  /* 0x000000191b1b7221 */ /* 0x000fc60000010000 */
[----:B------:R-:W-:Y:S01]  /*14b80*/  FMUL.FTZ R35, R35, UR16 ;  /* 0x0000001023237c20 */ /* 0x000fe20008410000 */
[----:B0-----:R-:W-:Y:S01]  /*14b90*/  FMUL.FTZ R39, R39, R31 ;  /* 0x0000001f27277220 */ /* 0x001fe20000410000 */
[----:B------:R-:W-:-:S04]  /*14ba0*/  FADD.FTZ R31, -R31, 1 ;  /* 0x3f8000001f1f7421 */ /* 0x000fc80000010100 */
[----:B------:R-:W-:Y:S01]  /*14bb0*/  FFMA.FTZ R31, R14, R31, 1 ;  /* 0x3f8000000e1f7423 */ /* 0x000fe2000001001f */
[-C--:B------:R-:W-:Y:S01]  /*14bc0*/  FFMA.FTZ R14, R22, R25.reuse, R29 ;  /* 0x00000019160e7223 */ /* 0x080fe2000001001d */
[----:B------:R-:W-:-:S04]  /*14bd0*/  FMUL.FTZ R25, R10, R25 ;  /* 0x000000190a197220 */ /* 0x000fc80000410000 */
[----:B------:R-:W-:Y:S01]  /*14be0*/  FFMA.FTZ R24, R22, R25, R24 ;  /* 0x0000001916187223 */ /* 0x000fe20000010018 */
[----:B------:R-:W-:-:S04]  /*14bf0*/  FFMA.FTZ R22, R10, R35, R2 ;  /* 0x000000230a167223 */ /* 0x000fc80000010002 */
[----:B------:R-:W-:-:S06]  /*14c00*/  FMUL.FTZ R29, R22, -1.4426950216293334961 ;  /* 0xbfb8aa3b161d7820 */ /* 0x000fcc0000410000 */
[----:B------:R-:W0:Y:S02]  /*14c10*/  MUFU.EX2 R29, R29 ;  /* 0x0000001d001d7308 */ /* 0x000e240000000800 */
[----:B0-----:R-:W-:-:S06]  /*14c20*/  FADD.FTZ R29, R29, 1 ;  /* 0x3f8000001d1d7421 */ /* 0x001fcc0000010000 */
[----:B------:R-:W0:Y:S01]  /*14c30*/  MUFU.RCP R29, R29 ;  /* 0x0000001d001d7308 */ /* 0x000e220000001000 */
[----:B------:R-:W-:Y:S02]  /*14c40*/  HADD2.F32 R38, -RZ, R60.H1_H1 ;  /* 0x3000003cff267230 */ /* 0x000fe40000004100 */
        /* <DEDUP_REMOVED lines=11> */
[----:B------:R-:W-:Y:S02]  /*14d00*/  HADD2.F32 R36, -RZ, R60.H0_H0 ;  /* 0x2000003cff247230 */ /* 0x000fe40000004100 */
[----:B------:R-:W-:Y:S01]  /*14d10*/  FMUL.FTZ R39, R39, R31 ;  /* 0x0000001f27277220 */ /* 0x000fe20000410000 */
[----:B------:R-:W-:Y:S02]  /*14d20*/  HADD2.F32 R31, -RZ, R58.H0_H0 ;  /* 0x2000003aff1f7230 */ /* 0x000fe40000004100 */
[----:B------:R-:W-:-:S03]  /*14d30*/  FADD.FTZ R26, R26, R23 ;  /* 0x000000171a1a7221 */ /* 0x000fc60000010000 */
[----:B------:R-:W-:Y:S01]  /*14d40*/  FADD.FTZ R31, R31, -UR28 ;  /* 0x8000001c1f1f7e21 */ /* 0x000fe20008010000 */
[----:B0-----:R-:W-:Y:S01]  /*14d50*/  FMUL.FTZ R36, R36, R25 ;  /* 0x0000001924247220 */ /* 0x001fe20000410000 */
[----:B------:R-:W-:Y:S02]  /*14d60*/  FADD.FTZ R25, -R25, 1 ;  /* 0x3f80000019197421 */ /* 0x000fe40000010100 */
[----:B------:R-:W-:Y:S02]  /*14d70*/  FMUL.FTZ R31, R31, UR16 ;  /* 0x000000101f1f7c20 */ /* 0x000fe40008410000 */
[----:B------:R-:W-:Y:S01]  /*14d80*/  FFMA.FTZ R25, R22, R25, 1 ;  /* 0x3f80000016197423 */ /* 0x000fe20000010019 */
[-C--:B------:R-:W-:Y:S01]  /*14d90*/  FFMA.FTZ R22, R16, R23.reuse, R28 ;  /* 0x0000001710167223 */ /* 0x080fe2000001001c */
[----:B------:R-:W-:-:S04]  /*14da0*/  FMUL.FTZ R23, R11, R23 ;  /* 0x000000170b177220 */ /* 0x000fc80000410000 */
[----:B------:R-:W-:Y:S01]  /*14db0*/  FFMA.FTZ R24, R16, R23, R24 ;  /* 0x0000001710187223 */ /* 0x000fe20000010018 */
[----:B------:R-:W-:Y:S01]  /*14dc0*/  FFMA.FTZ R16, R10, R31, R2 ;  /* 0x0000001f0a107223 */ /* 0x000fe20000010002 */
[----:B------:R-:W-:-:S03]  /*14dd0*/  FMUL.FTZ R36, R36, R25 ;  /* 0x0000001924247220 */ /* 0x000fc60000410000 */
[----:B------:R-:W-:-:S06]  /*14de0*/  FMUL.FTZ R25, R16, -1.4426950216293334961 ;  /* 0xbfb8aa3b10197820 */ /* 0x000fcc0000410000 */
[----:B------:R-:W0:Y:S01]  /*14df0*/  MUFU.EX2 R25, R25 ;  /* 0x0000001900197308 */ /* 0x000e220000000800 */
[----:B------:R-:W-:Y:S01]  /*14e00*/  FMUL.FTZ R38, R38, R29 ;  /* 0x0000001d26267220 */ /* 0x000fe20000410000 */
[----:B0-----:R-:W-:-:S06]  /*14e10*/  FADD.FTZ R25, R25, 1 ;  /* 0x3f80000019197421 */ /* 0x001fcc0000010000 */
[----:B------:R-:W0:Y:S01]  /*14e20*/  MUFU.RCP R25, R25 ;  /* 0x0000001900197308 */ /* 0x000e220000001000 */
[----:B------:R-:W-:Y:S02]  /*14e30*/  HADD2.F32 R29, -RZ, R44.H0_H0 ;  /* 0x2000002cff1d7230 */ /* 0x000fe40000004100 */
[----:B------:R-:W-:-:S03]  /*14e40*/  HADD2.F32 R34, -RZ, R59.H0_H0 ;  /* 0x2000003bff227230 */ /* 0x000fc60000004100 */
        /* <DEDUP_REMOVED lines=11> */
[----:B------:R-:W-:Y:S01]  /*14f00*/  FMUL.FTZ R17, R32, R17 ;  /* 0x0000001120117220 */ /* 0x000fe20000410000 */
[----:B------:R-:W-:-:S05]  /*14f10*/  HADD2.F32 R32, -RZ, R67.H0_H0 ;  /* 0x20000043ff207230 */ /* 0x000fca0000004100 */
[----:B0-----:R-:W-:Y:S01]  /*14f20*/  FMUL.FTZ R32, R32, R25 ;  /* 0x0000001920207220 */ /* 0x001fe20000410000 */
[----:B------:R-:W-:-:S04]  /*14f30*/  FADD.FTZ R25, -R25, 1 ;  /* 0x3f80000019197421 */ /* 0x000fc80000010100 */
[----:B------:R-:W-:-:S04]  /*14f40*/  FFMA.FTZ R25, R16, R25, 1 ;  /* 0x3f80000010197423 */ /* 0x000fc80000010019 */
[----:B------:R-:W-:Y:S01]  /*14f50*/  FMUL.FTZ R32, R32, R25 ;  /* 0x0000001920207220 */ /* 0x000fe20000410000 */
[----:B------:R-:W-:Y:S02]  /*14f60*/  HADD2.F32 R25, -RZ, R56.H1_H1 ;  /* 0x30000038ff197230 */ /* 0x000fe40000004100 */
[----:B------:R-:W-:Y:S01]  /*14f70*/  FADD.FTZ R16, R27, R21 ;  /* 0x000000151b107221 */ /* 0x000fe20000010000 */
[-C--:B------:R-:W-:Y:S02]  /*14f80*/  FFMA.FTZ R14, R19, R21.reuse, R14 ;  /* 0x00000015130e7223 */ /* 0x080fe4000001000e */
[----:B------:R-:W-:Y:S01]  /*14f90*/  FADD.FTZ R25, R25, -UR28 ;  /* 0x8000001c19197e21 */ /* 0x000fe20008010000 */
[----:B------:R-:W-:-:S03]  /*14fa0*/  FMUL.FTZ R21, R10, R21 ;  /* 0x000000150a157220 */ /* 0x000fc60000410000 */
[----:B------:R-:W-:Y:S01]  /*14fb0*/  FMUL.FTZ R27, R25, UR16 ;  /* 0x00000010191b7c20 */ /* 0x000fe20008410000 */
[----:B------:R-:W-:-:S03]  /*14fc0*/  FFMA.FTZ R24, R19, R21, R24 ;  /* 0x0000001513187223 */ /* 0x000fc60000010018 */
[----:B------:R-:W-:-:S04]  /*14fd0*/  FFMA.FTZ R19, R10, R27, R2 ;  /* 0x0000001b0a137223 */ /* 0x000fc80000010002 */
[----:B------:R-:W-:-:S06]  /*14fe0*/  FMUL.FTZ R25, R19, -1.4426950216293334961 ;  /* 0xbfb8aa3b13197820 */ /* 0x000fcc0000410000 */
[----:B------:R-:W0:Y:S02]  /*14ff0*/  MUFU.EX2 R25, R25 ;  /* 0x0000001900197308 */ /* 0x000e240000000800 */
[----:B0-----:R-:W-:-:S06]  /*15000*/  FADD.FTZ R25, R25, 1 ;  /* 0x3f80000019197421 */ /* 0x001fcc0000010000 */
[----:B------:R-:W0:Y:S01]  /*15010*/  MUFU.RCP R25, R25 ;  /* 0x0000001900197308 */ /* 0x000e220000001000 */
[----:B------:R-:W-:Y:S01]  /*15020*/  FADD.FTZ R23, R23, R30 ;  /* 0x0000001e17177221 */ /* 0x000fe20000010000 */
        /* <DEDUP_REMOVED lines=17> */
[----:B------:R-:W-:-:S04]  /*15140*/  FFMA.FTZ R23, R21, R23, 1 ;  /* 0x3f80000015177423 */ /* 0x000fc80000010017 */
[----:B------:R-:W-:Y:S01]  /*15150*/  FMUL.FTZ R28, R28, R23 ;  /* 0x000000171c1c7220 */ /* 0x000fe20000410000 */
[----:B------:R-:W-:-:S05]  /*15160*/  HADD2.F32 R23, -RZ, R55.H0_H0 ;  /* 0x20000037ff177230 */ /* 0x000fca0000004100 */
[----:B------:R-:W-:-:S04]  /*15170*/  FADD.FTZ R23, R23, -UR28 ;  /* 0x8000001c17177e21 */ /* 0x000fc80008010000 */
        /* <DEDUP_REMOVED lines=8> */
[----:B------:R-:W-:Y:S02]  /*15200*/  HADD2.F32 R26, -RZ, R56.H0_H0 ;  /* 0x20000038ff1a7230 */ /* 0x000fe40000004100 */
[----:B------:R-:W-:-:S03]  /*15210*/  FMUL.FTZ R20, R11, R20 ;  /* 0x000000140b147220 */ /* 0x000fc60000410000 */
[----:B0-----:R-:W-:Y:S01]  /*15220*/  FMUL.FTZ R26, R26, R22 ;  /* 0x000000161a1a7220 */ /* 0x001fe20000410000 */
[----:B------:R-:W-:-:S04]  /*15230*/  FADD.FTZ R22, -R22, 1 ;  /* 0x3f80000016167421 */ /* 0x000fc80000010100 */
[----:B------:R-:W-:Y:S01]  /*15240*/  FFMA.FTZ R22, R21, R22, 1 ;  /* 0x3f80000015167423 */ /* 0x000fe20000010016 */
[----:B------:R-:W-:-:S05]  /*15250*/  HADD2.F32 R21, -RZ, R41.H0_H0 ;  /* 0x20000029ff157230 */ /* 0x000fca0000004100 */
[----:B------:R-:W-:Y:S01]  /*15260*/  FADD.FTZ R21, R21, -UR28 ;  /* 0x8000001c15157e21 */ /* 0x000fe20008010000 */
[----:B------:R-:W-:Y:S01]  /*15270*/  FMUL.FTZ R26, R26, R22 ;  /* 0x000000161a1a7220 */ /* 0x000fe20000410000 */
[----:B------:R-:W-:Y:S02]  /*15280*/  FFMA.FTZ R15, R15, R20, R24 ;  /* 0x000000140f0f7223 */ /* 0x000fe40000010018 */
        /* <DEDUP_REMOVED lines=11> */
[----:B------:R-:W-:-:S05]  /*15340*/  HADD2.F32 R19, -RZ, R53.H1_H1 ;  /* 0x30000035ff137230 */ /* 0x000fca0000004100 */
[----:B------:R-:W-:Y:S01]  /*15350*/  FADD.FTZ R19, R19, -UR28 ;  /* 0x8000001c13137e21 */ /* 0x000fe20008010000 */
[----:B------:R-:W-:Y:S01]  /*15360*/  FADD.FTZ R41, R16, R18 ;  /* 0x0000001210297221 */ /* 0x000fe20000010000 */
[-C--:B------:R-:W-:Y:S02]  /*15370*/  FFMA.FTZ R44, R12, R18.reuse, R14 ;  /* 0x000000120c2c7223 */ /* 0x080fe4000001000e */
[----:B------:R-:W-:Y:S01]  /*15380*/  FMUL.FTZ R19, R19, UR16 ;  /* 0x0000001013137c20 */ /* 0x000fe20008410000 */
[----:B------:R-:W-:-:S03]  /*15390*/  FMUL.FTZ R18, R10, R18 ;  /* 0x000000120a127220 */ /* 0x000fc60000410000 */
[----:B------:R-:W-:Y:S01]  /*153a0*/  FFMA.FTZ R14, R10, R19, R2 ;  /* 0x000000130a0e7223 */ /* 0x000fe20000010002 */
[----:B------:R-:W-:-:S03]  /*153b0*/  FFMA.FTZ R12, R12, R18, R15 ;  /* 0x000000120c0c7223 */ /* 0x000fc6000001000f */
[----:B------:R-:W-:-:S06]  /*153c0*/  FMUL.FTZ R15, R14, -1.4426950216293334961 ;  /* 0xbfb8aa3b0e0f7820 */ /* 0x000fcc0000410000 */
[----:B------:R-:W0:Y:S02]  /*153d0*/  MUFU.EX2 R15, R15 ;  /* 0x0000000f000f7308 */ /* 0x000e240000000800 */
[----:B0-----:R-:W-:-:S06]  /*153e0*/  FADD.FTZ R15, R15, 1 ;  /* 0x3f8000000f0f7421 */ /* 0x001fcc0000010000 */
[----:B------:R-:W0:Y:S01]  /*153f0*/  MUFU.RCP R15, R15 ;  /* 0x0000000f000f7308 */ /* 0x000e220000001000 */
[----:B------:R-:W-:Y:S01]  /*15400*/  FMUL.FTZ R24, R24, R21 ;  /* 0x0000001518187220 */ /* 0x000fe20000410000 */
[----:B------:R-:W-:-:S05]  /*15410*/  HADD2.F32 R21, -RZ, R54.H1_H1 ;  /* 0x30000036ff157230 */ /* 0x000fca0000004100 */
[----:B0-----:R-:W-:Y:S01]  /*15420*/  FMUL.FTZ R21, R21, R15 ;  /* 0x0000000f15157220 */ /* 0x001fe20000410000 */
[----:B------:R-:W-:-:S04]  /*15430*/  FADD.FTZ R15, -R15, 1 ;  /* 0x3f8000000f0f7421 */ /* 0x000fc80000010100 */
[----:B------:R-:W-:Y:S01]  /*15440*/  FFMA.FTZ R15, R14, R15, 1 ;  /* 0x3f8000000e0f7423 */ /* 0x000fe2000001000f */
[----:B------:R-:W-:-:S05]  /*15450*/  HADD2.F32 R14, -RZ, R40.H1_H1 ;  /* 0x30000028ff0e7230 */ /* 0x000fca0000004100 */
[----:B------:R-:W-:Y:S01]  /*15460*/  FADD.FTZ R14, R14, -UR28 ;  /* 0x8000001c0e0e7e21 */ /* 0x000fe20008010000 */
[----:B------:R-:W-:-:S03]  /*15470*/  FMUL.FTZ R21, R21, R15 ;  /* 0x0000000f15157220 */ /* 0x000fc60000410000 */
[----:B------:R-:W-:-:S04]  /*15480*/  FMUL.FTZ R15, R14, UR16 ;  /* 0x000000100e0f7c20 */ /* 0x000fc80008410000 */
        /* <DEDUP_REMOVED lines=13> */
[----:B------:R-:W-:-:S03]  /*15560*/  FFMA.FTZ R43, R5, R13, R43 ;  /* 0x0000000d052b7223 */ /* 0x000fc6000001002b */
[----:B------:R-:W-:Y:S01]  /*15570*/  FMUL.FTZ R14, R14, UR16 ;  /* 0x000000100e0e7c20 */ /* 0x000fe20008410000 */
[----:B------:R-:W-:-:S03]  /*15580*/  FFMA.FTZ R12, R5, R45, R12 ;  /* 0x0000002d050c7223 */ /* 0x000fc6000001000c */
[----:B------:R-:W-:Y:S01]  /*15590*/  FFMA.FTZ R5, R10, R14, R2 ;  /* 0x0000000e0a057223 */ /* 0x000fe20000010002 */
[----:B------:R-:W-:-:S03]  /*155a0*/  FADD.FTZ R42, R42, R13 ;  /* 0x0000000d2a2a7221 */ /* 0x000fc60000010000 */
        /* <DEDUP_REMOVED lines=8> */
[----:B------:R-:W-:Y:S01]  /*15630*/  FFMA.FTZ R13, R5, R13, 1 ;  /* 0x3f800000050d7423 */ /* 0x000fe2000001000d */
[----:B------:R-:W-:-:S05]  /*15640*/  HADD2.F32 R5, -RZ, R40.H0_H0 ;  /* 0x20000028ff057230 */ /* 0x000fca0000004100 */
        /* <DEDUP_REMOVED lines=9> */
[----:B--2---:R-:W-:Y:S02]  /*156e0*/  HADD2.F32 R45, -RZ, R7.H0_H0 ;  /* 0x20000007ff2d7230 */ /* 0x004fe40000004100 */
[----:B------:R-:W-:Y:S01]  /*156f0*/  FADD.FTZ R41, R41, R17 ;  /* 0x0000001129297221 */ /* 0x000fe20000010000 */
[----:B------:R-:W-:Y:S01]  /*15700*/  FFMA.FTZ R44, R0, R17, R44 ;  /* 0x00000011002c7223 */ /* 0x000fe2000001002c */
[----:B------:R-:W2:Y:S01]  /*15710*/  LDL.S16 R7, [R1+0x348] ;  /* 0x0003480001077983 */ /* 0x000ea20000100600 */
[----:B0-----:R-:W-:Y:S01]  /*15720*/  FMUL.FTZ R45, R45, R20 ;  /* 0x000000142d2d7220 */ /* 0x001fe20000410000 */
[----:B------:R-:W-:-:S04]  /*15730*/  FADD.FTZ R20, -R20, 1 ;  /* 0x3f80000014147421 */ /* 0x000fc80000010100 */
[----:B------:R-:W-:Y:S01]  /*15740*/  FFMA.FTZ R20, R5, R20, 1 ;  /* 0x3f80000005147423 */ /* 0x000fe20000010014 */
[----:B------:R-:W-:Y:S02]  /*15750*/  HADD2.F32 R5, -RZ, R46.H0_H0 ;  /* 0x2000002eff057230 */ /* 0x000fe40000004100 */
[----:B------:R-:W-:Y:S01]  /*15760*/  FMUL.FTZ R46, R10, R17 ;  /* 0x000000110a2e7220 */ /* 0x000fe20000410000 */
[----:B------:R-:W-:-:S03]  /*15770*/  FMUL.FTZ R20, R45, R20 ;  /* 0x000000142d147220 */ /* 0x000fc60000410000 */
[----:B------:R-:W-:Y:S01]  /*15780*/  FFMA.FTZ R45, R0, R46, R12 ;  /* 0x0000002e002d7223 */ /* 0x000fe2000001000c */
[----:B---3--:R-:W-:Y:S02]  /*15790*/  HADD2.F32 R12, -RZ, R8.H0_H0 ;  /* 0x20000008ff0c7230 */ /* 0x008fe40000004100 */
[----:B------:R-:W3:Y:S01]  /*157a0*/  LDL.S16 R8, [R1+0x350] ;  /* 0x0003500001087983 */ /* 0x000ee20000100600 */
        /* <DEDUP_REMOVED lines=10> */
[----:B----4-:R-:W-:Y:S02]  /*15850*/  HADD2.F32 R0, -RZ, R9.H0_H0 ;  /* 0x20000009ff007230 */ /* 0x010fe40000004100 */
[----:B------:R-:W4:Y:S01]  /*15860*/  LDL.LU.S16 R9, [R1+0x352] ;  /* 0x0003520001097983 */ /* 0x000f220000300600 */
[----:B------:R-:W-:-:S03]  /*15870*/  HADD2.F32 R61, -RZ, R6.H0_H0 ;  /* 0x20000006ff3d7230 */ /* 0x000fc60000004100 */
[----:B------:R-:W4:Y:S01]  /*15880*/  LDL.LU.S16 R6, [R1+0x34a] ;  /* 0x00034a0001067983 */ /* 0x000f220000300600 */
[----:B---3--:R-:W-:-:S03]  /*15890*/  HADD2.F32 R59, -RZ, R8.H0_H0 ;  /* 0x20000008ff3b7230 */ /* 0x008fc60000004100 */
[----:B------:R-:W3:Y:S01]  /*158a0*/  LDL.S16 R8, [R1+0x34c] ;  /* 0x00034c0001087983 */ /* 0x000ee20000100600 */
[----:B--2---:R-:W-:-:S03]  /*158b0*/  HADD2.F32 R67, -RZ, R7.H0_H0 ;  /* 0x20000007ff437230 */ /* 0x004fc60000004100 */
[----:B------:R-:W2:Y:S01]  /*158c0*/  LDL.S16 R7, [R1+0x344] ;  /* 0x0003440001077983 */ /* 0x000ea20000100600 */
[----:B----4-:R-:W-:-:S03]  /*158d0*/  HADD2.F32 R65, -RZ, R9.H0_H0 ;  /* 0x20000009ff417230 */ /* 0x010fc60000004100 */
[----:B------:R-:W4:Y:S01]  /*158e0*/  LDL.LU.S16 R9, [R1+0x346] ;  /* 0x0003460001097983 */ /* 0x000f220000300600 */
[----:B------:R-:W-:-:S03]  /*158f0*/  HADD2.F32 R66, -RZ, R6.H0_H0 ;  /* 0x20000006ff427230 */ /* 0x000fc60000004100 */
[----:B------:R-:W4:Y:S01]  /*15900*/  LDL.S16 R6, [R1+0x340] ;  /* 0x0003400001067983 */ /* 0x000f220000100600 */
[----:B---3--:R-:W-:-:S03]  /*15910*/  HADD2.F32 R64, -RZ, R8.H0_H0 ;  /* 0x20000008ff407230 */ /* 0x008fc60000004100 */
[----:B------:R-:W3:Y:S01]  /*15920*/  LDL.LU.S16 R8, [R1+0x342] ;  /* 0x0003420001087983 */ /* 0x000ee20000300600 */
[----:B--2---:R-:W-:-:S03]  /*15930*/  HADD2.F32 R63, -RZ, R7.H0_H0 ;  /* 0x20000007ff3f7230 */ /* 0x004fc60000004100 */
[----:B------:R-:W2:Y:S01]  /*15940*/  LDL.S16 R7, [R1+0x33c] ;  /* 0x00033c0001077983 */ /* 0x000ea20000100600 */
[----:B----4-:R-:W-:-:S03]  /*15950*/  HADD2.F32 R57, -RZ, R9.H0_H0 ;  /* 0x20000009ff397230 */ /* 0x010fc60000004100 */
[----:B------:R-:W4:Y:S01]  /*15960*/  LDL.LU.S16 R9, [R1+0x33e] ;  /* 0x00033e0001097983 */ /* 0x000f220000300600 */
        /* <DEDUP_REMOVED lines=9> */
[----:B------:R-:W-:Y:S01]  /*15a00*/  FADD.FTZ R61, R61, -UR28 ;  /* 0x8000001c3d3d7e21 */ /* 0x000fe20008010000 */
[----:B------:R-:W-:Y:S02]  /*15a10*/  HADD2.F32 R47, -RZ, R47.H0_H0 ;  /* 0x2000002fff2f7230 */ /* 0x000fe40000004100 */
[----:B------:R-:W-:Y:S01]  /*15a20*/  FADD.FTZ R42, R42, R39 ;  /* 0x000000272a2a7221 */ /* 0x000fe20000010000 */
[-C--:B------:R-:W-:Y:S01]  /*15a30*/  FFMA.FTZ R43, R37, R39.reuse, R43 ;  /* 0x00000027252b7223 */ /* 0x080fe2000001002b */
[----:B------:R-:W-:Y:S01]  /*15a40*/  FMUL.FTZ R39, R11, R39 ;  /* 0x000000270b277220 */ /* 0x000fe20000410000 */
[----:B------:R-:W-:-:S03]  /*15a50*/  FMUL.FTZ R61, R61, UR16 ;  /* 0x000000103d3d7c20 */ /* 0x000fc60008410000 */
[----:B------:R-:W-:Y:S01]  /*15a60*/  FFMA.FTZ R45, R37, R39, R45 ;  /* 0x00000027252d7223 */ /* 0x000fe2000001002d */
[----:B------:R-:W-:Y:S01]  /*15a70*/  FFMA.FTZ R37, R10, R61, R2 ;  /* 0x0000003d0a257223 */ /* 0x000fe20000010002 */
[----:B0-----:R-:W-:Y:S01]  /*15a80*/  FMUL.FTZ R47, R47, R46 ;  /* 0x0000002e2f2f7220 */ /* 0x001fe20000410000 */
[----:B------:R-:W-:-:S04]  /*15a90*/  FADD.FTZ R46, -R46, 1 ;  /* 0x3f8000002e2e7421 */ /* 0x000fc80000010100 */
[----:B------:R-:W-:Y:S01]  /*15aa0*/  FFMA.FTZ R0, R0, R46, 1 ;  /* 0x3f80000000007423 */ /* 0x000fe2000001002e */
[----:B------:R-:W-:Y:S01]  /*15ab0*/  FMUL.FTZ R46, R37, -1.4426950216293334961 ;  /* 0xbfb8aa3b252e7820 */ /* 0x000fe20000410000 */
[----:B------:R-:W-:Y:S02]  /*15ac0*/  HADD2.F32 R62, -RZ, R6.H0_H0 ;  /* 0x20000006ff3e7230 */ /* 0x000fe40000004100 */
[----:B------:R-:W4:Y:S03]  /*15ad0*/  LDL.S16 R6, [R1+0x338] ;  /* 0x0003380001067983 */ /* 0x000f260000100600 */
[----:B------:R-:W0:Y:S02]  /*15ae0*/  MUFU.EX2 R46, R46 ;  /* 0x0000002e002e7308 */ /* 0x000e240000000800 */
        /* <DEDUP_REMOVED lines=9> */
[----:B------:R-:W-:Y:S01]  /*15b80*/  FMUL.FTZ R39, R37, -1.4426950216293334961 ;  /* 0xbfb8aa3b25277820 */ /* 0x000fe20000410000 */
[----:B---3--:R-:W-:Y:S02]  /*15b90*/  HADD2.F32 R60, -RZ, R8.H0_H0 ;  /* 0x20000008ff3c7230 */ /* 0x008fe40000004100 */
[----:B------:R-:W3:Y:S03]  /*15ba0*/  LDL.LU.S16 R8, [R1+0x33a] ;  /* 0x00033a0001087983 */ /* 0x000ee60000300600 */
[----:B------:R-:W0:Y:S01]  /*15bb0*/  MUFU.EX2 R39, R39 ;  /* 0x0000002700277308 */ /* 0x000e220000000800 */
[----:B--2---:R-:W-:Y:S02]  /*15bc0*/  HADD2.F32 R55, -RZ, R7.H0_H0 ;  /* 0x20000007ff377230 */ /* 0x004fe40000004100 */
[----:B------:R-:W2:Y:S01]  /*15bd0*/  LDL.S16 R7, [R1+0x334] ;  /* 0x0003340001077983 */ /* 0x000ea20000100600 */
[----:B0-----:R-:W-:-:S06]  /*15be0*/  FADD.FTZ R39, R39, 1 ;  /* 0x3f80000027277421 */ /* 0x001fcc0000010000 */
[----:B------:R-:W0:Y:S01]  /*15bf0*/  MUFU.RCP R39, R39 ;  /* 0x0000002700277308 */ /* 0x000e220000001000 */
[----:B------:R-:W-:Y:S01]  /*15c00*/  FADD.FTZ R66, R66, -UR28 ;  /* 0x8000001c42427e21 */ /* 0x000fe20008010000 */
        /* <DEDUP_REMOVED lines=9> */
[----:B------:R-:W-:-:S06]  /*15ca0*/  FMUL.FTZ R37, R35, -1.4426950216293334961 ;  /* 0xbfb8aa3b23257820 */ /* 0x000fcc0000410000 */
[----:B------:R-:W0:Y:S01]  /*15cb0*/  MUFU.EX2 R37, R37 ;  /* 0x0000002500257308 */ /* 0x000e220000000800 */
[----:B----4-:R-:W-:Y:S02]  /*15cc0*/  HADD2.F32 R53, -RZ, R9.H0_H0 ;  /* 0x20000009ff357230 */ /* 0x010fe40000004100 */
[----:B------:R-:W4:Y:S01]  /*15cd0*/  LDL.LU.S16 R9, [R1+0x336] ;  /* 0x0003360001097983 */ /* 0x000f220000300600 */
[----:B0-----:R-:W-:-:S06]  /*15ce0*/  FADD.FTZ R37, R37, 1 ;  /* 0x3f80000025257421 */ /* 0x001fcc0000010000 */
[----:B------:R-:W0:Y:S01]  /*15cf0*/  MUFU.RCP R37, R37 ;  /* 0x0000002500257308 */ /* 0x000e220000001000 */
        /* <DEDUP_REMOVED lines=34> */
[----:B------:R-:W-:Y:S02]  /*15f20*/  HADD2.F32 R56, -RZ, R6.H0_H0 ;  /* 0x20000006ff387230 */ /* 0x000fe40000004100 */
[----:B------:R-:W-:Y:S01]  /*15f30*/  FADD.FTZ R41, R41, R34 ;  /* 0x0000002229297221 */ /* 0x000fe20000010000 */
[-C--:B------:R-:W-:Y:S01]  /*15f40*/  FFMA.FTZ R44, R31, R34.reuse, R44 ;  /* 0x000000221f2c7223 */ /* 0x080fe2000001002c */
[----:B---3--:R-:W-:Y:S02]  /*15f50*/  HADD2.F32 R52, -RZ, R8.H0_H0 ;  /* 0x20000008ff347230 */ /* 0x008fe40000004100 */
[----:B0-----:R-:W-:Y:S01]  /*15f60*/  FADD.FTZ R35, R35, 1 ;  /* 0x3f80000023237421 */ /* 0x001fe20000010000 */
[----:B------:R-:W3:Y:S01]  /*15f70*/  LDL.S16 R8, [R1+0x328] ;  /* 0x0003280001087983 */ /* 0x000ee20000100600 */
[----:B--2---:R-:W-:Y:S02]  /*15f80*/  HADD2.F32 R58, -RZ, R7.H0_H0 ;  /* 0x20000007ff3a7230 */ /* 0x004fe40000004100 */
[----:B------:R-:W-:Y:S01]  /*15f90*/  FADD.FTZ R56, R56, -UR28 ;  /* 0x8000001c38387e21 */ /* 0x000fe20008010000 */
[----:B------:R-:W-:Y:S01]  /*15fa0*/  FMUL.FTZ R34, R10, R34 ;  /* 0x000000220a227220 */ /* 0x000fe20000410000 */
[----:B------:R-:W0:Y:S01]  /*15fb0*/  MUFU.RCP R35, R35 ;  /* 0x0000002300237308 */ /* 0x000e220000001000 */
[----:B------:R-:W-:Y:S01]  /*15fc0*/  FADD.FTZ R52, R52, -UR28 ;  /* 0x8000001c34347e21 */ /* 0x000fe20008010000 */
[----:B------:R-:W-:Y:S01]  /*15fd0*/  FMUL.FTZ R56, R56, UR16 ;  /* 0x0000001038387c20 */ /* 0x000fe20008410000 */
[----:B------:R-:W-:Y:S01]  /*15fe0*/  FFMA.FTZ R45, R31, R34, R45 ;  /* 0x000000221f2d7223 */ /* 0x000fe2000001002d */
[----:B------:R-:W-:-:S02]  /*15ff0*/  HADD2.F32 R51, -RZ, R51.H0_H0 ;  /* 0x20000033ff337230 */ /* 0x000fc40000004100 */
[----:B------:R-:W-:Y:S01]  /*16000*/  FADD.FTZ R42, R42, R32 ;  /* 0x000000202a2a7221 */ /* 0x000fe20000010000 */
[----:B------:R-:W-:Y:S01]  /*16010*/  FFMA.FTZ R31, R10, R56, R2 ;  /* 0x000000380a1f7223 */ /* 0x000fe20000010002 */
[----:B------:R-:W2:Y:S01]  /*16020*/  LDL.S16 R7, [R1+0x324] ;  /* 0x0003240001077983 */ /* 0x000ea20000100600 */
[----:B------:R-:W-:Y:S02]  /*16030*/  HADD2.F32 R50, -RZ, R50.H0_H0 ;  /* 0x20000032ff327230 */ /* 0x000fe40000004100 */
[----:B------:R-:W-:Y:S01]  /*16040*/  HADD2.F32 R49, -RZ, R49.H0_H0 ;  /* 0x20000031ff317230 */ /* 0x000fe20000004100 */
[----:B------:R-:W2:Y:S01]  /*16050*/  LDL.LU.S16 R6, [R1+0x326] ;  /* 0x0003260001067983 */ /* 0x000ea20000300600 */
[----:B0-----:R-:W-:Y:S01]  /*16060*/  FMUL.FTZ R53, R53, R35 ;  /* 0x0000002335357220 */ /* 0x001fe20000410000 */
[----:B------:R-:W-:-:S04]  /*16070*/  FADD.FTZ R35, -R35, 1 ;  /* 0x3f80000023237421 */ /* 0x000fc80000010100 */
[----:B------:R-:W-:Y:S01]  /*16080*/  FFMA.FTZ R35, R33, R35, 1 ;  /* 0x3f80000021237423 */ /* 0x000fe20000010023 */
        /* <DEDUP_REMOVED lines=14> */
[----:B----4-:R-:W-:Y:S02]  /*16170*/  HADD2.F32 R54, -RZ, R9.H0_H0 ;  /* 0x20000009ff367230 */ /* 0x010fe40000004100 */
[----:B------:R-:W-:Y:S01]  /*16180*/  FADD.FTZ R51, R51, -UR28 ;  /* 0x8000001c33337e21 */ /* 0x000fe20008010000 */
[----:B------:R-:W4:Y:S03]  /*16190*/  LDL.LU.S16 R9, [R1+0x32a] ;  /* 0x00032a0001097983 */ /* 0x000f260000300600 */
[----:B------:R-:W-:Y:S01]  /*161a0*/  FMUL.FTZ R51, R51, UR16 ;  /* 0x0000001033337c20 */ /* 0x000fe20008410000 */
[----:B0-----:R-:W-:Y:S01]  /*161b0*/  FMUL.FTZ R54, R54, R33 ;  /* 0x0000002136367220 */ /* 0x001fe20000410000 */
[----:B------:R-:W-:-:S04]  /*161c0*/  FADD.FTZ R33, -R33, 1 ;  /* 0x3f80000021217421 */ /* 0x000fc80000010100 */
[----:B------:R-:W-:Y:S01]  /*161d0*/  FFMA.FTZ R33, R31, R33, 1 ;  /* 0x3f8000001f217423 */ /* 0x000fe20000010021 */
[-C--:B------:R-:W-:Y:S01]  /*161e0*/  FFMA.FTZ R31, R29, R32.reuse, R43 ;  /* 0x000000201d1f7223 */ /* 0x080fe2000001002b */
[----:B------:R-:W-:-:S04]  /*161f0*/  FMUL.FTZ R32, R11, R32 ;  /* 0x000000200b207220 */ /* 0x000fc80000410000 */
[----:B------:R-:W-:Y:S01]  /*16200*/  FFMA.FTZ R45, R29, R32, R45 ;  /* 0x000000201d2d7223 */ /* 0x000fe2000001002d */
[----:B------:R-:W-:Y:S01]  /*16210*/  FFMA.FTZ R29, R10, R51, R2 ;  /* 0x000000330a1d7223 */ /* 0x000fe20000010002 */
[----:B------:R-:W-:-:S03]  /*16220*/  FMUL.FTZ R54, R54, R33 ;  /* 0x0000002136367220 */ /* 0x000fc60000410000 */
        /* <DEDUP_REMOVED lines=20> */
[----:B---3--:R-:W-:Y:S02]  /*16370*/  HADD2.F32 R33, -RZ, R8.H0_H0 ;  /* 0x20000008ff217230 */ /* 0x008fe40000004100 */
[----:B------:R-:W3:Y:S01]  /*16380*/  LDL.S16 R8, [R1+0x320] ;  /* 0x0003200001087983 */ /* 0x000ee20000100600 */
[----:B------:R-:W-:-:S04]  /*16390*/  FADD.FTZ R40, R40, R38 ;  /* 0x0000002628287221 */ /* 0x000fc80000010000 */
[----:B------:R-:W-:Y:S01]  /*163a0*/  FADD.FTZ R40, R36, R40 ;  /* 0x0000002824287221 */ /* 0x000fe20000010000 */
[----:B--2---:R-:W-:Y:S02]  /*163b0*/  HADD2.F32 R43, -RZ, R7.H0_H0 ;  /* 0x20000007ff2b7230 */ /* 0x004fe40000004100 */
[----:B------:R-:W2:Y:S01]  /*163c0*/  LDL.S16 R7, [R1+0x318] ;  /* 0x0003180001077983 */ /* 0x000ea20000100600 */
[----:B------:R-:W-:-:S04]  /*163d0*/  FADD.FTZ R40, R40, R34 ;  /* 0x0000002228287221 */ /* 0x000fc80000010000 */
[----:B------:R-:W-:Y:S01]  /*163e0*/  FADD.FTZ R32, R32, R40 ;  /* 0x0000002820207221 */ /* 0x000fe20000010000 */
[----:B------:R-:W-:Y:S01]  /*163f0*/  FMUL.FTZ R65, R65, R39 ;  /* 0x0000002741417220 */ /* 0x000fe20000410000 */
[----:B------:R-:W-:Y:S02]  /*16400*/  HADD2.F32 R39, -RZ, R6.H0_H0 ;  /* 0x20000006ff277230 */ /* 0x000fe40000004100 */
[----:B------:R-:W2:Y:S01]  /*16410*/  LDL.LU.S16 R6, [R1+0x31a] ;  /* 0x00031a0001067983 */ /* 0x000ea20000300600 */
[----:B----4-:R-:W-:-:S03]  /*16420*/  HADD2.F32 R40, -RZ, R9.H0_H0 ;  /* 0x20000009ff287230 */ /* 0x010fc60000004100 */
[----:B------:R-:W4:Y:S01]  /*16430*/  LDL.LU.S16 R9, [R1+0x322] ;  /* 0x0003220001097983 */ /* 0x000f220000300600 */
[----:B------:R-:W-:Y:S01]  /*16440*/  FMUL.FTZ R57, R57, R37 ;  /* 0x0000002539397220 */ /* 0x000fe20000410000 */
[----:B---3--:R-:W-:Y:S02]  /*16450*/  HADD2.F32 R37, -RZ, R8.H0_H0 ;  /* 0x20000008ff257230 */ /* 0x008fe40000004100 */
[----:B------:R-:W3:Y:S01]  /*16460*/  LDL.S16 R8, [R1+0x314] ;  /* 0x0003140001087983 */ /* 0x000ee20000100600 */
[----:B--2---:R-:W-:-:S03]  /*16470*/  HADD2.F32 R38, -RZ, R7.H0_H0 ;  /* 0x20000007ff267230 */ /* 0x004fc60000004100 */
[----:B------:R-:W2:Y:S01]  /*16480*/  LDL.S16 R7, [R1+0x310] ;  /* 0x0003100001077983 */ /* 0x000ea20000100600 */
[----:B------:R-:W-:Y:S01]  /*16490*/  FMUL.FTZ R53, R53, R35 ;  /* 0x0000002335357220 */ /* 0x000fe20000410000 */
[----:B------:R-:W-:Y:S02]  /*164a0*/  HADD2.F32 R36, -RZ, R6.H0_H0 ;  /* 0x20000006ff247230 */ /* 0x000fe40000004100 */
[----:B------:R-:W2:Y:S01]  /*164b0*/  LDL.LU.S16 R6, [R1+0x312] ;  /* 0x0003120001067983 */ /* 0x000ea20000300600 */
[----:B------:R-:W-:Y:S01]  /*164c0*/  FADD.FTZ R33, R33, -UR28 ;  /* 0x8000001c21217e21 */ /* 0x000fe20008010000 */
[----:B------:R-:W-:Y:S01]  /*164d0*/  FADD.FTZ R41, R41, R30 ;  /* 0x0000001e29297221 */ /* 0x000fe20000010000 */
[-C--:B------:R-:W-:Y:S01]  /*164e0*/  FFMA.FTZ R29, R27, R30.reuse, R44 ;  /* 0x0000001e1b1d7223 */ /* 0x080fe2000001002c */
[----:B------:R-:W-:Y:S01]  /*164f0*/  FMUL.FTZ R30, R10, R30 ;  /* 0x0000001e0a1e7220 */ /* 0x000fe20000410000 */
[----:B------:R-:W-:-:S03]  /*16500*/  FMUL.FTZ R44, R33, UR16 ;  /* 0x00000010212c7c20 */ /* 0x000fc60008410000 */
[----:B------:R-:W-:Y:S01]  /*16510*/  FFMA.FTZ R45, R27, R30, R45 ;  /* 0x0000001e1b2d7223 */ /* 0x000fe2000001002d */
[----:B------:R-:W-:Y:S01]  /*16520*/  FFMA.FTZ R27, R10, R44, R2 ;  /* 0x0000002c0a1b7223 */ /* 0x000fe20000010002 */
[----:B----4-:R-:W-:Y:S02]  /*16530*/  HADD2.F32 R35, -RZ, R9.H0_H0 ;  /* 0x20000009ff237230 */ /* 0x010fe40000004100 */
[----:B------:R-:W4:Y:S01]  /*16540*/  LDL.LU.S16 R9, [R1+0x316] ;  /* 0x0003160001097983 */ /* 0x000f220000300600 */
[----:B------:R-:W-:-:S06]  /*16550*/  FMUL.FTZ R33, R27, -1.4426950216293334961 ;  /* 0xbfb8aa3b1b217820 */ /* 0x000fcc0000410000 */
        /* <DEDUP_REMOVED lines=15> */
[----:B---3--:R-:W-:Y:S02]  /*16650*/  HADD2.F32 R34, -RZ, R8.H0_H0 ;  /* 0x20000008ff227230 */ /* 0x008fe40000004100 */
[----:B------:R-:W3:Y:S01]  /*16660*/  LDL.S16 R8, [R1+0x30c] ;  /* 0x00030c0001087983 */ /* 0x000ee20000100600 */
[----:B0-----:R-:W-:Y:S01]  /*16670*/  FMUL.FTZ R39, R39, R30 ;  /* 0x0000001e27277220 */ /* 0x001fe20000410000 */
[----:B------:R-:W-:Y:S01]  /*16680*/  FADD.FTZ R30, -R30, 1 ;  /* 0x3f8000001e1e7421 */ /* 0x000fe20000010100 */
[----:B------:R-:W-:-:S03]  /*16690*/  FMUL.FTZ R37, R37, UR16 ;  /* 0x0000001025257c20 */ /* 0x000fc60008410000 */
[----:B------:R-:W-:-:S04]  /*166a0*/  FFMA.FTZ R30, R27, R30, 1 ;  /* 0x3f8000001b1e7423 */ /* 0x000fc8000001001e */
[----:B------:R-:W-:Y:S01]  /*166b0*/  FMUL.FTZ R39, R39, R30 ;  /* 0x0000001e27277220 */ /* 0x000fe20000410000 */
[----:B------:R-:W-:Y:S01]  /*166c0*/  FFMA.FTZ R30, R10, R37, R2 ;  /* 0x000000250a1e7223 */ /* 0x000fe20000010002 */
[----:B------:R-:W-:-:S03]  /*166d0*/  FFMA.FTZ R27, R25, R28, R31 ;  /* 0x0000001c191b7223 */ /* 0x000fc6000001001f */
[----:B------:R-:W-:-:S06]  /*166e0*/  FMUL.FTZ R31, R30, -1.4426950216293334961 ;  /* 0xbfb8aa3b1e1f7820 */ /* 0x000fcc0000410000 */
[----:B------:R-:W0:Y:S02]  /*166f0*/  MUFU.EX2 R31, R31 ;  /* 0x0000001f001f7308 */ /* 0x000e240000000800 */
[----:B0-----:R-:W-:-:S06]  /*16700*/  FADD.FTZ R31, R31, 1 ;  /* 0x3f8000001f1f7421 */ /* 0x001fcc0000010000 */
[----:B------:R-:W0:Y:S01]  /*16710*/  MUFU.RCP R31, R31 ;  /* 0x0000001f001f7308 */ /* 0x000e220000001000 */
[----:B------:R-:W-:Y:S01]  /*16720*/  FADD.FTZ R35, R35, -UR28 ;  /* 0x8000001c23237e21 */ /* 0x000fe20008010000 */
[----:B------:R-:W-:Y:S01]  /*16730*/  FADD.FTZ R42, R42, R28 ;  /* 0x0000001c2a2a7221 */ /* 0x000fe20000010000 */
[----:B------:R-:W-:Y:S02]  /*16740*/  FMUL.FTZ R28, R11, R28 ;  /* 0x0000001c0b1c7220 */ /* 0x000fe40000410000 */
[----:B------:R-:W-:Y:S02]  /*16750*/  FMUL.FTZ R35, R35, UR16 ;  /* 0x0000001023237c20 */ /* 0x000fe40008410000 */
[----:B------:R-:W-:Y:S01]  /*16760*/  FFMA.FTZ R25, R25, R28, R45 ;  /* 0x0000001c19197223 */ /* 0x000fe2000001002d */
[----:B------:R-:W-:Y:S01]  /*16770*/  FADD.FTZ R32, R28, R32 ;  /* 0x000000201c207221 */ /* 0x000fe20000010000 */
[----:B------:R-:W-:Y:S01]  /*16780*/  FFMA.FTZ R28, R11, R35, R3 ;  /* 0x000000230b1c7223 */ /* 0x000fe20000010003 */
[----:B0-----:R-:W-:Y:S01]  /*16790*/  FMUL.FTZ R38, R38, R31 ;  /* 0x0000001f26267220 */ /* 0x001fe20000410000 */
[----:B------:R-:W-:-:S04]  /*167a0*/  FADD.FTZ R31, -R31, 1 ;  /* 0x3f8000001f1f7421 */ /* 0x000fc80000010100 */
[----:B------:R-:W-:Y:S01]  /*167b0*/  FFMA.FTZ R31, R30, R31, 1 ;  /* 0x3f8000001e1f7423 */ /* 0x000fe2000001001f */
[----:B------:R-:W-:-:S06]  /*167c0*/  FMUL.FTZ R30, R28, -1.4426950216293334961 ;  /* 0xbfb8aa3b1c1e7820 */ /* 0x000fcc0000410000 */
[----:B------:R-:W0:Y:S01]  /*167d0*/  MUFU.EX2 R30, R30 ;  /* 0x0000001e001e7308 */ /* 0x000e220000000800 */
[----:B------:R-:W-:Y:S01]  /*167e0*/  FMUL.FTZ R43, R43, R33 ;  /* 0x000000212b2b7220 */ /* 0x000fe20000410000 */
[----:B--2---:R-:W-:Y:S02]  /*167f0*/  HADD2.F32 R33, -RZ, R7.H0_H0 ;  /* 0x20000007ff217230 */ /* 0x004fe40000004100 */
[----:B------:R-:W2:Y:S01]  /*16800*/  LDL.S16 R7, [R1+0x308] ;  /* 0x0003080001077983 */ /* 0x000ea20000100600 */
[----:B0-----:R-:W-:-:S06]  /*16810*/  FADD.FTZ R30, R30, 1 ;  /* 0x3f8000001e1e7421 */ /* 0x001fcc0000010000 */
[----:B------:R-:W0:Y:S01]  /*16820*/  MUFU.RCP R30, R30 ;  /* 0x0000001e001e7308 */ /* 0x000e220000001000 */
[----:B------:R-:W-:Y:S01]  /*16830*/  FADD.FTZ R34, R34, -UR28 ;  /* 0x8000001c22227e21 */ /* 0x000fe20008010000 */
[----:B------:R-:W-:Y:S01]  /*16840*/  FMUL.FTZ R67, R67, R46 ;  /* 0x0000002e43437220 */ /* 0x000fe20000410000 */
[----:B------:R-:W-:Y:S01]  /*16850*/  FADD.FTZ R45, R41, R26 ;  /* 0x0000001a292d7221 */ /* 0x000fe20000010000 */
[CC--:B------:R-:W-:Y:S01]  /*16860*/  FFMA.FTZ R46, R23.reuse, R26.reuse, R29 ;  /* 0x0000001a172e7223 */ /* 0x0c0fe2000001001d */
[----:B------:R-:W-:Y:S01]  /*16870*/  FMUL.FTZ R26, R10, R26 ;  /* 0x0000001a0a1a7220 */ /* 0x000fe20000410000 */
[----:B------:R-:W-:Y:S01]  /*16880*/  FMUL.FTZ R34, R34, UR16 ;  /* 0x0000001022227c20 */ /* 0x000fe20008410000 */
[----:B------:R-:W-:Y:S02]  /*16890*/  FMUL.FTZ R38, R38, R31 ;  /* 0x0000001f26267220 */ /* 0x000fe40000410000 */
[----:B------:R-:W-:Y:S01]  /*168a0*/  FFMA.FTZ R25, R23, R26, R25 ;  /* 0x0000001a17197223 */ /* 0x000fe20000010019 */
[----:B------:R-:W-:Y:S01]  /*168b0*/  FFMA.FTZ R23, R10, R34, R2 ;  /* 0x000000220a177223 */ /* 0x000fe20000010002 */
[----:B0-----:R-:W-:Y:S01]  /*168c0*/  FMUL.FTZ R36, R36, R30 ;  /* 0x0000001e24247220 */ /* 0x001fe20000410000 */
[----:B------:R-:W-:Y:S01]  /*168d0*/  FADD.FTZ R30, -R30, 1 ;  /* 0x3f8000001e1e7421 */ /* 0x000fe20000010100 */
[----:B----4-:R-:W-:-:S02]  /*168e0*/  HADD2.F32 R31, -RZ, R9.H0_H0 ;  /* 0x20000009ff1f7230 */ /* 0x010fc40000004100 */
[----:B------:R-:W4:Y:S01]  /*168f0*/  LDL.LU.S16 R9, [R1+0x30e] ;  /* 0x00030e0001097983 */ /* 0x000f220000300600 */
[----:B------:R-:W-:Y:S01]  /*16900*/  FFMA.FTZ R30, R28, R30, 1 ;  /* 0x3f8000001c1e7423 */ /* 0x000fe2000001001e */
[----:B------:R-:W-:-:S06]  /*16910*/  FMUL.FTZ R28, R23, -1.4426950216293334961 ;  /* 0xbfb8aa3b171c7820 */ /* 0x000fcc0000410000 */
[----:B------:R-:W0:Y:S02]  /*16920*/  MUFU.EX2 R28, R28 ;  /* 0x0000001c001c7308 */ /* 0x000e240000000800 */
[----:B0-----:R-:W-:-:S06]  /*16930*/  FADD.FTZ R28, R28, 1 ;  /* 0x3f8000001c1c7421 */ /* 0x001fcc0000010000 */
[----:B------:R-:W0:Y:S02]  /*16940*/  MUFU.RCP R28, R28 ;  /* 0x0000001c001c7308 */ /* 0x000e240000001000 */
[----:B0-----:R-:W-:Y:S01]  /*16950*/  FMUL.FTZ R33, R33, R28 ;  /* 0x0000001c21217220 */ /* 0x001fe20000410000 */
[----:B------:R-:W-:-:S04]  /*16960*/  FADD.FTZ R28, -R28, 1 ;  /* 0x3f8000001c1c7421 */ /* 0x000fc80000010100 */
[----:B------:R-:W-:Y:S01]  /*16970*/  FFMA.FTZ R28, R23, R28, 1 ;  /* 0x3f800000171c7423 */ /* 0x000fe2000001001c */
[----:B------:R-:W-:Y:S01]  /*16980*/  FADD.FTZ R23, R32, R26 ;  /* 0x0000001a20177221 */ /* 0x000fe20000010000 */
[----:B------:R-:W-:Y:S02]  /*16990*/  HADD2.F32 R32, -RZ, R6.H0_H0 ;  /* 0x20000006ff207230 */ /* 0x000fe40000004100 */
[----:B------:R-:W4:Y:S01]  /*169a0*/  LDL.LU.S16 R6, [R1+0x30a] ;  /* 0x00030a0001067983 */ /* 0x000f220000300600 */
[----:B------:R-:W-:Y:S01]  /*169b0*/  FMUL.FTZ R36, R36, R30 ;  /* 0x0000001e24247220 */ /* 0x000fe20000410000 */
[----:B---3--:R-:W-:Y:S02]  /*169c0*/  HADD2.F32 R30, -RZ, R8.H0_H0 ;  /* 0x20000008ff1e7230 */ /* 0x008fe40000004100 */
[----:B------:R-:W3:Y:S01]  /*169d0*/  LDL.S16 R8, [R1+0x300] ;  /* 0x0003000001087983 */ /* 0x000ee20000100600 */
[----:B------:R-:W-:-:S04]  /*169e0*/  FADD.FTZ R31, R31, -UR28 ;  /* 0x8000001c1f1f7e21 */ /* 0x000fc80008010000 */
[----:B------:R-:W-:Y:S01]  /*169f0*/  FMUL.FTZ R31, R31, UR16 ;  /* 0x000000101f1f7c20 */ /* 0x000fe20008410000 */
[----:B------:R-:W-:-:S03]  /*16a00*/  FMUL.FTZ R33, R33, R28 ;  /* 0x0000001c21217220 */ /* 0x000fc60000410000 */
[----:B------:R-:W-:-:S04]  /*16a10*/  FFMA.FTZ R26, R11, R31, R3 ;  /* 0x0000001f0b1a7223 */ /* 0x000fc80000010003 */
[----:B------:R-:W-:Y:S01]  /*16a20*/  FMUL.FTZ R28, R26, -1.4426950216293334961 ;  /* 0xbfb8aa3b1a1c7820 */ /* 0x000fe20000410000 */
[----:B------:R-:W-:Y:S01]  /*16a30*/  FADD.FTZ R41, R42, R24 ;  /* 0x000000182a297221 */ /* 0x000fe20000010000 */
[----:B------:R-:W-:-:S04]  /*16a40*/  FFMA.FTZ R42, R22, R24, R27 ;  /* 0x00000018162a7223 */ /* 0x000fc8000001001b */
[----:B------:R-:W0:Y:S02]  /*16a50*/  MUFU.EX2 R28, R28 ;  /* 0x0000001c001c7308 */ /* 0x000e240000000800 */
[----:B0-----:R-:W-:-:S06]  /*16a60*/  FADD.FTZ R28, R28, 1 ;  /* 0x3f8000001c1c7421 */ /* 0x001fcc0000010000 */
[----:B------:R-:W0:Y:S01]  /*16a70*/  MUFU.RCP R28, R28 ;  /* 0x0000001c001c7308 */ /* 0x000e220000001000 */
[----:B--2---:R-:W-:Y:S02]  /*16a80*/  HADD2.F32 R29, -RZ, R7.H0_H0 ;  /* 0x20000007ff1d7230 */ /* 0x004fe40000004100 */
[----:B------:R-:W2:Y:S01]  /*16a90*/  LDL.S16 R7, [R1+0x2fc] ;  /* 0x0002fc0001077983 */ /* 0x000ea20000100600 */
[----:B------:R-:W-:Y:S01]  /*16aa0*/  FADD.FTZ R30, R30, -UR28 ;  /* 0x8000001c1e1e7e21 */ /* 0x000fe20008010000 */
[----:B------:R-:W-:Y:S01]  /*16ab0*/  FMUL.FTZ R24, R11, R24 ;  /* 0x000000180b187220 */ /* 0x000fe20000410000 */
[----:B----4-:R-:W-:Y:S02]  /*16ac0*/  HADD2.F32 R27, -RZ, R9.H0_H0 ;  /* 0x20000009ff1b7230 */ /* 0x010fe40000004100 */
[----:B------:R-:W4:Y:S01]  /*16ad0*/  LDL.LU.S16 R9, [R1+0x302] ;  /* 0x0003020001097983 */ /* 0x000f220000300600 */
[----:B------:R-:W-:Y:S01]  /*16ae0*/  FMUL.FTZ R30, R30, UR16 ;  /* 0x000000101e1e7c20 */ /* 0x000fe20008410000 */
[----:B0-----:R-:W-:Y:S01]  /*16af0*/  FMUL.FTZ R32, R32, R28 ;  /* 0x0000001c20207220 */ /* 0x001fe20000410000 */
[----:B------:R-:W-:Y:S01]  /*16b00*/  FADD.FTZ R28, -R28, 1 ;  /* 0x3f8000001c1c7421 */ /* 0x000fe20000010100 */
[----:B------:R-:W-:Y:S01]  /*16b10*/  FFMA.FTZ R22, R22, R24, R25 ;  /* 0x0000001816167223 */ /* 0x000fe20000010019 */
[----:B------:R-:W-:-:S02]  /*16b20*/  FFMA.FTZ R25, R10, R30, R2 ;  /* 0x0000001e0a197223 */ /* 0x000fc40000010002 */
[----:B------:R-:W-:Y:S02]  /*16b30*/  FFMA.FTZ R28, R26, R28, 1 ;  /* 0x3f8000001a1c7423 */ /* 0x000fe4000001001c */
[----:B------:R-:W-:-:S06]  /*16b40*/  FMUL.FTZ R26, R25, -1.4426950216293334961 ;  /* 0xbfb8aa3b191a7820 */ /* 0x000fcc0000410000 */
[----:B------:R-:W0:Y:S01]  /*16b50*/  MUFU.EX2 R26, R26 ;  /* 0x0000001a001a7308 */ /* 0x000e220000000800 */
[----:B------:R-:W-:Y:S01]  /*16b60*/  FMUL.FTZ R32, R32, R28 ;  /* 0x0000001c20207220 */ /* 0x000fe20000410000 */
[----:B0-----:R-:W-:-:S06]  /*16b70*/  FADD.FTZ R26, R26, 1 ;  /* 0x3f8000001a1a7421 */ /* 0x001fcc0000010000 */
[----:B------:R-:W0:Y:S01]  /*16b80*/  MUFU.RCP R26, R26 ;  /* 0x0000001a001a7308 */ /* 0x000e220000001000 */
[----:B------:R-:W-:Y:S02]  /*16b90*/  HADD2.F32 R28, -RZ, R6.H0_H0 ;  /* 0x20000006ff1c7230 */ /* 0x000fe40000004100 */
[----:B------:R-:W4:Y:S01]  /*16ba0*/  LDL.LU.S16 R6, [R1+0x2fe] ;  /* 0x0002fe0001067983 */ /* 0x000f220000300600 */
[----:B0-----:R-:W-:Y:S01]  /*16bb0*/  FMUL.FTZ R29, R29, R26 ;  /* 0x0000001a1d1d7220 */ /* 0x001fe20000410000 */
[----:B------:R-:W-:-:S04]  /*16bc0*/  FADD.FTZ R26, -R26, 1 ;  /* 0x3f8000001a1a7421 */ /* 0x000fc80000010100 */
[----:B------:R-:W-:Y:S01]  /*16bd0*/  FFMA.FTZ R26, R25, R26, 1 ;  /* 0x3f800000191a7423 */ /* 0x000fe2000001001a */
[----:B------:R-:W-:Y:S01]  /*16be0*/  FADD.FTZ R27, R27, -UR28 ;  /* 0x8000001c1b1b7e21 */ /* 0x000fe20008010000 */
[----:B------:R-:W-:-:S03]  /*16bf0*/  FMUL.FTZ R0, R47, R0 ;  /* 0x000000002f007220 */ /* 0x000fc60000410000 */
[----:B------:R-:W-:Y:S01]  /*16c00*/  FMUL.FTZ R27, R27, UR16 ;  /* 0x000000101b1b7c20 */ /* 0x000fe20008410000 */
[----:B------:R-:W-:-:S03]  /*16c10*/  FADD.FTZ R47, R24, R23 ;  /* 0x00000017182f7221 */ /* 0x000fc60000010000 */
[----:B------:R-:W-:-:S04]  /*16c20*/  FFMA.FTZ R23, R11, R27, R3 ;  /* 0x0000001b0b177223 */ /* 0x000fc80000010003 */
[----:B------:R-:W-:Y:S01]  /*16c30*/  FMUL.FTZ R24, R23, -1.4426950216293334961 ;  /* 0xbfb8aa3b17187820 */ /* 0x000fe20000410000 */
[----:B---3--:R-:W-:Y:S02]  /*16c40*/  HADD2.F32 R25, -RZ, R8.H0_H0 ;  /* 0x20000008ff197230 */ /* 0x008fe40000004100 */
[----:B------:R-:W3:Y:S03]  /*16c50*/  LDL.S16 R8, [R1+0x2f8] ;  /* 0x0002f80001087983 */ /* 0x000ee60000100600 */
        /* <DEDUP_REMOVED lines=17> */
[----:B------:R-:W-:Y:S01]  /*16d70*/  FMUL.FTZ R29, R29, R26 ;  /* 0x0000001a1d1d7220 */ /* 0x000fe20000410000 */
[----:B--2---:R-:W-:Y:S02]  /*16d80*/  HADD2.F32 R26, -RZ, R7.H0_H0 ;  /* 0x20000007ff1a7230 */ /* 0x004fe40000004100 */
[----:B------:R-:W2:Y:S03]  /*16d90*/  LDL.S16 R7, [R1+0x2f4] ;  /* 0x0002f40001077983 */ /* 0x000ea60000100600 */
[----:B0-----:R-:W-:Y:S01]  /*16da0*/  FMUL.FTZ R26, R26, R23 ;  /* 0x000000171a1a7220 */ /* 0x001fe20000410000 */
[----:B------:R-:W-:-:S04]  /*16db0*/  FADD.FTZ R23, -R23, 1 ;  /* 0x3f80000017177421 */ /* 0x000fc80000010100 */
[----:B------:R-:W-:Y:S01]  /*16dc0*/  FFMA.FTZ R23, R19, R23, 1 ;  /* 0x3f80000013177423 */ /* 0x000fe20000010017 */
[----:B----4-:R-:W-:Y:S02]  /*16dd0*/  HADD2.F32 R19, -RZ, R9.H0_H0 ;  /* 0x20000009ff137230 */ /* 0x010fe40000004100 */
[----:B------:R-:W4:Y:S03]  /*16de0*/  LDL.LU.S16 R9, [R1+0x2fa] ;  /* 0x0002fa0001097983 */ /* 0x000f260000300600 */
[----:B------:R-:W-:Y:S01]  /*16df0*/  FADD.FTZ R19, R19, -UR28 ;  /* 0x8000001c13137e21 */ /* 0x000fe20008010000 */
[----:B------:R-:W-:-:S03]  /*16e00*/  FMUL.FTZ R26, R26, R23 ;  /* 0x000000171a1a7220 */ /* 0x000fc60000410000 */
[----:B------:R-:W-:Y:S01]  /*16e10*/  FMUL.FTZ R23, R19, UR16 ;  /* 0x0000001013177c20 */ /* 0x000fe20008410000 */
[----:B------:R-:W-:-:S03]  /*16e20*/  FADD.FTZ R47, R47, R21 ;  /* 0x000000152f2f7221 */ /* 0x000fc60000010000 */
[----:B------:R-:W-:-:S04]  /*16e30*/  FFMA.FTZ R19, R11, R23, R3 ;  /* 0x000000170b137223 */ /* 0x000fc80000010003 */
[----:B------:R-:W-:-:S06]  /*16e40*/  FMUL.FTZ R21, R19, -1.4426950216293334961 ;  /* 0xbfb8aa3b13157820 */ /* 0x000fcc0000410000 */
[----:B------:R-:W0:Y:S01]  /*16e50*/  MUFU.EX2 R21, R21 ;  /* 0x0000001500157308 */ /* 0x000e220000000800 */
[----:B------:R-:W-:Y:S01]  /*16e60*/  FMUL.FTZ R28, R28, R24 ;  /* 0x000000181c1c7220 */ /* 0x000fe20000410000 */
[----:B0-----:R-:W-:Y:S01]  /*16e70*/  FADD.FTZ R21, R21, 1 ;  /* 0x3f80000015157421 */ /* 0x001fe20000010000 */
[----:B------:R-:W-:Y:S02]  /*16e80*/  HADD2.F32 R24, -RZ, R6.H0_H0 ;  /* 0x20000006ff187230 */ /* 0x000fe40000004100 */
[----:B------:R-:W4:Y:S03]  /*16e90*/  LDL.LU.S16 R6, [R1+0x2f6] ;  /* 0x0002f60001067983 */ /* 0x000f260000300600 */
[----:B------:R-:W0:Y:S02]  /*16ea0*/  MUFU.RCP R21, R21 ;  /* 0x0000001500157308 */ /* 0x000e240000001000 */
[----:B0-----:R-:W-:Y:S01]  /*16eb0*/  FMUL.FTZ R24, R24, R21 ;  /* 0x0000001518187220 */ /* 0x001fe20000410000 */
[----:B------:R-:W-:-:S04]  /*16ec0*/  FADD.FTZ R21, -R21, 1 ;  /* 0x3f80000015157421 */ /* 0x000fc80000010100 */
[----:B------:R-:W-:-:S04]  /*16ed0*/  FFMA.FTZ R21, R19, R21, 1 ;  /* 0x3f80000013157423 */ /* 0x000fc80000010015 */
[----:B------:R-:W-:Y:S01]  /*16ee0*/  FMUL.FTZ R24, R24, R21 ;  /* 0x0000001518187220 */ /* 0x000fe20000410000 */
[----:B---3--:R-:W-:Y:S02]  /*16ef0*/  HADD2.F32 R21, -RZ, R8.H0_H0 ;  /* 0x20000008ff157230 */ /* 0x008fe40000004100 */
[----:B------:R-:W3:Y:S03]  /*16f00*/  LDL.S16 R8, [R1+0x2f0] ;  /* 0x0002f00001087983 */ /* 0x000ee60000100600 */
[----:B------:R-:W-:Y:S01]  /*16f10*/  FADD.FTZ R21, R21, -UR28 ;  /* 0x8000001c15157e21 */ /* 0x000fe20008010000 */
[----:B------:R-:W-:-:S03]  /*16f20*/  FADD.FTZ R41, R41, R18 ;  /* 0x0000001229297221 */ /* 0x000fc60000010000 */
[----:B------:R-:W-:Y:S01]  /*16f30*/  FMUL.FTZ R21, R21, UR16 ;  /* 0x0000001015157c20 */ /* 0x000fe20008410000 */
[-C--:B------:R-:W-:Y:S01]  /*16f40*/  FFMA.FTZ R42, R15, R18.reuse, R42 ;  /* 0x000000120f2a7223 */ /* 0x080fe2000001002a */
[----:B------:R-:W-:Y:S02]  /*16f50*/  FMUL.FTZ R19, R11, R18 ;  /* 0x000000120b137220 */ /* 0x000fe40000410000 */
[----:B------:R-:W-:Y:S02]  /*16f60*/  FFMA.FTZ R18, R10, R21, R2 ;  /* 0x000000150a127223 */ /* 0x000fe40000010002 */
[----:B------:R-:W-:Y:S02]  /*16f70*/  FFMA.FTZ R15, R15, R19, R22 ;  /* 0x000000130f0f7223 */ /* 0x000fe40000010016 */
[----:B------:R-:W-:-:S06]  /*16f80*/  FMUL.FTZ R22, R18, -1.4426950216293334961 ;  /* 0xbfb8aa3b12167820 */ /* 0x000fcc0000410000 */
[----:B------:R-:W0:Y:S02]  /*16f90*/  MUFU.EX2 R22, R22 ;  /* 0x0000001600167308 */ /* 0x000e240000000800 */
[----:B0-----:R-:W-:-:S06]  /*16fa0*/  FADD.FTZ R22, R22, 1 ;  /* 0x3f80000016167421 */ /* 0x001fcc0000010000 */
[----:B------:R-:W0:Y:S01]  /*16fb0*/  MUFU.RCP R22, R22 ;  /* 0x0000001600167308 */ /* 0x000e220000001000 */
        /* <DEDUP_REMOVED lines=8> */
[----:B------:R-:W-:-:S03]  /*17040*/  FADD.FTZ R47, R19, R47 ;  /* 0x0000002f132f7221 */ /* 0x000fc60000010000 */
[----:B------:R-:W-:Y:S01]  /*17050*/  FMUL.FTZ R18, R18, UR16 ;  /* 0x0000001012127c20 */ /* 0x000fe20008410000 */
[----:B------:R-:W-:-:S03]  /*17060*/  FMUL.FTZ R22, R68, R22 ;  /* 0x0000001644167220 */ /* 0x000fc60000410000 */
[----:B------:R-:W-:-:S04]  /*17070*/  FFMA.FTZ R19, R11, R18, R3 ;  /* 0x000000120b137223 */ /* 0x000fc80000010003 */
[----:B------:R-:W-:-:S06]  /*17080*/  FMUL.FTZ R68, R19, -1.4426950216293334961 ;  /* 0xbfb8aa3b13447820 */ /* 0x000fcc0000410000 */
[----:B------:R-:W0:Y:S02]  /*17090*/  MUFU.EX2 R68, R68 ;  /* 0x0000004400447308 */ /* 0x000e240000000800 */
[----:B0-----:R-:W-:Y:S01]  /*170a0*/  FADD.FTZ R68, R68, 1 ;  /* 0x3f80000044447421 */ /* 0x001fe20000010000 */
[----:B------:R-:W-:Y:S02]  /*170b0*/  HADD2.F32 R69, -RZ, R6.H0_H0 ;  /* 0x20000006ff457230 */ /* 0x000fe40000004100 */
[----:B------:R-:W4:Y:S03]  /*170c0*/  LDL.LU.S16 R6, [R1+0x2ee] ;  /* 0x0002ee0001067983 */ /* 0x000f260000300600 */
[----:B------:R-:W0:Y:S02]  /*170d0*/  MUFU.RCP R68, R68 ;  /* 0x0000004400447308 */ /* 0x000e240000001000 */
[----:B0-----:R-:W-:Y:S01]  /*170e0*/  FMUL.FTZ R69, R69, R68 ;  /* 0x0000004445457220 */ /* 0x001fe20000410000 */
[----:B------:R-:W-:-:S04]  /*170f0*/  FADD.FTZ R68, -R68, 1 ;  /* 0x3f80000044447421 */ /* 0x000fc80000010100 */
[----:B------:R-:W-:Y:S01]  /*17100*/  FFMA.FTZ R19, R19, R68, 1 ;  /* 0x3f80000013137423 */ /* 0x000fe20000010044 */
[----:B---3--:R-:W-:Y:S02]  /*17110*/  HADD2.F32 R68, -RZ, R8.H0_H0 ;  /* 0x20000008ff447230 */ /* 0x008fe40000004100 */
[----:B------:R-:W3:Y:S03]  /*17120*/  LDL.S16 R8, [R1+0x2e8] ;  /* 0x0002e80001087983 */ /* 0x000ee60000100600 */
[----:B------:R-:W-:Y:S01]  /*17130*/  FADD.FTZ R68, R68, -UR28 ;  /* 0x8000001c44447e21 */ /* 0x000fe20008010000 */
[----:B------:R-:W-:Y:S01]  /*17140*/  FADD.FTZ R45, R45, R13 ;  /* 0x0000000d2d2d7221 */ /* 0x000fe20000010000 */
[----:B------:R-:W-:Y:S02]  /*17150*/  FFMA.FTZ R46, R14, R13, R46 ;  /* 0x0000000d0e2e7223 */ /* 0x000fe4000001002e */
[----:B------:R-:W-:Y:S01]  /*17160*/  FMUL.FTZ R4, R68, UR16 ;  /* 0x0000001044047c20 */ /* 0x000fe20008410000 */
[----:B------:R-:W-:Y:S01]  /*17170*/  FMUL.FTZ R19, R69, R19 ;  /* 0x0000001345137220 */ /* 0x000fe20000410000 */
[----:B------:R-:W-:-:S02]  /*17180*/  FMUL.FTZ R13, R10, R13 ;  /* 0x0000000d0a0d7220 */ /* 0x000fc40000410000 */
[----:B------:R-:W-:Y:S02]  /*17190*/  FFMA.FTZ R69, R10, R4, R2 ;  /* 0x000000040a457223 */ /* 0x000fe40000010002 */
[----:B------:R-:W-:Y:S02]  /*171a0*/  FFMA.FTZ R14, R14, R13, R15 ;  /* 0x0000000d0e0e7223 */ /* 0x000fe4000001000f */
[----:B------:R-:W-:-:S06]  /*171b0*/  FMUL.FTZ R15, R69, -1.4426950216293334961 ;  /* 0xbfb8aa3b450f7820 */ /* 0x000fcc0000410000 */
[----:B------:R-:W0:Y:S02]  /*171c0*/  MUFU.EX2 R15, R15 ;  /* 0x0000000f000f7308 */ /* 0x000e240000000800 */
[----:B0-----:R-:W-:-:S06]  /*171d0*/  FADD.FTZ R15, R15, 1 ;  /* 0x3f8000000f0f7421 */ /* 0x001fcc0000010000 */
[----:B------:R2:W0:Y:S02]  /*171e0*/  MUFU.RCP R68, R15 ;  /* 0x0000000f00447308 */ /* 0x0004240000001000 */
        /* <DEDUP_REMOVED lines=8> */
[----:B------:R0:W-:Y:S01]  /*17270*/  STL [R1+0x210], R4 ;  /* 0x0002100401007387 */ /* 0x0001e20000100800 */
[----:B------:R-:W-:Y:S02]  /*17280*/  FADD.FTZ R47, R47, R13 ;  /* 0x0000000d2f2f7221 */ /* 0x000fe40000010000 */
[----:B0-----:R-:W-:-:S04]  /*17290*/  FMUL.FTZ R4, R68, UR16 ;  /* 0x0000001044047c20 */ /* 0x001fc80008410000 */
        /* <DEDUP_REMOVED lines=14> */
[----:B------:R0:W-:Y:S01]  /*17380*/  STL [R1+0x214], R4 ;  /* 0x0002140401007387 */ /* 0x0001e20000100800 */
[----:B------:R-:W-:Y:S01]  /*17390*/  FADD.FTZ R41, R41, R20 ;  /* 0x0000001429297221 */ /* 0x000fe20000010000 */
[-C--:B------:R-:W-:Y:S01]  /*173a0*/  FFMA.FTZ R42, R16, R20.reuse, R42 ;  /* 0x00000014102a7223 */ /* 0x080fe2000001002a */
[----:B------:R-:W-:Y:S01]  /*173b0*/  FMUL.FTZ R13, R69, R13 ;  /* 0x0000000d450d7220 */ /* 0x000fe20000410000 */
[----:B------:R-:W-:Y:S01]  /*173c0*/  FMUL.FTZ R20, R11, R20 ;  /* 0x000000140b147220 */ /* 0x000fe20000410000 */
[----:B0-----:R-:W-:-:S03]  /*173d0*/  FMUL.FTZ R4, R68, UR16 ;  /* 0x0000001044047c20 */ /* 0x001fc60008410000 */
[----:B------:R-:W-:Y:S01]  /*173e0*/  FFMA.FTZ R16, R16, R20, R14 ;  /* 0x0000001410107223 */ /* 0x000fe2000001000e */
[----:B------:R-:W-:-:S04]  /*173f0*/  FFMA.FTZ R69, R10, R4, R2 ;  /* 0x000000040a457223 */ /* 0x000fc80000010002 */
        /* <DEDUP_REMOVED lines=179> */
[----:B------:R-:W-:Y:S01]  /*17f30*/  FFMA.FTZ R46, R66, R63, R46 ;  /* 0x0000003f422e7223 */ /* 0x000fe2000001002e */
        /* <DEDUP_REMOVED lines=175> */
[----:B------:R-:W0:Y:S01]  /*18a30*/  MUFU.RCP R58, R58 ;  /* 0x0000003a003a7308 */ /* 0x000e220000001000 */
[----:B------:R1:W-:Y:S01]  /*18a40*/  STL [R1+0x300], R4 ;  /* 0x0003000401007387 */ /* 0x0003e20000100800 */
[----:B0-----:R-:W-:Y:S01]  /*18a50*/  FMUL.FTZ R69, R69, R58 ;  /* 0x0000003a45457220 */ /* 0x001fe20000410000 */
[----:B------:R-:W-:-:S04]  /*18a60*/  FADD.FTZ R58, -R58, 1 ;  /* 0x3f8000003a3a7421 */ /* 0x000fc80000010100 */
[----:B------:R-:W-:-:S04]  /*18a70*/  FFMA.FTZ R58, R60, R58, 1 ;  /* 0x3f8000003c3a7423 */ /* 0x000fc8000001003a */
[----:B-1----:R-:W-:Y:S01]  /*18a80*/  FMUL.FTZ R4, R69, R58 ;  /* 0x0000003a45047220 */ /* 0x002fe20000410000 */
[----:B---3--:R-:W-:Y:S02]  /*18a90*/  HADD2.F32 R58, -RZ, R8.H0_H0 ;  /* 0x20000008ff3a7230 */ /* 0x008fe40000004100 */
[----:B------:R-:W3:Y:S03]  /*18aa0*/  LDL.S16 R8, [R1+0x280] ;  /* 0x0002800001087983 */ /* 0x000ee60000100600 */
[----:B------:R-:W-:Y:S01]  /*18ab0*/  FADD.FTZ R58, R58, -UR28 ;  /* 0x8000001c3a3a7e21 */ /* 0x000fe20008010000 */
[----:B------:R0:W-:Y:S01]  /*18ac0*/  STL [R1+0x23c], R4 ;  /* 0x00023c0401007387 */ /* 0x0001e20000100800 */
[----:B------:R-:W-:Y:S01]  /*18ad0*/  FADD.FTZ R41, R41, R54 ;  /* 0x0000003629297221 */ /* 0x000fe20000010000 */
[-C--:B------:R-:W-:Y:S01]  /*18ae0*/  FFMA.FTZ R42, R52, R54.reuse, R42 ;  /* 0x00000036342a7223 */ /* 0x080fe2000001002a */
        /* <DEDUP_REMOVED lines=105> */
[----:B------:R-:W3:Y:S04]  /*19180*/  LDL.S16 R8, [R1+0x234] ;  /* 0x0002340001087983 */ /* 0x000ee80000100600 */
[----:B------:R0:W-:Y:S01]  /*19190*/  STL [R1+0x2e8], R4 ;  /* 0x0002e80401007387 */ /* 0x0001e20000100800 */
[----:B------:R-:W-:Y:S01]  /*191a0*/  FADD.FTZ R50, R50, -UR28 ;  /* 0x8000001c32327e21 */ /* 0x000fe20008010000 */
[----:B------:R-:W-:Y:S01]  /*191b0*/  FFMA.FTZ R46, R44, R43, R46 ;  /* 0x0000002b2c2e7223 */ /* 0x000fe2000001002e */
[----:B0-----:R-:W-:Y:S01]  /*191c0*/  FMUL.FTZ R4, R52, R47 ;  /* 0x0000002f34047220 */ /* 0x001fe20000410000 */
[----:B------:R-:W-:-:S04]  /*191d0*/  FADD.FTZ R47, R45, R43 ;  /* 0x0000002b2d2f7221 */ /* 0x000fc80000010000 */
[----:B------:R0:W-:Y:S01]  /*191e0*/  STL [R1+0x258], R4 ;  /* 0x0002580401007387 */ /* 0x0001e20000100800 */
        /* <DEDUP_REMOVED lines=34> */
[----:B------:R-:W3:Y:S03]  /*19410*/  LDL.LU.S16 R8, [R1+0x34e] ;  /* 0x00034e0001087983 */ /* 0x000ee60000300600 */
        /* <DEDUP_REMOVED lines=13> */
[----:B------:R-:W2:Y:S03]  /*194f0*/  LDL.LU.S16 R7, [R1+0x356] ;  /* 0x0003560001077983 */ /* 0x000ea60000300600 */
[----:B0-----:R-:W-:Y:S01]  /*19500*/  FMUL.FTZ R52, R52, R40 ;  /* 0x0000002834347220 */ /* 0x001fe20000410000 */
[----:B------:R-:W-:-:S04]  /*19510*/  FADD.FTZ R40, -R40, 1 ;  /* 0x3f80000028287421 */ /* 0x000fc80000010100 */
[----:B------:R-:W-:Y:S01]  /*19520*/  FFMA.FTZ R43, R43, R40, 1 ;  /* 0x3f8000002b2b7423 */ /* 0x000fe20000010028 */
[----:B----4-:R-:W-:Y:S02]  /*19530*/  HADD2.F32 R40, -RZ, R9.H0_H0 ;  /* 0x20000009ff287230 */ /* 0x010fe40000004100 */
[----:B------:R-:W4:Y:S03]  /*19540*/  LDL.S16 R9, [R1+0x358] ;  /* 0x0003580001097983 */ /* 0x000f260000100600 */
[----:B------:R-:W-:Y:S01]  /*19550*/  FADD.FTZ R40, R40, -UR28 ;  /* 0x8000001c28287e21 */ /* 0x000fe20008010000 */
[----:B------:R0:W-:Y:S01]  /*19560*/  STL [R1+0x2dc], R4 ;  /* 0x0002dc0401007387 */ /* 0x0001e20000100800 */
[----:B------:R-:W-:Y:S02]  /*19570*/  FADD.FTZ R48, R39, R48 ;  /* 0x0000003027307221 */ /* 0x000fe40000010000 */
[----:B0-----:R-:W-:-:S04]  /*19580*/  FMUL.FTZ R4, R40, UR16 ;  /* 0x0000001028047c20 */ /* 0x001fc80008410000 */
        /* <DEDUP_REMOVED lines=51> */
[----:B------:R-:W-:Y:S01]  /*198c0*/  FADD.FTZ R41, R41, R36 ;  /* 0x0000002429297221 */ /* 0x000fe20000010000 */
[----:B0-----:R-:W-:Y:S01]  /*198d0*/  FMUL.FTZ R4, R40, R37 ;  /* 0x0000002528047220 */ /* 0x001fe20000410000 */
[----:B------:R-:W-:-:S04]  /*198e0*/  FFMA.FTZ R37, R35, R36, R42 ;  /* 0x0000002423257223 */ /* 0x000fc8000001002a */
        /* <DEDUP_REMOVED lines=18> */
[----:B------:R-:W-:Y:S02]  /*19a10*/  FMUL.FTZ R50, R50, R38 ;  /* 0x0000002632327220 */ /* 0x000fe40000410000 */
        /* <DEDUP_REMOVED lines=15> */
[----:B------:R-:W-:Y:S01]  /*19b10*/  FMUL.FTZ R42, R42, R35 ;  /* 0x000000232a2a7220 */ /* 0x000fe20000410000 */
        /* <DEDUP_REMOVED lines=10> */
[----:B------:R-:W-:Y:S01]  /*19bc0*/  FADD.FTZ R36, R36, R48 ;  /* 0x0000003024247221 */ /* 0x000fe20000010000 */
        /* <DEDUP_REMOVED lines=86> */
[----:B------:R-:W0:Y:S01]  /*1a130*/  MUFU.EX2 R30, R30 ;  /* 0x0000001e001e7308 */ /* 0x000e220000000800 */
[----:B------:R-:W-:Y:S01]  /*1a140*/  FADD.FTZ R29, R36, R29 ;  /* 0x0000001d241d7221 */ /* 0x000fe20000010000 */
        /* <DEDUP_REMOVED lines=122> */
[-C--:B------:R-:W-:Y:S01]  /*1a8f0*/  FMUL.FTZ R27, R10, R22.reuse ;  /* 0x000000160a1b7220 */ /* 0x080fe20000410000 */
[----:B------:R-:W-:Y:S01]  /*1a900*/  FMUL.FTZ R30, R30, R23 ;  /* 0x000000171e1e7220 */ /* 0x000fe20000410000 */
[----:B------:R-:W-:Y:S01]  /*1a910*/  FADD.FTZ R23, R35, R22 ;  /* 0x0000001623177221 */ /* 0x000fe20000010000 */
[----:B0-----:R-:W-:Y:S01]  /*1a920*/  FMUL.FTZ R4, R26, UR16 ;  /* 0x000000101a047c20 */ /* 0x001fe20008410000 */
[----:B------:R-:W-:-:S03]  /*1a930*/  FFMA.FTZ R31, R21, R22, R31 ;  /* 0x00000016151f7223 */ /* 0x000fc6000001001f */
[----:B------:R-:W-:Y:S01]  /*1a940*/  FFMA.FTZ R26, R10, R4, R2 ;  /* 0x000000040a1a7223 */ /* 0x000fe20000010002 */
[----:B------:R-:W-:-:S03]  /*1a950*/  FFMA.FTZ R22, R21, R27, R39 ;  /* 0x0000001b15167223 */ /* 0x000fc60000010027 */
        /* <DEDUP_REMOVED lines=18> */
[----:B------:R1:W-:Y:S04]  /*1aa80*/  STL [R1+0x418], R59 ;  /* 0x0004183b01007387 */ /* 0x0003e80000100800 */
[----:B-1----:R-:W4:Y:S01]  /*1aa90*/  LDL.LU R59, [R1+0x210] ;  /* 0x00021000013b7983 */ /* 0x002f220000300800 */
        /* <DEDUP_REMOVED lines=23> */
[----:B------:R1:W-:Y:S03]  /*1ac10*/  STL [R1+0x28c], R4 ;  /* 0x00028c0401007387 */ /* 0x0003e60000100800 */
        /* <DEDUP_REMOVED lines=8> */
[----:B------:R-:W-:-:S04]  /*1aca0*/  FADD.FTZ R18, R18, -UR28 ;  /* 0x8000001c12127e21 */ /* 0x000fc80008010000 */
[----:B-1----:R-:W-:Y:S01]  /*1acb0*/  FMUL.FTZ R4, R18, UR16 ;  /* 0x0000001012047c20 */ /* 0x002fe20008410000 */
[----:B------:R-:W-:-:S03]  /*1acc0*/  FADD.FTZ R18, R19, R24 ;  /* 0x0000001813127221 */ /* 0x000fc60000010000 */
[----:B------:R-:W-:-:S04]  /*1acd0*/  FFMA.FTZ R24, R11, R4, R3 ;  /* 0x000000040b187223 */ /* 0x000fc80000010003 */
[----:B------:R-:W-:-:S06]  /*1ace0*/  FMUL.FTZ R19, R24, -1.4426950216293334961 ;  /* 0xbfb8aa3b18137820 */ /* 0x000fcc0000410000 */
[----:B------:R-:W0:Y:S02]  /*1acf0*/  MUFU.EX2 R19, R19 ;  /* 0x0000001300137308 */ /* 0x000e240000000800 */
[----:B0-----:R-:W-:-:S06]  /*1ad00*/  FADD.FTZ R19, R19, 1 ;  /* 0x3f80000013137421 */ /* 0x001fcc0000010000 */
[----:B------:R-:W0:Y:S01]  /*1ad10*/  MUFU.RCP R19, R19 ;  /* 0x0000001300137308 */ /* 0x000e220000001000 */
[----:B------:R-:W-:Y:S01]  /*1ad20*/  FMUL.FTZ R37, R37, R26 ;  /* 0x0000001a25257220 */ /* 0x000fe20000410000 */
[----:B------:R-:W-:Y:S02]  /*1ad30*/  HADD2.F32 R26, -RZ, R6.H0_H0 ;  /* 0x20000006ff1a7230 */ /* 0x000fe40000004100 */
[----:B------:R-:W4:Y:S03]  /*1ad40*/  LDL.LU.S16 R6, [R1+0x386] ;  /* 0x0003860001067983 */ /* 0x000f260000300600 */
[----:B0-----:R-:W-:Y:S01]  /*1ad50*/  FMUL.FTZ R26, R26, R19 ;  /* 0x000000131a1a7220 */ /* 0x001fe20000410000 */
[----:B------:R-:W-:-:S04]  /*1ad60*/  FADD.FTZ R19, -R19, 1 ;  /* 0x3f80000013137421 */ /* 0x000fc80000010100 */
[----:B------:R-:W-:Y:S01]  /*1ad70*/  FFMA.FTZ R19, R24, R19, 1 ;  /* 0x3f80000018137423 */ /* 0x000fe20000010013 */
[----:B------:R-:W-:-:S03]  /*1ad80*/  FADD.FTZ R23, R23, R15 ;  /* 0x0000000f17177221 */ /* 0x000fc60000010000 */
[----:B------:R-:W-:Y:S01]  /*1ad90*/  FMUL.FTZ R26, R26, R19 ;  /* 0x000000131a1a7220 */ /* 0x000fe20000410000 */
[-C--:B------:R-:W-:Y:S01]  /*1ada0*/  FFMA.FTZ R19, R59, R15.reuse, R31 ;  /* 0x0000000f3b137223 */ /* 0x080fe2000001001f */
[----:B------:R-:W-:-:S04]  /*1adb0*/  FMUL.FTZ R15, R10, R15 ;  /* 0x0000000f0a0f7220 */ /* 0x000fc80000410000 */
[----:B------:R-:W-:Y:S02]  /*1adc0*/  FFMA.FTZ R22, R59, R15, R22 ;  /* 0x0000000f3b167223 */ /* 0x000fe40000010016 */
[----:B------:R-:W4:Y:S01]  /*1add0*/  LDL.LU R59, [R1+0x214] ;  /* 0x00021400013b7983 */ /* 0x000f220000300800 */
[----:B---3--:R-:W-:-:S03]  /*1ade0*/  HADD2.F32 R24, -RZ, R8.H0_H0 ;  /* 0x20000008ff187230 */ /* 0x008fc60000004100 */
[----:B------:R-:W3:Y:S02]  /*1adf0*/  LDL.S16 R8, [R1+0x388] ;  /* 0x0003880001087983 */ /* 0x000ee40000100600 */
[----:B------:R-:W-:Y:S02]  /*1ae00*/  FADD.FTZ R24, R24, -UR28 ;  /* 0x8000001c18187e21 */ /* 0x000fe40008010000 */
[----:B------:R0:W-:Y:S02]  /*1ae10*/  STL [R1+0x288], R4 ;  /* 0x0002880401007387 */ /* 0x0001e40000100800 */
[----:B0-----:R-:W-:-:S04]  /*1ae20*/  FMUL.FTZ R4, R24, UR16 ;  /* 0x0000001018047c20 */ /* 0x001fc80008410000 */
[----:B------:R-:W-:-:S04]  /*1ae30*/  FFMA.FTZ R27, R10, R4, R2 ;  /* 0x000000040a1b7223 */ /* 0x000fc80000010002 */
[----:B------:R-:W-:-:S06]  /*1ae40*/  FMUL.FTZ R24, R27, -1.4426950216293334961 ;  /* 0xbfb8aa3b1b187820 */ /* 0x000fcc0000410000 */
[----:B------:R-:W0:Y:S02]  /*1ae50*/  MUFU.EX2 R24, R24 ;  /* 0x0000001800187308 */ /* 0x000e240000000800 */
[----:B0-----:R-:W-:-:S06]  /*1ae60*/  FADD.FTZ R24, R24, 1 ;  /* 0x3f80000018187421 */ /* 0x001fcc0000010000 */
[----:B------:R-:W0:Y:S01]  /*1ae70*/  MUFU.RCP R24, R24 ;  /* 0x0000001800187308 */ /* 0x000e220000001000 */
[----:B------:R1:W-:Y:S01]  /*1ae80*/  STL [R1+0x284], R4 ;  /* 0x0002840401007387 */ /* 0x0003e20000100800 */
[----:B--2---:R-:W-:-:S03]  /*1ae90*/  HADD2.F32 R35, -RZ, R7.H0_H0 ;  /* 0x20000007ff237230 */ /* 0x004fc60000004100 */
[----:B------:R-:W2:Y:S02]  /*1aea0*/  LDL.LU.S16 R7, [R1+0x38a] ;  /* 0x00038a0001077983 */ /* 0x000ea40000300600 */
[----:B0-----:R-:W-:Y:S01]  /*1aeb0*/  FMUL.FTZ R35, R35, R24 ;  /* 0x0000001823237220 */ /* 0x001fe20000410000 */
[----:B------:R-:W-:-:S04]  /*1aec0*/  FADD.FTZ R24, -R24, 1 ;  /* 0x3f80000018187421 */ /* 0x000fc80000010100 */
[----:B------:R-:W-:Y:S01]  /*1aed0*/  FFMA.FTZ R27, R27, R24, 1 ;  /* 0x3f8000001b1b7423 */ /* 0x000fe20000010018 */
[----:B------:R-:W-:Y:S01]  /*1aee0*/  FADD.FTZ R18, R18, R15 ;  /* 0x0000000f12127221 */ /* 0x000fe20000010000 */
[----:B----4-:R-:W-:Y:S02]  /*1aef0*/  HADD2.F32 R24, -RZ, R9.H0_H0 ;  /* 0x20000009ff187230 */ /* 0x010fe40000004100 */
[----:B------:R-:W4:Y:S03]  /*1af00*/  LDL.S16 R9, [R1+0x38c] ;  /* 0x00038c0001097983 */ /* 0x000f260000100600 */
[----:B------:R-:W-:-:S04]  /*1af10*/  FADD.FTZ R24, R24, -UR28 ;  /* 0x8000001c18187e21 */ /* 0x000fc80008010000 */
[----:B-1----:R-:W-:-:S04]  /*1af20*/  FMUL.FTZ R4, R24, UR16 ;  /* 0x0000001018047c20 */ /* 0x002fc80008410000 */
        /* <DEDUP_REMOVED lines=9> */
[----:B------:R-:W-:Y:S01]  /*1afc0*/  FADD.FTZ R15, -R15, 1 ;  /* 0x3f8000000f0f7421 */ /* 0x000fe20000010100 */
[----:B------:R-:W-:-:S03]  /*1afd0*/  FADD.FTZ R25, R25, R13 ;  /* 0x0000000d19197221 */ /* 0x000fc60000010000 */
[----:B------:R-:W-:Y:S01]  /*1afe0*/  FFMA.FTZ R24, R24, R15, 1 ;  /* 0x3f80000018187423 */ /* 0x000fe2000001000f */
[-C--:B------:R-:W-:Y:S01]  /*1aff0*/  FFMA.FTZ R15, R59, R13.reuse, R21 ;  /* 0x0000000d3b0f7223 */ /* 0x080fe20000010015 */
[----:B------:R-:W-:-:S04]  /*1b000*/  FMUL.FTZ R13, R11, R13 ;  /* 0x0000000d0b0d7220 */ /* 0x000fc80000410000 */
[----:B------:R-:W-:Y:S02]  /*1b010*/  FFMA.FTZ R21, R59, R13, R22 ;  /* 0x0000000d3b157223 */ /* 0x000fe40000010016 */
[----:B------:R-:W4:Y:S01]  /*1b020*/  LDL.LU R59, [R1+0x218] ;  /* 0x00021800013b7983 */ /* 0x000f220000300800 */
[----:B------:R-:W-:Y:S01]  /*1b030*/  FMUL.FTZ R24, R27, R24 ;  /* 0x000000181b187220 */ /* 0x000fe20000410000 */
[----:B---3--:R-:W-:Y:S02]  /*1b040*/  HADD2.F32 R27, -RZ, R8.H0_H0 ;  /* 0x20000008ff1b7230 */ /* 0x008fe40000004100 */
[----:B------:R-:W3:Y:S03]  /*1b050*/  LDL.S16 R8, [R1+0x390] ;  /* 0x0003900001087983 */ /* 0x000ee60000100600 */
[----:B------:R-:W-:Y:S01]  /*1b060*/  FADD.FTZ R27, R27, -UR28 ;  /* 0x8000001c1b1b7e21 */ /* 0x000fe20008010000 */
[----:B------:R0:W-:Y:S03]  /*1b070*/  STL [R1+0x280], R4 ;  /* 0x0002800401007387 */ /* 0x0001e60000100800 */
[----:B0-----:R-:W-:-:S04]  /*1b080*/  FMUL.FTZ R4, R27, UR16 ;  /* 0x000000101b047c20 */ /* 0x001fc80008410000 */
[----:B------:R-:W-:-:S04]  /*1b090*/  FFMA.FTZ R27, R10, R4, R2 ;  /* 0x000000040a1b7223 */ /* 0x000fc80000010002 */
[----:B------:R-:W-:-:S06]  /*1b0a0*/  FMUL.FTZ R22, R27, -1.4426950216293334961 ;  /* 0xbfb8aa3b1b167820 */ /* 0x000fcc0000410000 */
[----:B------:R-:W0:Y:S02]  /*1b0b0*/  MUFU.EX2 R22, R22 ;  /* 0x0000001600167308 */ /* 0x000e240000000800 */
[----:B0-----:R-:W-:-:S06]  /*1b0c0*/  FADD.FTZ R22, R22, 1 ;  /* 0x3f80000016167421 */ /* 0x001fcc0000010000 */
[----:B------:R-:W0:Y:S01]  /*1b0d0*/  MUFU.RCP R22, R22 ;  /* 0x0000001600167308 */ /* 0x000e220000001000 */
[----:B------:R-:W-:Y:S01]  /*1b0e0*/  FMUL.FTZ R47, R47, R33 ;  /* 0x000000212f2f7220 */ /* 0x000fe20000410000 */
        /* <DEDUP_REMOVED lines=18> */
[----:B------:R-:W-:Y:S01]  /*1b210*/  FADD.FTZ R23, R23, R14 ;  /* 0x0000000e17177221 */ /* 0x000fe20000010000 */
[----:B------:R-:W4:Y:S02]  /*1b220*/  LDL.S16 R6, [R1+0x39a] ;  /* 0x00039a0001067983 */ /* 0x000f240000100600 */
[----:B0-----:R-:W-:Y:S01]  /*1b230*/  FMUL.FTZ R27, R27, R13 ;  /* 0x0000000d1b1b7220 */ /* 0x001fe20000410000 */
[----:B------:R-:W-:-:S04]  /*1b240*/  FADD.FTZ R13, -R13, 1 ;  /* 0x3f8000000d0d7421 */ /* 0x000fc80000010100 */
[----:B------:R-:W-:Y:S01]  /*1b250*/  FFMA.FTZ R22, R22, R13, 1 ;  /* 0x3f80000016167423 */ /* 0x000fe2000001000d */
[-C--:B------:R-:W-:Y:S01]  /*1b260*/  FFMA.FTZ R13, R59, R14.reuse, R19 ;  /* 0x0000000e3b0d7223 */ /* 0x080fe20000010013 */
[----:B------:R-:W-:-:S04]  /*1b270*/  FMUL.FTZ R14, R10, R14 ;  /* 0x0000000e0a0e7220 */ /* 0x000fc80000410000 */
[----:B------:R-:W-:Y:S02]  /*1b280*/  FFMA.FTZ R19, R59, R14, R21 ;  /* 0x0000000e3b137223 */ /* 0x000fe40000010015 */
[----:B------:R-:W4:Y:S01]  /*1b290*/  LDL.LU R59, [R1+0x21c] ;  /* 0x00021c00013b7983 */ /* 0x000f220000300800 */
[----:B------:R-:W-:Y:S01]  /*1b2a0*/  FMUL.FTZ R22, R27, R22 ;  /* 0x000000161b167220 */ /* 0x000fe20000410000 */
[----:B---3--:R-:W-:Y:S02]  /*1b2b0*/  HADD2.F32 R27, -RZ, R8.H0_H0 ;  /* 0x20000008ff1b7230 */ /* 0x008fe40000004100 */
[----:B------:R-:W3:Y:S03]  /*1b2c0*/  LDL.LU.S16 R8, [R1+0x396] ;  /* 0x0003960001087983 */ /* 0x000ee60000300600 */
        /* <DEDUP_REMOVED lines=10> */
[----:B------:R-:W2:Y:S02]  /*1b370*/  LDL.S16 R7, [R1+0x39c] ;  /* 0x00039c0001077983 */ /* 0x000ea40000100600 */
        /* <DEDUP_REMOVED lines=14> */
[----:B------:R-:W-:Y:S01]  /*1b460*/  FADD.FTZ R25, R25, R20 ;  /* 0x0000001419197221 */ /* 0x000fe20000010000 */
[----:B------:R-:W-:Y:S02]  /*1b470*/  HADD2.F32 R27, -RZ, R6.H0_H0 ;  /* 0x20000006ff1b7230 */ /* 0x000fe40000004100 */
[----:B------:R-:W4:Y:S03]  /*1b480*/  LDL.S16 R6, [R1+0x3a4] ;  /* 0x0003a40001067983 */ /* 0x000f260000100600 */
[----:B0-----:R-:W-:Y:S01]  /*1b490*/  FMUL.FTZ R27, R27, R18 ;  /* 0x000000121b1b7220 */ /* 0x001fe20000410000 */
[----:B------:R-:W-:-:S04]  /*1b4a0*/  FADD.FTZ R18, -R18, 1 ;  /* 0x3f80000012127421 */ /* 0x000fc80000010100 */
[----:B------:R-:W-:Y:S01]  /*1b4b0*/  FFMA.FTZ R18, R21, R18, 1 ;  /* 0x3f80000015127423 */ /* 0x000fe20000010012 */
[-C--:B------:R-:W-:Y:S01]  /*1b4c0*/  FFMA.FTZ R15, R59, R20.reuse, R15 ;  /* 0x000000143b0f7223 */ /* 0x080fe2000001000f */
[----:B------:R-:W-:-:S04]  /*1b4d0*/  FMUL.FTZ R20, R11, R20 ;  /* 0x000000140b147220 */ /* 0x000fc80000410000 */
[----:B------:R-:W-:Y:S02]  /*1b4e0*/  FFMA.FTZ R19, R59, R20, R19 ;  /* 0x000000143b137223 */ /* 0x000fe40000010013 */
[----:B------:R-:W4:Y:S01]  /*1b4f0*/  LDL.LU R59, [R1+0x220] ;  /* 0x00022000013b7983 */ /* 0x000f220000300800 */
[----:B---3--:R-:W-:-:S03]  /*1b500*/  HADD2.F32 R21, -RZ, R8.H0_H0 ;  /* 0x20000008ff157230 */ /* 0x008fc60000004100 */
[----:B------:R-:W3:Y:S02]  /*1b510*/  LDL.LU.S16 R8, [R1+0x398] ;  /* 0x0003980001087983 */ /* 0x000ee40000300600 */
[----:B------:R-:W-:Y:S02]  /*1b520*/  FADD.FTZ R21, R21, -UR28 ;  /* 0x8000001c15157e21 */ /* 0x000fe40008010000 */
[----:B------:R0:W-:Y:S01]  /*1b530*/  STL [R1+0x270], R4 ;  /* 0x0002700401007387 */ /* 0x0001e20000100800 */
[----:B------:R-:W-:Y:S01]  /*1b540*/  FMUL.FTZ R18, R27, R18 ;  /* 0x000000121b127220 */ /* 0x000fe20000410000 */
        /* <DEDUP_REMOVED lines=14> */
[----:B------:R-:W4:Y:S03]  /*1b630*/  LDL.LU.S16 R9, [R1+0x3a2] ;  /* 0x0003a20001097983 */ /* 0x000f260000300600 */
        /* <DEDUP_REMOVED lines=10> */
[----:B------:R-:W4:Y:S03]  /*1b6e0*/  LDL.LU.S16 R6, [R1+0x3a6] ;  /* 0x0003a60001067983 */ /* 0x000f260000300600 */
        /* <DEDUP_REMOVED lines=35> */
[----:B------:R1:W-:Y:S01]  /*1b920*/  STL [R1+0x254], R4 ;  /* 0x0002540401007387 */ /* 0x0003e20000100800 */
[----:B------:R-:W-:-:S03]  /*1b930*/  HADD2.F32 R69, -RZ, R6.H0_H0 ;  /* 0x20000006ff457230 */ /* 0x000fc60000004100 */
[----:B-1----:R-:W4:Y:S04]  /*1b940*/  LDL.LU.S16 R4, [R1+0x3ae] ;  /* 0x0003ae0001047983 */ /* 0x002f280000300600 */
[----:B------:R-:W4:Y:S01]  /*1b950*/  LDL.S16 R6, [R1+0x3b0] ;  /* 0x0003b00001067983 */ /* 0x000f220000100600 */
[----:B0-----:R-:W-:Y:S01]  /*1b960*/  FMUL.FTZ R69, R69, R14 ;  /* 0x0000000e45457220 */ /* 0x001fe20000410000 */
[----:B------:R-:W-:-:S04]  /*1b970*/  FADD.FTZ R14, -R14, 1 ;  /* 0x3f8000000e0e7421 */ /* 0x000fc80000010100 */
[----:B------:R-:W-:Y:S01]  /*1b980*/  FFMA.FTZ R14, R20, R14, 1 ;  /* 0x3f800000140e7423 */ /* 0x000fe2000001000e */
[-C--:B------:R-:W-:Y:S01]  /*1b990*/  FFMA.FTZ R15, R59, R5.reuse, R15 ;  /* 0x000000053b0f7223 */ /* 0x080fe2000001000f */
[----:B---3--:R-:W-:Y:S02]  /*1b9a0*/  HADD2.F32 R20, -RZ, R8.H0_H0 ;  /* 0x20000008ff147230 */ /* 0x008fe40000004100 */
[----:B------:R-:W-:Y:S01]  /*1b9b0*/  FADD.FTZ R8, R25, R5 ;  /* 0x0000000519087221 */ /* 0x000fe20000010000 */
[----:B------:R-:W-:-:S04]  /*1b9c0*/  FMUL.FTZ R5, R11, R5 ;  /* 0x000000050b057220 */ /* 0x000fc80000410000 */
[----:B------:R-:W-:Y:S02]  /*1b9d0*/  FFMA.FTZ R19, R59, R5, R19 ;  /* 0x000000053b137223 */ /* 0x000fe40000010013 */
[----:B------:R-:W3:Y:S01]  /*1b9e0*/  LDL.LU R59, [R1+0x228] ;  /* 0x00022800013b7983 */ /* 0x000ee20000300800 */
[----:B------:R-:W-:-:S03]  /*1b9f0*/  FADD.FTZ R20, R20, -UR28 ;  /* 0x8000001c14147e21 */ /* 0x000fc60008010000 */
        /* <DEDUP_REMOVED lines=27> */
[----:B-1----:R-:W4:Y:S02]  /*1bbb0*/  LDL.LU.S16 R67, [R1+0x3b6] ;  /* 0x0003b60001437983 */ /* 0x002f240000300600 */
[----:B0-----:R-:W-:Y:S01]  /*1bbc0*/  FMUL.FTZ R69, R69, R5 ;  /* 0x0000000545457220 */ /* 0x001fe20000410000 */
[----:B------:R-:W-:Y:S01]  /*1bbd0*/  FADD.FTZ R5, -R5, 1 ;  /* 0x3f80000005057421 */ /* 0x000fe20000010100 */
[----:B------:R0:W-:Y:S03]  /*1bbe0*/  STL [R1+0x41c], R63 ;  /* 0x00041c3f01007387 */ /* 0x0001e60000100800 */
[----:B------:R-:W-:Y:S01]  /*1bbf0*/  FFMA.FTZ R5, R20, R5, 1 ;  /* 0x3f80000014057423 */ /* 0x000fe20000010005 */
[----:B------:R-:W-:Y:S02]  /*1bc00*/  HADD2.F32 R20, -RZ, R6.H0_H0 ;  /* 0x20000006ff147230 */ /* 0x000fe40000004100 */
[----:B------:R-:W-:Y:S01]  /*1bc10*/  FADD.FTZ R6, R23, R17 ;  /* 0x0000001117067221 */ /* 0x000fe20000010000 */
[----:B0-----:R-:W4:Y:S01]  /*1bc20*/  LDL.S16 R63, [R1+0x3b8] ;  /* 0x0003b800013f7983 */ /* 0x001f220000100600 */
[-C--:B---3--:R-:W-:Y:S01]  /*1bc30*/  FFMA.FTZ R13, R59, R17.reuse, R13 ;  /* 0x000000113b0d7223 */ /* 0x088fe2000001000d */
[----:B------:R-:W-:-:S04]  /*1bc40*/  FMUL.FTZ R17, R10, R17 ;  /* 0x000000110a117220 */ /* 0x000fc80000410000 */
[----:B------:R-:W-:Y:S02]  /*1bc50*/  FFMA.FTZ R19, R59, R17, R19 ;  /* 0x000000113b137223 */ /* 0x000fe40000010013 */
[----:B------:R-:W3:Y:S01]  /*1bc60*/  LDL.LU R59, [R1+0x22c] ;  /* 0x00022c00013b7983 */ /* 0x000ee20000300800 */
        /* <DEDUP_REMOVED lines=8> */
[----:B------:R1:W-:Y:S01]  /*1bcf0*/  STL [R1+0x248], R4 ;  /* 0x0002480401007387 */ /* 0x0003e20000100800 */
[----:B--2---:R-:W-:-:S03]  /*1bd00*/  HADD2.F32 R23, -RZ, R7.H0_H0 ;  /* 0x20000007ff177230 */ /* 0x004fc60000004100 */
[----:B-1----:R-:W2:Y:S02]  /*1bd10*/  LDL.LU.S16 R4, [R1+0x3ba] ;  /* 0x0003ba0001047983 */ /* 0x002ea40000300600 */
[----:B0-----:R-:W-:Y:S01]  /*1bd20*/  FMUL.FTZ R23, R23, R20 ;  /* 0x0000001417177220 */ /* 0x001fe20000410000 */
[----:B------:R-:W-:Y:S01]  /*1bd30*/  FADD.FTZ R20, -R20, 1 ;  /* 0x3f80000014147421 */ /* 0x000fe20000010100 */
[----:B------:R-:W-:Y:S01]  /*1bd40*/  FADD.FTZ R16, R16, R17 ;  /* 0x0000001110107221 */ /* 0x000fe20000010000 */
[----:B------:R-:W2:Y:S02]  /*1bd50*/  LDL.S16 R7, [R1+0x3bc] ;  /* 0x0003bc0001077983 */ /* 0x000ea40000100600 */
[----:B------:R-:W-:Y:S01]  /*1bd60*/  FFMA.FTZ R69, R69, R20, 1 ;  /* 0x3f80000045457423 */ /* 0x000fe20000010014 */
[----:B----4-:R-:W-:-:S05]  /*1bd70*/  HADD2.F32 R20, -RZ, R9.H0_H0 ;  /* 0x20000009ff147230 */ /* 0x010fca0000004100 */
[----:B------:R-:W-:-:S04]  /*1bd80*/  FADD.FTZ R20, R20, -UR28 ;  /* 0x8000001c14147e21 */ /* 0x000fc80008010000 */
[----:B------:R-:W-:-:S04]  /*1bd90*/  FMUL.FTZ R9, R20, UR16 ;  /* 0x0000001014097c20 */ /* 0x000fc80008410000 */
[----:B------:R-:W-:-:S04]  /*1bda0*/  FFMA.FTZ R20, R11, R9, R3 ;  /* 0x000000090b147223 */ /* 0x000fc80000010003 */
[----:B------:R-:W-:-:S06]  /*1bdb0*/  FMUL.FTZ R17, R20, -1.4426950216293334961 ;  /* 0xbfb8aa3b14117820 */ /* 0x000fcc0000410000 */
[----:B------:R-:W0:Y:S02]  /*1bdc0*/  MUFU.EX2 R17, R17 ;  /* 0x0000001100117308 */ /* 0x000e240000000800 */
[----:B0-----:R-:W-:-:S06]  /*1bdd0*/  FADD.FTZ R17, R17, 1 ;  /* 0x3f80000011117421 */ /* 0x001fcc0000010000 */
[----:B------:R-:W0:Y:S01]  /*1bde0*/  MUFU.RCP R17, R17 ;  /* 0x0000001100117308 */ /* 0x000e220000001000 */
[----:B------:R-:W-:Y:S01]  /*1bdf0*/  FMUL.FTZ R23, R23, R69 ;  /* 0x0000004517177220 */ /* 0x000fe20000410000 */
[----:B------:R-:W-:Y:S01]  /*1be00*/  HADD2.F32 R69, -RZ, R67.H0_H0 ;  /* 0x20000043ff457230 */ /* 0x000fe20000004100 */
[----:B------:R1:W-:Y:S04]  /*1be10*/  STL [R1+0x410], R57 ;  /* 0x0004103901007387 */ /* 0x0003e80000100800 */
[----:B------:R-:W-:Y:S01]  /*1be20*/  STL [R1+0x24c], R49 ;  /* 0x00024c3101007387 */ /* 0x000fe20000100800 */
[----:B0-----:R-:W-:Y:S01]  /*1be30*/  FMUL.FTZ R69, R69, R17 ;  /* 0x0000001145457220 */ /* 0x001fe20000410000 */
[----:B------:R-:W-:Y:S02]  /*1be40*/  FADD.FTZ R17, -R17, 1 ;  /* 0x3f80000011117421 */ /* 0x000fe40000010100 */
[----:B------:R0:W-:Y:S02]  /*1be50*/  STL [R1+0x3f8], R52 ;  /* 0x0003f83401007387 */ /* 0x0001e40000100800 */
[----:B------:R-:W-:-:S02]  /*1be60*/  FFMA.FTZ R20, R20, R17, 1 ;  /* 0x3f80000014147423 */ /* 0x000fc40000010011 */
[----:B-1----:R-:W4:Y:S01]  /*1be70*/  LDL.LU.S16 R57, [R1+0x3be] ;  /* 0x0003be0001397983 */ /* 0x002f220000300600 */
[----:B------:R-:W-:-:S03]  /*1be80*/  HADD2.F32 R17, -RZ, R63.H0_H0 ;  /* 0x2000003fff117230 */ /* 0x000fc60000004100 */
[----:B------:R-:W4:Y:S01]  /*1be90*/  LDL.S16 R67, [R1+0x3c0] ;  /* 0x0003c00001437983 */ /* 0x000f220000100600 */
[----:B0-----:R-:W-:Y:S01]  /*1bea0*/  FADD.FTZ R52, R8, R0 ;  /* 0x0000000008347221 */ /* 0x001fe20000010000 */
[----:B------:R-:W-:Y:S01]  /*1beb0*/  FADD.FTZ R17, R17, -UR28 ;  /* 0x8000001c11117e21 */ /* 0x000fe20008010000 */
[-C--:B---3--:R-:W-:Y:S01]  /*1bec0*/  FFMA.FTZ R49, R59, R0.reuse, R15 ;  /* 0x000000003b317223 */ /* 0x088fe2000001000f */
[----:B------:R-:W-:Y:S02]  /*1bed0*/  FMUL.FTZ R15, R11, R0 ;  /* 0x000000000b0f7220 */ /* 0x000fe40000410000 */
[----:B------:R-:W-:Y:S01]  /*1bee0*/  FMUL.FTZ R8, R17, UR16 ;  /* 0x0000001011087c20 */ /* 0x000fe20008410000 */
[----:B------:R-:W-:Y:S01]  /*1bef0*/  FMUL.FTZ R20, R69, R20 ;  /* 0x0000001445147220 */ /* 0x000fe20000410000 */
[----:B------:R-:W3:Y:S01]  /*1bf00*/  LDL.LU.S16 R63, [R1+0x3c2] ;  /* 0x0003c200013f7983 */ /* 0x000ee20000300600 */
[----:B------:R-:W-:-:S03]  /*1bf10*/  FFMA.FTZ R17, R59, R15, R19 ;  /* 0x0000000f3b117223 */ /* 0x000fc60000010013 */
[----:B------:R-:W3:Y:S01]  /*1bf20*/  LDL.LU R59, [R1+0x320] ;  /* 0x00032000013b7983 */ /* 0x000ee20000300800 */
[----:B------:R-:W-:-:S04]  /*1bf30*/  FFMA.FTZ R69, R10, R8, R2 ;  /* 0x000000080a457223 */ /* 0x000fc80000010002 */
[----:B------:R-:W-:-:S06]  /*1bf40*/  FMUL.FTZ R0, R69, -1.4426950216293334961 ;  /* 0xbfb8aa3b45007820 */ /* 0x000fcc0000410000 */
[----:B------:R-:W0:Y:S02]  /*1bf50*/  MUFU.EX2 R0, R0 ;  /* 0x0000000000007308 */ /* 0x000e240000000800 */
[----:B0-----:R-:W-:-:S06]  /*1bf60*/  FADD.FTZ R0, R0, 1 ;  /* 0x3f80000000007421 */ /* 0x001fcc0000010000 */
[----:B------:R2:W0:Y:S01]  /*1bf70*/  MUFU.RCP R19, R0 ;  /* 0x0000000000137308 */ /* 0x0004220000001000 */
[----:B------:R-:W-:Y:S01]  /*1bf80*/  FADD.FTZ R15, R15, R16 ;  /* 0x000000100f0f7221 */ /* 0x000fe20000010000 */
[----:B--2---:R-:W-:Y:S02]  /*1bf90*/  HADD2.F32 R0, -RZ, R4.H0_H0 ;  /* 0x20000004ff007230 */ /* 0x004fe40000004100 */
[----:B------:R-:W2:Y:S03]  /*1bfa0*/  LDL.S16 R4, [R1+0x3c4] ;  /* 0x0003c40001047983 */ /* 0x000ea60000100600 */
[----:B0-----:R-:W-:Y:S01]  /*1bfb0*/  FMUL.FTZ R0, R0, R19 ;  /* 0x0000001300007220 */ /* 0x001fe20000410000 */
[----:B------:R-:W-:-:S04]  /*1bfc0*/  FADD.FTZ R19, -R19, 1 ;  /* 0x3f80000013137421 */ /* 0x000fc80000010100 */
[----:B------:R-:W-:Y:S01]  /*1bfd0*/  FFMA.FTZ R69, R69, R19, 1 ;  /* 0x3f80000045457423 */ /* 0x000fe20000010013 */
[----:B------:R-:W-:-:S05]  /*1bfe0*/  HADD2.F32 R19, -RZ, R7.H0_H0 ;  /* 0x20000007ff137230 */ /* 0x000fca0000004100 */
[----:B------:R-:W-:-:S04]  /*1bff0*/  FADD.FTZ R19, R19, -UR28 ;  /* 0x8000001c13137e21 */ /* 0x000fc80008010000 */
[----:B------:R-:W-:-:S04]  /*1c000*/  FMUL.FTZ R7, R19, UR16 ;  /* 0x0000001013077c20 */ /* 0x000fc80008410000 */
[----:B------:R-:W-:-:S04]  /*1c010*/  FFMA.FTZ R19, R11, R7, R3 ;  /* 0x000000070b137223 */ /* 0x000fc80000010003 */
[----:B------:R-:W-:-:S06]  /*1c020*/  FMUL.FTZ R16, R19, -1.4426950216293334961 ;  /* 0xbfb8aa3b13107820 */ /* 0x000fcc0000410000 */
[----:B------:R-:W0:Y:S01]  /*1c030*/  MUFU.EX2 R16, R16 ;  /* 0x0000001000107308 */ /* 0x000e220000000800 */
[----:B------:R-:W-:Y:S01]  /*1c040*/  FMUL.FTZ R0, R0, R69 ;  /* 0x0000004500007220 */ /* 0x000fe20000410000 */
[----:B0-----:R-:W-:-:S06]  /*1c050*/  FADD.FTZ R16, R16, 1 ;  /* 0x3f80000010107421 */ /* 0x001fcc0000010000 */
[----:B------:R-:W0:Y:S01]  /*1c060*/  MUFU.RCP R16, R16 ;  /* 0x0000001000107308 */ /* 0x000e220000001000 */
[----:B------:R1:W-:Y:S04]  /*1c070*/  STL [R1+0x400], R64 ;  /* 0x0004004001007387 */ /* 0x0003e80000100800 */
[----:B------:R3:W-:Y:S01]  /*1c080*/  STL [R1+0x408], R53 ;  /* 0x0004083501007387 */ /* 0x0007e20000100800 */
[----:B-1----:R-:W-:Y:S01]  /*1c090*/  FADD.FTZ R64, R6, R12 ;  /* 0x0000000c06407221 */ /* 0x002fe20000010000 */
[----:B----4-:R-:W-:Y:S02]  /*1c0a0*/  HADD2.F32 R69, -RZ, R57.H0_H0 ;  /* 0x20000039ff457230 */ /* 0x010fe40000004100 */
[----:B------:R-:W4:Y:S03]  /*1c0b0*/  LDL.LU.S16 R57, [R1+0x3c6] ;  /* 0x0003c60001397983 */ /* 0x000f260000300600 */
[----:B0-----:R-:W-:Y:S01]  /*1c0c0*/  FMUL.FTZ R69, R69, R16 ;  /* 0x0000001045457220 */ /* 0x001fe20000410000 */
[----:B------:R-:W-:-:S04]  /*1c0d0*/  FADD.FTZ R16, -R16, 1 ;  /* 0x3f80000010107421 */ /* 0x000fc80000010100 */
[----:B------:R-:W-:Y:S01]  /*1c0e0*/  FFMA.FTZ R19, R19, R16, 1 ;  /* 0x3f80000013137423 */ /* 0x000fe20000010010 */
[----:B------:R-:W-:Y:S02]  /*1c0f0*/  HADD2.F32 R16, -RZ, R67.H0_H0 ;  /* 0x20000043ff107230 */ /* 0x000fe40000004100 */
[----:B------:R-:W4:Y:S01]  /*1c100*/  LDL.S16 R67, [R1+0x3c8] ;  /* 0x0003c80001437983 */ /* 0x000f220000100600 */
        /* <DEDUP_REMOVED lines=11> */
[----:B------:R0:W1:Y:S01]  /*1c1c0*/  MUFU.RCP R17, R16 ;  /* 0x0000001000117308 */ /* 0x0000620000001000 */
[----:B------:R0:W-:Y:S02]  /*1c1d0*/  STL [R1+0x40c], R66 ;  /* 0x00040c4201007387 */ /* 0x0001e40000100800 */
[----:B0-----:R-:W-:Y:S02]  /*1c1e0*/  HADD2.F32 R16, -RZ, R63.H0_H0 ;  /* 0x2000003fff107230 */ /* 0x001fe40000004100 */
[----:B------:R-:W3:Y:S04]  /*1c1f0*/  LDL.LU.S16 R66, [R1+0x3ca] ;  /* 0x0003ca0001427983 */ /* 0x000ee80000300600 */
[----:B------:R-:W3:Y:S01]  /*1c200*/  LDL.S16 R63, [R1+0x3cc] ;  /* 0x0003cc00013f7983 */ /* 0x000ee20000100600 */
[----:B-1----:R-:W-:Y:S01]  /*1c210*/  FMUL.FTZ R16, R16, R17 ;  /* 0x0000001110107220 */ /* 0x002fe20000410000 */
[----:B------:R-:W-:-:S04]  /*1c220*/  FADD.FTZ R17, -R17, 1 ;  /* 0x3f80000011117421 */ /* 0x000fc80000010100 */
[----:B------:R-:W-:Y:S01]  /*1c230*/  FFMA.FTZ R69, R69, R17, 1 ;  /* 0x3f80000045457423 */ /* 0x000fe20000010011 */
[----:B--2---:R-:W-:-:S05]  /*1c240*/  HADD2.F32 R17, -RZ, R4.H0_H0 ;  /* 0x20000004ff117230 */ /* 0x004fca0000004100 */
[----:B------:R-:W-:Y:S01]  /*1c250*/  FADD.FTZ R17, R17, -UR28 ;  /* 0x8000001c11117e21 */ /* 0x000fe20008010000 */
[----:B------:R0:W-:Y:S03]  /*1c260*/  STL [R1+0x404], R55 ;  /* 0x0004043701007387 */ /* 0x0001e60000100800 */
[----:B------:R-:W-:Y:S01]  /*1c270*/  FMUL.FTZ R4, R17, UR16 ;  /* 0x0000001011047c20 */ /* 0x000fe20008410000 */
[----:B0-----:R-:W-:-:S03]  /*1c280*/  FADD.FTZ R55, R15, R12 ;  /* 0x0000000c0f377221 */ /* 0x001fc60000010000 */
[----:B------:R-:W-:-:S04]  /*1c290*/  FFMA.FTZ R15, R11, R4, R3 ;  /* 0x000000040b0f7223 */ /* 0x000fc80000010003 */
[----:B------:R-:W-:-:S06]  /*1c2a0*/  FMUL.FTZ R12, R15, -1.4426950216293334961 ;  /* 0xbfb8aa3b0f0c7820 */ /* 0x000fcc0000410000 */
[----:B------:R-:W0:Y:S02]  /*1c2b0*/  MUFU.EX2 R12, R12 ;  /* 0x0000000c000c7308 */ /* 0x000e240000000800 */
[----:B0-----:R-:W-:-:S06]  /*1c2c0*/  FADD.FTZ R12, R12, 1 ;  /* 0x3f8000000c0c7421 */ /* 0x001fcc0000010000 */
[----:B------:R-:W0:Y:S01]  /*1c2d0*/  MUFU.RCP R12, R12 ;  /* 0x0000000c000c7308 */ /* 0x000e220000001000 */
[----:B------:R1:W-:Y:S01]  /*1c2e0*/  STL [R1+0x424], R60 ;  /* 0x0004243c01007387 */ /* 0x0003e20000100800 */
[----:B------:R-:W-:-:S03]  /*1c2f0*/  FADD.FTZ R52, R52, R68 ;  /* 0x0000004434347221 */ /* 0x000fc60000010000 */
[----:B-1----:R-:W2:Y:S01]  /*1c300*/  LDL.LU.S16 R60, [R1+0x3ce] ;  /* 0x0003ce00013c7983 */ /* 0x002ea20000300600 */
[----:B----4-:R-:W-:-:S03]  /*1c310*/  HADD2.F32 R17, -RZ, R57.H0_H0 ;  /* 0x20000039ff117230 */ /* 0x010fc60000004100 */
[----:B------:R-:W4:Y:S02]  /*1c320*/  LDL.LU R57, [R1+0x334] ;  /* 0x0003340001397983 */ /* 0x000f240000300800 */
[----:B0-----:R-:W-:Y:S01]  /*1c330*/  FMUL.FTZ R17, R17, R12 ;  /* 0x0000000c11117220 */ /* 0x001fe20000410000 */
[----:B------:R-:W-:-:S04]  /*1c340*/  FADD.FTZ R12, -R12, 1 ;  /* 0x3f8000000c0c7421 */ /* 0x000fc80000010100 */
[----:B------:R-:W-:-:S04]  /*1c350*/  FFMA.FTZ R12, R15, R12, 1 ;  /* 0x3f8000000f0c7423 */ /* 0x000fc8000001000c */
[----:B------:R-:W-:Y:S01]  /*1c360*/  FMUL.FTZ R12, R17, R12 ;  /* 0x0000000c110c7220 */ /* 0x000fe20000410000 */
[----:B------:R-:W-:Y:S02]  /*1c370*/  HADD2.F32 R17, -RZ, R67.H0_H0 ;  /* 0x20000043ff117230 */ /* 0x000fe40000004100 */
        /* <DEDUP_REMOVED lines=11> */
[----:B------:R0:W1:Y:S02]  /*1c430*/  MUFU.RCP R15, R13 ;  /* 0x0000000d000f7308 */ /* 0x0000640000001000 */
[----:B0-----:R-:W-:Y:S02]  /*1c440*/  HADD2.F32 R13, -RZ, R66.H0_H0 ;  /* 0x20000042ff0d7230 */ /* 0x001fe40000004100 */
[----:B------:R-:W-:Y:S01]  /*1c450*/  FADD.FTZ R64, R64, R61 ;  /* 0x0000003d40407221 */ /* 0x000fe20000010000 */
[----:B------:R-:W-:Y:S01]  /*1c460*/  FADD.FTZ R52, R52, R65 ;  /* 0x0000004134347221 */ /* 0x000fe20000010000 */
[----:B------:R0:W-:Y:S04]  /*1c470*/  STL [R1+0x414], R62 ;  /* 0x0004143e01007387 */ /* 0x0001e80000100800 */
[----:B------:R-:W3:Y:S01]  /*1c480*/  LDL.LU R66, [R1+0x324] ;  /* 0x0003240001427983 */ /* 0x000ee20000300800 */
[----:B-1----:R-:W-:Y:S01]  /*1c490*/  FMUL.FTZ R13, R13, R15 ;  /* 0x0000000f0d0d7220 */ /* 0x002fe20000410000 */
[----:B------:R-:W-:-:S04]  /*1c4a0*/  FADD.FTZ R15, -R15, 1 ;  /* 0x3f8000000f0f7421 */ /* 0x000fc80000010100 */
[----:B------:R-:W-:Y:S01]  /*1c4b0*/  FFMA.FTZ R69, R69, R15, 1 ;  /* 0x3f80000045457423 */ /* 0x000fe2000001000f */
[----:B------:R-:W-:Y:S01]  /*1c4c0*/  HADD2.F32 R15, -RZ, R63.H0_H0 ;  /* 0x2000003fff0f7230 */ /* 0x000fe20000004100 */
[----:B0-----:R-:W3:Y:S04]  /*1c4d0*/  LDL.LU R62, [R1+0x328] ;  /* 0x00032800013e7983 */ /* 0x001ee80000300800 */
[----:B------:R-:W-:Y:S01]  /*1c4e0*/  FADD.FTZ R15, R15, -UR28 ;  /* 0x8000001c0f0f7e21 */ /* 0x000fe20008010000 */
[----:B------:R-:W-:-:S03]  /*1c4f0*/  FMUL.FTZ R13, R13, R69 ;  /* 0x000000450d0d7220 */ /* 0x000fc60000410000 */
[----:B------:R-:W-:Y:S01]  /*1c500*/  FMUL.FTZ R15, R15, UR16 ;  /* 0x000000100f0f7c20 */ /* 0x000fe20008410000 */
[----:B------:R-:W-:Y:S02]  /*1c510*/  FADD.FTZ R63, R68, R55 ;  /* 0x00000037443f7221 */ /* 0x000fe40000010000 */
[----:B------:R-:W3:Y:S01]  /*1c520*/  LDL.LU R55, [R1+0x31c] ;  /* 0x00031c0001377983 */ /* 0x000ee20000300800 */
[----:B------:R-:W-:-:S04]  /*1c530*/  FFMA.FTZ R69, R11, R15, R3 ;  /* 0x0000000f0b457223 */ /* 0x000fc80000010003 */
[----:B------:R-:W-:-:S06]  /*1c540*/  FMUL.FTZ R68, R69, -1.4426950216293334961 ;  /* 0xbfb8aa3b45447820 */ /* 0x000fcc0000410000 */
[----:B------:R-:W0:Y:S02]  /*1c550*/  MUFU.EX2 R68, R68 ;  /* 0x0000004400447308 */ /* 0x000e240000000800 */
[----:B0-----:R-:W-:-:S06]  /*1c560*/  FADD.FTZ R68, R68, 1 ;  /* 0x3f80000044447421 */ /* 0x001fcc0000010000 */
[----:B------:R-:W0:Y:S01]  /*1c570*/  MUFU.RCP R68, R68 ;  /* 0x0000004400447308 */ /* 0x000e220000001000 */
[----:B--2---:R-:W-:-:S05]  /*1c580*/  HADD2.F32 R60, -RZ, R60.H0_H0 ;  /* 0x2000003cff3c7230 */ /* 0x004fca0000004100 */
[----:B0-----:R-:W-:Y:S01]  /*1c590*/  FMUL.FTZ R60, R60, R68 ;  /* 0x000000443c3c7220 */ /* 0x001fe20000410000 */
[----:B------:R-:W-:-:S04]  /*1c5a0*/  FADD.FTZ R68, -R68, 1 ;  /* 0x3f80000044447421 */ /* 0x000fc80000010100 */
[----:B------:R-:W-:Y:S01]  /*1c5b0*/  FFMA.FTZ R68, R69, R68, 1 ;  /* 0x3f80000045447423 */ /* 0x000fe20000010044 */
[-C--:B----4-:R-:W-:Y:S01]  /*1c5c0*/  FFMA.FTZ R53, R57, R61.reuse, R53 ;  /* 0x0000003d39357223 */ /* 0x090fe20000010035 */
[----:B------:R-:W-:-:S04]  /*1c5d0*/  FMUL.FTZ R61, R10, R61 ;  /* 0x0000003d0a3d7220 */ /* 0x000fc80000410000 */
[----:B------:R-:W-:Y:S01]  /*1c5e0*/  FFMA.FTZ R69, R57, R61, R67 ;  /* 0x0000003d39457223 */ /* 0x000fe20000010043 */
[----:B------:R-:W-:Y:S01]  /*1c5f0*/  FADD.FTZ R61, R63, R61 ;  /* 0x0000003d3f3d7221 */ /* 0x000fe20000010000 */
[----:B------:R-:W2:Y:S04]  /*1c600*/  LDL.LU R67, [R1+0x420] ;  /* 0x0004200001437983 */ /* 0x000ea80000300800 */
[----:B------:R-:W4:Y:S01]  /*1c610*/  LDL.LU R63, [R1+0x41c] ;  /* 0x00041c00013f7983 */ /* 0x000f220000300800 */
[-C--:B---3--:R-:W-:Y:S01]  /*1c620*/  FFMA.FTZ R57, R59, R65.reuse, R49 ;  /* 0x000000413b397223 */ /* 0x088fe20000010031 */
[----:B------:R-:W-:Y:S02]  /*1c630*/  FMUL.FTZ R65, R11, R65 ;  /* 0x000000410b417220 */ /* 0x000fe40000410000 */
[----:B------:R-:W3:Y:S02]  /*1c640*/  LDL.LU R49, [R1+0x310] ;  /* 0x0003100001317983 */ /* 0x000ee40000300800 */
[----:B------:R-:W-:-:S02]  /*1c650*/  FFMA.FTZ R69, R59, R65, R69 ;  /* 0x000000413b457223 */ /* 0x000fc40000010045 */
[----:B------:R-:W2:Y:S01]  /*1c660*/  LDL.LU R59, [R1+0x418] ;  /* 0x00041800013b7983 */ /* 0x000ea20000300800 */
[----:B------:R-:W-:Y:S01]  /*1c670*/  FADD.FTZ R61, R65, R61 ;  /* 0x0000003d413d7221 */ /* 0x000fe20000010000 */
[----:B----4-:R-:W-:Y:S01]  /*1c680*/  FADD.FTZ R52, R52, R63 ;  /* 0x0000003f34347221 */ /* 0x010fe20000010000 */
[-C--:B------:R-:W-:Y:S01]  /*1c690*/  FFMA.FTZ R65, R66, R63.reuse, R57 ;  /* 0x0000003f42417223 */ /* 0x080fe20000010039 */
[----:B------:R-:W-:Y:S01]  /*1c6a0*/  FMUL.FTZ R63, R11, R63 ;  /* 0x0000003f0b3f7220 */ /* 0x000fe20000410000 */
[----:B------:R-:W4:Y:S01]  /*1c6b0*/  LDL.LU R57, [R1+0x410] ;  /* 0x0004100001397983 */ /* 0x000f220000300800 */
[----:B--2---:R-:W-:Y:S01]  /*1c6c0*/  FADD.FTZ R64, R64, R59 ;  /* 0x0000003b40407221 */ /* 0x004fe20000010000 */
[-C--:B------:R-:W-:Y:S01]  /*1c6d0*/  FFMA.FTZ R53, R62, R59.reuse, R53 ;  /* 0x0000003b3e357223 */ /* 0x080fe20000010035 */
[----:B------:R-:W-:Y:S02]  /*1c6e0*/  FMUL.FTZ R59, R10, R59 ;  /* 0x0000003b0a3b7220 */ /* 0x000fe40000410000 */
[----:B------:R-:W-:-:S02]  /*1c6f0*/  FADD.FTZ R64, R64, R67 ;  /* 0x0000004340407221 */ /* 0x000fc40000010000 */
[----:B------:R-:W-:Y:S01]  /*1c700*/  FFMA.FTZ R69, R62, R59, R69 ;  /* 0x0000003b3e457223 */ /* 0x000fe20000010045 */
[----:B------:R-:W-:Y:S01]  /*1c710*/  FADD.FTZ R61, R61, R59 ;  /* 0x0000003b3d3d7221 */ /* 0x000fe20000010000 */
[-C--:B------:R-:W-:Y:S01]  /*1c720*/  FFMA.FTZ R59, R55, R67.reuse, R53 ;  /* 0x00000043373b7223 */ /* 0x080fe20000010035 */
[----:B------:R-:W-:Y:S01]  /*1c730*/  FMUL.FTZ R67, R10, R67 ;  /* 0x000000430a437220 */ /* 0x000fe20000410000 */
[----:B------:R-:W-:Y:S01]  /*1c740*/  FFMA.FTZ R69, R66, R63, R69 ;  /* 0x0000003f42457223 */ /* 0x000fe20000010045 */
[----:B------:R-:W-:Y:S01]  /*1c750*/  FADD.FTZ R61, R63, R61 ;  /* 0x0000003d3f3d7221 */ /* 0x000fe20000010000 */
[----:B------:R-:W2:Y:S02]  /*1c760*/  LDL.LU R66, [R1+0x40c] ;  /* 0x00040c0001427983 */ /* 0x000ea40000300800 */
[----:B------:R-:W-:Y:S01]  /*1c770*/  FFMA.FTZ R69, R55, R67, R69 ;  /* 0x0000004337457223 */ /* 0x000fe20000010045 */
[----:B------:R-:W-:Y:S01]  /*1c780*/  FADD.FTZ R61, R61, R67 ;  /* 0x000000433d3d7221 */ /* 0x000fe20000010000 */
[----:B------:R-:W3:Y:S04]  /*1c790*/  LDL.LU R55, [R1+0x404] ;  /* 0x0004040001377983 */ /* 0x000ee80000300800 */
[----:B------:R-:W2:Y:S04]  /*1c7a0*/  LDL.LU R67, [R1+0x318] ;  /* 0x0003180001437983 */ /* 0x000ea80000300800 */
[----:B------:R-:W3:Y:S04]  /*1c7b0*/  LDL.LU R53, [R1+0x408] ;  /* 0x0004080001357983 */ /* 0x000ee80000300800 */
[----:B------:R-:W3:Y:S01]  /*1c7c0*/  LDL.LU R62, [R1+0x414] ;  /* 0x00041400013e7983 */ /* 0x000ee20000300800 */
[----:B----4-:R-:W-:-:S04]  /*1c7d0*/  FMUL.FTZ R63, R11, R57 ;  /* 0x000000390b3f7220 */ /* 0x010fc80000410000 */
[----:B------:R-:W-:Y:S01]  /*1c7e0*/  FADD.FTZ R61, R63, R61 ;  /* 0x0000003d3f3d7221 */ /* 0x000fe20000010000 */
[C---:B--2---:R-:W-:Y:S02]  /*1c7f0*/  FFMA.FTZ R69, R67.reuse, R63, R69 ;  /* 0x0000003f43457223 */ /* 0x044fe40000010045 */
[----:B------:R-:W2:Y:S01]  /*1c800*/  LDL.LU R63, [R1+0x314] ;  /* 0x00031400013f7983 */ /* 0x000ea20000300800 */
[----:B------:R-:W-:Y:S01]  /*1c810*/  FFMA.FTZ R65, R67, R57, R65 ;  /* 0x0000003943417223 */ /* 0x000fe20000010041 */
[-C--:B------:R-:W-:Y:S01]  /*1c820*/  FMUL.FTZ R67, R10, R66.reuse ;  /* 0x000000420a437220 */ /* 0x080fe20000410000 */
[----:B------:R-:W-:Y:S02]  /*1c830*/  FADD.FTZ R57, R52, R57 ;  /* 0x0000003934397221 */ /* 0x000fe40000010000 */
[----:B---3--:R-:W-:Y:S01]  /*1c840*/  FFMA.FTZ R65, R49, R55, R65 ;  /* 0x0000003731417223 */ /* 0x008fe20000010041 */
[C---:B--2---:R-:W-:Y:S01]  /*1c850*/  FFMA.FTZ R59, R63.reuse, R66, R59 ;  /* 0x000000423f3b7223 */ /* 0x044fe2000001003b */
[----:B------:R-:W-:Y:S01]  /*1c860*/  FADD.FTZ R66, R64, R66 ;  /* 0x0000004240427221 */ /* 0x000fe20000010000 */
[----:B------:R-:W-:Y:S01]  /*1c870*/  FFMA.FTZ R69, R63, R67, R69 ;  /* 0x000000433f457223 */ /* 0x000fe20000010045 */
[----:B------:R-:W2:Y:S01]  /*1c880*/  LDL.LU R64, [R1+0x400] ;  /* 0x0004000001407983 */ /* 0x000ea20000300800 */
[----:B------:R-:W-:Y:S01]  /*1c890*/  FMUL.FTZ R63, R11, R55 ;  /* 0x000000370b3f7220 */ /* 0x000fe20000410000 */
[----:B------:R-:W-:-:S02]  /*1c8a0*/  FADD.FTZ R57, R57, R55 ;  /* 0x0000003739397221 */ /* 0x000fc40000010000 */
[----:B------:R-:W3:Y:S01]  /*1c8b0*/  LDL.LU R55, [R1+0x30c] ;  /* 0x00030c0001377983 */ /* 0x000ee20000300800 */
[----:B------:R-:W-:Y:S01]  /*1c8c0*/  FADD.FTZ R61, R61, R67 ;  /* 0x000000433d3d7221 */ /* 0x000fe20000010000 */
[----:B------:R-:W-:Y:S02]  /*1c8d0*/  FFMA.FTZ R69, R49, R63, R69 ;  /* 0x0000003f31457223 */ /* 0x000fe40000010045 */
[----:B------:R-:W4:Y:S01]  /*1c8e0*/  LDL.LU R52, [R1+0x300] ;  /* 0x0003000001347983 */ /* 0x000f220000300800 */
[----:B------:R-:W-:-:S03]  /*1c8f0*/  FADD.FTZ R61, R63, R61 ;  /* 0x0000003d3f3d7221 */ /* 0x000fc60000010000 */
[----:B------:R-:W4:Y:S01]  /*1c900*/  LDL.LU R63, [R1+0x308] ;  /* 0x00030800013f7983 */ /* 0x000f220000300800 */
[----:B--2---:R-:W-:Y:S01]  /*1c910*/  FADD.FTZ R66, R66, R64 ;  /* 0x0000004042427221 */ /* 0x004fe20000010000 */
[----:B------:R-:W-:Y:S01]  /*1c920*/  FMUL.FTZ R67, R10, R64 ;  /* 0x000000400a437220 */ /* 0x000fe20000410000 */
[----:B------:R-:W-:Y:S01]  /*1c930*/  FADD.FTZ R57, R57, R53 ;  /* 0x0000003539397221 */ /* 0x000fe20000010000 */
[----:B------:R-:W-:Y:S01]  /*1c940*/  FMUL.FTZ R68, R60, R68 ;  /* 0x000000443c447220 */ /* 0x000fe20000410000 */
[C---:B---3--:R-:W-:Y:S01]  /*1c950*/  FFMA.FTZ R59, R55.reuse, R64, R59 ;  /* 0x00000040373b7223 */ /* 0x048fe2000001003b */
[----:B------:R-:W-:Y:S01]  /*1c960*/  FFMA.FTZ R69, R55, R67, R69 ;  /* 0x0000004337457223 */ /* 0x000fe20000010045 */
[----:B------:R-:W2:Y:S01]  /*1c970*/  LDL.LU R64, [R1+0x23c] ;  /* 0x00023c0001407983 */ /* 0x000ea20000300800 */
[----:B------:R-:W-:-:S03]  /*1c980*/  FADD.FTZ R61, R61, R67 ;  /* 0x000000433d3d7221 */ /* 0x000fc60000010000 */
[----:B------:R-:W3:Y:S01]  /*1c990*/  LDL.LU R67, [R1+0x304] ;  /* 0x0003040001437983 */ /* 0x000ee20000300800 */
[-C--:B------:R-:W-:Y:S01]  /*1c9a0*/  FMUL.FTZ R55, R11, R53.reuse ;  /* 0x000000350b377220 */ /* 0x080fe20000410000 */
[C---:B----4-:R-:W-:Y:S02]  /*1c9b0*/  FFMA.FTZ R65, R63.reuse, R53, R65 ;  /* 0x000000353f417223 */ /* 0x050fe40000010041 */
[----:B------:R-:W4:Y:S01]  /*1c9c0*/  LDL.LU R60, [R1+0x424] ;  /* 0x00042400013c7983 */ /* 0x000f220000300800 */
[----:B------:R-:W-:Y:S01]  /*1c9d0*/  FFMA.FTZ R69, R63, R55, R69 ;  /* 0x000000373f457223 */ /* 0x000fe20000010045 */
[----:B------:R-:W-:Y:S01]  /*1c9e0*/  FMUL.FTZ R63, R10, R62 ;  /* 0x0000003e0a3f7220 */ /* 0x000fe20000410000 */
[----:B------:R-:W-:Y:S01]  /*1c9f0*/  FADD.FTZ R61, R55, R61 ;  /* 0x0000003d373d7221 */ /* 0x000fe20000010000 */
[----:B------:R-:W4:Y:S03]  /*1ca00*/  LDL.LU R49, [R1+0x244] ;  /* 0x0002440001317983 */ /* 0x000f260000300800 */
[----:B------:R-:W-:Y:S01]  /*1ca10*/  FADD.FTZ R61, R61, R63 ;  /* 0x0000003f3d3d7221 */ /* 0x000fe20000010000 */
[----:B--2---:R-:W-:Y:S01]  /*1ca20*/  FMUL.FTZ R53, R11, R64 ;  /* 0x000000400b357220 */ /* 0x004fe20000410000 */
[----:B---3--:R-:W-:-:S03]  /*1ca30*/  FFMA.FTZ R69, R67, R63, R69 ;  /* 0x0000003f43457223 */ /* 0x008fc60000010045 */
[----:B------:R-:W-:Y:S01]  /*1ca40*/  FADD.FTZ R61, R53, R61 ;  /* 0x0000003d353d7221 */ /* 0x000fe20000010000 */
[----:B------:R-:W-:Y:S01]  /*1ca50*/  FFMA.FTZ R59, R67, R62, R59 ;  /* 0x0000003e433b7223 */ /* 0x000fe2000001003b */
[----:B------:R-:W-:Y:S01]  /*1ca60*/  FADD.FTZ R66, R66, R62 ;  /* 0x0000003e42427221 */ /* 0x000fe20000010000 */
[----:B------:R-:W-:Y:S01]  /*1ca70*/  FFMA.FTZ R69, R52, R53, R69 ;  /* 0x0000003534457223 */ /* 0x000fe20000010045 */
[----:B----4-:R-:W-:Y:S01]  /*1ca80*/  FMUL.FTZ R55, R10, R60 ;  /* 0x0000003c0a377220 */ /* 0x010fe20000410000 */
[----:B------:R-:W2:Y:S01]  /*1ca90*/  LDL.LU R53, [R1+0x2fc] ;  /* 0x0002fc0001357983 */ /* 0x000ea20000300800 */
[----:B------:R-:W-:Y:S01]  /*1caa0*/  FADD.FTZ R66, R66, R60 ;  /* 0x0000003c42427221 */ /* 0x000fe20000010000 */
[----:B------:R-:W-:Y:S01]  /*1cab0*/  FFMA.FTZ R65, R52, R64, R65 ;  /* 0x0000004034417223 */ /* 0x000fe20000010041 */
[----:B------:R-:W-:Y:S01]  /*1cac0*/  FADD.FTZ R57, R57, R64 ;  /* 0x0000004039397221 */ /* 0x000fe20000010000 */
[----:B------:R-:W3:Y:S04]  /*1cad0*/  LDL.LU R63, [R1+0x2f4] ;  /* 0x0002f400013f7983 */ /* 0x000ee80000300800 */
[----:B------:R-:W4:Y:S04]  /*1cae0*/  LDL.LU R62, [R1+0x2f0] ;  /* 0x0002f000013e7983 */ /* 0x000f280000300800 */
[----:B------:R-:W4:Y:S01]  /*1caf0*/  LDL.LU R67, [R1+0x2ec] ;  /* 0x0002ec0001437983 */ /* 0x000f220000300800 */
[C---:B--2---:R-:W-:Y:S01]  /*1cb00*/  FFMA.FTZ R59, R53.reuse, R60, R59 ;  /* 0x0000003c353b7223 */ /* 0x044fe2000001003b */
[----:B------:R-:W-:-:S02]  /*1cb10*/  FFMA.FTZ R69, R53, R55, R69 ;  /* 0x0000003735457223 */ /* 0x000fc40000010045 */
[----:B------:R-:W2:Y:S01]  /*1cb20*/  LDL.LU R60, [R1+0x2f8] ;  /* 0x0002f800013c7983 */ /* 0x000ea20000300800 */
[-C--:B------:R-:W-:Y:S01]  /*1cb30*/  FMUL.FTZ R53, R11, R49.reuse ;  /* 0x000000310b357220 */ /* 0x080fe20000410000 */
[----:B------:R-:W-:Y:S02]  /*1cb40*/  FADD.FTZ R57, R57, R49 ;  /* 0x0000003139397221 */ /* 0x000fe40000010000 */
[----:B------:R-:W4:Y:S04]  /*1cb50*/  LDL.LU R52, [R1+0x258] ;  /* 0x0002580001347983 */ /* 0x000f280000300800 */
[----:B------:R-:W4:Y:S01]  /*1cb60*/  LDL.LU R64, [R1+0x2e8] ;  /* 0x0002e80001407983 */ /* 0x000f220000300800 */
[----:B--2---:R-:W-:-:S03]  /*1cb70*/  FFMA.FTZ R65, R60, R49, R65 ;  /* 0x000000313c417223 */ /* 0x004fc60000010041 */
[----:B------:R-:W2:Y:S01]  /*1cb80*/  LDL.LU R49, [R1+0x3fc] ;  /* 0x0003fc0001317983 */ /* 0x000ea20000300800 */
[----:B------:R-:W-:Y:S01]  /*1cb90*/  FADD.FTZ R61, R61, R55 ;  /* 0x000000373d3d7221 */ /* 0x000fe20000010000 */
[----:B------:R-:W-:Y:S01]  /*1cba0*/  FFMA.FTZ R69, R60, R53, R69 ;  /* 0x000000353c457223 */ /* 0x000fe20000010045 */
[-C--:B------:R-:W-:Y:S01]  /*1cbb0*/  FMUL.FTZ R55, R10, R58.reuse ;  /* 0x0000003a0a377220 */ /* 0x080fe20000410000 */
[----:B---3--:R-:W-:Y:S01]  /*1cbc0*/  FFMA.FTZ R59, R63, R58, R59 ;  /* 0x0000003a3f3b7223 */ /* 0x008fe2000001003b */
[----:B------:R-:W-:Y:S01]  /*1cbd0*/  FADD.FTZ R61, R53, R61 ;  /* 0x0000003d353d7221 */ /* 0x000fe20000010000 */
[----:B------:R-:W-:Y:S01]  /*1cbe0*/  FADD.FTZ R66, R66, R58 ;  /* 0x0000003a42427221 */ /* 0x000fe20000010000 */
[----:B------:R-:W-:Y:S01]  /*1cbf0*/  FFMA.FTZ R69, R63, R55, R69 ;  /* 0x000000373f457223 */ /* 0x000fe20000010045 */
[----:B------:R-:W3:Y:S01]  /*1cc00*/  LDL.LU R60, [R1+0x260] ;  /* 0x00026000013c7983 */ /* 0x000ee20000300800 */
[----:B------:R-:W-:Y:S01]  /*1cc10*/  FADD.FTZ R61, R61, R55 ;  /* 0x000000373d3d7221 */ /* 0x000fe20000010000 */
[----:B------:R-:W-:-:S02]  /*1cc20*/  FMUL.FTZ R55, R10, R56 ;  /* 0x000000380a377220 */ /* 0x000fc40000410000 */
[----:B------:R-:W3:Y:S04]  /*1cc30*/  LDL.LU R58, [R1+0x2e4] ;  /* 0x0002e400013a7983 */ /* 0x000ee80000300800 */
[----:B------:R-:W3:Y:S01]  /*1cc40*/  LDL.LU R63, [R1+0x2dc] ;  /* 0x0002dc00013f7983 */ /* 0x000ee20000300800 */
[----:B----4-:R-:W-:Y:S01]  /*1cc50*/  FFMA.FTZ R59, R67, R56, R59 ;  /* 0x00000038433b7223 */ /* 0x010fe2000001003b */
[----:B------:R-:W-:Y:S02]  /*1cc60*/  FADD.FTZ R66, R66, R56 ;  /* 0x0000003842427221 */ /* 0x000fe40000010000 */
[----:B------:R-:W4:Y:S01]  /*1cc70*/  LDL.LU R56, [R1+0x2d0] ;  /* 0x0002d00001387983 */ /* 0x000f220000300800 */
[-C--:B--2---:R-:W-:Y:S01]  /*1cc80*/  FMUL.FTZ R53, R11, R49.reuse ;  /* 0x000000310b357220 */ /* 0x084fe20000410000 */
[----:B------:R-:W-:Y:S01]  /*1cc90*/  FFMA.FTZ R65, R62, R49, R65 ;  /* 0x000000313e417223 */ /* 0x000fe20000010041 */
[----:B------:R-:W-:-:S02]  /*1cca0*/  FADD.FTZ R57, R57, R49 ;  /* 0x0000003139397221 */ /* 0x000fc40000010000 */
[----:B------:R-:W-:Y:S01]  /*1ccb0*/  FFMA.FTZ R69, R62, R53, R69 ;  /* 0x000000353e457223 */ /* 0x000fe20000010045 */
[----:B------:R-:W-:Y:S01]  /*1ccc0*/  FADD.FTZ R61, R53, R61 ;  /* 0x0000003d353d7221 */ /* 0x000fe20000010000 */
[-C--:B------:R-:W-:Y:S01]  /*1ccd0*/  FMUL.FTZ R49, R11, R52.reuse ;  /* 0x000000340b317220 */ /* 0x080fe20000410000 */
[C---:B------:R-:W-:Y:S01]  /*1cce0*/  FFMA.FTZ R65, R64.reuse, R52, R65 ;  /* 0x0000003440417223 */ /* 0x040fe20000010041 */
[----:B------:R-:W-:Y:S01]  /*1ccf0*/  FFMA.FTZ R69, R67, R55, R69 ;  /* 0x0000003743457223 */ /* 0x000fe20000010045 */
[----:B------:R-:W-:Y:S01]  /*1cd00*/  FADD.FTZ R61, R61, R55 ;  /* 0x000000373d3d7221 */ /* 0x000fe20000010000 */
[----:B------:R-:W-:Y:S01]  /*1cd10*/  FADD.FTZ R57, R57, R52 ;  /* 0x0000003439397221 */ /* 0x000fe20000010000 */
[----:B------:R-:W2:Y:S04]  /*1cd20*/  LDL.LU R55, [R1+0x2e0] ;  /* 0x0002e00001377983 */ /* 0x000ea80000300800 */
[----:B------:R-:W4:Y:S04]  /*1cd30*/  LDL.LU R52, [R1+0x3f8] ;  /* 0x0003f80001347983 */ /* 0x000f280000300800 */
[----:B------:R-:W4:Y:S04]  /*1cd40*/  LDL.LU R62, [R1+0x2d8] ;  /* 0x0002d800013e7983 */ /* 0x000f280000300800 */
[----:B------:R-:W4:Y:S01]  /*1cd50*/  LDL.LU R67, [R1+0x2d4] ;  /* 0x0002d40001437983 */ /* 0x000f220000300800 */
[----:B------:R-:W-:-:S03]  /*1cd60*/  FFMA.FTZ R69, R64, R49, R69 ;  /* 0x0000003140457223 */ /* 0x000fc60000010045 */
[----:B------:R-:W4:Y:S01]  /*1cd70*/  LDL.LU R64, [R1+0x26c] ;  /* 0x00026c0001407983 */ /* 0x000f220000300800 */
[-C--:B------:R-:W-:Y:S01]  /*1cd80*/  FMUL.FTZ R53, R10, R54.reuse ;  /* 0x000000360a357220 */ /* 0x080fe20000410000 */
[----:B------:R-:W-:Y:S01]  /*1cd90*/  FADD.FTZ R61, R49, R61 ;  /* 0x0000003d313d7221 */ /* 0x000fe20000010000 */
[C---:B---3--:R-:W-:Y:S01]  /*1cda0*/  FFMA.FTZ R59, R58.reuse, R54, R59 ;  /* 0x000000363a3b7223 */ /* 0x048fe2000001003b */
[----:B------:R-:W-:Y:S01]  /*1cdb0*/  FMUL.FTZ R49, R11, R60 ;  /* 0x0000003c0b317220 */ /* 0x000fe20000410000 */
[----:B------:R-:W-:Y:S02]  /*1cdc0*/  FFMA.FTZ R69, R58, R53, R69 ;  /* 0x000000353a457223 */ /* 0x000fe40000010045 */
[----:B------:R-:W3:Y:S01]  /*1cdd0*/  LDL.LU R58, [R1+0x2cc] ;  /* 0x0002cc00013a7983 */ /* 0x000ee20000300800 */
[----:B------:R-:W-:Y:S01]  /*1cde0*/  FADD.FTZ R61, R61, R53 ;  /* 0x000000353d3d7221 */ /* 0x000fe20000010000 */
[----:B------:R-:W-:Y:S01]  /*1cdf0*/  FADD.FTZ R57, R57, R60 ;  /* 0x0000003c39397221 */ /* 0x000fe20000010000 */
[----:B------:R-:W-:-:S02]  /*1ce00*/  FADD.FTZ R66, R66, R54 ;  /* 0x0000003642427221 */ /* 0x000fc40000010000 */
[----:B------:R-:W-:Y:S01]  /*1ce10*/  FADD.FTZ R61, R49, R61 ;  /* 0x0000003d313d7221 */ /* 0x000fe20000010000 */
[----:B------:R-:W-:Y:S01]  /*1ce20*/  FADD.FTZ R57, R57, R45 ;  /* 0x0000002d39397221 */ /* 0x000fe20000010000 */
[C---:B--2---:R-:W-:Y:S01]  /*1ce30*/  FFMA.FTZ R65, R55.reuse, R60, R65 ;  /* 0x0000003c37417223 */ /* 0x044fe20000010041 */
[----:B------:R-:W-:Y:S01]  /*1ce40*/  FFMA.FTZ R69, R55, R49, R69 ;  /* 0x0000003137457223 */ /* 0x000fe20000010045 */
[----:B------:R-:W2:Y:S01]  /*1ce50*/  LDL.LU R60, [R1+0x2c8] ;  /* 0x0002c800013c7983 */ /* 0x000ea20000300800 */
[-C--:B----4-:R-:W-:Y:S01]  /*1ce60*/  FMUL.FTZ R53, R10, R52.reuse ;  /* 0x000000340a357220 */ /* 0x090fe20000410000 */
[----:B------:R-:W-:Y:S01]  /*1ce70*/  FFMA.FTZ R59, R63, R52, R59 ;  /* 0x000000343f3b7223 */ /* 0x000fe2000001003b */
[----:B------:R-:W-:Y:S02]  /*1ce80*/  FMUL.FTZ R49, R11, R45 ;  /* 0x0000002d0b317220 */ /* 0x000fe40000410000 */
[----:B------:R-:W-:Y:S02]  /*1ce90*/  FFMA.FTZ R69, R63, R53, R69 ;  /* 0x000000353f457223 */ /* 0x000fe40000010045 */
[----:B------:R-:W4:Y:S01]  /*1cea0*/  LDL.LU R63, [R1+0x2c4] ;  /* 0x0002c400013f7983 */ /* 0x000f220000300800 */
[----:B------:R-:W-:Y:S01]  /*1ceb0*/  FADD.FTZ R66, R66, R52 ;  /* 0x0000003442427221 */ /* 0x000fe20000010000 */
[C---:B------:R-:W-:Y:S01]  /*1cec0*/  FFMA.FTZ R65, R62.reuse, R45, R65 ;  /* 0x0000002d3e417223 */ /* 0x040fe20000010041 */
[----:B------:R-:W-:Y:S01]  /*1ced0*/  FFMA.FTZ R69, R62, R49, R69 ;  /* 0x000000313e457223 */ /* 0x000fe20000010045 */
[-C--:B------:R-:W-:Y:S01]  /*1cee0*/  FMUL.FTZ R52, R10, R51.reuse ;  /* 0x000000330a347220 */ /* 0x080fe20000410000 */
[----:B------:R-:W4:Y:S01]  /*1cef0*/  LDL.LU R62, [R1+0x2c0] ;  /* 0x0002c000013e7983 */ /* 0x000f220000300800 */
[----:B------:R-:W-:-:S02]  /*1cf00*/  FFMA.FTZ R59, R67, R51, R59 ;  /* 0x00000033433b7223 */ /* 0x000fc4000001003b */
[----:B------:R-:W-:Y:S02]  /*1cf10*/  FFMA.FTZ R69, R67, R52, R69 ;  /* 0x0000003443457223 */ /* 0x000fe40000010045 */
[----:B------:R-:W4:Y:S01]  /*1cf20*/  LDL.LU R67, [R1+0x2bc] ;  /* 0x0002bc0001437983 */ /* 0x000f220000300800 */
[-C--:B------:R-:W-:Y:S01]  /*1cf30*/  FMUL.FTZ R45, R11, R64.reuse ;  /* 0x000000400b2d7220 */ /* 0x080fe20000410000 */
[----:B------:R-:W-:Y:S01]  /*1cf40*/  FFMA.FTZ R65, R56, R64, R65 ;  /* 0x0000004038417223 */ /* 0x000fe20000010041 */
[----:B------:R-:W-:Y:S02]  /*1cf50*/  FADD.FTZ R57, R57, R64 ;  /* 0x0000004039397221 */ /* 0x000fe40000010000 */
[----:B------:R-:W4:Y:S01]  /*1cf60*/  LDL.LU R64, [R1+0x2b8] ;  /* 0x0002b80001407983 */ /* 0x000f220000300800 */
[----:B------:R-:W-:-:S04]  /*1cf70*/  FADD.FTZ R61, R61, R53 ;  /* 0x000000353d3d7221 */ /* 0x000fc80000010000 */
[----:B------:R-:W-:Y:S01]  /*1cf80*/  FADD.FTZ R61, R49, R61 ;  /* 0x0000003d313d7221 */ /* 0x000fe20000010000 */
[----:B------:R-:W-:Y:S01]  /*1cf90*/  FFMA.FTZ R69, R56, R45, R69 ;  /* 0x0000002d38457223 */ /* 0x000fe20000010045 */
[-C--:B------:R-:W-:Y:S01]  /*1cfa0*/  FMUL.FTZ R49, R10, R50.reuse ;  /* 0x000000320a317220 */ /* 0x080fe20000410000 */
[C---:B---3--:R-:W-:Y:S01]  /*1cfb0*/  FFMA.FTZ R59, R58.reuse, R50, R59 ;  /* 0x000000323a3b7223 */ /* 0x048fe2000001003b */
[----:B------:R-:W-:Y:S01]  /*1cfc0*/  FADD.FTZ R61, R61, R52 ;  /* 0x000000343d3d7221 */ /* 0x000fe20000010000 */
[----:B------:R-:W-:Y:S01]  /*1cfd0*/  FADD.FTZ R57, R57, R42 ;  /* 0x0000002a39397221 */ /* 0x000fe20000010000 */
[----:B------:R-:W-:Y:S01]  /*1cfe0*/  FFMA.FTZ R69, R58, R49, R69 ;  /* 0x000000313a457223 */ /* 0x000fe20000010045 */
[----:B------:R-:W3:Y:S01]  /*1cff0*/  LDL.LU R56, [R1+0x268] ;  /* 0x0002680001387983 */ /* 0x000ee20000300800 */
[----:B------:R-:W-:Y:S01]  /*1d000*/  FADD.FTZ R61, R45, R61 ;  /* 0x0000003d2d3d7221 */ /* 0x000fe20000010000 */
[----:B------:R-:W-:Y:S02]  /*1d010*/  FMUL.FTZ R45, R11, R42 ;  /* 0x0000002a0b2d7220 */ /* 0x000fe40000410000 */
[----:B------:R-:W3:Y:S01]  /*1d020*/  LDL.LU R58, [R1+0x2b4] ;  /* 0x0002b400013a7983 */ /* 0x000ee20000300800 */
[----:B------:R-:W-:Y:S01]  /*1d030*/  FADD.FTZ R61, R61, R49 ;  /* 0x000000313d3d7221 */ /* 0x000fe20000010000 */
[----:B------:R-:W-:-:S03]  /*1d040*/  FMUL.FTZ R49, R10, R48 ;  /* 0x000000300a317220 */ /* 0x000fc60000410000 */
[----:B------:R-:W-:Y:S01]  /*1d050*/  FADD.FTZ R61, R45, R61 ;  /* 0x0000003d2d3d7221 */ /* 0x000fe20000010000 */
[----:B------:R-:W-:Y:S01]  /*1d060*/  FADD.FTZ R57, R57, R40 ;  /* 0x0000002839397221 */ /* 0x000fe20000010000 */
[C---:B--2---:R-:W-:Y:S01]  /*1d070*/  FFMA.FTZ R65, R60.reuse, R42, R65 ;  /* 0x0000002a3c417223 */ /* 0x044fe20000010041 */
[----:B------:R-:W-:Y:S02]  /*1d080*/  FFMA.FTZ R69, R60, R45, R69 ;  /* 0x0000002d3c457223 */ /* 0x000fe40000010045 */
[----:B------:R-:W2:Y:S01]  /*1d090*/  LDL.LU R60, [R1+0x2b0] ;  /* 0x0002b000013c7983 */ /* 0x000ea20000300800 */
[----:B------:R-:W-:Y:S01]  /*1d0a0*/  FMUL.FTZ R42, R11, R40 ;  /* 0x000000280b2a7220 */ /* 0x000fe20000410000 */
[C---:B----4-:R-:W-:Y:S01]  /*1d0b0*/  FFMA.FTZ R59, R63.reuse, R48, R59 ;  /* 0x000000303f3b7223 */ /* 0x050fe2000001003b */
[----:B------:R-:W-:Y:S02]  /*1d0c0*/  FFMA.FTZ R69, R63, R49, R69 ;  /* 0x000000313f457223 */ /* 0x000fe40000010045 */
[----:B------:R-:W4:Y:S01]  /*1d0d0*/  LDL.LU R63, [R1+0x2ac] ;  /* 0x0002ac00013f7983 */ /* 0x000f220000300800 */
[----:B------:R-:W-:Y:S01]  /*1d0e0*/  FMUL.FTZ R45, R10, R47 ;  /* 0x0000002f0a2d7220 */ /* 0x000fe20000410000 */
[C---:B------:R-:W-:Y:S01]  /*1d0f0*/  FFMA.FTZ R65, R62.reuse, R40, R65 ;  /* 0x000000283e417223 */ /* 0x040fe20000010041 */
[----:B------:R-:W-:-:S02]  /*1d100*/  FFMA.FTZ R69, R62, R42, R69 ;  /* 0x0000002a3e457223 */ /* 0x000fc40000010045 */
[----:B------:R-:W4:Y:S01]  /*1d110*/  LDL.LU R62, [R1+0x2a8] ;  /* 0x0002a800013e7983 */ /* 0x000f220000300800 */
[-C--:B------:R-:W-:Y:S01]  /*1d120*/  FMUL.FTZ R40, R11, R38.reuse ;  /* 0x000000260b287220 */ /* 0x080fe20000410000 */
[C---:B------:R-:W-:Y:S01]  /*1d130*/  FFMA.FTZ R59, R67.reuse, R47, R59 ;  /* 0x0000002f433b7223 */ /* 0x040fe2000001003b */
[----:B------:R-:W-:Y:S02]  /*1d140*/  FFMA.FTZ R69, R67, R45, R69 ;  /* 0x0000002d43457223 */ /* 0x000fe40000010045 */
[----:B------:R-:W4:Y:S01]  /*1d150*/  LDL.LU R67, [R1+0x2a4] ;  /* 0x0002a40001437983 */ /* 0x000f220000300800 */
[C---:B------:R-:W-:Y:S01]  /*1d160*/  FFMA.FTZ R65, R64.reuse, R38, R65 ;  /* 0x0000002640417223 */ /* 0x040fe20000010041 */
[----:B------:R-:W-:Y:S02]  /*1d170*/  FFMA.FTZ R69, R64, R40, R69 ;  /* 0x0000002840457223 */ /* 0x000fe40000010045 */
[----:B------:R-:W4:Y:S01]  /*1d180*/  LDL.LU R64, [R1+0x2a0] ;  /* 0x0002a00001407983 */ /* 0x000f220000300800 */
[----:B------:R-:W-:-:S04]  /*1d190*/  FADD.FTZ R61, R61, R49 ;  /* 0x000000313d3d7221 */ /* 0x000fc80000010000 */
[----:B------:R-:W-:Y:S01]  /*1d1a0*/  FADD.FTZ R61, R42, R61 ;  /* 0x0000003d2a3d7221 */ /* 0x000fe20000010000 */
[----:B------:R-:W-:Y:S01]  /*1d1b0*/  FMUL.FTZ R42, R10, R46 ;  /* 0x0000002e0a2a7220 */ /* 0x000fe20000410000 */
[----:B------:R-:W-:Y:S01]  /*1d1c0*/  FADD.FTZ R57, R57, R38 ;  /* 0x0000002639397221 */ /* 0x000fe20000010000 */
[----:B------:R-:W-:Y:S01]  /*1d1d0*/  FMUL.FTZ R38, R11, R36 ;  /* 0x000000240b267220 */ /* 0x000fe20000410000 */
[----:B------:R-:W-:Y:S01]  /*1d1e0*/  FADD.FTZ R61, R61, R45 ;  /* 0x0000002d3d3d7221 */ /* 0x000fe20000010000 */
[C---:B---3--:R-:W-:Y:S01]  /*1d1f0*/  FFMA.FTZ R59, R58.reuse, R46, R59 ;  /* 0x0000002e3a3b7223 */ /* 0x048fe2000001003b */
[----:B------:R-:W-:Y:S02]  /*1d200*/  FFMA.FTZ R69, R58, R42, R69 ;  /* 0x0000002a3a457223 */ /* 0x000fe40000010045 */
[----:B------:R-:W3:Y:S01]  /*1d210*/  LDL.LU R58, [R1+0x29c] ;  /* 0x00029c00013a7983 */ /* 0x000ee20000300800 */
[----:B------:R-:W-:Y:S01]  /*1d220*/  FADD.FTZ R61, R40, R61 ;  /* 0x0000003d283d7221 */ /* 0x000fe20000010000 */
[----:B------:R-:W-:Y:S01]  /*1d230*/  FMUL.FTZ R40, R10, R44 ;  /* 0x0000002c0a287220 */ /* 0x000fe20000410000 */
[----:B------:R-:W-:-:S02]  /*1d240*/  FADD.FTZ R57, R57, R36 ;  /* 0x0000002439397221 */ /* 0x000fc40000010000 */
[----:B------:R-:W-:-:S04]  /*1d250*/  FADD.FTZ R61, R61, R42 ;  /* 0x0000002a3d3d7221 */ /* 0x000fc80000010000 */
        /* <DEDUP_REMOVED lines=13> */
[----:B------:R-:W-:Y:S01]  /*1d330*/  FMUL.FTZ R34, R11, R32 ;  /* 0x000000200b227220 */ /* 0x000fe20000410000 */
        /* <DEDUP_REMOVED lines=8> */
[----:B------:R-:W-:-:S03]  /*1d3c0*/  FMUL.FTZ R36, R10, R41 ;  /* 0x000000290a247220 */ /* 0x000fc60000410000 */
[----:B------:R-:W-:Y:S01]  /*1d3d0*/  FADD.FTZ R61, R61, R38 ;  /* 0x000000263d3d7221 */ /* 0x000fe20000010000 */
[----:B------:R-:W-:Y:S01]  /*1d3e0*/  FADD.FTZ R57, R57, R32 ;  /* 0x0000002039397221 */ /* 0x000fe20000010000 */
[----:B------:R-:W-:Y:S02]  /*1d3f0*/  FMUL.FTZ R32, R11, R30 ;  /* 0x0000001e0b207220 */ /* 0x000fe40000410000 */
        /* <DEDUP_REMOVED lines=28> */
[----:B------:R-:W-:Y:S01]  /*1d5c0*/  FADD.FTZ R61, R32, R61 ;  /* 0x0000003d203d7221 */ /* 0x000fe20000010000 */
[----:B------:R-:W-:-:S03]  /*1d5d0*/  FMUL.FTZ R32, R10, R35 ;  /* 0x000000230a207220 */ /* 0x000fc60000410000 */
[----:B------:R-:W-:Y:S01]  /*1d5e0*/  FADD.FTZ R61, R61, R34 ;  /* 0x000000223d3d7221 */ /* 0x000fe20000010000 */
[----:B------:R-:W-:Y:S01]  /*1d5f0*/  FADD.FTZ R57, R57, R26 ;  /* 0x0000001a39397221 */ /* 0x000fe20000010000 */
[----:B------:R-:W-:Y:S02]  /*1d600*/  FMUL.FTZ R26, R11, R24 ;  /* 0x000000180b1a7220 */ /* 0x000fe40000410000 */
[----:B------:R-:W-:Y:S01]  /*1d610*/  FADD.FTZ R61, R28, R61 ;  /* 0x0000003d1c3d7221 */ /* 0x000fe20000010000 */
[----:B------:R-:W-:Y:S01]  /*1d620*/  FMUL.FTZ R28, R10, R33 ;  /* 0x000000210a1c7220 */ /* 0x000fe20000410000 */
[C---:B---3--:R-:W-:Y:S01]  /*1d630*/  FFMA.FTZ R30, R58.reuse, R35, R30 ;  /* 0x000000233a1e7223 */ /* 0x048fe2000001001e */
[----:B------:R-:W-:Y:S02]  /*1d640*/  FFMA.FTZ R69, R58, R32, R69 ;  /* 0x000000203a457223 */ /* 0x000fe40000010045 */
[----:B------:R-:W3:Y:S01]  /*1d650*/  LDL.LU R58, [R1+0x264] ;  /* 0x00026400013a7983 */ /* 0x000ee20000300800 */
[----:B------:R-:W-:Y:S01]  /*1d660*/  FADD.FTZ R61, R61, R32 ;  /* 0x000000203d3d7221 */ /* 0x000fe20000010000 */
[----:B------:R-:W-:-:S03]  /*1d670*/  FADD.FTZ R57, R57, R24 ;  /* 0x0000001839397221 */ /* 0x000fc60000010000 */
[----:B------:R-:W-:-:S04]  /*1d680*/  FADD.FTZ R61, R26, R61 ;  /* 0x0000003d1a3d7221 */ /* 0x000fc80000010000 */
[----:B------:R-:W-:Y:S01]  /*1d690*/  FADD.FTZ R61, R61, R28 ;  /* 0x0000001c3d3d7221 */ /* 0x000fe20000010000 */
        /* <DEDUP_REMOVED lines=13> */
[----:B------:R-:W-:Y:S01]  /*1d770*/  FADD.FTZ R61, R24, R61 ;  /* 0x0000003d183d7221 */ /* 0x000fe20000010000 */
[C---:B------:R-:W-:Y:S01]  /*1d780*/  FFMA.FTZ R30, R67.reuse, R31, R30 ;  /* 0x0000001f431e7223 */ /* 0x040fe2000001001e */
[----:B------:R-:W-:Y:S01]  /*1d790*/  FFMA.FTZ R69, R67, R26, R69 ;  /* 0x0000001a43457223 */ /* 0x000fe20000010045 */
[-C--:B------:R-:W-:Y:S01]  /*1d7a0*/  FMUL.FTZ R24, R11, R18.reuse ;  /* 0x000000120b187220 */ /* 0x080fe20000410000 */
[----:B------:R-:W4:Y:S01]  /*1d7b0*/  LDL.LU R67, [R1+0x24c] ;  /* 0x00024c0001437983 */ /* 0x000f220000300800 */
[C---:B------:R-:W-:Y:S02]  /*1d7c0*/  FFMA.FTZ R22, R64.reuse, R18, R65 ;  /* 0x0000001240167223 */ /* 0x040fe40000010041 */
[----:B------:R-:W-:Y:S02]  /*1d7d0*/  FFMA.FTZ R69, R64, R24, R69 ;  /* 0x0000001840457223 */ /* 0x000fe40000010045 */
[----:B------:R-:W4:Y:S01]  /*1d7e0*/  LDL.LU R64, [R1+0x248] ;  /* 0x0002480001407983 */ /* 0x000f220000300800 */
        /* <DEDUP_REMOVED lines=11> */
[----:B------:R-:W-:-:S03]  /*1d8a0*/  FMUL.FTZ R26, R10, R29 ;  /* 0x0000001d0a1a7220 */ /* 0x000fc60000410000 */
[----:B------:R-:W-:Y:S01]  /*1d8b0*/  FADD.FTZ R66, R66, R33 ;  /* 0x0000002142427221 */ /* 0x000fe20000010000 */
[----:B------:R-:W-:Y:S01]  /*1d8c0*/  FADD.FTZ R61, R24, R61 ;  /* 0x0000003d183d7221 */ /* 0x000fe20000010000 */
[----:B------:R-:W-:Y:S02]  /*1d8d0*/  FFMA.FTZ R69, R56, R26, R69 ;  /* 0x0000001a38457223 */ /* 0x000fe40000010045 */
[----:B------:R-:W-:Y:S01]  /*1d8e0*/  FADD.FTZ R66, R66, R31 ;  /* 0x0000001f42427221 */ /* 0x000fe20000010000 */
[----:B------:R-:W-:Y:S01]  /*1d8f0*/  FMUL.FTZ R24, R11, R21 ;  /* 0x000000150b187220 */ /* 0x000fe20000410000 */
[----:B------:R-:W-:Y:S01]  /*1d900*/  FADD.FTZ R61, R61, R26 ;  /* 0x0000001a3d3d7221 */ /* 0x000fe20000010000 */
[----:B------:R-:W-:Y:S01]  /*1d910*/  FFMA.FTZ R30, R56, R29, R30 ;  /* 0x0000001d381e7223 */ /* 0x000fe2000001001e */
[----:B------:R-:W-:Y:S01]  /*1d920*/  FADD.FTZ R66, R66, R29 ;  /* 0x0000001d42427221 */ /* 0x000fe20000010000 */
[C---:B---3--:R-:W-:Y:S01]  /*1d930*/  FFMA.FTZ R29, R58.reuse, R21, R22 ;  /* 0x000000153a1d7223 */ /* 0x048fe20000010016 */
[----:B------:R-:W-:Y:S01]  /*1d940*/  FFMA.FTZ R69, R58, R24, R69 ;  /* 0x000000183a457223 */ /* 0x000fe20000010045 */
[----:B------:R-:W-:Y:S01]  /*1d950*/  FMUL.FTZ R22, R10, R27 ;  /* 0x0000001b0a167220 */ /* 0x000fe20000410000 */
[----:B------:R-:W-:Y:S01]  /*1d960*/  FADD.FTZ R61, R24, R61 ;  /* 0x0000003d183d7221 */ /* 0x000fe20000010000 */
[----:B------:R-:W-:Y:S01]  /*1d970*/  FMUL.FTZ R24, R11, R14 ;  /* 0x0000000e0b187220 */ /* 0x000fe20000410000 */
[----:B------:R-:W-:-:S02]  /*1d980*/  FADD.FTZ R18, R57, R18 ;  /* 0x0000001239127221 */ /* 0x000fc40000010000 */
[----:B------:R-:W-:Y:S02]  /*1d990*/  FADD.FTZ R61, R61, R22 ;  /* 0x000000163d3d7221 */ /* 0x000fe40000010000 */
[----:B------:R-:W-:Y:S02]  /*1d9a0*/  FADD.FTZ R21, R18, R21 ;  /* 0x0000001512157221 */ /* 0x000fe40000010000 */
[----:B------:R-:W-:Y:S01]  /*1d9b0*/  FADD.FTZ R61, R24, R61 ;  /* 0x0000003d183d7221 */ /* 0x000fe20000010000 */
[----:B------:R-:W-:-:S04]  /*1d9c0*/  FADD.FTZ R66, R66, R27 ;  /* 0x0000001b42427221 */ /* 0x000fc80000010000 */
[----:B------:R-:W-:Y:S01]  /*1d9d0*/  FADD.FTZ R66, R66, R25 ;  /* 0x0000001942427221 */ /* 0x000fe20000010000 */
[----:B--2---:R-:W-:Y:S01]  /*1d9e0*/  FFMA.FTZ R69, R60, R22, R69 ;  /* 0x000000163c457223 */ /* 0x004fe20000010045 */
[----:B------:R-:W-:-:S03]  /*1d9f0*/  FMUL.FTZ R22, R10, R25 ;  /* 0x000000190a167220 */ /* 0x000fc60000410000 */
[C---:B----4-:R-:W-:Y:S01]  /*1da00*/  FFMA.FTZ R69, R63.reuse, R24, R69 ;  /* 0x000000183f457223 */ /* 0x050fe20000010045 */
[----:B------:R-:W-:Y:S01]  /*1da10*/  FFMA.FTZ R18, R63, R14, R29 ;  /* 0x0000000e3f127223 */ /* 0x000fe2000001001d */
[-C--:B------:R-:W-:Y:S01]  /*1da20*/  FMUL.FTZ R24, R11, R5.reuse ;  /* 0x000000050b187220 */ /* 0x080fe20000410000 */
[----:B------:R-:W-:Y:S01]  /*1da30*/  FADD.FTZ R61, R61, R22 ;  /* 0x000000163d3d7221 */ /* 0x000fe20000010000 */
[----:B------:R-:W-:Y:S01]  /*1da40*/  FFMA.FTZ R69, R62, R22, R69 ;  /* 0x000000163e457223 */ /* 0x000fe20000010045 */
[----:B------:R-:W-:Y:S02]  /*1da50*/  FADD.FTZ R14, R21, R14 ;  /* 0x0000000e150e7221 */ /* 0x000fe40000010000 */
[----:B------:R-:W-:Y:S01]  /*1da60*/  FADD.FTZ R61, R24, R61 ;  /* 0x0000003d183d7221 */ /* 0x000fe20000010000 */
[C---:B------:R-:W-:Y:S01]  /*1da70*/  FFMA.FTZ R21, R67.reuse, R5, R18 ;  /* 0x0000000543157223 */ /* 0x040fe20000010012 */
[----:B------:R-:W-:Y:S01]  /*1da80*/  FFMA.FTZ R69, R67, R24, R69 ;  /* 0x0000001843457223 */ /* 0x000fe20000010045 */
[----:B------:R-:W-:Y:S01]  /*1da90*/  FMUL.FTZ R18, R10, R23 ;  /* 0x000000170a127220 */ /* 0x000fe20000410000 */
[----:B------:R-:W-:-:S03]  /*1daa0*/  FMUL.FTZ R22, R11, R20 ;  /* 0x000000140b167220 */ /* 0x000fc60000410000 */
[----:B------:R-:W-:Y:S01]  /*1dab0*/  FFMA.FTZ R69, R64, R18, R69 ;  /* 0x0000001240457223 */ /* 0x000fe20000010045 */
[----:B------:R-:W-:Y:S01]  /*1dac0*/  FADD.FTZ R61, R61, R18 ;  /* 0x000000123d3d7221 */ /* 0x000fe20000010000 */
[----:B------:R-:W-:Y:S01]  /*1dad0*/  FMUL.FTZ R18, R10, R0 ;  /* 0x000000000a127220 */ /* 0x000fe20000410000 */
[----:B------:R-:W-:Y:S01]  /*1dae0*/  FFMA.FTZ R30, R60, R27, R30 ;  /* 0x0000001b3c1e7223 */ /* 0x000fe2000001001e */
[C---:B------:R-:W-:Y:S01]  /*1daf0*/  FFMA.FTZ R69, R9.reuse, R22, R69 ;  /* 0x0000001609457223 */ /* 0x040fe20000010045 */
[----:B------:R-:W-:Y:S01]  /*1db00*/  FADD.FTZ R61, R22, R61 ;  /* 0x0000003d163d7221 */ /* 0x000fe20000010000 */
[----:B------:R-:W-:Y:S01]  /*1db10*/  FADD.FTZ R5, R14, R5 ;  /* 0x000000050e057221 */ /* 0x000fe20000010000 */
[----:B------:R-:W-:Y:S01]  /*1db20*/  FFMA.FTZ R14, R9, R20, R21 ;  /* 0x00000014090e7223 */ /* 0x000fe20000010015 */
[----:B------:R-:W-:Y:S01]  /*1db30*/  FFMA.FTZ R22, R8, R18, R69 ;  /* 0x0000001208167223 */ /* 0x000fe20000010045 */
[----:B------:R-:W-:Y:S01]  /*1db40*/  FMUL.FTZ R21, R11, R19 ;  /* 0x000000130b157220 */ /* 0x000fe20000410000 */
[----:B------:R-:W-:Y:S01]  /*1db50*/  FFMA.FTZ R30, R62, R25, R30 ;  /* 0x000000193e1e7223 */ /* 0x000fe2000001001e */
[----:B------:R-:W-:Y:S01]  /*1db60*/  FADD.FTZ R18, R61, R18 ;  /* 0x000000123d127221 */ /* 0x000fe20000010000 */
        /* <DEDUP_REMOVED lines=24> */
[----:B------:R-:W-:-:S02]  /*1dcf0*/  FMUL.FTZ R24, R11, R68 ;  /* 0x000000440b187220 */ /* 0x000fc40000410000 */
[----:B------:R-:W-:Y:S01]  /*1dd00*/  FADD.FTZ R19, R19, R12 ;  /* 0x0000000c13137221 */ /* 0x000fe20000010000 */
[----:B------:R-:W-:Y:S01]  /*1dd10*/  FFMA.FTZ R18, R17, R20, R18 ;  /* 0x0000001411127223 */ /* 0x000fe20000010012 */
[----:B------:R-:W-:Y:S01]  /*1dd20*/  FADD.FTZ R27, R27, R20 ;  /* 0x000000141b1b7221 */ /* 0x000fe20000010000 */
[----:B------:R-:W-:Y:S01]  /*1dd30*/  FFMA.FTZ R12, R17, R13, R0 ;  /* 0x0000000d110c7223 */ /* 0x000fe20000010000 */
[----:B------:R-:W-:Y:S01]  /*1dd40*/  FADD.FTZ R14, R14, R13 ;  /* 0x0000000d0e0e7221 */ /* 0x000fe20000010000 */
[C---:B------:R-:W-:Y:S01]  /*1dd50*/  FFMA.FTZ R22, R15.reuse, R24, R18 ;  /* 0x000000180f167223 */ /* 0x040fe20000010012 */
[----:B------:R-:W-:Y:S01]  /*1dd60*/  FFMA.FTZ R13, R15, R68, R16 ;  /* 0x000000440f0d7223 */ /* 0x000fe20000010010 */
[----:B------:R-:W-:Y:S01]  /*1dd70*/  FADD.FTZ R21, R24, R27 ;  /* 0x0000001b18157221 */ /* 0x000fe20000010000 */
[----:B0-----:R-:W-:-:S07]  /*1dd80*/  FADD.FTZ R15, R19, R68 ;  /* 0x00000044130f7221 */ /* 0x001fce0000010000 */
.L_x_745:
[----:B------:R-:W0:Y:S01]  /*1dd90*/  S2R R5, SR_TID.X ;  /* 0x0000000000057919 */ /* 0x000e220000002100 */
[----:B------:R-:W1:Y:S01]  /*1dda0*/  S2UR UR14, SR_CgaCtaId ;  /* 0x00000000000e79c3 */ /* 0x000e620000008800 */
[----:B------:R-:W-:Y:S01]  /*1ddb0*/  UMOV UR6, 0x400 ;  /* 0x0000040000067882 */ /* 0x000fe20000000000 */
[----:B------:R-:W2:Y:S01]  /*1ddc0*/  LDCU UR9, c[0x0][0x374] ;  /* 0x00006e80ff0977ac */ /* 0x000ea20008000800 */
[----:B------:R-:W3:Y:S01]  /*1ddd0*/  S2R R20, SR_LANEID ;  /* 0x0000000000147919 */ /* 0x000ee20000000000 */
        /* <DEDUP_REMOVED lines=8> */
[----:B---3--:R-:W-:Y:S02]  /*1de60*/  ISETP.NE.AND P1, PT, R20, RZ, PT ;  /* 0x000000ff1400720c */ /* 0x008fe40003f25270 */
        /* <DEDUP_REMOVED lines=35> */
[----:B------:R-:W-:Y:S02]  /*1e0a0*/  ISETP.NE.AND P0, PT, R5, RZ, PT ;  /* 0x000000ff0500720c */ /* 0x000fe40003f05270 */
[----:B------:R-:W-:Y:S01]  /*1e0b0*/  MOV R44, R22 ;  /* 0x00000016002c7202 */ /* 0x000fe20000000f00 */
[----:B------:R0:W-:Y:S01]  /*1e0c0*/  STS.128 [R0], R12 ;  /* 0x0000000c00007388 */ /* 0x0001e20000000c00 */
[----:B------:R-:W-:-:S05]  /*1e0d0*/  MOV R45, R21 ;  /* 0x00000015002d7202 */ /* 0x000fca0000000f00 */
[----:B------:R0:W-:Y:S01]  /*1e0e0*/  @!P1 STS.64 [R16+UR7+0x10], R44 ;  /* 0x0000102c10009988 */ /* 0x0001e20008000a07 */
[----:B------:R-:W-:Y:S06]  /*1e0f0*/  BAR.SYNC.DEFER_BLOCKING 0x0 ;  /* 0x0000000000007b1d */ /* 0x000fec0000010000 */
[----:B--2-4-:R-:W-:Y:S05]  /*1e100*/  @P0 BRA `(.L_x_747) ;  /* 0x0000000000800947 */ /* 0x014fea0003800000 */
        /* <DEDUP_REMOVED lines=32> */
.L_x_747:
[----:B------:R-:W-:Y:S05]  /*1e310*/  BSYNC.RECONVERGENT B0 ;  /* 0x0000000000007941 */ /* 0x000fea0003800200 */
.L_x_746:
        /* <DEDUP_REMOVED lines=38> */
.L_x_749:
[----:B------:R-:W-:Y:S05]  /*1e580*/  BSYNC.RECONVERGENT B0 ;  /* 0x0000000000007941 */ /* 0x000fea0003800200 */
.L_x_748:
        /* <DEDUP_REMOVED lines=30> */
.L_x_751:
[----:B------:R-:W-:Y:S05]  /*1e770*/  BSYNC.RECONVERGENT B0 ;  /* 0x0000000000007941 */ /* 0x000fea0003800200 */
.L_x_750:
        /* <DEDUP_REMOVED lines=34> */
.L_x_755:
[----:B------:R-:W2:Y:S04]  /*1e9a0*/  LDG.E.STRONG.GPU R0, desc[UR10][R16.64] ;  /* 0x0000000a10007981 */ /* 0x000ea8000c1ef900 */
[----:B--2---:R-:W-:Y:S04]  /*1e9b0*/  CCTL.IVALL ;  /* 0x00000000ff00798f */ /* 0x004fe80002000000 */
[----:B------:R0:W-:Y:S01]  /*1e9c0*/  STL [R1], R0 ;  /* 0x0000000001007387 */ /* 0x0001e20000100800 */
[----:B------:R-:W-:-:S13]  /*1e9d0*/  ISETP.NE.AND P0, PT, R0, UR5, PT ;  /* 0x0000000500007c0c */ /* 0x000fda000bf05270 */
[----:B0-----:R-:W-:Y:S05]  /*1e9e0*/  @P0 BRA `(.L_x_755) ;  /* 0xfffffffc00ec0947 */ /* 0x001fea000383ffff */
.L_x_754:
[----:B------:R-:W-:Y:S05]  /*1e9f0*/  BSYNC.RECONVERGENT B0 ;  /* 0x0000000000007941 */ /* 0x000fea0003800200 */
.L_x_753:
        /* <DEDUP_REMOVED lines=15> */
.L_x_757:
        /* <DEDUP_REMOVED lines=77> */
.L_x_756:
        /* <DEDUP_REMOVED lines=52> */
.L_x_758:
        /* <DEDUP_REMOVED lines=27> */
.L_x_759:
        /* <DEDUP_REMOVED lines=12> */
.L_x_760:
[----:B------:R-:W-:Y:S05]  /*1f570*/  BSYNC.RECONVERGENT B0 ;  /* 0x0000000000007941 */ /* 0x000fea0003800200 */
.L_x_752:
        /* <DEDUP_REMOVED lines=17> */
.L_x_766:
[----:B------:R-:W-:-:S05]  /*1f690*/  LEA R19, R17, UR15, 0x2 ;  /* 0x0000000f11137c11 */ /* 0x000fca000f8e10ff */
[----:B0-----:R-:W2:Y:S04]  /*1f6a0*/  LDL.64 R14, [R19+0x10] ;  /* 0x00001000130e7983 */ /* 0x001ea80000100a00 */
[----:B------:R-:W3:Y:S01]  /*1f6b0*/  LDL.64 R12, [R19+0x110] ;  /* 0x00011000130c7983 */ /* 0x000ee20000100a00 */
[----:B------:R-:W-:Y:S01]  /*1f6c0*/  BSSY.RECONVERGENT B0, `(.L_x_761) ;  /* 0x000003b000007945 */ /* 0x000fe20003800200 */
[--C-:B--2---:R-:W-:Y:S02]  /*1f6d0*/  HADD2.F32 R16, -RZ, R14.reuse.H0_H0 ;  /* 0x2000000eff107230 */ /* 0x104fe40000004100 */
[----:B------:R-:W-:Y:S02]  /*1f6e0*/  HADD2.F32 R14, -RZ, R14.H1_H1 ;  /* 0x3000000eff0e7230 */ /* 0x000fe40000004100 */
[----:B---3--:R-:W-:-:S02]  /*1f6f0*/  HADD2.F32 R19, -RZ, R12.H0_H0 ;  /* 0x2000000cff137230 */ /* 0x008fc40000004100 */
[----:B------:R-:W-:Y:S01]  /*1f700*/  FADD.FTZ R16, R16, -UR28 ;  /* 0x8000001c10107e21 */ /* 0x000fe20008010000 */
[----:B------:R-:W-:-:S03]  /*1f710*/  FADD.FTZ R14, R14, -UR28 ;  /* 0x8000001c0e0e7e21 */ /* 0x000fc60008010000 */
[----:B------:R-:W-:Y:S01]  /*1f720*/  FMUL.FTZ R31, R16, UR16 ;  /* 0x00000010101f7c20 */ /* 0x000fe20008410000 */
[----:B------:R-:W-:Y:S01]  /*1f730*/  FMUL.FTZ R26, R14, UR16 ;  /* 0x000000100e1a7c20 */ /* 0x000fe20008410000 */
[----:B------:R-:W-:Y:S02]  /*1f740*/  HADD2.F32 R14, -RZ, R12.H1_H1 ;  /* 0x3000000cff0e7230 */ /* 0x000fe40000004100 */
[----:B------:R-:W-:Y:S01]  /*1f750*/  @P2 FFMA.FTZ R16, R10, R31, R2 ;  /* 0x0000001f0a102223 */ /* 0x000fe20000010002 */
[----:B------:R-:W-:-:S03]  /*1f760*/  @P2 FFMA.FTZ R18, R11, R26, R3 ;  /* 0x0000001a0b122223 */ /* 0x000fc60000010003 */
[----:B------:R-:W-:Y:S01]  /*1f770*/  @P2 FMUL.FTZ R20, R16, -1.4426950216293334961 ;  /* 0xbfb8aa3b10142820 */ /* 0x000fe20000410000 */
[----:B------:R-:W-:-:S05]  /*1f780*/  @P2 FMUL.FTZ R23, R18, -1.4426950216293334961 ;  /* 0xbfb8aa3b12172820 */ /* 0x000fca0000410000 */
[----:B------:R-:W0:Y:S08]  /*1f790*/  @P2 MUFU.EX2 R20, R20 ;  /* 0x0000001400142308 */ /* 0x000e300000000800 */
[----:B------:R-:W1:Y:S01]  /*1f7a0*/  @P2 MUFU.EX2 R23, R23 ;  /* 0x0000001700172308 */ /* 0x000e620000000800 */
[----:B0-----:R-:W-:-:S07]  /*1f7b0*/  @P2 FADD.FTZ R21, R20, 1 ;  /* 0x3f80000014152421 */ /* 0x001fce0000010000 */
[----:B------:R0:W2:Y:S01]  /*1f7c0*/  @P2 MUFU.RCP R22, R21 ;  /* 0x0000001500162308 */ /* 0x0000a20000001000 */
[----:B-1----:R-:W-:Y:S01]  /*1f7d0*/  @P2 FADD.FTZ R24, R23, 1 ;  /* 0x3f80000017182421 */ /* 0x002fe20000010000 */
[----:B-----5:R-:W-:-:S06]  /*1f7e0*/  LEA R23, R17, R4, 0x3 ;  /* 0x0000000411177211 */ /* 0x020fcc00078e18ff */
[----:B------:R-:W1:Y:S01]  /*1f7f0*/  @P2 MUFU.RCP R25, R24 ;  /* 0x0000001800192308 */ /* 0x000e620000001000 */
[C---:B------:R-:W-:Y:S02]  /*1f800*/  ISETP.GE.U32.AND P0, PT, R23.reuse, UR18, PT ;  /* 0x0000001217007c0c */ /* 0x040fe4000bf06070 */
[----:B0-----:R-:W-:Y:S02]  /*1f810*/  SHF.R.S32.HI R21, RZ, 0x1f, R23 ;  /* 0x0000001fff157819 */ /* 0x001fe40000011417 */
[----:B------:R-:W-:Y:S02]  /*1f820*/  IADD3 R12, PT, PT, R23, 0x8, RZ ;  /* 0x00000008170c7810 */ /* 0x000fe40007ffe0ff */
[----:B------:R-:W-:Y:S01]  /*1f830*/  ISETP.GE.AND.EX P0, PT, R21, UR19, PT, P0 ;  /* 0x0000001315007c0c */ /* 0x000fe2000bf06300 */
[----:B--2---:R-:W-:Y:S01]  /*1f840*/  @P2 FADD.FTZ R27, -R22, 1 ;  /* 0x3f800000161b2421 */ /* 0x004fe20000010100 */
[----:B------:R-:W-:Y:S01]  /*1f850*/  @P2 FMUL.FTZ R22, R19, R22 ;  /* 0x0000001613162220 */ /* 0x000fe20000410000 */
[----:B------:R-:W-:-:S02]  /*1f860*/  ISETP.GE.U32.AND P1, PT, R12, UR18, PT ;  /* 0x000000120c007c0c */ /* 0x000fc4000bf26070 */
[----:B------:R-:W-:Y:S01]  /*1f870*/  @P2 FFMA.FTZ R27, R16, R27, 1 ;  /* 0x3f800000101b2423 */ /* 0x000fe2000001001b */
[----:B------:R-:W-:Y:S01]  /*1f880*/  HADD2.F32 R16, -RZ, R15.H0_H0 ;  /* 0x2000000fff107230 */ /* 0x000fe20000004100 */
[----:B------:R-:W-:Y:S01]  /*1f890*/  SHF.R.S32.HI R28, RZ, 0x1f, R12 ;  /* 0x0000001fff1c7819 */ /* 0x000fe2000001140c */
[----:B-1----:R-:W-:Y:S01]  /*1f8a0*/  @P2 FADD.FTZ R29, -R25, 1 ;  /* 0x3f800000191d2421 */ /* 0x002fe20000010100 */
[----:B------:R-:W-:Y:S02]  /*1f8b0*/  @P2 FMUL.FTZ R25, R14, R25 ;  /* 0x000000190e192220 */ /* 0x000fe40000410000 */
[----:B------:R-:W-:Y:S01]  /*1f8c0*/  FADD.FTZ R20, R16, -UR28 ;  /* 0x8000001c10147e21 */ /* 0x000fe20008010000 */
[----:B------:R-:W-:Y:S01]  /*1f8d0*/  @P2 FMUL.FTZ R19, R22, R27 ;  /* 0x0000001b16132220 */ /* 0x000fe20000410000 */
[----:B------:R-:W-:Y:S01]  /*1f8e0*/  @P2 FFMA.FTZ R18, R18, R29, 1 ;  /* 0x3f80000012122423 */ /* 0x000fe2000001001d */
[----:B------:R-:W-:Y:S01]  /*1f8f0*/  FFMA.FTZ R16, R0, R26, R5 ;  /* 0x0000001a00107223 */ /* 0x000fe20000010005 */
[----:B------:R-:W-:-:S02]  /*1f900*/  ISETP.GE.AND.EX P1, PT, R28, UR19, PT, P1 ;  /* 0x000000131c007c0c */ /* 0x000fc4000bf26310 */
[----:B------:R-:W-:Y:S01]  /*1f910*/  @P2 FMUL.FTZ R14, R25, R18 ;  /* 0x00000012190e2220 */ /* 0x000fe20000410000 */
[----:B------:R-:W-:Y:S02]  /*1f920*/  HADD2.F32 R18, -RZ, R15.H1_H1 ;  /* 0x3000000fff127230 */ /* 0x000fe40000004100 */
[----:B------:R-:W-:Y:S01]  /*1f930*/  FFMA.FTZ R15, R0, R31, R5 ;  /* 0x0000001f000f7223 */ /* 0x000fe20000010005 */
[----:B------:R-:W-:Y:S01]  /*1f940*/  FMUL.FTZ R25, R20, UR16 ;  /* 0x0000001014197c20 */ /* 0x000fe20008410000 */
[----:B------:R-:W-:Y:S01]  /*1f950*/  ISETP.NE.AND P2, PT, RZ, UR12, PT ;  /* 0x0000000cff007c0c */ /* 0x000fe2000bf45270 */
[----:B------:R-:W-:Y:S01]  /*1f960*/  FADD.FTZ R18, R18, -UR28 ;  /* 0x8000001c12127e21 */ /* 0x000fe20008010000 */
[----:B------:R-:W-:-:S03]  /*1f970*/  FFMA.FTZ R19, R10, R19, -R15 ;  /* 0x000000130a137223 */ /* 0x000fc6000001080f */
[----:B------:R-:W-:Y:S01]  /*1f980*/  FMUL.FTZ R20, R18, UR16 ;  /* 0x0000001012147c20 */ /* 0x000fe20008410000 */
[----:B------:R-:W-:Y:S01]  /*1f990*/  FFMA.FTZ R18, R11, R14, -R16 ;  /* 0x0000000e0b127223 */ /* 0x000fe20000010810 */
[----:B------:R-:W-:Y:S06]  /*1f9a0*/  @P0 BRA `(.L_x_762) ;  /* 0x0000000000300947 */ /* 0x000fec0003800000 */
[----:B------:R-:W-:Y:S01]  /*1f9b0*/  MOV R14, R6 ;  /* 0x00000006000e7202 */ /* 0x000fe20000000f00 */
[----:B------:R-:W-:Y:S01]  /*1f9c0*/  IMAD R16, R21, UR20, RZ ;  /* 0x0000001415107c24 */ /* 0x000fe2000f8e02ff */
[----:B------:R-:W-:-:S03]  /*1f9d0*/  MOV R15, R9 ;  /* 0x00000009000f7202 */ /* 0x000fc60000000f00 */
[C---:B------:R-:W-:Y:S02]  /*1f9e0*/  IMAD R21, R23.reuse, UR21, R16 ;  /* 0x0000001517157c24 */ /* 0x040fe4000f8e0210 */
[----:B------:R-:W-:Y:S01]  /*1f9f0*/  FMUL.FTZ R16, R18, UR16 ;  /* 0x0000001012107c20 */ /* 0x000fe20008410000 */
[----:B------:R-:W-:-:S04]  /*1fa00*/  IMAD.WIDE.U32 R14, R23, UR20, R14 ;  /* 0x00000014170e7c25 */ /* 0x000fc8000f8e000e */
[----:B------:R-:W-:Y:S01]  /*1fa10*/  FMUL.FTZ R23, R19, UR16 ;  /* 0x0000001013177c20 */ /* 0x000fe20008410000 */
[----:B------:R-:W-:Y:S02]  /*1fa20*/  IADD3 R15, PT, PT, R15, R21, RZ ;  /* 0x000000150f0f7210 */ /* 0x000fe40007ffe0ff */
[----:B------:R-:W-:-:S04]  /*1fa30*/  LEA R18, P0, R14, UR6, 0x1 ;  /* 0x000000060e127c11 */ /* 0x000fc8000f8008ff */
[----:B------:R-:W-:Y:S02]  /*1fa40*/  LEA.HI.X R19, R14, UR7, R15, 0x1, P0 ;  /* 0x000000070e137c11 */ /* 0x000fe400080f0c0f */
[----:B------:R-:W-:-:S05]  /*1fa50*/  F2FP.F16.F32.PACK_AB R15, R16, R23 ;  /* 0x00000017100f723e */ /* 0x000fca00000000ff */
[----:B------:R0:W-:Y:S02]  /*1fa60*/  STG.E desc[UR10][R18.64], R15 ;  /* 0x0000000f12007986 */ /* 0x0001e4000c10190a */
.L_x_762:
[----:B------:R-:W-:Y:S05]  /*1fa70*/  BSYNC.RECONVERGENT B0 ;  /* 0x0000000000007941 */ /* 0x000fea0003800200 */
.L_x_761:
        /* <DEDUP_REMOVED lines=23> */
.L_x_763:
[----:B------:R-:W-:Y:S01]  /*1fbf0*/  BSSY.RECONVERGENT B0, `(.L_x_764) ;  /* 0x0000010000007945 */ /* 0x000fe20003800200 */
[----:B------:R-:W-:Y:S01]  /*1fc00*/  FFMA.FTZ R27, R10, R15, -R27 ;  /* 0x0000000f0a1b7223 */ /* 0x000fe2000001081b */
[----:B------:R-:W-:Y:S02]  /*1fc10*/  FFMA.FTZ R16, R11, R14, -R26 ;  /* 0x0000000e0b107223 */ /* 0x000fe4000001081a */
[----:B------:R-:W-:Y:S05]  /*1fc20*/  @P1 BRA `(.L_x_765) ;  /* 0x0000000000301947 */ /* 0x000fea0003800000 */
[----:B------:R-:W-:Y:S01]  /*1fc30*/  IMAD R13, R28, UR20, RZ ;  /* 0x000000141c0d7c24 */ /* 0x000fe2000f8e02ff */
[----:B------:R-:W-:Y:S01]  /*1fc40*/  MOV R14, R6 ;  /* 0x00000006000e7202 */ /* 0x000fe20000000f00 */
[----:B------:R-:W-:Y:S01]  /*1fc50*/  FMUL.FTZ R27, R27, UR16 ;  /* 0x000000101b1b7c20 */ /* 0x000fe20008410000 */
[----:B------:R-:W-:Y:S01]  /*1fc60*/  MOV R15, R9 ;  /* 0x00000009000f7202 */ /* 0x000fe20000000f00 */
[----:B------:R-:W-:Y:S02]  /*1fc70*/  IMAD R19, R12, UR21, R13 ;  /* 0x000000150c137c24 */ /* 0x000fe4000f8e020d */
[----:B------:R-:W-:Y:S01]  /*1fc80*/  FMUL.FTZ R16, R16, UR16 ;  /* 0x0000001010107c20 */ /* 0x000fe20008410000 */
[----:B------:R-:W-:-:S05]  /*1fc90*/  IMAD.WIDE.U32 R12, R12, UR20, R14 ;  /* 0x000000140c0c7c25 */ /* 0x000fca000f8e000e */
[----:B------:R-:W-:Y:S02]  /*1fca0*/  IADD3 R13, PT, PT, R13, R19, RZ ;  /* 0x000000130d0d7210 */ /* 0x000fe40007ffe0ff */
[----:B------:R-:W-:-:S04]  /*1fcb0*/  LEA R14, P0, R12, UR6, 0x1 ;  /* 0x000000060c0e7c11 */ /* 0x000fc8000f8008ff */
[----:B------:R-:W-:Y:S02]  /*1fcc0*/  LEA.HI.X R15, R12, UR7, R13, 0x1, P0 ;  /* 0x000000070c0f7c11 */ /* 0x000fe400080f0c0d */
[----:B------:R-:W-:-:S05]  /*1fcd0*/  F2FP.F16.F32.PACK_AB R13, R16, R27 ;  /* 0x0000001b100d723e */ /* 0x000fca00000000ff */
[----:B------:R0:W-:Y:S02]  /*1fce0*/  STG.E desc[UR10][R14.64], R13 ;  /* 0x0000000d0e007986 */ /* 0x0001e4000c10190a */
.L_x_765:
[----:B------:R-:W-:Y:S05]  /*1fcf0*/  BSYNC.RECONVERGENT B0 ;  /* 0x0000000000007941 */ /* 0x000fea0003800200 */
.L_x_764:
        /* <DEDUP_REMOVED lines=10> */
.L_x_743:
[----:B------:R-:W1:Y:S01]  /*1fda0*/  S2R R9, SR_TID.X ;  /* 0x0000000000097919 */ /* 0x000e620000002100 */
[----:B------:R-:W2:Y:S01]  /*1fdb0*/  LDC R4, c[0x0][0x370] ;  /* 0x0000dc00ff047b82 */ /* 0x000ea20000000800 */
[----:B------:R-:W-:Y:S07]  /*1fdc0*/  BSSY.RECONVERGENT B0, `(.L_x_768) ;  /* 0x000000e000007945 */ /* 0x000fee0003800200 */
[----:B------:R-:W3:Y:S08]  /*1fdd0*/  LDC R7, c[0x0][0x374] ;  /* 0x0000dd00ff077b82 */ /* 0x000ef00000000800 */
[----:B------:R-:W4:Y:S01]  /*1fde0*/  LDC.64 R2, c[0x0][0x3c8] ;  /* 0x0000f200ff027b82 */ /* 0x000f220000000a00 */
[----:B--2---:R-:W-:-:S02]  /*1fdf0*/  ISETP.NE.AND P0, PT, R4, 0x1, PT ;  /* 0x000000010400780c */ /* 0x004fc40003f05270 */
[----:B-1----:R-:W-:Y:S02]  /*1fe00*/  ISETP.NE.AND P1, PT, R9, RZ, PT ;  /* 0x000000ff0900720c */ /* 0x002fe40003f25270 */
[----:B---3--:R-:W-:-:S04]  /*1fe10*/  SHF.L.U32 R0, R7, 0x1, RZ ;  /* 0x0000000107007819 */ /* 0x008fc800000006ff */
        /* <DEDUP_REMOVED lines=8> */
.L_x_769:
[----:B------:R-:W-:Y:S05]  /*1fea0*/  BSYNC.RECONVERGENT B0 ;  /* 0x0000000000007941 */ /* 0x000fea0003800200 */
.L_x_768:
        /* <DEDUP_REMOVED lines=11> */
.L_x_771:
[----:B------:R-:W2:Y:S04]  /*1ff60*/  LDG.E.STRONG.GPU R5, desc[UR10][R2.64] ;  /* 0x0000000a02057981 */ /* 0x000ea8000c1ef900 */
[----:B--2---:R-:W-:Y:S01]  /*1ff70*/  CCTL.IVALL ;  /* 0x00000000ff00798f */ /* 0x004fe20002000000 */
[----:B------:R-:W-:Y:S05]  /*1ff80*/  YIELD ;  /* 0x0000000000007946 */ /* 0x000fea0003800000 */
[----:B------:R-:W-:-:S13]  /*1ff90*/  ISETP.NE.AND P0, PT, R5, R0, PT ;  /* 0x000000000500720c */ /* 0x000fda0003f05270 */
[----:B------:R-:W-:Y:S05]  /*1ffa0*/  @P0 BRA `(.L_x_771) ;  /* 0xfffffffc00ec0947 */ /* 0x000fea000383ffff */
.L_x_770:
        /* <DEDUP_REMOVED lines=13> */
[----:B0-----:R-:W-:-:S04]  /*20080*/  IADD3 R13, P1, PT, R2, 0x188, RZ ;  /* 0x00000188020d7810 */ /* 0x001fc80007f3e0ff */
        /* <DEDUP_REMOVED lines=62> */
.L_x_774:
        /* <DEDUP_REMOVED lines=29> */
.L_x_773:
[----:B------:R-:W-:Y:S05]  /*20640*/  BSYNC.RECONVERGENT B0 ;  /* 0x0000000000007941 */ /* 0x000fea0003800200 */
.L_x_772:
        /* <DEDUP_REMOVED lines=10> */
.L_x_775:
        /* <DEDUP_REMOVED lines=82> */
.L_x_776:
        /* <DEDUP_REMOVED lines=15> */
.L_x_4751:


//--------------------- .text._Z35group_norm_nhwc_bwd_one_pass_kernelI11Fp16IOBf16WLi64ELi98ELi392EEv26Group_norm_nhwc_bwd_params --------------------------
	.section	.text._Z35group_norm_nhwc_bwd_one_pass_kernelI11Fp16IOBf16WLi64ELi98ELi392EEv26Group_norm_nhwc_bwd_params,"ax",@progbits
	.align	128
        .global         _Z35group_norm_nhwc_bwd_one_pass_kernelI11Fp16IOBf16WLi64ELi98ELi392EEv26Group_norm_nhwc_bwd_params
        .type           _Z35group_norm_nhwc_bwd_one_pass_kernelI11Fp16IOBf16WLi64ELi98ELi392EEv26Group_norm_nhwc_bwd_params,@function
        .size           _Z35group_norm_nhwc_bwd_one_pass_kernelI11Fp16IOBf16WLi64ELi98ELi392EEv26Group_norm_nhwc_bwd_params,(.L_x_4752 - _Z35group_norm_nhwc_bwd_one_pass_kernelI11Fp16IOBf16WLi64ELi98ELi392EEv26Group_norm_nhwc_bwd_params)
        .other          _Z35group_norm_nhwc_bwd_one_pass_kernelI11Fp16IOBf16WLi64ELi98ELi392EEv26Group_norm_nhwc_bwd_params,@"STO_CUDA_ENTRY STV_DEFAULT"
_Z35group_norm_nhwc_bwd_one_pass_kernelI11Fp16IOBf16WLi64ELi98ELi392EEv26Group_norm_nhwc_bwd_params:
.text._Z35group_norm_nhwc_bwd_one_pass_kernelI11Fp16IOBf16WLi64ELi98ELi392EEv26Group_norm_nhwc_bwd_params:
        /* <DEDUP_REMOVED lines=31> */
[C---:B------:R-:W-:Y:S01]  /*01f0*/  IADD3 R42, PT, PT, R47.reuse, 0x18, RZ ;  /* 0x000000182f2a7810 */ /* 0x040fe20007ffe0ff */
[----:B------:R-:W-:Y:S01]  /*0200*/  IMAD R0, R0, 0x31, RZ ;  /* 0x0000003100007824 */ /* 0x000fe200078e02ff */
[C---:B------:R-:W-:Y:S01]  /*0210*/  IADD3 R41, PT, PT, R47.reuse, 0x20, RZ ;  /* 0x000000202f297810 */ /* 0x040fe20007ffe0ff */
[----:B--2---:R-:W-:Y:S01]  /*0220*/  ULEA UR6, UR7, UR6, 0x18 ;  /* 0x0000000607067291 */ /* 0x004fe2000f8ec0ff */
[C---:B------:R-:W-:Y:S01]  /*0230*/  IADD3 R40, PT, PT, R47.reuse, 0x28, RZ ;  /* 0x000000282f287810 */ /* 0x040fe20007ffe0ff */
[----:B------:R-:W-:Y:S01]  /*0240*/  ULEA UR5, UR7, UR5, 0x18 ;  /* 0x0000000507057291 */ /* 0x000fe2000f8ec0ff */
[----:B------:R-:W-:Y:S02]  /*0250*/  IADD3 R0, PT, PT, RZ, -R0, RZ ;  /* 0x80000000ff007210 */ /* 0x000fe40007ffe0ff */
[----:B------:R-:W-:Y:S02]  /*0260*/  IADD3 R39, PT, PT, R47, 0x30, RZ ;  /* 0x000000302f277810 */ /* 0x000fe40007ffe0ff */
[----:B------:R-:W-:-:S02]  /*0270*/  PRMT R3, R0, 0x7710, RZ ;  /* 0x0000771000037816 */ /* 0x000fc400000000ff */
[----:B------:R-:W-:Y:S02]  /*0280*/  IADD3 R38, PT, PT, R47, 0x38, RZ ;  /* 0x000000382f267810 */ /* 0x000fe40007ffe0ff */
[----:B------:R-:W-:Y:S02]  /*0290*/  IADD3 R0, PT, PT, R3, R10, RZ ;  /* 0x0000000a03007210 */ /* 0x000fe40007ffe0ff */
[----:B------:R-:W-:Y:S02]  /*02a0*/  LEA R46, R10, UR6, 0x4 ;  /* 0x000000060a2e7c11 */ /* 0x000fe4000f8e20ff */
[----:B------:R-:W-:Y:S02]  /*02b0*/  SHF.L.U32 R0, R0, 0x1, RZ ;  /* 0x0000000100007819 */ /* 0x000fe400000006ff */
[----:B------:R-:W-:Y:S02]  /*02c0*/  IADD3 R43, PT, PT, R47, 0x10, RZ ;  /* 0x000000102f2b7810 */ /* 0x000fe40007ffe0ff */
[----:B------:R-:W-:-:S02]  /*02d0*/  SHF.R.S32.HI R6, RZ, 0x1f, R42 ;  /* 0x0000001fff067819 */ /* 0x000fc4000001142a */
[----:B------:R-:W-:Y:S02]  /*02e0*/  SHF.R.S32.HI R5, RZ, 0x1f, R41 ;  /* 0x0000001fff057819 */ /* 0x000fe40000011429 */
[----:B------:R-:W-:Y:S02]  /*02f0*/  SHF.R.S32.HI R4, RZ, 0x1f, R40 ;  /* 0x0000001fff047819 */ /* 0x000fe40000011428 */
[----:B------:R-:W-:Y:S02]  /*0300*/  SHF.R.S32.HI R3, RZ, 0x1f, R39 ;  /* 0x0000001fff037819 */ /* 0x000fe40000011427 */
[----:B------:R-:W-:Y:S02]  /*0310*/  SHF.R.S32.HI R2, RZ, 0x1f, R38 ;  /* 0x0000001fff027819 */ /* 0x000fe40000011426 */
[----:B-1-34-:R-:W-:-:S07]  /*0320*/  LOP3.LUT R0, R0, 0xffff, RZ, 0xc0, !PT ;  /* 0x0000ffff00007812 */ /* 0x01afce00078ec0ff */
.L_x_818:
[----:B------:R-:W1:Y:S01]  /*0330*/  LDC R19, c[0x0][0x410] ;  /* 0x00010400ff137b82 */ /* 0x000e620000000800 */
[----:B------:R-:W2:Y:S01]  /*0340*/  LDCU.128 UR16, c[0x0][0x400] ;  /* 0x00008000ff1077ac */ /* 0x000ea20008000c00 */
[----:B------:R-:W-:Y:S02]  /*0350*/  SHF.R.S32.HI R21, RZ, 0x1f, R47 ;  /* 0x0000001fff157819 */ /* 0x000fe4000001142f */
[----:B------:R-:W-:Y:S02]  /*0360*/  CS2R R34, SRZ ;  /* 0x0000000000227805 */ /* 0x000fe4000001ff00 */
[----:B------:R-:W-:Y:S02]  /*0370*/  ISETP.GE.AND P2, PT, R36, RZ, PT ;  /* 0x000000ff2400720c */ /* 0x000fe40003f46270 */
[----:B------:R-:W-:Y:S02]  /*0380*/  SHF.R.S32.HI R33, RZ, 0x1f, R43 ;  /* 0x0000001fff217819 */ /* 0x000fe4000001142b */
[----:B------:R-:W-:-:S04]  /*0390*/  IADD3 R27, PT, PT, R47, 0x8, RZ ;  /* 0x000000082f1b7810 */ /* 0x000fc80007ffe0ff */
[----:B------:R-:W-:Y:S02]  /*03a0*/  SHF.R.S32.HI R29, RZ, 0x1f, R27 ;  /* 0x0000001fff1d7819 */ /* 0x000fe4000001141b */
[----:B--2---:R-:W-:-:S04]  /*03b0*/  ISETP.GE.U32.AND P0, PT, R47, UR16, PT ;  /* 0x000000102f007c0c */ /* 0x004fc8000bf06070 */
[----:B------:R-:W-:Y:S02]  /*03c0*/  ISETP.GE.AND.EX P0, PT, R21, UR17, PT, P0 ;  /* 0x0000001115007c0c */ /* 0x000fe4000bf06300 */
[----:B01----:R-:W-:-:S04]  /*03d0*/  IABS R15, R19 ;  /* 0x00000013000f7213 */ /* 0x003fc80000000000 */
[----:B------:R-:W1:Y:S08]  /*03e0*/  I2F.RP R14, R15 ;  /* 0x0000000f000e7306 */ /* 0x000e700000209400 */
[----:B-1----:R-:W1:Y:S02]  /*03f0*/  MUFU.RCP R14, R14 ;  /* 0x0000000e000e7308 */ /* 0x002e640000001000 */
[----:B-1----:R-:W-:-:S06]  /*0400*/  IADD3 R12, PT, PT, R14, 0xffffffe, RZ ;  /* 0x0ffffffe0e0c7810 */ /* 0x002fcc0007ffe0ff */
[----:B------:R1:W2:Y:S02]  /*0410*/  F2I.FTZ.U32.TRUNC.NTZ R13, R12 ;  /* 0x0000000c000d7305 */ /* 0x0002a4000021f000 */
[----:B-1----:R-:W-:Y:S02]  /*0420*/  MOV R12, RZ ;  /* 0x000000ff000c7202 */ /* 0x002fe40000000f00 */
[----:B--2---:R-:W-:-:S05]  /*0430*/  IADD3 R16, PT, PT, RZ, -R13, RZ ;  /* 0x8000000dff107210 */ /* 0x004fca0007ffe0ff */
        /* <DEDUP_REMOVED lines=8> */
[----:B------:R-:W1:Y:S03]  /*04c0*/  @!P0 LDC.64 R16, c[0x0][0x3a0] ;  /* 0x0000e800ff108b82 */ /* 0x000e660000000a00 */
        /* <DEDUP_REMOVED lines=9> */
[----:B------:R-:W-:Y:S01]  /*0560*/  @!P2 IADD3 R14, PT, PT, -R14, RZ, RZ ;  /* 0x000000ff0e0ea210 */ /* 0x000fe20007ffe1ff */
[----:B------:R-:W2:Y:S01]  /*0570*/  @!P0 LDC.64 R18, c[0x0][0x3f8] ;  /* 0x0000fe00ff128b82 */ /* 0x000ea20000000a00 */
        /* <DEDUP_REMOVED lines=13> */
[----:B------:R-:W3:Y:S02]  /*0650*/  @!P3 LDC.64 R14, c[0x0][0x3f8] ;  /* 0x0000fe00ff0ebb82 */ /* 0x000ee40000000a00 */
[C---:B------:R-:W-:Y:S02]  /*0660*/  IMAD R67, R13.reuse, UR19, R12 ;  /* 0x000000130d437c24 */ /* 0x040fe4000f8e020c */
[----:B------:R-:W-:-:S04]  /*0670*/  IMAD.WIDE.U32 R64, R13, UR18, R64 ;  /* 0x000000120d407c25 */ /* 0x000fc8000f8e0040 */
[----:B--2---:R-:W-:Y:S01]  /*0680*/  @!P0 IMAD R12, R21, R18, RZ ;  /* 0x00000012150c8224 */ /* 0x004fe200078e02ff */
[----:B------:R-:W-:Y:S01]  /*0690*/  IADD3 R67, PT, PT, R65, R67, RZ ;  /* 0x0000004341437210 */ /* 0x000fe20007ffe0ff */
[----:B------:R-:W2:Y:S01]  /*06a0*/  @!P3 LDC.64 R22, c[0x0][0x3a0] ;  /* 0x0000e800ff16bb82 */ /* 0x000ea20000000a00 */
[----:B------:R-:W-:Y:S01]  /*06b0*/  @!P0 MOV R66, R64 ;  /* 0x0000004000428202 */ /* 0x000fe20000000f00 */
[----:B------:R-:W-:-:S04]  /*06c0*/  @!P0 IMAD R21, R47, R19, R12 ;  /* 0x000000132f158224 */ /* 0x000fc800078e020c */
[----:B------:R-:W-:Y:S02]  /*06d0*/  @!P0 IMAD.WIDE.U32 R18, R47, R18, R66 ;  /* 0x000000122f128225 */ /* 0x000fe400078e0042 */
[----:B------:R-:W4:Y:S03]  /*06e0*/  @!P0 LDC.64 R12, c[0x0][0x398] ;  /* 0x0000e600ff0c8b82 */ /* 0x000f260000000a00 */
[----:B------:R-:W-:Y:S02]  /*06f0*/  @!P0 IADD3 R19, PT, PT, R19, R21, RZ ;  /* 0x0000001513138210 */ /* 0x000fe40007ffe0ff */
[C---:B------:R-:W-:Y:S02]  /*0700*/  @!P0 SHF.L.U32 R31, R18.reuse, 0x1, RZ ;  /* 0x00000001121f8819 */ /* 0x040fe400000006ff */
[----:B------:R-:W-:Y:S01]  /*0710*/  @!P0 SHF.L.U64.HI R26, R18, 0x1, R19 ;  /* 0x00000001121a8819 */ /* 0x000fe20000010213 */
[----:B------:R-:W0:Y:S01]  /*0720*/  @!P3 LDC.64 R20, c[0x0][0x398] ;  /* 0x0000e600ff14bb82 */ /* 0x000e220000000a00 */
[----:B---3--:R-:W-:Y:S01]  /*0730*/  @!P3 IMAD R18, R33, R14, RZ ;  /* 0x0000000e2112b224 */ /* 0x008fe200078e02ff */
[----:B-1----:R-:W-:-:S02]  /*0740*/  @!P0 IADD3 R16, P1, PT, R31, R16, RZ ;  /* 0x000000101f108210 */ /* 0x002fc40007f3e0ff */
[----:B------:R-:W-:Y:S01]  /*0750*/  @!P3 MOV R19, R67 ;  /* 0x000000430013b202 */ /* 0x000fe20000000f00 */
[C---:B------:R-:W-:Y:S01]  /*0760*/  @!P3 IMAD R33, R43.reuse, R15, R18 ;  /* 0x0000000f2b21b224 */ /* 0x040fe200078e0212 */
[----:B------:R-:W-:Y:S02]  /*0770*/  @!P3 MOV R18, R64 ;  /* 0x000000400012b202 */ /* 0x000fe40000000f00 */
[----:B------:R-:W1:Y:S01]  /*0780*/  @!P2 LDC.64 R24, c[0x0][0x3f8] ;  /* 0x0000fe00ff18ab82 */ /* 0x000e620000000a00 */
[----:B------:R-:W-:Y:S02]  /*0790*/  @!P0 IADD3.X R17, PT, PT, R26, R17, RZ, P1, !PT ;  /* 0x000000111a118210 */ /* 0x000fe40000ffe4ff */
[----:B------:R-:W-:Y:S01]  /*07a0*/  ISETP.GE.U32.AND P1, PT, R42, UR16, PT ;  /* 0x000000102a007c0c */ /* 0x000fe2000bf26070 */
[----:B------:R-:W-:Y:S02]  /*07b0*/  @!P3 IMAD.WIDE.U32 R14, R43, R14, R18 ;  /* 0x0000000e2b0eb225 */ /* 0x000fe400078e0012 */
[----:B------:R3:W5:Y:S01]  /*07c0*/  @!P0 LDG.E R35, desc[UR8][R16.64] ;  /* 0x0000000810238981 */ /* 0x000762000c1e1900 */
[----:B------:R-:W-:-:S02]  /*07d0*/  ISETP.GE.AND.EX P1, PT, R6, UR17, PT, P1 ;  /* 0x0000001106007c0c */ /* 0x000fc4000bf26310 */
[----:B----4-:R-:W-:Y:S02]  /*07e0*/  @!P0 IADD3 R12, P4, PT, R31, R12, RZ ;  /* 0x0000000c1f0c8210 */ /* 0x010fe40007f9e0ff */
[----:B------:R-:W-:Y:S02]  /*07f0*/  @!P3 IADD3 R19, PT, PT, R15, R33, RZ ;  /* 0x000000210f13b210 */ /* 0x000fe40007ffe0ff */
[----:B------:R-:W-:Y:S02]  /*0800*/  @!P3 SHF.L.U32 R15, R14, 0x1, RZ ;  /* 0x000000010e0fb819 */ /* 0x000fe400000006ff */
[----:B------:R-:W-:Y:S01]  /*0810*/  @!P0 IADD3.X R13, PT, PT, R26, R13, RZ, P4, !PT ;  /* 0x0000000d1a0d8210 */ /* 0x000fe200027fe4ff */
[----:B---3--:R-:W3:Y:S01]  /*0820*/  @!P2 LDC.64 R16, c[0x0][0x3a0] ;  /* 0x0000e800ff10ab82 */ /* 0x008ee20000000a00 */
[----:B------:R-:W-:Y:S02]  /*0830*/  @!P3 SHF.L.U64.HI R14, R14, 0x1, R19 ;  /* 0x000000010e0eb819 */ /* 0x000fe40000010213 */
[C---:B--2---:R-:W-:Y:S01]  /*0840*/  @!P3 IADD3 R22, P4, PT, R15.reuse, R22, RZ ;  /* 0x000000160f16b210 */ /* 0x044fe20007f9e0ff */
[----:B------:R2:W5:Y:S01]  /*0850*/  @!P0 LDG.E R34, desc[UR8][R12.64] ;  /* 0x000000080c228981 */ /* 0x000562000c1e1900 */
[----:B0-----:R-:W-:Y:S01]  /*0860*/  @!P3 IADD3 R20, P5, PT, R15, R20, RZ ;  /* 0x000000140f14b210 */ /* 0x001fe20007fbe0ff */
[----:B-1----:R-:W-:Y:S01]  /*0870*/  @!P2 IMAD R18, R29, R24, RZ ;  /* 0x000000181d12a224 */ /* 0x002fe200078e02ff */
[----:B------:R-:W-:-:S02]  /*0880*/  @!P3 IADD3.X R23, PT, PT, R14, R23, RZ, P4, !PT ;  /* 0x000000170e17b210 */ /* 0x000fc400027fe4ff */
[----:B------:R-:W-:Y:S02]  /*0890*/  @!P3 IADD3.X R21, PT, PT, R14, R21, RZ, P5, !PT ;  /* 0x000000150e15b210 */ /* 0x000fe40002ffe4ff */
[----:B--2---:R-:W-:Y:S01]  /*08a0*/  @!P2 MOV R12, R64 ;  /* 0x00000040000ca202 */ /* 0x004fe20000000f00 */
[----:B------:R-:W0:Y:S01]  /*08b0*/  @!P1 LDC.64 R14, c[0x0][0x3f8] ;  /* 0x0000fe00ff0e9b82 */ /* 0x000e220000000a00 */
[----:B------:R-:W-:Y:S01]  /*08c0*/  @!P2 MOV R13, R67 ;  /* 0x00000043000da202 */ /* 0x000fe20000000f00 */
[C---:B------:R-:W-:Y:S02]  /*08d0*/  @!P2 IMAD R29, R27.reuse, R25, R18 ;  /* 0x000000191b1da224 */ /* 0x040fe400078e0212 */
[----:B------:R-:W-:Y:S01]  /*08e0*/  @!P2 IMAD.WIDE.U32 R24, R27, R24, R12 ;  /* 0x000000181b18a225 */ /* 0x000fe200078e000c */
[----:B------:R-:W-:Y:S02]  /*08f0*/  CS2R R12, SRZ ;  /* 0x00000000000c7805 */ /* 0x000fe4000001ff00 */
[----:B------:R-:W-:Y:S01]  /*0900*/  ISETP.GE.U32.AND P0, PT, R41, UR16, PT ;  /* 0x0000001029007c0c */ /* 0x000fe2000bf06070 */
[----:B------:R-:W1:Y:S03]  /*0910*/  @!P2 LDC.64 R18, c[0x0][0x398] ;  /* 0x0000e600ff12ab82 */ /* 0x000e660000000a00 */
[----:B------:R2:W5:Y:S01]  /*0920*/  @!P3 LDG.E R13, desc[UR8][R20.64] ;  /* 0x00000008140db981 */ /* 0x000562000c1e1900 */
[----:B------:R-:W-:-:S02]  /*0930*/  ISETP.GE.AND.EX P0, PT, R5, UR17, PT, P0 ;  /* 0x0000001105007c0c */ /* 0x000fc4000bf06300 */
[----:B------:R-:W-:Y:S01]  /*0940*/  @!P2 IADD3 R25, PT, PT, R25, R29, RZ ;  /* 0x0000001d1919a210 */ /* 0x000fe20007ffe0ff */
[----:B------:R4:W5:Y:S01]  /*0950*/  @!P3 LDG.E R12, desc[UR8][R22.64] ;  /* 0x00000008160cb981 */ /* 0x000962000c1e1900 */
[----:B--2---:R-:W2:Y:S01]  /*0960*/  LDC.64 R20, c[0x0][0x3b8] ;  /* 0x0000ee00ff147b82 */ /* 0x004ea20000000a00 */
[----:B------:R-:W-:Y:S02]  /*0970*/  ISETP.GE.U32.AND P4, PT, R40, UR16, PT ;  /* 0x0000001028007c0c */ /* 0x000fe4000bf86070 */
[----:B------:R-:W-:Y:S01]  /*0980*/  @!P2 SHF.L.U32 R31, R24, 0x1, RZ ;  /* 0x00000001181fa819 */ /* 0x000fe200000006ff */
[----:B0-----:R-:W-:Y:S01]  /*0990*/  @!P1 IMAD R26, R6, R14, RZ ;  /* 0x0000000e061a9224 */ /* 0x001fe200078e02ff */
[----:B------:R-:W-:Y:S02]  /*09a0*/  ISETP.GE.AND.EX P4, PT, R4, UR17, PT, P4 ;  /* 0x0000001104007c0c */ /* 0x000fe4000bf86340 */
[----:B------:R-:W-:Y:S01]  /*09b0*/  @!P2 SHF.L.U64.HI R48, R24, 0x1, R25 ;  /* 0x000000011830a819 */ /* 0x000fe20000010219 */
[----:B----4-:R-:W0:Y:S01]  /*09c0*/  @!P1 LDC.64 R22, c[0x0][0x3a0] ;  /* 0x0000e800ff169b82 */ /* 0x010e220000000a00 */
[----:B---3--:R-:W-:Y:S01]  /*09d0*/  @!P2 IADD3 R16, P6, PT, R31, R16, RZ ;  /* 0x000000101f10a210 */ /* 0x008fe20007fde0ff */
[----:B------:R-:W-:Y:S01]  /*09e0*/  @!P1 IMAD R29, R42, R15, R26 ;  /* 0x0000000f2a1d9224 */ /* 0x000fe200078e021a */
[----:B------:R-:W-:-:S02]  /*09f0*/  CS2R R32, SRZ ;  /* 0x0000000000207805 */ /* 0x000fc4000001ff00 */
[----:B------:R-:W-:-:S03]  /*0a00*/  @!P1 MOV R26, R64 ;  /* 0x00000040001a9202 */ /* 0x000fc60000000f00 */
[----:B------:R-:W3:Y:S01]  /*0a10*/  @!P0 LDC.64 R24, c[0x0][0x3f8] ;  /* 0x0000fe00ff188b82 */ /* 0x000ee20000000a00 */
[----:B------:R-:W-:Y:S02]  /*0a20*/  @!P1 MOV R27, R67 ;  /* 0x00000043001b9202 */ /* 0x000fe40000000f00 */
[----:B------:R-:W-:Y:S01]  /*0a30*/  @!P2 IADD3.X R17, PT, PT, R48, R17, RZ, P6, !PT ;  /* 0x000000113011a210 */ /* 0x000fe200037fe4ff */
[----:B------:R-:W-:-:S04]  /*0a40*/  @!P1 IMAD.WIDE.U32 R26, R42, R14, R26 ;  /* 0x0000000e2a1a9225 */ /* 0x000fc800078e001a */
[----:B------:R-:W4:Y:S01]  /*0a50*/  @!P1 LDC.64 R14, c[0x0][0x398] ;  /* 0x0000e600ff0e9b82 */ /* 0x000f220000000a00 */
[----:B------:R1:W5:Y:S01]  /*0a60*/  @!P2 LDG.E R32, desc[UR8][R16.64] ;  /* 0x000000081020a981 */ /* 0x000362000c1e1900 */
[----:B--2---:R-:W-:Y:S01]  /*0a70*/  IMAD.WIDE R20, R36, 0x8, R20 ;  /* 0x0000000824147825 */ /* 0x004fe200078e0214 */
[----:B-1----:R-:W-:-:S05]  /*0a80*/  @!P2 IADD3 R30, P6, PT, R31, R18, RZ ;  /* 0x000000121f1ea210 */ /* 0x002fca0007fde0ff */
[----:B------:R-:W2:Y:S01]  /*0a90*/  LDG.E.64 R20, desc[UR8][R20.64] ;  /* 0x0000000814147981 */ /* 0x000ea2000c1e1b00 */
[----:B------:R-:W1:Y:S01]  /*0aa0*/  @!P4 LDC.64 R16, c[0x0][0x3f8] ;  /* 0x0000fe00ff10cb82 */ /* 0x000e620000000a00 */
[----:B------:R-:W-:Y:S02]  /*0ab0*/  ISETP.GE.U32.AND P5, PT, R39, UR16, PT ;  /* 0x0000001027007c0c */ /* 0x000fe4000bfa6070 */
[----:B------:R-:W-:Y:S02]  /*0ac0*/  @!P1 IADD3 R27, PT, PT, R27, R29, RZ ;  /* 0x0000001d1b1b9210 */ /* 0x000fe40007ffe0ff */
[----:B------:R-:W-:Y:S02]  /*0ad0*/  @!P1 SHF.L.U32 R29, R26, 0x1, RZ ;  /* 0x000000011a1d9819 */ /* 0x000fe400000006ff */
[----:B------:R-:W-:Y:S01]  /*0ae0*/  @!P2 IADD3.X R31, PT, PT, R48, R19, RZ, P6, !PT ;  /* 0x00000013301fa210 */ /* 0x000fe200037fe4ff */
[----:B---3--:R-:W-:Y:S01]  /*0af0*/  @!P0 IMAD R48, R5, R24, RZ ;  /* 0x0000001805308224 */ /* 0x008fe200078e02ff */
[----:B------:R-:W-:Y:S01]  /*0b00*/  ISETP.GE.AND.EX P5, PT, R3, UR17, PT, P5 ;  /* 0x0000001103007c0c */ /* 0x000fe2000bfa6350 */
[----:B------:R-:W3:Y:S01]  /*0b10*/  @!P0 LDC.64 R18, c[0x0][0x3a0] ;  /* 0x0000e800ff128b82 */ /* 0x000ee20000000a00 */
[----:B------:R-:W-:Y:S01]  /*0b20*/  @!P1 SHF.L.U64.HI R52, R26, 0x1, R27 ;  /* 0x000000011a349819 */ /* 0x000fe2000001021b */
[----:B------:R4:W5:Y:S01]  /*0b30*/  @!P2 LDG.E R33, desc[UR8][R30.64] ;  /* 0x000000081e21a981 */ /* 0x000962000c1e1900 */
[----:B0-----:R-:W-:Y:S01]  /*0b40*/  @!P1 IADD3 R26, P6, PT, R29, R22, RZ ;  /* 0x000000161d1a9210 */ /* 0x001fe20007fde0ff */
[----:B------:R-:W-:Y:S01]  /*0b50*/  @!P0 IMAD R49, R41, R25, R48 ;  /* 0x0000001929318224 */ /* 0x000fe200078e0230 */
[----:B------:R-:W-:-:S02]  /*0b60*/  @!P0 MOV R50, R64 ;  /* 0x0000004000328202 */ /* 0x000fc40000000f00 */
[----:B------:R-:W-:Y:S02]  /*0b70*/  @!P0 MOV R51, R67 ;  /* 0x0000004300338202 */ /* 0x000fe40000000f00 */
[----:B------:R-:W-:Y:S02]  /*0b80*/  MOV R48, RZ ;  /* 0x000000ff00307202 */ /* 0x000fe40000000f00 */
[----:B------:R-:W-:Y:S02]  /*0b90*/  @!P1 IADD3.X R27, PT, PT, R52, R23, RZ, P6, !PT ;  /* 0x00000017341b9210 */ /* 0x000fe400037fe4ff */
[----:B------:R-:W0:Y:S01]  /*0ba0*/  @!P0 LDC.64 R22, c[0x0][0x398] ;  /* 0x0000e600ff168b82 */ /* 0x000e220000000a00 */
[----:B------:R-:W-:Y:S01]  /*0bb0*/  @!P0 IMAD.WIDE.U32 R50, R41, R24, R50 ;  /* 0x0000001829328225 */ /* 0x000fe200078e0032 */
[----:B----4-:R-:W-:Y:S01]  /*0bc0*/  @!P1 IADD3 R30, P2, PT, R29, R14, RZ ;  /* 0x0000000e1d1e9210 */ /* 0x010fe20007f5e0ff */
[----:B------:R4:W5:Y:S02]  /*0bd0*/  @!P1 LDG.E R48, desc[UR8][R26.64] ;  /* 0x000000081a309981 */ /* 0x000964000c1e1900 */
[----:B-1----:R-:W-:Y:S01]  /*0be0*/  @!P4 IMAD R14, R4, R16, RZ ;  /* 0x00000010040ec224 */ /* 0x002fe200078e02ff */
[----:B------:R-:W-:-:S02]  /*0bf0*/  @!P0 IADD3 R49, PT, PT, R51, R49, RZ ;  /* 0x0000003133318210 */ /* 0x000fc40007ffe0ff */
[----:B------:R-:W1:Y:S01]  /*0c00*/  @!P5 LDC.64 R24, c[0x0][0x3f8] ;  /* 0x0000fe00ff18db82 */ /* 0x000e620000000a00 */
[----:B------:R-:W-:Y:S01]  /*0c10*/  ISETP.GE.U32.AND P3, PT, R38, UR16, PT ;  /* 0x0000001026007c0c */ /* 0x000fe2000bf66070 */
[----:B------:R-:W-:Y:S01]  /*0c20*/  @!P4 IMAD R51, R40, R17, R14 ;  /* 0x000000112833c224 */ /* 0x000fe200078e020e */
[----:B------:R-:W-:-:S05]  /*0c30*/  @!P1 IADD3.X R31, PT, PT, R52, R15, RZ, P2, !PT ;  /* 0x0000000f341f9210 */ /* 0x000fca00017fe4ff */
[----:B----4-:R-:W4:Y:S01]  /*0c40*/  @!P4 LDC.64 R26, c[0x0][0x3a0] ;  /* 0x0000e800ff1acb82 */ /* 0x010f220000000a00 */
[----:B------:R-:W-:Y:S02]  /*0c50*/  @!P4 MOV R14, R64 ;  /* 0x00000040000ec202 */ /* 0x000fe40000000f00 */
[----:B------:R-:W-:Y:S02]  /*0c60*/  @!P4 MOV R15, R67 ;  /* 0x00000043000fc202 */ /* 0x000fe40000000f00 */
[----:B------:R-:W-:Y:S01]  /*0c70*/  ISETP.GE.AND.EX P3, PT, R2, UR17, PT, P3 ;  /* 0x0000001102007c0c */ /* 0x000fe2000bf66330 */
[----:B------:R-:W-:Y:S01]  /*0c80*/  @!P4 IMAD.WIDE.U32 R16, R40, R16, R14 ;  /* 0x000000102810c225 */ /* 0x000fe200078e000e */
[----:B------:R-:W-:Y:S02]  /*0c90*/  @!P0 SHF.L.U64.HI R52, R50, 0x1, R49 ;  /* 0x0000000132348819 */ /* 0x000fe40000010231 */
[----:B------:R-:W3:Y:S01]  /*0ca0*/  @!P4 LDC.64 R14, c[0x0][0x398] ;  /* 0x0000e600ff0ecb82 */ /* 0x000ee20000000a00 */
[----:B------:R-:W-:-:S02]  /*0cb0*/  MOV R49, RZ ;  /* 0x000000ff00317202 */ /* 0x000fc40000000f00 */
[----:B------:R-:W-:Y:S02]  /*0cc0*/  @!P4 IADD3 R17, PT, PT, R17, R51, RZ ;  /* 0x000000331111c210 */ /* 0x000fe40007ffe0ff */
[----:B------:R-:W-:Y:S02]  /*0cd0*/  @!P0 SHF.L.U32 R29, R50, 0x1, RZ ;  /* 0x00000001321d8819 */ /* 0x000fe400000006ff */
[----:B------:R4:W5:Y:S01]  /*0ce0*/  @!P1 LDG.E R49, desc[UR8][R30.64] ;  /* 0x000000081e319981 */ /* 0x000962000c1e1900 */
[C---:B------:R-:W-:Y:S02]  /*0cf0*/  @!P4 SHF.L.U32 R55, R16.reuse, 0x1, RZ ;  /* 0x000000011037c819 */ /* 0x040fe400000006ff */
[----:B0-----:R-:W-:Y:S02]  /*0d00*/  @!P0 IADD3 R22, P1, PT, R29, R22, RZ ;  /* 0x000000161d168210 */ /* 0x001fe40007f3e0ff */
[----:B------:R-:W-:Y:S02]  /*0d10*/  @!P4 SHF.L.U64.HI R56, R16, 0x1, R17 ;  /* 0x000000011038c819 */ /* 0x000fe40000010211 */
[----:B------:R-:W0:Y:S01]  /*0d20*/  @!P3 LDC.64 R16, c[0x0][0x3f8] ;  /* 0x0000fe00ff10bb82 */ /* 0x000e220000000a00 */
[----:B------:R-:W-:Y:S01]  /*0d30*/  @!P0 IADD3.X R23, PT, PT, R52, R23, RZ, P1, !PT ;  /* 0x0000001734178210 */ /* 0x000fe20000ffe4ff */
[----:B-1----:R-:W-:Y:S01]  /*0d40*/  @!P5 IMAD R54, R3, R24, RZ ;  /* 0x000000180336d224 */ /* 0x002fe200078e02ff */
[----:B----4-:R-:W-:-:S02]  /*0d50*/  @!P4 IADD3 R26, P1, PT, R55, R26, RZ ;  /* 0x0000001a371ac210 */ /* 0x010fc40007f3e0ff */
[----:B------:R-:W-:Y:S02]  /*0d60*/  @!P5 MOV R30, R64 ;  /* 0x00000040001ed202 */ /* 0x000fe40000000f00 */
[----:B------:R-:W-:Y:S02]  /*0d70*/  @!P5 MOV R31, R67 ;  /* 0x00000043001fd202 */ /* 0x000fe40000000f00 */
[----:B---3--:R-:W-:Y:S01]  /*0d80*/  @!P0 IADD3 R18, P2, PT, R29, R18, RZ ;  /* 0x000000121d128210 */ /* 0x008fe20007f5e0ff */
[C---:B------:R-:W-:Y:S01]  /*0d90*/  @!P5 IMAD R29, R39.reuse, R25, R54 ;  /* 0x00000019271dd224 */ /* 0x040fe200078e0236 */
[----:B------:R-:W-:Y:S01]  /*0da0*/  @!P4 IADD3.X R27, PT, PT, R56, R27, RZ, P1, !PT ;  /* 0x0000001b381bc210 */ /* 0x000fe20000ffe4ff */
[----:B------:R-:W-:Y:S01]  /*0db0*/  @!P5 IMAD.WIDE.U32 R24, R39, R24, R30 ;  /* 0x000000182718d225 */ /* 0x000fe200078e001e */
[----:B------:R-:W-:Y:S01]  /*0dc0*/  ISETP.NE.AND P1, PT, RZ, UR12, PT ;  /* 0x0000000cff007c0c */ /* 0x000fe2000bf25270 */
[----:B------:R-:W1:Y:S01]  /*0dd0*/  LDC.64 R30, c[0x0][0x3a8] ;  /* 0x0000ea00ff1e7b82 */ /* 0x000e620000000a00 */
[----:B------:R-:W-:-:S02]  /*0de0*/  MOV R50, RZ ;  /* 0x000000ff00327202 */ /* 0x000fc40000000f00 */
[----:B------:R-:W-:Y:S02]  /*0df0*/  MOV R51, RZ ;  /* 0x000000ff00337202 */ /* 0x000fe40000000f00 */
[----:B------:R-:W-:Y:S02]  /*0e00*/  @!P0 IADD3.X R19, PT, PT, R52, R19, RZ, P2, !PT ;  /* 0x0000001334138210 */ /* 0x000fe400017fe4ff */
[----:B------:R-:W-:Y:S02]  /*0e10*/  CS2R R52, SRZ ;  /* 0x0000000000347805 */ /* 0x000fe4000001ff00 */
[----:B------:R-:W-:Y:S01]  /*0e20*/  @!P5 IADD3 R29, PT, PT, R25, R29, RZ ;  /* 0x0000001d191dd210 */ /* 0x000fe20007ffe0ff */
[----:B------:R-:W5:Y:S01]  /*0e30*/  @!P0 LDG.E R51, desc[UR8][R22.64] ;  /* 0x0000000816338981 */ /* 0x000f62000c1e1900 */
[----:B------:R-:W-:-:S03]  /*0e40*/  @!P5 SHF.L.U32 R58, R24, 0x1, RZ ;  /* 0x00000001183ad819 */ /* 0x000fc600000006ff */
[----:B------:R3:W5:Y:S01]  /*0e50*/  @!P0 LDG.E R50, desc[UR8][R18.64] ;  /* 0x0000000812328981 */ /* 0x000762000c1e1900 */
[----:B------:R-:W-:Y:S02]  /*0e60*/  @!P4 IADD3 R54, P0, PT, R55, R14, RZ ;  /* 0x0000000e3736c210 */ /* 0x000fe40007f1e0ff */
[----:B------:R-:W-:Y:S01]  /*0e70*/  @!P5 SHF.L.U64.HI R29, R24, 0x1, R29 ;  /* 0x00000001181dd819 */ /* 0x000fe2000001021d */
[----:B------:R4:W5:Y:S01]  /*0e80*/  @!P4 LDG.E R52, desc[UR8][R26.64] ;  /* 0x000000081a34c981 */ /* 0x000962000c1e1900 */
[----:B------:R-:W1:Y:S01]  /*0e90*/  @!P3 LDC.64 R24, c[0x0][0x398] ;  /* 0x0000e600ff18bb82 */ /* 0x000e620000000a00 */
[----:B------:R-:W-:-:S07]  /*0ea0*/  @!P4 IADD3.X R55, PT, PT, R56, R15, RZ, P0, !PT ;  /* 0x0000000f3837c210 */ /* 0x000fce00007fe4ff */
[----:B---3--:R-:W3:Y:S01]  /*0eb0*/  @!P5 LDC.64 R18, c[0x0][0x3a0] ;  /* 0x0000e800ff12db82 */ /* 0x008ee20000000a00 */
[----:B0-----:R-:W-:Y:S01]  /*0ec0*/  @!P3 IMAD R56, R2, R16, RZ ;  /* 0x000000100238b224 */ /* 0x001fe200078e02ff */
[----:B------:R-:W-:Y:S01]  /*0ed0*/  @!P3 MOV R57, R67 ;  /* 0x000000430039b202 */ /* 0x000fe20000000f00 */
[----:B------:R0:W5:Y:S05]  /*0ee0*/  @!P4 LDG.E R53, desc[UR8][R54.64] ;  /* 0x000000083635c981 */ /* 0x00016a000c1e1900 */
[----:B------:R-:W1:Y:S01]  /*0ef0*/  @!P3 LDC.64 R22, c[0x0][0x3a0] ;  /* 0x0000e800ff16bb82 */ /* 0x000e620000000a00 */
[----:B------:R-:W-:-:S07]  /*0f00*/  @!P3 IMAD R17, R38, R17, R56 ;  /* 0x000000112611b224 */ /* 0x000fce00078e0238 */
[----:B------:R-:W1:Y:S01]  /*0f10*/  @!P5 LDC.64 R14, c[0x0][0x398] ;  /* 0x0000e600ff0edb82 */ /* 0x000e620000000a00 */
[----:B------:R-:W-:-:S07]  /*0f20*/  @!P3 MOV R56, R64 ;  /* 0x000000400038b202 */ /* 0x000fce0000000f00 */
[----:B----4-:R-:W4:Y:S01]  /*0f30*/  @P1 LDC.64 R26, c[0x0][0x3b0] ;  /* 0x0000ec00ff1a1b82 */ /* 0x010f220000000a00 */
[----:B------:R-:W-:Y:S01]  /*0f40*/  @!P3 IMAD.WIDE.U32 R56, R38, R16, R56 ;  /* 0x000000102638b225 */ /* 0x000fe200078e0038 */
[----:B---3--:R-:W-:Y:S02]  /*0f50*/  @!P5 IADD3 R18, P0, PT, R58, R18, RZ ;  /* 0x000000123a12d210 */ /* 0x008fe40007f1e0ff */
[----:B------:R-:W-:Y:S02]  /*0f60*/  IADD3 R59, PT, PT, R28, R0, RZ ;  /* 0x000000001c3b7210 */ /* 0x000fe40007ffe0ff */
[----:B------:R-:W-:Y:S02]  /*0f70*/  @!P3 IADD3 R57, PT, PT, R57, R17, RZ ;  /* 0x000000113939b210 */ /* 0x000fe40007ffe0ff */
[----:B------:R-:W-:Y:S02]  /*0f80*/  @!P3 SHF.L.U32 R17, R56, 0x1, RZ ;  /* 0x000000013811b819 */ /* 0x000fe400000006ff */
[----:B0-----:R-:W-:-:S02]  /*0f90*/  CS2R R54, SRZ ;  /* 0x0000000000367805 */ /* 0x001fc4000001ff00 */
[----:B------:R-:W-:Y:S02]  /*0fa0*/  @!P3 SHF.L.U64.HI R56, R56, 0x1, R57 ;  /* 0x000000013838b819 */ /* 0x000fe40000010239 */
[C---:B-1----:R-:W-:Y:S02]  /*0fb0*/  @!P3 IADD3 R22, P2, PT, R17.reuse, R22, RZ ;  /* 0x000000161116b210 */ /* 0x042fe40007f5e0ff */
[----:B------:R-:W-:Y:S01]  /*0fc0*/  @!P3 IADD3 R24, P4, PT, R17, R24, RZ ;  /* 0x000000181118b210 */ /* 0x000fe20007f9e0ff */
[----:B------:R-:W-:Y:S01]  /*0fd0*/  IMAD.WIDE R30, R59, 0x2, R30 ;  /* 0x000000023b1e7825 */ /* 0x000fe200078e021e */
[----:B------:R-:W-:Y:S02]  /*0fe0*/  @!P5 IADD3.X R19, PT, PT, R29, R19, RZ, P0, !PT ;  /* 0x000000131d13d210 */ /* 0x000fe400007fe4ff */
[----:B------:R-:W-:Y:S02]  /*0ff0*/  @!P5 IADD3 R14, P0, PT, R58, R14, RZ ;  /* 0x0000000e3a0ed210 */ /* 0x000fe40007f1e0ff */
[C---:B------:R-:W-:Y:S01]  /*1000*/  @!P3 IADD3.X R23, PT, PT, R56.reuse, R23, RZ, P2, !PT ;  /* 0x000000173817b210 */ /* 0x040fe200017fe4ff */
[----:B------:R0:W5:Y:S01]  /*1010*/  @!P5 LDG.E R54, desc[UR8][R18.64] ;  /* 0x000000081236d981 */ /* 0x000162000c1e1900 */
[----:B------:R-:W-:Y:S01]  /*1020*/  @!P3 IADD3.X R25, PT, PT, R56, R25, RZ, P4, !PT ;  /* 0x000000193819b210 */ /* 0x000fe200027fe4ff */
[----:B----4-:R-:W-:Y:S01]  /*1030*/  @P1 IMAD.WIDE R26, R59, 0x2, R26 ;  /* 0x000000023b1a1825 */ /* 0x010fe200078e021a */
[----:B------:R-:W-:-:S02]  /*1040*/  CS2R R56, SRZ ;  /* 0x0000000000387805 */ /* 0x000fc4000001ff00 */
[----:B------:R-:W-:Y:S01]  /*1050*/  @!P5 IADD3.X R15, PT, PT, R29, R15, RZ, P0, !PT ;  /* 0x0000000f1d0fd210 */ /* 0x000fe200007fe4ff */
[----:B------:R-:W3:Y:S04]  /*1060*/  LDG.E.U16 R59, desc[UR8][R30.64] ;  /* 0x000000081e3b7981 */ /* 0x000ee8000c1e1500 */
[----:B------:R-:W4:Y:S04]  /*1070*/  @P1 LDG.E.U16 R18, desc[UR8][R26.64] ;  /* 0x000000081a121981 */ /* 0x000f28000c1e1500 */
[----:B------:R-:W4:Y:S04]  /*1080*/  @P1 LDG.E.U16 R17, desc[UR8][R26.64+0x2] ;  /* 0x000002081a111981 */ /* 0x000f28000c1e1500 */
[----:B------:R-:W4:Y:S04]  /*1090*/  LDG.E.U16 R58, desc[UR8][R30.64+0x2] ;  /* 0x000002081e3a7981 */ /* 0x000f28000c1e1500 */
[----:B------:R0:W5:Y:S04]  /*10a0*/  @!P5 LDG.E R57, desc[UR8][R14.64] ;  /* 0x000000080e39d981 */ /* 0x000168000c1e1900 */
[----:B------:R0:W5:Y:S04]  /*10b0*/  @!P3 LDG.E R56, desc[UR8][R22.64] ;  /* 0x000000081638b981 */ /* 0x000168000c1e1900 */
[----:B------:R0:W5:Y:S01]  /*10c0*/  @!P3 LDG.E R55, desc[UR8][R24.64] ;  /* 0x000000081837b981 */ /* 0x000162000c1e1900 */
[----:B------:R-:W-:Y:S01]  /*10d0*/  UISETP.NE.AND UP1, UPT, UR12, URZ, UPT ;  /* 0x000000ff0c00728c */ /* 0x000fe2000bf25270 */
[----:B------:R-:W-:Y:S01]  /*10e0*/  CS2R R60, SRZ ;  /* 0x00000000003c7805 */ /* 0x000fe2000001ff00 */
        /* <DEDUP_REMOVED lines=12> */
[----:B---3--:R-:W-:Y:S02]  /*11b0*/  SHF.L.U32 R59, R59, 0x10, RZ ;  /* 0x000000103b3b7819 */ /* 0x008fe400000006ff */
[----:B----4-:R-:W-:Y:S02]  /*11c0*/  @P1 SHF.L.U32 R61, R18, 0x10, RZ ;  /* 0x00000010123d1819 */ /* 0x010fe400000006ff */
[----:B------:R-:W-:Y:S02]  /*11d0*/  @P1 SHF.L.U32 R60, R17, 0x10, RZ ;  /* 0x00000010113c1819 */ /* 0x000fe400000006ff */
[----:B------:R-:W-:Y:S01]  /*11e0*/  SHF.L.U32 R58, R58, 0x10, RZ ;  /* 0x000000103a3a7819 */ /* 0x000fe200000006ff */
[----:B0-----:R-:W-:Y:S06]  /*11f0*/  BRA.U UP1, `(.L_x_778) ;  /* 0x0000000901447547 */ /* 0x001fec000b800000 */
[--C-:B-----5:R-:W-:Y:S02]  /*1200*/  HADD2.F32 R16, -RZ, R35.reuse.H0_H0 ;  /* 0x20000023ff107230 */ /* 0x120fe40000004100 */
[----:B------:R-:W-:Y:S02]  /*1210*/  HADD2.F32 R20, -RZ, R32.H0_H0 ;  /* 0x20000020ff147230 */ /* 0x000fe40000004100 */
[----:B------:R-:W-:Y:S02]  /*1220*/  HADD2.F32 R17, -RZ, R35.H1_H1 ;  /* 0x30000023ff117230 */ /* 0x000fe40000004100 */
[----:B------:R-:W-:Y:S01]  /*1230*/  FADD.FTZ R16, R16, -UR13 ;  /* 0x8000000d10107e21 */ /* 0x000fe20008010000 */
[--C-:B------:R-:W-:Y:S02]  /*1240*/  HADD2.F32 R14, -RZ, R34.reuse.H0_H0 ;  /* 0x20000022ff0e7230 */ /* 0x100fe40000004100 */
[----:B------:R-:W-:Y:S01]  /*1250*/  FADD.FTZ R23, R20, -UR13 ;  /* 0x8000000d14177e21 */ /* 0x000fe20008010000 */
[----:B------:R-:W-:-:S02]  /*1260*/  HADD2.F32 R15, -RZ, R34.H1_H1 ;  /* 0x30000022ff0f7230 */ /* 0x000fc40000004100 */
[----:B------:R-:W-:Y:S01]  /*1270*/  FADD.FTZ R19, R17, -UR13 ;  /* 0x8000000d11137e21 */ /* 0x000fe20008010000 */
[----:B------:R-:W-:Y:S01]  /*1280*/  FMUL.FTZ R17, R16, UR10 ;  /* 0x0000000a10117c20 */ /* 0x000fe20008410000 */
[----:B------:R-:W-:Y:S01]  /*1290*/  FMUL.FTZ R20, R59, R14 ;  /* 0x0000000e3b147220 */ /* 0x000fe20000410000 */
[----:B------:R-:W-:Y:S02]  /*12a0*/  HADD2.F32 R18, -RZ, R33.H0_H0 ;  /* 0x20000021ff127230 */ /* 0x000fe40000004100 */
[----:B------:R-:W-:Y:S01]  /*12b0*/  FMUL.FTZ R21, R58, R15 ;  /* 0x0000000f3a157220 */ /* 0x000fe20000410000 */
[----:B------:R-:W-:Y:S01]  /*12c0*/  FMUL.FTZ R16, R19, UR10 ;  /* 0x0000000a13107c20 */ /* 0x000fe20008410000 */
[----:B------:R-:W-:Y:S01]  /*12d0*/  FADD.FTZ R22, RZ, R20 ;  /* 0x00000014ff167221 */ /* 0x000fe20000010000 */
[----:B------:R-:W-:Y:S01]  /*12e0*/  FFMA.FTZ R19, R17, R20, RZ ;  /* 0x0000001411137223 */ /* 0x000fe200000100ff */
[----:B------:R-:W-:Y:S01]  /*12f0*/  FFMA.FTZ R25, R14, R17, RZ ;  /* 0x000000110e197223 */ /* 0x000fe200000100ff */
[----:B------:R-:W-:Y:S01]  /*1300*/  FADD.FTZ R27, RZ, R14 ;  /* 0x0000000eff1b7221 */ /* 0x000fe20000010000 */
[----:B------:R-:W-:Y:S01]  /*1310*/  FADD.FTZ R17, R21, R22 ;  /* 0x0000001615117221 */ /* 0x000fe20000010000 */
[----:B------:R-:W-:Y:S01]  /*1320*/  FMUL.FTZ R24, R23, UR10 ;  /* 0x0000000a17187c20 */ /* 0x000fe20008410000 */
[----:B------:R-:W-:Y:S01]  /*1330*/  FFMA.FTZ R19, R16, R21, R19 ;  /* 0x0000001510137223 */ /* 0x000fe20000010013 */
[----:B------:R-:W-:Y:S01]  /*1340*/  FMUL.FTZ R22, R59, R18 ;  /* 0x000000123b167220 */ /* 0x000fe20000410000 */
[C---:B------:R-:W-:Y:S01]  /*1350*/  FADD.FTZ R14, R18.reuse, R27 ;  /* 0x0000001b120e7221 */ /* 0x040fe20000010000 */
[----:B------:R-:W-:Y:S01]  /*1360*/  FFMA.FTZ R18, R18, R24, R25 ;  /* 0x0000001812127223 */ /* 0x000fe20000010019 */
[----:B------:R-:W-:-:S02]  /*1370*/  HADD2.F32 R20, -RZ, R32.H1_H1 ;  /* 0x30000020ff147230 */ /* 0x000fc40000004100 */
[----:B------:R-:W-:Y:S01]  /*1380*/  FFMA.FTZ R19, R24, R22, R19 ;  /* 0x0000001618137223 */ /* 0x000fe20000010013 */
[--C-:B------:R-:W-:Y:S02]  /*1390*/  HADD2.F32 R24, -RZ, R12.reuse.H0_H0 ;  /* 0x2000000cff187230 */ /* 0x100fe40000004100 */
[----:B------:R-:W-:Y:S01]  /*13a0*/  FADD.FTZ R17, R17, R22 ;  /* 0x0000001611117221 */ /* 0x000fe20000010000 */
[----:B------:R-:W-:Y:S02]  /*13b0*/  HADD2.F32 R23, -RZ, R33.H1_H1 ;  /* 0x30000021ff177230 */ /* 0x000fe40000004100 */
[----:B------:R-:W-:Y:S01]  /*13c0*/  FADD.FTZ R22, RZ, R15 ;  /* 0x0000000fff167221 */ /* 0x000fe20000010000 */
[----:B------:R-:W-:Y:S01]  /*13d0*/  FADD.FTZ R20, R20, -UR13 ;  /* 0x8000000d14147e21 */ /* 0x000fe20008010000 */
[----:B------:R-:W-:Y:S01]  /*13e0*/  FADD.FTZ R25, R24, -UR13 ;  /* 0x8000000d18197e21 */ /* 0x000fe20008010000 */
[----:B------:R-:W-:Y:S02]  /*13f0*/  HADD2.F32 R21, -RZ, R13.H0_H0 ;  /* 0x2000000dff157230 */ /* 0x000fe40000004100 */
[----:B------:R-:W-:Y:S01]  /*1400*/  FFMA.FTZ R16, R15, R16, RZ ;  /* 0x000000100f107223 */ /* 0x000fe200000100ff */
[----:B------:R-:W-:Y:S01]  /*1410*/  FADD.FTZ R15, R23, R22 ;  /* 0x00000016170f7221 */ /* 0x000fe20000010000 */
[----:B------:R-:W-:Y:S01]  /*1420*/  FMUL.FTZ R26, R25, UR10 ;  /* 0x0000000a191a7c20 */ /* 0x000fe20008410000 */
[----:B------:R-:W-:Y:S01]  /*1430*/  FMUL.FTZ R20, R20, UR10 ;  /* 0x0000000a14147c20 */ /* 0x000fe20008410000 */
[----:B------:R-:W-:Y:S01]  /*1440*/  FMUL.FTZ R22, R58, R23 ;  /* 0x000000173a167220 */ /* 0x000fe20000410000 */
[----:B------:R-:W-:-:S02]  /*1450*/  HADD2.F32 R24, -RZ, R12.H1_H1 ;  /* 0x3000000cff187230 */ /* 0x000fc40000004100 */
[----:B------:R-:W-:Y:S01]  /*1460*/  FADD.FTZ R14, R14, R21 ;  /* 0x000000150e0e7221 */ /* 0x000fe20000010000 */
[----:B------:R-:W-:Y:S01]  /*1470*/  FFMA.FTZ R18, R21, R26, R18 ;  /* 0x0000001a15127223 */ /* 0x000fe20000010012 */
[----:B------:R-:W-:Y:S01]  /*1480*/  FMUL.FTZ R28, R59, R21 ;  /* 0x000000153b1c7220 */ /* 0x000fe20000410000 */
[----:B------:R-:W-:Y:S01]  /*1490*/  FFMA.FTZ R19, R20, R22, R19 ;  /* 0x0000001614137223 */ /* 0x000fe20000010013 */
[----:B------:R-:W-:Y:S02]  /*14a0*/  HADD2.F32 R21, -RZ, R13.H1_H1 ;  /* 0x3000000dff157230 */ /* 0x000fe40000004100 */
[----:B------:R-:W-:Y:S01]  /*14b0*/  FADD.FTZ R17, R22, R17 ;  /* 0x0000001116117221 */ /* 0x000fe20000010000 */
[----:B------:R-:W-:Y:S01]  /*14c0*/  FADD.FTZ R24, R24, -UR13 ;  /* 0x8000000d18187e21 */ /* 0x000fe20008010000 */
[----:B------:R-:W-:Y:S01]  /*14d0*/  FFMA.FTZ R16, R23, R20, R16 ;  /* 0x0000001417107223 */ /* 0x000fe20000010010 */
[----:B------:R-:W-:Y:S01]  /*14e0*/  FFMA.FTZ R23, R26, R28, R19 ;  /* 0x0000001c1a177223 */ /* 0x000fe20000010013 */
[----:B------:R-:W-:Y:S01]  /*14f0*/  FADD.FTZ R20, R17, R28 ;  /* 0x0000001c11147221 */ /* 0x000fe20000010000 */
[----:B------:R-:W-:Y:S01]  /*1500*/  FMUL.FTZ R19, R58, R21 ;  /* 0x000000153a137220 */ /* 0x000fe20000410000 */
[----:B------:R-:W-:Y:S01]  /*1510*/  FMUL.FTZ R24, R24, UR10 ;  /* 0x0000000a18187c20 */ /* 0x000fe20008410000 */
[----:B------:R-:W-:-:S02]  /*1520*/  HADD2.F32 R22, -RZ, R48.H0_H0 ;  /* 0x20000030ff167230 */ /* 0x000fc40000004100 */
[----:B------:R-:W-:Y:S01]  /*1530*/  FADD.FTZ R15, R15, R21 ;  /* 0x000000150f0f7221 */ /* 0x000fe20000010000 */
[----:B------:R-:W-:Y:S01]  /*1540*/  FADD.FTZ R17, R19, R20 ;  /* 0x0000001413117221 */ /* 0x000fe20000010000 */
[----:B------:R-:W-:Y:S01]  /*1550*/  FFMA.FTZ R19, R24, R19, R23 ;  /* 0x0000001318137223 */ /* 0x000fe20000010017 */
[----:B------:R-:W-:Y:S01]  /*1560*/  FFMA.FTZ R16, R21, R24, R16 ;  /* 0x0000001815107223 */ /* 0x000fe20000010010 */
[--C-:B------:R-:W-:Y:S02]  /*1570*/  HADD2.F32 R23, -RZ, R49.reuse.H0_H0 ;  /* 0x20000031ff177230 */ /* 0x100fe40000004100 */
[----:B------:R-:W-:Y:S01]  /*1580*/  FADD.FTZ R22, R22, -UR13 ;  /* 0x8000000d16167e21 */ /* 0x000fe20008010000 */
[----:B------:R-:W-:Y:S02]  /*1590*/  HADD2.F32 R21, -RZ, R48.H1_H1 ;  /* 0x30000030ff157230 */ /* 0x000fe40000004100 */
[----:B------:R-:W-:Y:S02]  /*15a0*/  HADD2.F32 R25, -RZ, R49.H1_H1 ;  /* 0x30000031ff197230 */ /* 0x000fe40000004100 */
[----:B------:R-:W-:Y:S01]  /*15b0*/  FMUL.FTZ R20, R59, R23 ;  /* 0x000000173b147220 */ /* 0x000fe20000410000 */
[----:B------:R-:W-:Y:S01]  /*15c0*/  FMUL.FTZ R22, R22, UR10 ;  /* 0x0000000a16167c20 */ /* 0x000fe20008410000 */
[----:B------:R-:W-:Y:S01]  /*15d0*/  FADD.FTZ R21, R21, -UR13 ;  /* 0x8000000d15157e21 */ /* 0x000fe20008010000 */
[----:B------:R-:W-:-:S02]  /*15e0*/  HADD2.F32 R26, -RZ, R50.H0_H0 ;  /* 0x20000032ff1a7230 */ /* 0x000fc40000004100 */
[----:B------:R-:W-:Y:S01]  /*15f0*/  FADD.FTZ R17, R17, R20 ;  /* 0x0000001411117221 */ /* 0x000fe20000010000 */
[----:B------:R-:W-:Y:S01]  /*1600*/  FMUL.FTZ R24, R58, R25 ;  /* 0x000000193a187220 */ /* 0x000fe20000410000 */
[----:B------:R-:W-:Y:S01]  /*1610*/  FMUL.FTZ R21, R21, UR10 ;  /* 0x0000000a15157c20 */ /* 0x000fe20008410000 */
[----:B------:R-:W-:Y:S01]  /*1620*/  FFMA.FTZ R20, R22, R20, R19 ;  /* 0x0000001416147223 */ /* 0x000fe20000010013 */
[----:B------:R-:W-:Y:S01]  /*1630*/  FADD.FTZ R26, R26, -UR13 ;  /* 0x8000000d1a1a7e21 */ /* 0x000fe20008010000 */
[----:B------:R-:W-:Y:S01]  /*1640*/  FADD.FTZ R14, R14, R23 ;  /* 0x000000170e0e7221 */ /* 0x000fe20000010000 */
[----:B------:R-:W-:Y:S01]  /*1650*/  FFMA.FTZ R18, R23, R22, R18 ;  /* 0x0000001617127223 */ /* 0x000fe20000010012 */
[----:B------:R-:W-:Y:S02]  /*1660*/  HADD2.F32 R23, -RZ, R51.H0_H0 ;  /* 0x20000033ff177230 */ /* 0x000fe40000004100 */
[----:B------:R-:W-:Y:S01]  /*1670*/  FFMA.FTZ R19, R21, R24, R20 ;  /* 0x0000001815137223 */ /* 0x000fe20000010014 */
[----:B------:R-:W-:Y:S01]  /*1680*/  FMUL.FTZ R26, R26, UR10 ;  /* 0x0000000a1a1a7c20 */ /* 0x000fe20008410000 */
[----:B------:R-:W-:-:S02]  /*1690*/  HADD2.F32 R20, -RZ, R50.H1_H1 ;  /* 0x30000032ff147230 */ /* 0x000fc40000004100 */
[----:B------:R-:W-:Y:S01]  /*16a0*/  FFMA.FTZ R16, R25, R21, R16 ;  /* 0x0000001519107223 */ /* 0x000fe20000010010 */
[----:B------:R-:W-:Y:S01]  /*16b0*/  FMUL.FTZ R22, R59, R23 ;  /* 0x000000173b167220 */ /* 0x000fe20000410000 */
[----:B------:R-:W-:Y:S01]  /*16c0*/  FADD.FTZ R14, R14, R23 ;  /* 0x000000170e0e7221 */ /* 0x000fe20000010000 */
[----:B------:R-:W-:Y:S01]  /*16d0*/  FFMA.FTZ R18, R23, R26, R18 ;  /* 0x0000001a17127223 */ /* 0x000fe20000010012 */
[----:B------:R-:W-:Y:S02]  /*16e0*/  HADD2.F32 R21, -RZ, R52.H0_H0 ;  /* 0x20000034ff157230 */ /* 0x000fe40000004100 */
[----:B------:R-:W-:Y:S01]  /*16f0*/  FADD.FTZ R17, R24, R17 ;  /* 0x0000001118117221 */ /* 0x000fe20000010000 */
[----:B------:R-:W-:Y:S01]  /*1700*/  FADD.FTZ R20, R20, -UR13 ;  /* 0x8000000d14147e21 */ /* 0x000fe20008010000 */
[----:B------:R-:W-:Y:S02]  /*1710*/  HADD2.F32 R23, -RZ, R51.H1_H1 ;  /* 0x30000033ff177230 */ /* 0x000fe40000004100 */
[----:B------:R-:W-:Y:S01]  /*1720*/  FADD.FTZ R15, R15, R25 ;  /* 0x000000190f0f7221 */ /* 0x000fe20000010000 */
[----:B------:R-:W-:Y:S01]  /*1730*/  FADD.FTZ R17, R17, R22 ;  /* 0x0000001611117221 */ /* 0x000fe20000010000 */
[----:B------:R-:W-:Y:S01]  /*1740*/  FFMA.FTZ R19, R26, R22, R19 ;  /* 0x000000161a137223 */ /* 0x000fe20000010013 */
[----:B------:R-:W-:Y:S01]  /*1750*/  FADD.FTZ R21, R21, -UR13 ;  /* 0x8000000d15157e21 */ /* 0x000fe20008010000 */
[----:B------:R-:W-:-:S02]  /*1760*/  HADD2.F32 R25, -RZ, R53.H0_H0 ;  /* 0x20000035ff197230 */ /* 0x000fc40000004100 */
[----:B------:R-:W-:Y:S01]  /*1770*/  FMUL.FTZ R20, R20, UR10 ;  /* 0x0000000a14147c20 */ /* 0x000fe20008410000 */
[----:B------:R-:W-:Y:S02]  /*1780*/  HADD2.F32 R24, -RZ, R52.H1_H1 ;  /* 0x30000034ff187230 */ /* 0x000fe40000004100 */
[----:B------:R-:W-:Y:S01]  /*1790*/  FMUL.FTZ R22, R58, R23 ;  /* 0x000000173a167220 */ /* 0x000fe20000410000 */
[----:B------:R-:W-:Y:S01]  /*17a0*/  FMUL.FTZ R21, R21, UR10 ;  /* 0x0000000a15157c20 */ /* 0x000fe20008410000 */
[----:B------:R-:W-:Y:S01]  /*17b0*/  FFMA.FTZ R16, R23, R20, R16 ;  /* 0x0000001417107223 */ /* 0x000fe20000010010 */
[----:B------:R-:W-:Y:S01]  /*17c0*/  FMUL.FTZ R26, R59, R25 ;  /* 0x000000193b1a7220 */ /* 0x000fe20000410000 */
[----:B------:R-:W-:Y:S01]  /*17d0*/  FADD.FTZ R24, R24, -UR13 ;  /* 0x8000000d18187e21 */ /* 0x000fe20008010000 */
[----:B------:R-:W-:Y:S01]  /*17e0*/  FFMA.FTZ R20, R20, R22, R19 ;  /* 0x0000001614147223 */ /* 0x000fe20000010013 */
[----:B------:R-:W-:Y:S01]  /*17f0*/  FFMA.FTZ R18, R25, R21, R18 ;  /* 0x0000001519127223 */ /* 0x000fe20000010012 */
[----:B------:R-:W-:-:S02]  /*1800*/  HADD2.F32 R19, -RZ, R53.H1_H1 ;  /* 0x30000035ff137230 */ /* 0x000fc40000004100 */
[----:B------:R-:W-:Y:S01]  /*1810*/  FADD.FTZ R15, R15, R23 ;  /* 0x000000170f0f7221 */ /* 0x000fe20000010000 */
[----:B------:R-:W-:Y:S01]  /*1820*/  FADD.FTZ R17, R22, R17 ;  /* 0x0000001116117221 */ /* 0x000fe20000010000 */
[----:B------:R-:W-:Y:S01]  /*1830*/  FMUL.FTZ R24, R24, UR10 ;  /* 0x0000000a18187c20 */ /* 0x000fe20008410000 */
[----:B------:R-:W-:Y:S01]  /*1840*/  FFMA.FTZ R21, R21, R26, R20 ;  /* 0x0000001a15157223 */ /* 0x000fe20000010014 */
[----:B------:R-:W-:Y:S02]  /*1850*/  HADD2.F32 R20, -RZ, R54.H0_H0 ;  /* 0x20000036ff147230 */ /* 0x000fe40000004100 */
[----:B------:R-:W-:Y:S01]  /*1860*/  FADD.FTZ R22, R17, R26 ;  /* 0x0000001a11167221 */ /* 0x000fe20000010000 */
[----:B------:R-:W-:Y:S01]  /*1870*/  FADD.FTZ R15, R15, R19 ;  /* 0x000000130f0f7221 */ /* 0x000fe20000010000 */
[----:B------:R-:W-:Y:S01]  /*1880*/  FFMA.FTZ R16, R19, R24, R16 ;  /* 0x0000001813107223 */ /* 0x000fe20000010010 */
[----:B------:R-:W-:Y:S01]  /*1890*/  FMUL.FTZ R19, R58, R19 ;  /* 0x000000133a137220 */ /* 0x000fe20000410000 */
[----:B------:R-:W-:-:S02]  /*18a0*/  HADD2.F32 R17, -RZ, R57.H0_H0 ;  /* 0x20000039ff117230 */ /* 0x000fc40000004100 */
[----:B------:R-:W-:Y:S01]  /*18b0*/  FADD.FTZ R20, R20, -UR13 ;  /* 0x8000000d14147e21 */ /* 0x000fe20008010000 */
[----:B------:R-:W-:Y:S02]  /*18c0*/  HADD2.F32 R23, -RZ, R54.H1_H1 ;  /* 0x30000036ff177230 */ /* 0x000fe40000004100 */
[----:B------:R-:W-:Y:S01]  /*18d0*/  FADD.FTZ R14, R14, R25 ;  /* 0x000000190e0e7221 */ /* 0x000fe20000010000 */
[----:B------:R-:W-:Y:S01]  /*18e0*/  FFMA.FTZ R21, R24, R19, R21 ;  /* 0x0000001318157223 */ /* 0x000fe20000010015 */
[----:B------:R-:W-:Y:S01]  /*18f0*/  FADD.FTZ R22, R19, R22 ;  /* 0x0000001613167221 */ /* 0x000fe20000010000 */
[----:B------:R-:W-:Y:S01]  /*1900*/  FMUL.FTZ R25, R59, R17 ;  /* 0x000000113b197220 */ /* 0x000fe20000410000 */
[----:B------:R-:W-:Y:S01]  /*1910*/  FMUL.FTZ R24, R20, UR10 ;  /* 0x0000000a14187c20 */ /* 0x000fe20008410000 */
[----:B------:R-:W-:Y:S02]  /*1920*/  HADD2.F32 R19, -RZ, R57.H1_H1 ;  /* 0x30000039ff137230 */ /* 0x000fe40000004100 */
[----:B------:R-:W-:Y:S01]  /*1930*/  FADD.FTZ R20, R23, -UR13 ;  /* 0x8000000d17147e21 */ /* 0x000fe20008010000 */
[----:B------:R-:W-:-:S02]  /*1940*/  HADD2.F32 R23, -RZ, R56.H0_H0 ;  /* 0x20000038ff177230 */ /* 0x000fc40000004100 */
[----:B------:R-:W-:Y:S01]  /*1950*/  FADD.FTZ R26, R22, R25 ;  /* 0x00000019161a7221 */ /* 0x000fe20000010000 */
[----:B------:R-:W-:Y:S01]  /*1960*/  FFMA.FTZ R25, R24, R25, R21 ;  /* 0x0000001918197223 */ /* 0x000fe20000010015 */
[----:B------:R-:W-:Y:S01]  /*1970*/  FADD.FTZ R14, R14, R17 ;  /* 0x000000110e0e7221 */ /* 0x000fe20000010000 */
[----:B------:R-:W-:Y:S01]  /*1980*/  FMUL.FTZ R21, R58, R19 ;  /* 0x000000133a157220 */ /* 0x000fe20000410000 */
[----:B------:R-:W-:Y:S01]  /*1990*/  FMUL.FTZ R20, R20, UR10 ;  /* 0x0000000a14147c20 */ /* 0x000fe20008410000 */
[----:B------:R-:W-:Y:S01]  /*19a0*/  FFMA.FTZ R17, R17, R24, R18 ;  /* 0x0000001811117223 */ /* 0x000fe20000010012 */
[--C-:B------:R-:W-:Y:S02]  /*19b0*/  HADD2.F32 R22, -RZ, R55.reuse.H0_H0 ;  /* 0x20000037ff167230 */ /* 0x100fe40000004100 */
[----:B------:R-:W-:Y:S01]  /*19c0*/  FADD.FTZ R23, R23, -UR13 ;  /* 0x8000000d17177e21 */ /* 0x000fe20008010000 */
[----:B------:R-:W-:Y:S02]  /*19d0*/  HADD2.F32 R24, -RZ, R56.H1_H1 ;  /* 0x30000038ff187230 */ /* 0x000fe40000004100 */
[----:B------:R-:W-:Y:S01]  /*19e0*/  FADD.FTZ R26, R21, R26 ;  /* 0x0000001a151a7221 */ /* 0x000fe20000010000 */
[----:B------:R-:W-:Y:S01]  /*19f0*/  FFMA.FTZ R18, R20, R21, R25 ;  /* 0x0000001514127223 */ /* 0x000fe20000010019 */
[----:B------:R-:W-:-:S02]  /*1a00*/  HADD2.F32 R21, -RZ, R55.H1_H1 ;  /* 0x30000037ff157230 */ /* 0x000fc40000004100 */
[----:B------:R-:W-:Y:S01]  /*1a10*/  FMUL.FTZ R25, R59, R22 ;  /* 0x000000163b197220 */ /* 0x000fe20000410000 */
[----:B------:R-:W-:Y:S01]  /*1a20*/  FMUL.FTZ R23, R23, UR10 ;  /* 0x0000000a17177c20 */ /* 0x000fe20008410000 */
[----:B------:R-:W-:Y:S01]  /*1a30*/  FADD.FTZ R24, R24, -UR13 ;  /* 0x8000000d18187e21 */ /* 0x000fe20008010000 */
[----:B------:R-:W-:Y:S01]  /*1a40*/  FFMA.FTZ R20, R19, R20, R16 ;  /* 0x0000001413147223 */ /* 0x000fe20000010010 */
[----:B------:R-:W-:Y:S01]  /*1a50*/  FADD.FTZ R27, R26, R25 ;  /* 0x000000191a1b7221 */ /* 0x000fe20000010000 */
[----:B------:R-:W-:Y:S01]  /*1a60*/  FFMA.FTZ R28, R23, R25, R18 ;  /* 0x00000019171c7223 */ /* 0x000fe20000010012 */
[----:B------:R-:W-:Y:S01]  /*1a70*/  FMUL.FTZ R18, R58, R21 ;  /* 0x000000153a127220 */ /* 0x000fe20000410000 */
[----:B------:R-:W-:Y:S01]  /*1a80*/  FMUL.FTZ R25, R24, UR10 ;  /* 0x0000000a18197c20 */ /* 0x000fe20008410000 */
[----:B------:R-:W-:Y:S01]  /*1a90*/  FADD.FTZ R26, R15, R19 ;  /* 0x000000130f1a7221 */ /* 0x000fe20000010000 */
[----:B------:R-:W-:Y:S01]  /*1aa0*/  FFMA.FTZ R16, R22, R23, R17 ;  /* 0x0000001716107223 */ /* 0x000fe20000010011 */
[----:B------:R-:W-:Y:S01]  /*1ab0*/  FADD.FTZ R15, R18, R27 ;  /* 0x0000001b120f7221 */ /* 0x000fe20000010000 */
[----:B------:R-:W-:Y:S01]  /*1ac0*/  FFMA.FTZ R24, R25, R18, R28 ;  /* 0x0000001219187223 */ /* 0x000fe2000001001c */
[----:B------:R-:W-:Y:S01]  /*1ad0*/  FADD.FTZ R18, R14, R22 ;  /* 0x000000160e127221 */ /* 0x000fe20000010000 */
[----:B------:R-:W-:Y:S01]  /*1ae0*/  FADD.FTZ R19, R26, R21 ;  /* 0x000000151a137221 */ /* 0x000fe20000010000 */
[----:B------:R-:W-:Y:S01]  /*1af0*/  FFMA.FTZ R17, R21, R25, R20 ;  /* 0x0000001915117223 */ /* 0x000fe20000010014 */
[----:B------:R-:W-:Y:S06]  /*1b00*/  BRA `(.L_x_779) ;  /* 0x0000001000807947 */ /* 0x000fec0003800000 */
.L_x_778:
[--C-:B-----5:R-:W-:Y:S02]  /*1b10*/  HADD2.F32 R14, -RZ, R35.reuse.H0_H0 ;  /* 0x20000023ff0e7230 */ /* 0x120fe40000004100 */
        /* <DEDUP_REMOVED lines=10> */
[--C-:B------:R-:W-:Y:S01]  /*1bc0*/  FFMA.FTZ R16, R59, R14, R61.reuse ;  /* 0x0000000e3b107223 */ /* 0x100fe2000001003d */
[----:B------:R-:W-:Y:S01]  /*1bd0*/  FMUL.FTZ R28, R17, UR10 ;  /* 0x0000000a111c7c20 */ /* 0x000fe20008410000 */
[----:B------:R-:W-:Y:S01]  /*1be0*/  FFMA.FTZ R18, R58, R15, R60 ;  /* 0x0000000f3a127223 */ /* 0x000fe2000001003c */
[----:B------:R-:W-:Y:S01]  /*1bf0*/  FMUL.FTZ R25, R25, UR10 ;  /* 0x0000000a19197c20 */ /* 0x000fe20008410000 */
[----:B------:R-:W-:Y:S01]  /*1c00*/  FMUL.FTZ R19, R16, -1.4426950216293334961 ;  /* 0xbfb8aa3b10137820 */ /* 0x000fe20000410000 */
[----:B------:R-:W-:Y:S01]  /*1c10*/  FFMA.FTZ R17, R59, R28, R61 ;  /* 0x0000001c3b117223 */ /* 0x000fe2000001003d */
[----:B------:R-:W-:Y:S01]  /*1c20*/  FMUL.FTZ R21, R18, -1.4426950216293334961 ;  /* 0xbfb8aa3b12157820 */ /* 0x000fe20000410000 */
[----:B------:R-:W-:-:S02]  /*1c30*/  HADD2.F32 R68, -RZ, R33.H0_H0 ;  /* 0x20000021ff447230 */ /* 0x000fc40000004100 */
[----:B------:R-:W-:Y:S01]  /*1c40*/  FMUL.FTZ R22, R17, -1.4426950216293334961 ;  /* 0xbfb8aa3b11167820 */ /* 0x000fe20000410000 */
[----:B------:R-:W0:Y:S08]  /*1c50*/  MUFU.EX2 R19, R19 ;  /* 0x0000001300137308 */ /* 0x000e300000000800 */
[----:B------:R-:W1:Y:S08]  /*1c60*/  MUFU.EX2 R21, R21 ;  /* 0x0000001500157308 */ /* 0x000e700000000800 */
[----:B------:R-:W2:Y:S01]  /*1c70*/  MUFU.EX2 R22, R22 ;  /* 0x0000001600167308 */ /* 0x000ea20000000800 */
[----:B0-----:R-:W-:-:S07]  /*1c80*/  FADD.FTZ R20, R19, 1 ;  /* 0x3f80000013147421 */ /* 0x001fce0000010000 */
[----:B------:R-:W0:Y:S01]  /*1c90*/  MUFU.RCP R20, R20 ;  /* 0x0000001400147308 */ /* 0x000e220000001000 */
[----:B-1----:R-:W-:-:S07]  /*1ca0*/  FADD.FTZ R19, R21, 1 ;  /* 0x3f80000015137421 */ /* 0x002fce0000010000 */
[----:B------:R-:W1:Y:S01]  /*1cb0*/  MUFU.RCP R19, R19 ;  /* 0x0000001300137308 */ /* 0x000e620000001000 */
[----:B--2---:R-:W-:Y:S01]  /*1cc0*/  FADD.FTZ R21, R22, 1 ;  /* 0x3f80000016157421 */ /* 0x004fe20000010000 */
[----:B------:R-:W-:Y:S01]  /*1cd0*/  FADD.FTZ R22, R26, -UR13 ;  /* 0x8000000d1a167e21 */ /* 0x000fe20008010000 */
[----:B------:R-:W-:-:S03]  /*1ce0*/  HADD2.F32 R26, -RZ, R34.H1_H1 ;  /* 0x30000022ff1a7230 */ /* 0x000fc60000004100 */
[----:B------:R-:W-:Y:S02]  /*1cf0*/  FMUL.FTZ R22, R22, UR10 ;  /* 0x0000000a16167c20 */ /* 0x000fe40008410000 */
[----:B------:R-:W2:Y:S01]  /*1d00*/  MUFU.RCP R21, R21 ;  /* 0x0000001500157308 */ /* 0x000ea20000001000 */
[----:B0-----:R-:W-:-:S04]  /*1d10*/  FADD.FTZ R23, -R20, 1 ;  /* 0x3f80000014177421 */ /* 0x001fc80000010100 */
[----:B------:R-:W-:Y:S01]  /*1d20*/  FFMA.FTZ R24, R16, R23, 1 ;  /* 0x3f80000010187423 */ /* 0x000fe20000010017 */
[----:B------:R-:W-:Y:S01]  /*1d30*/  FFMA.FTZ R16, R58, R25, R60 ;  /* 0x000000193a107223 */ /* 0x000fe2000001003c */
[----:B------:R-:W-:Y:S02]  /*1d40*/  HADD2.F32 R23, -RZ, R34.H0_H0 ;  /* 0x20000022ff177230 */ /* 0x000fe40000004100 */
[----:B-1----:R-:W-:Y:S01]  /*1d50*/  FADD.FTZ R27, -R19, 1 ;  /* 0x3f800000131b7421 */ /* 0x002fe20000010100 */
[----:B------:R-:W-:Y:S01]  /*1d60*/  FMUL.FTZ R29, R16, -1.4426950216293334961 ;  /* 0xbfb8aa3b101d7820 */ /* 0x000fe20000410000 */
[----:B------:R-:W-:Y:S01]  /*1d70*/  FMUL.FTZ R26, R26, R19 ;  /* 0x000000131a1a7220 */ /* 0x000fe20000410000 */
[----:B------:R-:W-:Y:S01]  /*1d80*/  FMUL.FTZ R23, R23, R20 ;  /* 0x0000001417177220 */ /* 0x000fe20000410000 */
[----:B------:R-:W-:Y:S01]  /*1d90*/  FFMA.FTZ R20, R59, R22, R61 ;  /* 0x000000163b147223 */ /* 0x000fe2000001003d */
[----:B------:R-:W-:Y:S02]  /*1da0*/  FFMA.FTZ R27, R18, R27, 1 ;  /* 0x3f800000121b7423 */ /* 0x000fe4000001001b */
[----:B------:R-:W0:Y:S01]  /*1db0*/  MUFU.EX2 R29, R29 ;  /* 0x0000001d001d7308 */ /* 0x000e220000000800 */
[----:B------:R-:W-:Y:S01]  /*1dc0*/  FMUL.FTZ R18, R20, -1.4426950216293334961 ;  /* 0xbfb8aa3b14127820 */ /* 0x000fe20000410000 */
[----:B--2---:R-:W-:Y:S01]  /*1dd0*/  FADD.FTZ R30, -R21, 1 ;  /* 0x3f800000151e7421 */ /* 0x004fe20000010100 */
[----:B------:R-:W-:Y:S01]  /*1de0*/  FMUL.FTZ R24, R23, R24 ;  /* 0x0000001817187220 */ /* 0x000fe20000410000 */
[----:B------:R-:W-:-:S02]  /*1df0*/  FMUL.FTZ R26, R26, R27 ;  /* 0x0000001b1a1a7220 */ /* 0x000fc40000410000 */
[----:B------:R-:W-:Y:S01]  /*1e00*/  FFMA.FTZ R30, R17, R30, 1 ;  /* 0x3f800000111e7423 */ /* 0x000fe2000001001e */
[----:B------:R-:W-:Y:S01]  /*1e10*/  HADD2.F32 R17, -RZ, R12.H1_H1 ;  /* 0x3000000cff117230 */ /* 0x000fe20000004100 */
[----:B------:R-:W1:Y:S04]  /*1e20*/  MUFU.EX2 R18, R18 ;  /* 0x0000001200127308 */ /* 0x000e680000000800 */
[----:B------:R-:W-:Y:S01]  /*1e30*/  FADD.FTZ R19, R17, -UR13 ;  /* 0x8000000d11137e21 */ /* 0x000fe20008010000 */
[----:B------:R-:W-:Y:S01]  /*1e40*/  FMUL.FTZ R17, R68, R21 ;  /* 0x0000001544117220 */ /* 0x000fe20000410000 */
[----:B------:R-:W-:Y:S02]  /*1e50*/  HADD2.F32 R68, -RZ, R13.H0_H0 ;  /* 0x2000000dff447230 */ /* 0x000fe40000004100 */
[----:B------:R-:W-:Y:S01]  /*1e60*/  FMUL.FTZ R19, R19, UR10 ;  /* 0x0000000a13137c20 */ /* 0x000fe20008410000 */
[----:B0-----:R-:W-:Y:S01]  /*1e70*/  FADD.FTZ R23, R29, 1 ;  /* 0x3f8000001d177421 */ /* 0x001fe20000010000 */
[----:B------:R-:W-:Y:S01]  /*1e80*/  FMUL.FTZ R17, R17, R30 ;  /* 0x0000001e11117220 */ /* 0x000fe20000410000 */
[----:B------:R-:W-:-:S04]  /*1e90*/  HADD2.F32 R30, -RZ, R33.H1_H1 ;  /* 0x30000021ff1e7230 */ /* 0x000fc80000004100 */
[----:B------:R-:W0:Y:S01]  /*1ea0*/  MUFU.RCP R23, R23 ;  /* 0x0000001700177308 */ /* 0x000e220000001000 */
[----:B-1----:R-:W-:Y:S01]  /*1eb0*/  FADD.FTZ R21, R18, 1 ;  /* 0x3f80000012157421 */ /* 0x002fe20000010000 */
[----:B------:R-:W-:-:S04]  /*1ec0*/  FFMA.FTZ R18, R58, R19, R60 ;  /* 0x000000133a127223 */ /* 0x000fc8000001003c */
[----:B------:R-:W-:Y:S02]  /*1ed0*/  FMUL.FTZ R27, R18, -1.4426950216293334961 ;  /* 0xbfb8aa3b121b7820 */ /* 0x000fe40000410000 */
[----:B------:R-:W1:Y:S08]  /*1ee0*/  MUFU.RCP R21, R21 ;  /* 0x0000001500157308 */ /* 0x000e700000001000 */
[----:B------:R-:W2:Y:S01]  /*1ef0*/  MUFU.EX2 R27, R27 ;  /* 0x0000001b001b7308 */ /* 0x000ea20000000800 */
[----:B0-----:R-:W-:Y:S01]  /*1f00*/  FADD.FTZ R29, -R23, 1 ;  /* 0x3f800000171d7421 */ /* 0x001fe20000010100 */
[----:B------:R-:W-:-:S03]  /*1f10*/  FMUL.FTZ R30, R30, R23 ;  /* 0x000000171e1e7220 */ /* 0x000fc60000410000 */
[----:B------:R-:W-:Y:S01]  /*1f20*/  FFMA.FTZ R29, R16, R29, 1 ;  /* 0x3f800000101d7423 */ /* 0x000fe2000001001d */
[----:B------:R-:W-:Y:S02]  /*1f30*/  HADD2.F32 R16, -RZ, R48.H0_H0 ;  /* 0x20000030ff107230 */ /* 0x000fe40000004100 */
[----:B-1----:R-:W-:Y:S01]  /*1f40*/  FADD.FTZ R23, -R21, 1 ;  /* 0x3f80000015177421 */ /* 0x002fe20000010100 */
[----:B------:R-:W-:Y:S02]  /*1f50*/  FMUL.FTZ R68, R68, R21 ;  /* 0x0000001544447220 */ /* 0x000fe40000410000 */
[----:B------:R-:W-:Y:S01]  /*1f60*/  FADD.FTZ R16, R16, -UR13 ;  /* 0x8000000d10107e21 */ /* 0x000fe20008010000 */
[----:B------:R-:W-:Y:S01]  /*1f70*/  FFMA.FTZ R23, R20, R23, 1 ;  /* 0x3f80000014177423 */ /* 0x000fe20000010017 */
[----:B------:R-:W-:Y:S02]  /*1f80*/  FMUL.FTZ R20, R30, R29 ;  /* 0x0000001d1e147220 */ /* 0x000fe40000410000 */
[----:B------:R-:W-:Y:S01]  /*1f90*/  FMUL.FTZ R16, R16, UR10 ;  /* 0x0000000a10107c20 */ /* 0x000fe20008410000 */
[----:B------:R-:W-:-:S02]  /*1fa0*/  HADD2.F32 R30, -RZ, R13.H1_H1 ;  /* 0x3000000dff1e7230 */ /* 0x000fc40000004100 */
[----:B--2---:R-:W-:Y:S01]  /*1fb0*/  FADD.FTZ R31, R27, 1 ;  /* 0x3f8000001b1f7421 */ /* 0x004fe20000010000 */
[----:B------:R-:W-:Y:S01]  /*1fc0*/  FMUL.FTZ R23, R68, R23 ;  /* 0x0000001744177220 */ /* 0x000fe20000410000 */
[----:B------:R-:W-:-:S04]  /*1fd0*/  FFMA.FTZ R27, R59, R16, R61 ;  /* 0x000000103b1b7223 */ /* 0x000fc8000001003d */
[----:B------:R-:W0:Y:S01]  /*1fe0*/  MUFU.RCP R31, R31 ;  /* 0x0000001f001f7308 */ /* 0x000e220000001000 */
[----:B------:R-:W-:-:S07]  /*1ff0*/  FMUL.FTZ R63, R27, -1.4426950216293334961 ;  /* 0xbfb8aa3b1b3f7820 */ /* 0x000fce0000410000 */
[----:B------:R1:W2:Y:S01]  /*2000*/  MUFU.EX2 R21, R63 ;  /* 0x0000003f00157308 */ /* 0x0002a20000000800 */
[----:B0-----:R-:W-:Y:S01]  /*2010*/  FADD.FTZ R29, -R31, 1 ;  /* 0x3f8000001f1d7421 */ /* 0x001fe20000010100 */
[----:B-1----:R-:W-:-:S03]  /*2020*/  HADD2.F32 R63, -RZ, R49.H0_H0 ;  /* 0x20000031ff3f7230 */ /* 0x002fc60000004100 */
[----:B------:R-:W-:Y:S01]  /*2030*/  FFMA.FTZ R29, R18, R29, 1 ;  /* 0x3f800000121d7423 */ /* 0x000fe2000001001d */
[----:B------:R-:W-:Y:S01]  /*2040*/  FMUL.FTZ R18, R30, R31 ;  /* 0x0000001f1e127220 */ /* 0x000fe20000410000 */
[----:B------:R-:W-:Y:S01]  /*2050*/  FMUL.FTZ R30, R58, R26 ;  /* 0x0000001a3a1e7220 */ /* 0x000fe20000410000 */
[----:B--2---:R-:W-:Y:S02]  /*2060*/  FADD.FTZ R69, R21, 1 ;  /* 0x3f80000015457421 */ /* 0x004fe40000010000 */
[----:B------:R-:W-:Y:S01]  /*2070*/  FMUL.FTZ R21, R18, R29 ;  /* 0x0000001d12157220 */ /* 0x000fe20000410000 */
[----:B------:R-:W-:Y:S01]  /*2080*/  FMUL.FTZ R29, R59, R24 ;  /* 0x000000183b1d7220 */ /* 0x000fe20000410000 */
[----:B------:R-:W0:Y:S03]  /*2090*/  MUFU.RCP R18, R69 ;  /* 0x0000004500127308 */ /* 0x000e260000001000 */
[----:B------:R-:W-:Y:S01]  /*20a0*/  FFMA.FTZ R68, R14, R29, RZ ;  /* 0x0000001d0e447223 */ /* 0x000fe200000100ff */
[----:B------:R-:W-:-:S03]  /*20b0*/  FADD.FTZ R29, RZ, R29 ;  /* 0x0000001dff1d7221 */ /* 0x000fc60000010000 */
[C---:B------:R-:W-:Y:S01]  /*20c0*/  FFMA.FTZ R31, R15.reuse, R30, R68 ;  /* 0x0000001e0f1f7223 */ /* 0x040fe20000010044 */
[----:B------:R-:W-:Y:S01]  /*20d0*/  FADD.FTZ R29, R30, R29 ;  /* 0x0000001d1e1d7221 */ /* 0x000fe20000010000 */
[----:B------:R-:W-:Y:S01]  /*20e0*/  FFMA.FTZ R68, R15, R26, RZ ;  /* 0x0000001a0f447223 */ /* 0x000fe200000100ff */
[----:B------:R-:W-:-:S03]  /*20f0*/  FADD.FTZ R15, RZ, R26 ;  /* 0x0000001aff0f7221 */ /* 0x000fc60000010000 */
[----:B------:R-:W-:Y:S01]  /*2100*/  FFMA.FTZ R26, R25, R20, R68 ;  /* 0x00000014191a7223 */ /* 0x000fe20000010044 */
[----:B------:R-:W-:-:S03]  /*2110*/  HADD2.F32 R68, -RZ, R51.H0_H0 ;  /* 0x20000033ff447230 */ /* 0x000fc60000004100 */
[----:B------:R-:W-:Y:S01]  /*2120*/  FFMA.FTZ R26, R19, R21, R26 ;  /* 0x00000015131a7223 */ /* 0x000fe2000001001a */
[----:B0-----:R-:W-:Y:S01]  /*2130*/  FMUL.FTZ R30, R63, R18 ;  /* 0x000000123f1e7220 */ /* 0x001fe20000410000 */
[----:B------:R-:W-:-:S04]  /*2140*/  FADD.FTZ R18, -R18, 1 ;  /* 0x3f80000012127421 */ /* 0x000fc80000010100 */
[----:B------:R-:W-:-:S04]  /*2150*/  FFMA.FTZ R27, R27, R18, 1 ;  /* 0x3f8000001b1b7423 */ /* 0x000fc80000010012 */
[----:B------:R-:W-:Y:S01]  /*2160*/  FMUL.FTZ R18, R30, R27 ;  /* 0x0000001b1e127220 */ /* 0x000fe20000410000 */
[----:B------:R-:W-:Y:S01]  /*2170*/  FFMA.FTZ R27, R14, R24, RZ ;  /* 0x000000180e1b7223 */ /* 0x000fe200000100ff */
[----:B------:R-:W-:Y:S02]  /*2180*/  HADD2.F32 R14, -RZ, R48.H1_H1 ;  /* 0x30000030ff0e7230 */ /* 0x000fe40000004100 */
[----:B------:R-:W-:Y:S01]  /*2190*/  FADD.FTZ R24, RZ, R24 ;  /* 0x00000018ff187221 */ /* 0x000fe20000010000 */
[-C--:B------:R-:W-:Y:S02]  /*21a0*/  FFMA.FTZ R27, R28, R17.reuse, R27 ;  /* 0x000000111c1b7223 */ /* 0x080fe4000001001b */
[----:B------:R-:W-:Y:S01]  /*21b0*/  FADD.FTZ R30, R14, -UR13 ;  /* 0x8000000d0e1e7e21 */ /* 0x000fe20008010000 */
[----:B------:R-:W-:Y:S01]  /*21c0*/  FADD.FTZ R24, R24, R17 ;  /* 0x0000001118187221 */ /* 0x000fe20000010000 */
[----:B------:R-:W-:Y:S01]  /*21d0*/  FMUL.FTZ R14, R59, R17 ;  /* 0x000000113b0e7220 */ /* 0x000fe20000410000 */
[----:B------:R-:W-:Y:S01]  /*21e0*/  FFMA.FTZ R27, R22, R23, R27 ;  /* 0x00000017161b7223 */ /* 0x000fe2000001001b */
[----:B------:R-:W-:-:S02]  /*21f0*/  FMUL.FTZ R17, R30, UR10 ;  /* 0x0000000a1e117c20 */ /* 0x000fc40008410000 */
[----:B------:R-:W-:Y:S01]  /*2200*/  FFMA.FTZ R30, R28, R14, R31 ;  /* 0x0000000e1c1e7223 */ /* 0x000fe2000001001f */
[----:B------:R-:W-:Y:S01]  /*2210*/  FADD.FTZ R29, R29, R14 ;  /* 0x0000000e1d1d7221 */ /* 0x000fe20000010000 */
[----:B------:R-:W-:Y:S01]  /*2220*/  FFMA.FTZ R28, R58, R17, R60 ;  /* 0x000000113a1c7223 */ /* 0x000fe2000001003c */
[----:B------:R-:W-:Y:S02]  /*2230*/  HADD2.F32 R14, -RZ, R49.H1_H1 ;  /* 0x30000031ff0e7230 */ /* 0x000fe40000004100 */
[----:B------:R-:W-:Y:S01]  /*2240*/  FFMA.FTZ R27, R16, R18, R27 ;  /* 0x00000012101b7223 */ /* 0x000fe2000001001b */
        /* <DEDUP_REMOVED lines=8> */
[----:B------:R-:W-:Y:S02]  /*22d0*/  FMUL.FTZ R14, R14, R69 ;  /* 0x000000450e0e7220 */ /* 0x000fe40000410000 */
[----:B------:R-:W-:Y:S01]  /*22e0*/  FADD.FTZ R31, R28, -UR13 ;  /* 0x8000000d1c1f7e21 */ /* 0x000fe20008010000 */
[----:B------:R-:W-:Y:S01]  /*22f0*/  FADD.FTZ R28, R15, R20 ;  /* 0x000000140f1c7221 */ /* 0x000fe20000010000 */
[----:B------:R-:W-:Y:S01]  /*2300*/  FMUL.FTZ R15, R58, R20 ;  /* 0x000000143a0f7220 */ /* 0x000fe20000410000 */
[----:B------:R-:W-:Y:S01]  /*2310*/  FFMA.FTZ R26, R17, R14, R26 ;  /* 0x0000000e111a7223 */ /* 0x000fe2000001001a */
[----:B------:R-:W-:Y:S02]  /*2320*/  FMUL.FTZ R20, R31, UR10 ;  /* 0x0000000a1f147c20 */ /* 0x000fe40008410000 */
        /* <DEDUP_REMOVED lines=19> */
[----:B------:R-:W-:Y:S01]  /*2460*/  FFMA.FTZ R22, R58, R23, R60 ;  /* 0x000000173a167223 */ /* 0x000fe2000001003c */
[----:B------:R-:W-:-:S03]  /*2470*/  HADD2.F32 R29, -RZ, R51.H1_H1 ;  /* 0x30000033ff1d7230 */ /* 0x000fc60000004100 */
        /* <DEDUP_REMOVED lines=8> */
[----:B------:R-:W-:Y:S02]  /*2500*/  HADD2.F32 R24, -RZ, R52.H0_H0 ;  /* 0x20000034ff187230 */ /* 0x000fe40000004100 */
[----:B------:R-:W-:Y:S01]  /*2510*/  FADD.FTZ R29, R28, R21 ;  /* 0x000000151c1d7221 */ /* 0x000fe20000010000 */
[----:B------:R-:W-:Y:S01]  /*2520*/  FMUL.FTZ R21, R58, R21 ;  /* 0x000000153a157220 */ /* 0x000fe20000410000 */
[----:B------:R-:W-:Y:S01]  /*2530*/  FFMA.FTZ R26, R23, R22, R26 ;  /* 0x00000016171a7223 */ /* 0x000fe2000001001a */
[----:B------:R-:W-:Y:S02]  /*2540*/  FADD.FTZ R24, R24, -UR13 ;  /* 0x8000000d18187e21 */ /* 0x000fe40008010000 */
[----:B------:R-:W-:Y:S01]  /*2550*/  FFMA.FTZ R63, R19, R21, R30 ;  /* 0x00000015133f7223 */ /* 0x000fe2000001001e */
[----:B------:R-:W-:Y:S01]  /*2560*/  FADD.FTZ R31, R21, R31 ;  /* 0x0000001f151f7221 */ /* 0x000fe20000010000 */
[----:B------:R-:W-:-:S02]  /*2570*/  HADD2.F32 R21, -RZ, R53.H0_H0 ;  /* 0x20000035ff157230 */ /* 0x000fc40000004100 */
[----:B------:R-:W-:Y:S01]  /*2580*/  FMUL.FTZ R24, R24, UR10 ;  /* 0x0000000a18187c20 */ /* 0x000fe20008410000 */
[----:B------:R-:W-:-:S03]  /*2590*/  FADD.FTZ R29, R29, R14 ;  /* 0x0000000e1d1d7221 */ /* 0x000fc60000010000 */
[----:B------:R-:W-:Y:S01]  /*25a0*/  FFMA.FTZ R19, R59, R24, R61 ;  /* 0x000000183b137223 */ /* 0x000fe2000001003d */
[----:B------:R-:W-:-:S03]  /*25b0*/  FADD.FTZ R29, R29, R22 ;  /* 0x000000161d1d7221 */ /* 0x000fc60000010000 */
[----:B------:R-:W-:-:S06]  /*25c0*/  FMUL.FTZ R28, R19, -1.4426950216293334961 ;  /* 0xbfb8aa3b131c7820 */ /* 0x000fcc0000410000 */
[----:B------:R-:W0:Y:S02]  /*25d0*/  MUFU.EX2 R28, R28 ;  /* 0x0000001c001c7308 */ /* 0x000e240000000800 */
[----:B0-----:R-:W-:Y:S01]  /*25e0*/  FADD.FTZ R30, R28, 1 ;  /* 0x3f8000001c1e7421 */ /* 0x001fe20000010000 */
[----:B------:R-:W-:-:S04]  /*25f0*/  FADD.FTZ R28, R25, R18 ;  /* 0x00000012191c7221 */ /* 0x000fc80000010000 */
[----:B------:R-:W-:Y:S01]  /*2600*/  FADD.FTZ R28, R28, R15 ;  /* 0x0000000f1c1c7221 */ /* 0x000fe20000010000 */
        /* <DEDUP_REMOVED lines=37> */
[----:B------:R-:W-:Y:S01]  /*2860*/  FADD.FTZ R31, R31, R18 ;  /* 0x000000121f1f7221 */ /* 0x000fe20000010000 */
[----:B------:R-:W0:Y:S02]  /*2870*/  MUFU.RCP R30, R30 ;  /* 0x0000001e001e7308 */ /* 0x000e240000001000 */
[----:B0-----:R-:W-:Y:S01]  /*2880*/  FADD.FTZ R68, -R30, 1 ;  /* 0x3f8000001e447421 */ /* 0x001fe20000010100 */
[----:B------:R-:W-:Y:S01]  /*2890*/  FMUL.FTZ R63, R63, R30 ;  /* 0x0000001e3f3f7220 */ /* 0x000fe20000410000 */
[----:B------:R-:W-:Y:S01]  /*28a0*/  FFMA.FTZ R30, R20, R18, R25 ;  /* 0x00000012141e7223 */ /* 0x000fe20000010019 */
[----:B------:R-:W-:Y:S02]  /*28b0*/  HADD2.F32 R18, -RZ, R57.H1_H1 ;  /* 0x30000039ff127230 */ /* 0x000fe40000004100 */
[----:B------:R-:W-:-:S04]  /*28c0*/  FFMA.FTZ R68, R17, R68, 1 ;  /* 0x3f80000011447423 */ /* 0x000fc80000010044 */
[----:B------:R-:W-:Y:S01]  /*28d0*/  FMUL.FTZ R17, R63, R68 ;  /* 0x000000443f117220 */ /* 0x000fe20000410000 */
[----:B------:R-:W-:Y:S02]  /*28e0*/  HADD2.F32 R63, -RZ, R54.H1_H1 ;  /* 0x30000036ff3f7230 */ /* 0x000fe40000004100 */
[----:B------:R-:W-:Y:S02]  /*28f0*/  HADD2.F32 R68, -RZ, R55.H0_H0 ;  /* 0x20000037ff447230 */ /* 0x000fe40000004100 */
        /* <DEDUP_REMOVED lines=12> */
[----:B------:R-:W-:-:S03]  /*29c0*/  FMUL.FTZ R18, R18, R63 ;  /* 0x0000003f12127220 */ /* 0x000fc60000410000 */
[----:B------:R-:W-:Y:S01]  /*29d0*/  FFMA.FTZ R69, R20, R69, 1 ;  /* 0x3f80000014457423 */ /* 0x000fe20000010045 */
[----:B------:R-:W-:-:S03]  /*29e0*/  HADD2.F32 R20, -RZ, R56.H0_H0 ;  /* 0x20000038ff147230 */ /* 0x000fc60000004100 */
[----:B------:R-:W-:Y:S02]  /*29f0*/  FMUL.FTZ R18, R18, R69 ;  /* 0x0000004512127220 */ /* 0x000fe40000410000 */
[----:B------:R-:W-:Y:S02]  /*2a00*/  FADD.FTZ R20, R20, -UR13 ;  /* 0x8000000d14147e21 */ /* 0x000fe40008010000 */
[----:B------:R-:W-:Y:S02]  /*2a10*/  FFMA.FTZ R26, R15, R18, R26 ;  /* 0x000000120f1a7223 */ /* 0x000fe4000001001a */
        /* <DEDUP_REMOVED lines=11> */
[----:B------:R-:W-:Y:S01]  /*2ad0*/  FMUL.FTZ R25, R68, R63 ;  /* 0x0000003f44197220 */ /* 0x000fe20000410000 */
[----:B------:R-:W-:Y:S01]  /*2ae0*/  FMUL.FTZ R63, R58, R16 ;  /* 0x000000103a3f7220 */ /* 0x000fe20000410000 */
[----:B------:R-:W-:Y:S01]  /*2af0*/  FMUL.FTZ R16, R59, R17 ;  /* 0x000000113b107220 */ /* 0x000fe20000410000 */
[----:B------:R-:W-:Y:S01]  /*2b00*/  FFMA.FTZ R22, R22, R69, 1 ;  /* 0x3f80000016167423 */ /* 0x000fe20000010045 */
[----:B------:R-:W-:Y:S01]  /*2b10*/  FADD.FTZ R17, R28, R17 ;  /* 0x000000111c117221 */ /* 0x000fe20000010000 */
[----:B------:R-:W-:Y:S01]  /*2b20*/  FFMA.FTZ R21, R21, R63, R24 ;  /* 0x0000003f15157223 */ /* 0x000fe20000010018 */
[----:B------:R-:W-:Y:S01]  /*2b30*/  FADD.FTZ R31, R63, R31 ;  /* 0x0000001f3f1f7221 */ /* 0x000fe20000010000 */
[----:B------:R-:W-:Y:S01]  /*2b40*/  FMUL.FTZ R22, R25, R22 ;  /* 0x0000001619167220 */ /* 0x000fe20000410000 */
[----:B------:R-:W-:-:S02]  /*2b50*/  HADD2.F32 R25, -RZ, R56.H1_H1 ;  /* 0x30000038ff197230 */ /* 0x000fc40000004100 */
[----:B------:R-:W-:Y:S01]  /*2b60*/  FFMA.FTZ R24, R14, R16, R21 ;  /* 0x000000100e187223 */ /* 0x000fe20000010015 */
[----:B------:R-:W-:Y:S01]  /*2b70*/  FADD.FTZ R31, R31, R16 ;  /* 0x000000101f1f7221 */ /* 0x000fe20000010000 */
[----:B------:R-:W-:Y:S01]  /*2b80*/  FMUL.FTZ R14, R58, R18 ;  /* 0x000000123a0e7220 */ /* 0x000fe20000410000 */
[----:B------:R-:W-:-:S03]  /*2b90*/  FADD.FTZ R25, R25, -UR13 ;  /* 0x8000000d19197e21 */ /* 0x000fc60008010000 */
[----:B------:R-:W-:Y:S01]  /*2ba0*/  FFMA.FTZ R21, R15, R14, R24 ;  /* 0x0000000e0f157223 */ /* 0x000fe20000010018 */
[----:B------:R-:W-:Y:S01]  /*2bb0*/  FADD.FTZ R31, R14, R31 ;  /* 0x0000001f0e1f7221 */ /* 0x000fe20000010000 */
[----:B------:R-:W-:Y:S01]  /*2bc0*/  FMUL.FTZ R19, R25, UR10 ;  /* 0x0000000a19137c20 */ /* 0x000fe20008410000 */
[----:B------:R-:W-:-:S03]  /*2bd0*/  FMUL.FTZ R14, R59, R22 ;  /* 0x000000163b0e7220 */ /* 0x000fc60000410000 */
[----:B------:R-:W-:Y:S01]  /*2be0*/  FFMA.FTZ R23, R58, R19, R60 ;  /* 0x000000133a177223 */ /* 0x000fe2000001003c */
[----:B------:R-:W-:Y:S01]  /*2bf0*/  FFMA.FTZ R24, R20, R14, R21 ;  /* 0x0000000e14187223 */ /* 0x000fe20000010015 */
[----:B------:R-:W-:Y:S01]  /*2c00*/  FADD.FTZ R31, R31, R14 ;  /* 0x0000000e1f1f7221 */ /* 0x000fe20000010000 */
[----:B------:R-:W-:Y:S01]  /*2c10*/  FADD.FTZ R14, R29, R18 ;  /* 0x000000121d0e7221 */ /* 0x000fe20000010000 */
[----:B------:R-:W-:Y:S01]  /*2c20*/  FMUL.FTZ R68, R23, -1.4426950216293334961 ;  /* 0xbfb8aa3b17447820 */ /* 0x000fe20000410000 */
[----:B------:R-:W-:-:S05]  /*2c30*/  FADD.FTZ R18, R17, R22 ;  /* 0x0000001611127221 */ /* 0x000fca0000010000 */
[----:B------:R-:W0:Y:S02]  /*2c40*/  MUFU.EX2 R68, R68 ;  /* 0x0000004400447308 */ /* 0x000e240000000800 */
[----:B0-----:R-:W-:-:S06]  /*2c50*/  FADD.FTZ R69, R68, 1 ;  /* 0x3f80000044457421 */ /* 0x001fcc0000010000 */
[----:B------:R-:W0:Y:S02]  /*2c60*/  MUFU.RCP R69, R69 ;  /* 0x0000004500457308 */ /* 0x000e240000001000 */
[----:B0-----:R-:W-:Y:S01]  /*2c70*/  FMUL.FTZ R25, R30, R69 ;  /* 0x000000451e197220 */ /* 0x001fe20000410000 */
[----:B------:R-:W-:-:S04]  /*2c80*/  FADD.FTZ R30, -R69, 1 ;  /* 0x3f800000451e7421 */ /* 0x000fc80000010100 */
[----:B------:R-:W-:-:S04]  /*2c90*/  FFMA.FTZ R30, R23, R30, 1 ;  /* 0x3f800000171e7423 */ /* 0x000fc8000001001e */
[----:B------:R-:W-:-:S04]  /*2ca0*/  FMUL.FTZ R23, R25, R30 ;  /* 0x0000001e19177220 */ /* 0x000fc80000410000 */
[-C--:B------:R-:W-:Y:S01]  /*2cb0*/  FMUL.FTZ R16, R58, R23.reuse ;  /* 0x000000173a107220 */ /* 0x080fe20000410000 */
[----:B------:R-:W-:-:S03]  /*2cc0*/  FFMA.FTZ R17, R19, R23, R26 ;  /* 0x0000001713117223 */ /* 0x000fc6000001001a */
[----:B------:R-:W-:Y:S01]  /*2cd0*/  FFMA.FTZ R24, R19, R16, R24 ;  /* 0x0000001013187223 */ /* 0x000fe20000010018 */
[----:B------:R-:W-:Y:S01]  /*2ce0*/  FADD.FTZ R15, R16, R31 ;  /* 0x0000001f100f7221 */ /* 0x000fe20000010000 */
[----:B------:R-:W-:Y:S01]  /*2cf0*/  FFMA.FTZ R16, R20, R22, R27 ;  /* 0x0000001614107223 */ /* 0x000fe2000001001b */
[----:B------:R-:W-:-:S07]  /*2d00*/  FADD.FTZ R19, R14, R23 ;  /* 0x000000170e137221 */ /* 0x000fce0000010000 */
.L_x_779:
        /* <DEDUP_REMOVED lines=75> */
.L_x_781:
[----:B------:R-:W-:Y:S05]  /*31c0*/  BSYNC.RECONVERGENT B0 ;  /* 0x0000000000007941 */ /* 0x000fea0003800200 */
.L_x_780:
[----:B------:R-:W-:Y:S06]  /*31d0*/  BAR.SYNC.DEFER_BLOCKING 0x0 ;  /* 0x0000000000007b1d */ /* 0x000fec0000010000 */
[----:B------:R-:W-:Y:S04]  /*31e0*/  BSSY.RECONVERGENT B0, `(.L_x_782) ;  /* 0x0000025000007945 */ /* 0x000fe80003800200 */
[----:B------:R-:W-:Y:S05]  /*31f0*/  @P4 BRA `(.L_x_783) ;  /* 0x00000000008c4947 */ /* 0x000fea0003800000 */
[----:B------:R-:W1:Y:S04]  /*3200*/  LDS.128 R24, [R46+0x310] ;  /* 0x000310002e187984 */ /* 0x000e680000000c00 */
[----:B------:R-:W2:Y:S01]  /*3210*/  LDS.128 R20, [R46+0x620] ;  /* 0x000620002e147984 */ /* 0x000ea20000000c00 */
        /* <DEDUP_REMOVED lines=9> */
[----:B------:R-:W2:Y:S04]  /*32b0*/  LDS.128 R16, [R46+0xc40] ;  /* 0x000c40002e107984 */ /* 0x000ea80000000c00 */
[----:B------:R-:W3:Y:S01]  /*32c0*/  LDS.128 R20, [R46+0xf50] ;  /* 0x000f50002e147984 */ /* 0x000ee20000000c00 */
        /* <DEDUP_REMOVED lines=8> */
[----:B------:R-:W-:Y:S01]  /*3350*/  LDS.128 R24, [R46+0x1570] ;  /* 0x001570002e187984 */ /* 0x000fe20000000c00 */
[----:B---3--:R-:W-:Y:S01]  /*3360*/  FADD.FTZ R29, R29, R20 ;  /* 0x000000141d1d7221 */ /* 0x008fe20000010000 */
[----:B------:R-:W-:Y:S01]  /*3370*/  FADD.FTZ R28, R28, R21 ;  /* 0x000000151c1c7221 */ /* 0x000fe20000010000 */
[----:B------:R-:W-:Y:S01]  /*3380*/  FADD.FTZ R31, R31, R22 ;  /* 0x000000161f1f7221 */ /* 0x000fe20000010000 */
[----:B------:R-:W1:Y:S01]  /*3390*/  LDS.128 R16, [R46+0x1260] ;  /* 0x001260002e107984 */ /* 0x000e620000000c00 */
[----:B------:R-:W-:Y:S01]  /*33a0*/  FADD.FTZ R30, R30, R23 ;  /* 0x000000171e1e7221 */ /* 0x000fe20000010000 */
[----:B-1----:R-:W-:Y:S01]  /*33b0*/  FADD.FTZ R29, R29, R16 ;  /* 0x000000101d1d7221 */ /* 0x002fe20000010000 */
[----:B------:R-:W-:Y:S01]  /*33c0*/  FADD.FTZ R28, R28, R17 ;  /* 0x000000111c1c7221 */ /* 0x000fe20000010000 */
[----:B------:R-:W-:Y:S01]  /*33d0*/  FADD.FTZ R31, R31, R18 ;  /* 0x000000121f1f7221 */ /* 0x000fe20000010000 */
[----:B------:R-:W-:Y:S01]  /*33e0*/  FADD.FTZ R30, R30, R19 ;  /* 0x000000131e1e7221 */ /* 0x000fe20000010000 */
[----:B------:R-:W-:Y:S01]  /*33f0*/  FADD.FTZ R16, R29, R24 ;  /* 0x000000181d107221 */ /* 0x000fe20000010000 */
[----:B------:R-:W-:Y:S01]  /*3400*/  FADD.FTZ R17, R28, R25 ;  /* 0x000000191c117221 */ /* 0x000fe20000010000 */
[----:B------:R-:W-:Y:S01]  /*3410*/  FADD.FTZ R18, R31, R26 ;  /* 0x0000001a1f127221 */ /* 0x000fe20000010000 */
[----:B------:R-:W-:-:S07]  /*3420*/  FADD.FTZ R19, R30, R27 ;  /* 0x0000001b1e137221 */ /* 0x000fce0000010000 */
.L_x_783:
[----:B------:R-:W-:Y:S05]  /*3430*/  BSYNC.RECONVERGENT B0 ;  /* 0x0000000000007941 */ /* 0x000fea0003800200 */
.L_x_782:
[----:B------:R-:W-:Y:S04]  /*3440*/  BSSY.RECONVERGENT B0, `(.L_x_784) ;  /* 0x000001d000007945 */ /* 0x000fe80003800200 */
[----:B------:R-:W-:Y:S05]  /*3450*/  @P4 BRA `(.L_x_785) ;  /* 0x00000000006c4947 */ /* 0x000fea0003800000 */
[----:B------:R-:W1:Y:S08]  /*3460*/  LDC.64 R20, c[0x0][0x3f8] ;  /* 0x0000fe00ff147b82 */ /* 0x000e700000000a00 */
[----:B------:R-:W2:Y:S01]  /*3470*/  LDC.64 R26, c[0x0][0x3d8] ;  /* 0x0000f600ff1a7b82 */ /* 0x000ea20000000a00 */
[----:B-1----:R-:W-:Y:S01]  /*3480*/  IMAD.WIDE.U32 R22, R20, 0x3, RZ ;  /* 0x0000000314167825 */ /* 0x002fe200078e00ff */
[----:B------:R-:W-:-:S02]  /*3490*/  LEA R29, R21, R21, 0x1 ;  /* 0x00000015151d7211 */ /* 0x000fc400078e08ff */
[----:B------:R-:W-:Y:S02]  /*34a0*/  LEA.HI R31, P3, R21, R20, RZ, 0x1 ;  /* 0x00000014151f7211 */ /* 0x000fe400078708ff */
[----:B------:R-:W-:Y:S01]  /*34b0*/  IADD3 R29, PT, PT, R23, R29, RZ ;  /* 0x0000001d171d7210 */ /* 0x000fe20007ffe0ff */
[----:B------:R-:W-:Y:S01]  /*34c0*/  IMAD R23, R62, 0x31, R10 ;  /* 0x000000313e177824 */ /* 0x000fe200078e020a */
[----:B------:R-:W-:Y:S02]  /*34d0*/  IADD3.X R24, PT, PT, RZ, R21, RZ, P3, !PT ;  /* 0x00000015ff187210 */ /* 0x000fe40001ffe4ff */
[----:B------:R-:W-:Y:S01]  /*34e0*/  LEA.HI R22, P4, R29, R22, RZ, 0x1 ;  /* 0x000000161d167211 */ /* 0x000fe200078908ff */
[----:B--2---:R-:W-:Y:S01]  /*34f0*/  IMAD.WIDE R26, R23, 0x4, R26 ;  /* 0x00000004171a7825 */ /* 0x004fe200078e021a */
[----:B------:R-:W-:Y:S02]  /*3500*/  SHF.L.U32 R23, R31, 0x1, RZ ;  /* 0x000000011f177819 */ /* 0x000fe400000006ff */
[----:B------:R-:W-:-:S02]  /*3510*/  IADD3.X R29, PT, PT, RZ, R29, RZ, P4, !PT ;  /* 0x0000001dff1d7210 */ /* 0x000fc400027fe4ff */
[C---:B------:R-:W-:Y:S01]  /*3520*/  SHF.L.U32 R25, R22.reuse, 0x1, RZ ;  /* 0x0000000116197819 */ /* 0x040fe200000006ff */
[----:B------:R1:W-:Y:S01]  /*3530*/  REDG.E.ADD.F32.FTZ.RN.STRONG.GPU desc[UR8][R26.64], R16 ;  /* 0x000000101a0079a6 */ /* 0x0003e2000c12f308 */
[----:B------:R-:W-:Y:S02]  /*3540*/  SHF.L.U64.HI R29, R22, 0x1, R29 ;  /* 0x00000001161d7819 */ /* 0x000fe4000001021d */
[----:B------:R-:W-:Y:S02]  /*3550*/  LOP3.LUT R23, R23, 0xfffffffc, RZ, 0xc0, !PT ;  /* 0xfffffffc17177812 */ /* 0x000fe400078ec0ff */
[----:B------:R-:W-:Y:S02]  /*3560*/  LEA R22, P4, R20, R26, 0x2 ;  /* 0x0000001a14167211 */ /* 0x000fe400078810ff */
[----:B------:R-:W-:Y:S02]  /*3570*/  LOP3.LUT R25, R25, 0xfffffffc, RZ, 0xc0, !PT ;  /* 0xfffffffc19197812 */ /* 0x000fe400078ec0ff */
[----:B------:R-:W-:-:S02]  /*3580*/  SHF.L.U64.HI R31, R31, 0x1, R24 ;  /* 0x000000011f1f7819 */ /* 0x000fc40000010218 */
[----:B------:R-:W-:Y:S02]  /*3590*/  IADD3 R24, P3, PT, R26, R23, RZ ;  /* 0x000000171a187210 */ /* 0x000fe40007f7e0ff */
[----:B------:R-:W-:Y:S02]  /*35a0*/  LEA.HI.X R23, R20, R27, R21, 0x2, P4 ;  /* 0x0000001b14177211 */ /* 0x000fe400020f1415 */
[----:B------:R-:W-:Y:S02]  /*35b0*/  IADD3 R20, P4, PT, R26, R25, RZ ;  /* 0x000000191a147210 */ /* 0x000fe40007f9e0ff */
[C---:B------:R-:W-:Y:S02]  /*35c0*/  IADD3.X R25, PT, PT, R27.reuse, R31, RZ, P3, !PT ;  /* 0x0000001f1b197210 */ /* 0x040fe40001ffe4ff */
[----:B------:R-:W-:-:S03]  /*35d0*/  IADD3.X R21, PT, PT, R27, R29, RZ, P4, !PT ;  /* 0x0000001d1b157210 */ /* 0x000fc600027fe4ff */
[----:B------:R1:W-:Y:S04]  /*35e0*/  REDG.E.ADD.F32.FTZ.RN.STRONG.GPU desc[UR8][R24.64], R17 ;  /* 0x00000011180079a6 */ /* 0x0003e8000c12f308 */
[----:B------:R1:W-:Y:S04]  /*35f0*/  REDG.E.ADD.F32.FTZ.RN.STRONG.GPU desc[UR8][R22.64], R18 ;  /* 0x00000012160079a6 */ /* 0x0003e8000c12f308 */
[----:B------:R1:W-:Y:S02]  /*3600*/  REDG.E.ADD.F32.FTZ.RN.STRONG.GPU desc[UR8][R20.64], R19 ;  /* 0x00000013140079a6 */ /* 0x0003e4000c12f308 */
.L_x_785:
[----:B------:R-:W-:Y:S05]  /*3610*/  BSYNC.RECONVERGENT B0 ;  /* 0x0000000000007941 */ /* 0x000fea0003800200 */
.L_x_784:
        /* <DEDUP_REMOVED lines=11> */
[----:B------:R-:W-:Y:S01]  /*36d0*/  IMAD R21, R9, UR11, R11 ;  /* 0x0000000b09157c24 */ /* 0x000fe2000f8e020b */
        /* <DEDUP_REMOVED lines=12> */
.L_x_788:
[----:B-1----:R-:W2:Y:S04]  /*37a0*/  LDG.E.STRONG.GPU R18, desc[UR8][R16.64] ;  /* 0x0000000810127981 */ /* 0x002ea8000c1ef900 */
[----:B--2---:R-:W-:Y:S01]  /*37b0*/  CCTL.IVALL ;  /* 0x00000000ff00798f */ /* 0x004fe20002000000 */
[----:B------:R-:W-:Y:S05]  /*37c0*/  YIELD ;  /* 0x0000000000007946 */ /* 0x000fea0003800000 */
[----:B------:R-:W-:-:S13]  /*37d0*/  ISETP.NE.AND P0, PT, R18, R23, PT ;  /* 0x000000171200720c */ /* 0x000fda0003f05270 */
[----:B------:R-:W-:Y:S05]  /*37e0*/  @P0 BRA `(.L_x_788) ;  /* 0xfffffffc00ec0947 */ /* 0x000fea000383ffff */
.L_x_787:
[----:B------:R-:W-:Y:S05]  /*37f0*/  WARPSYNC.ALL ;  /* 0x0000000000007948 */ /* 0x000fea0003800000 */
[----:B------:R-:W-:Y:S01]  /*3800*/  BAR.SYNC.DEFER_BLOCKING 0x0 ;  /* 0x0000000000007b1d */ /* 0x000fe20000010000 */
[----:B------:R-:W-:-:S05]  /*3810*/  HFMA2 R25, -RZ, RZ, 0, 0 ;  /* 0x00000000ff197431 */ /* 0x000fca00000001ff */
[----:B------:R-:W-:Y:S05]  /*3820*/  @!P3 BRA `(.L_x_789) ;  /* 0x000000040018b947 */ /* 0x000fea0003800000 */
[CC--:B------:R-:W-:Y:S01]  /*3830*/  LEA R26, R9.reuse, R11.reuse, 0x2 ;  /* 0x0000000b091a7211 */ /* 0x0c0fe200078e10ff */
[C-C-:B------:R-:W-:Y:S01]  /*3840*/  IMAD R27, R9.reuse, 0x3, R11.reuse ;  /* 0x00000003091b7824 */ /* 0x140fe200078e020b */
[C---:B------:R-:W-:Y:S01]  /*3850*/  LEA R28, R9.reuse, R11, 0x1 ;  /* 0x0000000b091c7211 */ /* 0x040fe200078e08ff */
[--C-:B------:R-:W-:Y:S01]  /*3860*/  IMAD R22, R9, 0x7, R11.reuse ;  /* 0x0000000709167824 */ /* 0x100fe200078e020b */
[----:B------:R-:W-:Y:S01]  /*3870*/  IADD3 R31, PT, PT, R11, R9, RZ ;  /* 0x000000090b1f7210 */ /* 0x000fe20007ffe0ff */
[C-C-:B------:R-:W-:Y:S01]  /*3880*/  IMAD R23, R9.reuse, 0x6, R11.reuse ;  /* 0x0000000609177824 */ /* 0x140fe200078e020b */
[----:B------:R-:W-:Y:S01]  /*3890*/  MOV R30, RZ ;  /* 0x000000ff001e7202 */ /* 0x000fe20000000f00 */
[----:B------:R-:W-:Y:S01]  /*38a0*/  IMAD R24, R9, 0x5, R11 ;  /* 0x0000000509187824 */ /* 0x000fe200078e020b */
[----:B------:R-:W-:Y:S01]  /*38b0*/  MOV R29, R11 ;  /* 0x0000000b001d7202 */ /* 0x000fe20000000f00 */
[----:B------:R-:W-:Y:S01]  /*38c0*/  UIADD3 UR6, UPT, UPT, -UR11, URZ, URZ ;  /* 0x000000ff0b067290 */ /* 0x000fe2000fffe1ff */
[----:B------:R-:W-:-:S11]  /*38d0*/  LOP3.LUT R25, R7, 0x7ffffff8, RZ, 0xc0, !PT ;  /* 0x7ffffff807197812 */ /* 0x000fd600078ec0ff */
.L_x_790:
[----:B------:R-:W-:Y:S02]  /*38e0*/  ISETP.EQ.OR P4, PT, RZ, UR6, P2 ;  /* 0x00000006ff007c0c */ /* 0x000fe40009782670 */
[----:B-1----:R-:W-:-:S04]  /*38f0*/  IADD3 R16, PT, PT, R30, 0x1, RZ ;  /* 0x000000011e107810 */ /* 0x002fc80007ffe0ff */
        /* <DEDUP_REMOVED lines=57> */
.L_x_789:
[----:B-1----:R-:W-:-:S04]  /*3c90*/  LOP3.LUT R16, R7, 0x7, RZ, 0xc0, !PT ;  /* 0x0000000707107812 */ /* 0x002fc800078ec0ff */
[----:B------:R-:W-:-:S13]  /*3ca0*/  ISETP.NE.AND P0, PT, R16, RZ, PT ;  /* 0x000000ff1000720c */ /* 0x000fda0003f05270 */
[----:B------:R-:W-:Y:S05]  /*3cb0*/  @!P0 BRA `(.L_x_786) ;  /* 0x0000000000f08947 */ /* 0x000fea0003800000 */
[----:B------:R-:W-:Y:S02]  /*3cc0*/  IADD3 R16, PT, PT, R16, -0x1, RZ ;  /* 0xffffffff10107810 */ /* 0x000fe40007ffe0ff */
        /* <DEDUP_REMOVED lines=31> */
.L_x_791:
        /* <DEDUP_REMOVED lines=18> */
.L_x_792:
        /* <DEDUP_REMOVED lines=9> */
.L_x_793:
[----:B------:R-:W-:Y:S05]  /*4070*/  BSYNC.RECONVERGENT B0 ;  /* 0x0000000000007941 */ /* 0x000fea0003800200 */
.L_x_786:
[----:B------:R-:W2:Y:S01]  /*4080*/  S2UR UR7, SR_CgaCtaId ;  /* 0x00000000000779c3 */ /* 0x000ea20000008800 */
[----:B------:R-:W-:Y:S01]  /*4090*/  UMOV UR6, 0x400 ;  /* 0x0000040000067882 */ /* 0x000fe20000000000 */
[----:B------:R-:W3:Y:S01]  /*40a0*/  LDCU.64 UR14, c[0x0][0x400] ;  /* 0x00008000ff0e77ac */ /* 0x000ee20008000a00 */
[--C-:B-1----:R-:W-:Y:S01]  /*40b0*/  HADD2.F32 R17, -RZ, R35.reuse.H0_H0 ;  /* 0x20000023ff117230 */ /* 0x102fe20000004100 */
[----:B------:R-:W-:Y:S01]  /*40c0*/  SHF.R.S32.HI R16, RZ, 0x1f, R47 ;  /* 0x0000001fff107819 */ /* 0x000fe2000001142f */
[----:B------:R-:W-:Y:S01]  /*40d0*/  HADD2.F32 R35, -RZ, R35.H1_H1 ;  /* 0x30000023ff237230 */ /* 0x000fe20000004100 */
[----:B------:R-:W-:Y:S01]  /*40e0*/  IADD3 R21, PT, PT, R47, 0x8, RZ ;  /* 0x000000082f157810 */ /* 0x000fe20007ffe0ff */
[----:B------:R-:W-:Y:S02]  /*40f0*/  HADD2.F32 R20, -RZ, R34.H0_H0 ;  /* 0x20000022ff147230 */ /* 0x000fe40000004100 */
[----:B------:R-:W-:-:S04]  /*4100*/  FADD.FTZ R17, R17, -UR13 ;  /* 0x8000000d11117e21 */ /* 0x000fc80008010000 */
[----:B------:R-:W-:Y:S01]  /*4110*/  FMUL.FTZ R22, R17, UR10 ;  /* 0x0000000a11167c20 */ /* 0x000fe20008410000 */
[----:B------:R-:W-:Y:S01]  /*4120*/  HADD2.F32 R17, -RZ, R34.H1_H1 ;  /* 0x30000022ff117230 */ /* 0x000fe20000004100 */
[----:B---3--:R-:W-:Y:S01]  /*4130*/  ISETP.GE.U32.AND P0, PT, R47, UR14, PT ;  /* 0x0000000e2f007c0c */ /* 0x008fe2000bf06070 */
[----:B--2---:R-:W-:-:S03]  /*4140*/  ULEA UR6, UR7, UR6, 0x18 ;  /* 0x0000000607067291 */ /* 0x004fc6000f8ec0ff */
[----:B------:R-:W-:-:S06]  /*4150*/  ISETP.GE.AND.EX P0, PT, R16, UR15, PT, P0 ;  /* 0x0000000f10007c0c */ /* 0x000fcc000bf06300 */
[----:B------:R-:W-:Y:S01]  /*4160*/  @!P2 STS.64 [UR6+0x80], R14 ;  /* 0x0000800eff00a988 */ /* 0x000fe20008000a06 */
[----:B------:R-:W-:Y:S01]  /*4170*/  BAR.SYNC.DEFER_BLOCKING 0x0 ;  /* 0x0000000000007b1d */ /* 0x000fe20000010000 */
[----:B------:R-:W-:-:S05]  /*4180*/  ISETP.GE.U32.AND P2, PT, R21, UR14, PT ;  /* 0x0000000e15007c0c */ /* 0x000fca000bf46070 */
[----:B0-----:R-:W0:Y:S01]  /*4190*/  LDS.64 R14, [UR6+0x80] ;  /* 0x00008006ff0e7984 */ /* 0x001e220008000a00 */
[----:B------:R-:W0:Y:S02]  /*41a0*/  LDCU UR6, c[0x0][0x42c] ;  /* 0x00008580ff0677ac */ /* 0x000e240008000800 */
[----:B0-----:R-:W-:Y:S01]  /*41b0*/  FMUL.FTZ R24, R15, UR6 ;  /* 0x000000060f187c20 */ /* 0x001fe20008410000 */
[----:B------:R-:W-:Y:S01]  /*41c0*/  FMUL.FTZ R19, R14, UR6 ;  /* 0x000000060e137c20 */ /* 0x000fe20008410000 */
[----:B------:R-:W-:Y:S01]  /*41d0*/  FADD.FTZ R15, R35, -UR13 ;  /* 0x8000000d230f7e21 */ /* 0x000fe20008010000 */
[----:B------:R-:W-:Y:S02]  /*41e0*/  HADD2.F32 R14, -RZ, R32.H0_H0 ;  /* 0x20000020ff0e7230 */ /* 0x000fe40000004100 */
[----:B------:R-:W-:Y:S01]  /*41f0*/  FFMA.FTZ R18, R19, R22, R24 ;  /* 0x0000001613127223 */ /* 0x000fe20000010018 */
[----:B------:R-:W-:Y:S01]  /*4200*/  FMUL.FTZ R15, R15, UR10 ;  /* 0x0000000a0f0f7c20 */ /* 0x000fe20008410000 */
        /* <DEDUP_REMOVED lines=19> */
.L_x_794:
[----:B------:R-:W-:Y:S01]  /*4340*/  FFMA.FTZ R15, R19, R15, R24 ;  /* 0x0000000f130f7223 */ /* 0x000fe20000010018 */
[----:B------:R-:W-:Y:S01]  /*4350*/  BSSY.RECONVERGENT B0, `(.L_x_795) ;  /* 0x0000015000007945 */ /* 0x000fe20003800200 */
[----:B------:R-:W-:Y:S01]  /*4360*/  FFMA.FTZ R20, R59, R20, -R18 ;  /* 0x000000143b147223 */ /* 0x000fe20000010812 */
[----:B------:R-:W-:Y:S02]  /*4370*/  HADD2.F32 R32, -RZ, R32.H1_H1 ;  /* 0x30000020ff207230 */ /* 0x000fe40000004100 */
[----:B------:R-:W-:Y:S01]  /*4380*/  FADD.FTZ R22, R14, -UR13 ;  /* 0x8000000d0e167e21 */ /* 0x000fe20008010000 */
[----:B------:R-:W-:Y:S01]  /*4390*/  SHF.R.S32.HI R18, RZ, 0x1f, R21 ;  /* 0x0000001fff127819 */ /* 0x000fe20000011415 */
        /* <DEDUP_REMOVED lines=16> */
.L_x_796:
[----:B------:R-:W-:Y:S05]  /*44a0*/  BSYNC.RECONVERGENT B0 ;  /* 0x0000000000007941 */ /* 0x000fea0003800200 */
.L_x_795:
[----:B------:R-:W-:Y:S01]  /*44b0*/  UISETP.NE.AND UP0, UPT, UR12, URZ, UPT ;  /* 0x000000ff0c00728c */ /* 0x000fe2000bf05270 */
[----:B------:R-:W-:Y:S01]  /*44c0*/  FADD.FTZ R32, R32, -UR13 ;  /* 0x8000000d20207e21 */ /* 0x000fe20008010000 */
[----:B------:R-:W-:Y:S01]  /*44d0*/  FMUL.FTZ R22, R22, UR10 ;  /* 0x0000000a16167c20 */ /* 0x000fe20008410000 */
[--C-:B0-----:R-:W-:Y:S01]  /*44e0*/  HADD2.F32 R15, -RZ, R33.reuse.H0_H0 ;  /* 0x20000021ff0f7230 */ /* 0x101fe20000004100 */
[----:B------:R-:W-:Y:S01]  /*44f0*/  ISETP.GE.AND.EX P2, PT, R18, UR15, PT, P2 ;  /* 0x0000000f12007c0c */ /* 0x000fe2000bf46320 */
[----:B------:R-:W-:Y:S02]  /*4500*/  HADD2.F32 R33, -RZ, R33.H1_H1 ;  /* 0x30000021ff217230 */ /* 0x000fe40000004100 */
[----:B------:R-:W-:Y:S01]  /*4510*/  FFMA.FTZ R14, R19, R22, R24 ;  /* 0x00000016130e7223 */ /* 0x000fe20000010018 */
        /* <DEDUP_REMOVED lines=20> */
.L_x_797:
        /* <DEDUP_REMOVED lines=21> */
.L_x_799:
[----:B------:R-:W-:Y:S05]  /*47b0*/  BSYNC.RECONVERGENT B0 ;  /* 0x0000000000007941 */ /* 0x000fea0003800200 */
.L_x_798:
[----:B0-----:R-:W-:Y:S02]  /*47c0*/  HADD2.F32 R16, -RZ, R48.H0_H0 ;  /* 0x20000030ff107230 */ /* 0x001fe40000004100 */
[----:B------:R-:W-:Y:S01]  /*47d0*/  FADD.FTZ R18, R20, -UR13 ;  /* 0x8000000d14127e21 */ /* 0x000fe20008010000 */
[----:B------:R-:W-:Y:S02]  /*47e0*/  HADD2.F32 R17, -RZ, R50.H0_H0 ;  /* 0x20000032ff117230 */ /* 0x000fe40000004100 */
[----:B------:R-:W-:Y:S01]  /*47f0*/  FADD.FTZ R15, R22, -UR13 ;  /* 0x8000000d160f7e21 */ /* 0x000fe20008010000 */
[----:B------:R-:W-:Y:S02]  /*4800*/  HADD2.F32 R21, -RZ, R52.H0_H0 ;  /* 0x20000034ff157230 */ /* 0x000fe40000004100 */
[----:B------:R-:W-:Y:S01]  /*4810*/  FADD.FTZ R16, R16, -UR13 ;  /* 0x8000000d10107e21 */ /* 0x000fe20008010000 */
[----:B------:R-:W-:Y:S02]  /*4820*/  HADD2.F32 R23, -RZ, R54.H0_H0 ;  /* 0x20000036ff177230 */ /* 0x000fe40000004100 */
[----:B------:R-:W-:Y:S01]  /*4830*/  FADD.FTZ R17, R17, -UR13 ;  /* 0x8000000d11117e21 */ /* 0x000fe20008010000 */
[----:B------:R-:W-:-:S02]  /*4840*/  HADD2.F32 R25, -RZ, R56.H0_H0 ;  /* 0x20000038ff197230 */ /* 0x000fc40000004100 */
[----:B------:R-:W-:Y:S01]  /*4850*/  FADD.FTZ R21, R21, -UR13 ;  /* 0x8000000d15157e21 */ /* 0x000fe20008010000 */
[----:B------:R-:W-:Y:S01]  /*4860*/  HADD2.F32 R48, -RZ, R48.H1_H1 ;  /* 0x30000030ff307230 */ /* 0x000fe20000004100 */
[----:B------:R-:W-:Y:S01]  /*4870*/  SHF.R.S32.HI R14, RZ, 0x1f, R43 ;  /* 0x0000001fff0e7819 */ /* 0x000fe2000001142b */
[----:B------:R-:W-:Y:S01]  /*4880*/  HADD2.F32 R50, -RZ, R50.H1_H1 ;  /* 0x30000032ff327230 */ /* 0x000fe20000004100 */
[----:B------:R-:W-:Y:S01]  /*4890*/  ISETP.GE.U32.AND P1, PT, R43, UR14, PT ;  /* 0x0000000e2b007c0c */ /* 0x000fe2000bf26070 */
[----:B------:R-:W-:Y:S02]  /*48a0*/  HADD2.F32 R52, -RZ, R52.H1_H1 ;  /* 0x30000034ff347230 */ /* 0x000fe40000004100 */
[----:B------:R-:W-:Y:S01]  /*48b0*/  FADD.FTZ R35, R48, -UR13 ;  /* 0x8000000d30237e21 */ /* 0x000fe20008010000 */
[----:B------:R-:W-:Y:S01]  /*48c0*/  HADD2.F32 R54, -RZ, R54.H1_H1 ;  /* 0x30000036ff367230 */ /* 0x000fe20000004100 */
[----:B------:R-:W-:Y:S01]  /*48d0*/  ISETP.GE.U32.AND P0, PT, R42, UR14, PT ;  /* 0x0000000e2a007c0c */ /* 0x000fe2000bf06070 */
[----:B------:R-:W-:-:S02]  /*48e0*/  HADD2.F32 R56, -RZ, R56.H1_H1 ;  /* 0x30000038ff387230 */ /* 0x000fc40000004100 */
[----:B------:R-:W-:Y:S01]  /*48f0*/  FADD.FTZ R31, R50, -UR13 ;  /* 0x8000000d321f7e21 */ /* 0x000fe20008010000 */
[----:B------:R-:W-:Y:S01]  /*4900*/  ISETP.GE.U32.AND P4, PT, R41, UR14, PT ;  /* 0x0000000e29007c0c */ /* 0x000fe2000bf86070 */
[----:B------:R-:W-:Y:S01]  /*4910*/  FADD.FTZ R27, R52, -UR13 ;  /* 0x8000000d341b7e21 */ /* 0x000fe20008010000 */
[----:B------:R-:W-:Y:S01]  /*4920*/  ISETP.GE.U32.AND P5, PT, R40, UR14, PT ;  /* 0x0000000e28007c0c */ /* 0x000fe2000bfa6070 */
[----:B------:R-:W-:Y:S01]  /*4930*/  FADD.FTZ R20, R23, -UR13 ;  /* 0x8000000d17147e21 */ /* 0x000fe20008010000 */
[----:B------:R-:W-:Y:S01]  /*4940*/  FADD.FTZ R54, R54, -UR13 ;  /* 0x8000000d36367e21 */ /* 0x000fe20008010000 */
[----:B------:R-:W-:Y:S01]  /*4950*/  ISETP.GE.U32.AND P3, PT, R39, UR14, PT ;  /* 0x0000000e27007c0c */ /* 0x000fe2000bf66070 */
[----:B------:R-:W-:Y:S01]  /*4960*/  FADD.FTZ R22, R25, -UR13 ;  /* 0x8000000d19167e21 */ /* 0x000fe20008010000 */
[----:B------:R-:W-:Y:S01]  /*4970*/  FADD.FTZ R56, R56, -UR13 ;  /* 0x8000000d38387e21 */ /* 0x000fe20008010000 */
[--C-:B------:R-:W-:Y:S02]  /*4980*/  HADD2.F32 R12, -RZ, R13.reuse.H0_H0 ;  /* 0x2000000dff0c7230 */ /* 0x100fe40000004100 */
[----:B------:R-:W-:Y:S01]  /*4990*/  FMUL.FTZ R32, R16, UR10 ;  /* 0x0000000a10207c20 */ /* 0x000fe20008410000 */
[----:B------:R-:W-:Y:S01]  /*49a0*/  FMUL.FTZ R28, R17, UR10 ;  /* 0x0000000a111c7c20 */ /* 0x000fe20008410000 */
[----:B------:R-:W-:Y:S01]  /*49b0*/  FMUL.FTZ R25, R21, UR10 ;  /* 0x0000000a15197c20 */ /* 0x000fe20008410000 */
[----:B------:R-:W-:Y:S01]  /*49c0*/  HADD2.F32 R13, -RZ, R13.H1_H1 ;  /* 0x3000000dff0d7230 */ /* 0x000fe20000004100 */
[----:B------:R-:W-:Y:S01]  /*49d0*/  ISETP.GE.U32.AND P2, PT, R38, UR14, PT ;  /* 0x0000000e26007c0c */ /* 0x000fe2000bf46070 */
[----:B------:R-:W-:Y:S01]  /*49e0*/  FMUL.FTZ R18, R18, UR10 ;  /* 0x0000000a12127c20 */ /* 0x000fe20008410000 */
[----:B------:R-:W-:Y:S01]  /*49f0*/  ISETP.GE.AND.EX P1, PT, R14, UR15, PT, P1 ;  /* 0x0000000f0e007c0c */ /* 0x000fe2000bf26310 */
        /* <DEDUP_REMOVED lines=9> */
[----:B------:R-:W-:Y:S01]  /*4a90*/  FMUL.FTZ R16, R22, UR10 ;  /* 0x0000000a16107c20 */ /* 0x000fe20008410000 */
[----:B------:R-:W-:Y:S01]  /*4aa0*/  FMUL.FTZ R17, R56, UR10 ;  /* 0x0000000a38117c20 */ /* 0x000fe20008410000 */
        /* <DEDUP_REMOVED lines=20> */
.L_x_800:
[C-C-:B------:R-:W-:Y:S01]  /*4bf0*/  FFMA.FTZ R48, R19.reuse, R18, R24.reuse ;  /* 0x0000001213307223 */ /* 0x140fe20000010018 */
[C-C-:B------:R-:W-:Y:S01]  /*4c00*/  FFMA.FTZ R15, R19.reuse, R15, R24.reuse ;  /* 0x0000000f130f7223 */ /* 0x140fe20000010018 */
[----:B------:R-:W-:Y:S01]  /*4c10*/  BSSY.RECONVERGENT B0, `(.L_x_801) ;  /* 0x000001c000007945 */ /* 0x000fe20003800200 */
        /* <DEDUP_REMOVED lines=9> */
[----:B------:R-:W-:Y:S01]  /*4cb0*/  FFMA.FTZ R19, R19, R17, R24 ;  /* 0x0000001113137223 */ /* 0x000fe20000010018 */
[----:B------:R-:W-:Y:S01]  /*4cc0*/  FFMA.FTZ R48, R59, R12, -R48 ;  /* 0x0000000c3b307223 */ /* 0x000fe20000010830 */
        /* <DEDUP_REMOVED lines=10> */
[----:B------:R-:W-:-:S05]  /*4d70*/  IMAD R14, R43, UR7, R14 ;  /* 0x000000072b0e7c24 */ /* 0x000fca000f8e020e */
[----:B------:R-:W-:Y:S02]  /*4d80*/  IADD3 R13, PT, PT, R13, R14, RZ ;  /* 0x0000000e0d0d7210 */ /* 0x000fe40007ffe0ff */
[----:B-1----:R-:W-:-:S04]  /*4d90*/  LEA R14, P1, R12, UR16, 0x1 ;  /* 0x000000100c0e7c11 */ /* 0x002fc8000f8208ff */
[----:B------:R-:W-:Y:S02]  /*4da0*/  LEA.HI.X R15, R12, UR17, R13, 0x1, P1 ;  /* 0x000000110c0f7c11 */ /* 0x000fe400088f0c0d */
[----:B------:R-:W-:-:S05]  /*4db0*/  F2FP.F16.F32.PACK_AB R13, R24, R69 ;  /* 0x00000045180d723e */ /* 0x000fca00000000ff */
[----:B------:R0:W-:Y:S02]  /*4dc0*/  STG.E desc[UR8][R14.64], R13 ;  /* 0x0000000d0e007986 */ /* 0x0001e4000c101908 */
.L_x_802:
[----:B------:R-:W-:Y:S05]  /*4dd0*/  BSYNC.RECONVERGENT B0 ;  /* 0x0000000000007941 */ /* 0x000fea0003800200 */
.L_x_801:
[--C-:B------:R-:W-:Y:S02]  /*4de0*/  HADD2.F32 R12, -RZ, R49.reuse.H0_H0 ;  /* 0x20000031ff0c7230 */ /* 0x100fe40000004100 */
        /* <DEDUP_REMOVED lines=20> */
.L_x_803:
[----:B------:R-:W-:Y:S01]  /*4f30*/  BSSY.RECONVERGENT B0, `(.L_x_804) ;  /* 0x0000012000007945 */ /* 0x000fe20003800200 */
[----:B------:R-:W-:Y:S01]  /*4f40*/  FFMA.FTZ R34, R59, R12, -R34 ;  /* 0x0000000c3b227223 */ /* 0x000fe20000010822 */
[----:B------:R-:W-:Y:S02]  /*4f50*/  FFMA.FTZ R24, R58, R49, -R63 ;  /* 0x000000313a187223 */ /* 0x000fe4000001083f */
[----:B------:R-:W-:Y:S05]  /*4f60*/  @P0 BRA `(.L_x_805) ;  /* 0x0000000000380947 */ /* 0x000fea0003800000 */
[----:B------:R-:W1:Y:S01]  /*4f70*/  LDCU.64 UR6, c[0x0][0x3f8] ;  /* 0x00007f00ff0677ac */ /* 0x000e620008000a00 */
[----:B------:R-:W-:Y:S01]  /*4f80*/  MOV R12, R64 ;  /* 0x00000040000c7202 */ /* 0x000fe20000000f00 */
[----:B------:R-:W-:Y:S01]  /*4f90*/  FMUL.FTZ R35, R34, UR10 ;  /* 0x0000000a22237c20 */ /* 0x000fe20008410000 */
[----:B0-----:R-:W-:Y:S01]  /*4fa0*/  MOV R13, R67 ;  /* 0x00000043000d7202 */ /* 0x001fe20000000f00 */
[----:B------:R-:W0:Y:S01]  /*4fb0*/  LDCU.64 UR16, c[0x0][0x380] ;  /* 0x00007000ff1077ac */ /* 0x000e220008000a00 */
[----:B------:R-:W-:Y:S01]  /*4fc0*/  FMUL.FTZ R24, R24, UR10 ;  /* 0x0000000a18187c20 */ /* 0x000fe20008410000 */
[----:B-1----:R-:W-:Y:S02]  /*4fd0*/  IMAD R15, R6, UR6, RZ ;  /* 0x00000006060f7c24 */ /* 0x002fe4000f8e02ff */
[----:B------:R-:W-:-:S04]  /*4fe0*/  IMAD.WIDE.U32 R12, R42, UR6, R12 ;  /* 0x000000062a0c7c25 */ /* 0x000fc8000f8e000c */
[----:B------:R-:W-:Y:S01]  /*4ff0*/  IMAD R15, R42, UR7, R15 ;  /* 0x000000072a0f7c24 */ /* 0x000fe2000f8e020f */
[----:B0-----:R-:W-:-:S04]  /*5000*/  LEA R14, P0, R12, UR16, 0x1 ;  /* 0x000000100c0e7c11 */ /* 0x001fc8000f8008ff */
[----:B------:R-:W-:Y:S02]  /*5010*/  IADD3 R15, PT, PT, R13, R15, RZ ;  /* 0x0000000f0d0f7210 */ /* 0x000fe40007ffe0ff */
[----:B------:R-:W-:Y:S02]  /*5020*/  F2FP.F16.F32.PACK_AB R13, R24, R35 ;  /* 0x00000023180d723e */ /* 0x000fe400000000ff */
[----:B------:R-:W-:-:S05]  /*5030*/  LEA.HI.X R15, R12, UR17, R15, 0x1, P0 ;  /* 0x000000110c0f7c11 */ /* 0x000fca00080f0c0f */
[----:B------:R1:W-:Y:S02]  /*5040*/  STG.E desc[UR8][R14.64], R13 ;  /* 0x0000000d0e007986 */ /* 0x0003e4000c101908 */
.L_x_805:
[----:B------:R-:W-:Y:S05]  /*5050*/  BSYNC.RECONVERGENT B0 ;  /* 0x0000000000007941 */ /* 0x000fea0003800200 */
.L_x_804:
[--C-:B------:R-:W-:Y:S02]  /*5060*/  HADD2.F32 R12, -RZ, R51.reuse.H0_H0 ;  /* 0x20000033ff0c7230 */ /* 0x100fe40000004100 */
[----:B------:R-:W-:Y:S01]  /*5070*/  HADD2.F32 R51, -RZ, R51.H1_H1 ;  /* 0x30000033ff337230 */ /* 0x000fe20000004100 */
[----:B------:R-:W-:Y:S06]  /*5080*/  BRA.U !UP0, `(.L_x_806) ;  /* 0x0000000108487547 */ /* 0x000fec000b800000 */
[----:B------:R-:W-:Y:S01]  /*5090*/  FFMA.FTZ R31, R58, R31, R60 ;  /* 0x0000001f3a1f7223 */ /* 0x000fe2000001003c */
[----:B------:R-:W-:-:S03]  /*50a0*/  FFMA.FTZ R28, R59, R28, R61 ;  /* 0x0000001c3b1c7223 */ /* 0x000fc6000001003d */
[----:B------:R-:W-:Y:S01]  /*50b0*/  FMUL.FTZ R24, R31, -1.4426950216293334961 ;  /* 0xbfb8aa3b1f187820 */ /* 0x000fe20000410000 */
[----:B01----:R-:W-:-:S05]  /*50c0*/  FMUL.FTZ R13, R28, -1.4426950216293334961 ;  /* 0xbfb8aa3b1c0d7820 */ /* 0x003fca0000410000 */
        /* <DEDUP_REMOVED lines=14> */
.L_x_806:
[----:B------:R-:W-:Y:S01]  /*51b0*/  BSSY.RECONVERGENT B0, `(.L_x_807) ;  /* 0x0000012000007945 */ /* 0x000fe20003800200 */
[----:B------:R-:W-:Y:S01]  /*51c0*/  FFMA.FTZ R30, R59, R12, -R30 ;  /* 0x0000000c3b1e7223 */ /* 0x000fe2000001081e */
[----:B------:R-:W-:Y:S02]  /*51d0*/  FFMA.FTZ R24, R58, R51, -R33 ;  /* 0x000000333a187223 */ /* 0x000fe40000010821 */
[----:B------:R-:W-:Y:S05]  /*51e0*/  @P4 BRA `(.L_x_808) ;  /* 0x0000000000384947 */ /* 0x000fea0003800000 */
[----:B------:R-:W2:Y:S01]  /*51f0*/  LDCU.64 UR6, c[0x0][0x3f8] ;  /* 0x00007f00ff0677ac */ /* 0x000ea20008000a00 */
[----:B------:R-:W-:Y:S01]  /*5200*/  MOV R12, R64 ;  /* 0x00000040000c7202 */ /* 0x000fe20000000f00 */
[----:B------:R-:W-:Y:S01]  /*5210*/  FMUL.FTZ R31, R30, UR10 ;  /* 0x0000000a1e1f7c20 */ /* 0x000fe20008410000 */
[----:B01----:R-:W-:Y:S01]  /*5220*/  MOV R13, R67 ;  /* 0x00000043000d7202 */ /* 0x003fe20000000f00 */
[----:B------:R-:W0:Y:S01]  /*5230*/  LDCU.64 UR16, c[0x0][0x380] ;  /* 0x00007000ff1077ac */ /* 0x000e220008000a00 */
[----:B------:R-:W-:Y:S01]  /*5240*/  FMUL.FTZ R24, R24, UR10 ;  /* 0x0000000a18187c20 */ /* 0x000fe20008410000 */
[----:B--2---:R-:W-:Y:S02]  /*5250*/  IMAD R14, R5, UR6, RZ ;  /* 0x00000006050e7c24 */ /* 0x004fe4000f8e02ff */
[----:B------:R-:W-:-:S04]  /*5260*/  IMAD.WIDE.U32 R12, R41, UR6, R12 ;  /* 0x00000006290c7c25 */ /* 0x000fc8000f8e000c */
[----:B------:R-:W-:Y:S01]  /*5270*/  IMAD R15, R41, UR7, R14 ;  /* 0x00000007290f7c24 */ /* 0x000fe2000f8e020e */
[----:B0-----:R-:W-:-:S04]  /*5280*/  LEA R14, P0, R12, UR16, 0x1 ;  /* 0x000000100c0e7c11 */ /* 0x001fc8000f8008ff */
[----:B------:R-:W-:Y:S02]  /*5290*/  IADD3 R15, PT, PT, R13, R15, RZ ;  /* 0x0000000f0d0f7210 */ /* 0x000fe40007ffe0ff */
[----:B------:R-:W-:Y:S02]  /*52a0*/  F2FP.F16.F32.PACK_AB R13, R24, R31 ;  /* 0x0000001f180d723e */ /* 0x000fe400000000ff */
[----:B------:R-:W-:-:S05]  /*52b0*/  LEA.HI.X R15, R12, UR17, R15, 0x1, P0 ;  /* 0x000000110c0f7c11 */ /* 0x000fca00080f0c0f */
[----:B------:R2:W-:Y:S02]  /*52c0*/  STG.E desc[UR8][R14.64], R13 ;  /* 0x0000000d0e007986 */ /* 0x0005e4000c101908 */
.L_x_808:
[----:B------:R-:W-:Y:S05]  /*52d0*/  BSYNC.RECONVERGENT B0 ;  /* 0x0000000000007941 */ /* 0x000fea0003800200 */
.L_x_807:
[--C-:B------:R-:W-:Y:S02]  /*52e0*/  HADD2.F32 R12, -RZ, R53.reuse.H0_H0 ;  /* 0x20000035ff0c7230 */ /* 0x100fe40000004100 */
[----:B------:R-:W-:Y:S01]  /*52f0*/  HADD2.F32 R53, -RZ, R53.H1_H1 ;  /* 0x30000035ff357230 */ /* 0x000fe20000004100 */
[----:B------:R-:W-:Y:S06]  /*5300*/  BRA.U !UP0, `(.L_x_809) ;  /* 0x0000000108487547 */ /* 0x000fec000b800000 */
[----:B------:R-:W-:Y:S01]  /*5310*/  FFMA.FTZ R27, R58, R27, R60 ;  /* 0x0000001b3a1b7223 */ /* 0x000fe2000001003c */
[----:B------:R-:W-:-:S03]  /*5320*/  FFMA.FTZ R25, R59, R25, R61 ;  /* 0x000000193b197223 */ /* 0x000fc6000001003d */
[----:B------:R-:W-:Y:S01]  /*5330*/  FMUL.FTZ R24, R27, -1.4426950216293334961 ;  /* 0xbfb8aa3b1b187820 */ /* 0x000fe20000410000 */
[----:B012---:R-:W-:-:S05]  /*5340*/  FMUL.FTZ R13, R25, -1.4426950216293334961 ;  /* 0xbfb8aa3b190d7820 */ /* 0x007fca0000410000 */
        /* <DEDUP_REMOVED lines=14> */
.L_x_809:
[----:B------:R-:W-:Y:S01]  /*5430*/  BSSY.RECONVERGENT B0, `(.L_x_810) ;  /* 0x0000012000007945 */ /* 0x000fe20003800200 */
[----:B------:R-:W-:Y:S01]  /*5440*/  FFMA.FTZ R26, R59, R12, -R26 ;  /* 0x0000000c3b1a7223 */ /* 0x000fe2000001081a */
[----:B------:R-:W-:Y:S02]  /*5450*/  FFMA.FTZ R24, R58, R53, -R29 ;  /* 0x000000353a187223 */ /* 0x000fe4000001081d */
[----:B------:R-:W-:Y:S05]  /*5460*/  @P5 BRA `(.L_x_811) ;  /* 0x0000000000385947 */ /* 0x000fea0003800000 */
[----:B------:R-:W3:Y:S01]  /*5470*/  LDCU.64 UR6, c[0x0][0x3f8] ;  /* 0x00007f00ff0677ac */ /* 0x000ee20008000a00 */
[----:B------:R-:W-:Y:S01]  /*5480*/  MOV R12, R64 ;  /* 0x00000040000c7202 */ /* 0x000fe20000000f00 */
[----:B------:R-:W-:Y:S01]  /*5490*/  FMUL.FTZ R25, R26, UR10 ;  /* 0x0000000a1a197c20 */ /* 0x000fe20008410000 */
[----:B012---:R-:W-:Y:S01]  /*54a0*/  MOV R13, R67 ;  /* 0x00000043000d7202 */ /* 0x007fe20000000f00 */
[----:B------:R-:W0:Y:S01]  /*54b0*/  LDCU.64 UR16, c[0x0][0x380] ;  /* 0x00007000ff1077ac */ /* 0x000e220008000a00 */
[----:B------:R-:W-:Y:S01]  /*54c0*/  FMUL.FTZ R24, R24, UR10 ;  /* 0x0000000a18187c20 */ /* 0x000fe20008410000 */
[----:B---3--:R-:W-:Y:S02]  /*54d0*/  IMAD R15, R4, UR6, RZ ;  /* 0x00000006040f7c24 */ /* 0x008fe4000f8e02ff */
[----:B------:R-:W-:-:S04]  /*54e0*/  IMAD.WIDE.U32 R12, R40, UR6, R12 ;  /* 0x00000006280c7c25 */ /* 0x000fc8000f8e000c */
[----:B------:R-:W-:Y:S01]  /*54f0*/  IMAD R15, R40, UR7, R15 ;  /* 0x00000007280f7c24 */ /* 0x000fe2000f8e020f */
[----:B0-----:R-:W-:-:S04]  /*5500*/  LEA R14, P0, R12, UR16, 0x1 ;  /* 0x000000100c0e7c11 */ /* 0x001fc8000f8008ff */
[----:B------:R-:W-:Y:S02]  /*5510*/  IADD3 R15, PT, PT, R13, R15, RZ ;  /* 0x0000000f0d0f7210 */ /* 0x000fe40007ffe0ff */
[----:B------:R-:W-:Y:S02]  /*5520*/  F2FP.F16.F32.PACK_AB R13, R24, R25 ;  /* 0x00000019180d723e */ /* 0x000fe400000000ff */
[----:B------:R-:W-:-:S05]  /*5530*/  LEA.HI.X R15, R12, UR17, R15, 0x1, P0 ;  /* 0x000000110c0f7c11 */ /* 0x000fca00080f0c0f */
[----:B------:R3:W-:Y:S02]  /*5540*/  STG.E desc[UR8][R14.64], R13 ;  /* 0x0000000d0e007986 */ /* 0x0007e4000c101908 */
.L_x_811:
[----:B------:R-:W-:Y:S05]  /*5550*/  BSYNC.RECONVERGENT B0 ;  /* 0x0000000000007941 */ /* 0x000fea0003800200 */
.L_x_810:
[--C-:B------:R-:W-:Y:S02]  /*5560*/  HADD2.F32 R12, -RZ, R57.reuse.H0_H0 ;  /* 0x20000039ff0c7230 */ /* 0x100fe40000004100 */
[----:B------:R-:W-:Y:S01]  /*5570*/  HADD2.F32 R57, -RZ, R57.H1_H1 ;  /* 0x30000039ff397230 */ /* 0x000fe20000004100 */
[----:B------:R-:W-:Y:S06]  /*5580*/  BRA.U !UP0, `(.L_x_812) ;  /* 0x0000000108487547 */ /* 0x000fec000b800000 */
[----:B------:R-:W-:Y:S01]  /*5590*/  FFMA.FTZ R20, R59, R20, R61 ;  /* 0x000000143b147223 */ /* 0x000fe2000001003d */
[----:B------:R-:W-:-:S03]  /*55a0*/  FFMA.FTZ R21, R58, R21, R60 ;  /* 0x000000153a157223 */ /* 0x000fc6000001003c */
[----:B0123--:R-:W-:Y:S01]  /*55b0*/  FMUL.FTZ R13, R20, -1.4426950216293334961 ;  /* 0xbfb8aa3b140d7820 */ /* 0x00ffe20000410000 */
        /* <DEDUP_REMOVED lines=15> */
.L_x_812:
[----:B------:R-:W-:Y:S01]  /*56b0*/  BSSY.RECONVERGENT B0, `(.L_x_813) ;  /* 0x0000012000007945 */ /* 0x000fe20003800200 */
[----:B------:R-:W-:Y:S01]  /*56c0*/  FFMA.FTZ R22, R59, R12, -R22 ;  /* 0x0000000c3b167223 */ /* 0x000fe20000010816 */
[----:B------:R-:W-:Y:S02]  /*56d0*/  FFMA.FTZ R20, R58, R57, -R23 ;  /* 0x000000393a147223 */ /* 0x000fe40000010817 */
[----:B------:R-:W-:Y:S05]  /*56e0*/  @P3 BRA `(.L_x_814) ;  /* 0x0000000000383947 */ /* 0x000fea0003800000 */
[----:B------:R-:W4:Y:S01]  /*56f0*/  LDCU.64 UR6, c[0x0][0x3f8] ;  /* 0x00007f00ff0677ac */ /* 0x000f220008000a00 */
[----:B------:R-:W-:Y:S01]  /*5700*/  MOV R12, R64 ;  /* 0x00000040000c7202 */ /* 0x000fe20000000f00 */
[----:B------:R-:W-:Y:S01]  /*5710*/  FMUL.FTZ R21, R22, UR10 ;  /* 0x0000000a16157c20 */ /* 0x000fe20008410000 */
[----:B0123--:R-:W-:Y:S01]  /*5720*/  MOV R13, R67 ;  /* 0x00000043000d7202 */ /* 0x00ffe20000000f00 */
[----:B------:R-:W0:Y:S01]  /*5730*/  LDCU.64 UR16, c[0x0][0x380] ;  /* 0x00007000ff1077ac */ /* 0x000e220008000a00 */
[----:B------:R-:W-:Y:S01]  /*5740*/  FMUL.FTZ R20, R20, UR10 ;  /* 0x0000000a14147c20 */ /* 0x000fe20008410000 */
[----:B----4-:R-:W-:Y:S02]  /*5750*/  IMAD R14, R3, UR6, RZ ;  /* 0x00000006030e7c24 */ /* 0x010fe4000f8e02ff */
[----:B------:R-:W-:-:S04]  /*5760*/  IMAD.WIDE.U32 R12, R39, UR6, R12 ;  /* 0x00000006270c7c25 */ /* 0x000fc8000f8e000c */
[----:B------:R-:W-:Y:S01]  /*5770*/  IMAD R15, R39, UR7, R14 ;  /* 0x00000007270f7c24 */ /* 0x000fe2000f8e020e */
[----:B0-----:R-:W-:-:S04]  /*5780*/  LEA R14, P0, R12, UR16, 0x1 ;  /* 0x000000100c0e7c11 */ /* 0x001fc8000f8008ff */
[----:B------:R-:W-:Y:S02]  /*5790*/  IADD3 R15, PT, PT, R13, R15, RZ ;  /* 0x0000000f0d0f7210 */ /* 0x000fe40007ffe0ff */
[----:B------:R-:W-:Y:S02]  /*57a0*/  F2FP.F16.F32.PACK_AB R13, R20, R21 ;  /* 0x00000015140d723e */ /* 0x000fe400000000ff */
[----:B------:R-:W-:-:S05]  /*57b0*/  LEA.HI.X R15, R12, UR17, R15, 0x1, P0 ;  /* 0x000000110c0f7c11 */ /* 0x000fca00080f0c0f */
[----:B------:R4:W-:Y:S02]  /*57c0*/  STG.E desc[UR8][R14.64], R13 ;  /* 0x0000000d0e007986 */ /* 0x0009e4000c101908 */
.L_x_814:
[----:B------:R-:W-:Y:S05]  /*57d0*/  BSYNC.RECONVERGENT B0 ;  /* 0x0000000000007941 */ /* 0x000fea0003800200 */
.L_x_813:
[--C-:B------:R-:W-:Y:S02]  /*57e0*/  HADD2.F32 R12, -RZ, R55.reuse.H0_H0 ;  /* 0x20000037ff0c7230 */ /* 0x100fe40000004100 */
[----:B------:R-:W-:Y:S01]  /*57f0*/  HADD2.F32 R55, -RZ, R55.H1_H1 ;  /* 0x30000037ff377230 */ /* 0x000fe20000004100 */
[----:B------:R-:W-:Y:S06]  /*5800*/  BRA.U !UP0, `(.L_x_815) ;  /* 0x0000000108487547 */ /* 0x000fec000b800000 */
[----:B------:R-:W-:Y:S01]  /*5810*/  FFMA.FTZ R16, R59, R16, R61 ;  /* 0x000000103b107223 */ /* 0x000fe2000001003d */
[----:B------:R-:W-:-:S03]  /*5820*/  FFMA.FTZ R17, R58, R17, R60 ;  /* 0x000000113a117223 */ /* 0x000fc6000001003c */
[----:B01234-:R-:W-:Y:S01]  /*5830*/  FMUL.FTZ R13, R16, -1.4426950216293334961 ;  /* 0xbfb8aa3b100d7820 */ /* 0x01ffe20000410000 */
        /* <DEDUP_REMOVED lines=15> */
.L_x_815:
[----:B------:R-:W-:Y:S01]  /*5930*/  ISETP.GE.AND.EX P2, PT, R2, UR15, PT, P2 ;  /* 0x0000000f02007c0c */ /* 0x000fe2000bf46320 */
[----:B------:R-:W-:Y:S01]  /*5940*/  FFMA.FTZ R18, R59, R12, -R18 ;  /* 0x0000000c3b127223 */ /* 0x000fe20000010812 */
[----:B------:R-:W-:Y:S01]  /*5950*/  FFMA.FTZ R19, R58, R55, -R19 ;  /* 0x000000373a137223 */ /* 0x000fe20000010813 */
[----:B------:R-:W-:Y:S02]  /*5960*/  BSSY.RECONVERGENT B0, `(.L_x_816) ;  /* 0x000000f000007945 */ /* 0x000fe40003800200 */
[----:B01234-:R-:W-:Y:S01]  /*5970*/  FMUL.FTZ R15, R18, UR10 ;  /* 0x0000000a120f7c20 */ /* 0x01ffe20008410000 */
        /* <DEDUP_REMOVED lines=13> */
.L_x_817:
[----:B------:R-:W-:Y:S05]  /*5a50*/  BSYNC.RECONVERGENT B0 ;  /* 0x0000000000007941 */ /* 0x000fea0003800200 */
.L_x_816:
[----:B------:R-:W-:Y:S02]  /*5a60*/  IADD3 R36, PT, PT, R9, R36, RZ ;  /* 0x0000002409247210 */ /* 0x000fe40007ffe0ff */
[----:B------:R-:W-:Y:S02]  /*5a70*/  IADD3 R37, PT, PT, R37, 0x1, RZ ;  /* 0x0000000125257810 */ /* 0x000fe40007ffe0ff */
[----:B------:R-:W-:-:S13]  /*5a80*/  ISETP.GE.AND P0, PT, R36, UR4, PT ;  /* 0x0000000424007c0c */ /* 0x000fda000bf06270 */
[----:B------:R-:W-:Y:S05]  /*5a90*/  @!P0 BRA `(.L_x_818) ;  /* 0xffffffa800248947 */ /* 0x000fea000383ffff */
.L_x_777:
[----:B------:R-:W1:Y:S01]  /*5aa0*/  LDC R4, c[0x0][0x370] ;  /* 0x0000dc00ff047b82 */ /* 0x000e620000000800 */
[----:B------:R-:W-:Y:S01]  /*5ab0*/  ISETP.NE.AND P2, PT, R10, RZ, PT ;  /* 0x000000ff0a00720c */ /* 0x000fe20003f45270 */
[----:B------:R-:W-:Y:S06]  /*5ac0*/  BSSY.RECONVERGENT B0, `(.L_x_819) ;  /* 0x0000011000007945 */ /* 0x000fec0003800200 */
[----:B------:R-:W2:Y:S08]  /*5ad0*/  LDC R7, c[0x0][0x374] ;  /* 0x0000dd00ff077b82 */ /* 0x000eb00000000800 */
[----:B------:R-:W3:Y:S01]  /*5ae0*/  LDC.64 R2, c[0x0][0x3c8] ;  /* 0x0000f200ff027b82 */ /* 0x000ee20000000a00 */
[----:B-1----:R-:W-:-:S02]  /*5af0*/  IADD3 R5, PT, PT, R4, -0x1, RZ ;  /* 0xffffffff04057810 */ /* 0x002fc40007ffe0ff */
[----:B------:R-:W-:Y:S02]  /*5b00*/  ISETP.NE.AND P1, PT, R4, 0x1, PT ;  /* 0x000000010400780c */ /* 0x000fe40003f25270 */
[----:B--2---:R-:W-:-:S04]  /*5b10*/  IADD3 R0, PT, PT, R7, -0x1, RZ ;  /* 0xffffffff07007810 */ /* 0x004fc80007ffe0ff */
[----:B------:R-:W-:Y:S02]  /*5b20*/  ISETP.NE.AND P0, PT, R11, R0, PT ;  /* 0x000000000b00720c */ /* 0x000fe40003f05270 */
[----:B------:R-:W-:Y:S02]  /*5b30*/  SHF.L.U32 R0, R7, 0x1, RZ ;  /* 0x0000000107007819 */ /* 0x000fe400000006ff */
[----:B------:R-:W-:Y:S02]  /*5b40*/  ISETP.NE.OR P0, PT, R5, UR11, P0 ;  /* 0x0000000b05007c0c */ /* 0x000fe40008705670 */
[----:B------:R-:W-:-:S05]  /*5b50*/  SEL R5, R0, RZ, P1 ;  /* 0x000000ff00057207 */ /* 0x000fca0000800000 */
[----:B---3--:R-:W-:Y:S01]  /*5b60*/  IMAD.WIDE.U32 R2, R5, 0x4, R2 ;  /* 0x0000000405027825 */ /* 0x008fe200078e0002 */
[----:B------:R-:W-:Y:S06]  /*5b70*/  @P2 BRA `(.L_x_820) ;  /* 0x0000000000142947 */ /* 0x000fec0003800000 */
[----:B------:R-:W-:Y:S01]  /*5b80*/  HFMA2 R5, -RZ, RZ, 0, 5.9604644775390625e-08 ;  /* 0x00000001ff057431 */ /* 0x000fe200000001ff */
[----:B------:R-:W-:Y:S06]  /*5b90*/  MEMBAR.ALL.GPU ;  /* 0x0000000000007992 */ /* 0x000fec000000a000 */
[----:B------:R-:W-:-:S00]  /*5ba0*/  ERRBAR ;  /* 0x00000000000079ab */ /* 0x000fc00000000000 */
[----:B------:R-:W-:Y:S06]  /*5bb0*/  CGAERRBAR ;  /* 0x00000000000075ab */ /* 0x000fec0000000000 */
[----:B------:R1:W-:Y:S02]  /*5bc0*/  REDG.E.ADD.S32.STRONG.GPU desc[UR8][R2.64], R5 ;  /* 0x000000050200798e */ /* 0x0003e4000c12e308 */
.L_x_820:
[----:B------:R-:W-:Y:S05]  /*5bd0*/  BSYNC.RECONVERGENT B0 ;  /* 0x0000000000007941 */ /* 0x000fea0003800200 */
.L_x_819:
[----:B------:R-:W-:Y:S05]  /*5be0*/  @P0 EXIT ;  /* 0x000000000000094d */ /* 0x000fea0003800000 */
[----:B------:R-:W-:Y:S05]  /*5bf0*/  @P2 BRA `(.L_x_821) ;  /* 0x0000000000202947 */ /* 0x000fea0003800000 */
[----:B------:R-:W-:-:S05]  /*5c00*/  IMAD R0, R4, R7, RZ ;  /* 0x0000000704007224 */ /* 0x000fca00078e02ff */
[----:B------:R-:W-:-:S13]  /*5c10*/  ISETP.NE.AND P0, PT, R0, -0x1, PT ;  /* 0xffffffff0000780c */ /* 0x000fda0003f05270 */
[----:B------:R-:W-:Y:S05]  /*5c20*/  @!P0 BRA `(.L_x_821) ;  /* 0x0000000000148947 */ /* 0x000fea0003800000 */
.L_x_822:
[----:B-1----:R-:W2:Y:S04]  /*5c30*/  LDG.E.STRONG.GPU R5, desc[UR8][R2.64] ;  /* 0x0000000802057981 */ /* 0x002ea8000c1ef900 */
[----:B--2---:R-:W-:Y:S01]  /*5c40*/  CCTL.IVALL ;  /* 0x00000000ff00798f */ /* 0x004fe20002000000 */
[----:B------:R-:W-:Y:S05]  /*5c50*/  YIELD ;  /* 0x0000000000007946 */ /* 0x000fea0003800000 */
[----:B------:R-:W-:-:S13]  /*5c60*/  ISETP.NE.AND P0, PT, R5, R0, PT ;  /* 0x000000000500720c */ /* 0x000fda0003f05270 */
[----:B------:R-:W-:Y:S05]  /*5c70*/  @P0 BRA `(.L_x_822) ;  /* 0xfffffffc00ec0947 */ /* 0x000fea000383ffff */
.L_x_821:
[----:B------:R-:W-:Y:S05]  /*5c80*/  WARPSYNC.ALL ;  /* 0x0000000000007948 */ /* 0x000fea0003800000 */
[----:B-1----:R-:W1:Y:S08]  /*5c90*/  LDC.64 R4, c[0x0][0x3f8] ;  /* 0x0000fe00ff047b82 */ /* 0x002e700000000a00 */
        /* <DEDUP_REMOVED lines=26> */
[----:B0-----:R-:W-:-:S04]  /*5e40*/  IMAD.WIDE.U32 R12, P0, R11, 0x29cbc14e, R8 ;  /* 0x29cbc14e0b0c7825 */ /* 0x001fc80007800008 */
        /* <DEDUP_REMOVED lines=17> */
[--C-:B------:R-:W-:Y:S02]  /*5f60*/  SHF.R.S64 R29, R29, 0x1, R34.reuse ;  /* 0x000000011d1d7819 */ /* 0x100fe40000001022 */
[----:B------:R-:W-:Y:S02]  /*5f70*/  ISETP.GE.U32.AND.EX P0, PT, R8, RZ, PT, P0 ;  /* 0x000000ff0800720c */ /* 0x000fe40003f06100 */
[----:B------:R-:W-:-:S07]  /*5f80*/  SHF.R.S32.HI R34, RZ, 0x1, R34 ;  /* 0x00000001ff227819 */ /* 0x000fce0000011422 */
        /* <DEDUP_REMOVED lines=10> */
[----:B------:R-:W-:Y:S01]  /*6030*/  SHF.L.U64.HI R32, R3, 0x2, R0 ;  /* 0x0000000203207819 */ /* 0x000fe20000010200 */
[----:B------:R-:W-:Y:S01]  /*6040*/  UMOV UR4, URZ ;  /* 0x000000ff00047c82 */ /* 0x000fe20008000000 */
[----:B------:R-:W-:-:S02]  /*6050*/  SHF.L.U64.HI R28, R29, 0x2, R34 ;  /* 0x000000021d1c7819 */ /* 0x000fc40000010222 */
[----:B------:R-:W-:Y:S02]  /*6060*/  IADD3 R7, PT, PT, R9, UR4, RZ ;  /* 0x0000000409077c10 */ /* 0x000fe4000fffe0ff */
[----:B------:R-:W-:Y:S01]  /*6070*/  MOV R10, R8 ;  /* 0x00000008000a7202 */ /* 0x000fe20000000f00 */
[----:B------:R-:W-:Y:S01]  /*6080*/  IMAD.WIDE.U32 R8, R4, 0x4, RZ ;  /* 0x0000000404087825 */ /* 0x000fe200078e00ff */
[C---:B0-----:R-:W-:Y:S02]  /*6090*/  IADD3 R24, P2, PT, R22.reuse, UR10, RZ ;  /* 0x0000000a16187c10 */ /* 0x041fe4000ff5e0ff */
[----:B-1----:R-:W-:Y:S02]  /*60a0*/  IADD3 R26, P1, PT, R22, UR6, RZ ;  /* 0x00000006161a7c10 */ /* 0x002fe4000ff3e0ff */
[C---:B------:R-:W-:Y:S02]  /*60b0*/  IADD3.X R25, PT, PT, R23.reuse, UR11, RZ, P2, !PT ;  /* 0x0000000b17197c10 */ /* 0x040fe400097fe4ff */
[----:B------:R-:W-:-:S02]  /*60c0*/  IADD3.X R27, PT, PT, R23, UR7, RZ, P1, !PT ;  /* 0x00000007171b7c10 */ /* 0x000fc40008ffe4ff */
[----:B------:R-:W-:Y:S02]  /*60d0*/  IADD3 R6, P2, PT, RZ, -R11, RZ ;  /* 0x8000000bff067210 */ /* 0x000fe40007f5e0ff */
[----:B--2---:R-:W-:Y:S02]  /*60e0*/  IADD3 R22, P1, PT, R22, UR12, RZ ;  /* 0x0000000c16167c10 */ /* 0x004fe4000ff3e0ff */
[----:B------:R-:W-:Y:S02]  /*60f0*/  SHF.L.U32 R11, R5, 0x2, RZ ;  /* 0x00000002050b7819 */ /* 0x000fe400000006ff */
[----:B------:R-:W-:Y:S02]  /*6100*/  IADD3.X R23, PT, PT, R23, UR13, RZ, P1, !PT ;  /* 0x0000000d17177c10 */ /* 0x000fe40008ffe4ff */
[----:B------:R-:W-:Y:S02]  /*6110*/  IADD3 R30, PT, PT, R9, R11, RZ ;  /* 0x0000000b091e7210 */ /* 0x000fe40007ffe0ff */
[----:B------:R-:W-:-:S07]  /*6120*/  IADD3.X R20, PT, PT, RZ, -0x1, RZ, P2, !PT ;  /* 0xffffffffff147810 */ /* 0x000fce00017fe4ff */
.L_x_825:
        /* <DEDUP_REMOVED lines=31> */
.L_x_824:
[----:B------:R-:W-:Y:S05]  /*6320*/  BSYNC.RECONVERGENT B0 ;  /* 0x0000000000007941 */ /* 0x000fea0003800200 */
.L_x_823:
[----:B------:R-:W-:Y:S05]  /*6330*/  @!P0 EXIT ;  /* 0x000000000000894d */ /* 0x000fea0003800000 */
[C---:B0-----:R-:W-:Y:S01]  /*6340*/  SHF.L.U64.HI R11, R4.reuse, 0x2, R5 ;  /* 0x00000002040b7819 */ /* 0x041fe20000010205 */
[----:B------:R-:W0:Y:S01]  /*6350*/  LDCU.64 UR4, c[0x0][0x3d8] ;  /* 0x00007b00ff0477ac */ /* 0x000e220008000a00 */
[----:B------:R-:W-:Y:S02]  /*6360*/  SHF.L.U32 R17, R4, 0x2, RZ ;  /* 0x0000000204117819 */ /* 0x000fe400000006ff */
[C---:B------:R-:W-:Y:S01]  /*6370*/  SHF.L.U64.HI R19, R29.reuse, 0x2, R34 ;  /* 0x000000021d137819 */ /* 0x040fe20000010222 */
[----:B------:R-:W1:Y:S01]  /*6380*/  LDCU.64 UR6, c[0x0][0x388] ;  /* 0x00007100ff0677ac */ /* 0x000e620008000a00 */
[----:B------:R-:W-:Y:S02]  /*6390*/  SHF.L.U32 R21, R29, 0x2, RZ ;  /* 0x000000021d157819 */ /* 0x000fe400000006ff */
[C---:B------:R-:W-:Y:S01]  /*63a0*/  SHF.L.U64.HI R13, R3.reuse, 0x2, R0 ;  /* 0x00000002030d7819 */ /* 0x040fe20000010200 */
[----:B------:R-:W2:Y:S01]  /*63b0*/  LDCU.64 UR10, c[0x0][0x390] ;  /* 0x00007200ff0a77ac */ /* 0x000ea20008000a00 */
[----:B------:R-:W-:-:S07]  /*63c0*/  SHF.L.U32 R15, R3, 0x2, RZ ;  /* 0x00000002030f7819 */ /* 0x000fce00000006ff */
.L_x_826:
[C---:B------:R-:W-:Y:S02]  /*63d0*/  SHF.L.U32 R12, R10.reuse, 0x2, RZ ;  /* 0x000000020a0c7819 */ /* 0x040fe400000006ff */
[----:B------:R-:W-:Y:S02]  /*63e0*/  SHF.L.U64.HI R2, R10, 0x2, R7 ;  /* 0x000000020a027819 */ /* 0x000fe40000010207 */
[----:B0-----:R-:W-:-:S04]  /*63f0*/  IADD3 R4, P0, PT, R12, UR4, RZ ;  /* 0x000000040c047c10 */ /* 0x001fc8000ff1e0ff */
[----:B---3--:R-:W-:Y:S02]  /*6400*/  IADD3.X R5, PT, PT, R2, UR5, RZ, P0, !PT ;  /* 0x0000000502057c10 */ /* 0x008fe400087fe4ff */
[C---:B------:R-:W-:Y:S02]  /*6410*/  IADD3 R6, P0, PT, R4.reuse, R15, RZ ;  /* 0x0000000f04067210 */ /* 0x040fe40007f1e0ff */
[C---:B------:R-:W-:Y:S02]  /*6420*/  IADD3 R22, P2, PT, R4.reuse, R21, RZ ;  /* 0x0000001504167210 */ /* 0x040fe40007f5e0ff */
[C---:B------:R-:W-:Y:S02]  /*6430*/  IADD3.X R7, PT, PT, R5.reuse, R13, RZ, P0, !PT ;  /* 0x0000000d05077210 */ /* 0x040fe400007fe4ff */
[----:B------:R-:W-:Y:S02]  /*6440*/  IADD3 R8, P1, PT, R4, R17, RZ ;  /* 0x0000001104087210 */ /* 0x000fe40007f3e0ff */
[C---:B------:R-:W-:Y:S01]  /*6450*/  IADD3.X R23, PT, PT, R5.reuse, R19, RZ, P2, !PT ;  /* 0x0000001305177210 */ /* 0x040fe200017fe4ff */
[----:B------:R0:W3:Y:S01]  /*6460*/  LDG.E R4, desc[UR8][R4.64] ;  /* 0x0000000804047981 */ /* 0x0000e2000c1e1900 */
[----:B------:R-:W-:-:S03]  /*6470*/  IADD3.X R9, PT, PT, R5, R11, RZ, P1, !PT ;  /* 0x0000000b05097210 */ /* 0x000fc60000ffe4ff */
[----:B------:R-:W3:Y:S04]  /*6480*/  LDG.E R7, desc[UR8][R6.64] ;  /* 0x0000000806077981 */ /* 0x000ee8000c1e1900 */
[----:B------:R-:W4:Y:S04]  /*6490*/  LDG.E R8, desc[UR8][R8.64] ;  /* 0x0000000808087981 */ /* 0x000f28000c1e1900 */
[----:B------:R-:W4:Y:S01]  /*64a0*/  LDG.E R23, desc[UR8][R22.64] ;  /* 0x0000000816177981 */ /* 0x000f22000c1e1900 */
[----:B------:R-:W-:Y:S02]  /*64b0*/  LOP3.LUT R14, R12, 0xfffffffc, RZ, 0xc0, !PT ;  /* 0xfffffffc0c0e7812 */ /* 0x000fe400078ec0ff */
[----:B------:R-:W-:-:S02]  /*64c0*/  LOP3.LUT R16, R2, 0x1, RZ, 0xc0, !PT ;  /* 0x0000000102107812 */ /* 0x000fc400078ec0ff */
[----:B-1----:R-:W-:Y:S02]  /*64d0*/  IADD3 R24, P0, PT, R14, UR6, RZ ;  /* 0x000000060e187c10 */ /* 0x002fe4000ff1e0ff */
[----:B0-----:R-:W-:Y:S02]  /*64e0*/  LOP3.LUT R5, R2, 0x3, RZ, 0xc0, !PT ;  /* 0x0000000302057812 */ /* 0x001fe400078ec0ff */
        /* <DEDUP_REMOVED lines=47> */
[----:B------:R-:W4:Y:S04]  /*67e0*/  LDG.E R4, desc[UR8][R4.64+0x1260] ;  /* 0x0012600804047981 */ /* 0x000f28000c1e1900 */
        /* <DEDUP_REMOVED lines=13> */
[----:B------:R-:W-:Y:S02]  /*68c0*/  ISETP.GT.AND.EX P0, PT, R0, RZ, PT, P0 ;  /* 0x000000ff0000720c */ /* 0x000fe40003f04300 */
[----:B----4-:R-:W-:Y:S02]  /*68d0*/  F2FP.BF16.F32.PACK_AB R23, R23, R4 ;  /* 0x000000041717723e */ /* 0x010fe400000010ff */
[----:B-----5:R-:W-:-:S03]  /*68e0*/  F2FP.BF16.F32.PACK_AB R5, R7, R8 ;  /* 0x000000080705723e */ /* 0x020fc600000010ff */
[----:B------:R3:W-:Y:S04]  /*68f0*/  STG.E desc[UR8][R28.64], R23 ;  /* 0x000000171c007986 */ /* 0x0007e8000c101908 */
[----:B------:R3:W-:Y:S01]  /*6900*/  STG.E desc[UR8][R26.64], R5 ;  /* 0x000000051a007986 */ /* 0x0007e2000c101908 */
[----:B------:R-:W-:Y:S01]  /*6910*/  HFMA2 R7, -RZ, RZ, 0, 0 ;  /* 0x00000000ff077431 */ /* 0x000fe200000001ff */
[----:B------:R-:W-:Y:S06]  /*6920*/  @P0 BRA `(.L_x_826) ;  /* 0xfffffff800a80947 */ /* 0x000fec000383ffff */
[----:B------:R-:W-:Y:S05]  /*6930*/  EXIT ;  /* 0x000000000000794d */ /* 0x000fea0003800000 */
.L_x_827:
        /* <DEDUP_REMOVED lines=12> */
.L_x_4752:


//--------------------- .text._Z35group_norm_nhwc_bwd_one_pass_kernelI11Fp16IOBf16WLi128ELi98ELi392EEv26Group_norm_nhwc_bwd_params --------------------------
	.section	.text._Z35group_norm_nhwc_bwd_one_pass_kernelI11Fp16IOBf16WLi128ELi98ELi392EEv26Group_norm_nhwc_bwd_params,"ax",@progbits
	.align	128
        .global         _Z35group_norm_nhwc_bwd_one_pass_kernelI11Fp16IOBf16WLi128ELi98ELi392EEv26Group_norm_nhwc_bwd_params
        .type           _Z35group_norm_nhwc_bwd_one_pass_kernelI11Fp16IOBf16WLi128ELi98ELi392EEv26Group_norm_nhwc_bwd_params,@function
        .size           _Z35group_norm_nhwc_bwd_one_pass_kernelI11Fp16IOBf16WLi128ELi98ELi392EEv26Group_norm_nhwc_bwd_params,(.L_x_4753 - _Z35group_norm_nhwc_bwd_one_pass_kernelI11Fp16IOBf16WLi128ELi98ELi392EEv26Group_norm_nhwc_bwd_params)
        .other          _Z35group_norm_nhwc_bwd_one_pass_kernelI11Fp16IOBf16WLi128ELi98ELi392EEv26Group_norm_nhwc_bwd_params,@"STO_CUDA_ENTRY STV_DEFAULT"
_Z35group_norm_nhwc_bwd_one_pass_kernelI11Fp16IOBf16WLi128ELi98ELi392EEv26Group_norm_nhwc_bwd_params:
.text._Z35group_norm_nhwc_bwd_one_pass_kernelI11Fp16IOBf16WLi128ELi98ELi392EEv26Group_norm_nhwc_bwd_params:
        /* <DEDUP_REMOVED lines=21> */
.L_x_893:
[----:B0-----:R-:W0:Y:S01]  /*0150*/  LDC R8, c[0x0][0x410] ;  /* 0x00010400ff087b82 */ /* 0x001e220000000800 */
[----:B------:R-:W-:Y:S01]  /*0160*/  IABS R0, UR6 ;  /* 0x0000000600007c13 */ /* 0x000fe20008000000 */
[----:B------:R-:W1:Y:S01]  /*0170*/  LDCU UR5, c[0x0][0x41c] ;  /* 0x00008380ff0577ac */ /* 0x000e620008000800 */
[----:B------:R-:W-:Y:S01]  /*0180*/  ISETP.LE.AND P2, PT, RZ, UR6, PT ;  /* 0x00000006ff007c0c */ /* 0x000fe2000bf43270 */
[----:B------:R-:W-:Y:S01]  /*0190*/  HFMA2 R44, -RZ, RZ, 0, 0 ;  /* 0x00000000ff2c7431 */ /* 0x000fe200000001ff */
[----:B------:R-:W-:Y:S01]  /*01a0*/  CS2R R42, SRZ ;  /* 0x00000000002a7805 */ /* 0x000fe2000001ff00 */
[----:B------:R-:W2:Y:S01]  /*01b0*/  LDCU.128 UR12, c[0x0][0x400] ;  /* 0x00008000ff0c77ac */ /* 0x000ea20008000c00 */
[----:B------:R-:W-:Y:S02]  /*01c0*/  CS2R R40, SRZ ;  /* 0x0000000000287805 */ /* 0x000fe4000001ff00 */
[----:B------:R-:W-:Y:S02]  /*01d0*/  CS2R R38, SRZ ;  /* 0x0000000000267805 */ /* 0x000fe4000001ff00 */
[----:B------:R-:W-:-:S02]  /*01e0*/  CS2R R36, SRZ ;  /* 0x0000000000247805 */ /* 0x000fc4000001ff00 */
[----:B------:R-:W-:Y:S01]  /*01f0*/  CS2R R34, SRZ ;  /* 0x0000000000227805 */ /* 0x000fe2000001ff00 */
[----:B------:R-:W3:Y:S01]  /*0200*/  LDCU.64 UR8, c[0x0][0x3b8] ;  /* 0x00007700ff0877ac */ /* 0x000ee20008000a00 */
[----:B------:R-:W-:Y:S01]  /*0210*/  HFMA2 R32, -RZ, RZ, 0, 0 ;  /* 0x00000000ff207431 */ /* 0x000fe200000001ff */
[----:B------:R-:W4:Y:S01]  /*0220*/  LDCU.U8 UR7, c[0x0][0x414] ;  /* 0x00008280ff0777ac */ /* 0x000f220008000000 */
[----:B0-----:R-:W-:-:S04]  /*0230*/  IABS R6, R8 ;  /* 0x0000000800067213 */ /* 0x001fc80000000000 */
[----:B------:R-:W0:Y:S08]  /*0240*/  I2F.RP R3, R6 ;  /* 0x0000000600037306 */ /* 0x000e300000209400 */
        /* <DEDUP_REMOVED lines=11> */
[----:B------:R-:W-:Y:S01]  /*0300*/  IMAD R3, R6, R3, R7 ;  /* 0x0000000306037224 */ /* 0x000fe200078e0207 */
[----:B------:R-:W-:-:S04]  /*0310*/  LOP3.LUT R7, R8, UR6, RZ, 0x3c, !PT ;  /* 0x0000000608077c12 */ /* 0x000fc8000f8e3cff */
[----:B------:R-:W-:Y:S02]  /*0320*/  ISETP.GT.U32.AND P3, PT, R6, R3, PT ;  /* 0x000000030600720c */ /* 0x000fe40003f64070 */
[----:B------:R-:W-:-:S11]  /*0330*/  ISETP.GE.AND P4, PT, R7, RZ, PT ;  /* 0x000000ff0700720c */ /* 0x000fd60003f86270 */
[-C--:B------:R-:W-:Y:S01]  /*0340*/  @!P3 IADD3 R3, PT, PT, R3, -R6.reuse, RZ ;  /* 0x800000060303b210 */ /* 0x080fe20007ffe0ff */
[----:B0-----:R-:W-:Y:S01]  /*0350*/  IMAD R29, R0, UR5, R47 ;  /* 0x00000005001d7c24 */ /* 0x001fe2000f8e022f */
[----:B------:R-:W-:Y:S02]  /*0360*/  @!P3 IADD3 R5, PT, PT, R5, 0x1, RZ ;  /* 0x000000010505b810 */ /* 0x000fe40007ffe0ff */
[----:B------:R-:W-:Y:S02]  /*0370*/  ISETP.GE.U32.AND P1, PT, R3, R6, PT ;  /* 0x000000060300720c */ /* 0x000fe40003f26070 */
[----:B--2---:R-:W-:Y:S02]  /*0380*/  ISETP.GE.U32.AND P0, PT, R29, UR12, PT ;  /* 0x0000000c1d007c0c */ /* 0x004fe4000bf06070 */
[----:B------:R-:W-:Y:S02]  /*0390*/  SHF.R.S32.HI R9, RZ, 0x1f, R29 ;  /* 0x0000001fff097819 */ /* 0x000fe4000001141d */
[----:B------:R-:W-:-:S02]  /*03a0*/  ISETP.GT.U32.AND P5, PT, R6, R3, PT ;  /* 0x000000030600720c */ /* 0x000fc40003fa4070 */
[----:B------:R-:W-:Y:S02]  /*03b0*/  ISETP.GE.AND.EX P0, PT, R9, UR13, PT, P0 ;  /* 0x0000000d09007c0c */ /* 0x000fe4000bf06300 */
[----:B------:R-:W-:Y:S02]  /*03c0*/  IADD3 R4, PT, PT, R3, -R6, RZ ;  /* 0x8000000603047210 */ /* 0x000fe40007ffe0ff */
[----:B------:R-:W-:Y:S02]  /*03d0*/  IADD3 R17, PT, PT, R29, 0x8, RZ ;  /* 0x000000081d117810 */ /* 0x000fe40007ffe0ff */
[----:B------:R-:W-:Y:S02]  /*03e0*/  SEL R3, R4, R3, !P5 ;  /* 0x0000000304037207 */ /* 0x000fe40006800000 */
[----:B------:R-:W-:Y:S02]  /*03f0*/  ISETP.NE.AND P5, PT, R8, RZ, PT ;  /* 0x000000ff0800720c */ /* 0x000fe40003fa5270 */
[----:B------:R-:W-:-:S02]  /*0400*/  LOP3.LUT R4, RZ, R8, RZ, 0x33, !PT ;  /* 0x00000008ff047212 */ /* 0x000fc400078e33ff */
[----:B------:R-:W-:Y:S01]  /*0410*/  @!P2 IADD3 R3, PT, PT, -R3, RZ, RZ ;  /* 0x000000ff0303a210 */ /* 0x000fe20007ffe1ff */
[----:B------:R-:W0:Y:S01]  /*0420*/  @!P0 LDC.64 R12, c[0x0][0x3f8] ;  /* 0x0000fe00ff0c8b82 */ /* 0x000e220000000a00 */
[----:B------:R-:W-:Y:S02]  /*0430*/  @P1 IADD3 R5, PT, PT, R5, 0x1, RZ ;  /* 0x0000000105051810 */ /* 0x000fe40007ffe0ff */
[----:B------:R-:W-:Y:S02]  /*0440*/  ISETP.GE.U32.AND P3, PT, R17, UR12, PT ;  /* 0x0000000c11007c0c */ /* 0x000fe4000bf66070 */
[----:B------:R-:W-:Y:S02]  /*0450*/  SHF.R.S32.HI R11, RZ, 0x1f, R17 ;  /* 0x0000001fff0b7819 */ /* 0x000fe40000011411 */
[----:B------:R-:W-:Y:S01]  /*0460*/  SEL R61, R4, R3, !P5 ;  /* 0x00000003043d7207 */ /* 0x000fe20006800000 */
[----:B------:R-:W1:Y:S01]  /*0470*/  @!P0 LDC.64 R6, c[0x0][0x3a0] ;  /* 0x0000e800ff068b82 */ /* 0x000e620000000a00 */
[----:B------:R-:W-:-:S02]  /*0480*/  @!P4 IADD3 R5, PT, PT, -R5, RZ, RZ ;  /* 0x000000ff0505c210 */ /* 0x000fc40007ffe1ff */
[----:B------:R-:W-:Y:S01]  /*0490*/  ISETP.GE.AND.EX P3, PT, R11, UR13, PT, P3 ;  /* 0x0000000d0b007c0c */ /* 0x000fe2000bf66330 */
[----:B------:R-:W-:Y:S01]  /*04a0*/  IMAD R3, R61, 0x62, RZ ;  /* 0x000000623d037824 */ /* 0x000fe200078e02ff */
[----:B------:R-:W-:Y:S02]  /*04b0*/  SEL R5, R4, R5, !P5 ;  /* 0x0000000504057207 */ /* 0x000fe40006800000 */
[----:B------:R-:W-:Y:S02]  /*04c0*/  IADD3 R16, PT, PT, R29, 0x10, RZ ;  /* 0x000000101d107810 */ /* 0x000fe40007ffe0ff */
[C---:B------:R-:W-:Y:S02]  /*04d0*/  IADD3 R62, P1, PT, R3.reuse, R50, RZ ;  /* 0x00000032033e7210 */ /* 0x040fe40007f3e0ff */
[----:B------:R-:W-:Y:S02]  /*04e0*/  SHF.R.S32.HI R4, RZ, 0x1f, R5 ;  /* 0x0000001fff047819 */ /* 0x000fe40000011405 */
[----:B------:R-:W-:-:S02]  /*04f0*/  LEA.HI.X.SX32 R63, R3, RZ, 0x1, P1 ;  /* 0x000000ff033f7211 */ /* 0x000fc400008f0eff */
[----:B------:R-:W-:Y:S01]  /*0500*/  ISETP.GE.U32.AND P1, PT, R16, UR12, PT ;  /* 0x0000000c10007c0c */ /* 0x000fe2000bf26070 */
[----:B------:R-:W-:Y:S01]  /*0510*/  IMAD R4, R4, UR14, RZ ;  /* 0x0000000e04047c24 */ /* 0x000fe2000f8e02ff */
[----:B------:R-:W2:Y:S01]  /*0520*/  @!P3 LDC.64 R24, c[0x0][0x3f8] ;  /* 0x0000fe00ff18bb82 */ /* 0x000ea20000000a00 */
[----:B------:R-:W-:Y:S01]  /*0530*/  IMAD.WIDE.U32 R62, R5, UR14, R62 ;  /* 0x0000000e053e7c25 */ /* 0x000fe2000f8e003e */
[----:B------:R-:W-:-:S03]  /*0540*/  SHF.R.S32.HI R23, RZ, 0x1f, R16 ;  /* 0x0000001fff177819 */ /* 0x000fc60000011410 */
[----:B------:R-:W-:Y:S01]  /*0550*/  IMAD R65, R5, UR15, R4 ;  /* 0x0000000f05417c24 */ /* 0x000fe2000f8e0204 */
[----:B------:R-:W-:Y:S01]  /*0560*/  @!P0 MOV R64, R62 ;  /* 0x0000003e00408202 */ /* 0x000fe20000000f00 */
[-C--:B0-----:R-:W-:Y:S01]  /*0570*/  @!P0 IMAD R8, R9, R12.reuse, RZ ;  /* 0x0000000c09088224 */ /* 0x081fe200078e02ff */
[----:B------:R-:W0:Y:S01]  /*0580*/  @!P0 LDC.64 R4, c[0x0][0x398] ;  /* 0x0000e600ff048b82 */ /* 0x000e220000000a00 */
[----:B------:R-:W-:Y:S02]  /*0590*/  ISETP.GE.AND.EX P1, PT, R23, UR13, PT, P1 ;  /* 0x0000000d17007c0c */ /* 0x000fe4000bf26310 */
[----:B------:R-:W-:Y:S01]  /*05a0*/  IADD3 R65, PT, PT, R63, R65, RZ ;  /* 0x000000413f417210 */ /* 0x000fe20007ffe0ff */
[C---:B------:R-:W-:Y:S02]  /*05b0*/  @!P0 IMAD R3, R29.reuse, R13, R8 ;  /* 0x0000000d1d038224 */ /* 0x040fe400078e0208 */
[----:B------:R-:W-:Y:S02]  /*05c0*/  @!P0 IMAD.WIDE.U32 R8, R29, R12, R64 ;  /* 0x0000000c1d088225 */ /* 0x000fe400078e0040 */
[----:B------:R-:W3:Y:S03]  /*05d0*/  @!P3 LDC.64 R14, c[0x0][0x3a0] ;  /* 0x0000e800ff0ebb82 */ /* 0x000ee60000000a00 */
[----:B------:R-:W-:-:S02]  /*05e0*/  @!P0 IADD3 R3, PT, PT, R9, R3, RZ ;  /* 0x0000000309038210 */ /* 0x000fc40007ffe0ff */
[C---:B------:R-:W-:Y:S01]  /*05f0*/  @!P0 SHF.L.U32 R21, R8.reuse, 0x1, RZ ;  /* 0x0000000108158819 */ /* 0x040fe200000006ff */
[----:B--2---:R-:W-:Y:S01]  /*0600*/  @!P3 IMAD R10, R11, R24, RZ ;  /* 0x000000180b0ab224 */ /* 0x004fe200078e02ff */
[----:B------:R-:W-:Y:S01]  /*0610*/  @!P0 SHF.L.U64.HI R22, R8, 0x1, R3 ;  /* 0x0000000108168819 */ /* 0x000fe20000010203 */
[----:B------:R-:W2:Y:S01]  /*0620*/  @!P3 LDC.64 R12, c[0x0][0x398] ;  /* 0x0000e600ff0cbb82 */ /* 0x000ea20000000a00 */
[----:B------:R-:W-:Y:S01]  /*0630*/  IADD3 R3, PT, PT, R29, 0x18, RZ ;  /* 0x000000181d037810 */ /* 0x000fe20007ffe0ff */
[----:B------:R-:W-:Y:S01]  /*0640*/  @!P3 IMAD R25, R17, R25, R10 ;  /* 0x000000191119b224 */ /* 0x000fe200078e020a */
[----:B------:R-:W-:Y:S02]  /*0650*/  @!P3 MOV R10, R62 ;  /* 0x0000003e000ab202 */ /* 0x000fe40000000f00 */
[----:B------:R-:W-:Y:S02]  /*0660*/  ISETP.GE.U32.AND P2, PT, R3, UR12, PT ;  /* 0x0000000c03007c0c */ /* 0x000fe4000bf46070 */
[----:B------:R-:W-:Y:S01]  /*0670*/  SHF.R.S32.HI R27, RZ, 0x1f, R3 ;  /* 0x0000001fff1b7819 */ /* 0x000fe20000011403 */
[----:B------:R-:W4:Y:S01]  /*0680*/  @!P1 LDC.64 R8, c[0x0][0x3f8] ;  /* 0x0000fe00ff089b82 */ /* 0x000f220000000a00 */
[----:B------:R-:W-:-:S02]  /*0690*/  @!P3 MOV R11, R65 ;  /* 0x00000041000bb202 */ /* 0x000fc40000000f00 */
[----:B------:R-:W-:Y:S02]  /*06a0*/  ISETP.GE.AND.EX P2, PT, R27, UR13, PT, P2 ;  /* 0x0000000d1b007c0c */ /* 0x000fe4000bf46320 */
[----:B0-----:R-:W-:Y:S01]  /*06b0*/  @!P0 IADD3 R20, P5, PT, R21, R4, RZ ;  /* 0x0000000415148210 */ /* 0x001fe20007fbe0ff */
[----:B------:R-:W-:Y:S01]  /*06c0*/  @!P3 IMAD.WIDE.U32 R10, R17, R24, R10 ;  /* 0x00000018110ab225 */ /* 0x000fe200078e000a */
[----:B-1----:R-:W-:Y:S02]  /*06d0*/  @!P0 IADD3 R18, P4, PT, R21, R6, RZ ;  /* 0x0000000615128210 */ /* 0x002fe40007f9e0ff */
[C---:B------:R-:W-:Y:S02]  /*06e0*/  @!P0 IADD3.X R21, PT, PT, R22.reuse, R5, RZ, P5, !PT ;  /* 0x0000000516158210 */ /* 0x040fe40002ffe4ff */
[----:B------:R-:W-:Y:S02]  /*06f0*/  @!P3 IADD3 R5, PT, PT, R11, R25, RZ ;  /* 0x000000190b05b210 */ /* 0x000fe40007ffe0ff */
[----:B------:R-:W-:Y:S01]  /*0700*/  @!P0 IADD3.X R19, PT, PT, R22, R7, RZ, P4, !PT ;  /* 0x0000000716138210 */ /* 0x000fe200027fe4ff */
[----:B------:R-:W5:Y:S01]  /*0710*/  @!P0 LDG.E R43, desc[UR10][R20.64] ;  /* 0x0000000a142b8981 */ /* 0x000f62000c1e1900 */
[C---:B------:R-:W-:Y:S01]  /*0720*/  @!P3 SHF.L.U32 R25, R10.reuse, 0x1, RZ ;  /* 0x000000010a19b819 */ /* 0x040fe200000006ff */
[----:B------:R-:W0:Y:S01]  /*0730*/  @!P1 LDC.64 R6, c[0x0][0x3a0] ;  /* 0x0000e800ff069b82 */ /* 0x000e220000000a00 */
[----:B------:R-:W-:Y:S01]  /*0740*/  @!P3 SHF.L.U64.HI R26, R10, 0x1, R5 ;  /* 0x000000010a1ab819 */ /* 0x000fe20000010205 */
[----:B------:R1:W5:Y:S01]  /*0750*/  @!P0 LDG.E R44, desc[UR10][R18.64] ;  /* 0x0000000a122c8981 */ /* 0x000362000c1e1900 */
[----:B--2---:R-:W-:-:S02]  /*0760*/  @!P3 IADD3 R24, P4, PT, R25, R12, RZ ;  /* 0x0000000c1918b210 */ /* 0x004fc40007f9e0ff */
[----:B---3--:R-:W-:-:S03]  /*0770*/  @!P3 IADD3 R22, P0, PT, R25, R14, RZ ;  /* 0x0000000e1916b210 */ /* 0x008fc60007f1e0ff */
[----:B------:R-:W2:Y:S01]  /*0780*/  @!P1 LDC.64 R4, c[0x0][0x398] ;  /* 0x0000e600ff049b82 */ /* 0x000ea20000000a00 */
[----:B----4-:R-:W-:Y:S01]  /*0790*/  @!P1 IMAD R12, R23, R8, RZ ;  /* 0x00000008170c9224 */ /* 0x010fe200078e02ff */
[----:B-1----:R-:W-:-:S06]  /*07a0*/  IADD3 R18, PT, PT, R29, 0x20, RZ ;  /* 0x000000201d127810 */ /* 0x002fcc0007ffe0ff */
[----:B------:R-:W1:Y:S01]  /*07b0*/  @!P2 LDC.64 R10, c[0x0][0x3f8] ;  /* 0x0000fe00ff0aab82 */ /* 0x000e620000000a00 */
[----:B------:R-:W-:Y:S01]  /*07c0*/  @!P3 IADD3.X R23, PT, PT, R26, R15, RZ, P0, !PT ;  /* 0x0000000f1a17b210 */ /* 0x000fe200007fe4ff */
[----:B------:R-:W-:Y:S01]  /*07d0*/  @!P1 IMAD R17, R16, R9, R12 ;  /* 0x0000000910119224 */ /* 0x000fe200078e020c */
[----:B------:R-:W-:Y:S02]  /*07e0*/  @!P3 IADD3.X R25, PT, PT, R26, R13, RZ, P4, !PT ;  /* 0x0000000d1a19b210 */ /* 0x000fe400027fe4ff */
[----:B------:R-:W-:Y:S01]  /*07f0*/  ISETP.GE.U32.AND P0, PT, R18, UR12, PT ;  /* 0x0000000c12007c0c */ /* 0x000fe2000bf06070 */
[----:B------:R3:W5:Y:S01]  /*0800*/  @!P3 LDG.E R42, desc[UR10][R22.64] ;  /* 0x0000000a162ab981 */ /* 0x000762000c1e1900 */
[----:B------:R-:W-:Y:S02]  /*0810*/  SHF.R.S32.HI R15, RZ, 0x1f, R18 ;  /* 0x0000001fff0f7819 */ /* 0x000fe40000011412 */
[----:B------:R-:W-:Y:S01]  /*0820*/  @!P1 MOV R12, R62 ;  /* 0x0000003e000c9202 */ /* 0x000fe20000000f00 */
[----:B------:R4:W5:Y:S01]  /*0830*/  @!P3 LDG.E R41, desc[UR10][R24.64] ;  /* 0x0000000a1829b981 */ /* 0x000962000c1e1900 */
[----:B------:R-:W-:-:S02]  /*0840*/  @!P1 MOV R13, R65 ;  /* 0x00000041000d9202 */ /* 0x000fc40000000f00 */
[----:B------:R-:W-:Y:S01]  /*0850*/  ISETP.GE.AND.EX P0, PT, R15, UR13, PT, P0 ;  /* 0x0000000d0f007c0c */ /* 0x000fe2000bf06300 */
[----:B------:R-:W-:-:S05]  /*0860*/  @!P1 IMAD.WIDE.U32 R8, R16, R8, R12 ;  /* 0x0000000810089225 */ /* 0x000fca00078e000c */
[----:B------:R-:W-:Y:S02]  /*0870*/  @!P1 IADD3 R13, PT, PT, R9, R17, RZ ;  /* 0x00000011090d9210 */ /* 0x000fe40007ffe0ff */
[C---:B------:R-:W-:Y:S01]  /*0880*/  @!P1 SHF.L.U32 R9, R8.reuse, 0x1, RZ ;  /* 0x0000000108099819 */ /* 0x040fe200000006ff */
[----:B------:R-:W4:Y:S01]  /*0890*/  @!P2 LDC.64 R16, c[0x0][0x3a0] ;  /* 0x0000e800ff10ab82 */ /* 0x000f220000000a00 */
[----:B------:R-:W-:Y:S01]  /*08a0*/  @!P1 SHF.L.U64.HI R28, R8, 0x1, R13 ;  /* 0x00000001081c9819 */ /* 0x000fe2000001020d */
[----:B-1----:R-:W-:Y:S01]  /*08b0*/  @!P2 IMAD R20, R27, R10, RZ ;  /* 0x0000000a1b14a224 */ /* 0x002fe200078e02ff */
[C---:B0-----:R-:W-:Y:S02]  /*08c0*/  @!P1 IADD3 R26, P3, PT, R9.reuse, R6, RZ ;  /* 0x00000006091a9210 */ /* 0x041fe40007f7e0ff */
[----:B--2---:R-:W-:-:S03]  /*08d0*/  @!P1 IADD3 R4, P5, PT, R9, R4, RZ ;  /* 0x0000000409049210 */ /* 0x004fc60007fbe0ff */
[----:B------:R-:W0:Y:S01]  /*08e0*/  @!P2 LDC.64 R12, c[0x0][0x398] ;  /* 0x0000e600ff0cab82 */ /* 0x000e220000000a00 */
[----:B------:R-:W-:Y:S01]  /*08f0*/  IADD3 R14, PT, PT, R29, 0x28, RZ ;  /* 0x000000281d0e7810 */ /* 0x000fe20007ffe0ff */
[----:B---3--:R-:W-:Y:S01]  /*0900*/  @!P2 IMAD R23, R3, R11, R20 ;  /* 0x0000000b0317a224 */ /* 0x008fe200078e0214 */
[----:B------:R-:W-:-:S05]  /*0910*/  @!P2 MOV R20, R62 ;  /* 0x0000003e0014a202 */ /* 0x000fca0000000f00 */
[----:B------:R-:W1:Y:S01]  /*0920*/  @!P0 LDC.64 R8, c[0x0][0x3f8] ;  /* 0x0000fe00ff088b82 */ /* 0x000e620000000a00 */
[----:B------:R-:W-:Y:S02]  /*0930*/  @!P2 MOV R21, R65 ;  /* 0x000000410015a202 */ /* 0x000fe40000000f00 */
[----:B------:R-:W-:Y:S02]  /*0940*/  ISETP.GE.U32.AND P4, PT, R14, UR12, PT ;  /* 0x0000000c0e007c0c */ /* 0x000fe4000bf86070 */
[----:B------:R-:W-:Y:S01]  /*0950*/  SHF.R.S32.HI R19, RZ, 0x1f, R14 ;  /* 0x0000001fff137819 */ /* 0x000fe2000001140e */
[----:B------:R-:W-:-:S03]  /*0960*/  @!P2 IMAD.WIDE.U32 R10, R3, R10, R20 ;  /* 0x0000000a030aa225 */ /* 0x000fc600078e0014 */
[----:B------:R-:W-:Y:S02]  /*0970*/  ISETP.GE.AND.EX P4, PT, R19, UR13, PT, P4 ;  /* 0x0000000d13007c0c */ /* 0x000fe4000bf86340 */
[----:B------:R-:W-:Y:S02]  /*0980*/  @!P2 IADD3 R3, PT, PT, R11, R23, RZ ;  /* 0x000000170b03a210 */ /* 0x000fe40007ffe0ff */
[C---:B------:R-:W-:Y:S02]  /*0990*/  @!P1 IADD3.X R27, PT, PT, R28.reuse, R7, RZ, P3, !PT ;  /* 0x000000071c1b9210 */ /* 0x040fe40001ffe4ff */
[----:B------:R-:W-:Y:S02]  /*09a0*/  @!P1 IADD3.X R5, PT, PT, R28, R5, RZ, P5, !PT ;  /* 0x000000051c059210 */ /* 0x000fe40002ffe4ff */
[C---:B------:R-:W-:Y:S01]  /*09b0*/  @!P2 SHF.L.U32 R21, R10.reuse, 0x1, RZ ;  /* 0x000000010a15a819 */ /* 0x040fe200000006ff */
[----:B------:R-:W5:Y:S01]  /*09c0*/  @!P1 LDG.E R40, desc[UR10][R26.64] ;  /* 0x0000000a1a289981 */ /* 0x000f62000c1e1900 */
[----:B----4-:R-:W-:-:S02]  /*09d0*/  @!P2 SHF.L.U64.HI R24, R10, 0x1, R3 ;  /* 0x000000010a18a819 */ /* 0x010fc40000010203 */
[----:B------:R-:W2:Y:S01]  /*09e0*/  @!P0 LDC.64 R10, c[0x0][0x3a0] ;  /* 0x0000e800ff0a8b82 */ /* 0x000ea20000000a00 */
[----:B------:R3:W5:Y:S01]  /*09f0*/  @!P1 LDG.E R39, desc[UR10][R4.64] ;  /* 0x0000000a04279981 */ /* 0x000762000c1e1900 */
[C---:B------:R-:W-:Y:S02]  /*0a00*/  @!P2 IADD3 R22, P1, PT, R21.reuse, R16, RZ ;  /* 0x000000101516a210 */ /* 0x040fe40007f3e0ff */
[----:B0-----:R-:W-:Y:S01]  /*0a10*/  @!P2 IADD3 R20, P3, PT, R21, R12, RZ ;  /* 0x0000000c1514a210 */ /* 0x001fe20007f7e0ff */
[----:B-1----:R-:W-:Y:S01]  /*0a20*/  @!P0 IMAD R12, R15, R8, RZ ;  /* 0x000000080f0c8224 */ /* 0x002fe200078e02ff */
[----:B------:R-:W-:Y:S02]  /*0a30*/  IADD3 R3, PT, PT, R29, 0x30, RZ ;  /* 0x000000301d037810 */ /* 0x000fe40007ffe0ff */
[----:B------:R-:W0:Y:S01]  /*0a40*/  @!P4 LDC.64 R6, c[0x0][0x3f8] ;  /* 0x0000fe00ff06cb82 */ /* 0x000e220000000a00 */
[----:B------:R-:W-:Y:S01]  /*0a50*/  @!P2 IADD3.X R23, PT, PT, R24, R17, RZ, P1, !PT ;  /* 0x000000111817a210 */ /* 0x000fe20000ffe4ff */
[----:B------:R-:W-:Y:S01]  /*0a60*/  @!P0 IMAD R17, R18, R9, R12 ;  /* 0x0000000912118224 */ /* 0x000fe200078e020c */
[----:B------:R-:W-:-:S02]  /*0a70*/  @!P2 IADD3.X R21, PT, PT, R24, R13, RZ, P3, !PT ;  /* 0x0000000d1815a210 */ /* 0x000fc40001ffe4ff */
[----:B------:R-:W-:Y:S01]  /*0a80*/  @!P0 MOV R12, R62 ;  /* 0x0000003e000c8202 */ /* 0x000fe20000000f00 */
[----:B------:R-:W5:Y:S01]  /*0a90*/  @!P2 LDG.E R38, desc[UR10][R22.64] ;  /* 0x0000000a1626a981 */ /* 0x000f62000c1e1900 */
[----:B------:R-:W-:Y:S01]  /*0aa0*/  @!P0 MOV R13, R65 ;  /* 0x00000041000d8202 */ /* 0x000fe20000000f00 */
[----:B---3--:R-:W1:Y:S01]  /*0ab0*/  @!P0 LDC.64 R4, c[0x0][0x398] ;  /* 0x0000e600ff048b82 */ /* 0x008e620000000a00 */
[----:B------:R-:W-:Y:S01]  /*0ac0*/  ISETP.GE.U32.AND P1, PT, R3, UR12, PT ;  /* 0x0000000c03007c0c */ /* 0x000fe2000bf26070 */
[----:B------:R3:W5:Y:S01]  /*0ad0*/  @!P2 LDG.E R37, desc[UR10][R20.64] ;  /* 0x0000000a1425a981 */ /* 0x000762000c1e1900 */
[----:B------:R-:W-:Y:S01]  /*0ae0*/  SHF.R.S32.HI R15, RZ, 0x1f, R3 ;  /* 0x0000001fff0f7819 */ /* 0x000fe20000011403 */
[----:B------:R-:W-:-:S03]  /*0af0*/  @!P0 IMAD.WIDE.U32 R8, R18, R8, R12 ;  /* 0x0000000812088225 */ /* 0x000fc600078e000c */
[----:B------:R-:W-:Y:S01]  /*0b00*/  ISETP.GE.AND.EX P1, PT, R15, UR13, PT, P1 ;  /* 0x0000000d0f007c0c */ /* 0x000fe2000bf26310 */
[----:B------:R-:W4:Y:S01]  /*0b10*/  @!P4 LDC.64 R12, c[0x0][0x3a0] ;  /* 0x0000e800ff0ccb82 */ /* 0x000f220000000a00 */
[----:B------:R-:W-:Y:S02]  /*0b20*/  @!P0 IADD3 R9, PT, PT, R9, R17, RZ ;  /* 0x0000001109098210 */ /* 0x000fe40007ffe0ff */
[C---:B------:R-:W-:Y:S02]  /*0b30*/  @!P0 SHF.L.U32 R17, R8.reuse, 0x1, RZ ;  /* 0x0000000108118819 */ /* 0x040fe400000006ff */
[----:B------:R-:W-:Y:S02]  /*0b40*/  IADD3 R16, PT, PT, R29, 0x38, RZ ;  /* 0x000000381d107810 */ /* 0x000fe40007ffe0ff */
[----:B------:R-:W-:Y:S02]  /*0b50*/  @!P0 SHF.L.U64.HI R24, R8, 0x1, R9 ;  /* 0x0000000108188819 */ /* 0x000fe40000010209 */
[----:B--2---:R-:W-:Y:S01]  /*0b60*/  @!P0 IADD3 R26, P3, PT, R17, R10, RZ ;  /* 0x0000000a111a8210 */ /* 0x004fe20007f7e0ff */
[----:B0-----:R-:W-:Y:S01]  /*0b70*/  @!P4 IMAD R19, R19, R6, RZ ;  /* 0x000000061313c224 */ /* 0x001fe200078e02ff */
[----:B------:R-:W-:Y:S01]  /*0b80*/  ISETP.GE.U32.AND P2, PT, R16, UR12, PT ;  /* 0x0000000c10007c0c */ /* 0x000fe2000bf46070 */
[----:B------:R-:W0:Y:S01]  /*0b90*/  @!P1 LDC.64 R8, c[0x0][0x3f8] ;  /* 0x0000fe00ff089b82 */ /* 0x000e220000000a00 */
[----:B------:R-:W-:-:S02]  /*0ba0*/  SHF.R.S32.HI R25, RZ, 0x1f, R16 ;  /* 0x0000001fff197819 */ /* 0x000fc40000011410 */
[----:B------:R-:W-:Y:S02]  /*0bb0*/  @!P0 IADD3.X R27, PT, PT, R24, R11, RZ, P3, !PT ;  /* 0x0000000b181b8210 */ /* 0x000fe40001ffe4ff */
[----:B------:R-:W-:Y:S02]  /*0bc0*/  @!P4 MOV R10, R62 ;  /* 0x0000003e000ac202 */ /* 0x000fe40000000f00 */
[----:B------:R-:W-:Y:S01]  /*0bd0*/  @!P4 MOV R11, R65 ;  /* 0x00000041000bc202 */ /* 0x000fe20000000f00 */
[C---:B------:R-:W-:Y:S01]  /*0be0*/  @!P4 IMAD R19, R14.reuse, R7, R19 ;  /* 0x000000070e13c224 */ /* 0x040fe200078e0213 */
[----:B------:R-:W-:Y:S01]  /*0bf0*/  ISETP.GE.AND.EX P2, PT, R25, UR13, PT, P2 ;  /* 0x0000000d19007c0c */ /* 0x000fe2000bf46320 */
[----:B------:R2:W5:Y:S01]  /*0c00*/  @!P0 LDG.E R36, desc[UR10][R26.64] ;  /* 0x0000000a1a248981 */ /* 0x000562000c1e1900 */
[----:B------:R-:W-:Y:S02]  /*0c10*/  @!P4 IMAD.WIDE.U32 R6, R14, R6, R10 ;  /* 0x000000060e06c225 */ /* 0x000fe400078e000a */
[----:B------:R-:W4:Y:S03]  /*0c20*/  @!P4 LDC.64 R10, c[0x0][0x398] ;  /* 0x0000e600ff0acb82 */ /* 0x000f260000000a00 */
[----:B------:R-:W-:-:S02]  /*0c30*/  @!P4 IADD3 R7, PT, PT, R7, R19, RZ ;  /* 0x000000130707c210 */ /* 0x000fc40007ffe0ff */
[C---:B---3--:R-:W-:Y:S02]  /*0c40*/  @!P4 SHF.L.U32 R21, R6.reuse, 0x1, RZ ;  /* 0x000000010615c819 */ /* 0x048fe400000006ff */
[----:B------:R-:W-:Y:S02]  /*0c50*/  @!P4 SHF.L.U64.HI R22, R6, 0x1, R7 ;  /* 0x000000010616c819 */ /* 0x000fe40000010207 */
[----:B------:R-:W3:Y:S01]  /*0c60*/  @!P2 LDC.64 R6, c[0x0][0x3f8] ;  /* 0x0000fe00ff06ab82 */ /* 0x000ee20000000a00 */
[----:B-1----:R-:W-:Y:S02]  /*0c70*/  @!P0 IADD3 R18, P3, PT, R17, R4, RZ ;  /* 0x0000000411128210 */ /* 0x002fe40007f7e0ff */
[----:B------:R-:W-:Y:S02]  /*0c80*/  IADD3 R17, PT, PT, R29, 0x40, RZ ;  /* 0x000000401d117810 */ /* 0x000fe40007ffe0ff */
[----:B------:R-:W-:Y:S01]  /*0c90*/  @!P0 IADD3.X R19, PT, PT, R24, R5, RZ, P3, !PT ;  /* 0x0000000518138210 */ /* 0x000fe20001ffe4ff */
[----:B0-----:R-:W-:Y:S01]  /*0ca0*/  @!P1 IMAD R14, R15, R8, RZ ;  /* 0x000000080f0e9224 */ /* 0x001fe200078e02ff */
[----:B------:R-:W-:Y:S01]  /*0cb0*/  ISETP.GE.U32.AND P3, PT, R17, UR12, PT ;  /* 0x0000000c11007c0c */ /* 0x000fe2000bf66070 */
[----:B------:R-:W0:Y:S01]  /*0cc0*/  @!P1 LDC.64 R4, c[0x0][0x3a0] ;  /* 0x0000e800ff049b82 */ /* 0x000e220000000a00 */
[----:B------:R-:W-:-:S02]  /*0cd0*/  SHF.R.S32.HI R23, RZ, 0x1f, R17 ;  /* 0x0000001fff177819 */ /* 0x000fc40000011411 */
[----:B--2---:R-:W-:Y:S02]  /*0ce0*/  @!P1 MOV R26, R62 ;  /* 0x0000003e001a9202 */ /* 0x004fe40000000f00 */
[----:B------:R-:W-:Y:S01]  /*0cf0*/  @!P1 MOV R27, R65 ;  /* 0x00000041001b9202 */ /* 0x000fe20000000f00 */
[----:B------:R-:W-:Y:S01]  /*0d00*/  @!P1 IMAD R9, R3, R9, R14 ;  /* 0x0000000903099224 */ /* 0x000fe200078e020e */
[----:B------:R-:W-:Y:S01]  /*0d10*/  ISETP.GE.AND.EX P3, PT, R23, UR13, PT, P3 ;  /* 0x0000000d17007c0c */ /* 0x000fe2000bf66330 */
[----:B------:R-:W1:Y:S01]  /*0d20*/  @!P1 LDC.64 R14, c[0x0][0x398] ;  /* 0x0000e600ff0e9b82 */ /* 0x000e620000000a00 */
[----:B----4-:R-:W-:Y:S01]  /*0d30*/  @!P4 IADD3 R12, P5, PT, R21, R12, RZ ;  /* 0x0000000c150cc210 */ /* 0x010fe20007fbe0ff */
[----:B------:R-:W-:Y:S01]  /*0d40*/  @!P1 IMAD.WIDE.U32 R26, R3, R8, R26 ;  /* 0x00000008031a9225 */ /* 0x000fe200078e001a */
[----:B------:R2:W5:Y:S02]  /*0d50*/  @!P0 LDG.E R35, desc[UR10][R18.64] ;  /* 0x0000000a12238981 */ /* 0x000564000c1e1900 */
[----:B------:R-:W-:-:S02]  /*0d60*/  @!P4 IADD3.X R13, PT, PT, R22, R13, RZ, P5, !PT ;  /* 0x0000000d160dc210 */ /* 0x000fc40002ffe4ff */
[----:B------:R-:W-:Y:S02]  /*0d70*/  @!P1 IADD3 R3, PT, PT, R27, R9, RZ ;  /* 0x000000091b039210 */ /* 0x000fe40007ffe0ff */
[C---:B------:R-:W-:Y:S01]  /*0d80*/  @!P1 SHF.L.U32 R27, R26.reuse, 0x1, RZ ;  /* 0x000000011a1b9819 */ /* 0x040fe200000006ff */
[----:B------:R4:W5:Y:S01]  /*0d90*/  @!P4 LDG.E R34, desc[UR10][R12.64] ;  /* 0x0000000a0c22c981 */ /* 0x000962000c1e1900 */
[----:B------:R-:W-:Y:S01]  /*0da0*/  @!P1 SHF.L.U64.HI R26, R26, 0x1, R3 ;  /* 0x000000011a1a9819 */ /* 0x000fe20000010203 */
[----:B--2---:R-:W2:Y:S01]  /*0db0*/  @!P2 LDC.64 R18, c[0x0][0x3a0] ;  /* 0x0000e800ff12ab82 */ /* 0x004ea20000000a00 */
[----:B------:R-:W-:Y:S01]  /*0dc0*/  HFMA2 R3, -RZ, RZ, 0, 0 ;  /* 0x00000000ff037431 */ /* 0x000fe200000001ff */
[----:B------:R-:W-:Y:S01]  /*0dd0*/  @!P4 IADD3 R20, P0, PT, R21, R10, RZ ;  /* 0x0000000a1514c210 */ /* 0x000fe20007f1e0ff */
[----:B---3--:R-:W-:Y:S01]  /*0de0*/  @!P2 IMAD R25, R25, R6, RZ ;  /* 0x000000061919a224 */ /* 0x008fe200078e02ff */
[----:B----4-:R-:W-:-:S04]  /*0df0*/  @!P2 MOV R12, R62 ;  /* 0x0000003e000ca202 */ /* 0x010fc80000000f00 */
[----:B------:R-:W3:Y:S01]  /*0e00*/  @!P3 LDC.64 R8, c[0x0][0x3f8] ;  /* 0x0000fe00ff08bb82 */ /* 0x000ee20000000a00 */
[----:B------:R-:W-:Y:S02]  /*0e10*/  @!P2 MOV R13, R65 ;  /* 0x00000041000da202 */ /* 0x000fe40000000f00 */
[----:B------:R-:W-:Y:S01]  /*0e20*/  @!P4 IADD3.X R21, PT, PT, R22, R11, RZ, P0, !PT ;  /* 0x0000000b1615c210 */ /* 0x000fe200007fe4ff */
[C---:B------:R-:W-:Y:S01]  /*0e30*/  @!P2 IMAD R25, R16.reuse, R7, R25 ;  /* 0x000000071019a224 */ /* 0x040fe200078e0219 */
[----:B------:R-:W-:Y:S01]  /*0e40*/  IADD3 R51, PT, PT, R29, 0x48, RZ ;  /* 0x000000481d337810 */ /* 0x000fe20007ffe0ff */
[----:B------:R-:W-:Y:S02]  /*0e50*/  @!P2 IMAD.WIDE.U32 R6, R16, R6, R12 ;  /* 0x000000061006a225 */ /* 0x000fe400078e000c */
[----:B------:R-:W4:Y:S01]  /*0e60*/  @!P2 LDC.64 R12, c[0x0][0x398] ;  /* 0x0000e600ff0cab82 */ /* 0x000f220000000a00 */
[----:B------:R1:W5:Y:S01]  /*0e70*/  @!P4 LDG.E R3, desc[UR10][R20.64] ;  /* 0x0000000a1403c981 */ /* 0x000362000c1e1900 */
[----:B0-----:R-:W-:-:S02]  /*0e80*/  @!P1 IADD3 R10, P0, PT, R27, R4, RZ ;  /* 0x000000041b0a9210 */ /* 0x001fc40007f1e0ff */
[----:B------:R-:W-:Y:S02]  /*0e90*/  ISETP.GE.U32.AND P4, PT, R51, UR12, PT ;  /* 0x0000000c33007c0c */ /* 0x000fe4000bf86070 */
[----:B------:R-:W-:Y:S02]  /*0ea0*/  SHF.R.S32.HI R55, RZ, 0x1f, R51 ;  /* 0x0000001fff377819 */ /* 0x000fe40000011433 */
[----:B------:R-:W-:Y:S02]  /*0eb0*/  @!P1 IADD3.X R11, PT, PT, R26, R5, RZ, P0, !PT ;  /* 0x000000051a0b9210 */ /* 0x000fe400007fe4ff */
[----:B------:R-:W-:Y:S02]  /*0ec0*/  ISETP.GE.AND.EX P4, PT, R55, UR13, PT, P4 ;  /* 0x0000000d37007c0c */ /* 0x000fe4000bf86340 */
[----:B-1----:R-:W-:Y:S02]  /*0ed0*/  @!P1 IADD3 R14, P0, PT, R27, R14, RZ ;  /* 0x0000000e1b0e9210 */ /* 0x002fe40007f1e0ff */
[----:B------:R-:W-:-:S02]  /*0ee0*/  @!P2 IADD3 R5, PT, PT, R7, R25, RZ ;  /* 0x000000190705a210 */ /* 0x000fc40007ffe0ff */
[----:B------:R-:W-:Y:S02]  /*0ef0*/  @!P2 SHF.L.U32 R21, R6, 0x1, RZ ;  /* 0x000000010615a819 */ /* 0x000fe400000006ff */
[----:B------:R-:W-:Y:S01]  /*0f00*/  IADD3 R33, PT, PT, R29, 0x50, RZ ;  /* 0x000000501d217810 */ /* 0x000fe20007ffe0ff */
[----:B---3--:R-:W-:Y:S01]  /*0f10*/  @!P3 IMAD R20, R23, R8, RZ ;  /* 0x000000081714b224 */ /* 0x008fe200078e02ff */
[----:B------:R-:W-:Y:S01]  /*0f20*/  @!P1 IADD3.X R15, PT, PT, R26, R15, RZ, P0, !PT ;  /* 0x0000000f1a0f9210 */ /* 0x000fe200007fe4ff */
[----:B------:R-:W0:Y:S01]  /*0f30*/  @!P3 LDC.64 R24, c[0x0][0x3a0] ;  /* 0x0000e800ff18bb82 */ /* 0x000e220000000a00 */
[----:B------:R-:W-:Y:S02]  /*0f40*/  MOV R4, RZ ;  /* 0x000000ff00047202 */ /* 0x000fe40000000f00 */
[----:B------:R-:W-:Y:S01]  /*0f50*/  @!P2 SHF.L.U64.HI R16, R6, 0x1, R5 ;  /* 0x000000010610a819 */ /* 0x000fe20000010205 */
[----:B------:R-:W-:Y:S01]  /*0f60*/  HFMA2 R5, -RZ, RZ, 0, 0 ;  /* 0x00000000ff057431 */ /* 0x000fe200000001ff */
[----:B--2---:R-:W-:-:S02]  /*0f70*/  @!P2 IADD3 R18, P0, PT, R21, R18, RZ ;  /* 0x000000121512a210 */ /* 0x004fc40007f1e0ff */
[----:B------:R-:W-:Y:S01]  /*0f80*/  @!P3 MOV R6, R62 ;  /* 0x0000003e0006b202 */ /* 0x000fe20000000f00 */
[----:B------:R1:W5:Y:S01]  /*0f90*/  @!P1 LDG.E R4, desc[UR10][R10.64] ;  /* 0x0000000a0a049981 */ /* 0x000362000c1e1900 */
[----:B------:R-:W-:Y:S02]  /*0fa0*/  @!P2 IADD3.X R19, PT, PT, R16, R19, RZ, P0, !PT ;  /* 0x000000131013a210 */ /* 0x000fe400007fe4ff */
[----:B------:R-:W-:Y:S02]  /*0fb0*/  @!P3 MOV R7, R65 ;  /* 0x000000410007b202 */ /* 0x000fe40000000f00 */
[----:B------:R-:W-:Y:S01]  /*0fc0*/  SHF.R.S32.HI R53, RZ, 0x1f, R33 ;  /* 0x0000001fff357819 */ /* 0x000fe20000011421 */
[----:B------:R-:W-:Y:S01]  /*0fd0*/  @!P3 IMAD R23, R17, R9, R20 ;  /* 0x000000091117b224 */ /* 0x000fe200078e0214 */
[----:B------:R-:W-:Y:S01]  /*0fe0*/  ISETP.GE.U32.AND P0, PT, R33, UR12, PT ;  /* 0x0000000c21007c0c */ /* 0x000fe2000bf06070 */
[----:B------:R2:W5:Y:S01]  /*0ff0*/  @!P1 LDG.E R5, desc[UR10][R14.64] ;  /* 0x0000000a0e059981 */ /* 0x000562000c1e1900 */
[----:B------:R-:W-:Y:S01]  /*1000*/  IADD3 R31, PT, PT, R29, 0x58, RZ ;  /* 0x000000581d1f7810 */ /* 0x000fe20007ffe0ff */
[----:B-1----:R-:W2:Y:S01]  /*1010*/  @!P4 LDC.64 R10, c[0x0][0x3f8] ;  /* 0x0000fe00ff0acb82 */ /* 0x002ea20000000a00 */
[----:B------:R-:W-:Y:S01]  /*1020*/  ISETP.GE.AND.EX P0, PT, R53, UR13, PT, P0 ;  /* 0x0000000d35007c0c */ /* 0x000fe2000bf06300 */
[----:B------:R-:W-:Y:S01]  /*1030*/  @!P3 IMAD.WIDE.U32 R8, R17, R8, R6 ;  /* 0x000000081108b225 */ /* 0x000fe200078e0006 */
[----:B----4-:R-:W-:-:S02]  /*1040*/  @!P2 IADD3 R12, P1, PT, R21, R12, RZ ;  /* 0x0000000c150ca210 */ /* 0x010fc40007f3e0ff */
[----:B------:R-:W-:Y:S02]  /*1050*/  SHF.R.S32.HI R49, RZ, 0x1f, R31 ;  /* 0x0000001fff317819 */ /* 0x000fe4000001141f */
[----:B------:R-:W-:Y:S01]  /*1060*/  @!P3 IADD3 R7, PT, PT, R9, R23, RZ ;  /* 0x000000170907b210 */ /* 0x000fe20007ffe0ff */
[----:B------:R-:W1:Y:S01]  /*1070*/  @!P3 LDC.64 R26, c[0x0][0x398] ;  /* 0x0000e600ff1abb82 */ /* 0x000e620000000a00 */
[----:B------:R-:W-:Y:S02]  /*1080*/  @!P2 IADD3.X R13, PT, PT, R16, R13, RZ, P1, !PT ;  /* 0x0000000d100da210 */ /* 0x000fe40000ffe4ff */
[----:B------:R-:W-:Y:S02]  /*1090*/  ISETP.GE.U32.AND P1, PT, R31, UR12, PT ;  /* 0x0000000c1f007c0c */ /* 0x000fe4000bf26070 */
[----:B------:R-:W-:Y:S01]  /*10a0*/  @!P3 SHF.L.U64.HI R28, R8, 0x1, R7 ;  /* 0x00000001081cb819 */ /* 0x000fe20000010207 */
[----:B------:R-:W-:Y:S01]  /*10b0*/  HFMA2 R7, -RZ, RZ, 0, 0 ;  /* 0x00000000ff077431 */ /* 0x000fe200000001ff */
[----:B------:R-:W-:Y:S01]  /*10c0*/  ISETP.GE.AND.EX P1, PT, R49, UR13, PT, P1 ;  /* 0x0000000d31007c0c */ /* 0x000fe2000bf26310 */
[----:B------:R-:W3:Y:S01]  /*10d0*/  @!P0 LDC.64 R22, c[0x0][0x3f8] ;  /* 0x0000fe00ff168b82 */ /* 0x000ee20000000a00 */
[----:B------:R-:W-:-:S07]  /*10e0*/  MOV R6, RZ ;  /* 0x000000ff00067202 */ /* 0x000fce0000000f00 */
[----:B------:R-:W4:Y:S01]  /*10f0*/  @!P4 LDC.64 R20, c[0x0][0x398] ;  /* 0x0000e600ff14cb82 */ /* 0x000f220000000a00 */
[----:B------:R0:W5:Y:S01]  /*1100*/  @!P2 LDG.E R7, desc[UR10][R12.64] ;  /* 0x0000000a0c07a981 */ /* 0x000162000c1e1900 */
[----:B--2---:R-:W-:-:S03]  /*1110*/  @!P4 IMAD R14, R55, R10, RZ ;  /* 0x0000000a370ec224 */ /* 0x004fc600078e02ff */
[----:B------:R2:W5:Y:S03]  /*1120*/  @!P2 LDG.E R6, desc[UR10][R18.64] ;  /* 0x0000000a1206a981 */ /* 0x000566000c1e1900 */
[----:B------:R-:W4:Y:S01]  /*1130*/  @!P4 LDC.64 R16, c[0x0][0x3a0] ;  /* 0x0000e800ff10cb82 */ /* 0x000f220000000a00 */
[----:B0-----:R-:W-:Y:S02]  /*1140*/  @!P4 MOV R12, R62 ;  /* 0x0000003e000cc202 */ /* 0x001fe40000000f00 */
[----:B------:R-:W-:Y:S01]  /*1150*/  @!P4 MOV R13, R65 ;  /* 0x00000041000dc202 */ /* 0x000fe20000000f00 */
[----:B------:R-:W-:-:S04]  /*1160*/  @!P4 IMAD R15, R51, R11, R14 ;  /* 0x0000000b330fc224 */ /* 0x000fc800078e020e */
[----:B--2---:R-:W0:Y:S01]  /*1170*/  @!P1 LDC.64 R18, c[0x0][0x3f8] ;  /* 0x0000fe00ff129b82 */ /* 0x004e220000000a00 */
[----:B------:R-:W-:Y:S01]  /*1180*/  @!P3 SHF.L.U32 R9, R8, 0x1, RZ ;  /* 0x000000010809b819 */ /* 0x000fe200000006ff */
[----:B------:R-:W-:-:S03]  /*1190*/  @!P4 IMAD.WIDE.U32 R10, R51, R10, R12 ;  /* 0x0000000a330ac225 */ /* 0x000fc600078e000c */
[C---:B------:R-:W-:Y:S02]  /*11a0*/  @!P3 IADD3 R24, P5, PT, R9.reuse, R24, RZ ;  /* 0x000000180918b210 */ /* 0x040fe40007fbe0ff */
[----:B-1----:R-:W-:Y:S01]  /*11b0*/  @!P3 IADD3 R26, P2, PT, R9, R26, RZ ;  /* 0x0000001a091ab210 */ /* 0x002fe20007f5e0ff */
[----:B------:R-:W1:Y:S01]  /*11c0*/  @!P0 LDC.64 R12, c[0x0][0x398] ;  /* 0x0000e600ff0c8b82 */ /* 0x000e620000000a00 */
[----:B------:R-:W-:Y:S02]  /*11d0*/  @!P4 IADD3 R51, PT, PT, R11, R15, RZ ;  /* 0x0000000f0b33c210 */ /* 0x000fe40007ffe0ff */
[----:B------:R-:W-:Y:S02]  /*11e0*/  CS2R R8, SRZ ;  /* 0x0000000000087805 */ /* 0x000fe4000001ff00 */
[C---:B------:R-:W-:Y:S02]  /*11f0*/  @!P3 IADD3.X R25, PT, PT, R28.reuse, R25, RZ, P5, !PT ;  /* 0x000000191c19b210 */ /* 0x040fe40002ffe4ff */
[----:B------:R-:W-:-:S02]  /*1200*/  @!P3 IADD3.X R27, PT, PT, R28, R27, RZ, P2, !PT ;  /* 0x0000001b1c1bb210 */ /* 0x000fc400017fe4ff */
[C---:B------:R-:W-:Y:S01]  /*1210*/  @!P4 SHF.L.U32 R11, R10.reuse, 0x1, RZ ;  /* 0x000000010a0bc819 */ /* 0x040fe200000006ff */
[----:B------:R2:W5:Y:S01]  /*1220*/  @!P3 LDG.E R8, desc[UR10][R24.64] ;  /* 0x0000000a1808b981 */ /* 0x000562000c1e1900 */
[----:B------:R-:W-:Y:S01]  /*1230*/  @!P4 SHF.L.U64.HI R28, R10, 0x1, R51 ;  /* 0x000000010a1cc819 */ /* 0x000fe20000010233 */
[----:B---3--:R-:W-:Y:S01]  /*1240*/  @!P0 IMAD R10, R53, R22, RZ ;  /* 0x00000016350a8224 */ /* 0x008fe200078e02ff */
[C---:B----4-:R-:W-:Y:S01]  /*1250*/  @!P4 IADD3 R16, P2, PT, R11.reuse, R16, RZ ;  /* 0x000000100b10c210 */ /* 0x050fe20007f5e0ff */
[----:B------:R-:W5:Y:S01]  /*1260*/  @!P3 LDG.E R9, desc[UR10][R26.64] ;  /* 0x0000000a1a09b981 */ /* 0x000f62000c1e1900 */
[----:B------:R-:W-:Y:S01]  /*1270*/  @!P4 IADD3 R20, P3, PT, R11, R20, RZ ;  /* 0x000000140b14c210 */ /* 0x000fe20007f7e0ff */
[----:B------:R-:W-:Y:S01]  /*1280*/  @!P0 IMAD R23, R33, R23, R10 ;  /* 0x0000001721178224 */ /* 0x000fe200078e020a */
[----:B------:R-:W-:Y:S02]  /*1290*/  CS2R R10, SRZ ;  /* 0x00000000000a7805 */ /* 0x000fe4000001ff00 */
[----:B------:R-:W-:Y:S01]  /*12a0*/  @!P4 IADD3.X R17, PT, PT, R28, R17, RZ, P2, !PT ;  /* 0x000000111c11c210 */ /* 0x000fe200017fe4ff */
[----:B------:R-:W3:Y:S01]  /*12b0*/  @!P0 LDC.64 R14, c[0x0][0x3a0] ;  /* 0x0000e800ff0e8b82 */ /* 0x000ee20000000a00 */
[----:B--2---:R-:W-:-:S02]  /*12c0*/  @!P0 MOV R24, R62 ;  /* 0x0000003e00188202 */ /* 0x004fc40000000f00 */
[----:B------:R-:W-:Y:S01]  /*12d0*/  @!P0 MOV R25, R65 ;  /* 0x0000004100198202 */ /* 0x000fe20000000f00 */
[----:B------:R2:W5:Y:S02]  /*12e0*/  @!P4 LDG.E R10, desc[UR10][R16.64] ;  /* 0x0000000a100ac981 */ /* 0x000564000c1e1900 */
[----:B------:R-:W-:-:S04]  /*12f0*/  @!P0 IMAD.WIDE.U32 R24, R33, R22, R24 ;  /* 0x0000001621188225 */ /* 0x000fc800078e0018 */
[----:B0-----:R-:W-:Y:S01]  /*1300*/  @!P1 IMAD R22, R49, R18, RZ ;  /* 0x0000001231169224 */ /* 0x001fe200078e02ff */
[----:B--2---:R-:W-:Y:S02]  /*1310*/  @!P1 MOV R16, R62 ;  /* 0x0000003e00109202 */ /* 0x004fe40000000f00 */
[----:B------:R-:W-:Y:S01]  /*1320*/  @!P1 MOV R17, R65 ;  /* 0x0000004100119202 */ /* 0x000fe20000000f00 */
[C---:B------:R-:W-:Y:S02]  /*1330*/  @!P1 IMAD R27, R31.reuse, R19, R22 ;  /* 0x000000131f1b9224 */ /* 0x040fe400078e0216 */
[----:B------:R-:W-:-:S03]  /*1340*/  @!P1 IMAD.WIDE.U32 R18, R31, R18, R16 ;  /* 0x000000121f129225 */ /* 0x000fc600078e0010 */
[----:B------:R-:W0:Y:S01]  /*1350*/  @!P1 LDC.64 R16, c[0x0][0x3a0] ;  /* 0x0000e800ff109b82 */ /* 0x000e220000000a00 */
[----:B------:R-:W-:Y:S02]  /*1360*/  IADD3 R57, PT, PT, R29, 0x60, RZ ;  /* 0x000000601d397810 */ /* 0x000fe40007ffe0ff */
[----:B------:R-:W-:Y:S02]  /*1370*/  @!P0 IADD3 R25, PT, PT, R25, R23, RZ ;  /* 0x0000001719198210 */ /* 0x000fe40007ffe0ff */
[----:B------:R-:W-:Y:S02]  /*1380*/  ISETP.GE.U32.AND P2, PT, R57, UR12, PT ;  /* 0x0000000c39007c0c */ /* 0x000fe4000bf46070 */
[----:B------:R-:W-:Y:S02]  /*1390*/  SHF.R.S32.HI R33, RZ, 0x1f, R57 ;  /* 0x0000001fff217819 */ /* 0x000fe40000011439 */
[----:B------:R-:W-:Y:S02]  /*13a0*/  @!P0 SHF.L.U32 R23, R24, 0x1, RZ ;  /* 0x0000000118178819 */ /* 0x000fe400000006ff */
[----:B------:R-:W-:-:S02]  /*13b0*/  ISETP.GE.AND.EX P2, PT, R33, UR13, PT, P2 ;  /* 0x0000000d21007c0c */ /* 0x000fc4000bf46320 */
[----:B------:R-:W-:Y:S02]  /*13c0*/  @!P4 IADD3.X R21, PT, PT, R28, R21, RZ, P3, !PT ;  /* 0x000000151c15c210 */ /* 0x000fe40001ffe4ff */
[----:B------:R-:W-:Y:S02]  /*13d0*/  @!P0 SHF.L.U64.HI R26, R24, 0x1, R25 ;  /* 0x00000001181a8819 */ /* 0x000fe40000010219 */
[----:B-1----:R-:W-:Y:S01]  /*13e0*/  @!P0 IADD3 R48, P6, PT, R23, R12, RZ ;  /* 0x0000000c17308210 */ /* 0x002fe20007fde0ff */
[----:B------:R-:W-:Y:S01]  /*13f0*/  UIMAD.WIDE UR8, UR6, 0x8, UR8 ;  /* 0x00000008060878a5 */ /* 0x000fe2000f8e0208 */
[----:B------:R-:W-:Y:S01]  /*1400*/  IADD3 R53, PT, PT, R29, 0x68, RZ ;  /* 0x000000681d357810 */ /* 0x000fe20007ffe0ff */
[----:B------:R1:W5:Y:S01]  /*1410*/  @!P4 LDG.E R11, desc[UR10][R20.64] ;  /* 0x0000000a140bc981 */ /* 0x000362000c1e1900 */
[----:B---3--:R-:W-:Y:S02]  /*1420*/  @!P0 IADD3 R50, P3, PT, R23, R14, RZ ;  /* 0x0000000e17328210 */ /* 0x008fe40007f7e0ff */
[----:B------:R-:W-:Y:S01]  /*1430*/  @!P0 IADD3.X R49, PT, PT, R26, R13, RZ, P6, !PT ;  /* 0x0000000d1a318210 */ /* 0x000fe200037fe4ff */
[----:B------:R-:W2:Y:S01]  /*1440*/  @!P1 LDC.64 R22, c[0x0][0x398] ;  /* 0x0000e600ff169b82 */ /* 0x000ea20000000a00 */
[----:B------:R-:W-:-:S02]  /*1450*/  ISETP.GE.U32.AND P4, PT, R53, UR12, PT ;  /* 0x0000000c35007c0c */ /* 0x000fc4000bf86070 */
[----:B------:R-:W-:Y:S02]  /*1460*/  SHF.R.S32.HI R67, RZ, 0x1f, R53 ;  /* 0x0000001fff437819 */ /* 0x000fe40000011435 */
[----:B------:R-:W-:Y:S02]  /*1470*/  @!P1 IADD3 R13, PT, PT, R19, R27, RZ ;  /* 0x0000001b130d9210 */ /* 0x000fe40007ffe0ff */
[----:B------:R-:W-:Y:S01]  /*1480*/  @!P1 SHF.L.U32 R55, R18, 0x1, RZ ;  /* 0x0000000112379819 */ /* 0x000fe200000006ff */
[----:B------:R-:W3:Y:S01]  /*1490*/  @!P2 LDC.64 R24, c[0x0][0x3f8] ;  /* 0x0000fe00ff18ab82 */ /* 0x000ee20000000a00 */
[----:B------:R-:W-:Y:S02]  /*14a0*/  @!P0 IADD3.X R51, PT, PT, R26, R15, RZ, P3, !PT ;  /* 0x0000000f1a338210 */ /* 0x000fe40001ffe4ff */
[----:B------:R-:W-:Y:S02]  /*14b0*/  ISETP.GE.AND.EX P4, PT, R67, UR13, PT, P4 ;  /* 0x0000000d43007c0c */ /* 0x000fe4000bf86340 */
[----:B------:R-:W-:-:S02]  /*14c0*/  @!P1 SHF.L.U64.HI R30, R18, 0x1, R13 ;  /* 0x00000001121e9819 */ /* 0x000fc4000001020d */
[----:B------:R-:W-:Y:S01]  /*14d0*/  MOV R58, UR8 ;  /* 0x00000008003a7c02 */ /* 0x000fe20008000f00 */
[----:B-1----:R-:W1:Y:S01]  /*14e0*/  @!P2 LDC.64 R20, c[0x0][0x398] ;  /* 0x0000e600ff14ab82 */ /* 0x002e620000000a00 */
[----:B------:R-:W-:Y:S02]  /*14f0*/  MOV R59, UR9 ;  /* 0x00000009003b7c02 */ /* 0x000fe40008000f00 */
[----:B0-----:R-:W-:-:S04]  /*1500*/  @!P1 IADD3 R26, P6, PT, R55, R16, RZ ;  /* 0x00000010371a9210 */ /* 0x001fc80007fde0ff */
[----:B------:R-:W-:Y:S01]  /*1510*/  @!P1 IADD3.X R27, PT, PT, R30, R17, RZ, P6, !PT ;  /* 0x000000111e1b9210 */ /* 0x000fe200037fe4ff */
[----:B------:R-:W0:Y:S01]  /*1520*/  @!P4 LDC.64 R14, c[0x0][0x3f8] ;  /* 0x0000fe00ff0ecb82 */ /* 0x000e220000000a00 */
[----:B------:R-:W4:Y:S01]  /*1530*/  LDG.E.64 R16, desc[UR10][R58.64] ;  /* 0x0000000a3a107981 */ /* 0x000f22000c1e1b00 */
[----:B------:R-:W-:Y:S02]  /*1540*/  IADD3 R52, PT, PT, R29, 0x70, RZ ;  /* 0x000000701d347810 */ /* 0x000fe40007ffe0ff */
[----:B------:R-:W-:Y:S01]  /*1550*/  CS2R R12, SRZ ;  /* 0x00000000000c7805 */ /* 0x000fe2000001ff00 */
[----:B------:R-:W5:Y:S01]  /*1560*/  @!P1 LDG.E R32, desc[UR10][R26.64] ;  /* 0x0000000a1a209981 */ /* 0x000f62000c1e1900 */
[----:B------:R-:W-:Y:S02]  /*1570*/  ISETP.GE.U32.AND P3, PT, R52, UR12, PT ;  /* 0x0000000c34007c0c */ /* 0x000fe4000bf66070 */
[----:B------:R-:W-:Y:S02]  /*1580*/  SHF.R.S32.HI R31, RZ, 0x1f, R52 ;  /* 0x0000001fff1f7819 */ /* 0x000fe40000011434 */
[----:B------:R-:W5:Y:S01]  /*1590*/  @!P0 LDG.E R12, desc[UR10][R50.64] ;  /* 0x0000000a320c8981 */ /* 0x000f62000c1e1900 */
[----:B------:R-:W1:Y:S01]  /*15a0*/  @!P2 LDC.64 R18, c[0x0][0x3a0] ;  /* 0x0000e800ff12ab82 */ /* 0x000e620000000a00 */
[----:B------:R-:W-:-:S02]  /*15b0*/  ISETP.GE.AND.EX P3, PT, R31, UR13, PT, P3 ;  /* 0x0000000d1f007c0c */ /* 0x000fc4000bf66330 */
[----:B------:R3:W5:Y:S01]  /*15c0*/  @!P0 LDG.E R13, desc[UR10][R48.64] ;  /* 0x0000000a300d8981 */ /* 0x000762000c1e1900 */
[----:B--2---:R-:W-:Y:S01]  /*15d0*/  @!P1 IADD3 R54, P0, PT, R55, R22, RZ ;  /* 0x0000001637369210 */ /* 0x004fe20007f1e0ff */
[----:B---3--:R-:W-:Y:S01]  /*15e0*/  @!P2 IMAD R22, R33, R24, RZ ;  /* 0x000000182116a224 */ /* 0x008fe200078e02ff */
[----:B------:R-:W-:Y:S02]  /*15f0*/  IADD3 R28, PT, PT, R29, 0x78, RZ ;  /* 0x000000781d1c7810 */ /* 0x000fe40007ffe0ff */
[----:B------:R-:W-:Y:S02]  /*1600*/  @!P1 IADD3.X R55, PT, PT, R30, R23, RZ, P0, !PT ;  /* 0x000000171e379210 */ /* 0x000fe400007fe4ff */
[----:B------:R-:W-:Y:S02]  /*1610*/  @!P2 MOV R48, R62 ;  /* 0x0000003e0030a202 */ /* 0x000fe40000000f00 */
[----:B------:R-:W-:Y:S01]  /*1620*/  @!P2 MOV R49, R65 ;  /* 0x000000410031a202 */ /* 0x000fe20000000f00 */
[C---:B------:R-:W-:Y:S01]  /*1630*/  @!P2 IMAD R51, R57.reuse, R25, R22 ;  /* 0x000000193933a224 */ /* 0x040fe200078e0216 */
[----:B------:R-:W2:Y:S01]  /*1640*/  @!P3 LDC.64 R26, c[0x0][0x3f8] ;  /* 0x0000fe00ff1abb82 */ /* 0x000ea20000000a00 */
[----:B------:R-:W-:-:S07]  /*1650*/  @!P2 IMAD.WIDE.U32 R48, R57, R24, R48 ;  /* 0x000000183930a225 */ /* 0x000fce00078e0030 */
[----:B------:R-:W3:Y:S01]  /*1660*/  @!P4 LDC.64 R22, c[0x0][0x3a0] ;  /* 0x0000e800ff16cb82 */ /* 0x000ee20000000a00 */
[----:B------:R-:W-:Y:S01]  /*1670*/  ISETP.GE.U32.AND P5, PT, R28, UR12, PT ;  /* 0x0000000c1c007c0c */ /* 0x000fe2000bfa6070 */
[----:B0-----:R-:W-:Y:S01]  /*1680*/  @!P4 IMAD R30, R67, R14, RZ ;  /* 0x0000000e431ec224 */ /* 0x001fe200078e02ff */
[----:B------:R-:W-:-:S05]  /*1690*/  SHF.R.S32.HI R29, RZ, 0x1f, R28 ;  /* 0x0000001fff1d7819 */ /* 0x000fca000001141c */
[----:B------:R-:W0:Y:S01]  /*16a0*/  @!P4 LDC.64 R24, c[0x0][0x398] ;  /* 0x0000e600ff18cb82 */ /* 0x000e220000000a00 */
[----:B------:R-:W-:Y:S02]  /*16b0*/  @!P2 IADD3 R49, PT, PT, R49, R51, RZ ;  /* 0x000000333131a210 */ /* 0x000fe40007ffe0ff */
[----:B------:R-:W-:Y:S02]  /*16c0*/  @!P4 MOV R50, R62 ;  /* 0x0000003e0032c202 */ /* 0x000fe40000000f00 */
[----:B------:R-:W-:Y:S01]  /*16d0*/  @!P4 MOV R51, R65 ;  /* 0x000000410033c202 */ /* 0x000fe20000000f00 */
[----:B------:R-:W-:Y:S01]  /*16e0*/  @!P4 IMAD R59, R53, R15, R30 ;  /* 0x0000000f353bc224 */ /* 0x000fe200078e021e */
[----:B------:R-:W-:Y:S02]  /*16f0*/  ISETP.GE.AND.EX P5, PT, R29, UR13, PT, P5 ;  /* 0x0000000d1d007c0c */ /* 0x000fe4000bfa6350 */
[----:B------:R-:W-:Y:S01]  /*1700*/  MOV R33, RZ ;  /* 0x000000ff00217202 */ /* 0x000fe20000000f00 */
[----:B------:R-:W-:Y:S01]  /*1710*/  @!P4 IMAD.WIDE.U32 R14, R53, R14, R50 ;  /* 0x0000000e350ec225 */ /* 0x000fe200078e0032 */
[----:B------:R-:W-:-:S03]  /*1720*/  @!P2 SHF.L.U32 R57, R48, 0x1, RZ ;  /* 0x000000013039a819 */ /* 0x000fc600000006ff */
[----:B------:R-:W-:Y:S01]  /*1730*/  HFMA2 R46, -RZ, RZ, 0, 0 ;  /* 0x00000000ff2e7431 */ /* 0x000fe200000001ff */
[----:B------:R-:W-:Y:S02]  /*1740*/  @!P2 SHF.L.U64.HI R48, R48, 0x1, R49 ;  /* 0x000000013030a819 */ /* 0x000fe40000010231 */
[----:B------:R-:W-:Y:S01]  /*1750*/  @!P4 IADD3 R15, PT, PT, R15, R59, RZ ;  /* 0x0000003b0f0fc210 */ /* 0x000fe20007ffe0ff */
[----:B------:R3:W5:Y:S01]  /*1760*/  @!P1 LDG.E R33, desc[UR10][R54.64] ;  /* 0x0000000a36219981 */ /* 0x000762000c1e1900 */
[C---:B-1----:R-:W-:Y:S02]  /*1770*/  @!P2 IADD3 R50, P6, PT, R57.reuse, R18, RZ ;  /* 0x000000123932a210 */ /* 0x042fe40007fde0ff */
[----:B------:R-:W-:Y:S02]  /*1780*/  @!P2 IADD3 R56, P1, PT, R57, R20, RZ ;  /* 0x000000143938a210 */ /* 0x000fe40007f3e0ff */
[C---:B------:R-:W-:Y:S02]  /*1790*/  @!P4 SHF.L.U32 R53, R14.reuse, 0x1, RZ ;  /* 0x000000010e35c819 */ /* 0x040fe400000006ff */
[----:B------:R-:W-:-:S02]  /*17a0*/  @!P4 SHF.L.U64.HI R20, R14, 0x1, R15 ;  /* 0x000000010e14c819 */ /* 0x000fc4000001020f */
[C---:B------:R-:W-:Y:S01]  /*17b0*/  @!P2 IADD3.X R51, PT, PT, R48.reuse, R19, RZ, P6, !PT ;  /* 0x000000133033a210 */ /* 0x040fe200037fe4ff */
[----:B------:R-:W1:Y:S01]  /*17c0*/  @!P5 LDC.64 R14, c[0x0][0x3f8] ;  /* 0x0000fe00ff0edb82 */ /* 0x000e620000000a00 */
[----:B------:R-:W-:Y:S01]  /*17d0*/  @!P2 IADD3.X R57, PT, PT, R48, R21, RZ, P1, !PT ;  /* 0x000000153039a210 */ /* 0x000fe20000ffe4ff */
[----:B--2---:R-:W-:Y:S01]  /*17e0*/  @!P3 IMAD R21, R31, R26, RZ ;  /* 0x0000001a1f15b224 */ /* 0x004fe200078e02ff */
[----:B------:R-:W-:Y:S01]  /*17f0*/  ISETP.NE.AND P0, PT, RZ, UR7, PT ;  /* 0x00000007ff007c0c */ /* 0x000fe2000bf05270 */
[----:B------:R2:W5:Y:S01]  /*1800*/  @!P2 LDG.E R46, desc[UR10][R50.64] ;  /* 0x0000000a322ea981 */ /* 0x000562000c1e1900 */
[C---:B---3--:R-:W-:Y:S02]  /*1810*/  @!P4 IADD3 R54, P6, PT, R53.reuse, R22, RZ ;  /* 0x000000163536c210 */ /* 0x048fe40007fde0ff */
[----:B0-----:R-:W-:Y:S01]  /*1820*/  @!P4 IADD3 R30, P1, PT, R53, R24, RZ ;  /* 0x00000018351ec210 */ /* 0x001fe20007f3e0ff */
[----:B------:R-:W0:Y:S01]  /*1830*/  @!P3 LDC.64 R18, c[0x0][0x3a0] ;  /* 0x0000e800ff12bb82 */ /* 0x000e220000000a00 */
[----:B------:R-:W-:-:S02]  /*1840*/  @!P4 IADD3.X R55, PT, PT, R20, R23, RZ, P6, !PT ;  /* 0x000000171437c210 */ /* 0x000fc400037fe4ff */
[----:B------:R-:W-:Y:S02]  /*1850*/  @!P4 IADD3.X R31, PT, PT, R20, R25, RZ, P1, !PT ;  /* 0x00000019141fc210 */ /* 0x000fe40000ffe4ff */
[----:B------:R-:W-:Y:S01]  /*1860*/  @!P3 MOV R20, R62 ;  /* 0x0000003e0014b202 */ /* 0x000fe20000000f00 */
[C---:B--2---:R-:W-:Y:S01]  /*1870*/  @!P3 IMAD R51, R52.reuse, R27, R21 ;  /* 0x0000001b3433b224 */ /* 0x044fe200078e0215 */
[----:B------:R-:W-:Y:S01]  /*1880*/  @!P3 MOV R21, R65 ;  /* 0x000000410015b202 */ /* 0x000fe20000000f00 */
[----:B------:R-:W2:Y:S02]  /*1890*/  @P0 LDC.64 R58, c[0x0][0x3b0] ;  /* 0x0000ec00ff3a0b82 */ /* 0x000ea40000000a00 */
[----:B------:R-:W-:-:S06]  /*18a0*/  @!P3 IMAD.WIDE.U32 R52, R52, R26, R20 ;  /* 0x0000001a3434b225 */ /* 0x000fcc00078e0014 */
[----:B------:R-:W3:Y:S01]  /*18b0*/  @!P3 LDC.64 R20, c[0x0][0x398] ;  /* 0x0000e600ff14bb82 */ /* 0x000ee20000000a00 */
[----:B------:R-:W-:-:S07]  /*18c0*/  CS2R R48, SRZ ;  /* 0x0000000000307805 */ /* 0x000fce000001ff00 */
[----:B------:R-:W2:Y:S01]  /*18d0*/  LDC.64 R26, c[0x0][0x3a8] ;  /* 0x0000ea00ff1a7b82 */ /* 0x000ea20000000a00 */
[----:B------:R-:W5:Y:S07]  /*18e0*/  @!P2 LDG.E R49, desc[UR10][R56.64] ;  /* 0x0000000a3831a981 */ /* 0x000f6e000c1e1900 */
[----:B------:R-:W2:Y:S01]  /*18f0*/  @!P5 LDC.64 R22, c[0x0][0x3a0] ;  /* 0x0000e800ff16db82 */ /* 0x000ea20000000a00 */
[----:B------:R1:W5:Y:S07]  /*1900*/  @!P4 LDG.E R48, desc[UR10][R54.64] ;  /* 0x0000000a3630c981 */ /* 0x00036e000c1e1900 */
[----:B------:R-:W2:Y:S01]  /*1910*/  @!P5 LDC.64 R24, c[0x0][0x398] ;  /* 0x0000e600ff18db82 */ /* 0x000ea20000000a00 */
[----:B------:R-:W-:Y:S01]  /*1920*/  @!P3 IADD3 R51, PT, PT, R53, R51, RZ ;  /* 0x000000333533b210 */ /* 0x000fe20007ffe0ff */
[----:B-1----:R-:W-:Y:S01]  /*1930*/  @!P5 IMAD R55, R29, R14, RZ ;  /* 0x0000000e1d37d224 */ /* 0x002fe200078e02ff */
[----:B------:R-:W-:-:S02]  /*1940*/  @!P5 MOV R56, R62 ;  /* 0x0000003e0038d202 */ /* 0x000fc40000000f00 */
[----:B------:R-:W-:Y:S01]  /*1950*/  @!P5 MOV R57, R65 ;  /* 0x000000410039d202 */ /* 0x000fe20000000f00 */
[----:B------:R-:W-:Y:S01]  /*1960*/  @!P5 IMAD R55, R28, R15, R55 ;  /* 0x0000000f1c37d224 */ /* 0x000fe200078e0237 */
[C---:B------:R-:W-:Y:S01]  /*1970*/  @!P3 SHF.L.U64.HI R54, R52.reuse, 0x1, R51 ;  /* 0x000000013436b819 */ /* 0x040fe20000010233 */
[----:B------:R-:W-:Y:S01]  /*1980*/  HFMA2 R51, -RZ, RZ, 0, 0 ;  /* 0x00000000ff337431 */ /* 0x000fe200000001ff */
[----:B------:R-:W-:Y:S01]  /*1990*/  @!P3 SHF.L.U32 R53, R52, 0x1, RZ ;  /* 0x000000013435b819 */ /* 0x000fe200000006ff */
[----:B------:R-:W-:Y:S01]  /*19a0*/  @!P5 IMAD.WIDE.U32 R14, R28, R14, R56 ;  /* 0x0000000e1c0ed225 */ /* 0x000fe200078e0038 */
[----:B------:R-:W-:Y:S02]  /*19b0*/  LOP3.LUT R50, R45, 0xffff, RZ, 0xc0, !PT ;  /* 0x0000ffff2d327812 */ /* 0x000fe400078ec0ff */
[----:B0-----:R-:W-:Y:S02]  /*19c0*/  @!P3 IADD3 R56, P1, PT, R53, R18, RZ ;  /* 0x000000123538b210 */ /* 0x001fe40007f3e0ff */
[----:B------:R-:W-:Y:S01]  /*19d0*/  @!P5 IADD3 R55, PT, PT, R15, R55, RZ ;  /* 0x000000370f37d210 */ /* 0x000fe20007ffe0ff */
[----:B------:R-:W-:Y:S01]  /*19e0*/  IMAD R29, R61, 0x62, R50 ;  /* 0x000000623d1d7824 */ /* 0x000fe200078e0232 */
[----:B------:R-:W-:Y:S01]  /*19f0*/  @!P5 SHF.L.U32 R15, R14, 0x1, RZ ;  /* 0x000000010e0fd819 */ /* 0x000fe200000006ff */
[----:B------:R-:W5:Y:S01]  /*1a00*/  @!P4 LDG.E R51, desc[UR10][R30.64] ;  /* 0x0000000a1e33c981 */ /* 0x000f62000c1e1900 */
[----:B------:R-:W-:-:S02]  /*1a10*/  @!P3 IADD3.X R57, PT, PT, R54, R19, RZ, P1, !PT ;  /* 0x000000133639b210 */ /* 0x000fc40000ffe4ff */
[----:B------:R-:W-:Y:S02]  /*1a20*/  MOV R52, RZ ;  /* 0x000000ff00347202 */ /* 0x000fe40000000f00 */
[----:B---3--:R-:W-:Y:S01]  /*1a30*/  @!P3 IADD3 R20, P1, PT, R53, R20, RZ ;  /* 0x000000143514b210 */ /* 0x008fe20007f3e0ff */
[----:B------:R-:W-:Y:S02]  /*1a40*/  HFMA2 R53, -RZ, RZ, 0, 0 ;  /* 0x00000000ff357431 */ /* 0x000fe400000001ff */
[----:B--2---:R-:W-:Y:S01]  /*1a50*/  @P0 IMAD.WIDE R58, R29, 0x2, R58 ;  /* 0x000000021d3a0825 */ /* 0x004fe200078e023a */
[----:B------:R-:W-:Y:S01]  /*1a60*/  @!P5 SHF.L.U64.HI R14, R14, 0x1, R55 ;  /* 0x000000010e0ed819 */ /* 0x000fe20000010237 */
[----:B------:R-:W5:Y:S01]  /*1a70*/  @!P3 LDG.E R52, desc[UR10][R56.64] ;  /* 0x0000000a3834b981 */ /* 0x000f62000c1e1900 */
[----:B------:R-:W-:Y:S01]  /*1a80*/  @!P5 IADD3 R22, P2, PT, R15, R22, RZ ;  /* 0x000000160f16d210 */ /* 0x000fe20007f5e0ff */
[----:B------:R-:W-:Y:S01]  /*1a90*/  IMAD.WIDE R26, R29, 0x2, R26 ;  /* 0x000000021d1a7825 */ /* 0x000fe200078e021a */
[----:B------:R-:W-:Y:S01]  /*1aa0*/  @!P5 IADD3 R24, P4, PT, R15, R24, RZ ;  /* 0x000000180f18d210 */ /* 0x000fe20007f9e0ff */
[----:B------:R-:W2:Y:S01]  /*1ab0*/  @P0 LDG.E.U16 R18, desc[UR10][R58.64] ;  /* 0x0000000a3a120981 */ /* 0x000ea2000c1e1500 */
[----:B------:R-:W-:-:S02]  /*1ac0*/  @!P3 IADD3.X R21, PT, PT, R54, R21, RZ, P1, !PT ;  /* 0x000000153615b210 */ /* 0x000fc40000ffe4ff */
[----:B------:R-:W-:Y:S02]  /*1ad0*/  CS2R R54, SRZ ;  /* 0x0000000000367805 */ /* 0x000fe4000001ff00 */
[C---:B------:R-:W-:Y:S01]  /*1ae0*/  @!P5 IADD3.X R23, PT, PT, R14.reuse, R23, RZ, P2, !PT ;  /* 0x000000170e17d210 */ /* 0x040fe200017fe4ff */
[----:B------:R0:W3:Y:S01]  /*1af0*/  @P0 LDG.E.U16 R28, desc[UR10][R58.64+0x2] ;  /* 0x0000020a3a1c0981 */ /* 0x0000e2000c1e1500 */
[----:B------:R-:W-:-:S03]  /*1b00*/  @!P5 IADD3.X R25, PT, PT, R14, R25, RZ, P4, !PT ;  /* 0x000000190e19d210 */ /* 0x000fc600027fe4ff */
[----:B------:R-:W3:Y:S04]  /*1b10*/  LDG.E.U16 R15, desc[UR10][R26.64] ;  /* 0x0000000a1a0f7981 */ /* 0x000ee8000c1e1500 */
[----:B------:R-:W3:Y:S04]  /*1b20*/  LDG.E.U16 R56, desc[UR10][R26.64+0x2] ;  /* 0x0000020a1a387981 */ /* 0x000ee8000c1e1500 */
[----:B------:R1:W5:Y:S04]  /*1b30*/  @!P3 LDG.E R55, desc[UR10][R20.64] ;  /* 0x0000000a1437b981 */ /* 0x000368000c1e1900 */
[----:B------:R1:W5:Y:S04]  /*1b40*/  @!P5 LDG.E R54, desc[UR10][R22.64] ;  /* 0x0000000a1636d981 */ /* 0x000368000c1e1900 */
[----:B------:R1:W5:Y:S01]  /*1b50*/  @!P5 LDG.E R53, desc[UR10][R24.64] ;  /* 0x0000000a1835d981 */ /* 0x000362000c1e1900 */
[----:B------:R-:W-:Y:S01]  /*1b60*/  UISETP.NE.AND UP1, UPT, UR7, URZ, UPT ;  /* 0x000000ff0700728c */ /* 0x000fe2000bf25270 */
[----:B0-----:R-:W-:Y:S01]  /*1b70*/  CS2R R58, SRZ ;  /* 0x00000000003a7805 */ /* 0x001fe2000001ff00 */
[----:B------:R-:W-:Y:S01]  /*1b80*/  UMOV UR12, 0x3f800000 ;  /* 0x3f800000000c7882 */ /* 0x000fe20000000000 */
[----:B----4-:R-:W-:-:S13]  /*1b90*/  R2UR UR9, R16 ;  /* 0x00000000100972ca */ /* 0x010fda00000e0000 */
[----:B------:R-:W-:-:S05]  /*1ba0*/  MOV R14, UR9 ;  /* 0x00000009000e7c02 */ /* 0x000fca0008000f00 */
[----:B------:R-:W-:-:S05]  /*1bb0*/  FFMA.FTZ R17, -R14, UR9, R17 ;  /* 0x000000090e117c23 */ /* 0x000fca0008010111 */
[----:B------:R-:W-:-:S13]  /*1bc0*/  FSETP.GTU.FTZ.AND P1, PT, R17, RZ, PT ;  /* 0x000000ff1100720b */ /* 0x000fda0003f3c000 */
[----:B------:R-:W-:-:S05]  /*1bd0*/  VOTEU.ANY UP0, P1 ;  /* 0x0000000000ff7886 */ /* 0x000fca0000800100 */
[----:B------:R-:W0:Y:S01]  /*1be0*/  @UP0 LDCU UR5, c[0x0][0x3c0] ;  /* 0x00007800ff0507ac */ /* 0x000e220008000800 */
[----:B------:R-:W-:-:S13]  /*1bf0*/  PLOP3.LUT P1, PT, PT, PT, UP0, 0x80, 0x8 ;  /* 0x000000000008781c */ /* 0x000fda0003f2f008 */
[----:B0-----:R-:W-:-:S06]  /*1c00*/  @P1 FADD.FTZ R14, R17, UR5 ;  /* 0x00000005110e1e21 */ /* 0x001fcc0008010000 */
[----:B------:R-:W0:Y:S02]  /*1c10*/  @P1 MUFU.RSQ R14, R14 ;  /* 0x0000000e000e1308 */ /* 0x000e240000001400 */
[----:B0-----:R-:W-:-:S13]  /*1c20*/  @P1 R2UR UR5, R14 ;  /* 0x000000000e0512ca */ /* 0x001fda00000e0000 */
[----:B------:R-:W-:Y:S01]  /*1c30*/  @UP0 UMOV UR12, UR5 ;  /* 0x00000005000c0c82 */ /* 0x000fe20008000000 */
[----:B--2---:R-:W-:Y:S02]  /*1c40*/  @P0 SHF.L.U32 R58, R18, 0x10, RZ ;  /* 0x00000010123a0819 */ /* 0x004fe400000006ff */
[----:B---3--:R-:W-:Y:S02]  /*1c50*/  @P0 SHF.L.U32 R59, R28, 0x10, RZ ;  /* 0x000000101c3b0819 */ /* 0x008fe400000006ff */
[----:B------:R-:W-:Y:S02]  /*1c60*/  SHF.L.U32 R57, R15, 0x10, RZ ;  /* 0x000000100f397819 */ /* 0x000fe400000006ff */
[----:B------:R-:W-:Y:S01]  /*1c70*/  SHF.L.U32 R56, R56, 0x10, RZ ;  /* 0x0000001038387819 */ /* 0x000fe200000006ff */
[----:B-1----:R-:W-:Y:S06]  /*1c80*/  BRA.U UP1, `(.L_x_829) ;  /* 0x0000001101847547 */ /* 0x002fec000b800000 */
[--C-:B-----5:R-:W-:Y:S02]  /*1c90*/  HADD2.F32 R16, -RZ, R44.reuse.H0_H0 ;  /* 0x2000002cff107230 */ /* 0x120fe40000004100 */
[----:B------:R-:W-:Y:S02]  /*1ca0*/  HADD2.F32 R17, -RZ, R44.H1_H1 ;  /* 0x3000002cff117230 */ /* 0x000fe40000004100 */
[--C-:B------:R-:W-:Y:S02]  /*1cb0*/  HADD2.F32 R14, -RZ, R43.reuse.H0_H0 ;  /* 0x2000002bff0e7230 */ /* 0x100fe40000004100 */
[----:B------:R-:W-:Y:S01]  /*1cc0*/  FADD.FTZ R16, R16, -UR9 ;  /* 0x8000000910107e21 */ /* 0x000fe20008010000 */
[----:B------:R-:W-:Y:S02]  /*1cd0*/  HADD2.F32 R19, -RZ, R42.H0_H0 ;  /* 0x2000002aff137230 */ /* 0x000fe40000004100 */
[----:B------:R-:W-:Y:S01]  /*1ce0*/  FADD.FTZ R18, R17, -UR9 ;  /* 0x8000000911127e21 */ /* 0x000fe20008010000 */
[----:B------:R-:W-:-:S02]  /*1cf0*/  HADD2.F32 R15, -RZ, R43.H1_H1 ;  /* 0x3000002bff0f7230 */ /* 0x000fc40000004100 */
[----:B------:R-:W-:Y:S01]  /*1d00*/  FMUL.FTZ R20, R57, R14 ;  /* 0x0000000e39147220 */ /* 0x000fe20000410000 */
[----:B------:R-:W-:Y:S01]  /*1d10*/  FMUL.FTZ R17, R16, UR12 ;  /* 0x0000000c10117c20 */ /* 0x000fe20008410000 */
[----:B------:R-:W-:Y:S01]  /*1d20*/  FADD.FTZ R23, R19, -UR9 ;  /* 0x8000000913177e21 */ /* 0x000fe20008010000 */
[----:B------:R-:W-:Y:S01]  /*1d30*/  FMUL.FTZ R16, R18, UR12 ;  /* 0x0000000c12107c20 */ /* 0x000fe20008410000 */
[----:B------:R-:W-:Y:S02]  /*1d40*/  HADD2.F32 R22, -RZ, R41.H0_H0 ;  /* 0x20000029ff167230 */ /* 0x000fe40000004100 */
[----:B------:R-:W-:Y:S01]  /*1d50*/  FMUL.FTZ R19, R56, R15 ;  /* 0x0000000f38137220 */ /* 0x000fe20000410000 */
[----:B------:R-:W-:Y:S01]  /*1d60*/  FADD.FTZ R18, RZ, R20 ;  /* 0x00000014ff127221 */ /* 0x000fe20000010000 */
[----:B------:R-:W-:Y:S01]  /*1d70*/  FFMA.FTZ R21, R17, R20, RZ ;  /* 0x0000001411157223 */ /* 0x000fe200000100ff */
[----:B------:R-:W-:Y:S01]  /*1d80*/  FFMA.FTZ R25, R14, R17, RZ ;  /* 0x000000110e197223 */ /* 0x000fe200000100ff */
[----:B------:R-:W-:Y:S01]  /*1d90*/  FADD.FTZ R27, RZ, R14 ;  /* 0x0000000eff1b7221 */ /* 0x000fe20000010000 */
[----:B------:R-:W-:Y:S01]  /*1da0*/  FMUL.FTZ R24, R23, UR12 ;  /* 0x0000000c17187c20 */ /* 0x000fe20008410000 */
[----:B------:R-:W-:Y:S01]  /*1db0*/  FADD.FTZ R17, R19, R18 ;  /* 0x0000001213117221 */ /* 0x000fe20000010000 */
[----:B------:R-:W-:-:S02]  /*1dc0*/  HADD2.F32 R20, -RZ, R42.H1_H1 ;  /* 0x3000002aff147230 */ /* 0x000fc40000004100 */
[----:B------:R-:W-:Y:S01]  /*1dd0*/  FFMA.FTZ R19, R16, R19, R21 ;  /* 0x0000001310137223 */ /* 0x000fe20000010015 */
[----:B------:R-:W-:Y:S01]  /*1de0*/  FMUL.FTZ R26, R57, R22 ;  /* 0x00000016391a7220 */ /* 0x000fe20000410000 */
[--C-:B------:R-:W-:Y:S02]  /*1df0*/  HADD2.F32 R23, -RZ, R40.reuse.H0_H0 ;  /* 0x20000028ff177230 */ /* 0x100fe40000004100 */
[C---:B------:R-:W-:Y:S01]  /*1e00*/  FADD.FTZ R14, R22.reuse, R27 ;  /* 0x0000001b160e7221 */ /* 0x040fe20000010000 */
[----:B------:R-:W-:Y:S01]  /*1e10*/  FFMA.FTZ R18, R22, R24, R25 ;  /* 0x0000001816127223 */ /* 0x000fe20000010019 */
[----:B------:R-:W-:Y:S02]  /*1e20*/  HADD2.F32 R21, -RZ, R41.H1_H1 ;  /* 0x30000029ff157230 */ /* 0x000fe40000004100 */
[----:B------:R-:W-:Y:S01]  /*1e30*/  FFMA.FTZ R19, R24, R26, R19 ;  /* 0x0000001a18137223 */ /* 0x000fe20000010013 */
[----:B------:R-:W-:Y:S01]  /*1e40*/  FADD.FTZ R20, R20, -UR9 ;  /* 0x8000000914147e21 */ /* 0x000fe20008010000 */
[----:B------:R-:W-:Y:S01]  /*1e50*/  FADD.FTZ R22, RZ, R15 ;  /* 0x0000000fff167221 */ /* 0x000fe20000010000 */
[----:B------:R-:W-:Y:S01]  /*1e60*/  FADD.FTZ R24, R23, -UR9 ;  /* 0x8000000917187e21 */ /* 0x000fe20008010000 */
[----:B------:R-:W-:-:S02]  /*1e70*/  HADD2.F32 R23, -RZ, R40.H1_H1 ;  /* 0x30000028ff177230 */ /* 0x000fc40000004100 */
[----:B------:R-:W-:Y:S01]  /*1e80*/  FFMA.FTZ R16, R15, R16, RZ ;  /* 0x000000100f107223 */ /* 0x000fe200000100ff */
[--C-:B------:R-:W-:Y:S02]  /*1e90*/  HADD2.F32 R25, -RZ, R39.reuse.H0_H0 ;  /* 0x20000027ff197230 */ /* 0x100fe40000004100 */
[----:B------:R-:W-:Y:S01]  /*1ea0*/  FMUL.FTZ R20, R20, UR12 ;  /* 0x0000000c14147c20 */ /* 0x000fe20008410000 */
[----:B------:R-:W-:Y:S01]  /*1eb0*/  FADD.FTZ R15, R21, R22 ;  /* 0x00000016150f7221 */ /* 0x000fe20000010000 */
[----:B------:R-:W-:Y:S01]  /*1ec0*/  FADD.FTZ R17, R17, R26 ;  /* 0x0000001a11117221 */ /* 0x000fe20000010000 */
[----:B------:R-:W-:Y:S01]  /*1ed0*/  FMUL.FTZ R22, R56, R21 ;  /* 0x0000001538167220 */ /* 0x000fe20000410000 */
[----:B------:R-:W-:Y:S01]  /*1ee0*/  FADD.FTZ R23, R23, -UR9 ;  /* 0x8000000917177e21 */ /* 0x000fe20008010000 */
[----:B------:R-:W-:Y:S01]  /*1ef0*/  FMUL.FTZ R24, R24, UR12 ;  /* 0x0000000c18187c20 */ /* 0x000fe20008410000 */
[----:B------:R-:W-:Y:S01]  /*1f00*/  FFMA.FTZ R16, R21, R20, R16 ;  /* 0x0000001415107223 */ /* 0x000fe20000010010 */
[----:B------:R-:W-:Y:S01]  /*1f10*/  FMUL.FTZ R26, R57, R25 ;  /* 0x00000019391a7220 */ /* 0x000fe20000410000 */
[----:B------:R-:W-:Y:S01]  /*1f20*/  FADD.FTZ R17, R22, R17 ;  /* 0x0000001116117221 */ /* 0x000fe20000010000 */
[----:B------:R-:W-:-:S02]  /*1f30*/  HADD2.F32 R21, -RZ, R39.H1_H1 ;  /* 0x30000027ff157230 */ /* 0x000fc40000004100 */
        /* <DEDUP_REMOVED lines=8> */
[--C-:B------:R-:W-:Y:S02]  /*1fc0*/  HADD2.F32 R19, -RZ, R38.reuse.H0_H0 ;  /* 0x20000026ff137230 */ /* 0x100fe40000004100 */
        /* <DEDUP_REMOVED lines=38> */
[----:B------:R-:W-:Y:S01]  /*2230*/  FMUL.FTZ R19, R56, R19 ;  /* 0x0000001338137220 */ /* 0x000fe20000410000 */
[--C-:B------:R-:W-:Y:S02]  /*2240*/  HADD2.F32 R24, -RZ, R3.reuse.H0_H0 ;  /* 0x20000003ff187230 */ /* 0x100fe40000004100 */
[----:B------:R-:W-:Y:S01]  /*2250*/  FMUL.FTZ R26, R25, UR12 ;  /* 0x0000000c191a7c20 */ /* 0x000fe20008410000 */
[----:B------:R-:W-:Y:S01]  /*2260*/  FADD.FTZ R22, R22, -UR9 ;  /* 0x8000000916167e21 */ /* 0x000fe20008010000 */
[----:B------:R-:W-:Y:S01]  /*2270*/  FFMA.FTZ R23, R20, R19, R23 ;  /* 0x0000001314177223 */ /* 0x000fe20000010017 */
[----:B------:R-:W-:-:S02]  /*2280*/  HADD2.F32 R20, -RZ, R3.H1_H1 ;  /* 0x30000003ff147230 */ /* 0x000fc40000004100 */
[----:B------:R-:W-:Y:S01]  /*2290*/  FADD.FTZ R16, R16, R24 ;  /* 0x0000001810107221 */ /* 0x000fe20000010000 */
[----:B------:R-:W-:Y:S01]  /*22a0*/  FFMA.FTZ R14, R24, R26, R21 ;  /* 0x0000001a180e7223 */ /* 0x000fe20000010015 */
[----:B------:R-:W-:Y:S01]  /*22b0*/  FMUL.FTZ R24, R57, R24 ;  /* 0x0000001839187220 */ /* 0x000fe20000410000 */
[----:B------:R-:W-:Y:S01]  /*22c0*/  FMUL.FTZ R22, R22, UR12 ;  /* 0x0000000c16167c20 */ /* 0x000fe20008410000 */
[----:B------:R-:W-:Y:S01]  /*22d0*/  FADD.FTZ R15, R19, R15 ;  /* 0x0000000f130f7221 */ /* 0x000fe20000010000 */
[----:B------:R-:W-:Y:S01]  /*22e0*/  FMUL.FTZ R19, R56, R20 ;  /* 0x0000001438137220 */ /* 0x000fe20000410000 */
[----:B------:R-:W-:Y:S01]  /*22f0*/  FADD.FTZ R18, R18, R20 ;  /* 0x0000001412127221 */ /* 0x000fe20000010000 */
[----:B------:R-:W-:Y:S01]  /*2300*/  FFMA.FTZ R23, R26, R24, R23 ;  /* 0x000000181a177223 */ /* 0x000fe20000010017 */
[--C-:B------:R-:W-:Y:S02]  /*2310*/  HADD2.F32 R21, -RZ, R4.reuse.H0_H0 ;  /* 0x20000004ff157230 */ /* 0x100fe40000004100 */
[----:B------:R-:W-:Y:S01]  /*2320*/  FFMA.FTZ R20, R20, R22, R17 ;  /* 0x0000001614147223 */ /* 0x000fe20000010011 */
[----:B------:R-:W-:Y:S01]  /*2330*/  FADD.FTZ R28, R15, R24 ;  /* 0x000000180f1c7221 */ /* 0x000fe20000010000 */
[----:B------:R-:W-:-:S02]  /*2340*/  HADD2.F32 R17, -RZ, R4.H1_H1 ;  /* 0x30000004ff117230 */ /* 0x000fc40000004100 */
[----:B------:R-:W-:Y:S01]  /*2350*/  FFMA.FTZ R23, R22, R19, R23 ;  /* 0x0000001316177223 */ /* 0x000fe20000010017 */
[----:B------:R-:W-:Y:S01]  /*2360*/  FADD.FTZ R22, R21, -UR9 ;  /* 0x8000000915167e21 */ /* 0x000fe20008010000 */
[----:B------:R-:W-:Y:S01]  /*2370*/  FADD.FTZ R15, R19, R28 ;  /* 0x0000001c130f7221 */ /* 0x000fe20000010000 */
[--C-:B------:R-:W-:Y:S02]  /*2380*/  HADD2.F32 R19, -RZ, R5.reuse.H0_H0 ;  /* 0x20000005ff137230 */ /* 0x100fe40000004100 */
[----:B------:R-:W-:Y:S01]  /*2390*/  FADD.FTZ R17, R17, -UR9 ;  /* 0x8000000911117e21 */ /* 0x000fe20008010000 */
[----:B------:R-:W-:Y:S02]  /*23a0*/  HADD2.F32 R21, -RZ, R5.H1_H1 ;  /* 0x30000005ff157230 */ /* 0x000fe40000004100 */
[----:B------:R-:W-:Y:S01]  /*23b0*/  FMUL.FTZ R22, R22, UR12 ;  /* 0x0000000c16167c20 */ /* 0x000fe20008410000 */
[----:B------:R-:W-:Y:S02]  /*23c0*/  HADD2.F32 R25, -RZ, R6.H0_H0 ;  /* 0x20000006ff197230 */ /* 0x000fe40000004100 */
[----:B------:R-:W-:Y:S01]  /*23d0*/  FMUL.FTZ R24, R17, UR12 ;  /* 0x0000000c11187c20 */ /* 0x000fe20008410000 */
[----:B------:R-:W-:Y:S01]  /*23e0*/  FMUL.FTZ R26, R57, R19 ;  /* 0x00000013391a7220 */ /* 0x000fe20000410000 */
[----:B------:R-:W-:Y:S01]  /*23f0*/  FFMA.FTZ R17, R19, R22, R14 ;  /* 0x0000001613117223 */ /* 0x000fe2000001000e */
[----:B------:R-:W-:Y:S01]  /*2400*/  FADD.FTZ R18, R18, R21 ;  /* 0x0000001512127221 */ /* 0x000fe20000010000 */
[----:B------:R-:W-:Y:S01]  /*2410*/  FFMA.FTZ R14, R21, R24, R20 ;  /* 0x00000018150e7223 */ /* 0x000fe20000010014 */
[----:B------:R-:W-:Y:S01]  /*2420*/  FMUL.FTZ R21, R56, R21 ;  /* 0x0000001538157220 */ /* 0x000fe20000410000 */
[----:B------:R-:W-:Y:S01]  /*2430*/  FADD.FTZ R20, R15, R26 ;  /* 0x0000001a0f147221 */ /* 0x000fe20000010000 */
[----:B------:R-:W-:Y:S01]  /*2440*/  FADD.FTZ R25, R25, -UR9 ;  /* 0x8000000919197e21 */ /* 0x000fe20008010000 */
[----:B------:R-:W-:Y:S01]  /*2450*/  FFMA.FTZ R23, R22, R26, R23 ;  /* 0x0000001a16177223 */ /* 0x000fe20000010017 */
[----:B------:R-:W-:-:S02]  /*2460*/  HADD2.F32 R22, -RZ, R7.H0_H0 ;  /* 0x20000007ff167230 */ /* 0x000fc40000004100 */
[----:B------:R-:W-:Y:S01]  /*2470*/  FADD.FTZ R16, R16, R19 ;  /* 0x0000001310107221 */ /* 0x000fe20000010000 */
[----:B------:R-:W-:Y:S01]  /*2480*/  FADD.FTZ R15, R21, R20 ;  /* 0x00000014150f7221 */ /* 0x000fe20000010000 */
[----:B------:R-:W-:Y:S01]  /*2490*/  FMUL.FTZ R20, R25, UR12 ;  /* 0x0000000c19147c20 */ /* 0x000fe20008410000 */
[----:B------:R-:W-:Y:S02]  /*24a0*/  HADD2.F32 R19, -RZ, R6.H1_H1 ;  /* 0x30000006ff137230 */ /* 0x000fe40000004100 */
[----:B------:R-:W-:Y:S01]  /*24b0*/  FFMA.FTZ R23, R24, R21, R23 ;  /* 0x0000001518177223 */ /* 0x000fe20000010017 */
[----:B------:R-:W-:Y:S01]  /*24c0*/  FMUL.FTZ R24, R57, R22 ;  /* 0x0000001639187220 */ /* 0x000fe20000410000 */
[----:B------:R-:W-:Y:S01]  /*24d0*/  FADD.FTZ R16, R16, R22 ;  /* 0x0000001610107221 */ /* 0x000fe20000010000 */
[----:B------:R-:W-:Y:S01]  /*24e0*/  FFMA.FTZ R22, R22, R20, R17 ;  /* 0x0000001416167223 */ /* 0x000fe20000010011 */
[----:B------:R-:W-:Y:S02]  /*24f0*/  HADD2.F32 R21, -RZ, R8.H0_H0 ;  /* 0x20000008ff157230 */ /* 0x000fe40000004100 */
[----:B------:R-:W-:Y:S01]  /*2500*/  FADD.FTZ R17, R19, -UR9 ;  /* 0x8000000913117e21 */ /* 0x000fe20008010000 */
[----:B------:R-:W-:Y:S01]  /*2510*/  FFMA.FTZ R23, R20, R24, R23 ;  /* 0x0000001814177223 */ /* 0x000fe20000010017 */
[----:B------:R-:W-:-:S02]  /*2520*/  HADD2.F32 R19, -RZ, R7.H1_H1 ;  /* 0x30000007ff137230 */ /* 0x000fc40000004100 */
[----:B------:R-:W-:Y:S01]  /*2530*/  FADD.FTZ R15, R15, R24 ;  /* 0x000000180f0f7221 */ /* 0x000fe20000010000 */
[----:B------:R-:W-:Y:S01]  /*2540*/  FMUL.FTZ R20, R17, UR12 ;  /* 0x0000000c11147c20 */ /* 0x000fe20008410000 */
[----:B------:R-:W-:Y:S01]  /*2550*/  FADD.FTZ R24, R21, -UR9 ;  /* 0x8000000915187e21 */ /* 0x000fe20008010000 */
[----:B------:R-:W-:Y:S02]  /*2560*/  HADD2.F32 R21, -RZ, R8.H1_H1 ;  /* 0x30000008ff157230 */ /* 0x000fe40000004100 */
[----:B------:R-:W-:Y:S01]  /*2570*/  FADD.FTZ R18, R18, R19 ;  /* 0x0000001312127221 */ /* 0x000fe20000010000 */
[--C-:B------:R-:W-:Y:S02]  /*2580*/  HADD2.F32 R25, -RZ, R9.reuse.H0_H0 ;  /* 0x20000009ff197230 */ /* 0x100fe40000004100 */
[----:B------:R-:W-:Y:S01]  /*2590*/  FFMA.FTZ R17, R19, R20, R14 ;  /* 0x0000001413117223 */ /* 0x000fe2000001000e */
[----:B------:R-:W-:Y:S01]  /*25a0*/  FMUL.FTZ R24, R24, UR12 ;  /* 0x0000000c18187c20 */ /* 0x000fe20008410000 */
[----:B------:R-:W-:Y:S01]  /*25b0*/  FMUL.FTZ R19, R56, R19 ;  /* 0x0000001338137220 */ /* 0x000fe20000410000 */
[----:B------:R-:W-:Y:S01]  /*25c0*/  FADD.FTZ R21, R21, -UR9 ;  /* 0x8000000915157e21 */ /* 0x000fe20008010000 */
[----:B------:R-:W-:Y:S01]  /*25d0*/  FADD.FTZ R16, R16, R25 ;  /* 0x0000001910107221 */ /* 0x000fe20000010000 */
[----:B------:R-:W-:Y:S01]  /*25e0*/  FFMA.FTZ R14, R25, R24, R22 ;  /* 0x00000018190e7223 */ /* 0x000fe20000010016 */
[----:B------:R-:W-:Y:S01]  /*25f0*/  FFMA.FTZ R23, R20, R19, R23 ;  /* 0x0000001314177223 */ /* 0x000fe20000010017 */
[----:B------:R-:W-:Y:S01]  /*2600*/  FMUL.FTZ R22, R57, R25 ;  /* 0x0000001939167220 */ /* 0x000fe20000410000 */
[----:B------:R-:W-:Y:S01]  /*2610*/  FADD.FTZ R15, R19, R15 ;  /* 0x0000000f130f7221 */ /* 0x000fe20000010000 */
[----:B------:R-:W-:-:S02]  /*2620*/  HADD2.F32 R20, -RZ, R9.H1_H1 ;  /* 0x30000009ff147230 */ /* 0x000fc40000004100 */
[----:B------:R-:W-:Y:S01]  /*2630*/  FMUL.FTZ R21, R21, UR12 ;  /* 0x0000000c15157c20 */ /* 0x000fe20008410000 */
[----:B------:R-:W-:Y:S01]  /*2640*/  FFMA.FTZ R24, R24, R22, R23 ;  /* 0x0000001618187223 */ /* 0x000fe20000010017 */
[----:B------:R-:W-:Y:S01]  /*2650*/  FADD.FTZ R15, R15, R22 ;  /* 0x000000160f0f7221 */ /* 0x000fe20000010000 */
[--C-:B------:R-:W-:Y:S02]  /*2660*/  HADD2.F32 R19, -RZ, R10.reuse.H0_H0 ;  /* 0x2000000aff137230 */ /* 0x100fe40000004100 */
        /* <DEDUP_REMOVED lines=35> */
[----:B------:R-:W-:Y:S01]  /*28a0*/  FADD.FTZ R24, R21, -UR9 ;  /* 0x8000000915187e21 */ /* 0x000fe20008010000 */
[----:B------:R-:W-:Y:S01]  /*28b0*/  FMUL.FTZ R20, R16, UR12 ;  /* 0x0000000c10147c20 */ /* 0x000fe20008410000 */
[--C-:B------:R-:W-:Y:S02]  /*28c0*/  HADD2.F32 R22, -RZ, R33.reuse.H0_H0 ;  /* 0x20000021ff167230 */ /* 0x100fe40000004100 */
[----:B------:R-:W-:Y:S01]  /*28d0*/  FADD.FTZ R18, R18, R19 ;  /* 0x0000001312127221 */ /* 0x000fe20000010000 */
[----:B------:R-:W-:Y:S02]  /*28e0*/  HADD2.F32 R21, -RZ, R32.H1_H1 ;  /* 0x30000020ff157230 */ /* 0x000fe40000004100 */
[----:B------:R-:W-:Y:S01]  /*28f0*/  FMUL.FTZ R24, R24, UR12 ;  /* 0x0000000c18187c20 */ /* 0x000fe20008410000 */
[----:B------:R-:W-:Y:S01]  /*2900*/  FFMA.FTZ R16, R19, R20, R14 ;  /* 0x0000001413107223 */ /* 0x000fe2000001000e */
[----:B------:R-:W-:Y:S01]  /*2910*/  FMUL.FTZ R19, R56, R19 ;  /* 0x0000001338137220 */ /* 0x000fe20000410000 */
[----:B------:R-:W-:Y:S01]  /*2920*/  FADD.FTZ R17, R17, R22 ;  /* 0x0000001611117221 */ /* 0x000fe20000010000 */
[----:B------:R-:W-:Y:S01]  /*2930*/  FFMA.FTZ R14, R22, R24, R25 ;  /* 0x00000018160e7223 */ /* 0x000fe20000010019 */
[----:B------:R-:W-:Y:S01]  /*2940*/  FMUL.FTZ R22, R57, R22 ;  /* 0x0000001639167220 */ /* 0x000fe20000410000 */
[----:B------:R-:W-:Y:S01]  /*2950*/  FADD.FTZ R15, R19, R15 ;  /* 0x0000000f130f7221 */ /* 0x000fe20000010000 */
[----:B------:R-:W-:Y:S01]  /*2960*/  FADD.FTZ R21, R21, -UR9 ;  /* 0x8000000915157e21 */ /* 0x000fe20008010000 */
[----:B------:R-:W-:Y:S01]  /*2970*/  FFMA.FTZ R23, R20, R19, R23 ;  /* 0x0000001314177223 */ /* 0x000fe20000010017 */
[----:B------:R-:W-:-:S02]  /*2980*/  HADD2.F32 R19, -RZ, R33.H1_H1 ;  /* 0x30000021ff137230 */ /* 0x000fc40000004100 */
[----:B------:R-:W-:Y:S01]  /*2990*/  FADD.FTZ R25, R15, R22 ;  /* 0x000000160f197221 */ /* 0x000fe20000010000 */
[----:B------:R-:W-:Y:S01]  /*29a0*/  FMUL.FTZ R21, R21, UR12 ;  /* 0x0000000c15157c20 */ /* 0x000fe20008410000 */
[----:B------:R-:W-:Y:S01]  /*29b0*/  FFMA.FTZ R22, R24, R22, R23 ;  /* 0x0000001618167223 */ /* 0x000fe20000010017 */
[--C-:B------:R-:W-:Y:S02]  /*29c0*/  HADD2.F32 R23, -RZ, R46.reuse.H0_H0 ;  /* 0x2000002eff177230 */ /* 0x100fe40000004100 */
[----:B------:R-:W-:Y:S01]  /*29d0*/  FMUL.FTZ R20, R56, R19 ;  /* 0x0000001338147220 */ /* 0x000fe20000410000 */
[----:B------:R-:W-:Y:S01]  /*29e0*/  FADD.FTZ R18, R18, R19 ;  /* 0x0000001312127221 */ /* 0x000fe20000010000 */
[----:B------:R-:W-:Y:S01]  /*29f0*/  FFMA.FTZ R15, R19, R21, R16 ;  /* 0x00000015130f7223 */ /* 0x000fe20000010010 */
[----:B------:R-:W-:Y:S02]  /*2a00*/  HADD2.F32 R19, -RZ, R46.H1_H1 ;  /* 0x3000002eff137230 */ /* 0x000fe40000004100 */
[----:B------:R-:W-:Y:S01]  /*2a10*/  FADD.FTZ R23, R23, -UR9 ;  /* 0x8000000917177e21 */ /* 0x000fe20008010000 */
[----:B------:R-:W-:Y:S01]  /*2a20*/  FFMA.FTZ R22, R21, R20, R22 ;  /* 0x0000001415167223 */ /* 0x000fe20000010016 */
[----:B------:R-:W-:-:S02]  /*2a30*/  HADD2.F32 R21, -RZ, R49.H0_H0 ;  /* 0x20000031ff157230 */ /* 0x000fc40000004100 */
[----:B------:R-:W-:Y:S01]  /*2a40*/  FADD.FTZ R16, R20, R25 ;  /* 0x0000001914107221 */ /* 0x000fe20000010000 */
[----:B------:R-:W-:Y:S01]  /*2a50*/  FADD.FTZ R19, R19, -UR9 ;  /* 0x8000000913137e21 */ /* 0x000fe20008010000 */
[----:B------:R-:W-:Y:S01]  /*2a60*/  FMUL.FTZ R23, R23, UR12 ;  /* 0x0000000c17177c20 */ /* 0x000fe20008410000 */
[----:B------:R-:W-:Y:S02]  /*2a70*/  HADD2.F32 R26, -RZ, R48.H0_H0 ;  /* 0x20000030ff1a7230 */ /* 0x000fe40000004100 */
[----:B------:R-:W-:Y:S01]  /*2a80*/  FADD.FTZ R17, R17, R21 ;  /* 0x0000001511117221 */ /* 0x000fe20000010000 */
[----:B------:R-:W-:Y:S02]  /*2a90*/  HADD2.F32 R20, -RZ, R49.H1_H1 ;  /* 0x30000031ff147230 */ /* 0x000fe40000004100 */
[----:B------:R-:W-:Y:S01]  /*2aa0*/  FMUL.FTZ R24, R19, UR12 ;  /* 0x0000000c13187c20 */ /* 0x000fe20008410000 */
[----:B------:R-:W-:Y:S01]  /*2ab0*/  FFMA.FTZ R19, R21, R23, R14 ;  /* 0x0000001715137223 */ /* 0x000fe2000001000e */
[----:B------:R-:W-:Y:S01]  /*2ac0*/  FMUL.FTZ R21, R57, R21 ;  /* 0x0000001539157220 */ /* 0x000fe20000410000 */
[----:B------:R-:W-:Y:S01]  /*2ad0*/  FADD.FTZ R26, R26, -UR9 ;  /* 0x800000091a1a7e21 */ /* 0x000fe20008010000 */
[----:B------:R-:W-:Y:S01]  /*2ae0*/  FADD.FTZ R14, R18, R20 ;  /* 0x00000014120e7221 */ /* 0x000fe20000010000 */
[----:B------:R-:W-:-:S02]  /*2af0*/  HADD2.F32 R18, -RZ, R51.H0_H0 ;  /* 0x20000033ff127230 */ /* 0x000fc40000004100 */
[----:B------:R-:W-:Y:S01]  /*2b00*/  FFMA.FTZ R15, R20, R24, R15 ;  /* 0x00000018140f7223 */ /* 0x000fe2000001000f */
[----:B------:R-:W-:Y:S01]  /*2b10*/  FMUL.FTZ R25, R56, R20 ;  /* 0x0000001438197220 */ /* 0x000fe20000410000 */
[----:B------:R-:W-:Y:S01]  /*2b20*/  FADD.FTZ R16, R16, R21 ;  /* 0x0000001510107221 */ /* 0x000fe20000010000 */
[----:B------:R-:W-:Y:S01]  /*2b30*/  FMUL.FTZ R26, R26, UR12 ;  /* 0x0000000c1a1a7c20 */ /* 0x000fe20008410000 */
[----:B------:R-:W-:Y:S01]  /*2b40*/  FFMA.FTZ R21, R23, R21, R22 ;  /* 0x0000001517157223 */ /* 0x000fe20000010016 */
[----:B------:R-:W-:Y:S02]  /*2b50*/  HADD2.F32 R20, -RZ, R48.H1_H1 ;  /* 0x30000030ff147230 */ /* 0x000fe40000004100 */
[----:B------:R-:W-:Y:S01]  /*2b60*/  FADD.FTZ R16, R25, R16 ;  /* 0x0000001019107221 */ /* 0x000fe20000010000 */
[----:B------:R-:W-:Y:S01]  /*2b70*/  FMUL.FTZ R23, R57, R18 ;  /* 0x0000001239177220 */ /* 0x000fe20000410000 */
[----:B------:R-:W-:Y:S01]  /*2b80*/  FADD.FTZ R17, R17, R18 ;  /* 0x0000001211117221 */ /* 0x000fe20000010000 */
[----:B------:R-:W-:Y:S01]  /*2b90*/  FFMA.FTZ R19, R18, R26, R19 ;  /* 0x0000001a12137223 */ /* 0x000fe20000010013 */
[----:B------:R-:W-:Y:S01]  /*2ba0*/  FFMA.FTZ R21, R24, R25, R21 ;  /* 0x0000001918157223 */ /* 0x000fe20000010015 */
[----:B------:R-:W-:-:S02]  /*2bb0*/  HADD2.F32 R18, -RZ, R51.H1_H1 ;  /* 0x30000033ff127230 */ /* 0x000fc40000004100 */
[----:B------:R-:W-:Y:S01]  /*2bc0*/  FADD.FTZ R20, R20, -UR9 ;  /* 0x8000000914147e21 */ /* 0x000fe20008010000 */
[--C-:B------:R-:W-:Y:S02]  /*2bd0*/  HADD2.F32 R25, -RZ, R52.reuse.H0_H0 ;  /* 0x20000034ff197230 */ /* 0x100fe40000004100 */
[----:B------:R-:W-:Y:S01]  /*2be0*/  FADD.FTZ R24, R16, R23 ;  /* 0x0000001710187221 */ /* 0x000fe20000010000 */
[----:B------:R-:W-:Y:S01]  /*2bf0*/  FFMA.FTZ R23, R26, R23, R21 ;  /* 0x000000171a177223 */ /* 0x000fe20000010015 */
        /* <DEDUP_REMOVED lines=16> */
[----:B------:R-:W-:Y:S01]  /*2d00*/  FADD.FTZ R26, R14, R18 ;  /* 0x000000120e1a7221 */ /* 0x000fe20000010000 */
[----:B------:R-:W-:Y:S01]  /*2d10*/  FFMA.FTZ R18, R18, R22, R15 ;  /* 0x0000001612127223 */ /* 0x000fe2000001000f */
[----:B------:R-:W-:Y:S02]  /*2d20*/  HADD2.F32 R14, -RZ, R53.H0_H0 ;  /* 0x20000035ff0e7230 */ /* 0x000fe40000004100 */
[----:B------:R-:W-:Y:S01]  /*2d30*/  FFMA.FTZ R22, R24, R23, R25 ;  /* 0x0000001718167223 */ /* 0x000fe20000010019 */
[----:B------:R-:W-:Y:S01]  /*2d40*/  FADD.FTZ R28, R23, R28 ;  /* 0x0000001c171c7221 */ /* 0x000fe20000010000 */
[----:B------:R-:W-:-:S02]  /*2d50*/  HADD2.F32 R25, -RZ, R54.H1_H1 ;  /* 0x30000036ff197230 */ /* 0x000fc40000004100 */
[----:B------:R-:W-:Y:S01]  /*2d60*/  FADD.FTZ R23, R27, -UR9 ;  /* 0x800000091b177e21 */ /* 0x000fe20008010000 */
[----:B------:R-:W-:Y:S02]  /*2d70*/  HADD2.F32 R15, -RZ, R53.H1_H1 ;  /* 0x30000035ff0f7230 */ /* 0x000fe40000004100 */
[----:B------:R-:W-:Y:S01]  /*2d80*/  FMUL.FTZ R27, R57, R14 ;  /* 0x0000000e391b7220 */ /* 0x000fe20000410000 */
[----:B------:R-:W-:Y:S01]  /*2d90*/  FADD.FTZ R17, R17, R16 ;  /* 0x0000001011117221 */ /* 0x000fe20000010000 */
        /* <DEDUP_REMOVED lines=16> */
.L_x_829:
        /* <DEDUP_REMOVED lines=23> */
[----:B------:R-:W-:-:S07]  /*3010*/  HADD2.F32 R69, -RZ, R37.H0_H0 ;  /* 0x20000025ff457230 */ /* 0x000fce0000004100 */
        /* <DEDUP_REMOVED lines=8> */
[----:B------:R-:W2:Y:S01]  /*30a0*/  MUFU.EX2 R21, R21 ;  /* 0x0000001500157308 */ /* 0x000ea20000000800 */
[----:B0-----:R-:W-:Y:S01]  /*30b0*/  FADD.FTZ R27, -R24, 1 ;  /* 0x3f800000181b7421 */ /* 0x001fe20000010100 */
[----:B------:R-:W-:Y:S01]  /*30c0*/  FMUL.FTZ R28, R25, R24 ;  /* 0x00000018191c7220 */ /* 0x000fe20000410000 */
[----:B------:R-:W-:Y:S01]  /*30d0*/  FADD.FTZ R25, R30, -UR9 ;  /* 0x800000091e197e21 */ /* 0x000fe20008010000 */
[----:B------:R-:W-:Y:S02]  /*30e0*/  HADD2.F32 R24, -RZ, R40.H1_H1 ;  /* 0x30000028ff187230 */ /* 0x000fe40000004100 */
[----:B------:R-:W-:Y:S01]  /*30f0*/  FFMA.FTZ R27, R20, R27, 1 ;  /* 0x3f800000141b7423 */ /* 0x000fe2000001001b */
[----:B------:R-:W-:Y:S01]  /*3100*/  FMUL.FTZ R25, R25, UR12 ;  /* 0x0000000c19197c20 */ /* 0x000fe20008410000 */
[----:B------:R-:W0:Y:S01]  /*3110*/  MUFU.RCP R19, R19 ;  /* 0x0000001300137308 */ /* 0x000e220000001000 */
[----:B-1----:R-:W-:Y:S01]  /*3120*/  FMUL.FTZ R29, R29, R26 ;  /* 0x0000001a1d1d7220 */ /* 0x002fe20000410000 */
[----:B------:R-:W-:Y:S01]  /*3130*/  FADD.FTZ R26, -R26, 1 ;  /* 0x3f8000001a1a7421 */ /* 0x000fe20000010100 */
[----:B------:R-:W-:Y:S01]  /*3140*/  FADD.FTZ R24, R24, -UR9 ;  /* 0x8000000918187e21 */ /* 0x000fe20008010000 */
[----:B------:R-:W-:-:S02]  /*3150*/  FMUL.FTZ R28, R28, R27 ;  /* 0x0000001b1c1c7220 */ /* 0x000fc40000410000 */
[----:B------:R-:W-:Y:S01]  /*3160*/  FFMA.FTZ R26, R17, R26, 1 ;  /* 0x3f800000111a7423 */ /* 0x000fe2000001001a */
[----:B------:R-:W-:Y:S01]  /*3170*/  FFMA.FTZ R17, R57, R25, R58 ;  /* 0x0000001939117223 */ /* 0x000fe2000001003a */
[----:B------:R-:W-:Y:S01]  /*3180*/  FMUL.FTZ R24, R24, UR12 ;  /* 0x0000000c18187c20 */ /* 0x000fe20008410000 */
[----:B--2---:R-:W-:Y:S01]  /*3190*/  FADD.FTZ R20, R21, 1 ;  /* 0x3f80000015147421 */ /* 0x004fe20000010000 */
[----:B------:R-:W-:Y:S01]  /*31a0*/  FMUL.FTZ R29, R29, R26 ;  /* 0x0000001a1d1d7220 */ /* 0x000fe20000410000 */
[----:B------:R-:W-:Y:S01]  /*31b0*/  FMUL.FTZ R30, R17, -1.4426950216293334961 ;  /* 0xbfb8aa3b111e7820 */ /* 0x000fe20000410000 */
[----:B------:R-:W-:-:S03]  /*31c0*/  HADD2.F32 R26, -RZ, R41.H0_H0 ;  /* 0x20000029ff1a7230 */ /* 0x000fc60000004100 */
[----:B------:R-:W1:Y:S01]  /*31d0*/  MUFU.RCP R20, R20 ;  /* 0x0000001400147308 */ /* 0x000e620000001000 */
[----:B0-----:R-:W-:Y:S01]  /*31e0*/  FADD.FTZ R21, -R19, 1 ;  /* 0x3f80000013157421 */ /* 0x001fe20000010100 */
[----:B------:R-:W-:-:S03]  /*31f0*/  FMUL.FTZ R26, R26, R19 ;  /* 0x000000131a1a7220 */ /* 0x000fc60000410000 */
[----:B------:R-:W-:Y:S01]  /*3200*/  FFMA.FTZ R21, R18, R21, 1 ;  /* 0x3f80000012157423 */ /* 0x000fe20000010015 */
[----:B------:R-:W-:Y:S02]  /*3210*/  FFMA.FTZ R18, R56, R24, R59 ;  /* 0x0000001838127223 */ /* 0x000fe4000001003b */
[----:B------:R-:W0:Y:S01]  /*3220*/  MUFU.EX2 R30, R30 ;  /* 0x0000001e001e7308 */ /* 0x000e220000000800 */
[----:B------:R-:W-:Y:S01]  /*3230*/  FMUL.FTZ R19, R26, R21 ;  /* 0x000000151a137220 */ /* 0x000fe20000410000 */
[----:B------:R-:W-:-:S06]  /*3240*/  FMUL.FTZ R27, R18, -1.4426950216293334961 ;  /* 0xbfb8aa3b121b7820 */ /* 0x000fcc0000410000 */
[----:B------:R-:W2:Y:S01]  /*3250*/  MUFU.EX2 R27, R27 ;  /* 0x0000001b001b7308 */ /* 0x000ea20000000800 */
[----:B-1----:R-:W-:-:S04]  /*3260*/  FADD.FTZ R21, -R20, 1 ;  /* 0x3f80000014157421 */ /* 0x002fc80000010100 */
[----:B------:R-:W-:Y:S01]  /*3270*/  FFMA.FTZ R31, R16, R21, 1 ;  /* 0x3f800000101f7423 */ /* 0x000fe20000010015 */
[----:B------:R-:W-:Y:S02]  /*3280*/  HADD2.F32 R16, -RZ, R38.H0_H0 ;  /* 0x20000026ff107230 */ /* 0x000fe40000004100 */
[----:B0-----:R-:W-:Y:S01]  /*3290*/  FADD.FTZ R26, R30, 1 ;  /* 0x3f8000001e1a7421 */ /* 0x001fe20000010000 */
[----:B------:R-:W-:Y:S02]  /*32a0*/  HADD2.F32 R21, -RZ, R41.H1_H1 ;  /* 0x30000029ff157230 */ /* 0x000fe40000004100 */
[----:B------:R-:W-:-:S03]  /*32b0*/  FADD.FTZ R16, R16, -UR9 ;  /* 0x8000000910107e21 */ /* 0x000fc60008010000 */
[----:B------:R-:W0:Y:S01]  /*32c0*/  MUFU.RCP R26, R26 ;  /* 0x0000001a001a7308 */ /* 0x000e220000001000 */
[----:B------:R-:W-:Y:S01]  /*32d0*/  FMUL.FTZ R20, R21, R20 ;  /* 0x0000001415147220 */ /* 0x000fe20000410000 */
[----:B------:R-:W-:Y:S01]  /*32e0*/  FMUL.FTZ R21, R16, UR12 ;  /* 0x0000000c10157c20 */ /* 0x000fe20008410000 */
[----:B--2---:R-:W-:Y:S02]  /*32f0*/  FADD.FTZ R30, R27, 1 ;  /* 0x3f8000001b1e7421 */ /* 0x004fe40000010000 */
[----:B------:R-:W-:Y:S01]  /*3300*/  FMUL.FTZ R20, R20, R31 ;  /* 0x0000001f14147220 */ /* 0x000fe20000410000 */
[----:B------:R-:W-:Y:S01]  /*3310*/  FFMA.FTZ R16, R57, R21, R58 ;  /* 0x0000001539107223 */ /* 0x000fe2000001003a */
[----:B------:R-:W-:Y:S02]  /*3320*/  HADD2.F32 R31, -RZ, R39.H0_H0 ;  /* 0x20000027ff1f7230 */ /* 0x000fe40000004100 */
[----:B------:R-:W1:Y:S01]  /*3330*/  MUFU.RCP R30, R30 ;  /* 0x0000001e001e7308 */ /* 0x000e620000001000 */
[----:B------:R-:W-:Y:S01]  /*3340*/  FMUL.FTZ R60, R16, -1.4426950216293334961 ;  /* 0xbfb8aa3b103c7820 */ /* 0x000fe20000410000 */
[----:B0-----:R-:W-:Y:S01]  /*3350*/  FADD.FTZ R66, -R26, 1 ;  /* 0x3f8000001a427421 */ /* 0x001fe20000010100 */
[----:B------:R-:W-:-:S05]  /*3360*/  FMUL.FTZ R26, R31, R26 ;  /* 0x0000001a1f1a7220 */ /* 0x000fca0000410000 */
[----:B------:R-:W0:Y:S01]  /*3370*/  MUFU.EX2 R60, R60 ;  /* 0x0000003c003c7308 */ /* 0x000e220000000800 */
[----:B------:R-:W-:Y:S01]  /*3380*/  FFMA.FTZ R27, R17, R66, 1 ;  /* 0x3f800000111b7423 */ /* 0x000fe20000010042 */
[----:B------:R-:W-:-:S03]  /*3390*/  HADD2.F32 R17, -RZ, R38.H1_H1 ;  /* 0x30000026ff117230 */ /* 0x000fc60000004100 */
[----:B------:R-:W-:Y:S01]  /*33a0*/  FMUL.FTZ R26, R26, R27 ;  /* 0x0000001b1a1a7220 */ /* 0x000fe20000410000 */
[----:B-1----:R-:W-:-:S04]  /*33b0*/  FADD.FTZ R31, -R30, 1 ;  /* 0x3f8000001e1f7421 */ /* 0x002fc80000010100 */
[----:B------:R-:W-:Y:S01]  /*33c0*/  FFMA.FTZ R31, R18, R31, 1 ;  /* 0x3f800000121f7423 */ /* 0x000fe2000001001f */
[----:B------:R-:W-:Y:S01]  /*33d0*/  FADD.FTZ R18, R17, -UR9 ;  /* 0x8000000911127e21 */ /* 0x000fe20008010000 */
[----:B------:R-:W-:-:S03]  /*33e0*/  HADD2.F32 R17, -RZ, R39.H1_H1 ;  /* 0x30000027ff117230 */ /* 0x000fc60000004100 */
[----:B------:R-:W-:Y:S01]  /*33f0*/  FMUL.FTZ R18, R18, UR12 ;  /* 0x0000000c12127c20 */ /* 0x000fe20008410000 */
[----:B0-----:R-:W-:Y:S01]  /*3400*/  FADD.FTZ R67, R60, 1 ;  /* 0x3f8000003c437421 */ /* 0x001fe20000010000 */
[----:B------:R-:W-:Y:S02]  /*3410*/  FMUL.FTZ R66, R17, R30 ;  /* 0x0000001e11427220 */ /* 0x000fe40000410000 */
[----:B------:R-:W-:Y:S01]  /*3420*/  FFMA.FTZ R17, R56, R18, R59 ;  /* 0x0000001238117223 */ /* 0x000fe2000001003b */
[----:B------:R0:W1:Y:S01]  /*3430*/  MUFU.RCP R30, R67 ;  /* 0x00000043001e7308 */ /* 0x0000620000001000 */
[----:B------:R-:W-:Y:S02]  /*3440*/  FMUL.FTZ R27, R66, R31 ;  /* 0x0000001f421b7220 */ /* 0x000fe40000410000 */
[----:B------:R-:W-:-:S05]  /*3450*/  FMUL.FTZ R68, R17, -1.4426950216293334961 ;  /* 0xbfb8aa3b11447820 */ /* 0x000fca0000410000 */
[----:B------:R-:W2:Y:S01]  /*3460*/  MUFU.EX2 R60, R68 ;  /* 0x00000044003c7308 */ /* 0x000ea20000000800 */
[----:B0-----:R-:W-:Y:S01]  /*3470*/  FMUL.FTZ R67, R56, R29 ;  /* 0x0000001d38437220 */ /* 0x001fe20000410000 */
[----:B-1----:R-:W-:-:S04]  /*3480*/  FADD.FTZ R31, -R30, 1 ;  /* 0x3f8000001e1f7421 */ /* 0x002fc80000010100 */
[----:B------:R-:W-:Y:S01]  /*3490*/  FFMA.FTZ R31, R16, R31, 1 ;  /* 0x3f800000101f7423 */ /* 0x000fe2000001001f */
[----:B------:R-:W-:Y:S01]  /*34a0*/  FMUL.FTZ R16, R69, R30 ;  /* 0x0000001e45107220 */ /* 0x000fe20000410000 */
[----:B------:R-:W-:Y:S01]  /*34b0*/  FMUL.FTZ R30, R57, R28 ;  /* 0x0000001c391e7220 */ /* 0x000fe20000410000 */
[----:B------:R-:W-:Y:S02]  /*34c0*/  HADD2.F32 R69, -RZ, R35.H0_H0 ;  /* 0x20000023ff457230 */ /* 0x000fe40000004100 */
[----:B--2---:R-:W-:Y:S01]  /*34d0*/  FADD.FTZ R60, R60, 1 ;  /* 0x3f8000003c3c7421 */ /* 0x004fe20000010000 */
[----:B------:R-:W-:Y:S01]  /*34e0*/  FMUL.FTZ R16, R16, R31 ;  /* 0x0000001f10107220 */ /* 0x000fe20000410000 */
[----:B------:R-:W-:Y:S01]  /*34f0*/  FFMA.FTZ R31, R15, R30, RZ ;  /* 0x0000001e0f1f7223 */ /* 0x000fe200000100ff */
[----:B------:R-:W-:-:S03]  /*3500*/  FADD.FTZ R30, RZ, R30 ;  /* 0x0000001eff1e7221 */ /* 0x000fc60000010000 */
[----:B------:R-:W0:Y:S01]  /*3510*/  MUFU.RCP R60, R60 ;  /* 0x0000003c003c7308 */ /* 0x000e220000001000 */
[C---:B------:R-:W-:Y:S01]  /*3520*/  FFMA.FTZ R31, R14.reuse, R67, R31 ;  /* 0x000000430e1f7223 */ /* 0x040fe2000001001f */
[----:B------:R-:W-:Y:S01]  /*3530*/  FADD.FTZ R30, R67, R30 ;  /* 0x0000001e431e7221 */ /* 0x000fe20000010000 */
[----:B------:R-:W-:Y:S02]  /*3540*/  HADD2.F32 R67, -RZ, R37.H1_H1 ;  /* 0x30000025ff437230 */ /* 0x000fe40000004100 */
[----:B------:R-:W-:Y:S01]  /*3550*/  FFMA.FTZ R14, R14, R29, RZ ;  /* 0x0000001d0e0e7223 */ /* 0x000fe200000100ff */
[----:B------:R-:W-:Y:S02]  /*3560*/  FADD.FTZ R29, RZ, R29 ;  /* 0x0000001dff1d7221 */ /* 0x000fe40000010000 */
[----:B0-----:R-:W-:Y:S01]  /*3570*/  FMUL.FTZ R66, R67, R60 ;  /* 0x0000003c43427220 */ /* 0x001fe20000410000 */
[----:B------:R-:W-:Y:S01]  /*3580*/  FADD.FTZ R68, -R60, 1 ;  /* 0x3f8000003c447421 */ /* 0x000fe20000010100 */
[----:B------:R-:W-:Y:S01]  /*3590*/  FFMA.FTZ R67, R15, R28, RZ ;  /* 0x0000001c0f437223 */ /* 0x000fe200000100ff */
[----:B------:R-:W-:-:S02]  /*35a0*/  HADD2.F32 R15, -RZ, R36.H0_H0 ;  /* 0x20000024ff0f7230 */ /* 0x000fc40000004100 */
[----:B------:R-:W-:Y:S01]  /*35b0*/  FADD.FTZ R28, RZ, R28 ;  /* 0x0000001cff1c7221 */ /* 0x000fe20000010000 */
[----:B------:R-:W-:Y:S02]  /*35c0*/  FFMA.FTZ R17, R17, R68, 1 ;  /* 0x3f80000011117423 */ /* 0x000fe40000010044 */
[----:B------:R-:W-:Y:S02]  /*35d0*/  FADD.FTZ R60, R15, -UR9 ;  /* 0x800000090f3c7e21 */ /* 0x000fe40008010000 */
[----:B------:R-:W-:Y:S01]  /*35e0*/  FMUL.FTZ R17, R66, R17 ;  /* 0x0000001142117220 */ /* 0x000fe20000410000 */
[----:B------:R-:W-:Y:S01]  /*35f0*/  FADD.FTZ R15, R28, R19 ;  /* 0x000000131c0f7221 */ /* 0x000fe20000010000 */
[-C--:B------:R-:W-:Y:S01]  /*3600*/  FFMA.FTZ R28, R22, R19.reuse, R67 ;  /* 0x00000013161c7223 */ /* 0x080fe20000010043 */
[----:B------:R-:W-:Y:S01]  /*3610*/  FMUL.FTZ R66, R57, R19 ;  /* 0x0000001339427220 */ /* 0x000fe20000410000 */
[----:B------:R-:W-:Y:S02]  /*3620*/  FMUL.FTZ R19, R60, UR12 ;  /* 0x0000000c3c137c20 */ /* 0x000fe40008410000 */
[----:B------:R-:W-:Y:S01]  /*3630*/  FFMA.FTZ R28, R25, R26, R28 ;  /* 0x0000001a191c7223 */ /* 0x000fe2000001001c */
[----:B------:R-:W-:Y:S01]  /*3640*/  FFMA.FTZ R60, R22, R66, R31 ;  /* 0x00000042163c7223 */ /* 0x000fe2000001001f */
[----:B------:R-:W-:Y:S01]  /*3650*/  FFMA.FTZ R22, R57, R19, R58 ;  /* 0x0000001339167223 */ /* 0x000fe2000001003a */
[----:B------:R-:W-:Y:S01]  /*3660*/  FADD.FTZ R31, R30, R66 ;  /* 0x000000421e1f7221 */ /* 0x000fe20000010000 */
[----:B------:R-:W-:-:S02]  /*3670*/  FFMA.FTZ R28, R21, R16, R28 ;  /* 0x00000010151c7223 */ /* 0x000fc4000001001c */
[----:B------:R-:W-:-:S06]  /*3680*/  FMUL.FTZ R67, R22, -1.4426950216293334961 ;  /* 0xbfb8aa3b16437820 */ /* 0x000fcc0000410000 */
[----:B------:R-:W0:Y:S02]  /*3690*/  MUFU.EX2 R67, R67 ;  /* 0x0000004300437308 */ /* 0x000e240000000800 */
[----:B0-----:R-:W-:Y:S01]  /*36a0*/  FADD.FTZ R68, R67, 1 ;  /* 0x3f80000043447421 */ /* 0x001fe20000010000 */
[----:B------:R-:W-:-:S04]  /*36b0*/  FMUL.FTZ R67, R56, R20 ;  /* 0x0000001438437220 */ /* 0x000fc80000410000 */
[----:B------:R-:W-:Y:S01]  /*36c0*/  FFMA.FTZ R60, R23, R67, R60 ;  /* 0x00000043173c7223 */ /* 0x000fe2000001003c */
[----:B------:R-:W0:Y:S02]  /*36d0*/  MUFU.RCP R68, R68 ;  /* 0x0000004400447308 */ /* 0x000e240000001000 */
[----:B0-----:R-:W-:Y:S01]  /*36e0*/  FMUL.FTZ R30, R69, R68 ;  /* 0x00000044451e7220 */ /* 0x001fe20000410000 */
[----:B------:R-:W-:-:S04]  /*36f0*/  FADD.FTZ R69, -R68, 1 ;  /* 0x3f80000044457421 */ /* 0x000fc80000010100 */
[----:B------:R-:W-:-:S04]  /*3700*/  FFMA.FTZ R69, R22, R69, 1 ;  /* 0x3f80000016457423 */ /* 0x000fc80000010045 */
[----:B------:R-:W-:Y:S01]  /*3710*/  FMUL.FTZ R22, R30, R69 ;  /* 0x000000451e167220 */ /* 0x000fe20000410000 */
[----:B------:R-:W-:-:S05]  /*3720*/  HADD2.F32 R30, -RZ, R36.H1_H1 ;  /* 0x30000024ff1e7230 */ /* 0x000fca0000004100 */
[----:B------:R-:W-:Y:S01]  /*3730*/  FADD.FTZ R66, R30, -UR9 ;  /* 0x800000091e427e21 */ /* 0x000fe20008010000 */
[----:B------:R-:W-:Y:S01]  /*3740*/  FADD.FTZ R30, R29, R20 ;  /* 0x000000141d1e7221 */ /* 0x000fe20000010000 */
[----:B------:R-:W-:Y:S01]  /*3750*/  FFMA.FTZ R29, R23, R20, R14 ;  /* 0x00000014171d7223 */ /* 0x000fe2000001000e */
[----:B------:R-:W-:Y:S02]  /*3760*/  HADD2.F32 R23, -RZ, R35.H1_H1 ;  /* 0x30000023ff177230 */ /* 0x000fe40000004100 */
[----:B------:R-:W-:Y:S01]  /*3770*/  FMUL.FTZ R20, R66, UR12 ;  /* 0x0000000c42147c20 */ /* 0x000fe20008410000 */
[----:B------:R-:W-:Y:S01]  /*3780*/  FADD.FTZ R66, R67, R31 ;  /* 0x0000001f43427221 */ /* 0x000fe20000010000 */
[----:B------:R-:W-:Y:S01]  /*3790*/  FFMA.FTZ R29, R24, R27, R29 ;  /* 0x0000001b181d7223 */ /* 0x000fe2000001001d */
[----:B------:R-:W-:Y:S01]  /*37a0*/  FADD.FTZ R30, R30, R27 ;  /* 0x0000001b1e1e7221 */ /* 0x000fe20000010000 */
[----:B------:R-:W-:Y:S02]  /*37b0*/  FFMA.FTZ R14, R56, R20, R59 ;  /* 0x00000014380e7223 */ /* 0x000fe4000001003b */
[----:B------:R-:W-:Y:S01]  /*37c0*/  FFMA.FTZ R29, R18, R17, R29 ;  /* 0x00000011121d7223 */ /* 0x000fe2000001001d */
[----:B------:R-:W-:Y:S01]  /*37d0*/  FADD.FTZ R30, R30, R17 ;  /* 0x000000111e1e7221 */ /* 0x000fe20000010000 */
[----:B------:R-:W-:-:S06]  /*37e0*/  FMUL.FTZ R68, R14, -1.4426950216293334961 ;  /* 0xbfb8aa3b0e447820 */ /* 0x000fcc0000410000 */
[----:B------:R-:W0:Y:S02]  /*37f0*/  MUFU.EX2 R68, R68 ;  /* 0x0000004400447308 */ /* 0x000e240000000800 */
[----:B0-----:R-:W-:-:S06]  /*3800*/  FADD.FTZ R69, R68, 1 ;  /* 0x3f80000044457421 */ /* 0x001fcc0000010000 */
[----:B------:R-:W0:Y:S02]  /*3810*/  MUFU.RCP R69, R69 ;  /* 0x0000004500457308 */ /* 0x000e240000001000 */
[----:B0-----:R-:W-:Y:S01]  /*3820*/  FADD.FTZ R31, -R69, 1 ;  /* 0x3f800000451f7421 */ /* 0x001fe20000010100 */
[----:B------:R-:W-:-:S03]  /*3830*/  FMUL.FTZ R23, R23, R69 ;  /* 0x0000004517177220 */ /* 0x000fc60000410000 */
[----:B------:R-:W-:Y:S01]  /*3840*/  FFMA.FTZ R14, R14, R31, 1 ;  /* 0x3f8000000e0e7423 */ /* 0x000fe2000001001f */
[----:B------:R-:W-:Y:S01]  /*3850*/  FADD.FTZ R31, R15, R26 ;  /* 0x0000001a0f1f7221 */ /* 0x000fe20000010000 */
[----:B------:R-:W-:Y:S02]  /*3860*/  FMUL.FTZ R15, R57, R26 ;  /* 0x0000001a390f7220 */ /* 0x000fe40000410000 */
[----:B------:R-:W-:Y:S01]  /*3870*/  FMUL.FTZ R23, R23, R14 ;  /* 0x0000000e17177220 */ /* 0x000fe20000410000 */
[----:B------:R-:W-:Y:S02]  /*3880*/  HADD2.F32 R14, -RZ, R34.H0_H0 ;  /* 0x20000022ff0e7230 */ /* 0x000fe40000004100 */
[----:B------:R-:W-:Y:S01]  /*3890*/  FFMA.FTZ R67, R25, R15, R60 ;  /* 0x0000000f19437223 */ /* 0x000fe2000001003c */
[----:B------:R-:W-:Y:S01]  /*38a0*/  FADD.FTZ R66, R66, R15 ;  /* 0x0000000f42427221 */ /* 0x000fe20000010000 */
[----:B------:R-:W-:Y:S02]  /*38b0*/  HADD2.F32 R15, -RZ, R3.H0_H0 ;  /* 0x20000003ff0f7230 */ /* 0x000fe40000004100 */
        /* <DEDUP_REMOVED lines=32> */
[----:B------:R-:W-:-:S03]  /*3ac0*/  HADD2.F32 R67, -RZ, R5.H0_H0 ;  /* 0x20000005ff437230 */ /* 0x000fc60000004100 */
        /* <DEDUP_REMOVED lines=11> */
[----:B------:R-:W-:Y:S01]  /*3b80*/  FADD.FTZ R60, R31, R22 ;  /* 0x000000161f3c7221 */ /* 0x000fe20000010000 */
[----:B------:R-:W-:Y:S01]  /*3b90*/  FMUL.FTZ R31, R57, R22 ;  /* 0x00000016391f7220 */ /* 0x000fe20000410000 */
[----:B------:R-:W-:Y:S02]  /*3ba0*/  FFMA.FTZ R68, R21, R68, 1 ;  /* 0x3f80000015447423 */ /* 0x000fe40000010044 */
[----:B------:R-:W-:Y:S01]  /*3bb0*/  FADD.FTZ R60, R60, R25 ;  /* 0x000000193c3c7221 */ /* 0x000fe20000010000 */
[----:B------:R-:W-:Y:S01]  /*3bc0*/  FADD.FTZ R66, R66, R31 ;  /* 0x0000001f42427221 */ /* 0x000fe20000010000 */
[----:B------:R-:W-:Y:S01]  /*3bd0*/  FMUL.FTZ R21, R67, R68 ;  /* 0x0000004443157220 */ /* 0x000fe20000410000 */
[----:B------:R-:W-:-:S02]  /*3be0*/  HADD2.F32 R67, -RZ, R4.H1_H1 ;  /* 0x30000004ff437230 */ /* 0x000fc40000004100 */
[----:B------:R-:W-:Y:S01]  /*3bf0*/  FFMA.FTZ R68, R18, R26, R27 ;  /* 0x0000001a12447223 */ /* 0x000fe2000001001b */
[----:B------:R-:W-:Y:S02]  /*3c00*/  HADD2.F32 R26, -RZ, R5.H1_H1 ;  /* 0x30000005ff1a7230 */ /* 0x000fe40000004100 */
[----:B------:R-:W-:-:S04]  /*3c10*/  FADD.FTZ R67, R67, -UR9 ;  /* 0x8000000943437e21 */ /* 0x000fc80008010000 */
[----:B------:R-:W-:-:S04]  /*3c20*/  FMUL.FTZ R17, R67, UR12 ;  /* 0x0000000c43117c20 */ /* 0x000fc80008410000 */
        /* <DEDUP_REMOVED lines=8> */
[----:B------:R-:W-:Y:S01]  /*3cb0*/  FFMA.FTZ R67, R19, R31, R68 ;  /* 0x0000001f13437223 */ /* 0x000fe20000010044 */
[----:B------:R-:W-:Y:S02]  /*3cc0*/  HADD2.F32 R31, -RZ, R7.H0_H0 ;  /* 0x20000007ff1f7230 */ /* 0x000fe40000004100 */
[----:B------:R-:W-:Y:S01]  /*3cd0*/  FFMA.FTZ R69, R18, R69, 1 ;  /* 0x3f80000012457423 */ /* 0x000fe20000010045 */
[----:B------:R-:W-:-:S03]  /*3ce0*/  HADD2.F32 R18, -RZ, R6.H0_H0 ;  /* 0x20000006ff127230 */ /* 0x000fc60000004100 */
[----:B------:R-:W-:Y:S02]  /*3cf0*/  FMUL.FTZ R26, R26, R69 ;  /* 0x000000451a1a7220 */ /* 0x000fe40000410000 */
[----:B------:R-:W-:-:S04]  /*3d00*/  FADD.FTZ R18, R18, -UR9 ;  /* 0x8000000912127e21 */ /* 0x000fc80008010000 */
        /* <DEDUP_REMOVED lines=8> */
[----:B------:R-:W-:Y:S01]  /*3d90*/  FFMA.FTZ R28, R17, R26, R28 ;  /* 0x0000001a111c7223 */ /* 0x000fe2000001001c */
[----:B0-----:R-:W-:Y:S01]  /*3da0*/  FMUL.FTZ R22, R31, R68 ;  /* 0x000000441f167220 */ /* 0x001fe20000410000 */
[----:B------:R-:W-:-:S04]  /*3db0*/  FADD.FTZ R31, -R68, 1 ;  /* 0x3f800000441f7421 */ /* 0x000fc80000010100 */
[----:B------:R-:W-:Y:S01]  /*3dc0*/  FFMA.FTZ R31, R19, R31, 1 ;  /* 0x3f800000131f7423 */ /* 0x000fe2000001001f */
[----:B------:R-:W-:-:S03]  /*3dd0*/  HADD2.F32 R19, -RZ, R6.H1_H1 ;  /* 0x30000006ff137230 */ /* 0x000fc60000004100 */
[----:B------:R-:W-:Y:S01]  /*3de0*/  FMUL.FTZ R22, R22, R31 ;  /* 0x0000001f16167220 */ /* 0x000fe20000410000 */
[----:B------:R-:W-:Y:S01]  /*3df0*/  FADD.FTZ R31, R30, R23 ;  /* 0x000000171e1f7221 */ /* 0x000fe20000010000 */
[----:B------:R-:W-:Y:S01]  /*3e00*/  FADD.FTZ R19, R19, -UR9 ;  /* 0x8000000913137e21 */ /* 0x000fe20008010000 */
[----:B------:R-:W-:Y:S01]  /*3e10*/  FMUL.FTZ R30, R56, R23 ;  /* 0x00000017381e7220 */ /* 0x000fe20000410000 */
[----:B------:R-:W-:Y:S02]  /*3e20*/  HADD2.F32 R23, -RZ, R7.H1_H1 ;  /* 0x30000007ff177230 */ /* 0x000fe40000004100 */
[----:B------:R-:W-:Y:S01]  /*3e30*/  FADD.FTZ R31, R31, R24 ;  /* 0x000000181f1f7221 */ /* 0x000fe20000010000 */
[----:B------:R-:W-:Y:S01]  /*3e40*/  FMUL.FTZ R19, R19, UR12 ;  /* 0x0000000c13137c20 */ /* 0x000fe20008410000 */
[----:B------:R-:W-:Y:S01]  /*3e50*/  FFMA.FTZ R67, R20, R30, R67 ;  /* 0x0000001e14437223 */ /* 0x000fe20000010043 */
[----:B------:R-:W-:Y:S02]  /*3e60*/  FADD.FTZ R66, R30, R66 ;  /* 0x000000421e427221 */ /* 0x000fe40000010000 */
        /* <DEDUP_REMOVED lines=28> */
[----:B------:R-:W-:Y:S02]  /*4030*/  FADD.FTZ R67, R60, R21 ;  /* 0x000000153c437221 */ /* 0x000fe40000010000 */
[----:B------:R-:W-:Y:S01]  /*4040*/  FFMA.FTZ R14, R14, R69, 1 ;  /* 0x3f8000000e0e7423 */ /* 0x000fe20000010045 */
[----:B------:R-:W-:Y:S01]  /*4050*/  FFMA.FTZ R69, R15, R27, R30 ;  /* 0x0000001b0f457223 */ /* 0x000fe2000001001e */
[----:B------:R-:W-:Y:S02]  /*4060*/  HADD2.F32 R27, -RZ, R9.H1_H1 ;  /* 0x30000009ff1b7230 */ /* 0x000fe40000004100 */
[----:B------:R-:W-:Y:S01]  /*4070*/  FMUL.FTZ R25, R25, R14 ;  /* 0x0000000e19197220 */ /* 0x000fe20000410000 */
[----:B------:R-:W-:-:S05]  /*4080*/  HADD2.F32 R14, -RZ, R8.H1_H1 ;  /* 0x30000008ff0e7230 */ /* 0x000fca0000004100 */
        /* <DEDUP_REMOVED lines=9> */
[----:B------:R-:W-:Y:S02]  /*4120*/  HADD2.F32 R69, -RZ, R11.H0_H0 ;  /* 0x2000000bff457230 */ /* 0x000fe40000004100 */
[----:B------:R-:W-:Y:S01]  /*4130*/  FADD.FTZ R66, R66, R24 ;  /* 0x0000001842427221 */ /* 0x000fe20000010000 */
[----:B0-----:R-:W-:Y:S01]  /*4140*/  FADD.FTZ R68, -R30, 1 ;  /* 0x3f8000001e447421 */ /* 0x001fe20000010100 */
[----:B------:R-:W-:Y:S01]  /*4150*/  FMUL.FTZ R27, R27, R30 ;  /* 0x0000001e1b1b7220 */ /* 0x000fe20000410000 */
[----:B------:R-:W-:Y:S02]  /*4160*/  FADD.FTZ R30, R31, R26 ;  /* 0x0000001a1f1e7221 */ /* 0x000fe40000010000 */
[----:B------:R-:W-:Y:S01]  /*4170*/  FFMA.FTZ R68, R15, R68, 1 ;  /* 0x3f8000000f447423 */ /* 0x000fe20000010044 */
[----:B------:R-:W-:-:S02]  /*4180*/  HADD2.F32 R15, -RZ, R10.H0_H0 ;  /* 0x2000000aff0f7230 */ /* 0x000fc40000004100 */
[----:B------:R-:W-:Y:S01]  /*4190*/  FADD.FTZ R30, R30, R23 ;  /* 0x000000171e1e7221 */ /* 0x000fe20000010000 */
[----:B------:R-:W-:Y:S02]  /*41a0*/  FMUL.FTZ R27, R27, R68 ;  /* 0x000000441b1b7220 */ /* 0x000fe40000410000 */
[----:B------:R-:W-:Y:S02]  /*41b0*/  FADD.FTZ R15, R15, -UR9 ;  /* 0x800000090f0f7e21 */ /* 0x000fe40008010000 */
[----:B------:R-:W-:Y:S02]  /*41c0*/  FADD.FTZ R30, R30, R27 ;  /* 0x0000001b1e1e7221 */ /* 0x000fe40000010000 */
        /* <DEDUP_REMOVED lines=20> */
[----:B0-----:R-:W-:Y:S01]  /*4310*/  FADD.FTZ R60, R26, 1 ;  /* 0x3f8000001a3c7421 */ /* 0x001fe20000010000 */
[----:B------:R-:W-:Y:S01]  /*4320*/  FADD.FTZ R26, R67, R22 ;  /* 0x00000016431a7221 */ /* 0x000fe20000010000 */
[----:B------:R-:W-:-:S04]  /*4330*/  FMUL.FTZ R22, R57, R22 ;  /* 0x0000001639167220 */ /* 0x000fc80000410000 */
[----:B------:R-:W0:Y:S01]  /*4340*/  MUFU.RCP R60, R60 ;  /* 0x0000003c003c7308 */ /* 0x000e220000001000 */
[----:B------:R-:W-:Y:S01]  /*4350*/  FADD.FTZ R66, R66, R22 ;  /* 0x0000001642427221 */ /* 0x000fe20000010000 */
[----:B0-----:R-:W-:Y:S01]  /*4360*/  FADD.FTZ R68, -R60, 1 ;  /* 0x3f8000003c447421 */ /* 0x001fe20000010100 */
[----:B------:R-:W-:Y:S01]  /*4370*/  FMUL.FTZ R21, R21, R60 ;  /* 0x0000003c15157220 */ /* 0x000fe20000410000 */
[----:B------:R-:W-:Y:S01]  /*4380*/  FFMA.FTZ R60, R18, R22, R31 ;  /* 0x00000016123c7223 */ /* 0x000fe2000001001f */
[----:B------:R-:W-:Y:S02]  /*4390*/  HADD2.F32 R22, -RZ, R13.H0_H0 ;  /* 0x2000000dff167230 */ /* 0x000fe40000004100 */
[----:B------:R-:W-:Y:S01]  /*43a0*/  FFMA.FTZ R68, R17, R68, 1 ;  /* 0x3f80000011447423 */ /* 0x000fe20000010044 */
[----:B------:R-:W-:-:S03]  /*43b0*/  HADD2.F32 R17, -RZ, R12.H0_H0 ;  /* 0x2000000cff117230 */ /* 0x000fc60000004100 */
        /* <DEDUP_REMOVED lines=12> */
[----:B------:R-:W-:Y:S02]  /*4480*/  FADD.FTZ R66, R23, R66 ;  /* 0x0000004217427221 */ /* 0x000fe40000010000 */
[----:B------:R-:W-:Y:S01]  /*4490*/  FFMA.FTZ R31, R16, R21, R31 ;  /* 0x00000015101f7223 */ /* 0x000fe2000001001f */
[----:B0-----:R-:W-:Y:S01]  /*44a0*/  FADD.FTZ R69, -R67, 1 ;  /* 0x3f80000043457421 */ /* 0x001fe20000010100 */
[----:B------:R-:W-:Y:S01]  /*44b0*/  FMUL.FTZ R22, R22, R67 ;  /* 0x0000004316167220 */ /* 0x000fe20000410000 */
[----:B------:R-:W-:Y:S01]  /*44c0*/  FADD.FTZ R67, R26, R25 ;  /* 0x000000191a437221 */ /* 0x000fe20000010000 */
[----:B------:R-:W-:Y:S01]  /*44d0*/  FFMA.FTZ R26, R20, R25, R29 ;  /* 0x00000019141a7223 */ /* 0x000fe2000001001d */
[----:B------:R-:W-:Y:S01]  /*44e0*/  FFMA.FTZ R69, R18, R69, 1 ;  /* 0x3f80000012457423 */ /* 0x000fe20000010045 */
[----:B------:R-:W-:-:S02]  /*44f0*/  HADD2.F32 R18, -RZ, R12.H1_H1 ;  /* 0x3000000cff127230 */ /* 0x000fc40000004100 */
[----:B------:R-:W-:Y:S01]  /*4500*/  FADD.FTZ R67, R67, R24 ;  /* 0x0000001843437221 */ /* 0x000fe20000010000 */
[----:B------:R-:W-:Y:S01]  /*4510*/  FFMA.FTZ R26, R15, R24, R26 ;  /* 0x000000180f1a7223 */ /* 0x000fe2000001001a */
[----:B------:R-:W-:Y:S01]  /*4520*/  FMUL.FTZ R22, R22, R69 ;  /* 0x0000004516167220 */ /* 0x000fe20000410000 */
[----:B------:R-:W-:Y:S01]  /*4530*/  FFMA.FTZ R69, R19, R23, R60 ;  /* 0x0000001713457223 */ /* 0x000fe2000001003c */
[----:B------:R-:W-:Y:S01]  /*4540*/  FADD.FTZ R18, R18, -UR9 ;  /* 0x8000000912127e21 */ /* 0x000fe20008010000 */
[----:B------:R-:W-:Y:S02]  /*4550*/  HADD2.F32 R23, -RZ, R13.H1_H1 ;  /* 0x3000000dff177230 */ /* 0x000fe40000004100 */
[----:B------:R-:W-:Y:S01]  /*4560*/  FADD.FTZ R67, R67, R22 ;  /* 0x0000001643437221 */ /* 0x000fe20000010000 */
[----:B------:R-:W-:Y:S01]  /*4570*/  FFMA.FTZ R26, R17, R22, R26 ;  /* 0x00000016111a7223 */ /* 0x000fe2000001001a */
        /* <DEDUP_REMOVED lines=27> */
[----:B------:R-:W-:Y:S02]  /*4730*/  HADD2.F32 R28, -RZ, R32.H1_H1 ;  /* 0x30000020ff1c7230 */ /* 0x000fe40000004100 */
[----:B------:R-:W-:-:S03]  /*4740*/  FADD.FTZ R66, R60, R66 ;  /* 0x000000423c427221 */ /* 0x000fc60000010000 */
[----:B------:R-:W-:-:S04]  /*4750*/  FADD.FTZ R28, R28, -UR9 ;  /* 0x800000091c1c7e21 */ /* 0x000fc80008010000 */
[----:B------:R-:W-:Y:S01]  /*4760*/  FMUL.FTZ R25, R28, UR12 ;  /* 0x0000000c1c197c20 */ /* 0x000fe20008410000 */
[----:B------:R-:W-:Y:S01]  /*4770*/  FFMA.FTZ R28, R14, R60, R69 ;  /* 0x0000003c0e1c7223 */ /* 0x000fe20000010045 */
[----:B------:R-:W-:Y:S02]  /*4780*/  HADD2.F32 R60, -RZ, R33.H1_H1 ;  /* 0x30000021ff3c7230 */ /* 0x000fe40000004100 */
        /* <DEDUP_REMOVED lines=42> */
[----:B------:R-:W-:Y:S02]  /*4a30*/  HADD2.F32 R27, -RZ, R51.H0_H0 ;  /* 0x20000033ff1b7230 */ /* 0x000fe40000004100 */
        /* <DEDUP_REMOVED lines=14> */
[----:B------:R-:W-:-:S03]  /*4b20*/  FMUL.FTZ R27, R27, R60 ;  /* 0x0000003c1b1b7220 */ /* 0x000fc60000410000 */
[----:B------:R-:W-:-:S04]  /*4b30*/  FFMA.FTZ R68, R17, R68, 1 ;  /* 0x3f80000011447423 */ /* 0x000fc80000010044 */
[----:B------:R-:W-:Y:S01]  /*4b40*/  FMUL.FTZ R17, R27, R68 ;  /* 0x000000441b117220 */ /* 0x000fe20000410000 */
[----:B------:R-:W-:-:S05]  /*4b50*/  HADD2.F32 R27, -RZ, R48.H1_H1 ;  /* 0x30000030ff1b7230 */ /* 0x000fca0000004100 */
[----:B------:R-:W-:Y:S01]  /*4b60*/  FADD.FTZ R68, R27, -UR9 ;  /* 0x800000091b447e21 */ /* 0x000fe20008010000 */
[----:B------:R-:W-:Y:S01]  /*4b70*/  FADD.FTZ R27, R30, R23 ;  /* 0x000000171e1b7221 */ /* 0x000fe20000010000 */
[----:B------:R-:W-:Y:S02]  /*4b80*/  FMUL.FTZ R30, R56, R23 ;  /* 0x00000017381e7220 */ /* 0x000fe40000410000 */
[----:B------:R-:W-:Y:S01]  /*4b90*/  FMUL.FTZ R23, R68, UR12 ;  /* 0x0000000c44177c20 */ /* 0x000fe20008410000 */
[----:B------:R-:W-:Y:S01]  /*4ba0*/  FADD.FTZ R27, R27, R14 ;  /* 0x0000000e1b1b7221 */ /* 0x000fe20000010000 */
[----:B------:R-:W-:Y:S01]  /*4bb0*/  FFMA.FTZ R60, R18, R30, R29 ;  /* 0x0000001e123c7223 */ /* 0x000fe2000001001d */
[----:B------:R-:W-:Y:S01]  /*4bc0*/  FADD.FTZ R66, R30, R66 ;  /* 0x000000421e427221 */ /* 0x000fe20000010000 */
[----:B------:R-:W-:Y:S01]  /*4bd0*/  FFMA.FTZ R18, R56, R23, R59 ;  /* 0x0000001738127223 */ /* 0x000fe2000001003b */
[----:B------:R-:W-:Y:S02]  /*4be0*/  HADD2.F32 R30, -RZ, R51.H1_H1 ;  /* 0x30000033ff1e7230 */ /* 0x000fe40000004100 */
[----:B------:R-:W-:Y:S01]  /*4bf0*/  FADD.FTZ R27, R27, R16 ;  /* 0x000000101b1b7221 */ /* 0x000fe20000010000 */
[----:B------:R-:W-:-:S06]  /*4c00*/  FMUL.FTZ R29, R18, -1.4426950216293334961 ;  /* 0xbfb8aa3b121d7820 */ /* 0x000fcc0000410000 */
[----:B------:R-:W0:Y:S02]  /*4c10*/  MUFU.EX2 R29, R29 ;  /* 0x0000001d001d7308 */ /* 0x000e240000000800 */
[----:B0-----:R-:W-:Y:S01]  /*4c20*/  FADD.FTZ R31, R29, 1 ;  /* 0x3f8000001d1f7421 */ /* 0x001fe20000010000 */
[----:B------:R-:W-:-:S04]  /*4c30*/  FFMA.FTZ R29, R19, R20, R26 ;  /* 0x00000014131d7223 */ /* 0x000fc8000001001a */
[----:B------:R-:W-:Y:S01]  /*4c40*/  FFMA.FTZ R29, R24, R15, R29 ;  /* 0x0000000f181d7223 */ /* 0x000fe2000001001d */
        /* <DEDUP_REMOVED lines=9> */
[----:B------:R-:W-:Y:S01]  /*4ce0*/  FADD.FTZ R68, R30, -UR9 ;  /* 0x800000091e447e21 */ /* 0x000fe20008010000 */
[----:B------:R-:W-:-:S03]  /*4cf0*/  FADD.FTZ R30, R67, R20 ;  /* 0x00000014431e7221 */ /* 0x000fc60000010000 */
[----:B------:R-:W-:Y:S01]  /*4d00*/  FMUL.FTZ R20, R68, UR12 ;  /* 0x0000000c44147c20 */ /* 0x000fe20008410000 */
[----:B------:R-:W-:Y:S02]  /*4d10*/  HADD2.F32 R68, -RZ, R55.H0_H0 ;  /* 0x20000037ff447230 */ /* 0x000fe40000004100 */
        /* <DEDUP_REMOVED lines=8> */
[----:B------:R-:W-:Y:S01]  /*4da0*/  FADD.FTZ R68, -R67, 1 ;  /* 0x3f80000043447421 */ /* 0x000fe20000010100 */
[----:B------:R-:W-:-:S03]  /*4db0*/  FMUL.FTZ R67, R56, R14 ;  /* 0x0000000e38437220 */ /* 0x000fc60000410000 */
[----:B------:R-:W-:Y:S01]  /*4dc0*/  FFMA.FTZ R68, R19, R68, 1 ;  /* 0x3f80000013447423 */ /* 0x000fe20000010044 */
[----:B------:R-:W-:-:S03]  /*4dd0*/  FADD.FTZ R66, R67, R66 ;  /* 0x0000004243427221 */ /* 0x000fc60000010000 */
[----:B------:R-:W-:Y:S01]  /*4de0*/  FMUL.FTZ R19, R31, R68 ;  /* 0x000000441f137220 */ /* 0x000fe20000410000 */
[----:B------:R-:W-:-:S05]  /*4df0*/  HADD2.F32 R31, -RZ, R52.H1_H1 ;  /* 0x30000034ff1f7230 */ /* 0x000fca0000004100 */
[----:B------:R-:W-:-:S04]  /*4e00*/  FADD.FTZ R31, R31, -UR9 ;  /* 0x800000091f1f7e21 */ /* 0x000fc80008010000 */
[----:B------:R-:W-:Y:S01]  /*4e10*/  FMUL.FTZ R14, R31, UR12 ;  /* 0x0000000c1f0e7c20 */ /* 0x000fe20008410000 */
[----:B------:R-:W-:Y:S01]  /*4e20*/  FFMA.FTZ R31, R25, R67, R60 ;  /* 0x00000043191f7223 */ /* 0x000fe2000001003c */
[----:B------:R-:W-:Y:S02]  /*4e30*/  HADD2.F32 R67, -RZ, R55.H1_H1 ;  /* 0x30000037ff437230 */ /* 0x000fe40000004100 */
        /* <DEDUP_REMOVED lines=25> */
[----:B------:R-:W-:-:S04]  /*4fd0*/  FMUL.FTZ R60, R57, R17 ;  /* 0x00000011393c7220 */ /* 0x000fc80000410000 */
[----:B------:R-:W-:Y:S01]  /*4fe0*/  FFMA.FTZ R21, R22, R60, R21 ;  /* 0x0000003c16157223 */ /* 0x000fe20000010015 */
[----:B0-----:R-:W-:Y:S01]  /*4ff0*/  FADD.FTZ R69, -R67, 1 ;  /* 0x3f80000043457421 */ /* 0x001fe20000010100 */
[----:B------:R-:W-:-:S03]  /*5000*/  FMUL.FTZ R26, R26, R67 ;  /* 0x000000431a1a7220 */ /* 0x000fc60000410000 */
[----:B------:R-:W-:-:S04]  /*5010*/  FFMA.FTZ R69, R24, R69, 1 ;  /* 0x3f80000018457423 */ /* 0x000fc80000010045 */
[----:B------:R-:W-:Y:S01]  /*5020*/  FMUL.FTZ R24, R26, R69 ;  /* 0x000000451a187220 */ /* 0x000fe20000410000 */
[----:B------:R-:W-:-:S05]  /*5030*/  HADD2.F32 R26, -RZ, R54.H1_H1 ;  /* 0x30000036ff1a7230 */ /* 0x000fca0000004100 */
        /* <DEDUP_REMOVED lines=10> */
[----:B------:R-:W-:Y:S01]  /*50e0*/  FFMA.FTZ R16, R22, R17, R29 ;  /* 0x0000001116107223 */ /* 0x000fe2000001001d */
[-C--:B------:R-:W-:Y:S01]  /*50f0*/  FMUL.FTZ R22, R56, R18.reuse ;  /* 0x0000001238167220 */ /* 0x080fe20000410000 */
[----:B------:R-:W-:Y:S01]  /*5100*/  FFMA.FTZ R17, R23, R18, R28 ;  /* 0x0000001217117223 */ /* 0x000fe2000001001c */
[----:B------:R-:W-:Y:S01]  /*5110*/  FMUL.FTZ R29, R31, R69 ;  /* 0x000000451f1d7220 */ /* 0x000fe20000410000 */
[----:B------:R-:W-:Y:S01]  /*5120*/  FADD.FTZ R31, R66, R60 ;  /* 0x0000003c421f7221 */ /* 0x000fe20000010000 */
[----:B------:R-:W-:Y:S01]  /*5130*/  FFMA.FTZ R21, R23, R22, R21 ;  /* 0x0000001617157223 */ /* 0x000fe20000010015 */
[----:B------:R-:W-:Y:S01]  /*5140*/  FADD.FTZ R18, R27, R18 ;  /* 0x000000121b127221 */ /* 0x000fe20000010000 */
[-C--:B------:R-:W-:Y:S01]  /*5150*/  FFMA.FTZ R16, R20, R19.reuse, R16 ;  /* 0x0000001314107223 */ /* 0x080fe20000010010 */
[----:B------:R-:W-:Y:S01]  /*5160*/  FADD.FTZ R31, R22, R31 ;  /* 0x0000001f161f7221 */ /* 0x000fe20000010000 */
[C---:B------:R-:W-:Y:S01]  /*5170*/  FMUL.FTZ R22, R57.reuse, R19 ;  /* 0x0000001339167220 */ /* 0x040fe20000410000 */
[----:B------:R-:W-:Y:S01]  /*5180*/  FMUL.FTZ R27, R57, R24 ;  /* 0x00000018391b7220 */ /* 0x000fe20000410000 */
[----:B------:R-:W-:Y:S01]  /*5190*/  FADD.FTZ R19, R30, R19 ;  /* 0x000000131e137221 */ /* 0x000fe20000010000 */
[-C--:B------:R-:W-:Y:S01]  /*51a0*/  FFMA.FTZ R17, R14, R25.reuse, R17 ;  /* 0x000000190e117223 */ /* 0x080fe20000010011 */
[----:B------:R-:W-:Y:S01]  /*51b0*/  FFMA.FTZ R23, R20, R22, R21 ;  /* 0x0000001614177223 */ /* 0x000fe20000010015 */
[----:B------:R-:W-:Y:S01]  /*51c0*/  FADD.FTZ R22, R31, R22 ;  /* 0x000000161f167221 */ /* 0x000fe20000010000 */
[----:B------:R-:W-:Y:S01]  /*51d0*/  FMUL.FTZ R21, R56, R25 ;  /* 0x0000001938157220 */ /* 0x000fe20000410000 */
[----:B------:R-:W-:Y:S01]  /*51e0*/  FFMA.FTZ R16, R15, R24, R16 ;  /* 0x000000180f107223 */ /* 0x000fe20000010010 */
[----:B------:R-:W-:-:S02]  /*51f0*/  FFMA.FTZ R17, R26, R29, R17 ;  /* 0x0000001d1a117223 */ /* 0x000fc40000010011 */
[----:B------:R-:W-:Y:S01]  /*5200*/  FFMA.FTZ R20, R14, R21, R23 ;  /* 0x000000150e147223 */ /* 0x000fe20000010017 */
[----:B------:R-:W-:Y:S01]  /*5210*/  FADD.FTZ R22, R21, R22 ;  /* 0x0000001615167221 */ /* 0x000fe20000010000 */
[----:B------:R-:W-:Y:S01]  /*5220*/  FMUL.FTZ R23, R56, R29 ;  /* 0x0000001d38177220 */ /* 0x000fe20000410000 */
[----:B------:R-:W-:Y:S01]  /*5230*/  FADD.FTZ R14, R18, R25 ;  /* 0x00000019120e7221 */ /* 0x000fe20000010000 */
[----:B------:R-:W-:Y:S01]  /*5240*/  FFMA.FTZ R21, R15, R27, R20 ;  /* 0x0000001b0f157223 */ /* 0x000fe20000010014 */
[----:B------:R-:W-:Y:S01]  /*5250*/  FADD.FTZ R22, R22, R27 ;  /* 0x0000001b16167221 */ /* 0x000fe20000010000 */
[----:B------:R-:W-:Y:S01]  /*5260*/  FADD.FTZ R18, R19, R24 ;  /* 0x0000001813127221 */ /* 0x000fe20000010000 */
[----:B------:R-:W-:Y:S01]  /*5270*/  FADD.FTZ R19, R14, R29 ;  /* 0x0000001d0e137221 */ /* 0x000fe20000010000 */
[----:B------:R-:W-:Y:S01]  /*5280*/  FFMA.FTZ R21, R26, R23, R21 ;  /* 0x000000171a157223 */ /* 0x000fe20000010015 */
[----:B------:R-:W-:-:S07]  /*5290*/  FADD.FTZ R20, R23, R22 ;  /* 0x0000001617147221 */ /* 0x000fce0000010000 */
.L_x_830:
        /* <DEDUP_REMOVED lines=14> */
[----:B------:R-:W-:Y:S02]  /*5380*/  MOV R14, R21 ;  /* 0x00000015000e7202 */ /* 0x000fe40000000f00 */
[----:B------:R-:W-:-:S02]  /*5390*/  SEL R21, R15, 0x1f, P0 ;  /* 0x0000001f0f157807 */ /* 0x000fc40000000000 */
[----:B------:R-:W-:Y:S02]  /*53a0*/  MOV R15, R20 ;  /* 0x00000014000f7202 */ /* 0x000fe40000000f00 */
[----:B------:R-:W-:Y:S01]  /*53b0*/  ISETP.GE.AND P0, PT, R2, R21, PT ;  /* 0x000000150200720c */ /* 0x000fe20003f06270 */
[----:B------:R-:W0:Y:S01]  /*53c0*/  SHFL.DOWN PT, R23, R14, 0x1, R21 ;  /* 0x082000000e177989 */ /* 0x000e2200000e0015 */
[----:B------:R-:W-:-:S03]  /*53d0*/  LEA R66, R68, UR5, 0x4 ;  /* 0x0000000544427c11 */ /* 0x000fc6000f8e20ff */
[----:B------:R-:W1:Y:S04]  /*53e0*/  SHFL.DOWN PT, R20, R15, 0x1, R21 ;  /* 0x082000000f147989 */ /* 0x000e6800000e0015 */
[----:B------:R-:W-:Y:S04]  /*53f0*/  STS.128 [R66], R16 ;  /* 0x0000001042007388 */ /* 0x000fe80000000c00 */
        /* <DEDUP_REMOVED lines=27> */
[----:B-1----:R-:W-:-:S05]  /*55b0*/  @!P0 FADD.FTZ R15, R15, R22 ;  /* 0x000000160f0f8221 */ /* 0x002fca0000010000 */
[----:B------:R0:W-:Y:S01]  /*55c0*/  @!P2 STS.64 [R20+UR13+0x10], R14 ;  /* 0x0000100e1400a988 */ /* 0x0001e20008000a0d */
[----:B------:R-:W-:Y:S06]  /*55d0*/  BAR.SYNC.DEFER_BLOCKING 0x0 ;  /* 0x0000000000007b1d */ /* 0x000fec0000010000 */
[----:B--2---:R-:W-:Y:S05]  /*55e0*/  @P1 BRA `(.L_x_832) ;  /* 0x0000000000801947 */ /* 0x004fea0003800000 */
[----:B------:R-:W-:-:S09]  /*55f0*/  ULEA UR5, UR14, UR8, 0x18 ;  /* 0x000000080e057291 */ /* 0x000fd2000f8ec0ff */
[----:B0-----:R-:W0:Y:S04]  /*5600*/  LDS.64 R20, [UR5+0x18] ;  /* 0x00001805ff147984 */ /* 0x001e280008000a00 */
[----:B------:R-:W1:Y:S04]  /*5610*/  LDS.128 R24, [UR5+0x20] ;  /* 0x00002005ff187984 */ /* 0x000e680008000c00 */
[----:B------:R-:W2:Y:S01]  /*5620*/  LDS.128 R28, [UR5+0x30] ;  /* 0x00003005ff1c7984 */ /* 0x000ea20008000c00 */
[----:B0-----:R-:W-:Y:S01]  /*5630*/  FADD.FTZ R67, R14, R20 ;  /* 0x000000140e437221 */ /* 0x001fe20000010000 */
[----:B------:R-:W-:-:S02]  /*5640*/  FADD.FTZ R14, R15, R21 ;  /* 0x000000150f0e7221 */ /* 0x000fc40000010000 */
[----:B------:R-:W0:Y:S01]  /*5650*/  LDS.128 R20, [UR5+0x40] ;  /* 0x00004005ff147984 */ /* 0x000e220008000c00 */
[----:B-1----:R-:W-:Y:S01]  /*5660*/  FADD.FTZ R67, R67, R24 ;  /* 0x0000001843437221 */ /* 0x002fe20000010000 */
[----:B------:R-:W-:-:S03]  /*5670*/  FADD.FTZ R14, R14, R25 ;  /* 0x000000190e0e7221 */ /* 0x000fc60000010000 */
[----:B------:R-:W-:Y:S01]  /*5680*/  FADD.FTZ R67, R67, R26 ;  /* 0x0000001a43437221 */ /* 0x000fe20000010000 */
[----:B------:R-:W-:Y:S02]  /*5690*/  FADD.FTZ R14, R14, R27 ;  /* 0x0000001b0e0e7221 */ /* 0x000fe40000010000 */
[----:B------:R-:W1:Y:S01]  /*56a0*/  LDS.128 R24, [UR5+0x50] ;  /* 0x00005005ff187984 */ /* 0x000e620008000c00 */
[----:B--2---:R-:W-:Y:S01]  /*56b0*/  FADD.FTZ R67, R67, R28 ;  /* 0x0000001c43437221 */ /* 0x004fe20000010000 */
        /* <DEDUP_REMOVED lines=19> */
.L_x_832:
[----:B------:R-:W-:Y:S05]  /*57f0*/  BSYNC.RECONVERGENT B0 ;  /* 0x0000000000007941 */ /* 0x000fea0003800200 */
.L_x_831:
        /* <DEDUP_REMOVED lines=42> */
.L_x_834:
[----:B------:R-:W-:Y:S05]  /*5aa0*/  BSYNC.RECONVERGENT B0 ;  /* 0x0000000000007941 */ /* 0x000fea0003800200 */
.L_x_833:
        /* <DEDUP_REMOVED lines=28> */
.L_x_836:
[----:B------:R-:W-:Y:S05]  /*5c70*/  BSYNC.RECONVERGENT B0 ;  /* 0x0000000000007941 */ /* 0x000fea0003800200 */
.L_x_835:
        /* <DEDUP_REMOVED lines=28> */
.L_x_839:
[----:B-1----:R-:W2:Y:S04]  /*5e40*/  LDG.E.STRONG.GPU R18, desc[UR10][R16.64] ;  /* 0x0000000a10127981 */ /* 0x002ea8000c1ef900 */
[----:B--2---:R-:W-:Y:S01]  /*5e50*/  CCTL.IVALL ;  /* 0x00000000ff00798f */ /* 0x004fe20002000000 */
[----:B------:R-:W-:Y:S05]  /*5e60*/  YIELD ;  /* 0x0000000000007946 */ /* 0x000fea0003800000 */
[----:B------:R-:W-:-:S13]  /*5e70*/  ISETP.NE.AND P0, PT, R18, R21, PT ;  /* 0x000000151200720c */ /* 0x000fda0003f05270 */
[----:B------:R-:W-:Y:S05]  /*5e80*/  @P0 BRA `(.L_x_839) ;  /* 0xfffffffc00ec0947 */ /* 0x000fea000383ffff */
.L_x_838:
[----:B------:R-:W-:Y:S05]  /*5e90*/  WARPSYNC.ALL ;  /* 0x0000000000007948 */ /* 0x000fea0003800000 */
[----:B------:R-:W-:Y:S01]  /*5ea0*/  BAR.SYNC.DEFER_BLOCKING 0x0 ;  /* 0x0000000000007b1d */ /* 0x000fe20000010000 */
[----:B------:R-:W-:-:S05]  /*5eb0*/  HFMA2 R24, -RZ, RZ, 0, 0 ;  /* 0x00000000ff187431 */ /* 0x000fca00000001ff */
[----:B------:R-:W-:Y:S05]  /*5ec0*/  @!P2 BRA `(.L_x_840) ;  /* 0x000000040044a947 */ /* 0x000fea0003800000 */
[----:B------:R-:W-:Y:S01]  /*5ed0*/  MOV R30, UR7 ;  /* 0x00000007001e7c02 */ /* 0x000fe20008000f00 */
[----:B------:R-:W-:Y:S01]  /*5ee0*/  UMOV UR5, URZ ;  /* 0x000000ff00057c82 */ /* 0x000fe20008000000 */
[----:B0-----:R-:W-:Y:S02]  /*5ef0*/  MOV R20, UR7 ;  /* 0x0000000700147c02 */ /* 0x001fe40008000f00 */
        /* <DEDUP_REMOVED lines=11> */
[----:B------:R-:W-:Y:S02]  /*5fb0*/  LOP3.LUT R22, R60, 0x7ffffff8, RZ, 0xc0, !PT ;  /* 0x7ffffff83c167812 */ /* 0x000fe400078ec0ff */
[-C--:B------:R-:W-:Y:S02]  /*5fc0*/  LEA R61, R16, R25.reuse, 0x1 ;  /* 0x00000019103d7211 */ /* 0x080fe400078e08ff */
[----:B------:R-:W-:-:S07]  /*5fd0*/  LEA R31, R18, R25, 0x2 ;  /* 0x00000019121f7211 */ /* 0x000fce00078e10ff */
.L_x_841:
        /* <DEDUP_REMOVED lines=64> */
.L_x_840:
        /* <DEDUP_REMOVED lines=20> */
[--C-:B0-----:R-:W-:Y:S01]  /*6520*/  @!P3 IMAD.WIDE.U32 R20, R21, 0x8, R66.reuse ;  /* 0x000000081514b825 */ /* 0x101fe200078e0042 */
        /* <DEDUP_REMOVED lines=13> */
.L_x_842:
        /* <DEDUP_REMOVED lines=18> */
.L_x_843:
        /* <DEDUP_REMOVED lines=9> */
.L_x_844:
[----:B------:R-:W-:Y:S05]  /*67b0*/  BSYNC.RECONVERGENT B0 ;  /* 0x0000000000007941 */ /* 0x000fea0003800200 */
.L_x_837:
[----:B------:R-:W2:Y:S01]  /*67c0*/  S2UR UR8, SR_CgaCtaId ;  /* 0x00000000000879c3 */ /* 0x000ea20000008800 */
[----:B------:R-:W-:Y:S01]  /*67d0*/  UMOV UR5, 0x400 ;  /* 0x0000040000057882 */ /* 0x000fe20000000000 */
[--C-:B-1----:R-:W-:Y:S02]  /*67e0*/  HADD2.F32 R19, -RZ, R44.reuse.H0_H0 ;  /* 0x2000002cff137230 */ /* 0x102fe40000004100 */
[----:B------:R-:W-:Y:S01]  /*67f0*/  HADD2.F32 R44, -RZ, R44.H1_H1 ;  /* 0x3000002cff2c7230 */ /* 0x000fe20000004100 */
[----:B--2---:R-:W-:Y:S01]  /*6800*/  ULEA UR5, UR8, UR5, 0x18 ;  /* 0x0000000508057291 */ /* 0x004fe2000f8ec0ff */
[----:B------:R-:W1:Y:S08]  /*6810*/  LDCU.U8 UR8, c[0x0][0x414] ;  /* 0x00008280ff0877ac */ /* 0x000e700008000000 */
[----:B------:R0:W-:Y:S01]  /*6820*/  @!P1 STS.64 [UR5+0x80], R14 ;  /* 0x0000800eff009988 */ /* 0x0001e20008000a05 */
[----:B------:R-:W-:Y:S01]  /*6830*/  BAR.SYNC.DEFER_BLOCKING 0x0 ;  /* 0x0000000000007b1d */ /* 0x000fe20000010000 */
[----:B0-----:R-:W-:Y:S01]  /*6840*/  FADD.FTZ R15, R44, -UR9 ;  /* 0x800000092c0f7e21 */ /* 0x001fe20008010000 */
[----:B-1----:R-:W-:Y:S01]  /*6850*/  UISETP.NE.AND UP0, UPT, UR8, URZ, UPT ;  /* 0x000000ff0800728c */ /* 0x002fe2000bf05270 */
[----:B------:R-:W-:-:S02]  /*6860*/  HADD2.F32 R14, -RZ, R43.H0_H0 ;  /* 0x2000002bff0e7230 */ /* 0x000fc40000004100 */
[----:B------:R-:W-:Y:S02]  /*6870*/  HADD2.F32 R43, -RZ, R43.H1_H1 ;  /* 0x3000002bff2b7230 */ /* 0x000fe40000004100 */
[----:B------:R-:W-:Y:S01]  /*6880*/  FMUL.FTZ R15, R15, UR12 ;  /* 0x0000000c0f0f7c20 */ /* 0x000fe20008410000 */
[----:B------:R-:W0:Y:S01]  /*6890*/  LDS.64 R16, [UR5+0x80] ;  /* 0x00008005ff107984 */ /* 0x000e220008000a00 */
[----:B------:R-:W0:Y:S02]  /*68a0*/  LDCU UR5, c[0x0][0x42c] ;  /* 0x00008580ff0577ac */ /* 0x000e240008000800 */
[----:B0-----:R-:W-:Y:S01]  /*68b0*/  FMUL.FTZ R18, R17, UR5 ;  /* 0x0000000511127c20 */ /* 0x001fe20008410000 */
[----:B------:R-:W-:Y:S01]  /*68c0*/  FADD.FTZ R17, R19, -UR9 ;  /* 0x8000000913117e21 */ /* 0x000fe20008010000 */
[----:B------:R-:W-:-:S03]  /*68d0*/  FMUL.FTZ R16, R16, UR5 ;  /* 0x0000000510107c20 */ /* 0x000fc60008410000 */
        /* <DEDUP_REMOVED lines=20> */
.L_x_845:
[----:B------:R-:W0:Y:S01]  /*6a20*/  LDCU UR8, c[0x0][0x41c] ;  /* 0x00008380ff0877ac */ /* 0x000e220008000800 */
[----:B------:R-:W-:Y:S01]  /*6a30*/  R2UR UR5, R16 ;  /* 0x00000000100572ca */ /* 0x000fe200000e0000 */
[----:B------:R-:W-:Y:S01]  /*6a40*/  BSSY.RECONVERGENT B0, `(.L_x_846) ;  /* 0x0000020000007945 */ /* 0x000fe20003800200 */
[----:B------:R-:W1:Y:S11]  /*6a50*/  LDCU.64 UR14, c[0x0][0x400] ;  /* 0x00008000ff0e77ac */ /* 0x000e760008000a00 */
[----:B------:R-:W-:Y:S01]  /*6a60*/  FFMA.FTZ R16, R17, UR5, R18 ;  /* 0x0000000511107c23 */ /* 0x000fe20008010012 */
[----:B------:R-:W-:-:S02]  /*6a70*/  HADD2.F32 R17, -RZ, R42.H0_H0 ;  /* 0x2000002aff117230 */ /* 0x000fc40000004100 */
[----:B------:R-:W-:Y:S01]  /*6a80*/  FFMA.FTZ R15, R15, UR5, R18 ;  /* 0x000000050f0f7c23 */ /* 0x000fe20008010012 */
[----:B------:R-:W-:Y:S02]  /*6a90*/  HADD2.F32 R42, -RZ, R42.H1_H1 ;  /* 0x3000002aff2a7230 */ /* 0x000fe40000004100 */
[----:B------:R-:W-:Y:S01]  /*6aa0*/  FFMA.FTZ R16, R57, R14, -R16 ;  /* 0x0000000e39107223 */ /* 0x000fe20000010810 */
[----:B0-----:R-:W-:Y:S02]  /*6ab0*/  IMAD R19, R0, UR8, R47 ;  /* 0x0000000800137c24 */ /* 0x001fe4000f8e022f */
[----:B------:R-:W-:Y:S01]  /*6ac0*/  FADD.FTZ R24, R17, -UR9 ;  /* 0x8000000911187e21 */ /* 0x000fe20008010000 */
[----:B------:R-:W-:Y:S02]  /*6ad0*/  FFMA.FTZ R20, R56, R43, -R15 ;  /* 0x0000002b38147223 */ /* 0x000fe4000001080f */
[----:B-1----:R-:W-:Y:S02]  /*6ae0*/  ISETP.GE.U32.AND P0, PT, R19, UR14, PT ;  /* 0x0000000e13007c0c */ /* 0x002fe4000bf06070 */
[----:B------:R-:W-:-:S02]  /*6af0*/  SHF.R.S32.HI R22, RZ, 0x1f, R19 ;  /* 0x0000001fff167819 */ /* 0x000fc40000011413 */
[----:B------:R-:W-:Y:S02]  /*6b00*/  IADD3 R21, PT, PT, R19, 0x8, RZ ;  /* 0x0000000813157810 */ /* 0x000fe40007ffe0ff */
        /* <DEDUP_REMOVED lines=19> */
.L_x_847:
[----:B------:R-:W-:Y:S05]  /*6c40*/  BSYNC.RECONVERGENT B0 ;  /* 0x0000000000007941 */ /* 0x000fea0003800200 */
.L_x_846:
        /* <DEDUP_REMOVED lines=25> */
.L_x_848:
[----:B------:R-:W-:Y:S01]  /*6de0*/  FFMA.FTZ R15, R27, UR5, R18 ;  /* 0x000000051b0f7c23 */ /* 0x000fe20008010012 */
[----:B------:R-:W-:Y:S01]  /*6df0*/  BSSY.RECONVERGENT B0, `(.L_x_849) ;  /* 0x0000014000007945 */ /* 0x000fe20003800200 */
[----:B------:R-:W-:Y:S01]  /*6e00*/  FFMA.FTZ R28, R57, R14, -R28 ;  /* 0x0000000e391c7223 */ /* 0x000fe2000001081c */
[C---:B------:R-:W-:Y:S01]  /*6e10*/  IADD3 R25, PT, PT, R19.reuse, 0x10, RZ ;  /* 0x0000001013197810 */ /* 0x040fe20007ffe0ff */
        /* <DEDUP_REMOVED lines=17> */
.L_x_850:
[----:B------:R-:W-:Y:S05]  /*6f30*/  BSYNC.RECONVERGENT B0 ;  /* 0x0000000000007941 */ /* 0x000fea0003800200 */
.L_x_849:
        /* <DEDUP_REMOVED lines=35> */
.L_x_851:
        /* <DEDUP_REMOVED lines=10> */
[----:B------:R-:W-:Y:S01]  /*7210*/  FMUL.FTZ R20, R17, UR12 ;  /* 0x0000000c11147c20 */ /* 0x000fe20008410000 */
[----:B------:R-:W1:Y:S01]  /*7220*/  LDCU.64 UR18, c[0x0][0x380] ;  /* 0x00007000ff1277ac */ /* 0x000e620008000a00 */
[----:B0-----:R-:W-:Y:S01]  /*7230*/  IMAD R16, R14, UR16, RZ ;  /* 0x000000100e107c24 */ /* 0x001fe2000f8e02ff */
[----:B------:R-:W-:-:S05]  /*7240*/  MOV R14, R62 ;  /* 0x0000003e000e7202 */ /* 0x000fca0000000f00 */
[----:B------:R-:W-:-:S04]  /*7250*/  IMAD.WIDE.U32 R14, R25, UR16, R14 ;  /* 0x00000010190e7c25 */ /* 0x000fc8000f8e000e */
[----:B------:R-:W-:Y:S01]  /*7260*/  IMAD R25, R25, UR17, R16 ;  /* 0x0000001119197c24 */ /* 0x000fe2000f8e0210 */
[----:B-1----:R-:W-:-:S04]  /*7270*/  LEA R16, P0, R14, UR18, 0x1 ;  /* 0x000000120e107c11 */ /* 0x002fc8000f8008ff */
[----:B------:R-:W-:Y:S02]  /*7280*/  IADD3 R25, PT, PT, R15, R25, RZ ;  /* 0x000000190f197210 */ /* 0x000fe40007ffe0ff */
[----:B------:R-:W-:Y:S02]  /*7290*/  F2FP.F16.F32.PACK_AB R15, R20, R21 ;  /* 0x00000015140f723e */ /* 0x000fe400000000ff */
[----:B------:R-:W-:-:S05]  /*72a0*/  LEA.HI.X R17, R14, UR19, R25, 0x1, P0 ;  /* 0x000000130e117c11 */ /* 0x000fca00080f0c19 */
[----:B------:R0:W-:Y:S02]  /*72b0*/  STG.E desc[UR10][R16.64], R15 ;  /* 0x0000000f10007986 */ /* 0x0001e4000c10190a */
.L_x_853:
[----:B------:R-:W-:Y:S05]  /*72c0*/  BSYNC.RECONVERGENT B0 ;  /* 0x0000000000007941 */ /* 0x000fea0003800200 */
.L_x_852:
        /* <DEDUP_REMOVED lines=25> */
.L_x_854:
        /* <DEDUP_REMOVED lines=21> */
.L_x_856:
[----:B------:R-:W-:Y:S05]  /*75b0*/  BSYNC.RECONVERGENT B0 ;  /* 0x0000000000007941 */ /* 0x000fea0003800200 */
.L_x_855:
[--C-:B0-----:R-:W-:Y:S01]  /*75c0*/  HADD2.F32 R15, -RZ, R36.reuse.H0_H0 ;  /* 0x20000024ff0f7230 */ /* 0x101fe20000004100 */
[----:B------:R-:W-:Y:S01]  /*75d0*/  ISETP.GE.U32.AND P0, PT, R25, UR14, PT ;  /* 0x0000000e19007c0c */ /* 0x000fe2000bf06070 */
[----:B------:R-:W-:Y:S01]  /*75e0*/  HADD2.F32 R36, -RZ, R36.H1_H1 ;  /* 0x30000024ff247230 */ /* 0x000fe20000004100 */
[----:B------:R-:W-:Y:S01]  /*75f0*/  ISETP.GE.U32.AND P1, PT, R21, UR14, PT ;  /* 0x0000000e15007c0c */ /* 0x000fe2000bf26070 */
[--C-:B------:R-:W-:Y:S02]  /*7600*/  HADD2.F32 R16, -RZ, R35.reuse.H0_H0 ;  /* 0x20000023ff107230 */ /* 0x100fe40000004100 */
[----:B------:R-:W-:Y:S01]  /*7610*/  FADD.FTZ R15, R15, -UR9 ;  /* 0x800000090f0f7e21 */ /* 0x000fe20008010000 */
[----:B------:R-:W-:Y:S01]  /*7620*/  SHF.R.S32.HI R14, RZ, 0x1f, R25 ;  /* 0x0000001fff0e7819 */ /* 0x000fe20000011419 */
[----:B------:R-:W-:Y:S01]  /*7630*/  HADD2.F32 R35, -RZ, R35.H1_H1 ;  /* 0x30000023ff237230 */ /* 0x000fe20000004100 */
[----:B------:R-:W-:Y:S01]  /*7640*/  SHF.R.S32.HI R0, RZ, 0x1f, R21 ;  /* 0x0000001fff007819 */ /* 0x000fe20000011415 */
[----:B------:R-:W-:Y:S01]  /*7650*/  FMUL.FTZ R17, R15, UR12 ;  /* 0x0000000c0f117c20 */ /* 0x000fe20008410000 */
[----:B------:R-:W-:Y:S01]  /*7660*/  FADD.FTZ R15, R36, -UR9 ;  /* 0x80000009240f7e21 */ /* 0x000fe20008010000 */
[----:B------:R-:W-:Y:S01]  /*7670*/  ISETP.GE.AND.EX P0, PT, R14, UR15, PT, P0 ;  /* 0x0000000f0e007c0c */ /* 0x000fe2000bf06300 */
[----:B------:R-:W-:Y:S01]  /*7680*/  HADD2.F32 R29, -RZ, R34.H0_H0 ;  /* 0x20000022ff1d7230 */ /* 0x000fe20000004100 */
        /* <DEDUP_REMOVED lines=16> */
[----:B------:R-:W-:-:S04]  /*7790*/  FFMA.FTZ R15, R15, R28, 1 ;  /* 0x3f8000000f0f7423 */ /* 0x000fc8000001001c */
[----:B------:R-:W-:Y:S01]  /*77a0*/  FMUL.FTZ R16, R16, R15 ;  /* 0x0000000f10107220 */ /* 0x000fe20000410000 */
[----:B-1----:R-:W-:Y:S01]  /*77b0*/  FADD.FTZ R30, -R26, 1 ;  /* 0x3f8000001a1e7421 */ /* 0x002fe20000010100 */
[----:B------:R-:W-:-:S03]  /*77c0*/  FMUL.FTZ R35, R35, R26 ;  /* 0x0000001a23237220 */ /* 0x000fc60000410000 */
[----:B------:R-:W-:-:S04]  /*77d0*/  FFMA.FTZ R30, R17, R30, 1 ;  /* 0x3f800000111e7423 */ /* 0x000fc8000001001e */
[----:B------:R-:W-:-:S07]  /*77e0*/  FMUL.FTZ R35, R35, R30 ;  /* 0x0000001e23237220 */ /* 0x000fce0000410000 */
.L_x_857:
        /* <DEDUP_REMOVED lines=21> */
.L_x_859:
[----:B------:R-:W-:Y:S05]  /*7940*/  BSYNC.RECONVERGENT B0 ;  /* 0x0000000000007941 */ /* 0x000fea0003800200 */
.L_x_858:
[----:B------:R-:W-:Y:S01]  /*7950*/  FMUL.FTZ R29, R29, UR12 ;  /* 0x0000000c1d1d7c20 */ /* 0x000fe20008410000 */
[----:B------:R-:W-:Y:S01]  /*7960*/  FADD.FTZ R34, R34, -UR9 ;  /* 0x8000000922227e21 */ /* 0x000fe20008010000 */
[--C-:B------:R-:W-:Y:S02]  /*7970*/  HADD2.F32 R14, -RZ, R3.reuse.H0_H0 ;  /* 0x20000003ff0e7230 */ /* 0x100fe40000004100 */
[----:B0-----:R-:W-:Y:S02]  /*7980*/  HADD2.F32 R15, -RZ, R3.H1_H1 ;  /* 0x30000003ff0f7230 */ /* 0x001fe40000004100 */
        /* <DEDUP_REMOVED lines=21> */
.L_x_860:
        /* <DEDUP_REMOVED lines=21> */
.L_x_862:
[----:B------:R-:W-:Y:S05]  /*7c30*/  BSYNC.RECONVERGENT B0 ;  /* 0x0000000000007941 */ /* 0x000fea0003800200 */
.L_x_861:
        /* <DEDUP_REMOVED lines=35> */
.L_x_863:
[----:B------:R-:W-:Y:S01]  /*7e70*/  FFMA.FTZ R15, R25, UR5, R18 ;  /* 0x00000005190f7c23 */ /* 0x000fe20008010012 */
[----:B------:R-:W-:Y:S01]  /*7e80*/  BSSY.RECONVERGENT B0, `(.L_x_864) ;  /* 0x0000014000007945 */ /* 0x000fe20003800200 */
[----:B------:R-:W-:Y:S02]  /*7e90*/  HADD2.F32 R16, -RZ, R6.H1_H1 ;  /* 0x30000006ff107230 */ /* 0x000fe40000004100 */
[----:B------:R-:W-:Y:S01]  /*7ea0*/  FFMA.FTZ R26, R57, R4, -R26 ;  /* 0x00000004391a7223 */ /* 0x000fe2000001081a */
        /* <DEDUP_REMOVED lines=17> */
.L_x_865:
[----:B------:R-:W-:Y:S05]  /*7fc0*/  BSYNC.RECONVERGENT B0 ;  /* 0x0000000000007941 */ /* 0x000fea0003800200 */
.L_x_864:
        /* <DEDUP_REMOVED lines=25> */
.L_x_866:
        /* <DEDUP_REMOVED lines=21> */
.L_x_868:
[----:B------:R-:W-:Y:S05]  /*82b0*/  BSYNC.RECONVERGENT B0 ;  /* 0x0000000000007941 */ /* 0x000fea0003800200 */
.L_x_867:
        /* <DEDUP_REMOVED lines=35> */
.L_x_869:
        /* <DEDUP_REMOVED lines=21> */
.L_x_871:
[----:B------:R-:W-:Y:S05]  /*8640*/  BSYNC.RECONVERGENT B0 ;  /* 0x0000000000007941 */ /* 0x000fea0003800200 */
.L_x_870:
[----:B------:R-:W-:Y:S01]  /*8650*/  FMUL.FTZ R25, R25, UR12 ;  /* 0x0000000c19197c20 */ /* 0x000fe20008410000 */
[----:B------:R-:W-:Y:S01]  /*8660*/  FADD.FTZ R10, R10, -UR9 ;  /* 0x800000090a0a7e21 */ /* 0x000fe20008010000 */
[--C-:B------:R-:W-:Y:S02]  /*8670*/  HADD2.F32 R4, -RZ, R11.reuse.H0_H0 ;  /* 0x2000000bff047230 */ /* 0x100fe40000004100 */
[----:B------:R-:W-:Y:S02]  /*8680*/  HADD2.F32 R11, -RZ, R11.H1_H1 ;  /* 0x3000000bff0b7230 */ /* 0x000fe40000004100 */
[----:B------:R-:W-:Y:S01]  /*8690*/  FFMA.FTZ R22, R25, UR5, R18 ;  /* 0x0000000519167c23 */ /* 0x000fe20008010012 */
[----:B------:R-:W-:Y:S01]  /*86a0*/  FMUL.FTZ R15, R10, UR12 ;  /* 0x0000000c0a0f7c20 */ /* 0x000fe20008410000 */
        /* <DEDUP_REMOVED lines=19> */
.L_x_872:
[----:B------:R-:W-:Y:S01]  /*87e0*/  FFMA.FTZ R5, R15, UR5, R18 ;  /* 0x000000050f057c23 */ /* 0x000fe20008010012 */
[----:B------:R-:W-:Y:S01]  /*87f0*/  BSSY.RECONVERGENT B0, `(.L_x_873) ;  /* 0x0000014000007945 */ /* 0x000fe20003800200 */
[----:B------:R-:W-:Y:S01]  /*8800*/  FFMA.FTZ R22, R57, R4, -R22 ;  /* 0x0000000439167223 */ /* 0x000fe20000010816 */
[C---:B------:R-:W-:Y:S01]  /*8810*/  IADD3 R4, PT, PT, R19.reuse, 0x50, RZ ;  /* 0x0000005013047810 */ /* 0x040fe20007ffe0ff */
[----:B------:R-:W-:Y:S01]  /*8820*/  FFMA.FTZ R11, R56, R11, -R5 ;  /* 0x0000000b380b7223 */ /* 0x000fe20000010805 */
[----:B0-----:R-:W-:Y:S01]  /*8830*/  IADD3 R3, PT, PT, R19, 0x58, RZ ;  /* 0x0000005813037810 */ /* 0x001fe20007ffe0ff */
        /* <DEDUP_REMOVED lines=15> */
.L_x_874:
[----:B------:R-:W-:Y:S05]  /*8930*/  BSYNC.RECONVERGENT B0 ;  /* 0x0000000000007941 */ /* 0x000fea0003800200 */
.L_x_873:
        /* <DEDUP_REMOVED lines=35> */
.L_x_875:
        /* <DEDUP_REMOVED lines=21> */
.L_x_877:
[----:B------:R-:W-:Y:S05]  /*8cc0*/  BSYNC.RECONVERGENT B0 ;  /* 0x0000000000007941 */ /* 0x000fea0003800200 */
.L_x_876:
        /* <DEDUP_REMOVED lines=25> */
.L_x_878:
        /* <DEDUP_REMOVED lines=21> */
.L_x_880:
[----:B------:R-:W-:Y:S05]  /*8fb0*/  BSYNC.RECONVERGENT B0 ;  /* 0x0000000000007941 */ /* 0x000fea0003800200 */
.L_x_879:
        /* <DEDUP_REMOVED lines=35> */
.L_x_881:
        /* <DEDUP_REMOVED lines=21> */
.L_x_883:
[----:B------:R-:W-:Y:S05]  /*9340*/  BSYNC.RECONVERGENT B0 ;  /* 0x0000000000007941 */ /* 0x000fea0003800200 */
.L_x_882:
        /* <DEDUP_REMOVED lines=25> */
.L_x_884:
        /* <DEDUP_REMOVED lines=21> */
.L_x_886:
[----:B------:R-:W-:Y:S05]  /*9630*/  BSYNC.RECONVERGENT B0 ;  /* 0x0000000000007941 */ /* 0x000fea0003800200 */
.L_x_885:
[----:B------:R-:W-:Y:S01]  /*9640*/  IADD3 R17, PT, PT, R19, 0x70, RZ ;  /* 0x0000007013117810 */ /* 0x000fe20007ffe0ff */
[----:B------:R-:W-:Y:S01]  /*9650*/  FADD.FTZ R8, R8, -UR9 ;  /* 0x8000000908087e21 */ /* 0x000fe20008010000 */
[----:B------:R-:W-:Y:S01]  /*9660*/  FADD.FTZ R52, R52, -UR9 ;  /* 0x8000000934347e21 */ /* 0x000fe20008010000 */
[--C-:B------:R-:W-:Y:S01]  /*9670*/  HADD2.F32 R0, -RZ, R55.reuse.H0_H0 ;  /* 0x20000037ff007230 */ /* 0x100fe20000004100 */
[----:B------:R-:W-:Y:S01]  /*9680*/  ISETP.GE.U32.AND P0, PT, R17, UR14, PT ;  /* 0x0000000e11007c0c */ /* 0x000fe2000bf06070 */
[--C-:B------:R-:W-:Y:S02]  /*9690*/  HADD2.F32 R16, -RZ, R54.reuse.H0_H0 ;  /* 0x20000036ff107230 */ /* 0x100fe40000004100 */
[----:B------:R-:W-:Y:S01]  /*96a0*/  FMUL.FTZ R13, R8, UR12 ;  /* 0x0000000c080d7c20 */ /* 0x000fe20008410000 */
[----:B------:R-:W-:Y:S01]  /*96b0*/  HADD2.F32 R55, -RZ, R55.H1_H1 ;  /* 0x30000037ff377230 */ /* 0x000fe20000004100 */
[----:B------:R-:W-:Y:S01]  /*96c0*/  IADD3 R19, PT, PT, R19, 0x78, RZ ;  /* 0x0000007813137810 */ /* 0x000fe20007ffe0ff */
[----:B------:R-:W-:Y:S01]  /*96d0*/  HADD2.F32 R54, -RZ, R54.H1_H1 ;  /* 0x30000036ff367230 */ /* 0x000fe20000004100 */
[----:B------:R-:W-:Y:S01]  /*96e0*/  SHF.R.S32.HI R14, RZ, 0x1f, R17 ;  /* 0x0000001fff0e7819 */ /* 0x000fe20000011411 */
[----:B------:R-:W-:Y:S01]  /*96f0*/  FMUL.FTZ R15, R52, UR12 ;  /* 0x0000000c340f7c20 */ /* 0x000fe20008410000 */
        /* <DEDUP_REMOVED lines=19> */
.L_x_887:
[----:B------:R-:W-:Y:S01]  /*9830*/  ISETP.GE.AND.EX P0, PT, R14, UR15, PT, P0 ;  /* 0x0000000f0e007c0c */ /* 0x000fe2000bf06300 */
[--C-:B0-----:R-:W-:Y:S01]  /*9840*/  FFMA.FTZ R4, R13, UR5, R18.reuse ;  /* 0x000000050d047c23 */ /* 0x101fe20008010012 */
        /* <DEDUP_REMOVED lines=24> */
.L_x_889:
[----:B------:R-:W-:Y:S05]  /*99d0*/  BSYNC.RECONVERGENT B0 ;  /* 0x0000000000007941 */ /* 0x000fea0003800200 */
.L_x_888:
[--C-:B------:R-:W-:Y:S02]  /*99e0*/  HADD2.F32 R0, -RZ, R53.reuse.H0_H0 ;  /* 0x20000035ff007230 */ /* 0x100fe40000004100 */
[--C-:B------:R-:W-:Y:S01]  /*99f0*/  FFMA.FTZ R12, R9, UR5, R18.reuse ;  /* 0x00000005090c7c23 */ /* 0x100fe20008010012 */
[----:B------:R-:W-:Y:S01]  /*9a00*/  FFMA.FTZ R11, R13, UR5, R18 ;  /* 0x000000050d0b7c23 */ /* 0x000fe20008010012 */
[----:B------:R-:W-:Y:S01]  /*9a10*/  SHF.R.S32.HI R14, RZ, 0x1f, R19 ;  /* 0x0000001fff0e7819 */ /* 0x000fe20000011413 */
[----:B------:R-:W-:Y:S01]  /*9a20*/  HADD2.F32 R53, -RZ, R53.H1_H1 ;  /* 0x30000035ff357230 */ /* 0x000fe20000004100 */
        /* <DEDUP_REMOVED lines=19> */
.L_x_890:
[----:B------:R-:W-:Y:S01]  /*9b60*/  ISETP.GE.AND.EX P1, PT, R14, UR15, PT, P1 ;  /* 0x0000000f0e007c0c */ /* 0x000fe2000bf26310 */
[----:B------:R-:W-:Y:S01]  /*9b70*/  FFMA.FTZ R12, R57, R0, -R12 ;  /* 0x00000000390c7223 */ /* 0x000fe2000001080c */
[----:B------:R-:W-:Y:S01]  /*9b80*/  FFMA.FTZ R11, R56, R53, -R11 ;  /* 0x00000035380b7223 */ /* 0x000fe2000001080b */
[----:B------:R-:W-:Y:S02]  /*9b90*/  BSSY.RECONVERGENT B0, `(.L_x_891) ;  /* 0x000000f000007945 */ /* 0x000fe40003800200 */
[----:B0-----:R-:W-:Y:S01]  /*9ba0*/  FMUL.FTZ R3, R12, UR12 ;  /* 0x0000000c0c037c20 */ /* 0x001fe20008410000 */
        /* <DEDUP_REMOVED lines=13> */
.L_x_892:
[----:B------:R-:W-:Y:S05]  /*9c80*/  BSYNC.RECONVERGENT B0 ;  /* 0x0000000000007941 */ /* 0x000fea0003800200 */
.L_x_891:
[----:B------:R-:W1:Y:S01]  /*9c90*/  LDCU UR5, c[0x0][0x410] ;  /* 0x00008200ff0577ac */ /* 0x000e620008000800 */
[----:B------:R-:W1:Y:S01]  /*9ca0*/  LDCU UR8, c[0x0][0x3e0] ;  /* 0x00007c00ff0877ac */ /* 0x000e620008000800 */
[----:B------:R-:W-:Y:S02]  /*9cb0*/  UIADD3 UR6, UPT, UPT, UR7, UR6, URZ ;  /* 0x0000000607067290 */ /* 0x000fe4000fffe0ff */
[----:B------:R-:W-:Y:S02]  /*9cc0*/  UIADD3 UR4, UPT, UPT, UR4, 0x1, URZ ;  /* 0x0000000104047890 */ /* 0x000fe4000fffe0ff */
[----:B-1----:R-:W-:-:S04]  /*9cd0*/  UIMAD UR5, UR5, UR8, URZ ;  /* 0x00000008050572a4 */ /* 0x002fc8000f8e02ff */
[----:B------:R-:W-:-:S09]  /*9ce0*/  UISETP.GE.AND UP0, UPT, UR6, UR5, UPT ;  /* 0x000000050600728c */ /* 0x000fd2000bf06270 */
[----:B------:R-:W-:Y:S05]  /*9cf0*/  BRA.U !UP0, `(.L_x_893) ;  /* 0xffffff6508147547 */ /* 0x000fea000b83ffff */
.L_x_828:
        /* <DEDUP_REMOVED lines=16> */
.L_x_895:
[----:B------:R-:W-:Y:S05]  /*9e00*/  BSYNC.RECONVERGENT B0 ;  /* 0x0000000000007941 */ /* 0x000fea0003800200 */
.L_x_894:
        /* <DEDUP_REMOVED lines=11> */
.L_x_897:
[----:B------:R-:W2:Y:S04]  /*9ec0*/  LDG.E.STRONG.GPU R5, desc[UR10][R2.64] ;  /* 0x0000000a02057981 */ /* 0x000ea8000c1ef900 */
[----:B--2---:R-:W-:Y:S01]  /*9ed0*/  CCTL.IVALL ;  /* 0x00000000ff00798f */ /* 0x004fe20002000000 */
[----:B------:R-:W-:Y:S05]  /*9ee0*/  YIELD ;  /* 0x0000000000007946 */ /* 0x000fea0003800000 */
[----:B------:R-:W-:-:S13]  /*9ef0*/  ISETP.NE.AND P0, PT, R5, R0, PT ;  /* 0x000000000500720c */ /* 0x000fda0003f05270 */
[----:B------:R-:W-:Y:S05]  /*9f00*/  @P0 BRA `(.L_x_897) ;  /* 0xfffffffc00ec0947 */ /* 0x000fea000383ffff */
.L_x_896:
        /* <DEDUP_REMOVED lines=76> */
.L_x_900:
        /* <DEDUP_REMOVED lines=31> */
.L_x_899:
[----:B------:R-:W-:Y:S05]  /*a5c0*/  BSYNC.RECONVERGENT B0 ;  /* 0x0000000000007941 */ /* 0x000fea0003800200 */
.L_x_898:
        /* <DEDUP_REMOVED lines=10> */
.L_x_901:
        /* <DEDUP_REMOVED lines=87> */
.L_x_902:
        /* <DEDUP_REMOVED lines=10> */
.L_x_4753:


//--------------------- .text._Z35group_norm_nhwc_bwd_one_pass_kernelI11Fp16IOBf16WLi256ELi98ELi392EEv26Group_norm_nhwc_bwd_params --------------------------
	.section	.text._Z35group_norm_nhwc_bwd_one_pass_kernelI11Fp16IOBf16WLi256ELi98ELi392EEv26Group_norm_nhwc_bwd_params,"ax",@progbits
	.align	128
        .global         _Z35group_norm_nhwc_bwd_one_pass_kernelI11Fp16IOBf16WLi256ELi98ELi392EEv26Group_norm_nhwc_bwd_params
        .type           _Z35group_norm_nhwc_bwd_one_pass_kernelI11Fp16IOBf16WLi256ELi98ELi392EEv26Group_norm_nhwc_bwd_params,@function
        .size           _Z35group_norm_nhwc_bwd_one_pass_kernelI11Fp16IOBf16WLi256ELi98ELi392EEv26Group_norm_nhwc_bwd_params,(.L_x_4754 - _Z35group_norm_nhwc_bwd_one_pass_kernelI11Fp16IOBf16WLi256ELi98ELi392EEv26Group_norm_nhwc_bwd_params)
        .other          _Z35group_norm_nhwc_bwd_one_pass_kernelI11Fp16IOBf16WLi256ELi98ELi392EEv26Group_norm_nhwc_bwd_params,@"STO_CUDA_ENTRY STV_DEFAULT"
_Z35group_norm_nhwc_bwd_one_pass_kernelI11Fp16IOBf16WLi256ELi98ELi392EEv26Group_norm_nhwc_bwd_params:
.text._Z35group_norm_nhwc_bwd_one_pass_kernelI11Fp16IOBf16WLi256ELi98ELi392EEv26Group_norm_nhwc_bwd_params:
        /* <DEDUP_REMOVED lines=25> */
.L_x_927:
[----:B0-----:R-:W0:Y:S01]  /*0190*/  LDCU UR14, c[0x0][0x410] ;  /* 0x00008200ff0e77ac */ /* 0x001e220008000800 */
[----:B------:R-:W-:Y:S01]  /*01a0*/  IABS R4, UR8 ;  /* 0x0000000800047c13 */ /* 0x000fe20008000000 */
[----:B------:R-:W-:Y:S01]  /*01b0*/  HFMA2 R84, -RZ, RZ, 0, 0 ;  /* 0x00000000ff547431 */ /* 0x000fe200000001ff */
[----:B------:R-:W-:Y:S01]  /*01c0*/  IADD3 R5, PT, PT, R50, 0x8, RZ ;  /* 0x0000000832057810 */ /* 0x000fe20007ffe0ff */
[----:B------:R-:W-:Y:S01]  /*01d0*/  UMOV UR6, URZ ;  /* 0x000000ff00067c82 */ /* 0x000fe20008000000 */
[----:B------:R-:W-:Y:S01]  /*01e0*/  R2UR UR9, R4 ;  /* 0x00000000040972ca */ /* 0x000fe200000e0000 */
[----:B------:R-:W1:Y:S01]  /*01f0*/  LDCU.128 UR16, c[0x0][0x400] ;  /* 0x00008000ff1077ac */ /* 0x000e620008000c00 */
[----:B------:R-:W-:Y:S02]  /*0200*/  SHF.R.S32.HI R11, RZ, 0x1f, R5 ;  /* 0x0000001fff0b7819 */ /* 0x000fe40000011405 */
[----:B------:R-:W-:Y:S01]  /*0210*/  IADD3 R7, PT, PT, R50, 0x10, RZ ;  /* 0x0000001032077810 */ /* 0x000fe20007ffe0ff */
[----:B------:R-:W-:Y:S01]  /*0220*/  UISETP.GE.AND UP4, UPT, UR8, URZ, UPT ;  /* 0x000000ff0800728c */ /* 0x000fe2000bf86270 */
[----:B------:R-:W-:-:S02]  /*0230*/  LOP3.LUT R12, R12, 0xfeffffff, RZ, 0xc0, !PT ;  /* 0xfeffffff0c0c7812 */ /* 0x000fc400078ec0ff */
[----:B------:R-:W-:Y:S02]  /*0240*/  SHF.R.S32.HI R13, RZ, 0x1f, R7 ;  /* 0x0000001fff0d7819 */ /* 0x000fe40000011407 */
[----:B0-----:R-:W-:Y:S01]  /*0250*/  MOV R2, UR14 ;  /* 0x0000000e00027c02 */ /* 0x001fe20008000f00 */
[----:B------:R-:W-:Y:S02]  /*0260*/  ULOP3.LUT UR12, UR8, UR14, URZ, 0x3c, !UPT ;  /* 0x0000000e080c7292 */ /* 0x000fe4000f8e3cff */
[----:B------:R-:W-:Y:S01]  /*0270*/  UISETP.NE.AND UP0, UPT, UR14, URZ, UPT ;  /* 0x000000ff0e00728c */ /* 0x000fe2000bf05270 */
[----:B------:R-:W-:Y:S02]  /*0280*/  IABS R2, R2 ;  /* 0x0000000200027213 */ /* 0x000fe40000000000 */
[----:B-1----:R-:W-:Y:S02]  /*0290*/  ISETP.GE.U32.AND P0, PT, R50, UR16, PT ;  /* 0x0000001032007c0c */ /* 0x002fe4000bf06070 */
[----:B------:R-:W-:-:S02]  /*02a0*/  R2UR UR13, R2 ;  /* 0x00000000020d72ca */ /* 0x000fc400000e0000 */
[----:B------:R-:W-:-:S11]  /*02b0*/  MOV R9, UR18 ;  /* 0x0000001200097c02 */ /* 0x000fd60008000f00 */
[----:B------:R-:W0:Y:S08]  /*02c0*/  I2F.RP R2, UR13 ;  /* 0x0000000d00027d06 */ /* 0x000e300008209400 */
[----:B0-----:R-:W0:Y:S02]  /*02d0*/  MUFU.RCP R2, R2 ;  /* 0x0000000200027308 */ /* 0x001e240000001000 */
[----:B0-----:R-:W-:-:S06]  /*02e0*/  IADD3 R3, PT, PT, R2, 0xffffffe, RZ ;  /* 0x0ffffffe02037810 */ /* 0x001fcc0007ffe0ff */
[----:B------:R-:W0:Y:S02]  /*02f0*/  F2I.FTZ.U32.TRUNC.NTZ R3, R3 ;  /* 0x0000000300037305 */ /* 0x000e24000021f000 */
[----:B0-----:R-:W-:Y:S02]  /*0300*/  R2UR UR7, R3 ;  /* 0x00000000030772ca */ /* 0x001fe400000e0000 */
[----:B------:R-:W-:-:S04]  /*0310*/  SHF.R.S32.HI R3, RZ, 0x1f, R50 ;  /* 0x0000001fff037819 */ /* 0x000fc80000011432 */
[----:B------:R-:W-:Y:S02]  /*0320*/  ISETP.GE.AND.EX P3, PT, R3, UR17, PT, P0 ;  /* 0x0000001103007c0c */ /* 0x000fe4000bf66300 */
[----:B------:R-:W-:-:S04]  /*0330*/  ISETP.GE.U32.AND P0, PT, R5, UR16, PT ;  /* 0x0000001005007c0c */ /* 0x000fc8000bf06070 */
[----:B------:R-:W-:Y:S01]  /*0340*/  ISETP.GE.AND.EX P4, PT, R11, UR17, PT, P0 ;  /* 0x000000110b007c0c */ /* 0x000fe2000bf86300 */
[----:B------:R-:W-:Y:S01]  /*0350*/  UIADD3 UR5, UPT, UPT, URZ, -UR7, URZ ;  /* 0x80000007ff057290 */ /* 0x000fe2000fffe0ff */
[----:B------:R-:W-:-:S03]  /*0360*/  ISETP.GE.U32.AND P0, PT, R7, UR16, PT ;  /* 0x0000001007007c0c */ /* 0x000fc6000bf06070 */
[----:B------:R-:W-:Y:S01]  /*0370*/  UIMAD UR5, UR5, UR13, URZ ;  /* 0x0000000d050572a4 */ /* 0x000fe2000f8e02ff */
[----:B------:R-:W-:Y:S01]  /*0380*/  ISETP.GE.AND.EX P6, PT, R13, UR17, PT, P0 ;  /* 0x000000110d007c0c */ /* 0x000fe2000bfc6300 */
[----:B------:R-:W0:Y:S01]  /*0390*/  @!P3 LDC.64 R14, c[0x0][0x3f8] ;  /* 0x0000fe00ff0ebb82 */ /* 0x000e220000000a00 */
[----:B------:R-:W-:Y:S01]  /*03a0*/  @P3 LOP3.LUT R12, R12, 0x1000000, RZ, 0xfc, !PT ;  /* 0x010000000c0c3812 */ /* 0x000fe200078efcff */
[----:B------:R-:W-:-:S03]  /*03b0*/  UIMAD.WIDE.U32 UR6, UR7, UR5, UR6 ;  /* 0x00000005070672a5 */ /* 0x000fc6000f8e0006 */
[----:B------:R-:W-:Y:S01]  /*03c0*/  LOP3.LUT R12, R12, 0xff7fffff, RZ, 0xc0, !PT ;  /* 0xff7fffff0c0c7812 */ /* 0x000fe200078ec0ff */
[----:B------:R-:W-:Y:S02]  /*03d0*/  UIMAD.WIDE.U32 UR6, UR7, UR9, URZ ;  /* 0x00000009070672a5 */ /* 0x000fe4000f8e00ff */
[----:B------:R-:W1:Y:S01]  /*03e0*/  @!P3 LDC.64 R16, c[0x0][0x398] ;  /* 0x0000e600ff10bb82 */ /* 0x000e620000000a00 */
[----:B------:R-:W-:Y:S01]  /*03f0*/  @P4 LOP3.LUT R12, R12, 0x800000, RZ, 0xfc, !PT ;  /* 0x008000000c0c4812 */ /* 0x000fe200078efcff */
[----:B------:R-:W-:-:S03]  /*0400*/  UIADD3 UR5, UPT, UPT, -UR7, URZ, URZ ;  /* 0x000000ff07057290 */ /* 0x000fc6000fffe1ff */
[----:B------:R-:W-:Y:S01]  /*0410*/  LOP3.LUT R12, R12, 0xffbfffff, RZ, 0xc0, !PT ;  /* 0xffbfffff0c0c7812 */ /* 0x000fe200078ec0ff */
[----:B------:R-:W-:Y:S02]  /*0420*/  UIMAD UR5, UR13, UR5, UR9 ;  /* 0x000000050d0572a4 */ /* 0x000fe4000f8e0209 */
[----:B------:R-:W-:Y:S01]  /*0430*/  ULOP3.LUT UR9, URZ, UR14, URZ, 0x33, !UPT ;  /* 0x0000000eff097292 */ /* 0x000fe2000f8e33ff */
[----:B------:R-:W2:Y:S01]  /*0440*/  @!P3 LDC.64 R72, c[0x0][0x3a0] ;  /* 0x0000e800ff48bb82 */ /* 0x000ea20000000a00 */
[----:B------:R-:W-:Y:S01]  /*0450*/  UISETP.GT.U32.AND UP2, UPT, UR13, UR5, UPT ;  /* 0x000000050d00728c */ /* 0x000fe2000bf44070 */
[----:B------:R-:W-:-:S06]  /*0460*/  @P6 LOP3.LUT R12, R12, 0x400000, RZ, 0xfc, !PT ;  /* 0x004000000c0c6812 */ /* 0x000fcc00078efcff */
[----:B------:R-:W3:Y:S04]  /*0470*/  @!P4 LDC.64 R18, c[0x0][0x3f8] ;  /* 0x0000fe00ff12cb82 */ /* 0x000ee80000000a00 */
[----:B------:R-:W-:Y:S02]  /*0480*/  @!UP2 UIADD3 UR5, UPT, UPT, UR5, -UR13, URZ ;  /* 0x8000000d0505a290 */ /* 0x000fe4000fffe0ff */
[----:B------:R-:W-:Y:S02]  /*0490*/  @!UP2 UIADD3 UR7, UPT, UPT, UR7, 0x1, URZ ;  /* 0x000000010707a890 */ /* 0x000fe4000fffe0ff */
[----:B------:R-:W-:Y:S01]  /*04a0*/  UIADD3 UR6, UPT, UPT, UR5, -UR13, URZ ;  /* 0x8000000d05067290 */ /* 0x000fe2000fffe0ff */
[----:B------:R-:W4:Y:S01]  /*04b0*/  @!P6 LDC.64 R22, c[0x0][0x3f8] ;  /* 0x0000fe00ff16eb82 */ /* 0x000f220000000a00 */
[----:B------:R-:W-:-:S02]  /*04c0*/  UISETP.GT.U32.AND UP3, UPT, UR13, UR5, UPT ;  /* 0x000000050d00728c */ /* 0x000fc4000bf64070 */
[----:B------:R-:W-:Y:S02]  /*04d0*/  UISETP.GE.U32.AND UP1, UPT, UR5, UR13, UPT ;  /* 0x0000000d0500728c */ /* 0x000fe4000bf26070 */
[----:B------:R-:W-:Y:S02]  /*04e0*/  USEL UR5, UR6, UR5, !UP3 ;  /* 0x0000000506057287 */ /* 0x000fe4000d800000 */
[----:B------:R-:W-:Y:S01]  /*04f0*/  UISETP.GE.AND UP2, UPT, UR12, URZ, UPT ;  /* 0x000000ff0c00728c */ /* 0x000fe2000bf46270 */
[----:B------:R-:W5:Y:S01]  /*0500*/  @!P4 LDC.64 R66, c[0x0][0x3a0] ;  /* 0x0000e800ff42cb82 */ /* 0x000f620000000a00 */
[----:B------:R-:W-:-:S04]  /*0510*/  @!UP4 UIADD3 UR5, UPT, UPT, -UR5, URZ, URZ ;  /* 0x000000ff0505c290 */ /* 0x000fc8000fffe1ff */
[----:B------:R-:W-:Y:S02]  /*0520*/  USEL UR13, UR9, UR5, !UP0 ;  /* 0x00000005090d7287 */ /* 0x000fe4000c000000 */
[----:B------:R-:W-:Y:S01]  /*0530*/  @UP1 UIADD3 UR7, UPT, UPT, UR7, 0x1, URZ ;  /* 0x0000000107071890 */ /* 0x000fe2000fffe0ff */
[----:B------:R-:W5:Y:S01]  /*0540*/  @!P6 LDC.64 R64, c[0x0][0x3a0] ;  /* 0x0000e800ff40eb82 */ /* 0x000f620000000a00 */
[----:B------:R-:W-:Y:S02]  /*0550*/  UIMAD UR5, UR13, 0x62, URZ ;  /* 0x000000620d0578a4 */ /* 0x000fe4000f8e02ff */
[----:B------:R-:W-:-:S04]  /*0560*/  @!UP2 UIADD3 UR7, UPT, UPT, -UR7, URZ, URZ ;  /* 0x000000ff0707a290 */ /* 0x000fc8000fffe1ff */
[----:B------:R-:W-:Y:S01]  /*0570*/  USEL UR7, UR9, UR7, !UP0 ;  /* 0x0000000709077287 */ /* 0x000fe2000c000000 */
[----:B------:R-:W-:Y:S01]  /*0580*/  IADD3 R36, P1, PT, R0, UR5, RZ ;  /* 0x0000000500247c10 */ /* 0x000fe2000ff3e0ff */
[----:B----4-:R-:W-:Y:S01]  /*0590*/  @!P6 IMAD R4, R13, R22, RZ ;  /* 0x000000160d04e224 */ /* 0x010fe200078e02ff */
[----:B------:R-:W-:Y:S01]  /*05a0*/  MOV R0, UR5 ;  /* 0x0000000500007c02 */ /* 0x000fe20008000f00 */
[----:B------:R-:W-:Y:S01]  /*05b0*/  USHF.R.S32.HI UR5, URZ, 0x1f, UR7 ;  /* 0x0000001fff057899 */ /* 0x000fe20008011407 */
[----:B------:R-:W4:Y:S02]  /*05c0*/  @!P6 LDC.64 R24, c[0x0][0x398] ;  /* 0x0000e600ff18eb82 */ /* 0x000f240000000a00 */
[----:B------:R-:W-:Y:S01]  /*05d0*/  LEA.HI.X.SX32 R37, R0, RZ, 0x1, P1 ;  /* 0x000000ff00257211 */ /* 0x000fe200008f0eff */
[----:B------:R-:W-:Y:S01]  /*05e0*/  UIMAD UR5, UR5, UR18, URZ ;  /* 0x00000012050572a4 */ /* 0x000fe2000f8e02ff */
[----:B0-----:R-:W-:-:S03]  /*05f0*/  @!P3 IMAD R0, R3, R14, RZ ;  /* 0x0000000e0300b224 */ /* 0x001fc600078e02ff */
[----:B------:R-:W-:Y:S02]  /*0600*/  UIMAD UR5, UR7, UR19, UR5 ;  /* 0x00000013070572a4 */ /* 0x000fe4000f8e0205 */
[----:B------:R-:W-:Y:S01]  /*0610*/  IMAD.WIDE.U32 R36, R9, UR7, R36 ;  /* 0x0000000709247c25 */ /* 0x000fe2000f8e0024 */
[C---:B------:R-:W-:Y:S02]  /*0620*/  IADD3 R9, PT, PT, R50.reuse, 0x18, RZ ;  /* 0x0000001832097810 */ /* 0x040fe40007ffe0ff */
[----:B------:R-:W-:Y:S02]  /*0630*/  CS2R R80, SRZ ;  /* 0x0000000000507805 */ /* 0x000fe4000001ff00 */
[C---:B------:R-:W-:Y:S01]  /*0640*/  IADD3 R85, PT, PT, R50.reuse, 0xf8, RZ ;  /* 0x000000f832557810 */ /* 0x040fe20007ffe0ff */
[----:B------:R-:W-:Y:S01]  /*0650*/  @!P3 IMAD R15, R50, R15, R0 ;  /* 0x0000000f320fb224 */ /* 0x000fe200078e0200 */
[----:B------:R-:W-:Y:S01]  /*0660*/  IADD3 R35, PT, PT, R37, UR5, RZ ;  /* 0x0000000525237c10 */ /* 0x000fe2000fffe0ff */
[----:B---3--:R-:W-:Y:S01]  /*0670*/  @!P4 IMAD R0, R11, R18, RZ ;  /* 0x000000120b00c224 */ /* 0x008fe200078e02ff */
[----:B------:R-:W-:Y:S01]  /*0680*/  @!P3 MOV R34, R36 ;  /* 0x000000240022b202 */ /* 0x000fe20000000f00 */
[----:B------:R-:W0:Y:S01]  /*0690*/  LDCU.64 UR6, c[0x0][0x3b8] ;  /* 0x00007700ff0677ac */ /* 0x000e220008000a00 */
[----:B------:R-:W-:-:S02]  /*06a0*/  ISETP.GE.U32.AND P0, PT, R9, UR16, PT ;  /* 0x0000001009007c0c */ /* 0x000fc4000bf06070 */
[C---:B------:R-:W-:Y:S01]  /*06b0*/  IADD3 R11, PT, PT, R50.reuse, 0x20, RZ ;  /* 0x00000020320b7810 */ /* 0x040fe20007ffe0ff */
[----:B------:R-:W-:-:S05]  /*06c0*/  @!P3 IMAD.WIDE.U32 R2, R50, R14, R34 ;  /* 0x0000000e3202b225 */ /* 0x000fca00078e0022 */
[----:B------:R-:W-:Y:S02]  /*06d0*/  @!P3 IADD3 R3, PT, PT, R3, R15, RZ ;  /* 0x0000000f0303b210 */ /* 0x000fe40007ffe0ff */
[C---:B------:R-:W-:Y:S02]  /*06e0*/  @!P3 SHF.L.U32 R63, R2.reuse, 0x1, RZ ;  /* 0x00000001023fb819 */ /* 0x040fe400000006ff */
[----:B------:R-:W-:Y:S02]  /*06f0*/  @!P3 SHF.L.U64.HI R2, R2, 0x1, R3 ;  /* 0x000000010202b819 */ /* 0x000fe40000010203 */
[C---:B-1----:R-:W-:Y:S02]  /*0700*/  @!P3 IADD3 R62, P2, PT, R63.reuse, R16, RZ ;  /* 0x000000103f3eb210 */ /* 0x042fe40007f5e0ff */
[----:B--2---:R-:W-:Y:S02]  /*0710*/  @!P3 IADD3 R72, P1, PT, R63, R72, RZ ;  /* 0x000000483f48b210 */ /* 0x004fe40007f3e0ff */
[----:B------:R-:W-:-:S02]  /*0720*/  @!P3 IADD3.X R63, PT, PT, R2, R17, RZ, P2, !PT ;  /* 0x00000011023fb210 */ /* 0x000fc400017fe4ff */
[----:B------:R-:W-:Y:S02]  /*0730*/  LOP3.LUT P2, RZ, R12, 0x800000, RZ, 0xc0, !PT ;  /* 0x008000000cff7812 */ /* 0x000fe4000784c0ff */
[----:B------:R-:W-:Y:S02]  /*0740*/  SHF.R.S32.HI R15, RZ, 0x1f, R9 ;  /* 0x0000001fff0f7819 */ /* 0x000fe40000011409 */
[----:B------:R-:W-:Y:S02]  /*0750*/  @!P3 IADD3.X R73, PT, PT, R2, R73, RZ, P1, !PT ;  /* 0x000000490249b210 */ /* 0x000fe40000ffe4ff */
[----:B------:R-:W-:Y:S02]  /*0760*/  ISETP.GE.AND.EX P5, PT, R15, UR17, PT, P0 ;  /* 0x000000110f007c0c */ /* 0x000fe4000bfa6300 */
[----:B------:R-:W-:Y:S02]  /*0770*/  ISETP.GE.U32.AND P0, PT, R11, UR16, PT ;  /* 0x000000100b007c0c */ /* 0x000fe4000bf06070 */
[----:B------:R-:W-:-:S02]  /*0780*/  SHF.R.S32.HI R17, RZ, 0x1f, R11 ;  /* 0x0000001fff117819 */ /* 0x000fc4000001140b */
[----:B------:R-:W-:Y:S01]  /*0790*/  LOP3.LUT R12, R12, 0xffdfffff, RZ, 0xc0, !PT ;  /* 0xffdfffff0c0c7812 */ /* 0x000fe200078ec0ff */
[----:B------:R-:W1:Y:S01]  /*07a0*/  @!P2 LDC.64 R20, c[0x0][0x398] ;  /* 0x0000e600ff14ab82 */ /* 0x000e620000000a00 */
[----:B------:R-:W-:Y:S01]  /*07b0*/  @!P2 MOV R2, R36 ;  /* 0x000000240002a202 */ /* 0x000fe20000000f00 */
[----:B------:R-:W-:Y:S01]  /*07c0*/  @!P2 IMAD R19, R5, R19, R0 ;  /* 0x000000130513a224 */ /* 0x000fe200078e0200 */
[----:B------:R-:W-:Y:S02]  /*07d0*/  @!P2 MOV R3, R35 ;  /* 0x000000230003a202 */ /* 0x000fe40000000f00 */
[----:B------:R-:W-:Y:S02]  /*07e0*/  ISETP.GE.AND.EX P4, PT, R17, UR17, PT, P0 ;  /* 0x0000001111007c0c */ /* 0x000fe4000bf86300 */
[----:B------:R-:W-:Y:S01]  /*07f0*/  @P5 LOP3.LUT R12, R12, 0x200000, RZ, 0xfc, !PT ;  /* 0x002000000c0c5812 */ /* 0x000fe200078efcff */
[----:B------:R-:W-:Y:S01]  /*0800*/  @!P2 IMAD.WIDE.U32 R2, R5, R18, R2 ;  /* 0x000000120502a225 */ /* 0x000fe200078e0002 */
[----:B------:R-:W2:Y:S01]  /*0810*/  @!P5 LDC.64 R26, c[0x0][0x3f8] ;  /* 0x0000fe00ff1adb82 */ /* 0x000ea20000000a00 */
[----:B------:R-:W-:-:S02]  /*0820*/  IADD3 R5, PT, PT, R50, 0x28, RZ ;  /* 0x0000002832057810 */ /* 0x000fc40007ffe0ff */
[----:B------:R-:W-:Y:S02]  /*0830*/  LOP3.LUT R12, R12, 0xffefffff, RZ, 0xc0, !PT ;  /* 0xffefffff0c0c7812 */ /* 0x000fe400078ec0ff */
[----:B------:R-:W-:Y:S01]  /*0840*/  @!P2 IADD3 R3, PT, PT, R3, R19, RZ ;  /* 0x000000130303a210 */ /* 0x000fe20007ffe0ff */
[----:B------:R-:W-:Y:S01]  /*0850*/  @!P6 IMAD R19, R7, R23, R4 ;  /* 0x000000170713e224 */ /* 0x000fe200078e0204 */
[C---:B------:R-:W-:Y:S01]  /*0860*/  @!P2 SHF.L.U32 R61, R2.reuse, 0x1, RZ ;  /* 0x00000001023da819 */ /* 0x040fe200000006ff */
[----:B------:R-:W3:Y:S01]  /*0870*/  @!P5 LDC.64 R48, c[0x0][0x3a0] ;  /* 0x0000e800ff30db82 */ /* 0x000ee20000000a00 */
[----:B------:R-:W-:Y:S02]  /*0880*/  @!P2 SHF.L.U64.HI R0, R2, 0x1, R3 ;  /* 0x000000010200a819 */ /* 0x000fe40000010203 */
[----:B------:R-:W-:Y:S02]  /*0890*/  @!P6 MOV R2, R36 ;  /* 0x000000240002e202 */ /* 0x000fe40000000f00 */
[----:B------:R-:W-:-:S02]  /*08a0*/  @!P6 MOV R3, R35 ;  /* 0x000000230003e202 */ /* 0x000fc40000000f00 */
[----:B-----5:R-:W-:Y:S01]  /*08b0*/  @!P2 IADD3 R66, P0, PT, R61, R66, RZ ;  /* 0x000000423d42a210 */ /* 0x020fe20007f1e0ff */
[----:B------:R-:W5:Y:S01]  /*08c0*/  @!P4 LDC.64 R44, c[0x0][0x3a0] ;  /* 0x0000e800ff2ccb82 */ /* 0x000f620000000a00 */
[----:B------:R-:W-:Y:S01]  /*08d0*/  ISETP.GE.U32.AND P1, PT, R5, UR16, PT ;  /* 0x0000001005007c0c */ /* 0x000fe2000bf26070 */
[----:B------:R-:W-:Y:S01]  /*08e0*/  @!P6 IMAD.WIDE.U32 R2, R7, R22, R2 ;  /* 0x000000160702e225 */ /* 0x000fe200078e0002 */
[----:B------:R-:W-:Y:S02]  /*08f0*/  @!P2 IADD3.X R67, PT, PT, R0, R67, RZ, P0, !PT ;  /* 0x000000430043a210 */ /* 0x000fe400007fe4ff */
[----:B-1----:R-:W-:Y:S02]  /*0900*/  @!P2 IADD3 R60, P0, PT, R61, R20, RZ ;  /* 0x000000143d3ca210 */ /* 0x002fe40007f1e0ff */
[----:B------:R-:W-:Y:S01]  /*0910*/  SHF.R.S32.HI R13, RZ, 0x1f, R5 ;  /* 0x0000001fff0d7819 */ /* 0x000fe20000011405 */
[----:B------:R-:W1:Y:S01]  /*0920*/  @!P4 LDC.64 R22, c[0x0][0x3f8] ;  /* 0x0000fe00ff16cb82 */ /* 0x000e620000000a00 */
[----:B------:R-:W-:-:S02]  /*0930*/  @!P6 IADD3 R3, PT, PT, R3, R19, RZ ;  /* 0x000000130303e210 */ /* 0x000fc40007ffe0ff */
[----:B------:R-:W-:Y:S02]  /*0940*/  @!P2 IADD3.X R61, PT, PT, R0, R21, RZ, P0, !PT ;  /* 0x00000015003da210 */ /* 0x000fe400007fe4ff */
[----:B------:R-:W-:Y:S02]  /*0950*/  ISETP.GE.AND.EX P3, PT, R13, UR17, PT, P1 ;  /* 0x000000110d007c0c */ /* 0x000fe4000bf66310 */
[C---:B------:R-:W-:Y:S01]  /*0960*/  @!P6 SHF.L.U32 R41, R2.reuse, 0x1, RZ ;  /* 0x000000010229e819 */ /* 0x040fe200000006ff */
[----:B------:R-:W0:Y:S01]  /*0970*/  @!P5 LDC.64 R18, c[0x0][0x398] ;  /* 0x0000e600ff12db82 */ /* 0x000e220000000a00 */
[----:B------:R-:W-:Y:S01]  /*0980*/  @!P6 SHF.L.U64.HI R0, R2, 0x1, R3 ;  /* 0x000000010200e819 */ /* 0x000fe20000010203 */
[----:B--2---:R-:W-:Y:S01]  /*0990*/  @!P5 IMAD R2, R15, R26, RZ ;  /* 0x0000001a0f02d224 */ /* 0x004fe200078e02ff */
[----:B------:R-:W-:Y:S02]  /*09a0*/  @!P5 MOV R3, R35 ;  /* 0x000000230003d202 */ /* 0x000fe40000000f00 */
[----:B------:R-:W-:Y:S01]  /*09b0*/  @!P6 IADD3 R64, P0, PT, R41, R64, RZ ;  /* 0x000000402940e210 */ /* 0x000fe20007f1e0ff */
[----:B------:R-:W-:Y:S01]  /*09c0*/  @!P5 IMAD R7, R9, R27, R2 ;  /* 0x0000001b0907d224 */ /* 0x000fe200078e0202 */
[----:B------:R-:W-:Y:S01]  /*09d0*/  @!P5 MOV R2, R36 ;  /* 0x000000240002d202 */ /* 0x000fe20000000f00 */
[----:B------:R-:W2:Y:S01]  /*09e0*/  @!P4 LDC.64 R14, c[0x0][0x398] ;  /* 0x0000e600ff0ecb82 */ /* 0x000ea20000000a00 */
[----:B------:R-:W-:-:S02]  /*09f0*/  @!P6 IADD3.X R65, PT, PT, R0, R65, RZ, P0, !PT ;  /* 0x000000410041e210 */ /* 0x000fc400007fe4ff */
[----:B----4-:R-:W-:Y:S01]  /*0a00*/  @!P6 IADD3 R40, P0, PT, R41, R24, RZ ;  /* 0x000000182928e210 */ /* 0x010fe20007f1e0ff */
[----:B------:R-:W-:Y:S01]  /*0a10*/  @!P5 IMAD.WIDE.U32 R2, R9, R26, R2 ;  /* 0x0000001a0902d225 */ /* 0x000fe200078e0002 */
[----:B------:R-:W-:Y:S02]  /*0a20*/  @P4 LOP3.LUT R12, R12, 0x100000, RZ, 0xfc, !PT ;  /* 0x001000000c0c4812 */ /* 0x000fe400078efcff */
[----:B------:R-:W-:Y:S01]  /*0a30*/  @!P6 IADD3.X R41, PT, PT, R0, R25, RZ, P0, !PT ;  /* 0x000000190029e210 */ /* 0x000fe200007fe4ff */
[----:B------:R-:W4:Y:S01]  /*0a40*/  @!P3 LDC.64 R20, c[0x0][0x3f8] ;  /* 0x0000fe00ff14bb82 */ /* 0x000f220000000a00 */
[----:B------:R-:W-:Y:S01]  /*0a50*/  @!P5 IADD3 R3, PT, PT, R3, R7, RZ ;  /* 0x000000070303d210 */ /* 0x000fe20007ffe0ff */
[----:B-1----:R-:W-:Y:S01]  /*0a60*/  @!P4 IMAD R4, R17, R22, RZ ;  /* 0x000000161104c224 */ /* 0x002fe200078e02ff */
[C---:B------:R-:W-:Y:S02]  /*0a70*/  @!P5 SHF.L.U32 R33, R2.reuse, 0x1, RZ ;  /* 0x000000010221d819 */ /* 0x040fe400000006ff */
[----:B------:R-:W-:Y:S01]  /*0a80*/  @!P5 SHF.L.U64.HI R0, R2, 0x1, R3 ;  /* 0x000000010200d819 */ /* 0x000fe20000010203 */
[----:B------:R-:W-:Y:S01]  /*0a90*/  @!P4 IMAD R7, R11, R23, R4 ;  /* 0x000000170b07c224 */ /* 0x000fe200078e0204 */
[----:B------:R-:W-:Y:S01]  /*0aa0*/  @!P4 MOV R2, R36 ;  /* 0x000000240002c202 */ /* 0x000fe20000000f00 */
[----:B------:R-:W1:Y:S01]  /*0ab0*/  @!P3 LDC.64 R42, c[0x0][0x3a0] ;  /* 0x0000e800ff2abb82 */ /* 0x000e620000000a00 */
[----:B------:R-:W-:-:S02]  /*0ac0*/  @!P4 MOV R3, R35 ;  /* 0x000000230003c202 */ /* 0x000fc40000000f00 */
[----:B---3--:R-:W-:Y:S02]  /*0ad0*/  @!P5 IADD3 R48, P0, PT, R33, R48, RZ ;  /* 0x000000302130d210 */ /* 0x008fe40007f1e0ff */
[----:B------:R-:W-:Y:S01]  /*0ae0*/  LOP3.LUT R12, R12, 0xfff7ffff, RZ, 0xc0, !PT ;  /* 0xfff7ffff0c0c7812 */ /* 0x000fe200078ec0ff */
[----:B------:R-:W-:Y:S01]  /*0af0*/  @!P4 IMAD.WIDE.U32 R2, R11, R22, R2 ;  /* 0x000000160b02c225 */ /* 0x000fe200078e0002 */
[C---:B------:R-:W-:Y:S01]  /*0b00*/  @!P5 IADD3.X R49, PT, PT, R0.reuse, R49, RZ, P0, !PT ;  /* 0x000000310031d210 */ /* 0x040fe200007fe4ff */
[----:B------:R-:W3:Y:S01]  /*0b10*/  @!P3 LDC.64 R10, c[0x0][0x398] ;  /* 0x0000e600ff0abb82 */ /* 0x000ee20000000a00 */
[----:B0-----:R-:W-:Y:S02]  /*0b20*/  @!P5 IADD3 R32, P0, PT, R33, R18, RZ ;  /* 0x000000122120d210 */ /* 0x001fe40007f1e0ff */
[----:B------:R-:W-:Y:S02]  /*0b30*/  @!P4 IADD3 R3, PT, PT, R3, R7, RZ ;  /* 0x000000070303c210 */ /* 0x000fe40007ffe0ff */
[----:B------:R-:W-:-:S02]  /*0b40*/  @!P5 IADD3.X R33, PT, PT, R0, R19, RZ, P0, !PT ;  /* 0x000000130021d210 */ /* 0x000fc400007fe4ff */
[C---:B------:R-:W-:Y:S01]  /*0b50*/  @!P4 SHF.L.U32 R7, R2.reuse, 0x1, RZ ;  /* 0x000000010207c819 */ /* 0x040fe200000006ff */
[----:B----4-:R-:W-:Y:S01]  /*0b60*/  @!P3 IMAD R4, R13, R20, RZ ;  /* 0x000000140d04b224 */ /* 0x010fe200078e02ff */
[----:B------:R-:W-:Y:S02]  /*0b70*/  @!P4 SHF.L.U64.HI R0, R2, 0x1, R3 ;  /* 0x000000010200c819 */ /* 0x000fe40000010203 */
[----:B------:R-:W-:Y:S01]  /*0b80*/  @!P3 MOV R2, R36 ;  /* 0x000000240002b202 */ /* 0x000fe20000000f00 */
[----:B------:R-:W-:Y:S01]  /*0b90*/  @!P3 IMAD R9, R5, R21, R4 ;  /* 0x000000150509b224 */ /* 0x000fe200078e0204 */
[----:B------:R-:W-:Y:S02]  /*0ba0*/  @!P3 MOV R3, R35 ;  /* 0x000000230003b202 */ /* 0x000fe40000000f00 */
[----:B-----5:R-:W-:Y:S02]  /*0bb0*/  @!P4 IADD3 R44, P0, PT, R7, R44, RZ ;  /* 0x0000002c072cc210 */ /* 0x020fe40007f1e0ff */
[----:B------:R-:W-:Y:S01]  /*0bc0*/  @P3 LOP3.LUT R12, R12, 0x80000, RZ, 0xfc, !PT ;  /* 0x000800000c0c3812 */ /* 0x000fe200078efcff */
[----:B------:R-:W-:Y:S01]  /*0bd0*/  @!P3 IMAD.WIDE.U32 R2, R5, R20, R2 ;  /* 0x000000140502b225 */ /* 0x000fe200078e0002 */
[----:B------:R-:W-:-:S02]  /*0be0*/  @!P4 IADD3.X R45, PT, PT, R0, R45, RZ, P0, !PT ;  /* 0x0000002d002dc210 */ /* 0x000fc400007fe4ff */
[----:B--2---:R-:W-:Y:S02]  /*0bf0*/  @!P4 IADD3 R6, P0, PT, R7, R14, RZ ;  /* 0x0000000e0706c210 */ /* 0x004fe40007f1e0ff */
[----:B------:R-:W-:Y:S02]  /*0c00*/  @!P3 IADD3 R3, PT, PT, R3, R9, RZ ;  /* 0x000000090303b210 */ /* 0x000fe40007ffe0ff */
[----:B------:R-:W-:Y:S02]  /*0c10*/  @!P3 SHF.L.U32 R31, R2, 0x1, RZ ;  /* 0x00000001021fb819 */ /* 0x000fe400000006ff */
[----:B------:R-:W-:Y:S02]  /*0c20*/  @!P4 IADD3.X R7, PT, PT, R0, R15, RZ, P0, !PT ;  /* 0x0000000f0007c210 */ /* 0x000fe400007fe4ff */
[----:B------:R-:W-:Y:S02]  /*0c30*/  @!P3 SHF.L.U64.HI R2, R2, 0x1, R3 ;  /* 0x000000010202b819 */ /* 0x000fe40000010203 */
[----:B-1----:R-:W-:-:S02]  /*0c40*/  @!P3 IADD3 R42, P0, PT, R31, R42, RZ ;  /* 0x0000002a1f2ab210 */ /* 0x002fc40007f1e0ff */
        /* <DEDUP_REMOVED lines=244> */
[----:B------:R0:W2:Y:S04]  /*1b90*/  @!P1 LDG.E R81, desc[UR10][R62.64] ;  /* 0x0000000a3e519981 */ /* 0x0000a8000c1e1900 */
[----:B------:R-:W3:Y:S04]  /*1ba0*/  @!P1 LDG.E R84, desc[UR10][R72.64] ;  /* 0x0000000a48549981 */ /* 0x000ee8000c1e1900 */
[----:B------:R-:W1:Y:S01]  /*1bb0*/  @!P5 LDC.64 R56, c[0x0][0x3f8] ;  /* 0x0000fe00ff38db82 */ /* 0x000e620000000a00 */
[----:B------:R-:W-:-:S04]  /*1bc0*/  @P5 LOP3.LUT R12, R12, 0x80, RZ, 0xfc, !PT ;  /* 0x000000800c0c5812 */ /* 0x000fc800078efcff */
[----:B------:R-:W-:-:S03]  /*1bd0*/  LOP3.LUT R12, R12, 0xffffffbf, RZ, 0xc0, !PT ;  /* 0xffffffbf0c0c7812 */ /* 0x000fc600078ec0ff */
[----:B------:R-:W4:Y:S01]  /*1be0*/  @!P5 LDC.64 R68, c[0x0][0x3a0] ;  /* 0x0000e800ff44db82 */ /* 0x000f220000000a00 */
[----:B-1----:R-:W-:Y:S01]  /*1bf0*/  @!P5 IMAD R4, R5, R56, RZ ;  /* 0x000000380504d224 */ /* 0x002fe200078e02ff */
[----:B------:R-:W-:-:S03]  /*1c00*/  @!P5 MOV R5, R35 ;  /* 0x000000230005d202 */ /* 0x000fc60000000f00 */
[----:B------:R-:W-:Y:S01]  /*1c10*/  @!P5 IMAD R57, R55, R57, R4 ;  /* 0x000000393739d224 */ /* 0x000fe200078e0204 */
[----:B------:R-:W-:-:S05]  /*1c20*/  @!P5 MOV R4, R36 ;  /* 0x000000240004d202 */ /* 0x000fca0000000f00 */
[----:B------:R-:W-:-:S05]  /*1c30*/  @!P5 IMAD.WIDE.U32 R4, R55, R56, R4 ;  /* 0x000000383704d225 */ /* 0x000fca00078e0004 */
[----:B------:R-:W-:Y:S02]  /*1c40*/  @!P5 IADD3 R55, PT, PT, R5, R57, RZ ;  /* 0x000000390537d210 */ /* 0x000fe40007ffe0ff */
[C---:B------:R-:W-:Y:S02]  /*1c50*/  @!P5 SHF.L.U32 R5, R4.reuse, 0x1, RZ ;  /* 0x000000010405d819 */ /* 0x040fe400000006ff */
[----:B------:R-:W-:Y:S02]  /*1c60*/  @!P5 SHF.L.U64.HI R54, R4, 0x1, R55 ;  /* 0x000000010436d819 */ /* 0x000fe40000010237 */
[----:B----4-:R-:W-:-:S04]  /*1c70*/  @!P5 IADD3 R56, P0, PT, R5, R68, RZ ;  /* 0x000000440538d210 */ /* 0x010fc80007f1e0ff */
[----:B------:R-:W-:Y:S02]  /*1c80*/  @!P5 IADD3.X R57, PT, PT, R54, R69, RZ, P0, !PT ;  /* 0x000000453639d210 */ /* 0x000fe400007fe4ff */
[----:B------:R-:W1:Y:S02]  /*1c90*/  @!P5 LDC.64 R68, c[0x0][0x398] ;  /* 0x0000e600ff44db82 */ /* 0x000e640000000a00 */
[----:B-1----:R-:W-:-:S04]  /*1ca0*/  @!P5 IADD3 R4, P0, PT, R5, R68, RZ ;  /* 0x000000440504d210 */ /* 0x002fc80007f1e0ff */
[----:B------:R-:W-:Y:S02]  /*1cb0*/  @!P5 IADD3.X R5, PT, PT, R54, R69, RZ, P0, !PT ;  /* 0x000000453605d210 */ /* 0x000fe400007fe4ff */
[----:B------:R-:W-:-:S04]  /*1cc0*/  IADD3 R69, PT, PT, R50, 0x90, RZ ;  /* 0x0000009032457810 */ /* 0x000fc80007ffe0ff */
[----:B------:R-:W-:Y:S02]  /*1cd0*/  SHF.R.S32.HI R55, RZ, 0x1f, R69 ;  /* 0x0000001fff377819 */ /* 0x000fe40000011445 */
[----:B------:R-:W-:-:S04]  /*1ce0*/  ISETP.GE.U32.AND P0, PT, R69, UR16, PT ;  /* 0x0000001045007c0c */ /* 0x000fc8000bf06070 */
[----:B------:R-:W-:-:S13]  /*1cf0*/  ISETP.GE.AND.EX P6, PT, R55, UR17, PT, P0 ;  /* 0x0000001137007c0c */ /* 0x000fda000bfc6300 */
        /* <DEDUP_REMOVED lines=8> */
[----:B------:R-:W-:Y:S02]  /*1d80*/  @!P6 IMAD.WIDE.U32 R54, R69, R74, R54 ;  /* 0x0000004a4536e225 */ /* 0x000fe400078e0036 */
[----:B------:R-:W1:Y:S03]  /*1d90*/  @!P6 LDC.64 R68, c[0x0][0x398] ;  /* 0x0000e600ff44eb82 */ /* 0x000e660000000a00 */
[----:B------:R-:W-:Y:S02]  /*1da0*/  @!P6 IADD3 R55, PT, PT, R55, R75, RZ ;  /* 0x0000004b3737e210 */ /* 0x000fe40007ffe0ff */
[C---:B------:R-:W-:Y:S02]  /*1db0*/  @!P6 SHF.L.U32 R89, R54.reuse, 0x1, RZ ;  /* 0x000000013659e819 */ /* 0x040fe400000006ff */
[----:B------:R-:W-:Y:S02]  /*1dc0*/  @!P6 SHF.L.U64.HI R54, R54, 0x1, R55 ;  /* 0x000000013636e819 */ /* 0x000fe40000010237 */
[----:B----4-:R-:W-:-:S04]  /*1dd0*/  @!P6 IADD3 R90, P0, PT, R89, R90, RZ ;  /* 0x0000005a595ae210 */ /* 0x010fc80007f1e0ff */
        /* <DEDUP_REMOVED lines=9> */
[----:B------:R-:W-:-:S03]  /*1e70*/  LOP3.LUT P3, RZ, R12, 0x400000, RZ, 0xc0, !PT ;  /* 0x004000000cff7812 */ /* 0x000fc6000786c0ff */
        /* <DEDUP_REMOVED lines=14> */
[----:B------:R-:W-:Y:S02]  /*1f60*/  IADD3 R77, PT, PT, R50, 0xa0, RZ ;  /* 0x000000a0324d7810 */ /* 0x000fe40007ffe0ff */
[C---:B------:R-:W-:Y:S02]  /*1f70*/  LOP3.LUT P2, RZ, R12.reuse, 0x800000, RZ, 0xc0, !PT ;  /* 0x008000000cff7812 */ /* 0x040fe4000784c0ff */
[----:B------:R-:W-:Y:S02]  /*1f80*/  SHF.R.S32.HI R69, RZ, 0x1f, R77 ;  /* 0x0000001fff457819 */ /* 0x000fe4000001144d */
[----:B------:R-:W-:Y:S02]  /*1f90*/  ISETP.GE.U32.AND P0, PT, R77, UR16, PT ;  /* 0x000000104d007c0c */ /* 0x000fe4000bf06070 */
[----:B------:R-:W-:-:S02]  /*1fa0*/  LOP3.LUT R12, R12, 0xffffffef, RZ, 0xc0, !PT ;  /* 0xffffffef0c0c7812 */ /* 0x000fc400078ec0ff */
[----:B------:R-:W-:-:S05]  /*1fb0*/  ISETP.GE.AND.EX P4, PT, R69, UR17, PT, P0 ;  /* 0x0000001145007c0c */ /* 0x000fca000bf86300 */
[----:B------:R-:W4:Y:S08]  /*1fc0*/  @!P2 LDG.E R80, desc[UR10][R66.64] ;  /* 0x0000000a4250a981 */ /* 0x000f30000c1e1900 */
[----:B------:R-:W1:Y:S01]  /*1fd0*/  @!P4 LDC.64 R78, c[0x0][0x3f8] ;  /* 0x0000fe00ff4ecb82 */ /* 0x000e620000000a00 */
[----:B------:R-:W-:-:S07]  /*1fe0*/  @P4 LOP3.LUT R12, R12, 0x10, RZ, 0xfc, !PT ;  /* 0x000000100c0c4812 */ /* 0x000fce00078efcff */
[----:B------:R-:W5:Y:S01]  /*1ff0*/  @!P4 LDC.64 R86, c[0x0][0x3a0] ;  /* 0x0000e800ff56cb82 */ /* 0x000f620000000a00 */
[----:B-1----:R-:W-:Y:S01]  /*2000*/  @!P4 IMAD R68, R69, R78, RZ ;  /* 0x0000004e4544c224 */ /* 0x002fe200078e02ff */
[----:B------:R-:W-:-:S03]  /*2010*/  @!P4 MOV R69, R35 ;  /* 0x000000230045c202 */ /* 0x000fc60000000f00 */
[----:B------:R-:W-:Y:S01]  /*2020*/  @!P4 IMAD R79, R77, R79, R68 ;  /* 0x0000004f4d4fc224 */ /* 0x000fe200078e0244 */
[----:B------:R-:W-:-:S05]  /*2030*/  @!P4 MOV R68, R36 ;  /* 0x000000240044c202 */ /* 0x000fca0000000f00 */
[----:B------:R-:W-:Y:S02]  /*2040*/  @!P4 IMAD.WIDE.U32 R68, R77, R78, R68 ;  /* 0x0000004e4d44c225 */ /* 0x000fe400078e0044 */
[----:B------:R-:W1:Y:S03]  /*2050*/  @!P4 LDC.64 R76, c[0x0][0x398] ;  /* 0x0000e600ff4ccb82 */ /* 0x000e660000000a00 */
[----:B------:R-:W-:-:S04]  /*2060*/  @!P4 IADD3 R69, PT, PT, R69, R79, RZ ;  /* 0x0000004f4545c210 */ /* 0x000fc80007ffe0ff */
[C---:B------:R-:W-:Y:S02]  /*2070*/  @!P4 SHF.L.U64.HI R70, R68.reuse, 0x1, R69 ;  /* 0x000000014446c819 */ /* 0x040fe40000010245 */
[----:B------:R-:W-:-:S04]  /*2080*/  @!P4 SHF.L.U32 R69, R68, 0x1, RZ ;  /* 0x000000014445c819 */ /* 0x000fc800000006ff */
[----:B-----5:R-:W-:-:S04]  /*2090*/  @!P4 IADD3 R86, P0, PT, R69, R86, RZ ;  /* 0x000000564556c210 */ /* 0x020fc80007f1e0ff */
        /* <DEDUP_REMOVED lines=8> */
[----:B0-----:R-:W-:Y:S02]  /*2120*/  @!P4 MOV R62, R36 ;  /* 0x00000024003ec202 */ /* 0x001fe40000000f00 */
[----:B------:R-:W-:Y:S02]  /*2130*/  @!P4 MOV R63, R35 ;  /* 0x00000023003fc202 */ /* 0x000fe40000000f00 */
[----:B------:R-:W-:-:S06]  /*2140*/  MOV R70, RZ ;  /* 0x000000ff00467202 */ /* 0x000fcc0000000f00 */
[----:B------:R0:W5:Y:S02]  /*2150*/  @!P2 LDG.E R70, desc[UR10][R60.64] ;  /* 0x0000000a3c46a981 */ /* 0x000164000c1e1900 */
[----:B0-----:R-:W0:Y:S01]  /*2160*/  @!P4 LDC.64 R60, c[0x0][0x398] ;  /* 0x0000e600ff3ccb82 */ /* 0x001e220000000a00 */
[-C--:B-1----:R-:W-:Y:S02]  /*2170*/  @!P4 IMAD R72, R79, R104.reuse, RZ ;  /* 0x000000684f48c224 */ /* 0x082fe400078e02ff */
[----:B------:R-:W-:-:S04]  /*2180*/  @!P4 IMAD.WIDE.U32 R62, R77, R104, R62 ;  /* 0x000000684d3ec225 */ /* 0x000fc800078e003e */
[----:B------:R-:W-:Y:S02]  /*2190*/  @!P4 IMAD R73, R77, R105, R72 ;  /* 0x000000694d49c224 */ /* 0x000fe400078e0248 */
[----:B------:R-:W1:Y:S01]  /*21a0*/  @!P4 LDC.64 R76, c[0x0][0x3a0] ;  /* 0x0000e800ff4ccb82 */ /* 0x000e620000000a00 */
[----:B------:R-:W-:Y:S02]  /*21b0*/  @!P4 SHF.L.U32 R67, R62, 0x1, RZ ;  /* 0x000000013e43c819 */ /* 0x000fe400000006ff */
[----:B------:R-:W-:-:S04]  /*21c0*/  @!P4 IADD3 R63, PT, PT, R63, R73, RZ ;  /* 0x000000493f3fc210 */ /* 0x000fc80007ffe0ff */
[----:B------:R-:W-:Y:S01]  /*21d0*/  @!P4 SHF.L.U64.HI R72, R62, 0x1, R63 ;  /* 0x000000013e48c819 */ /* 0x000fe2000001023f */
[----:B------:R-:W-:Y:S01]  /*21e0*/  HFMA2 R66, -RZ, RZ, 0, 0 ;  /* 0x00000000ff427431 */ /* 0x000fe200000001ff */
[C---:B------:R-:W-:Y:S02]  /*21f0*/  LOP3.LUT P1, RZ, R12.reuse, 0x200000, RZ, 0xc0, !PT ;  /* 0x002000000cff7812 */ /* 0x040fe4000782c0ff */
[----:B------:R-:W-:Y:S02]  /*2200*/  LOP3.LUT R12, R12, 0xfffffff7, RZ, 0xc0, !PT ;  /* 0xfffffff70c0c7812 */ /* 0x000fe400078ec0ff */
[----:B------:R-:W-:Y:S02]  /*2210*/  CS2R R78, SRZ ;  /* 0x00000000004e7805 */ /* 0x000fe4000001ff00 */
[----:B------:R-:W-:Y:S01]  /*2220*/  @P4 LOP3.LUT R12, R12, 0x8, RZ, 0xfc, !PT ;  /* 0x000000080c0c4812 */ /* 0x000fe200078efcff */
[----:B------:R-:W2:Y:S04]  /*2230*/  @!P3 LDG.E R66, desc[UR10][R64.64] ;  /* 0x0000000a4042b981 */ /* 0x000ea8000c1e1900 */
[----:B------:R3:W4:Y:S01]  /*2240*/  @!P3 LDG.E R79, desc[UR10][R40.64] ;  /* 0x0000000a284fb981 */ /* 0x000722000c1e1900 */
[----:B-1----:R-:W-:-:S03]  /*2250*/  @!P4 IADD3 R62, P0, PT, R67, R76, RZ ;  /* 0x0000004c433ec210 */ /* 0x002fc60007f1e0ff */
[----:B------:R-:W4:Y:S01]  /*2260*/  @!P1 LDG.E R78, desc[UR10][R48.64] ;  /* 0x0000000a304e9981 */ /* 0x000f22000c1e1900 */
[----:B------:R-:W-:Y:S02]  /*2270*/  @!P4 IADD3.X R63, PT, PT, R72, R77, RZ, P0, !PT ;  /* 0x0000004d483fc210 */ /* 0x000fe400007fe4ff */
[----:B0-----:R-:W-:Y:S02]  /*2280*/  @!P4 IADD3 R60, P0, PT, R67, R60, RZ ;  /* 0x0000003c433cc210 */ /* 0x001fe40007f1e0ff */
[----:B------:R-:W-:Y:S02]  /*2290*/  IADD3 R67, PT, PT, R50, 0xb0, RZ ;  /* 0x000000b032437810 */ /* 0x000fe40007ffe0ff */
[----:B------:R-:W-:Y:S02]  /*22a0*/  @!P4 IADD3.X R61, PT, PT, R72, R61, RZ, P0, !PT ;  /* 0x0000003d483dc210 */ /* 0x000fe400007fe4ff */
[----:B------:R-:W-:Y:S02]  /*22b0*/  ISETP.NE.AND P4, PT, R71, RZ, PT ;  /* 0x000000ff4700720c */ /* 0x000fe40003f85270 */
[----:B------:R-:W-:-:S02]  /*22c0*/  SHF.R.S32.HI R71, RZ, 0x1f, R67 ;  /* 0x0000001fff477819 */ /* 0x000fc40000011443 */
[----:B------:R-:W-:-:S04]  /*22d0*/  ISETP.GE.U32.AND P0, PT, R67, UR16, PT ;  /* 0x0000001043007c0c */ /* 0x000fc8000bf06070 */
[----:B------:R-:W-:-:S13]  /*22e0*/  ISETP.GE.AND.EX P3, PT, R71, UR17, PT, P0 ;  /* 0x0000001147007c0c */ /* 0x000fda000bf66300 */
[----:B------:R-:W0:Y:S01]  /*22f0*/  @!P3 LDC.64 R72, c[0x0][0x3f8] ;  /* 0x0000fe00ff48bb82 */ /* 0x000e220000000a00 */
[----:B---3--:R-:W-:Y:S02]  /*2300*/  @!P3 MOV R40, R36 ;  /* 0x000000240028b202 */ /* 0x008fe40000000f00 */
[----:B------:R-:W-:Y:S02]  /*2310*/  @!P3 MOV R41, R35 ;  /* 0x000000230029b202 */ /* 0x000fe40000000f00 */
[----:B------:R-:W-:-:S06]  /*2320*/  CS2R R76, SRZ ;  /* 0x00000000004c7805 */ /* 0x000fcc000001ff00 */
[----:B------:R1:W3:Y:S02]  /*2330*/  @!P1 LDG.E R77, desc[UR10][R32.64] ;  /* 0x0000000a204d9981 */ /* 0x0002e4000c1e1900 */
[----:B-1----:R-:W1:Y:S01]  /*2340*/  @!P3 LDC.64 R32, c[0x0][0x398] ;  /* 0x0000e600ff20bb82 */ /* 0x002e620000000a00 */
[-C--:B0-----:R-:W-:Y:S02]  /*2350*/  @!P3 IMAD R64, R71, R72.reuse, RZ ;  /* 0x000000484740b224 */ /* 0x081fe400078e02ff */
[----:B------:R-:W-:-:S04]  /*2360*/  @!P3 IMAD.WIDE.U32 R40, R67, R72, R40 ;  /* 0x000000484328b225 */ /* 0x000fc800078e0028 */
[----:B------:R-:W-:Y:S02]  /*2370*/  @!P3 IMAD R65, R67, R73, R64 ;  /* 0x000000494341b224 */ /* 0x000fe400078e0240 */
[----:B------:R-:W0:Y:S01]  /*2380*/  @!P3 LDC.64 R72, c[0x0][0x3a0] ;  /* 0x0000e800ff48bb82 */ /* 0x000e220000000a00 */
[----:B------:R-:W-:Y:S02]  /*2390*/  @!P3 SHF.L.U32 R49, R40, 0x1, RZ ;  /* 0x000000012831b819 */ /* 0x000fe400000006ff */
[----:B------:R-:W-:Y:S02]  /*23a0*/  @!P3 IADD3 R41, PT, PT, R41, R65, RZ ;  /* 0x000000412929b210 */ /* 0x000fe40007ffe0ff */
[----:B------:R-:W-:Y:S02]  /*23b0*/  LOP3.LUT P2, RZ, R12, 0x100000, RZ, 0xc0, !PT ;  /* 0x001000000cff7812 */ /* 0x000fe4000784c0ff */
[----:B------:R-:W-:Y:S01]  /*23c0*/  @!P3 SHF.L.U64.HI R64, R40, 0x1, R41 ;  /* 0x000000012840b819 */ /* 0x000fe20000010229 */
[----:B------:R-:W-:Y:S01]  /*23d0*/  HFMA2 R71, -RZ, RZ, 0, 0 ;  /* 0x00000000ff477431 */ /* 0x000fe200000001ff */
[----:B------:R-:W-:-:S04]  /*23e0*/  LOP3.LUT R12, R12, 0xfffffffb, RZ, 0xc0, !PT ;  /* 0xfffffffb0c0c7812 */ /* 0x000fc800078ec0ff */
[----:B------:R-:W-:-:S05]  /*23f0*/  @P3 LOP3.LUT R12, R12, 0x4, RZ, 0xfc, !PT ;  /* 0x000000040c0c3812 */ /* 0x000fca00078efcff */
[----:B------:R-:W3:Y:S01]  /*2400*/  @!P2 LDG.E R71, desc[UR10][R44.64] ;  /* 0x0000000a2c47a981 */ /* 0x000ee2000c1e1900 */
[----:B0-----:R-:W-:-:S04]  /*2410*/  @!P3 IADD3 R40, P0, PT, R49, R72, RZ ;  /* 0x000000483128b210 */ /* 0x001fc80007f1e0ff */
[----:B------:R-:W-:Y:S02]  /*2420*/  @!P3 IADD3.X R41, PT, PT, R64, R73, RZ, P0, !PT ;  /* 0x000000494029b210 */ /* 0x000fe400007fe4ff */
[----:B-1----:R-:W-:Y:S02]  /*2430*/  @!P3 IADD3 R32, P0, PT, R49, R32, RZ ;  /* 0x000000203120b210 */ /* 0x002fe40007f1e0ff */
[----:B------:R-:W-:Y:S02]  /*2440*/  IADD3 R49, PT, PT, R50, 0xb8, RZ ;  /* 0x000000b832317810 */ /* 0x000fe40007ffe0ff */
[----:B------:R-:W-:Y:S02]  /*2450*/  MOV R72, RZ ;  /* 0x000000ff00487202 */ /* 0x000fe40000000f00 */
[----:B------:R-:W-:Y:S02]  /*2460*/  @!P3 IADD3.X R33, PT, PT, R64, R33, RZ, P0, !PT ;  /* 0x000000214021b210 */ /* 0x000fe400007fe4ff */
[----:B------:R-:W-:-:S02]  /*2470*/  ISETP.NE.AND P3, PT, R51, RZ, PT ;  /* 0x000000ff3300720c */ /* 0x000fc40003f65270 */
[----:B------:R-:W-:Y:S01]  /*2480*/  SHF.R.S32.HI R51, RZ, 0x1f, R49 ;  /* 0x0000001fff337819 */ /* 0x000fe20000011431 */
[----:B------:R0:W3:Y:S01]  /*2490*/  @!P2 LDG.E R72, desc[UR10][R6.64] ;  /* 0x0000000a0648a981 */ /* 0x0000e2000c1e1900 */
[----:B------:R-:W-:-:S04]  /*24a0*/  ISETP.GE.U32.AND P0, PT, R49, UR16, PT ;  /* 0x0000001031007c0c */ /* 0x000fc8000bf06070 */
[----:B------:R-:W-:-:S13]  /*24b0*/  ISETP.GE.AND.EX P2, PT, R51, UR17, PT, P0 ;  /* 0x0000001133007c0c */ /* 0x000fda000bf46300 */
[----:B------:R-:W1:Y:S01]  /*24c0*/  @!P2 LDC.64 R104, c[0x0][0x3f8] ;  /* 0x0000fe00ff68ab82 */ /* 0x000e620000000a00 */
[----:B------:R-:W-:Y:S02]  /*24d0*/  LOP3.LUT P0, RZ, R12, 0x80000, RZ, 0xc0, !PT ;  /* 0x000800000cff7812 */ /* 0x000fe4000780c0ff */
[----:B0-----:R-:W-:Y:S02]  /*24e0*/  @!P2 MOV R6, R36 ;  /* 0x000000240006a202 */ /* 0x001fe40000000f00 */
[----:B------:R-:W-:Y:S02]  /*24f0*/  @!P2 MOV R7, R35 ;  /* 0x000000230007a202 */ /* 0x000fe40000000f00 */
[----:B------:R-:W-:Y:S01]  /*2500*/  CS2R R64, SRZ ;  /* 0x0000000000407805 */ /* 0x000fe2000001ff00 */
[----:B------:R-:W-:-:S06]  /*2510*/  HFMA2 R67, -RZ, RZ, 0, 0 ;  /* 0x00000000ff437431 */ /* 0x000fcc00000001ff */
[----:B------:R0:W3:Y:S04]  /*2520*/  @!P0 LDG.E R65, desc[UR10][R30.64] ;  /* 0x0000000a1e418981 */ /* 0x0000e8000c1e1900 */
[----:B------:R5:W3:Y:S01]  /*2530*/  @!P0 LDG.E R67, desc[UR10][R42.64] ;  /* 0x0000000a2a438981 */ /* 0x000ae2000c1e1900 */
[-C--:B-1----:R-:W-:Y:S01]  /*2540*/  @!P2 IMAD R44, R51, R104.reuse, RZ ;  /* 0x00000068332ca224 */ /* 0x082fe200078e02ff */
[----:B0-----:R-:W0:Y:S01]  /*2550*/  @!P2 LDC.64 R30, c[0x0][0x398] ;  /* 0x0000e600ff1eab82 */ /* 0x001e220000000a00 */
[----:B------:R-:W-:-:S04]  /*2560*/  @!P2 IMAD.WIDE.U32 R6, R49, R104, R6 ;  /* 0x000000683106a225 */ /* 0x000fc800078e0006 */
[----:B------:R-:W-:-:S03]  /*2570*/  @!P2 IMAD R45, R49, R105, R44 ;  /* 0x00000069312da224 */ /* 0x000fc600078e022c */
[----:B------:R-:W1:Y:S01]  /*2580*/  @!P2 LDC.64 R48, c[0x0][0x3a0] ;  /* 0x0000e800ff30ab82 */ /* 0x000e620000000a00 */
[----:B-----5:R-:W-:Y:S02]  /*2590*/  @!P2 SHF.L.U32 R43, R6, 0x1, RZ ;  /* 0x00000001062ba819 */ /* 0x020fe400000006ff */
[----:B------:R-:W-:-:S04]  /*25a0*/  @!P2 IADD3 R7, PT, PT, R7, R45, RZ ;  /* 0x0000002d0707a210 */ /* 0x000fc80007ffe0ff */
[----:B------:R-:W-:Y:S02]  /*25b0*/  @!P2 SHF.L.U64.HI R44, R6, 0x1, R7 ;  /* 0x00000001062ca819 */ /* 0x000fe40000010207 */
[C---:B------:R-:W-:Y:S02]  /*25c0*/  LOP3.LUT P1, RZ, R12.reuse, 0x40000, RZ, 0xc0, !PT ;  /* 0x000400000cff7812 */ /* 0x040fe4000782c0ff */
[----:B------:R-:W-:Y:S01]  /*25d0*/  LOP3.LUT R12, R12, 0xfffffffd, RZ, 0xc0, !PT ;  /* 0xfffffffd0c0c7812 */ /* 0x000fe200078ec0ff */
[----:B------:R-:W-:-:S03]  /*25e0*/  HFMA2 R51, -RZ, RZ, 0, 0 ;  /* 0x00000000ff337431 */ /* 0x000fc600000001ff */
[----:B------:R-:W-:-:S07]  /*25f0*/  @P2 LOP3.LUT R12, R12, 0x2, RZ, 0xfc, !PT ;  /* 0x000000020c0c2812 */ /* 0x000fce00078efcff */
[----:B------:R-:W5:Y:S01]  /*2600*/  @!P1 LDG.E R64, desc[UR10][R38.64] ;  /* 0x0000000a26409981 */ /* 0x000f62000c1e1900 */
[----:B-1----:R-:W-:-:S03]  /*2610*/  @!P2 IADD3 R6, P0, PT, R43, R48, RZ ;  /* 0x000000302b06a210 */ /* 0x002fc60007f1e0ff */
[----:B------:R1:W5:Y:S01]  /*2620*/  @!P1 LDG.E R51, desc[UR10][R28.64] ;  /* 0x0000000a1c339981 */ /* 0x000362000c1e1900 */
        /* <DEDUP_REMOVED lines=9> */
[----:B------:R-:W-:Y:S01]  /*26c0*/  LOP3.LUT P0, RZ, R12, 0x20000, RZ, 0xc0, !PT ;  /* 0x000200000cff7812 */ /* 0x000fe2000780c0ff */
[----:B------:R-:W-:Y:S01]  /*26d0*/  HFMA2 R44, -RZ, RZ, 0, 0 ;  /* 0x00000000ff2c7431 */ /* 0x000fe200000001ff */
[----:B-1----:R-:W-:Y:S02]  /*26e0*/  @!P1 MOV R28, R36 ;  /* 0x00000024001c9202 */ /* 0x002fe40000000f00 */
[----:B------:R-:W-:-:S09]  /*26f0*/  @!P1 MOV R29, R35 ;  /* 0x00000023001d9202 */ /* 0x000fd20000000f00 */
[----:B------:R1:W5:Y:S01]  /*2700*/  @!P0 LDG.E R44, desc[UR10][R24.64] ;  /* 0x0000000a182c8981 */ /* 0x000362000c1e1900 */
[----:B0-----:R-:W-:Y:S01]  /*2710*/  @!P1 IMAD R38, R43, R104, RZ ;  /* 0x000000682b269224 */ /* 0x001fe200078e02ff */
[----:B-1----:R-:W0:Y:S08]  /*2720*/  @!P1 LDC.64 R24, c[0x0][0x398] ;  /* 0x0000e600ff189b82 */ /* 0x002e300000000a00 */
[----:B------:R-:W1:Y:S01]  /*2730*/  @!P1 LDC.64 R42, c[0x0][0x3a0] ;  /* 0x0000e800ff2a9b82 */ /* 0x000e620000000a00 */
[----:B------:R-:W-:Y:S01]  /*2740*/  MOV R48, RZ ;  /* 0x000000ff00307202 */ /* 0x000fe20000000f00 */
[----:B------:R-:W-:-:S02]  /*2750*/  @!P1 IMAD R39, R13, R105, R38 ;  /* 0x000000690d279224 */ /* 0x000fc400078e0226 */
[----:B------:R-:W-:-:S03]  /*2760*/  @!P1 IMAD.WIDE.U32 R28, R13, R104, R28 ;  /* 0x000000680d1c9225 */ /* 0x000fc600078e001c */
[----:B------:R2:W5:Y:S02]  /*2770*/  @!P0 LDG.E R48, desc[UR10][R26.64] ;  /* 0x0000000a1a308981 */ /* 0x000564000c1e1900 */
[----:B------:R-:W-:-:S04]  /*2780*/  @!P1 IADD3 R13, PT, PT, R29, R39, RZ ;  /* 0x000000271d0d9210 */ /* 0x000fc80007ffe0ff */
[C---:B------:R-:W-:Y:S02]  /*2790*/  @!P1 SHF.L.U64.HI R38, R28.reuse, 0x1, R13 ;  /* 0x000000011c269819 */ /* 0x040fe4000001020d */
[----:B--2---:R-:W-:Y:S02]  /*27a0*/  @!P1 SHF.L.U32 R27, R28, 0x1, RZ ;  /* 0x000000011c1b9819 */ /* 0x004fe400000006ff */
[----:B------:R-:W-:Y:S02]  /*27b0*/  LOP3.LUT R12, R12, 0xfffffffe, RZ, 0xc0, !PT ;  /* 0xfffffffe0c0c7812 */ /* 0x000fe400078ec0ff */
[----:B-1----:R-:W-:Y:S02]  /*27c0*/  @!P1 IADD3 R28, P0, PT, R27, R42, RZ ;  /* 0x0000002a1b1c9210 */ /* 0x002fe40007f1e0ff */
[----:B------:R-:W-:Y:S02]  /*27d0*/  @P1 LOP3.LUT R12, R12, 0x1, RZ, 0xfc, !PT ;  /* 0x000000010c0c1812 */ /* 0x000fe400078efcff */
[----:B------:R-:W-:-:S02]  /*27e0*/  @!P1 IADD3.X R29, PT, PT, R38, R43, RZ, P0, !PT ;  /* 0x0000002b261d9210 */ /* 0x000fc400007fe4ff */
[----:B0-----:R-:W-:-:S04]  /*27f0*/  @!P1 IADD3 R26, P0, PT, R27, R24, RZ ;  /* 0x000000181b1a9210 */ /* 0x001fc80007f1e0ff */
[----:B------:R-:W-:Y:S02]  /*2800*/  @!P1 IADD3.X R27, PT, PT, R38, R25, RZ, P0, !PT ;  /* 0x00000019261b9210 */ /* 0x000fe400007fe4ff */
[----:B------:R-:W-:Y:S01]  /*2810*/  LOP3.LUT P0, RZ, R12, 0x10000, RZ, 0xc0, !PT ;  /* 0x000100000cff7812 */ /* 0x000fe2000780c0ff */
[----:B------:R-:W-:Y:S01]  /*2820*/  HFMA2 R42, -RZ, RZ, 0, 0 ;  /* 0x00000000ff2a7431 */ /* 0x000fe200000001ff */
[----:B------:R-:W-:Y:S02]  /*2830*/  MOV R38, RZ ;  /* 0x000000ff00267202 */ /* 0x000fe40000000f00 */
[----:B------:R-:W-:-:S04]  /*2840*/  IADD3 R39, PT, PT, R50, 0xc8, RZ ;  /* 0x000000c832277810 */ /* 0x000fc80007ffe0ff */
[----:B------:R-:W-:-:S05]  /*2850*/  SHF.R.S32.HI R43, RZ, 0x1f, R39 ;  /* 0x0000001fff2b7819 */ /* 0x000fca0000011427 */
[----:B------:R0:W2:Y:S04]  /*2860*/  @!P0 LDG.E R42, desc[UR10][R58.64] ;  /* 0x0000000a3a2a8981 */ /* 0x0000a8000c1e1900 */
[----:B------:R1:W2:Y:S01]  /*2870*/  @!P0 LDG.E R38, desc[UR10][R22.64] ;  /* 0x0000000a16268981 */ /* 0x0002a2000c1e1900 */
[----:B------:R-:W-:-:S04]  /*2880*/  ISETP.GE.U32.AND P0, PT, R39, UR16, PT ;  /* 0x0000001027007c0c */ /* 0x000fc8000bf06070 */
[----:B------:R-:W-:-:S13]  /*2890*/  ISETP.GE.AND.EX P0, PT, R43, UR17, PT, P0 ;  /* 0x000000112b007c0c */ /* 0x000fda000bf06300 */
[----:B0-----:R-:W0:Y:S01]  /*28a0*/  @!P0 LDC.64 R58, c[0x0][0x3f8] ;  /* 0x0000fe00ff3a8b82 */ /* 0x001e220000000a00 */
[----:B------:R-:W-:Y:S02]  /*28b0*/  ISETP.NE.AND P1, PT, R0, RZ, PT ;  /* 0x000000ff0000720c */ /* 0x000fe40003f25270 */
[----:B-1----:R-:W-:-:S05]  /*28c0*/  @!P0 MOV R22, R36 ;  /* 0x0000002400168202 */ /* 0x002fca0000000f00 */
[----:B------:R-:W1:Y:S01]  /*28d0*/  @!P0 LDC.64 R114, c[0x0][0x3a0] ;  /* 0x0000e800ff728b82 */ /* 0x000e620000000a00 */
[----:B------:R-:W-:-:S07]  /*28e0*/  @!P0 MOV R23, R35 ;  /* 0x0000002300178202 */ /* 0x000fce0000000f00 */
[----:B------:R-:W4:Y:S01]  /*28f0*/  @!P0 LDC.64 R110, c[0x0][0x398] ;  /* 0x0000e600ff6e8b82 */ /* 0x000f220000000a00 */
[----:B------:R-:W-:Y:S02]  /*2900*/  HFMA2 R13, -RZ, RZ, 0, 0 ;  /* 0x00000000ff0d7431 */ /* 0x000fe400000001ff */
[-C--:B0-----:R-:W-:Y:S02]  /*2910*/  @!P0 IMAD R0, R43, R58.reuse, RZ ;  /* 0x0000003a2b008224 */ /* 0x081fe400078e02ff */
[C---:B------:R-:W-:Y:S01]  /*2920*/  @!P0 IMAD.WIDE.U32 R22, R39.reuse, R58, R22 ;  /* 0x0000003a27168225 */ /* 0x040fe200078e0016 */
[----:B------:R-:W-:Y:S01]  /*2930*/  MOV R25, RZ ;  /* 0x000000ff00197202 */ /* 0x000fe20000000f00 */
[----:B------:R0:W2:Y:S02]  /*2940*/  @!P1 LDG.E R13, desc[UR10][R20.64] ;  /* 0x0000000a140d9981 */ /* 0x0000a4000c1e1900 */
[----:B------:R-:W-:-:S03]  /*2950*/  @!P0 IMAD R43, R39, R59, R0 ;  /* 0x0000003b272b8224 */ /* 0x000fc600078e0200 */
[----:B------:R3:W2:Y:S02]  /*2960*/  @!P1 LDG.E R25, desc[UR10][R18.64] ;  /* 0x0000000a12199981 */ /* 0x0006a4000c1e1900 */
[----:B------:R-:W-:-:S04]  /*2970*/  @!P0 IADD3 R23, PT, PT, R23, R43, RZ ;  /* 0x0000002b17178210 */ /* 0x000fc80007ffe0ff */
[C---:B------:R-:W-:Y:S02]  /*2980*/  @!P0 SHF.L.U64.HI R0, R22.reuse, 0x1, R23 ;  /* 0x0000000116008819 */ /* 0x040fe40000010217 */
[----:B------:R-:W-:-:S04]  /*2990*/  @!P0 SHF.L.U32 R23, R22, 0x1, RZ ;  /* 0x0000000116178819 */ /* 0x000fc800000006ff */
[----:B-1----:R-:W-:-:S04]  /*29a0*/  @!P0 IADD3 R114, P1, PT, R23, R114, RZ ;  /* 0x0000007217728210 */ /* 0x002fc80007f3e0ff */
[----:B------:R-:W-:Y:S02]  /*29b0*/  @!P0 IADD3.X R115, PT, PT, R0, R115, RZ, P1, !PT ;  /* 0x0000007300738210 */ /* 0x000fe40000ffe4ff */
[----:B----4-:R-:W-:-:S04]  /*29c0*/  @!P0 IADD3 R110, P1, PT, R23, R110, RZ ;  /* 0x0000006e176e8210 */ /* 0x010fc80007f3e0ff */
[----:B------:R-:W-:Y:S02]  /*29d0*/  @!P0 IADD3.X R111, PT, PT, R0, R111, RZ, P1, !PT ;  /* 0x0000006f006f8210 */ /* 0x000fe40000ffe4ff */
[----:B------:R-:W-:Y:S02]  /*29e0*/  LOP3.LUT P1, RZ, R12, 0x4000, RZ, 0xc0, !PT ;  /* 0x000040000cff7812 */ /* 0x000fe4000782c0ff */
[----:B0-----:R-:W-:Y:S02]  /*29f0*/  CS2R R20, SRZ ;  /* 0x0000000000147805 */ /* 0x001fe4000001ff00 */
[----:B---3--:R-:W-:Y:S02]  /*2a00*/  CS2R R18, SRZ ;  /* 0x0000000000127805 */ /* 0x008fe4000001ff00 */
[----:B------:R-:W-:-:S04]  /*2a10*/  IADD3 R39, PT, PT, R50, 0xd0, RZ ;  /* 0x000000d032277810 */ /* 0x000fc80007ffe0ff */
[----:B------:R-:W-:Y:S01]  /*2a20*/  SHF.R.S32.HI R43, RZ, 0x1f, R39 ;  /* 0x0000001fff2b7819 */ /* 0x000fe20000011427 */
[----:B------:R-:W-:Y:S01]  /*2a30*/  HFMA2 R23, -RZ, RZ, 0, 0 ;  /* 0x00000000ff177431 */ /* 0x000fe200000001ff */
[----:B------:R-:W3:Y:S04]  /*2a40*/  @!P2 LDG.E R18, desc[UR10][R10.64] ;  /* 0x0000000a0a12a981 */ /* 0x000ee8000c1e1900 */
[----:B------:R0:W4:Y:S04]  /*2a50*/  @!P1 LDG.E R21, desc[UR10][R46.64] ;  /* 0x0000000a2e159981 */ /* 0x000128000c1e1900 */
[----:B------:R1:W4:Y:S01]  /*2a60*/  @!P1 LDG.E R19, desc[UR10][R16.64] ;  /* 0x0000000a10139981 */ /* 0x000322000c1e1900 */
[----:B------:R-:W-:-:S03]  /*2a70*/  ISETP.GE.U32.AND P1, PT, R39, UR16, PT ;  /* 0x0000001027007c0c */ /* 0x000fc6000bf26070 */
[----:B------:R1:W4:Y:S01]  /*2a80*/  @!P2 LDG.E R23, desc[UR10][R14.64] ;  /* 0x0000000a0e17a981 */ /* 0x000322000c1e1900 */
[----:B------:R-:W-:-:S13]  /*2a90*/  ISETP.GE.AND.EX P1, PT, R43, UR17, PT, P1 ;  /* 0x000000112b007c0c */ /* 0x000fda000bf26310 */
[----:B0-----:R-:W0:Y:S01]  /*2aa0*/  @!P1 LDC.64 R46, c[0x0][0x3f8] ;  /* 0x0000fe00ff2e9b82 */ /* 0x001e220000000a00 */
[----:B-1----:R-:W-:Y:S02]  /*2ab0*/  @!P1 MOV R16, R36 ;  /* 0x0000002400109202 */ /* 0x002fe40000000f00 */
[----:B------:R-:W-:-:S05]  /*2ac0*/  @!P1 MOV R17, R35 ;  /* 0x0000002300119202 */ /* 0x000fca0000000f00 */
[----:B------:R-:W1:Y:S01]  /*2ad0*/  @!P1 LDC.64 R58, c[0x0][0x398] ;  /* 0x0000e600ff3a9b82 */ /* 0x000e620000000a00 */
[-C--:B0-----:R-:W-:Y:S02]  /*2ae0*/  @!P1 IMAD R0, R43, R46.reuse, RZ ;  /* 0x0000002e2b009224 */ /* 0x081fe400078e02ff */
[----:B------:R-:W-:-:S04]  /*2af0*/  @!P1 IMAD.WIDE.U32 R16, R39, R46, R16 ;  /* 0x0000002e27109225 */ /* 0x000fc800078e0010 */
[----:B------:R-:W-:Y:S02]  /*2b00*/  @!P1 IMAD R43, R39, R47, R0 ;  /* 0x0000002f272b9224 */ /* 0x000fe400078e0200 */
[----:B------:R-:W0:Y:S03]  /*2b10*/  @!P1 LDC.64 R46, c[0x0][0x3a0] ;  /* 0x0000e800ff2e9b82 */ /* 0x000e260000000a00 */
[----:B------:R-:W-:-:S04]  /*2b20*/  @!P1 IADD3 R17, PT, PT, R17, R43, RZ ;  /* 0x0000002b11119210 */ /* 0x000fc80007ffe0ff */
[C---:B------:R-:W-:Y:S02]  /*2b30*/  @!P1 SHF.L.U64.HI R0, R16.reuse, 0x1, R17 ;  /* 0x0000000110009819 */ /* 0x040fe40000010211 */
[----:B------:R-:W-:Y:S02]  /*2b40*/  @!P1 SHF.L.U32 R17, R16, 0x1, RZ ;  /* 0x0000000110119819 */ /* 0x000fe400000006ff */
[----:B------:R-:W-:Y:S02]  /*2b50*/  IADD3 R15, PT, PT, R50, 0xd8, RZ ;  /* 0x000000d8320f7810 */ /* 0x000fe40007ffe0ff */
[----:B0-----:R-:W-:-:S04]  /*2b60*/  @!P1 IADD3 R46, P2, PT, R17, R46, RZ ;  /* 0x0000002e112e9210 */ /* 0x001fc80007f5e0ff */
[C---:B------:R-:W-:Y:S02]  /*2b70*/  @!P1 IADD3.X R47, PT, PT, R0.reuse, R47, RZ, P2, !PT ;  /* 0x0000002f002f9210 */ /* 0x040fe400017fe4ff */
[----:B-1----:R-:W-:Y:S02]  /*2b80*/  @!P1 IADD3 R58, P2, PT, R17, R58, RZ ;  /* 0x0000003a113a9210 */ /* 0x002fe40007f5e0ff */
[----:B------:R-:W-:Y:S02]  /*2b90*/  SHF.R.S32.HI R17, RZ, 0x1f, R15 ;  /* 0x0000001fff117819 */ /* 0x000fe4000001140f */
        /* <DEDUP_REMOVED lines=9> */
[----:B-----5:R-:W-:-:S07]  /*2c30*/  @!P2 MOV R98, R36 ;  /* 0x000000240062a202 */ /* 0x020fce0000000f00 */
[----:B------:R-:W5:Y:S01]  /*2c40*/  @!P2 LDC.64 R106, c[0x0][0x398] ;  /* 0x0000e600ff6aab82 */ /* 0x000f620000000a00 */
        /* <DEDUP_REMOVED lines=10> */
[----:B-----5:R-:W-:Y:S02]  /*2cf0*/  @!P2 IADD3 R106, P3, PT, R99, R106, RZ ;  /* 0x0000006a636aa210 */ /* 0x020fe40007f7e0ff */
[----:B------:R-:W-:Y:S02]  /*2d00*/  CS2R R10, SRZ ;  /* 0x00000000000a7805 */ /* 0x000fe4000001ff00 */
[----:B------:R-:W-:Y:S02]  /*2d10*/  SHF.R.S32.HI R17, RZ, 0x1f, R15 ;  /* 0x0000001fff117819 */ /* 0x000fe4000001140f */
[----:B------:R-:W-:Y:S02]  /*2d20*/  @!P2 IADD3.X R107, PT, PT, R0, R107, RZ, P3, !PT ;  /* 0x0000006b006ba210 */ /* 0x000fe40001ffe4ff */
[----:B------:R-:W-:Y:S01]  /*2d30*/  ISETP.GE.U32.AND P3, PT, R15, UR16, PT ;  /* 0x000000100f007c0c */ /* 0x000fe2000bf66070 */
[----:B------:R0:W5:Y:S03]  /*2d40*/  @!P4 LDG.E R10, desc[UR10][R2.64] ;  /* 0x0000000a020ac981 */ /* 0x000166000c1e1900 */
[----:B------:R-:W-:Y:S01]  /*2d50*/  ISETP.GE.AND.EX P3, PT, R17, UR17, PT, P3 ;  /* 0x0000001111007c0c */ /* 0x000fe2000bf66330 */
[----:B0-----:R-:W-:Y:S01]  /*2d60*/  HFMA2 R3, -RZ, RZ, 0, 0 ;  /* 0x00000000ff037431 */ /* 0x001fe200000001ff */
[----:B------:R-:W-:-:S02]  /*2d70*/  P2R R24, PR, RZ, 0x1 ;  /* 0x00000001ff187803 */ /* 0x000fc40000000000 */
[----:B------:R-:W-:Y:S02]  /*2d80*/  LOP3.LUT P0, RZ, R12, 0x800, RZ, 0xc0, !PT ;  /* 0x000008000cff7812 */ /* 0x000fe4000780c0ff */
[----:B------:R-:W-:-:S07]  /*2d90*/  P2R R39, PR, RZ, 0x2 ;  /* 0x00000002ff277803 */ /* 0x000fce0000000000 */
[----:B------:R-:W0:Y:S01]  /*2da0*/  @!P3 LDC.64 R104, c[0x0][0x3a0] ;  /* 0x0000e800ff68bb82 */ /* 0x000e220000000a00 */
[----:B------:R1:W5:Y:S01]  /*2db0*/  @!P4 LDG.E R3, desc[UR10][R52.64] ;  /* 0x0000000a3403c981 */ /* 0x000362000c1e1900 */
[----:B------:R-:W-:Y:S02]  /*2dc0*/  LOP3.LUT P1, RZ, R12, 0x400, RZ, 0xc0, !PT ;  /* 0x000004000cff7812 */ /* 0x000fe4000782c0ff */
[----:B------:R-:W-:Y:S01]  /*2dd0*/  CS2R R8, SRZ ;  /* 0x0000000000087805 */ /* 0x000fe2000001ff00 */
[----:B------:R2:W5:Y:S03]  /*2de0*/  @!P0 LDG.E R20, desc[UR10][R102.64] ;  /* 0x0000000a66148981 */ /* 0x000566000c1e1900 */
[----:B-1----:R-:W1:Y:S01]  /*2df0*/  @!P3 LDC.64 R52, c[0x0][0x3f8] ;  /* 0x0000fe00ff34bb82 */ /* 0x002e620000000a00 */
[----:B------:R-:W5:Y:S06]  /*2e00*/  @!P0 LDG.E R11, desc[UR10][R100.64] ;  /* 0x0000000a640b8981 */ /* 0x000f6c000c1e1900 */
[----:B------:R2:W5:Y:S02]  /*2e10*/  @!P1 LDG.E R8, desc[UR10][R94.64] ;  /* 0x0000000a5e089981 */ /* 0x000564000c1e1900 */
[----:B--2---:R-:W2:Y:S01]  /*2e20*/  @!P3 LDC.64 R102, c[0x0][0x398] ;  /* 0x0000e600ff66bb82 */ /* 0x004ea20000000a00 */
[----:B------:R-:W-:Y:S01]  /*2e30*/  P2R R22, PR, RZ, 0x4 ;  /* 0x00000004ff167803 */ /* 0x000fe20000000000 */
[----:B------:R-:W5:Y:S01]  /*2e40*/  @!P1 LDG.E R9, desc[UR10][R96.64] ;  /* 0x0000000a60099981 */ /* 0x000f62000c1e1900 */
[----:B------:R-:W-:-:S02]  /*2e50*/  @!P3 MOV R94, R36 ;  /* 0x00000024005eb202 */ /* 0x000fc40000000f00 */
[----:B------:R-:W-:Y:S01]  /*2e60*/  @!P3 MOV R95, R35 ;  /* 0x00000023005fb202 */ /* 0x000fe20000000f00 */
[-C--:B-1----:R-:W-:Y:S02]  /*2e70*/  @!P3 IMAD R0, R17, R52.reuse, RZ ;  /* 0x000000341100b224 */ /* 0x082fe400078e02ff */
[----:B------:R-:W-:-:S04]  /*2e80*/  @!P3 IMAD.WIDE.U32 R94, R15, R52, R94 ;  /* 0x000000340f5eb225 */ /* 0x000fc800078e005e */
[----:B------:R-:W-:-:S05]  /*2e90*/  @!P3 IMAD R17, R15, R53, R0 ;  /* 0x000000350f11b224 */ /* 0x000fca00078e0200 */
[----:B------:R-:W-:Y:S02]  /*2ea0*/  @!P3 IADD3 R15, PT, PT, R95, R17, RZ ;  /* 0x000000115f0fb210 */ /* 0x000fe40007ffe0ff */
[C---:B------:R-:W-:Y:S02]  /*2eb0*/  @!P3 SHF.L.U32 R95, R94.reuse, 0x1, RZ ;  /* 0x000000015e5fb819 */ /* 0x040fe400000006ff */
[----:B------:R-:W-:Y:S02]  /*2ec0*/  @!P3 SHF.L.U64.HI R0, R94, 0x1, R15 ;  /* 0x000000015e00b819 */ /* 0x000fe4000001020f */
[----:B0-----:R-:W-:Y:S02]  /*2ed0*/  @!P3 IADD3 R104, P4, PT, R95, R104, RZ ;  /* 0x000000685f68b210 */ /* 0x001fe40007f9e0ff */
[----:B------:R-:W-:Y:S02]  /*2ee0*/  IADD3 R15, PT, PT, R50, 0xe8, RZ ;  /* 0x000000e8320f7810 */ /* 0x000fe40007ffe0ff */
[----:B------:R-:W-:-:S02]  /*2ef0*/  @!P3 IADD3.X R105, PT, PT, R0, R105, RZ, P4, !PT ;  /* 0x000000690069b210 */ /* 0x000fc400027fe4ff */
[----:B--2---:R-:W-:Y:S02]  /*2f00*/  @!P3 IADD3 R102, P4, PT, R95, R102, RZ ;  /* 0x000000665f66b210 */ /* 0x004fe40007f9e0ff */
[----:B------:R-:W-:Y:S02]  /*2f10*/  SHF.R.S32.HI R49, RZ, 0x1f, R15 ;  /* 0x0000001fff317819 */ /* 0x000fe4000001140f */
[----:B------:R-:W-:Y:S02]  /*2f20*/  @!P3 IADD3.X R103, PT, PT, R0, R103, RZ, P4, !PT ;  /* 0x000000670067b210 */ /* 0x000fe400027fe4ff */
[----:B------:R-:W-:-:S04]  /*2f30*/  ISETP.GE.U32.AND P4, PT, R15, UR16, PT ;  /* 0x000000100f007c0c */ /* 0x000fc8000bf86070 */
[----:B------:R-:W-:Y:S02]  /*2f40*/  ISETP.GE.AND.EX P4, PT, R49, UR17, PT, P4 ;  /* 0x0000001131007c0c */ /* 0x000fe4000bf86340 */
[----:B------:R-:W-:Y:S02]  /*2f50*/  CS2R R52, SRZ ;  /* 0x0000000000347805 */ /* 0x000fe4000001ff00 */
[----:B------:R-:W-:-:S04]  /*2f60*/  LOP3.LUT P2, RZ, R12, 0x100, RZ, 0xc0, !PT ;  /* 0x000001000cff7812 */ /* 0x000fc8000784c0ff */
[----:B------:R0:W2:Y:S01]  /*2f70*/  @!P5 LDG.E R53, desc[UR10][R4.64] ;  /* 0x0000000a0435d981 */ /* 0x0000a2000c1e1900 */
[----:B------:R-:W-:Y:S01]  /*2f80*/  HFMA2 R0, -RZ, RZ, 0, 0 ;  /* 0x00000000ff007431 */ /* 0x000fe200000001ff */
[----:B------:R-:W-:Y:S02]  /*2f90*/  P2R R17, PR, RZ, 0x8 ;  /* 0x00000008ff117803 */ /* 0x000fe40000000000 */
[----:B------:R-:W2:Y:S01]  /*2fa0*/  @!P6 LDG.E R52, desc[UR10][R90.64] ;  /* 0x0000000a5a34e981 */ /* 0x000ea2000c1e1900 */
[----:B------:R-:W1:Y:S04]  /*2fb0*/  @!P4 LDC.64 R100, c[0x0][0x398] ;  /* 0x0000e600ff64cb82 */ /* 0x000e680000000a00 */
[----:B------:R3:W2:Y:S04]  /*2fc0*/  @!P2 LDG.E R0, desc[UR10][R82.64] ;  /* 0x0000000a5200a981 */ /* 0x0006a8000c1e1900 */
[----:B0-----:R-:W0:Y:S01]  /*2fd0*/  @!P4 LDC.64 R4, c[0x0][0x3f8] ;  /* 0x0000fe00ff04cb82 */ /* 0x001e220000000a00 */
[----:B---3--:R-:W-:-:S06]  /*2fe0*/  CS2R R82, SRZ ;  /* 0x0000000000527805 */ /* 0x008fcc000001ff00 */
[----:B------:R3:W2:Y:S01]  /*2ff0*/  @!P5 LDG.E R82, desc[UR10][R56.64] ;  /* 0x0000000a3852d981 */ /* 0x0006a2000c1e1900 */
[C---:B------:R-:W-:Y:S02]  /*3000*/  LOP3.LUT P3, RZ, R12.reuse, 0x20, RZ, 0xc0, !PT ;  /* 0x000000200cff7812 */ /* 0x040fe4000786c0ff */
[----:B------:R-:W-:Y:S01]  /*3010*/  LOP3.LUT P1, RZ, R12, 0x10, RZ, 0xc0, !PT ;  /* 0x000000100cff7812 */ /* 0x000fe2000782c0ff */
[----:B------:R-:W2:Y:S01]  /*3020*/  @!P2 LDG.E R83, desc[UR10][R92.64] ;  /* 0x0000000a5c53a981 */ /* 0x000ea2000c1e1900 */
[----:B---3--:R-:W-:Y:S01]  /*3030*/  @!P4 MOV R56, R36 ;  /* 0x000000240038c202 */ /* 0x008fe20000000f00 */
[----:B0-----:R-:W-:Y:S01]  /*3040*/  @!P4 IMAD R2, R49, R4, RZ ;  /* 0x000000043102c224 */ /* 0x001fe200078e02ff */
[----:B------:R-:W-:-:S07]  /*3050*/  @!P4 MOV R57, R35 ;  /* 0x000000230039c202 */ /* 0x000fce0000000f00 */
[----:B------:R0:W3:Y:S01]  /*3060*/  @!P3 LDG.E R76, desc[UR10][R74.64] ;  /* 0x0000000a4a4cb981 */ /* 0x0000e2000c1e1900 */
[C---:B------:R-:W-:Y:S02]  /*3070*/  @!P4 IMAD R49, R15.reuse, R5, R2 ;  /* 0x000000050f31c224 */ /* 0x040fe400078e0202 */
[----:B------:R-:W-:Y:S02]  /*3080*/  @!P4 IMAD.WIDE.U32 R4, R15, R4, R56 ;  /* 0x000000040f04c225 */ /* 0x000fe400078e0038 */
[----:B------:R-:W1:Y:S03]  /*3090*/  @!P4 LDC.64 R56, c[0x0][0x3a0] ;  /* 0x0000e800ff38cb82 */ /* 0x000e660000000a00 */
[----:B------:R-:W-:-:S04]  /*30a0*/  @!P4 IADD3 R15, PT, PT, R5, R49, RZ ;  /* 0x00000031050fc210 */ /* 0x000fc80007ffe0ff */
[C---:B------:R-:W-:Y:S02]  /*30b0*/  @!P4 SHF.L.U64.HI R2, R4.reuse, 0x1, R15 ;  /* 0x000000010402c819 */ /* 0x040fe4000001020f */
[----:B------:R-:W-:Y:S02]  /*30c0*/  @!P4 SHF.L.U32 R15, R4, 0x1, RZ ;  /* 0x00000001040fc819 */ /* 0x000fe400000006ff */
[----:B------:R-:W-:Y:S02]  /*30d0*/  IADD3 R49, PT, PT, R50, 0xf0, RZ ;  /* 0x000000f032317810 */ /* 0x000fe40007ffe0ff */
[----:B-1----:R-:W-:-:S04]  /*30e0*/  @!P4 IADD3 R56, P5, PT, R15, R56, RZ ;  /* 0x000000380f38c210 */ /* 0x002fc80007fbe0ff */
[C---:B------:R-:W-:Y:S02]  /*30f0*/  @!P4 IADD3.X R57, PT, PT, R2.reuse, R57, RZ, P5, !PT ;  /* 0x000000390239c210 */ /* 0x040fe40002ffe4ff */
[----:B------:R-:W-:Y:S02]  /*3100*/  @!P4 IADD3 R100, P5, PT, R15, R100, RZ ;  /* 0x000000640f64c210 */ /* 0x000fe40007fbe0ff */
[----:B------:R-:W-:Y:S02]  /*3110*/  SHF.R.S32.HI R73, RZ, 0x1f, R49 ;  /* 0x0000001fff497819 */ /* 0x000fe40000011431 */
[----:B------:R-:W-:Y:S02]  /*3120*/  @!P4 IADD3.X R101, PT, PT, R2, R101, RZ, P5, !PT ;  /* 0x000000650265c210 */ /* 0x000fe40002ffe4ff */
[----:B------:R-:W-:-:S04]  /*3130*/  ISETP.GE.U32.AND P5, PT, R49, UR16, PT ;  /* 0x0000001031007c0c */ /* 0x000fc8000bfa6070 */
[----:B------:R-:W-:Y:S02]  /*3140*/  ISETP.GE.AND.EX P5, PT, R73, UR17, PT, P5 ;  /* 0x0000001149007c0c */ /* 0x000fe4000bfa6350 */
[----:B0-----:R-:W-:-:S06]  /*3150*/  CS2R R74, SRZ ;  /* 0x00000000004a7805 */ /* 0x001fcc000001ff00 */
[----:B------:R0:W3:Y:S01]  /*3160*/  @!P3 LDG.E R75, desc[UR10][R54.64] ;  /* 0x0000000a364bb981 */ /* 0x0000e2000c1e1900 */
[----:B------:R-:W-:Y:S01]  /*3170*/  HFMA2 R5, -RZ, RZ, 0, 0 ;  /* 0x00000000ff057431 */ /* 0x000fe200000001ff */
[----:B------:R-:W-:Y:S02]  /*3180*/  P2R R15, PR, RZ, 0x10 ;  /* 0x00000010ff0f7803 */ /* 0x000fe40000000000 */
[----:B------:R-:W-:Y:S01]  /*3190*/  P2R R45, PR, RZ, 0x4 ;  /* 0x00000004ff2d7803 */ /* 0x000fe20000000000 */
[----:B------:R-:W3:Y:S01]  /*31a0*/  @!P1 LDG.E R74, desc[UR10][R86.64] ;  /* 0x0000000a564a9981 */ /* 0x000ee2000c1e1900 */
[----:B------:R-:W1:Y:S03]  /*31b0*/  @!P5 LDC.64 R96, c[0x0][0x398] ;  /* 0x0000e600ff60db82 */ /* 0x000e660000000a00 */
[----:B------:R4:W3:Y:S05]  /*31c0*/  @!P6 LDG.E R5, desc[UR10][R88.64] ;  /* 0x0000000a5805e981 */ /* 0x0008ea000c1e1900 */
[----:B0-----:R-:W0:Y:S01]  /*31d0*/  @!P5 LDC.64 R54, c[0x0][0x3f8] ;  /* 0x0000fe00ff36db82 */ /* 0x001e220000000a00 */
[----:B----4-:R-:W-:-:S02]  /*31e0*/  @!P5 MOV R88, R36 ;  /* 0x000000240058d202 */ /* 0x010fc40000000f00 */
[----:B------:R-:W-:Y:S01]  /*31f0*/  @!P5 MOV R89, R35 ;  /* 0x000000230059d202 */ /* 0x000fe20000000f00 */
[-C--:B0-----:R-:W-:Y:S02]  /*3200*/  @!P5 IMAD R2, R73, R54.reuse, RZ ;  /* 0x000000364902d224 */ /* 0x081fe400078e02ff */
[----:B------:R-:W-:-:S04]  /*3210*/  @!P5 IMAD.WIDE.U32 R88, R49, R54, R88 ;  /* 0x000000363158d225 */ /* 0x000fc800078e0058 */
[----:B------:R-:W-:Y:S02]  /*3220*/  @!P5 IMAD R73, R49, R55, R2 ;  /* 0x000000373149d224 */ /* 0x000fe400078e0202 */
[----:B------:R-:W0:Y:S03]  /*3230*/  @!P5 LDC.64 R54, c[0x0][0x3a0] ;  /* 0x0000e800ff36db82 */ /* 0x000e260000000a00 */
[----:B------:R-:W-:Y:S02]  /*3240*/  @!P5 IADD3 R49, PT, PT, R89, R73, RZ ;  /* 0x000000495931d210 */ /* 0x000fe40007ffe0ff */
[C---:B------:R-:W-:Y:S02]  /*3250*/  @!P5 SHF.L.U32 R89, R88.reuse, 0x1, RZ ;  /* 0x000000015859d819 */ /* 0x040fe400000006ff */
[----:B------:R-:W-:Y:S01]  /*3260*/  @!P5 SHF.L.U64.HI R2, R88, 0x1, R49 ;  /* 0x000000015802d819 */ /* 0x000fe20000010231 */
[----:B------:R-:W-:Y:S01]  /*3270*/  HFMA2 R73, -RZ, RZ, 0, 0 ;  /* 0x00000000ff497431 */ /* 0x000fe200000001ff */
[----:B------:R-:W-:-:S05]  /*3280*/  LOP3.LUT P4, RZ, R12, 0x8, RZ, 0xc0, !PT ;  /* 0x000000080cff7812 */ /* 0x000fca000788c0ff */
[----:B------:R4:W3:Y:S01]  /*3290*/  @!P1 LDG.E R73, desc[UR10][R68.64] ;  /* 0x0000000a44499981 */ /* 0x0008e2000c1e1900 */
[----:B0-----:R-:W-:-:S04]  /*32a0*/  @!P5 IADD3 R54, P6, PT, R89, R54, RZ ;  /* 0x000000365936d210 */ /* 0x001fc80007fde0ff */
[C---:B------:R-:W-:Y:S02]  /*32b0*/  @!P5 IADD3.X R55, PT, PT, R2.reuse, R55, RZ, P6, !PT ;  /* 0x000000370237d210 */ /* 0x040fe400037fe4ff */
[----:B-1----:R-:W-:Y:S02]  /*32c0*/  @!P5 IADD3 R96, P6, PT, R89, R96, RZ ;  /* 0x000000605960d210 */ /* 0x002fe40007fde0ff */
[----:B------:R-:W-:Y:S02]  /*32d0*/  SHF.R.S32.HI R89, RZ, 0x1f, R85 ;  /* 0x0000001fff597819 */ /* 0x000fe40000011455 */
[----:B------:R-:W-:Y:S02]  /*32e0*/  @!P5 IADD3.X R97, PT, PT, R2, R97, RZ, P6, !PT ;  /* 0x000000610261d210 */ /* 0x000fe400037fe4ff */
[----:B------:R-:W-:-:S04]  /*32f0*/  ISETP.GE.U32.AND P6, PT, R85, UR16, PT ;  /* 0x0000001055007c0c */ /* 0x000fc8000bfc6070 */
[----:B------:R-:W-:Y:S02]  /*3300*/  ISETP.GE.AND.EX P6, PT, R89, UR17, PT, P6 ;  /* 0x0000001159007c0c */ /* 0x000fe4000bfc6360 */
[----:B----4-:R-:W-:-:S06]  /*3310*/  CS2R R68, SRZ ;  /* 0x0000000000447805 */ /* 0x010fcc000001ff00 */
[----:B------:R0:W4:Y:S01]  /*3320*/  @!P4 LDG.E R68, desc[UR10][R60.64] ;  /* 0x0000000a3c44c981 */ /* 0x000122000c1e1900 */
[----:B------:R-:W-:-:S03]  /*3330*/  LOP3.LUT P2, RZ, R12, 0x1000000, RZ, 0xc0, !PT ;  /* 0x010000000cff7812 */ /* 0x000fc6000784c0ff */
[----:B------:R1:W4:Y:S01]  /*3340*/  @!P4 LDG.E R69, desc[UR10][R62.64] ;  /* 0x0000000a3e45c981 */ /* 0x000322000c1e1900 */
[----:B------:R-:W5:Y:S08]  /*3350*/  @!P6 LDC.64 R94, c[0x0][0x3a0] ;  /* 0x0000e800ff5eeb82 */ /* 0x000f700000000a00 */
[----:B0-----:R-:W0:Y:S01]  /*3360*/  @!P6 LDC.64 R60, c[0x0][0x3f8] ;  /* 0x0000fe00ff3ceb82 */ /* 0x001e220000000a00 */
[----:B-1----:R-:W-:-:S02]  /*3370*/  @!P6 MOV R62, R36 ;  /* 0x00000024003ee202 */ /* 0x002fc40000000f00 */
[----:B------:R-:W-:Y:S02]  /*3380*/  @!P6 MOV R63, R35 ;  /* 0x00000023003fe202 */ /* 0x000fe40000000f00 */
[----:B------:R-:W-:Y:S02]  /*3390*/  P2R R4, PR, RZ, 0x20 ;  /* 0x00000020ff047803 */ /* 0x000fe40000000000 */
[----:B------:R-:W-:Y:S02]  /*33a0*/  LOP3.LUT P5, RZ, R12, 0x800000, RZ, 0xc0, !PT ;  /* 0x008000000cff7812 */ /* 0x000fe400078ac0ff */
[----:B------:R-:W-:Y:S01]  /*33b0*/  PRMT R112, RZ, 0x5410, RZ ;  /* 0x00005410ff707816 */ /* 0x000fe200000000ff */
[-C--:B0-----:R-:W-:Y:S02]  /*33c0*/  @!P6 IMAD R2, R89, R60.reuse, RZ ;  /* 0x0000003c5902e224 */ /* 0x081fe400078e02ff */
[----:B------:R-:W0:Y:S01]  /*33d0*/  @!P6 LDC.64 R88, c[0x0][0x398] ;  /* 0x0000e600ff58eb82 */ /* 0x000e220000000a00 */
[----:B------:R-:W-:Y:S01]  /*33e0*/  @!P6 IMAD.WIDE.U32 R62, R85, R60, R62 ;  /* 0x0000003c553ee225 */ /* 0x000fe200078e003e */
[----:B------:R-:W-:-:S03]  /*33f0*/  @!P2 PRMT R112, R112, 0x5410, R84 ;  /* 0x000054107070a816 */ /* 0x000fc60000000054 */
[----:B------:R-:W-:Y:S01]  /*3400*/  @!P6 IMAD R87, R85, R61, R2 ;  /* 0x0000003d5557e224 */ /* 0x000fe200078e0202 */
[----:B------:R-:W-:Y:S01]  /*3410*/  P2R R43, PR, RZ, 0x1 ;  /* 0x00000001ff2b7803 */ /* 0x000fe20000000000 */
[----:B------:R1:W-:Y:S01]  /*3420*/  STL [R1+0x10], R84 ;  /* 0x0000105401007387 */ /* 0x0003e20000100800 */
[----:B------:R-:W-:Y:S02]  /*3430*/  LOP3.LUT P0, RZ, R12, 0x400000, RZ, 0xc0, !PT ;  /* 0x004000000cff7812 */ /* 0x000fe4000780c0ff */
[----:B------:R-:W-:Y:S02]  /*3440*/  @!P6 IADD3 R85, PT, PT, R63, R87, RZ ;  /* 0x000000573f55e210 */ /* 0x000fe40007ffe0ff */
[----:B------:R-:W-:Y:S02]  /*3450*/  @!P6 SHF.L.U32 R63, R62, 0x1, RZ ;  /* 0x000000013e3fe819 */ /* 0x000fe400000006ff */
[----:B------:R-:W-:Y:S02]  /*3460*/  @!P2 PRMT R112, R84, 0x7632, R112 ;  /* 0x000076325470a816 */ /* 0x000fe40000000070 */
[----:B-1----:R-:W-:-:S02]  /*3470*/  PRMT R84, RZ, 0x7610, R84 ;  /* 0x00007610ff547816 */ /* 0x002fc40000000054 */
[----:B------:R-:W-:Y:S02]  /*3480*/  @!P6 SHF.L.U64.HI R2, R62, 0x1, R85 ;  /* 0x000000013e02e819 */ /* 0x000fe40000010255 */
[----:B-----5:R-:W-:Y:S02]  /*3490*/  @!P6 IADD3 R94, P1, PT, R63, R94, RZ ;  /* 0x0000005e3f5ee210 */ /* 0x020fe40007f3e0ff */
[----:B------:R-:W-:Y:S02]  /*34a0*/  PRMT R93, R93, 0x5410, RZ ;  /* 0x000054105d5d7816 */ /* 0x000fe400000000ff */
[----:B------:R-:W-:Y:S01]  /*34b0*/  @!P5 PRMT R84, R70, 0x7632, R84 ;  /* 0x000076324654d816 */ /* 0x000fe20000000054 */
[----:B------:R1:W-:Y:S01]  /*34c0*/  STL [R1+0x94], R70 ;  /* 0x0000944601007387 */ /* 0x0003e20000100800 */
[----:B------:R-:W-:Y:S02]  /*34d0*/  @!P6 IADD3.X R95, PT, PT, R2, R95, RZ, P1, !PT ;  /* 0x0000005f025fe210 */ /* 0x000fe40000ffe4ff */
[----:B------:R-:W-:-:S02]  /*34e0*/  @!P5 PRMT R93, R93, 0x5410, R70 ;  /* 0x000054105d5dd816 */ /* 0x000fc40000000046 */
[----:B0-----:R-:W-:Y:S02]  /*34f0*/  @!P6 IADD3 R88, P1, PT, R63, R88, RZ ;  /* 0x000000583f58e210 */ /* 0x001fe40007f3e0ff */
[----:B------:R-:W-:Y:S02]  /*3500*/  PRMT R84, R84, 0x5410, RZ ;  /* 0x0000541054547816 */ /* 0x000fe400000000ff */
[----:B------:R-:W-:Y:S02]  /*3510*/  PRMT R99, RZ, 0x5410, RZ ;  /* 0x00005410ff637816 */ /* 0x000fe400000000ff */
[----:B-1----:R-:W-:Y:S01]  /*3520*/  PRMT R70, R70, 0x5410, RZ ;  /* 0x0000541046467816 */ /* 0x002fe200000000ff */
[----:B------:R0:W-:Y:S01]  /*3530*/  STL [R1+0x18], R66 ;  /* 0x0000184201007387 */ /* 0x0001e20000100800 */
[----:B------:R-:W-:Y:S02]  /*3540*/  @!P6 IADD3.X R89, PT, PT, R2, R89, RZ, P1, !PT ;  /* 0x000000590259e210 */ /* 0x000fe40000ffe4ff */
[----:B------:R-:W-:-:S02]  /*3550*/  PRMT R98, RZ, 0x5410, RZ ;  /* 0x00005410ff627816 */ /* 0x000fc400000000ff */
[--C-:B------:R-:W-:Y:S02]  /*3560*/  @!P0 PRMT R84, R84, 0x5410, R66.reuse ;  /* 0x0000541054548816 */ /* 0x100fe40000000042 */
[----:B------:R-:W-:Y:S02]  /*3570*/  @!P0 PRMT R70, R70, 0x7610, R66 ;  /* 0x0000761046468816 */ /* 0x000fe40000000042 */
[----:B------:R-:W-:Y:S02]  /*3580*/  LOP3.LUT P1, RZ, R12, 0x200000, RZ, 0xc0, !PT ;  /* 0x002000000cff7812 */ /* 0x000fe4000782c0ff */
[----:B------:R-:W-:Y:S02]  /*3590*/  @!P5 PRMT R99, R99, 0x5410, R80 ;  /* 0x000054106363d816 */ /* 0x000fe40000000050 */
[----:B0-----:R-:W-:Y:S02]  /*35a0*/  PRMT R66, RZ, 0x7610, R66 ;  /* 0x00007610ff427816 */ /* 0x001fe40000000042 */
[----:B------:R-:W-:-:S02]  /*35b0*/  PRMT R63, R63, 0x5410, RZ ;  /* 0x000054103f3f7816 */ /* 0x000fc400000000ff */
[----:B------:R-:W-:Y:S02]  /*35c0*/  @!P2 PRMT R98, R98, 0x5410, R81 ;  /* 0x000054106262a816 */ /* 0x000fe40000000051 */
[----:B------:R-:W-:Y:S02]  /*35d0*/  @!P5 PRMT R99, R80, 0x7632, R99 ;  /* 0x000076325063d816 */ /* 0x000fe40000000063 */
[----:B------:R-:W-:Y:S02]  /*35e0*/  @!P0 PRMT R66, R79, 0x7610, R66 ;  /* 0x000076104f428816 */ /* 0x000fe40000000042 */
[----:B------:R-:W-:Y:S02]  /*35f0*/  @!P0 PRMT R63, R63, 0x7610, R79 ;  /* 0x000076103f3f8816 */ /* 0x000fe4000000004f */
[C---:B------:R-:W-:Y:S02]  /*3600*/  LOP3.LUT P5, RZ, R12.reuse, 0x80000, RZ, 0xc0, !PT ;  /* 0x000800000cff7812 */ /* 0x040fe400078ac0ff */
[----:B------:R-:W-:-:S02]  /*3610*/  LOP3.LUT P0, RZ, R12, 0x40000, RZ, 0xc0, !PT ;  /* 0x000400000cff7812 */ /* 0x000fc4000780c0ff */
[----:B------:R-:W-:Y:S02]  /*3620*/  @!P2 PRMT R98, R81, 0x7632, R98 ;  /* 0x000076325162a816 */ /* 0x000fe40000000062 */
[----:B------:R-:W-:Y:S02]  /*3630*/  LOP3.LUT P2, RZ, R12, 0x100000, RZ, 0xc0, !PT ;  /* 0x001000000cff7812 */ /* 0x000fe4000784c0ff */
[----:B------:R-:W-:Y:S02]  /*3640*/  PRMT R66, R66, 0x5410, RZ ;  /* 0x0000541042427816 */ /* 0x000fe400000000ff */
[----:B------:R-:W-:Y:S02]  /*3650*/  PRMT R63, RZ, 0x7610, R63 ;  /* 0x00007610ff3f7816 */ /* 0x000fe4000000003f */
[----:B------:R-:W-:Y:S02]  /*3660*/  PRMT R62, R62, 0x5410, RZ ;  /* 0x000054103e3e7816 */ /* 0x000fe400000000ff */
[----:B------:R-:W-:Y:S01]  /*3670*/  PRMT R70, RZ, 0x7610, R70 ;  /* 0x00007610ff467816 */ /* 0x000fe20000000046 */
[----:B------:R0:W-:Y:S01]  /*3680*/  STL [R1+0x1c], R78 ;  /* 0x00001c4e01007387 */ /* 0x0001e20000100800 */
[----:B------:R-:W-:-:S02]  /*3690*/  @!P1 PRMT R66, R66, 0x5410, R78 ;  /* 0x0000541042429816 */ /* 0x000fc4000000004e */
[----:B------:R-:W-:Y:S01]  /*36a0*/  @!P1 PRMT R63, R78, 0x7632, R63 ;  /* 0x000076324e3f9816 */ /* 0x000fe2000000003f */
[----:B------:R1:W-:Y:S01]  /*36b0*/  STL [R1+0x9c], R77 ;  /* 0x00009c4d01007387 */ /* 0x0003e20000100800 */
[----:B------:R-:W-:Y:S02]  /*36c0*/  @!P1 PRMT R62, R62, 0x5410, R77 ;  /* 0x000054103e3e9816 */ /* 0x000fe4000000004d */
[C---:B------:R-:W-:Y:S01]  /*36d0*/  @!P1 PRMT R70, R77.reuse, 0x7632, R70 ;  /* 0x000076324d469816 */ /* 0x040fe20000000046 */
[----:B------:R5:W-:Y:S01]  /*36e0*/  STL [R1+0x90], R81 ;  /* 0x0000905101007387 */ /* 0x000be20000100800 */
[----:B0-----:R-:W-:Y:S02]  /*36f0*/  PRMT R78, R78, 0x5410, RZ ;  /* 0x000054104e4e7816 */ /* 0x001fe400000000ff */
[----:B-1----:R-:W-:Y:S02]  /*3700*/  PRMT R77, R77, 0x5410, RZ ;  /* 0x000054104d4d7816 */ /* 0x002fe400000000ff */
[----:B------:R-:W-:-:S02]  /*3710*/  @!P0 PRMT R78, R78, 0x7610, R64 ;  /* 0x000076104e4e8816 */ /* 0x000fc40000000040 */
[----:B-----5:R-:W-:Y:S02]  /*3720*/  PRMT R81, RZ, 0x7610, R81 ;  /* 0x00007610ff517816 */ /* 0x020fe40000000051 */
[----:B------:R-:W-:Y:S01]  /*3730*/  @!P5 PRMT R77, R77, 0x5410, R65 ;  /* 0x000054104d4dd816 */ /* 0x000fe20000000041 */
[----:B------:R0:W-:Y:S01]  /*3740*/  STL [R1+0x14], R80 ;  /* 0x0000145001007387 */ /* 0x0001e20000100800 */
[----:B------:R-:W-:Y:S02]  /*3750*/  PRMT R62, RZ, 0x7610, R62 ;  /* 0x00007610ff3e7816 */ /* 0x000fe4000000003e */
[----:B------:R-:W-:Y:S02]  /*3760*/  @!P2 PRMT R81, R71, 0x7632, R81 ;  /* 0x000076324751a816 */ /* 0x000fe40000000051 */
[----:B------:R-:W-:Y:S02]  /*3770*/  P2R R49, PR, RZ, 0x10 ;  /* 0x00000010ff317803 */ /* 0x000fe40000000000 */
[----:B------:R-:W-:-:S02]  /*3780*/  PRMT R77, RZ, 0x7610, R77 ;  /* 0x00007610ff4d7816 */ /* 0x000fc4000000004d */
[----:B------:R-:W-:Y:S02]  /*3790*/  PRMT R78, RZ, 0x7610, R78 ;  /* 0x00007610ff4e7816 */ /* 0x000fe4000000004e */
[----:B0-----:R-:W-:Y:S01]  /*37a0*/  PRMT R80, R80, 0x5410, RZ ;  /* 0x0000541050507816 */ /* 0x001fe200000000ff */
[----:B------:R0:W-:Y:S01]  /*37b0*/  STL [R1+0x20], R71 ;  /* 0x0000204701007387 */ /* 0x0001e20000100800 */
[----:B------:R-:W-:Y:S02]  /*37c0*/  LOP3.LUT P4, RZ, R12, 0x10000, RZ, 0xc0, !PT ;  /* 0x000100000cff7812 */ /* 0x000fe4000788c0ff */
[----:B------:R-:W-:Y:S02]  /*37d0*/  @!P2 PRMT R62, R71, 0x7610, R62 ;  /* 0x00007610473ea816 */ /* 0x000fe4000000003e */
[----:B------:R-:W-:Y:S02]  /*37e0*/  PRMT R81, R81, 0x5410, RZ ;  /* 0x0000541051517816 */ /* 0x000fe400000000ff */
[----:B------:R-:W-:-:S02]  /*37f0*/  @!P0 PRMT R77, R64, 0x7610, R77 ;  /* 0x00007610404d8816 */ /* 0x000fc4000000004d */
[----:B------:R-:W-:Y:S02]  /*3800*/  @!P0 PRMT R80, R80, 0x5410, R51 ;  /* 0x0000541050508816 */ /* 0x000fe40000000033 */
[----:B0-----:R-:W-:Y:S02]  /*3810*/  PRMT R71, R71, 0x5410, RZ ;  /* 0x0000541047477816 */ /* 0x001fe400000000ff */
[----:B------:R-:W-:Y:S02]  /*3820*/  @!P0 PRMT R78, R51, 0x7632, R78 ;  /* 0x00007632334e8816 */ /* 0x000fe4000000004e */
[----:B------:R-:W-:Y:S01]  /*3830*/  LOP3.LUT P0, RZ, R12, 0x8000, RZ, 0xc0, !PT ;  /* 0x000080000cff7812 */ /* 0x000fe2000780c0ff */
[----:B------:R0:W-:Y:S01]  /*3840*/  STL [R1+0xa0], R72 ;  /* 0x0000a04801007387 */ /* 0x0001e20000100800 */
[--C-:B------:R-:W-:Y:S02]  /*3850*/  @!P2 PRMT R81, R81, 0x5410, R72.reuse ;  /* 0x000054105151a816 */ /* 0x100fe40000000048 */
[----:B------:R-:W-:-:S02]  /*3860*/  @!P2 PRMT R71, R71, 0x7610, R72 ;  /* 0x000076104747a816 */ /* 0x000fc40000000048 */
[----:B------:R-:W-:Y:S02]  /*3870*/  PRMT R91, R91, 0x5410, RZ ;  /* 0x000054105b5b7816 */ /* 0x000fe400000000ff */
[----:B------:R-:W-:Y:S02]  /*3880*/  PRMT R85, R85, 0x5410, RZ ;  /* 0x0000541055557816 */ /* 0x000fe400000000ff */
[----:B0-----:R-:W-:Y:S02]  /*3890*/  PRMT R72, R72, 0x5410, RZ ;  /* 0x0000541048487816 */ /* 0x001fe400000000ff */
[----:B------:R-:W-:Y:S02]  /*38a0*/  @!P4 PRMT R91, R91, 0x7610, R42 ;  /* 0x000076105b5bc816 */ /* 0x000fe4000000002a */
[----:B------:R-:W-:Y:S02]  /*38b0*/  @!P5 PRMT R72, R72, 0x7610, R67 ;  /* 0x000076104848d816 */ /* 0x000fe40000000043 */
[----:B------:R-:W-:-:S02]  /*38c0*/  @!P4 PRMT R85, R85, 0x7610, R38 ;  /* 0x000076105555c816 */ /* 0x000fc40000000026 */
[----:B------:R-:W-:Y:S02]  /*38d0*/  PRMT R86, RZ, 0x5410, RZ ;  /* 0x00005410ff567816 */ /* 0x000fe400000000ff */
[----:B------:R-:W-:Y:S02]  /*38e0*/  LOP3.LUT P1, RZ, R12, 0x20000, RZ, 0xc0, !PT ;  /* 0x000200000cff7812 */ /* 0x000fe4000782c0ff */
[----:B------:R-:W-:Y:S02]  /*38f0*/  PRMT R71, RZ, 0x7610, R71 ;  /* 0x00007610ff477816 */ /* 0x000fe40000000047 */
[----:B------:R-:W-:Y:S02]  /*3900*/  PRMT R72, RZ, 0x7610, R72 ;  /* 0x00007610ff487816 */ /* 0x000fe40000000048 */
[----:B------:R-:W-:Y:S02]  /*3910*/  PRMT R85, RZ, 0x7610, R85 ;  /* 0x00007610ff557816 */ /* 0x000fe40000000055 */
[----:B------:R-:W-:-:S02]  /*3920*/  PRMT R91, RZ, 0x7610, R91 ;  /* 0x00007610ff5b7816 */ /* 0x000fc4000000005b */
[----:B------:R-:W-:Y:S02]  /*3930*/  @!P0 PRMT R86, R86, 0x7610, R13 ;  /* 0x0000761056568816 */ /* 0x000fe4000000000d */
[----:B------:R-:W-:Y:S02]  /*3940*/  @!P5 PRMT R71, R67, 0x7610, R71 ;  /* 0x000076104347d816 */ /* 0x000fe40000000047 */
[----:B------:R-:W-:Y:S02]  /*3950*/  @!P5 PRMT R72, R65, 0x7632, R72 ;  /* 0x000076324148d816 */ /* 0x000fe40000000048 */
[C---:B------:R-:W-:Y:S01]  /*3960*/  LOP3.LUT P5, RZ, R12.reuse, 0x2, RZ, 0xc0, !PT ;  /* 0x000000020cff7812 */ /* 0x040fe200078ac0ff */
[----:B------:R0:W-:Y:S01]  /*3970*/  STL [R1+0x98], R79 ;  /* 0x0000984f01007387 */ /* 0x0001e20000100800 */
[----:B------:R-:W-:Y:S02]  /*3980*/  LOP3.LUT P2, RZ, R12, 0x4, RZ, 0xc0, !PT ;  /* 0x000000040cff7812 */ /* 0x000fe4000784c0ff */
[----:B------:R-:W-:-:S02]  /*3990*/  @!P0 PRMT R85, R13, 0x7610, R85 ;  /* 0x000076100d558816 */ /* 0x000fc40000000055 */
[C---:B------:R-:W-:Y:S02]  /*39a0*/  @!P0 PRMT R91, R25.reuse, 0x7610, R91 ;  /* 0x00007610195b8816 */ /* 0x040fe4000000005b */
[----:B------:R-:W-:Y:S01]  /*39b0*/  @!P0 PRMT R86, R25, 0x7632, R86 ;  /* 0x0000763219568816 */ /* 0x000fe20000000056 */
[----:B------:R1:W-:Y:S01]  /*39c0*/  STL [R1+0x24], R67 ;  /* 0x0000244301007387 */ /* 0x0003e20000100800 */
[----:B------:R-:W-:Y:S01]  /*39d0*/  ISETP.NE.AND P0, PT, R43, RZ, PT ;  /* 0x000000ff2b00720c */ /* 0x000fe20003f05270 */
[----:B------:R-:W-:Y:S01]  /*39e0*/  HFMA2 R43, -RZ, RZ, 0, 0 ;  /* 0x00000000ff2b7431 */ /* 0x000fe200000001ff */
[----:B0-----:R-:W-:Y:S02]  /*39f0*/  PRMT R79, RZ, 0x7610, R79 ;  /* 0x00007610ff4f7816 */ /* 0x001fe4000000004f */
[----:B------:R-:W-:Y:S01]  /*3a00*/  PRMT R92, RZ, 0x5410, RZ ;  /* 0x00005410ff5c7816 */ /* 0x000fe200000000ff */
[----:B------:R-:W-:Y:S01]  /*3a10*/  STL [R1+0xa4], R65 ;  /* 0x0000a44101007387 */ /* 0x000fe20000100800 */
[----:B------:R-:W-:Y:S01]  /*3a20*/  @!P1 PRMT R79, R48, 0x7632, R79 ;  /* 0x00007632304f9816 */ /* 0x000fe2000000004f */
[----:B-1----:R-:W-:-:S02]  /*3a30*/  HFMA2 R67, -RZ, RZ, 0, 0 ;  /* 0x00000000ff437431 */ /* 0x002fc400000001ff */
[----:B------:R0:W-:Y:S01]  /*3a40*/  STL [R1+0x28], R64 ;  /* 0x0000284001007387 */ /* 0x0001e20000100800 */
[----:B------:R-:W-:Y:S02]  /*3a50*/  @!P4 PRMT R92, R92, 0x5410, R42 ;  /* 0x000054105c5cc816 */ /* 0x000fe4000000002a */
[----:B------:R-:W-:Y:S01]  /*3a60*/  P2R R2, PR, RZ, 0x40 ;  /* 0x00000040ff027803 */ /* 0x000fe20000000000 */
[----:B------:R1:W-:Y:S01]  /*3a70*/  STL [R1+0x30], R42 ;  /* 0x0000302a01007387 */ /* 0x0003e20000100800 */
[----:B------:R-:W-:Y:S02]  /*3a80*/  LOP3.LUT P6, RZ, R12, 0x1, RZ, 0xc0, !PT ;  /* 0x000000010cff7812 */ /* 0x000fe400078cc0ff */
[----:B------:R-:W-:Y:S01]  /*3a90*/  PRMT R79, R79, 0x5410, RZ ;  /* 0x000054104f4f7816 */ /* 0x000fe200000000ff */
[----:B------:R5:W-:Y:S01]  /*3aa0*/  STL [R1+0x34], R13 ;  /* 0x0000340d01007387 */ /* 0x000be20000100800 */
[----:B0-----:R-:W-:Y:S02]  /*3ab0*/  CS2R R64, SRZ ;  /* 0x0000000000407805 */ /* 0x001fe4000001ff00 */
[----:B------:R-:W-:Y:S01]  /*3ac0*/  PRMT R93, RZ, 0x7610, R93 ;  /* 0x00007610ff5d7816 */ /* 0x000fe2000000005d */
[----:B------:R-:W4:Y:S01]  /*3ad0*/  @!P5 LDG.E R43, desc[UR10][R6.64] ;  /* 0x0000000a062bd981 */ /* 0x000f22000c1e1900 */
[----:B-1----:R-:W-:-:S02]  /*3ae0*/  MOV R42, RZ ;  /* 0x000000ff002a7202 */ /* 0x002fc40000000f00 */
[----:B------:R-:W-:Y:S01]  /*3af0*/  PRMT R80, RZ, 0x7610, R80 ;  /* 0x00007610ff507816 */ /* 0x000fe20000000050 */
[----:B------:R-:W4:Y:S01]  /*3b00*/  @!P5 LDG.E R65, desc[UR10][R30.64] ;  /* 0x0000000a1e41d981 */ /* 0x000f22000c1e1900 */
[----:B------:R-:W-:Y:S02]  /*3b10*/  @!P4 PRMT R92, R38, 0x7610, R92 ;  /* 0x00007610265cc816 */ /* 0x000fe4000000005c */
[----:B-----5:R-:W-:Y:S01]  /*3b20*/  P2R R13, PR, RZ, 0x20 ;  /* 0x00000020ff0d7803 */ /* 0x020fe20000000000 */
[----:B------:R0:W5:Y:S01]  /*3b30*/  @!P2 LDG.E R67, desc[UR10][R40.64] ;  /* 0x0000000a2843a981 */ /* 0x000162000c1e1900 */
[C---:B------:R-:W-:Y:S02]  /*3b40*/  LOP3.LUT P4, RZ, R12.reuse, 0x2000, RZ, 0xc0, !PT ;  /* 0x000020000cff7812 */ /* 0x040fe4000788c0ff */
[----:B------:R-:W-:Y:S01]  /*3b50*/  LOP3.LUT P5, RZ, R12, 0x1000, RZ, 0xc0, !PT ;  /* 0x000010000cff7812 */ /* 0x000fe200078ac0ff */
[----:B------:R1:W5:Y:S01]  /*3b60*/  @!P2 LDG.E R42, desc[UR10][R32.64] ;  /* 0x0000000a202aa981 */ /* 0x000362000c1e1900 */
[----:B------:R-:W-:-:S02]  /*3b70*/  @!P1 PRMT R79, R79, 0x5410, R44 ;  /* 0x000054104f4f9816 */ /* 0x000fc4000000002c */
[----:B------:R-:W-:Y:S02]  /*3b80*/  CS2R R60, SRZ ;  /* 0x00000000003c7805 */ /* 0x000fe4000001ff00 */
[----:B------:R-:W-:Y:S01]  /*3b90*/  @!P1 PRMT R93, R44, 0x7632, R93 ;  /* 0x000076322c5d9816 */ /* 0x000fe2000000005d */
[----:B------:R2:W-:Y:S01]  /*3ba0*/  STL [R1+0xac], R44 ;  /* 0x0000ac2c01007387 */ /* 0x0005e20000100800 */
[----:B------:R-:W-:Y:S02]  /*3bb0*/  ISETP.NE.AND P2, PT, R45, RZ, PT ;  /* 0x000000ff2d00720c */ /* 0x000fe40003f45270 */
[----:B------:R-:W-:Y:S01]  /*3bc0*/  @!P1 PRMT R80, R48, 0x7610, R80 ;  /* 0x0000761030509816 */ /* 0x000fe20000000050 */
[----:B------:R-:W5:Y:S01]  /*3bd0*/  @!P6 LDG.E R60, desc[UR10][R26.64] ;  /* 0x0000000a1a3ce981 */ /* 0x000f62000c1e1900 */
[----:B------:R-:W-:Y:S02]  /*3be0*/  LOP3.LUT P1, RZ, R12, 0x4000, RZ, 0xc0, !PT ;  /* 0x000040000cff7812 */ /* 0x000fe4000782c0ff */
[----:B--2---:R-:W-:-:S02]  /*3bf0*/  CS2R R44, SRZ ;  /* 0x00000000002c7805 */ /* 0x004fc4000001ff00 */
[----:B0-----:R-:W-:-:S04]  /*3c00*/  PRMT R41, R41, 0x5410, RZ ;  /* 0x0000541029297816 */ /* 0x001fc800000000ff */
[----:B------:R0:W2:Y:S01]  /*3c10*/  @!P6 LDG.E R44, desc[UR10][R28.64] ;  /* 0x0000000a1c2ce981 */ /* 0x0000a2000c1e1900 */
[----:B-1----:R-:W-:Y:S02]  /*3c20*/  PRMT R32, R32, 0x5410, RZ ;  /* 0x0000541020207816 */ /* 0x002fe400000000ff */
[----:B------:R-:W-:Y:S02]  /*3c30*/  PRMT R7, R7, 0x5410, RZ ;  /* 0x0000541007077816 */ /* 0x000fe400000000ff */
[----:B------:R-:W-:Y:S02]  /*3c40*/  @!P4 PRMT R41, R41, 0x7610, R18 ;  /* 0x000076102929c816 */ /* 0x000fe40000000012 */
[----:B0-----:R-:W-:Y:S01]  /*3c50*/  PRMT R29, RZ, 0x7610, R29 ;  /* 0x00007610ff1d7816 */ /* 0x001fe2000000001d */
[----:B------:R0:W-:Y:S03]  /*3c60*/  STL [R1+0x38], R21 ;  /* 0x0000381501007387 */ /* 0x0001e60000100800 */
[----:B------:R-:W-:-:S02]  /*3c70*/  @!P5 PRMT R29, R16, 0x7632, R29 ;  /* 0x00007632101dd816 */ /* 0x000fc4000000001d */
[--C-:B------:R-:W-:Y:S02]  /*3c80*/  @!P1 PRMT R32, R32, 0x5410, R21.reuse ;  /* 0x0000541020209816 */ /* 0x100fe40000000015 */
[----:B------:R-:W-:Y:S02]  /*3c90*/  @!P1 PRMT R7, R7, 0x7610, R21 ;  /* 0x0000761007079816 */ /* 0x000fe40000000015 */
[----:B------:R-:W-:Y:S02]  /*3ca0*/  PRMT R27, R27, 0x5410, RZ ;  /* 0x000054101b1b7816 */ /* 0x000fe400000000ff */
[----:B0-----:R-:W-:Y:S02]  /*3cb0*/  PRMT R21, R21, 0x5410, RZ ;  /* 0x0000541015157816 */ /* 0x001fe400000000ff */
[----:B------:R-:W-:Y:S02]  /*3cc0*/  PRMT R29, R29, 0x5410, RZ ;  /* 0x000054101d1d7816 */ /* 0x000fe400000000ff */
[----:B------:R-:W-:-:S02]  /*3cd0*/  PRMT R41, RZ, 0x7610, R41 ;  /* 0x00007610ff297816 */ /* 0x000fc40000000029 */
[--C-:B------:R-:W-:Y:S02]  /*3ce0*/  @!P0 PRMT R27, R27, 0x5410, R20.reuse ;  /* 0x000054101b1b8816 */ /* 0x100fe40000000014 */
[----:B------:R-:W-:Y:S02]  /*3cf0*/  @!P0 PRMT R21, R21, 0x7610, R20 ;  /* 0x0000761015158816 */ /* 0x000fe40000000014 */
[----:B------:R-:W-:Y:S02]  /*3d00*/  @!P0 PRMT R29, R29, 0x5410, R11 ;  /* 0x000054101d1d8816 */ /* 0x000fe4000000000b */
[----:B------:R-:W-:Y:S02]  /*3d10*/  @!P0 PRMT R41, R11, 0x7632, R41 ;  /* 0x000076320b298816 */ /* 0x000fe40000000029 */
[----:B------:R-:W-:-:S13]  /*3d20*/  ISETP.NE.AND P0, PT, R24, RZ, PT ;  /* 0x000000ff1800720c */ /* 0x000fda0003f05270 */
[----:B------:R-:W2:Y:S04]  /*3d30*/  @!P0 LDG.E R61, desc[UR10][R114.64] ;  /* 0x0000000a723d8981 */ /* 0x000ea8000c1e1900 */
[----:B------:R-:W2:Y:S01]  /*3d40*/  @!P0 LDG.E R64, desc[UR10][R110.64] ;  /* 0x0000000a6e408981 */ /* 0x000ea2000c1e1900 */
[----:B------:R-:W-:Y:S02]  /*3d50*/  PRMT R31, R31, 0x5410, RZ ;  /* 0x000054101f1f7816 */ /* 0x000fe400000000ff */
[----:B------:R-:W-:Y:S02]  /*3d60*/  PRMT R6, R6, 0x5410, RZ ;  /* 0x0000541006067816 */ /* 0x000fe400000000ff */
[----:B------:R-:W-:Y:S02]  /*3d70*/  PRMT R32, RZ, 0x7610, R32 ;  /* 0x00007610ff207816 */ /* 0x000fe40000000020 */
[----:B------:R-:W-:-:S02]  /*3d80*/  @!P4 PRMT R31, R31, 0x5410, R23 ;  /* 0x000054101f1fc816 */ /* 0x000fc40000000017 */
[----:B------:R-:W-:Y:S02]  /*3d90*/  @!P4 PRMT R6, R6, 0x7610, R23 ;  /* 0x000076100606c816 */ /* 0x000fe40000000017 */
[----:B------:R-:W-:Y:S02]  /*3da0*/  @!P4 PRMT R32, R18, 0x7610, R32 ;  /* 0x000076101220c816 */ /* 0x000fe40000000020 */
[----:B------:R-:W-:Y:S02]  /*3db0*/  PRMT R30, RZ, 0x5410, RZ ;  /* 0x00005410ff1e7816 */ /* 0x000fe400000000ff */
[----:B------:R-:W-:Y:S02]  /*3dc0*/  LOP3.LUT P4, RZ, R12, 0x400, RZ, 0xc0, !PT ;  /* 0x000004000cff7812 */ /* 0x000fe4000788c0ff */
[----:B------:R-:W-:Y:S02]  /*3dd0*/  PRMT R31, RZ, 0x7610, R31 ;  /* 0x00007610ff1f7816 */ /* 0x000fe4000000001f */
[----:B------:R-:W-:Y:S01]  /*3de0*/  @!P5 PRMT R30, R16, 0x7610, R30 ;  /* 0x00007610101ed816 */ /* 0x000fe2000000001e */
[----:B------:R0:W-:Y:S01]  /*3df0*/  STL [R1+0xb0], R38 ;  /* 0x0000b02601007387 */ /* 0x0001e20000100800 */
[----:B------:R-:W-:-:S02]  /*3e00*/  @!P5 PRMT R31, R14, 0x7610, R31 ;  /* 0x000076100e1fd816 */ /* 0x000fc4000000001f */
[----:B------:R-:W-:Y:S02]  /*3e10*/  @!P5 PRMT R30, R30, 0x7610, R14 ;  /* 0x000076101e1ed816 */ /* 0x000fe4000000000e */
[----:B------:R-:W-:Y:S02]  /*3e20*/  PRMT R33, RZ, 0x7610, R33 ;  /* 0x00007610ff217816 */ /* 0x000fe40000000021 */
[----:B------:R-:W-:Y:S02]  /*3e30*/  LOP3.LUT P5, RZ, R12, 0x200, RZ, 0xc0, !PT ;  /* 0x000002000cff7812 */ /* 0x000fe400078ac0ff */
[----:B------:R-:W-:Y:S02]  /*3e40*/  PRMT R28, RZ, 0x5410, RZ ;  /* 0x00005410ff1c7816 */ /* 0x000fe400000000ff */
[----:B0-----:R-:W-:Y:S01]  /*3e50*/  PRMT R38, RZ, 0x7610, R38 ;  /* 0x00007610ff267816 */ /* 0x001fe20000000026 */
[----:B------:R0:W-:Y:S01]  /*3e60*/  STL [R1+0xb4], R25 ;  /* 0x0000b41901007387 */ /* 0x0001e20000100800 */
[----:B------:R-:W-:-:S02]  /*3e70*/  @!P1 PRMT R33, R19, 0x7632, R33 ;  /* 0x0000763213219816 */ /* 0x000fc40000000021 */
[C---:B------:R-:W-:Y:S01]  /*3e80*/  @!P1 PRMT R38, R19.reuse, 0x7610, R38 ;  /* 0x0000761013269816 */ /* 0x040fe20000000026 */
[----:B------:R1:W-:Y:S01]  /*3e90*/  STL [R1+0xb8], R19 ;  /* 0x0000b81301007387 */ /* 0x0003e20000100800 */
[----:B------:R-:W-:Y:S02]  /*3ea0*/  @!P4 PRMT R28, R28, 0x5410, R8 ;  /* 0x000054101c1cc816 */ /* 0x000fe40000000008 */
[----:B0-----:R-:W-:Y:S01]  /*3eb0*/  PRMT R25, RZ, 0x7610, R25 ;  /* 0x00007610ff197816 */ /* 0x001fe20000000019 */
[----:B------:R0:W-:Y:S01]  /*3ec0*/  STL [R1+0x3c], R23 ;  /* 0x00003c1701007387 */ /* 0x0001e20000100800 */
[----:B-1----:R-:W-:Y:S02]  /*3ed0*/  PRMT R19, R19, 0x5410, RZ ;  /* 0x0000541013137816 */ /* 0x002fe400000000ff */
[----:B------:R-:W-:Y:S02]  /*3ee0*/  @!P4 PRMT R25, R9, 0x7610, R25 ;  /* 0x000076100919c816 */ /* 0x000fe40000000019 */
[----:B------:R-:W-:-:S02]  /*3ef0*/  @!P4 PRMT R19, R19, 0x7610, R9 ;  /* 0x000076101313c816 */ /* 0x000fc40000000009 */
[----:B------:R-:W-:Y:S02]  /*3f00*/  @!P4 PRMT R28, R8, 0x7632, R28 ;  /* 0x00007632081cc816 */ /* 0x000fe4000000001c */
[----:B0-----:R-:W-:Y:S02]  /*3f10*/  PRMT R23, RZ, 0x7610, R23 ;  /* 0x00007610ff177816 */ /* 0x001fe40000000017 */
[----:B------:R-:W-:Y:S02]  /*3f20*/  PRMT R26, R26, 0x5410, RZ ;  /* 0x000054101a1a7816 */ /* 0x000fe400000000ff */
[----:B------:R-:W-:Y:S02]  /*3f30*/  PRMT R27, RZ, 0x7610, R27 ;  /* 0x00007610ff1b7816 */ /* 0x000fe4000000001b */
[----:B------:R-:W-:Y:S02]  /*3f40*/  PRMT R40, R40, 0x5410, RZ ;  /* 0x0000541028287816 */ /* 0x000fe400000000ff */
[----:B------:R-:W-:-:S02]  /*3f50*/  LOP3.LUT P4, RZ, R12, 0x80, RZ, 0xc0, !PT ;  /* 0x000000800cff7812 */ /* 0x000fc4000788c0ff */
[----:B------:R-:W-:Y:S02]  /*3f60*/  PRMT R24, R24, 0x5410, RZ ;  /* 0x0000541018187816 */ /* 0x000fe400000000ff */
[----:B------:R-:W-:Y:S02]  /*3f70*/  @!P5 PRMT R23, R10, 0x7610, R23 ;  /* 0x000076100a17d816 */ /* 0x000fe40000000017 */
[----:B------:R-:W-:Y:S02]  /*3f80*/  @!P5 PRMT R26, R26, 0x7610, R10 ;  /* 0x000076101a1ad816 */ /* 0x000fe4000000000a */
[----:B------:R-:W-:Y:S02]  /*3f90*/  @!P5 PRMT R27, R3, 0x7610, R27 ;  /* 0x00007610031bd816 */ /* 0x000fe4000000001b */
[----:B------:R-:W-:Y:S02]  /*3fa0*/  @!P5 PRMT R40, R40, 0x7610, R3 ;  /* 0x000076102828d816 */ /* 0x000fe40000000003 */
[----:B------:R-:W-:Y:S01]  /*3fb0*/  LOP3.LUT P5, RZ, R12, 0x40, RZ, 0xc0, !PT ;  /* 0x000000400cff7812 */ /* 0x000fe200078ac0ff */
[----:B------:R0:W-:Y:S01]  /*3fc0*/  STL [R1+0xbc], R18 ;  /* 0x0000bc1201007387 */ /* 0x0001e20000100800 */
[----:B------:R-:W-:-:S02]  /*3fd0*/  @!P2 PRMT R24, R24, 0x7610, R83 ;  /* 0x000076101818a816 */ /* 0x000fc40000000053 */
[----:B------:R-:W-:Y:S01]  /*3fe0*/  PRMT R26, RZ, 0x7610, R26 ;  /* 0x00007610ff1a7816 */ /* 0x000fe2000000001a */
[----:B------:R1:W-:Y:S01]  /*3ff0*/  STL [R1+0x40], R16 ;  /* 0x0000401001007387 */ /* 0x0003e20000100800 */
[----:B------:R-:W-:Y:S02]  /*4000*/  PRMT R25, R25, 0x5410, RZ ;  /* 0x0000541019197816 */ /* 0x000fe400000000ff */
[----:B------:R-:W-:Y:S02]  /*4010*/  PRMT R24, RZ, 0x7610, R24 ;  /* 0x00007610ff187816 */ /* 0x000fe40000000018 */
[----:B0-----:R-:W-:Y:S02]  /*4020*/  PRMT R18, RZ, 0x7610, R18 ;  /* 0x00007610ff127816 */ /* 0x001fe40000000012 */
[----:B------:R-:W-:Y:S02]  /*4030*/  PRMT R23, R23, 0x5410, RZ ;  /* 0x0000541017177816 */ /* 0x000fe400000000ff */
[----:B-1----:R-:W-:-:S02]  /*4040*/  PRMT R16, RZ, 0x7610, R16 ;  /* 0x00007610ff107816 */ /* 0x002fc40000000010 */
[----:B------:R-:W-:Y:S02]  /*4050*/  PRMT R40, RZ, 0x7610, R40 ;  /* 0x00007610ff287816 */ /* 0x000fe40000000028 */
[C---:B------:R-:W-:Y:S02]  /*4060*/  @!P2 PRMT R18, R0.reuse, 0x7610, R18 ;  /* 0x000076100012a816 */ /* 0x040fe40000000012 */
[----:B------:R-:W-:Y:S02]  /*4070*/  @!P2 PRMT R26, R0, 0x7632, R26 ;  /* 0x00007632001aa816 */ /* 0x000fe4000000001a */
[----:B------:R-:W-:Y:S02]  /*4080*/  @!P2 PRMT R25, R25, 0x5410, R83 ;  /* 0x000054101919a816 */ /* 0x000fe40000000053 */
[----:B------:R-:W-:Y:S02]  /*4090*/  ISETP.NE.AND P2, PT, R22, RZ, PT ;  /* 0x000000ff1600720c */ /* 0x000fe40003f45270 */
[----:B------:R-:W-:-:S02]  /*40a0*/  @!P4 PRMT R16, R82, 0x7610, R16 ;  /* 0x000076105210c816 */ /* 0x000fc40000000010 */
[----:B------:R-:W-:Y:S02]  /*40b0*/  @!P4 PRMT R24, R82, 0x7632, R24 ;  /* 0x000076325218c816 */ /* 0x000fe40000000018 */
[----:B------:R-:W-:Y:S02]  /*40c0*/  @!P4 PRMT R23, R23, 0x5410, R53 ;  /* 0x000054101717c816 */ /* 0x000fe40000000035 */
[----:B------:R-:W-:Y:S02]  /*40d0*/  @!P4 PRMT R40, R53, 0x7632, R40 ;  /* 0x000076323528c816 */ /* 0x000fe40000000028 */
[----:B------:R-:W-:Y:S02]  /*40e0*/  PRMT R22, RZ, 0x5410, RZ ;  /* 0x00005410ff167816 */ /* 0x000fe400000000ff */
[----:B------:R-:W-:Y:S01]  /*40f0*/  LOP3.LUT P4, RZ, R12, 0x10, RZ, 0xc0, !PT ;  /* 0x000000100cff7812 */ /* 0x000fe2000788c0ff */
[----:B------:R0:W-:Y:S01]  /*4100*/  STL [R1+0xc0], R14 ;  /* 0x0000c00e01007387 */ /* 0x0001e20000100800 */
[----:B------:R-:W-:-:S02]  /*4110*/  PRMT R21, RZ, 0x7610, R21 ;  /* 0x00007610ff157816 */ /* 0x000fc40000000015 */
[----:B------:R-:W-:Y:S01]  /*4120*/  @!P5 PRMT R22, R22, 0x7610, R52 ;  /* 0x000076101616d816 */ /* 0x000fe20000000034 */
[----:B------:R1:W-:Y:S01]  /*4130*/  STL [R1+0xa8], R51 ;  /* 0x0000a83301007387 */ /* 0x0003e20000100800 */
[C---:B---3--:R-:W-:Y:S02]  /*4140*/  @!P5 PRMT R21, R5.reuse, 0x7632, R21 ;  /* 0x000076320515d816 */ /* 0x048fe40000000015 */
[----:B0-----:R-:W-:Y:S01]  /*4150*/  PRMT R14, R14, 0x5410, RZ ;  /* 0x000054100e0e7816 */ /* 0x001fe200000000ff */
[----:B------:R0:W-:Y:S01]  /*4160*/  STL [R1+0xc4], R11 ;  /* 0x0000c40b01007387 */ /* 0x0001e20000100800 */
[----:B------:R-:W-:Y:S01]  /*4170*/  @!P5 PRMT R22, R5, 0x7610, R22 ;  /* 0x000076100516d816 */ /* 0x000fe20000000016 */
[----:B-1----:R-:W1:Y:S01]  /*4180*/  S2R R51, SR_TID.X ;  /* 0x0000000000337919 */ /* 0x002e620000002100 */
[----:B------:R-:W-:Y:S02]  /*4190*/  @!P5 PRMT R14, R14, 0x5410, R52 ;  /* 0x000054100e0ed816 */ /* 0x000fe40000000034 */
[----:B------:R-:W-:-:S02]  /*41a0*/  LOP3.LUT P5, RZ, R12, 0x4, RZ, 0xc0, !PT ;  /* 0x000000040cff7812 */ /* 0x000fc400078ac0ff */
[----:B------:R-:W-:Y:S02]  /*41b0*/  PRMT R12, R12, 0x5410, RZ ;  /* 0x000054100c0c7816 */ /* 0x000fe400000000ff */
[----:B0-----:R-:W-:Y:S01]  /*41c0*/  PRMT R11, RZ, 0x7610, R11 ;  /* 0x00007610ff0b7816 */ /* 0x001fe2000000000b */
[----:B------:R0:W-:Y:S01]  /*41d0*/  STL [R1+0x44], R20 ;  /* 0x0000441401007387 */ /* 0x0001e20000100800 */
[----:B------:R-:W-:Y:S02]  /*41e0*/  @!P3 PRMT R12, R12, 0x5410, R76 ;  /* 0x000054100c0cb816 */ /* 0x000fe4000000004c */
[----:B------:R-:W-:Y:S01]  /*41f0*/  @!P4 PRMT R11, R74, 0x7610, R11 ;  /* 0x000076104a0bc816 */ /* 0x000fe2000000000b */
[----:B------:R3:W-:Y:S01]  /*4200*/  STL [R1+0x4c], R10 ;  /* 0x00004c0a01007387 */ /* 0x0007e20000100800 */
[C---:B------:R-:W-:Y:S02]  /*4210*/  ISETP.NE.AND P1, PT, R39.reuse, RZ, PT ;  /* 0x000000ff2700720c */ /* 0x040fe40003f25270 */
[----:B0-----:R-:W-:Y:S01]  /*4220*/  PRMT R20, RZ, 0x5410, RZ ;  /* 0x00005410ff147816 */ /* 0x001fe200000000ff */
[----:B------:R-:W-:Y:S01]  /*4230*/  UIMAD.WIDE UR6, UR8, 0x8, UR6 ;  /* 0x00000008080678a5 */ /* 0x000fe2000f8e0206 */
[----:B------:R-:W-:-:S02]  /*4240*/  PRMT R39, R39, 0x5410, RZ ;  /* 0x0000541027277816 */ /* 0x000fc400000000ff */
[----:B------:R-:W-:Y:S02]  /*4250*/  @!P3 PRMT R20, R20, 0x7610, R76 ;  /* 0x000076101414b816 */ /* 0x000fe4000000004c */
[----:B------:R-:W-:Y:S02]  /*4260*/  PRMT R7, RZ, 0x7610, R7 ;  /* 0x00007610ff077816 */ /* 0x000fe40000000007 */
[----:B------:R-:W-:Y:S01]  /*4270*/  PRMT R12, RZ, 0x7610, R12 ;  /* 0x00007610ff0c7816 */ /* 0x000fe2000000000c */
[----:B------:R0:W-:Y:S01]  /*4280*/  STL [R1+0xcc], R3 ;  /* 0x0000cc0301007387 */ /* 0x0001e20000100800 */
[----:B------:R-:W-:Y:S02]  /*4290*/  PRMT R11, R11, 0x5410, RZ ;  /* 0x000054100b0b7816 */ /* 0x000fe400000000ff */
[----:B---3--:R-:W-:Y:S01]  /*42a0*/  PRMT R10, R10, 0x5410, RZ ;  /* 0x000054100a0a7816 */ /* 0x008fe200000000ff */
[----:B------:R3:W-:Y:S01]  /*42b0*/  STL [R1+0x48], R9 ;  /* 0x0000480901007387 */ /* 0x0007e20000100800 */
[----:B------:R-:W-:-:S02]  /*42c0*/  @!P3 PRMT R20, R75, 0x7610, R20 ;  /* 0x000076104b14b816 */ /* 0x000fc40000000014 */
[----:B------:R-:W-:Y:S01]  /*42d0*/  @!P3 PRMT R39, R39, 0x7610, R75 ;  /* 0x000076102727b816 */ /* 0x000fe2000000004b */
[----:B------:R1:W-:Y:S01]  /*42e0*/  STL [R1+0x50], R0 ;  /* 0x0000500001007387 */ /* 0x0003e20000100800 */
[C---:B------:R-:W-:Y:S02]  /*42f0*/  ISETP.NE.AND P3, PT, R17.reuse, RZ, PT ;  /* 0x000000ff1100720c */ /* 0x040fe40003f65270 */
[----:B------:R-:W-:Y:S01]  /*4300*/  PRMT R19, RZ, 0x7610, R19 ;  /* 0x00007610ff137816 */ /* 0x000fe20000000013 */
[----:B------:R1:W2:Y:S01]  /*4310*/  @!P1 LDG.E R45, desc[UR10][R46.64] ;  /* 0x0000000a2e2d9981 */ /* 0x0002a2000c1e1900 */
[----:B------:R-:W-:Y:S02]  /*4320*/  PRMT R18, R18, 0x5410, RZ ;  /* 0x0000541012127816 */ /* 0x000fe400000000ff */
[----:B------:R-:W-:Y:S02]  /*4330*/  PRMT R17, R17, 0x5410, RZ ;  /* 0x0000541011117816 */ /* 0x000fe400000000ff */
[----:B0-----:R-:W-:-:S02]  /*4340*/  MOV R3, UR7 ;  /* 0x0000000700037c02 */ /* 0x001fc40008000f00 */
[----:B------:R-:W-:Y:S02]  /*4350*/  @!P4 PRMT R19, R74, 0x7632, R19 ;  /* 0x000076324a13c816 */ /* 0x000fe40000000013 */
[--C-:B------:R-:W-:Y:S02]  /*4360*/  @!P4 PRMT R18, R18, 0x5410, R73.reuse ;  /* 0x000054101212c816 */ /* 0x100fe40000000049 */
[----:B------:R-:W-:Y:S02]  /*4370*/  @!P4 PRMT R17, R17, 0x7610, R73 ;  /* 0x000076101111c816 */ /* 0x000fe40000000049 */
[----:B------:R-:W-:Y:S02]  /*4380*/  ISETP.NE.AND P4, PT, R49, RZ, PT ;  /* 0x000000ff3100720c */ /* 0x000fe40003f85270 */
[----:B---3--:R-:W-:Y:S02]  /*4390*/  PRMT R9, RZ, 0x7610, R9 ;  /* 0x00007610ff097816 */ /* 0x008fe40000000009 */
[----:B-1----:R-:W-:-:S02]  /*43a0*/  LOP3.LUT R0, R51, 0xffff, RZ, 0xc0, !PT ;  /* 0x0000ffff33007812 */ /* 0x002fc400078ec0ff */
[----:B------:R-:W-:Y:S02]  /*43b0*/  CS2R R46, SRZ ;  /* 0x00000000002e7805 */ /* 0x000fe4000001ff00 */
[----:B------:R-:W-:Y:S01]  /*43c0*/  PRMT R6, RZ, 0x7610, R6 ;  /* 0x00007610ff067816 */ /* 0x000fe20000000006 */
[----:B------:R-:W-:Y:S01]  /*43d0*/  IMAD R0, R0, 0x53a, RZ ;  /* 0x0000053a00007824 */ /* 0x000fe200078e02ff */
[----:B------:R-:W-:Y:S02]  /*43e0*/  PRMT R33, R33, 0x5410, RZ ;  /* 0x0000541021217816 */ /* 0x000fe400000000ff */
[----:B------:R-:W3:Y:S01]  /*43f0*/  @!P1 LDG.E R46, desc[UR10][R58.64] ;  /* 0x0000000a3a2e9981 */ /* 0x000ee2000c1e1900 */
[----:B----4-:R-:W-:Y:S02]  /*4400*/  @!P4 PRMT R9, R69, 0x7610, R9 ;  /* 0x000076104509c816 */ /* 0x010fe40000000009 */
[----:B------:R-:W-:Y:S02]  /*4410*/  PRMT R17, RZ, 0x7610, R17 ;  /* 0x00007610ff117816 */ /* 0x000fe40000000011 */
[----:B------:R-:W-:-:S02]  /*4420*/  PRMT R16, R16, 0x5410, RZ ;  /* 0x0000541010107816 */ /* 0x000fc400000000ff */
[----:B------:R-:W-:Y:S01]  /*4430*/  PRMT R39, RZ, 0x7610, R39 ;  /* 0x00007610ff277816 */ /* 0x000fe20000000027 */
[----:B------:R0:W-:Y:S01]  /*4440*/  STL [R1+0xc8], R8 ;  /* 0x0000c80801007387 */ /* 0x0001e20000100800 */
[----:B------:R-:W-:Y:S02]  /*4450*/  PRMT R9, R9, 0x5410, RZ ;  /* 0x0000541009097816 */ /* 0x000fe400000000ff */
[----:B------:R-:W-:Y:S02]  /*4460*/  SHF.R.U32.HI R0, RZ, 0x10, R0 ;  /* 0x00000010ff007819 */ /* 0x000fe40000011600 */
[--C-:B-----5:R-:W-:Y:S02]  /*4470*/  @!P6 PRMT R11, R11, 0x5410, R60.reuse ;  /* 0x000054100b0be816 */ /* 0x120fe4000000003c */
[----:B------:R-:W-:Y:S02]  /*4480*/  @!P6 PRMT R10, R10, 0x7610, R60 ;  /* 0x000076100a0ae816 */ /* 0x000fe4000000003c */
[----:B--2---:R-:W-:-:S02]  /*4490*/  @!P6 PRMT R7, R44, 0x7610, R7 ;  /* 0x000076102c07e816 */ /* 0x004fc40000000007 */
[----:B------:R-:W-:Y:S02]  /*44a0*/  @!P6 PRMT R12, R44, 0x7632, R12 ;  /* 0x000076322c0ce816 */ /* 0x000fe4000000000c */
[----:B------:R-:W-:Y:S01]  /*44b0*/  PRMT R14, RZ, 0x7610, R14 ;  /* 0x00007610ff0e7816 */ /* 0x000fe2000000000e */
[----:B------:R-:W-:Y:S01]  /*44c0*/  STL [R1+0xd0], R83 ;  /* 0x0000d05301007387 */ /* 0x000fe20000100800 */
[----:B------:R-:W-:Y:S02]  /*44d0*/  ISETP.NE.AND P6, PT, R2, RZ, PT ;  /* 0x000000ff0200720c */ /* 0x000fe40003fc5270 */
[----:B------:R-:W-:Y:S01]  /*44e0*/  MOV R2, UR6 ;  /* 0x0000000600027c02 */ /* 0x000fe20008000f00 */
[----:B------:R-:W1:Y:S01]  /*44f0*/  LDCU.U8 UR6, c[0x0][0x414] ;  /* 0x00008280ff0677ac */ /* 0x000e620008000000 */
[----:B------:R2:W-:Y:S04]  /*4500*/  STL [R1+0x54], R82 ;  /* 0x0000545201007387 */ /* 0x0005e80000100800 */
[----:B------:R-:W4:Y:S01]  /*4510*/  LDG.E.64 R2, desc[UR10][R2.64] ;  /* 0x0000000a02027981 */ /* 0x000f22000c1e1b00 */
[----:B------:R-:W-:-:S02]  /*4520*/  PRMT R10, RZ, 0x7610, R10 ;  /* 0x00007610ff0a7816 */ /* 0x000fc4000000000a */
[----:B------:R-:W-:Y:S01]  /*4530*/  PRMT R0, R0, 0x9910, RZ ;  /* 0x0000991000007816 */ /* 0x000fe200000000ff */
[----:B------:R5:W-:Y:S01]  /*4540*/  STL [R1+0x58], R52 ;  /* 0x0000583401007387 */ /* 0x000be20000100800 */
[----:B------:R-:W-:Y:S02]  /*4550*/  @!P4 PRMT R17, R69, 0x7632, R17 ;  /* 0x000076324511c816 */ /* 0x000fe40000000011 */
[----:B------:R-:W-:Y:S01]  /*4560*/  @!P4 PRMT R16, R16, 0x5410, R68 ;  /* 0x000054101010c816 */ /* 0x000fe20000000044 */
[----:B------:R-:W-:Y:S01]  /*4570*/  HFMA2 R49, -RZ, RZ, 0, 0 ;  /* 0x00000000ff317431 */ /* 0x000fe200000001ff */
[----:B------:R-:W-:Y:S01]  /*4580*/  @!P4 PRMT R39, R68, 0x7632, R39 ;  /* 0x000076324427c816 */ /* 0x000fe20000000027 */
[----:B------:R-:W-:Y:S01]  /*4590*/  STL [R1+0xd8], R5 ;  /* 0x0000d80501007387 */ /* 0x000fe20000100800 */
[----:B------:R-:W-:Y:S02]  /*45a0*/  ISETP.NE.AND P4, PT, R15, RZ, PT ;  /* 0x000000ff0f00720c */ /* 0x000fe40003f85270 */
[----:B------:R-:W-:Y:S01]  /*45b0*/  PRMT R15, RZ, 0x5410, RZ ;  /* 0x00005410ff0f7816 */ /* 0x000fe200000000ff */
[----:B------:R-:W-:Y:S01]  /*45c0*/  IMAD R0, R0, 0x31, RZ ;  /* 0x0000003100007824 */ /* 0x000fe200078e02ff */
[----:B0-----:R-:W-:Y:S01]  /*45d0*/  PRMT R8, R8, 0x5410, RZ ;  /* 0x0000541008087816 */ /* 0x001fe200000000ff */
[----:B------:R0:W-:Y:S01]  /*45e0*/  STL [R1+0x2c], R48 ;  /* 0x00002c3001007387 */ /* 0x0001e20000100800 */
[----:B------:R-:W-:-:S02]  /*45f0*/  @!P5 PRMT R15, R15, 0x7610, R67 ;  /* 0x000076100f0fd816 */ /* 0x000fc40000000043 */
[----:B------:R-:W-:Y:S01]  /*4600*/  IADD3 R0, PT, PT, RZ, -R0, RZ ;  /* 0x80000000ff007210 */ /* 0x000fe20007ffe0ff */
[----:B------:R-:W4:Y:S01]  /*4610*/  @!P2 LDG.E R47, desc[UR10][R106.64] ;  /* 0x0000000a6a2fa981 */ /* 0x000f22000c1e1900 */
[----:B------:R-:W-:Y:S02]  /*4620*/  @!P5 PRMT R8, R8, 0x5410, R67 ;  /* 0x000054100808d816 */ /* 0x000fe40000000043 */
[C---:B------:R-:W-:Y:S01]  /*4630*/  @!P0 PRMT R6, R61.reuse, 0x7610, R6 ;  /* 0x000076103d068816 */ /* 0x040fe20000000006 */
[----:B------:R0:W4:Y:S01]  /*4640*/  @!P4 LDG.E R49, desc[UR10][R56.64] ;  /* 0x0000000a3831c981 */ /* 0x000122000c1e1900 */
[----:B------:R-:W-:Y:S02]  /*4650*/  @!P0 PRMT R10, R61, 0x7632, R10 ;  /* 0x000076323d0a8816 */ /* 0x000fe4000000000a */
[--C-:B------:R-:W-:Y:S02]  /*4660*/  @!P0 PRMT R9, R9, 0x5410, R64.reuse ;  /* 0x0000541009098816 */ /* 0x100fe40000000040 */
[----:B------:R-:W-:-:S02]  /*4670*/  @!P0 PRMT R33, R33, 0x7610, R64 ;  /* 0x0000761021218816 */ /* 0x000fc40000000040 */
[----:B-1----:R-:W-:Y:S02]  /*4680*/  ISETP.NE.AND P0, PT, RZ, UR6, PT ;  /* 0x00000006ff007c0c */ /* 0x002fe4000bf05270 */
[C---:B------:R-:W-:Y:S02]  /*4690*/  @!P5 PRMT R15, R42.reuse, 0x7610, R15 ;  /* 0x000076102a0fd816 */ /* 0x040fe4000000000f */
[----:B------:R-:W-:Y:S02]  /*46a0*/  @!P5 PRMT R14, R42, 0x7632, R14 ;  /* 0x000076322a0ed816 */ /* 0x000fe4000000000e */
[----:B------:R-:W-:Y:S02]  /*46b0*/  ISETP.NE.AND P5, PT, R13, RZ, PT ;  /* 0x000000ff0d00720c */ /* 0x000fe40003fa5270 */
[----:B------:R-:W-:-:S05]  /*46c0*/  PRMT R0, R0, 0x7710, RZ ;  /* 0x0000771000007816 */ /* 0x000fca00000000ff */
[----:B--2---:R-:W1:Y:S01]  /*46d0*/  @P0 LDC.64 R82, c[0x0][0x3b0] ;  /* 0x0000ec00ff520b82 */ /* 0x004e620000000a00 */
[----:B------:R-:W-:Y:S02]  /*46e0*/  IADD3 R0, PT, PT, R0, R51, RZ ;  /* 0x0000003300007210 */ /* 0x000fe40007ffe0ff */
[----:B------:R-:W-:Y:S02]  /*46f0*/  PRMT R13, RZ, 0x5410, RZ ;  /* 0x00005410ff0d7816 */ /* 0x000fe400000000ff */
[----:B------:R-:W-:Y:S02]  /*4700*/  SHF.L.U32 R0, R0, 0x1, RZ ;  /* 0x0000000100007819 */ /* 0x000fe400000006ff */
[----:B------:R-:W-:Y:S02]  /*4710*/  PRMT R8, RZ, 0x7610, R8 ;  /* 0x00007610ff087816 */ /* 0x000fe40000000008 */
[----:B------:R-:W-:Y:S02]  /*4720*/  PRMT R38, R38, 0x5410, RZ ;  /* 0x0000541026267816 */ /* 0x000fe400000000ff */
[----:B------:R-:W-:-:S02]  /*4730*/  @!P5 PRMT R13, R13, 0x7610, R43 ;  /* 0x000076100d0dd816 */ /* 0x000fc4000000002b */
[----:B------:R-:W-:Y:S02]  /*4740*/  LOP3.LUT R0, R0, 0xffff, RZ, 0xc0, !PT ;  /* 0x0000ffff00007812 */ /* 0x000fe400078ec0ff */
[----:B-----5:R-:W-:Y:S02]  /*4750*/  MOV R52, UR13 ;  /* 0x0000000d00347c02 */ /* 0x020fe40008000f00 */
[----:B------:R-:W-:Y:S02]  /*4760*/  @!P5 PRMT R8, R43, 0x7610, R8 ;  /* 0x000076102b08d816 */ /* 0x000fe40000000008 */
[----:B------:R-:W-:Y:S02]  /*4770*/  @!P5 PRMT R13, R65, 0x7610, R13 ;  /* 0x00007610410dd816 */ /* 0x000fe4000000000d */
[----:B------:R-:W-:Y:S01]  /*4780*/  @!P5 PRMT R38, R38, 0x7610, R65 ;  /* 0x000076102626d816 */ /* 0x000fe20000000041 */
[----:B------:R-:W-:Y:S01]  /*4790*/  IMAD R52, R52, 0x62, R0 ;  /* 0x0000006234347824 */ /* 0x000fe200078e0200 */
[----:B------:R-:W-:-:S02]  /*47a0*/  ISETP.NE.AND P5, PT, R4, RZ, PT ;  /* 0x000000ff0400720c */ /* 0x000fc40003fa5270 */
[----:B0-----:R-:W-:Y:S01]  /*47b0*/  CS2R R56, SRZ ;  /* 0x0000000000387805 */ /* 0x001fe2000001ff00 */
[----:B-1----:R-:W-:Y:S01]  /*47c0*/  @P0 IMAD.WIDE R82, R52, 0x2, R82 ;  /* 0x0000000234520825 */ /* 0x002fe200078e0252 */
[----:B------:R-:W-:Y:S02]  /*47d0*/  MOV R48, RZ ;  /* 0x000000ff00307202 */ /* 0x000fe40000000f00 */
[----:B------:R-:W-:Y:S02]  /*47e0*/  CS2R R58, SRZ ;  /* 0x00000000003a7805 */ /* 0x000fe4000001ff00 */
[----:B------:R-:W-:Y:S01]  /*47f0*/  MOV R4, RZ ;  /* 0x000000ff00047202 */ /* 0x000fe20000000f00 */
[----:B------:R-:W2:Y:S04]  /*4800*/  @!P4 LDG.E R57, desc[UR10][R100.64] ;  /* 0x0000000a6439c981 */ /* 0x000ea8000c1e1900 */
[----:B------:R-:W5:Y:S04]  /*4810*/  @P0 LDG.E.U16 R51, desc[UR10][R82.64] ;  /* 0x0000000a52330981 */ /* 0x000f68000c1e1500 */
[----:B------:R0:W5:Y:S04]  /*4820*/  @P0 LDG.E.U16 R5, desc[UR10][R82.64+0x2] ;  /* 0x0000020a52050981 */ /* 0x000168000c1e1500 */
[----:B------:R1:W5:Y:S04]  /*4830*/  @!P5 LDG.E R56, desc[UR10][R54.64] ;  /* 0x0000000a3638d981 */ /* 0x000368000c1e1900 */
[----:B------:R-:W2:Y:S01]  /*4840*/  @!P3 LDG.E R48, desc[UR10][R104.64] ;  /* 0x0000000a6830b981 */ /* 0x000ea2000c1e1900 */
[----:B0-----:R-:W0:Y:S03]  /*4850*/  LDC.64 R82, c[0x0][0x3a8] ;  /* 0x0000ea00ff527b82 */ /* 0x001e260000000a00 */
[----:B------:R-:W5:Y:S01]  /*4860*/  @!P2 LDG.E R59, desc[UR10][R108.64] ;  /* 0x0000000a6c3ba981 */ /* 0x000f62000c1e1900 */
[----:B-1----:R-:W-:-:S03]  /*4870*/  CS2R R54, SRZ ;  /* 0x0000000000367805 */ /* 0x002fc6000001ff00 */
[----:B------:R-:W5:Y:S04]  /*4880*/  @!P3 LDG.E R58, desc[UR10][R102.64] ;  /* 0x0000000a663ab981 */ /* 0x000f68000c1e1900 */
[----:B------:R-:W5:Y:S04]  /*4890*/  @!P5 LDG.E R55, desc[UR10][R96.64] ;  /* 0x0000000a6037d981 */ /* 0x000f68000c1e1900 */
[----:B------:R-:W5:Y:S04]  /*48a0*/  @!P6 LDG.E R54, desc[UR10][R94.64] ;  /* 0x0000000a5e36e981 */ /* 0x000f68000c1e1900 */
[----:B------:R-:W5:Y:S01]  /*48b0*/  @!P6 LDG.E R4, desc[UR10][R88.64] ;  /* 0x0000000a5804e981 */ /* 0x000f62000c1e1900 */
[----:B0-----:R-:W-:-:S03]  /*48c0*/  IMAD.WIDE R82, R52, 0x2, R82 ;  /* 0x0000000234527825 */ /* 0x001fc600078e0252 */
[----:B------:R0:W-:Y:S04]  /*48d0*/  STL [R1+0xd4], R53 ;  /* 0x0000d43501007387 */ /* 0x0001e80000100800 */
[----:B------:R-:W5:Y:S04]  /*48e0*/  LDG.E.U16 R52, desc[UR10][R82.64+0x2] ;  /* 0x0000020a52347981 */ /* 0x000f68000c1e1500 */
[----:B0-----:R-:W5:Y:S04]  /*48f0*/  LDG.E.U16 R53, desc[UR10][R82.64] ;  /* 0x0000000a52357981 */ /* 0x001f68000c1e1500 */
[----:B------:R0:W-:Y:S04]  /*4900*/  STL [R1+0xe8], R42 ;  /* 0x0000e82a01007387 */ /* 0x0001e80000100800 */
[----:B------:R1:W-:Y:S01]  /*4910*/  STL [R1+0x6c], R43 ;  /* 0x00006c2b01007387 */ /* 0x0003e20000100800 */
[----:B0-----:R-:W-:-:S02]  /*4920*/  PRMT R42, RZ, 0x5410, RZ ;  /* 0x00005410ff2a7816 */ /* 0x001fc400000000ff */
[----:B-1----:R-:W-:Y:S02]  /*4930*/  PRMT R43, RZ, 0x5410, RZ ;  /* 0x00005410ff2b7816 */ /* 0x002fe400000000ff */
[----:B------:R-:W-:-:S04]  /*4940*/  @!P1 PRMT R42, R45, 0x7610, R42 ;  /* 0x000076102d2a9816 */ /* 0x000fc8000000002a */
[----:B------:R-:W-:Y:S02]  /*4950*/  @!P1 PRMT R42, R42, 0x7610, R45 ;  /* 0x000076102a2a9816 */ /* 0x000fe4000000002d */
[----:B---3--:R-:W-:-:S04]  /*4960*/  @!P1 PRMT R43, R46, 0x7610, R43 ;  /* 0x000076102e2b9816 */ /* 0x008fc8000000002b */
[----:B------:R-:W-:Y:S01]  /*4970*/  @!P1 PRMT R43, R43, 0x7610, R46 ;  /* 0x000076102b2b9816 */ /* 0x000fe2000000002e */
[----:B------:R0:W-:Y:S01]  /*4980*/  STL [R1+0xf8], R46 ;  /* 0x0000f82e01007387 */ /* 0x0001e20000100800 */
[----:B----4-:R-:W-:-:S13]  /*4990*/  R2UR UR28, R2 ;  /* 0x00000000021c72ca */ /* 0x010fda00000e0000 */
[----:B------:R-:W-:-:S05]  /*49a0*/  MOV R2, UR28 ;  /* 0x0000001c00027c02 */ /* 0x000fca0008000f00 */
[----:B------:R-:W-:-:S05]  /*49b0*/  FFMA.FTZ R3, -R2, UR28, R3 ;  /* 0x0000001c02037c23 */ /* 0x000fca0008010103 */
[----:B------:R-:W-:-:S13]  /*49c0*/  FSETP.GTU.FTZ.AND P1, PT, R3, RZ, PT ;  /* 0x000000ff0300720b */ /* 0x000fda0003f3c000 */
[----:B------:R-:W-:-:S05]  /*49d0*/  VOTEU.ANY UP0, P1 ;  /* 0x0000000000ff7886 */ /* 0x000fca0000800100 */
[----:B------:R-:W1:Y:S01]  /*49e0*/  @UP0 LDCU UR5, c[0x0][0x3c0] ;  /* 0x00007800ff0507ac */ /* 0x000e620008000800 */
[----:B------:R-:W-:Y:S02]  /*49f0*/  PLOP3.LUT P1, PT, PT, PT, UP0, 0x80, 0x8 ;  /* 0x000000000008781c */ /* 0x000fe40003f2f008 */
[----:B0-----:R-:W-:Y:S01]  /*4a00*/  PRMT R46, RZ, 0x5410, RZ ;  /* 0x00005410ff2e7816 */ /* 0x001fe200000000ff */
[----:B------:R-:W-:Y:S10]  /*4a10*/  STL [R1+0x5c], R76 ;  /* 0x00005c4c01007387 */ /* 0x000ff40000100800 */
[----:B-1----:R-:W-:-:S06]  /*4a20*/  @P1 FADD.FTZ R2, R3, UR5 ;  /* 0x0000000503021e21 */ /* 0x002fcc0008010000 */
[----:B------:R-:W0:Y:S01]  /*4a30*/  @P1 MUFU.RSQ R2, R2 ;  /* 0x0000000200021308 */ /* 0x000e220000001400 */
        /* <DEDUP_REMOVED lines=11> */
[----:B-----5:R-:W-:Y:S01]  /*4af0*/  STL [R1+0x7c], R59 ;  /* 0x00007c3b01007387 */ /* 0x020fe20000100800 */
[----:B------:R-:W-:-:S03]  /*4b00*/  @!P3 PRMT R46, R46, 0x7610, R48 ;  /* 0x000076102e2eb816 */ /* 0x000fc60000000030 */
[----:B------:R-:W-:Y:S04]  /*4b10*/  STL [R1+0x100], R58 ;  /* 0x0001003a01007387 */ /* 0x000fe80000100800 */
[----:B------:R-:W-:Y:S04]  /*4b20*/  STL [R1+0x104], R57 ;  /* 0x0001043901007387 */ /* 0x000fe80000100800 */
[----:B------:R-:W-:Y:S04]  /*4b30*/  STL [R1+0x88], R56 ;  /* 0x0000883801007387 */ /* 0x000fe80000100800 */
[----:B------:R-:W-:Y:S04]  /*4b40*/  STL [R1+0x108], R55 ;  /* 0x0001083701007387 */ /* 0x000fe80000100800 */
[----:B------:R-:W-:Y:S04]  /*4b50*/  STL [R1+0x8c], R54 ;  /* 0x00008c3601007387 */ /* 0x000fe80000100800 */
[----:B------:R-:W-:Y:S04]  /*4b60*/  STL [R1+0x10c], R4 ;  /* 0x00010c0401007387 */ /* 0x000fe80000100800 */
[----:B------:R1:W-:Y:S04]  /*4b70*/  STL [R1+0x78], R45 ;  /* 0x0000782d01007387 */ /* 0x0003e80000100800 */
[----:B------:R2:W-:Y:S01]  /*4b80*/  STL [R1+0x80], R48 ;  /* 0x0000803001007387 */ /* 0x0005e20000100800 */
[----:B-1----:R-:W-:-:S02]  /*4b90*/  PRMT R45, RZ, 0x5410, RZ ;  /* 0x00005410ff2d7816 */ /* 0x002fc400000000ff */
[----:B--2---:R-:W-:Y:S02]  /*4ba0*/  PRMT R48, RZ, 0x5410, RZ ;  /* 0x00005410ff307816 */ /* 0x004fe400000000ff */
[----:B------:R-:W-:Y:S02]  /*4bb0*/  @!P2 PRMT R45, R47, 0x7610, R45 ;  /* 0x000076102f2da816 */ /* 0x000fe4000000002d */
[----:B------:R-:W-:Y:S01]  /*4bc0*/  @!P4 PRMT R48, R49, 0x7610, R48 ;  /* 0x000076103130c816 */ /* 0x000fe20000000030 */
[----:B------:R-:W-:Y:S01]  /*4bd0*/  UISETP.NE.AND UP1, UPT, UR6, URZ, UPT ;  /* 0x000000ff0600728c */ /* 0x000fe2000bf25270 */
[----:B0-----:R-:W-:Y:S01]  /*4be0*/  @P1 R2UR UR5, R2 ;  /* 0x00000000020512ca */ /* 0x001fe200000e0000 */
[----:B------:R0:W-:Y:S01]  /*4bf0*/  STL [R1+0x70], R44 ;  /* 0x0000702c01007387 */ /* 0x0001e20000100800 */
[----:B------:R-:W-:Y:S02]  /*4c00*/  @!P2 PRMT R45, R45, 0x7610, R47 ;  /* 0x000076102d2da816 */ /* 0x000fe4000000002f */
[----:B------:R-:W-:Y:S01]  /*4c10*/  @!P4 PRMT R48, R48, 0x7610, R49 ;  /* 0x000076103030c816 */ /* 0x000fe20000000031 */
[----:B------:R1:W-:Y:S01]  /*4c20*/  STL [R1+0xfc], R47 ;  /* 0x0000fc2f01007387 */ /* 0x0003e20000100800 */
[----:B------:R-:W-:Y:S01]  /*4c30*/  PRMT R87, RZ, 0x5410, RZ ;  /* 0x00005410ff577816 */ /* 0x000fe200000000ff */
[----:B------:R-:W-:Y:S01]  /*4c40*/  HFMA2 R2, -RZ, RZ, 0, 0 ;  /* 0x00000000ff027431 */ /* 0x000fe200000001ff */
[----:B------:R-:W-:Y:S01]  /*4c50*/  PRMT R88, RZ, 0x5410, RZ ;  /* 0x00005410ff587816 */ /* 0x000fe200000000ff */
[----:B------:R2:W-:Y:S01]  /*4c60*/  STL [R1+0x84], R49 ;  /* 0x0000843101007387 */ /* 0x0005e20000100800 */
[----:B------:R-:W-:-:S02]  /*4c70*/  PRMT R89, RZ, 0x5410, RZ ;  /* 0x00005410ff597816 */ /* 0x000fc400000000ff */
[----:B0-----:R-:W-:Y:S02]  /*4c80*/  PRMT R44, RZ, 0x5410, RZ ;  /* 0x00005410ff2c7816 */ /* 0x001fe400000000ff */
[----:B------:R-:W-:Y:S02]  /*4c90*/  PRMT R90, RZ, 0x5410, RZ ;  /* 0x00005410ff5a7816 */ /* 0x000fe400000000ff */
[----:B-1----:R-:W-:Y:S02]  /*4ca0*/  PRMT R47, RZ, 0x5410, RZ ;  /* 0x00005410ff2f7816 */ /* 0x002fe400000000ff */
[----:B--2---:R-:W-:Y:S02]  /*4cb0*/  PRMT R49, RZ, 0x5410, RZ ;  /* 0x00005410ff317816 */ /* 0x004fe400000000ff */
[----:B------:R-:W-:Y:S02]  /*4cc0*/  @!P2 PRMT R44, R59, 0x7610, R44 ;  /* 0x000076103b2ca816 */ /* 0x000fe4000000002c */
[----:B------:R-:W-:-:S02]  /*4cd0*/  @!P3 PRMT R47, R58, 0x7610, R47 ;  /* 0x000076103a2fb816 */ /* 0x000fc4000000002f */
[----:B------:R-:W-:Y:S02]  /*4ce0*/  @!P4 PRMT R49, R57, 0x7610, R49 ;  /* 0x000076103931c816 */ /* 0x000fe40000000031 */
[----:B------:R-:W-:Y:S02]  /*4cf0*/  @!P5 PRMT R87, R56, 0x7610, R87 ;  /* 0x000076103857d816 */ /* 0x000fe40000000057 */
[----:B------:R-:W-:Y:S02]  /*4d00*/  @!P5 PRMT R88, R55, 0x7610, R88 ;  /* 0x000076103758d816 */ /* 0x000fe40000000058 */
[----:B------:R-:W-:Y:S02]  /*4d10*/  @!P6 PRMT R89, R54, 0x7610, R89 ;  /* 0x000076103659e816 */ /* 0x000fe40000000059 */
[----:B------:R-:W-:Y:S02]  /*4d20*/  @!P6 PRMT R90, R4, 0x7610, R90 ;  /* 0x00007610045ae816 */ /* 0x000fe4000000005a */
[----:B------:R-:W-:-:S02]  /*4d30*/  MOV R3, RZ ;  /* 0x000000ff00037202 */ /* 0x000fc40000000f00 */
[----:B------:R-:W-:Y:S02]  /*4d40*/  @P0 SHF.L.U32 R2, R51, 0x10, RZ ;  /* 0x0000001033020819 */ /* 0x000fe400000006ff */
[----:B------:R-:W-:Y:S02]  /*4d50*/  @!P2 PRMT R44, R44, 0x7610, R59 ;  /* 0x000076102c2ca816 */ /* 0x000fe4000000003b */
[----:B------:R-:W-:Y:S02]  /*4d60*/  @!P3 PRMT R47, R47, 0x7610, R58 ;  /* 0x000076102f2fb816 */ /* 0x000fe4000000003a */
[----:B------:R-:W-:Y:S02]  /*4d70*/  @!P4 PRMT R49, R49, 0x7610, R57 ;  /* 0x000076103131c816 */ /* 0x000fe40000000039 */
[----:B------:R-:W-:Y:S02]  /*4d80*/  @!P5 PRMT R87, R87, 0x7610, R56 ;  /* 0x000076105757d816 */ /* 0x000fe40000000038 */
[----:B------:R-:W-:-:S02]  /*4d90*/  @!P5 PRMT R88, R88, 0x7610, R55 ;  /* 0x000076105858d816 */ /* 0x000fc40000000037 */
[----:B------:R-:W-:Y:S02]  /*4da0*/  @!P6 PRMT R89, R89, 0x7610, R54 ;  /* 0x000076105959e816 */ /* 0x000fe40000000036 */
[----:B------:R-:W-:Y:S02]  /*4db0*/  @!P6 PRMT R90, R90, 0x7610, R4 ;  /* 0x000076105a5ae816 */ /* 0x000fe40000000004 */
[----:B------:R-:W-:Y:S02]  /*4dc0*/  @P0 SHF.L.U32 R3, R5, 0x10, RZ ;  /* 0x0000001005030819 */ /* 0x000fe400000006ff */
[----:B------:R-:W-:Y:S02]  /*4dd0*/  SHF.L.U32 R51, R53, 0x10, RZ ;  /* 0x0000001035337819 */ /* 0x000fe400000006ff */
[----:B------:R-:W-:Y:S01]  /*4de0*/  SHF.L.U32 R52, R52, 0x10, RZ ;  /* 0x0000001034347819 */ /* 0x000fe200000006ff */
[----:B------:R-:W-:Y:S01]  /*4df0*/  UMOV UR16, 0x3f800000 ;  /* 0x3f80000000107882 */ /* 0x000fe20000000000 */
[----:B------:R-:W-:Y:S01]  /*4e00*/  @UP0 UMOV UR16, UR5 ;  /* 0x0000000500100c82 */ /* 0x000fe20008000000 */
[----:B------:R-:W-:Y:S05]  /*4e10*/  BRA.U UP1, `(.L_x_904) ;  /* 0x0000002501047547 */ /* 0x000fea000b800000 */
[----:B------:R-:W-:Y:S02]  /*4e20*/  HADD2.F32 R54, -RZ, R112.H1_H1 ;  /* 0x30000070ff367230 */ /* 0x000fe40000004100 */
[----:B------:R-:W-:Y:S02]  /*4e30*/  HADD2.F32 R57, -RZ, R98.H1_H1 ;  /* 0x30000062ff397230 */ /* 0x000fe40000004100 */
[----:B------:R-:W-:Y:S02]  /*4e40*/  HADD2.F32 R55, -RZ, R112.H0_H0 ;  /* 0x20000070ff377230 */ /* 0x000fe40000004100 */
[----:B------:R-:W-:Y:S01]  /*4e50*/  FADD.FTZ R54, R54, -UR28 ;  /* 0x8000001c36367e21 */ /* 0x000fe20008010000 */
[----:B------:R-:W-:Y:S02]  /*4e60*/  HADD2.F32 R58, -RZ, R99.H1_H1 ;  /* 0x30000063ff3a7230 */ /* 0x000fe40000004100 */
[----:B------:R-:W-:Y:S01]  /*4e70*/  FMUL.FTZ R61, R51, R57 ;  /* 0x00000039333d7220 */ /* 0x000fe20000410000 */
[----:B------:R-:W-:-:S02]  /*4e80*/  HADD2.F32 R60, -RZ, R98.H0_H0 ;  /* 0x20000062ff3c7230 */ /* 0x000fc40000004100 */
        /* <DEDUP_REMOVED lines=15> */
[----:B------:R-:W-:-:S02]  /*4f80*/  HADD2.F32 R53, -RZ, R84.H1_H1 ;  /* 0x30000054ff357230 */ /* 0x000fc40000004100 */
        /* <DEDUP_REMOVED lines=13> */
[----:B------:R-:W-:-:S02]  /*5060*/  HADD2.F32 R58, -RZ, R66.H0_H0 ;  /* 0x20000042ff3a7230 */ /* 0x000fc40000004100 */
[----:B------:R-:W-:Y:S01]  /*5070*/  FMUL.FTZ R53, R53, UR16 ;  /* 0x0000001035357c20 */ /* 0x000fe20008410000 */
[----:B------:R-:W-:Y:S02]  /*5080*/  HADD2.F32 R61, -RZ, R70.H1_H1 ;  /* 0x30000046ff3d7230 */ /* 0x000fe40000004100 */
[----:B------:R-:W-:Y:S01]  /*5090*/  FADD.FTZ R4, R5, R4 ;  /* 0x0000000405047221 */ /* 0x000fe20000010000 */
[----:B------:R-:W-:Y:S01]  /*50a0*/  FFMA.FTZ R56, R59, R5, R56 ;  /* 0x000000053b387223 */ /* 0x000fe20000010038 */
[----:B------:R-:W-:Y:S01]  /*50b0*/  FMUL.FTZ R5, R51, R58 ;  /* 0x0000003a33057220 */ /* 0x000fe20000410000 */
[----:B------:R-:W-:Y:S01]  /*50c0*/  FADD.FTZ R57, R57, R58 ;  /* 0x0000003a39397221 */ /* 0x000fe20000010000 */
[----:B------:R-:W-:Y:S01]  /*50d0*/  FFMA.FTZ R58, R58, R53, R54 ;  /* 0x000000353a3a7223 */ /* 0x000fe20000010036 */
[----:B------:R-:W-:Y:S02]  /*50e0*/  HADD2.F32 R54, -RZ, R66.H1_H1 ;  /* 0x30000042ff367230 */ /* 0x000fe40000004100 */
        /* <DEDUP_REMOVED lines=53> */
[----:B------:R-:W-:Y:S01]  /*5440*/  FFMA.FTZ R58, R54, R56, R58 ;  /* 0x00000038363a7223 */ /* 0x000fe2000001003a */
[----:B------:R-:W-:Y:S01]  /*5450*/  FADD.FTZ R4, R4, R59 ;  /* 0x0000003b04047221 */ /* 0x000fe20000010000 */
[----:B------:R-:W-:Y:S01]  /*5460*/  FFMA.FTZ R5, R56, R59, R5 ;  /* 0x0000003b38057223 */ /* 0x000fe20000010005 */
[----:B------:R-:W-:Y:S02]  /*5470*/  HADD2.F32 R72, -RZ, R72.H0_H0 ;  /* 0x20000048ff487230 */ /* 0x000fe40000004100 */
[----:B------:R-:W-:Y:S01]  /*5480*/  FADD.FTZ R59, R77, -UR28 ;  /* 0x8000001c4d3b7e21 */ /* 0x000fe20008010000 */
[----:B------:R-:W-:Y:S01]  /*5490*/  FADD.FTZ R54, R53, -UR28 ;  /* 0x8000001c35367e21 */ /* 0x000fe20008010000 */
[----:B------:R-:W-:-:S02]  /*54a0*/  HADD2.F32 R53, -RZ, R80.H1_H1 ;  /* 0x30000050ff357230 */ /* 0x000fc40000004100 */
[----:B------:R-:W-:Y:S01]  /*54b0*/  FMUL.FTZ R59, R59, UR16 ;  /* 0x000000103b3b7c20 */ /* 0x000fe20008410000 */
[----:B------:R-:W-:Y:S01]  /*54c0*/  FMUL.FTZ R54, R54, UR16 ;  /* 0x0000001036367c20 */ /* 0x000fe20008410000 */
[--C-:B------:R-:W-:Y:S02]  /*54d0*/  HADD2.F32 R56, -RZ, R78.reuse.H1_H1 ;  /* 0x3000004eff387230 */ /* 0x100fe40000004100 */
[----:B------:R-:W-:Y:S01]  /*54e0*/  FMUL.FTZ R61, R52, R72 ;  /* 0x00000048343d7220 */ /* 0x000fe20000410000 */
[----:B------:R-:W-:Y:S01]  /*54f0*/  FADD.FTZ R57, R57, R53 ;  /* 0x0000003539397221 */ /* 0x000fe20000010000 */
[----:B------:R-:W-:Y:S01]  /*5500*/  FFMA.FTZ R58, R53, R59, R58 ;  /* 0x0000003b353a7223 */ /* 0x000fe2000001003a */
[----:B------:R-:W-:Y:S01]  /*5510*/  FMUL.FTZ R62, R51, R53 ;  /* 0x00000035333e7220 */ /* 0x000fe20000410000 */
[----:B------:R-:W-:Y:S02]  /*5520*/  HADD2.F32 R78, -RZ, R78.H0_H0 ;  /* 0x2000004eff4e7230 */ /* 0x000fe40000004100 */
[----:B------:R-:W-:Y:S01]  /*5530*/  FFMA.FTZ R55, R72, R54, R55 ;  /* 0x0000003648377223 */ /* 0x000fe20000010037 */
[----:B------:R-:W-:Y:S01]  /*5540*/  FADD.FTZ R53, R61, R4 ;  /* 0x000000043d357221 */ /* 0x000fe20000010000 */
[----:B------:R-:W-:Y:S01]  /*5550*/  FFMA.FTZ R54, R54, R61, R5 ;  /* 0x0000003d36367223 */ /* 0x000fe20000010005 */
[----:B------:R-:W-:Y:S01]  /*5560*/  FADD.FTZ R56, R56, -UR28 ;  /* 0x8000001c38387e21 */ /* 0x000fe20008010000 */
[----:B------:R-:W-:-:S02]  /*5570*/  HADD2.F32 R80, -RZ, R80.H0_H0 ;  /* 0x20000050ff507230 */ /* 0x000fc40000004100 */
[----:B------:R-:W-:Y:S01]  /*5580*/  FADD.FTZ R4, R53, R62 ;  /* 0x0000003e35047221 */ /* 0x000fe20000010000 */
[----:B------:R-:W-:Y:S01]  /*5590*/  FMUL.FTZ R5, R52, R78 ;  /* 0x0000004e34057220 */ /* 0x000fe20000410000 */
[----:B------:R-:W-:Y:S01]  /*55a0*/  FFMA.FTZ R59, R59, R62, R54 ;  /* 0x0000003e3b3b7223 */ /* 0x000fe20000010036 */
[----:B------:R-:W-:Y:S01]  /*55b0*/  FMUL.FTZ R56, R56, UR16 ;  /* 0x0000001038387c20 */ /* 0x000fe20008410000 */
[----:B------:R-:W-:Y:S02]  /*55c0*/  HADD2.F32 R53, -RZ, R79.H0_H0 ;  /* 0x2000004fff357230 */ /* 0x000fe40000004100 */
[----:B------:R-:W-:Y:S01]  /*55d0*/  FADD.FTZ R4, R5, R4 ;  /* 0x0000000405047221 */ /* 0x000fe20000010000 */
[----:B------:R-:W-:Y:S01]  /*55e0*/  FADD.FTZ R80, R80, -UR28 ;  /* 0x8000001c50507e21 */ /* 0x000fe20008010000 */
[----:B------:R-:W-:Y:S01]  /*55f0*/  FFMA.FTZ R55, R78, R56, R55 ;  /* 0x000000384e377223 */ /* 0x000fe20000010037 */
[----:B------:R-:W-:Y:S01]  /*5600*/  FFMA.FTZ R5, R56, R5, R59 ;  /* 0x0000000538057223 */ /* 0x000fe2000001003b */
[----:B------:R-:W-:-:S02]  /*5610*/  HADD2.F32 R56, -RZ, R92.H1_H1 ;  /* 0x3000005cff387230 */ /* 0x000fc40000004100 */
[----:B------:R-:W-:Y:S01]  /*5620*/  FADD.FTZ R60, R60, R72 ;  /* 0x000000483c3c7221 */ /* 0x000fe20000010000 */
[----:B------:R-:W-:Y:S02]  /*5630*/  HADD2.F32 R79, -RZ, R79.H1_H1 ;  /* 0x3000004fff4f7230 */ /* 0x000fe40000004100 */
[----:B------:R-:W-:Y:S01]  /*5640*/  FADD.FTZ R53, R53, -UR28 ;  /* 0x8000001c35357e21 */ /* 0x000fe20008010000 */
[----:B------:R-:W-:Y:S01]  /*5650*/  FMUL.FTZ R80, R80, UR16 ;  /* 0x0000001050507c20 */ /* 0x000fe20008410000 */
[----:B------:R-:W-:Y:S02]  /*5660*/  HADD2.F32 R93, -RZ, R93.H0_H0 ;  /* 0x2000005dff5d7230 */ /* 0x000fe40000004100 */
[----:B------:R-:W-:Y:S01]  /*5670*/  FADD.FTZ R56, R56, -UR28 ;  /* 0x8000001c38387e21 */ /* 0x000fe20008010000 */
[----:B------:R-:W-:Y:S01]  /*5680*/  FADD.FTZ R60, R60, R78 ;  /* 0x0000004e3c3c7221 */ /* 0x000fe20000010000 */
[----:B------:R-:W-:Y:S01]  /*5690*/  FMUL.FTZ R54, R53, UR16 ;  /* 0x0000001035367c20 */ /* 0x000fe20008410000 */
[----:B------:R-:W-:Y:S01]  /*56a0*/  FADD.FTZ R57, R57, R79 ;  /* 0x0000004f39397221 */ /* 0x000fe20000010000 */
[----:B------:R-:W-:Y:S01]  /*56b0*/  FFMA.FTZ R58, R79, R80, R58 ;  /* 0x000000504f3a7223 */ /* 0x000fe2000001003a */
[----:B------:R-:W-:Y:S01]  /*56c0*/  FMUL.FTZ R79, R51, R79 ;  /* 0x0000004f334f7220 */ /* 0x000fe20000410000 */
[----:B------:R-:W-:-:S02]  /*56d0*/  HADD2.F32 R59, -RZ, R92.H0_H0 ;  /* 0x2000005cff3b7230 */ /* 0x000fc40000004100 */
[----:B------:R-:W-:Y:S01]  /*56e0*/  FMUL.FTZ R56, R56, UR16 ;  /* 0x0000001038387c20 */ /* 0x000fe20008410000 */
[----:B------:R-:W-:Y:S01]  /*56f0*/  FADD.FTZ R60, R60, R93 ;  /* 0x0000005d3c3c7221 */ /* 0x000fe20000010000 */
[----:B------:R-:W-:Y:S01]  /*5700*/  FFMA.FTZ R55, R93, R54, R55 ;  /* 0x000000365d377223 */ /* 0x000fe20000010037 */
[----:B------:R-:W-:Y:S02]  /*5710*/  HADD2.F32 R53, -RZ, R91.H1_H1 ;  /* 0x3000005bff357230 */ /* 0x000fe40000004100 */
[----:B------:R-:W-:Y:S01]  /*5720*/  FMUL.FTZ R93, R52, R93 ;  /* 0x0000005d345d7220 */ /* 0x000fe20000410000 */
[----:B------:R-:W-:Y:S01]  /*5730*/  FFMA.FTZ R5, R80, R79, R5 ;  /* 0x0000004f50057223 */ /* 0x000fe20000010005 */
[----:B------:R-:W-:Y:S01]  /*5740*/  FMUL.FTZ R61, R51, R59 ;  /* 0x0000003b333d7220 */ /* 0x000fe20000410000 */
[----:B------:R-:W-:Y:S01]  /*5750*/  FADD.FTZ R57, R57, R59 ;  /* 0x0000003b39397221 */ /* 0x000fe20000010000 */
[----:B------:R-:W-:Y:S01]  /*5760*/  FFMA.FTZ R58, R59, R56, R58 ;  /* 0x000000383b3a7223 */ /* 0x000fe2000001003a */
[----:B------:R-:W-:-:S02]  /*5770*/  HADD2.F32 R59, -RZ, R85.H0_H0 ;  /* 0x20000055ff3b7230 */ /* 0x000fc40000004100 */
[----:B------:R-:W-:Y:S01]  /*5780*/  FFMA.FTZ R5, R54, R93, R5 ;  /* 0x0000005d36057223 */ /* 0x000fe20000010005 */
[----:B------:R-:W-:Y:S01]  /*5790*/  FADD.FTZ R53, R53, -UR28 ;  /* 0x8000001c35357e21 */ /* 0x000fe20008010000 */
[----:B------:R-:W-:Y:S01]  /*57a0*/  FADD.FTZ R4, R4, R79 ;  /* 0x0000004f04047221 */ /* 0x000fe20000010000 */
[----:B------:R-:W-:Y:S02]  /*57b0*/  HADD2.F32 R54, -RZ, R85.H1_H1 ;  /* 0x30000055ff367230 */ /* 0x000fe40000004100 */
[----:B------:R-:W-:Y:S01]  /*57c0*/  FFMA.FTZ R56, R56, R61, R5 ;  /* 0x0000003d38387223 */ /* 0x000fe20000010005 */
[----:B------:R-:W-:Y:S01]  /*57d0*/  FADD.FTZ R59, R59, -UR28 ;  /* 0x8000001c3b3b7e21 */ /* 0x000fe20008010000 */
[----:B------:R-:W-:Y:S01]  /*57e0*/  FMUL.FTZ R53, R53, UR16 ;  /* 0x0000001035357c20 */ /* 0x000fe20008410000 */
[----:B------:R-:W-:Y:S01]  /*57f0*/  FADD.FTZ R4, R93, R4 ;  /* 0x000000045d047221 */ /* 0x000fe20000010000 */
[----:B------:R-:W-:Y:S02]  /*5800*/  HADD2.F32 R5, -RZ, R86.H1_H1 ;  /* 0x30000056ff057230 */ /* 0x000fe40000004100 */
[----:B------:R-:W-:Y:S01]  /*5810*/  FMUL.FTZ R59, R59, UR16 ;  /* 0x000000103b3b7c20 */ /* 0x000fe20008410000 */
[----:B------:R-:W-:-:S02]  /*5820*/  HADD2.F32 R91, -RZ, R91.H0_H0 ;  /* 0x2000005bff5b7230 */ /* 0x000fc40000004100 */
[----:B------:R-:W-:Y:S01]  /*5830*/  FADD.FTZ R60, R60, R54 ;  /* 0x000000363c3c7221 */ /* 0x000fe20000010000 */
        /* <DEDUP_REMOVED lines=376> */
[----:B------:R-:W-:Y:S01]  /*6fc0*/  FADD.FTZ R6, R6, -UR28 ;  /* 0x8000001c06067e21 */ /* 0x000fe20008010000 */
[----:B------:R-:W-:Y:S02]  /*6fd0*/  HADD2.F32 R87, -RZ, R87.H1_H1 ;  /* 0x30000057ff577230 */ /* 0x000fe40000004100 */
        /* <DEDUP_REMOVED lines=13> */
[----:B------:R-:W-:-:S02]  /*70b0*/  HADD2.F32 R89, -RZ, R89.H1_H1 ;  /* 0x30000059ff597230 */ /* 0x000fc40000004100 */
[----:B------:R-:W-:Y:S01]  /*70c0*/  FADD.FTZ R11, R11, -UR28 ;  /* 0x8000001c0b0b7e21 */ /* 0x000fe20008010000 */
[----:B------:R-:W-:Y:S01]  /*70d0*/  FADD.FTZ R13, R8, R13 ;  /* 0x0000000d080d7221 */ /* 0x000fe20000010000 */
[----:B------:R-:W-:Y:S01]  /*70e0*/  FFMA.FTZ R10, R87, R8, R10 ;  /* 0x00000008570a7223 */ /* 0x000fe2000001000a */
[----:B------:R-:W-:Y:S02]  /*70f0*/  HADD2.F32 R90, -RZ, R90.H1_H1 ;  /* 0x3000005aff5a7230 */ /* 0x000fe40000004100 */
[----:B------:R-:W-:Y:S01]  /*7100*/  FMUL.FTZ R8, R51, R15 ;  /* 0x0000000f33087220 */ /* 0x000fe20000410000 */
[----:B------:R-:W-:Y:S01]  /*7110*/  FMUL.FTZ R11, R11, UR16 ;  /* 0x000000100b0b7c20 */ /* 0x000fe20008410000 */
[----:B------:R-:W-:Y:S01]  /*7120*/  FADD.FTZ R89, R89, -UR28 ;  /* 0x8000001c59597e21 */ /* 0x000fe20008010000 */
[----:B------:R-:W-:Y:S01]  /*7130*/  FFMA.FTZ R4, R49, R48, R4 ;  /* 0x0000003031047223 */ /* 0x000fe20000010004 */
[----:B------:R-:W-:Y:S01]  /*7140*/  FFMA.FTZ R58, R9, R6, R58 ;  /* 0x00000006093a7223 */ /* 0x000fe2000001003a */
        /* <DEDUP_REMOVED lines=14> */
.L_x_904:
[--C-:B------:R-:W-:Y:S02]  /*7230*/  HADD2.F32 R4, -RZ, R112.reuse.H0_H0 ;  /* 0x20000070ff047230 */ /* 0x100fe40000004100 */
[--C-:B------:R-:W-:Y:S02]  /*7240*/  HADD2.F32 R69, -RZ, R99.reuse.H0_H0 ;  /* 0x20000063ff457230 */ /* 0x100fe40000004100 */
[----:B------:R-:W-:Y:S02]  /*7250*/  HADD2.F32 R5, -RZ, R112.H1_H1 ;  /* 0x30000070ff057230 */ /* 0x000fe40000004100 */
[----:B------:R-:W-:Y:S01]  /*7260*/  FADD.FTZ R4, R4, -UR28 ;  /* 0x8000001c04047e21 */ /* 0x000fe20008010000 */
[----:B------:R-:W-:Y:S02]  /*7270*/  HADD2.F32 R75, -RZ, R99.H1_H1 ;  /* 0x30000063ff4b7230 */ /* 0x000fe40000004100 */
[----:B------:R-:W-:Y:S01]  /*7280*/  FADD.FTZ R69, R69, -UR28 ;  /* 0x8000001c45457e21 */ /* 0x000fe20008010000 */
[----:B------:R-:W-:-:S02]  /*7290*/  HADD2.F32 R68, -RZ, R84.H1_H1 ;  /* 0x30000054ff447230 */ /* 0x000fc40000004100 */
[----:B------:R-:W-:Y:S01]  /*72a0*/  FMUL.FTZ R4, R4, UR16 ;  /* 0x0000001004047c20 */ /* 0x000fe20008410000 */
[----:B------:R-:W-:Y:S01]  /*72b0*/  FADD.FTZ R5, R5, -UR28 ;  /* 0x8000001c05057e21 */ /* 0x000fe20008010000 */
[----:B------:R-:W-:Y:S01]  /*72c0*/  FMUL.FTZ R69, R69, UR16 ;  /* 0x0000001045457c20 */ /* 0x000fe20008410000 */
[----:B------:R-:W-:Y:S01]  /*72d0*/  FADD.FTZ R75, R75, -UR28 ;  /* 0x8000001c4b4b7e21 */ /* 0x000fe20008010000 */
[C-C-:B------:R-:W-:Y:S01]  /*72e0*/  FFMA.FTZ R56, R52.reuse, R4, R3.reuse ;  /* 0x0000000434387223 */ /* 0x140fe20000010003 */
[----:B------:R-:W-:Y:S01]  /*72f0*/  FMUL.FTZ R5, R5, UR16 ;  /* 0x0000001005057c20 */ /* 0x000fe20008410000 */
[----:B------:R-:W-:Y:S01]  /*7300*/  FFMA.FTZ R53, R52, R69, R3 ;  /* 0x0000004534357223 */ /* 0x000fe20000010003 */
[----:B------:R-:W-:Y:S01]  /*7310*/  FMUL.FTZ R75, R75, UR16 ;  /* 0x000000104b4b7c20 */ /* 0x000fe20008410000 */
[----:B------:R-:W-:Y:S01]  /*7320*/  FMUL.FTZ R59, R56, -1.4426950216293334961 ;  /* 0xbfb8aa3b383b7820 */ /* 0x000fe20000410000 */
[--C-:B------:R-:W-:Y:S01]  /*7330*/  FFMA.FTZ R54, R51, R5, R2.reuse ;  /* 0x0000000533367223 */ /* 0x100fe20000010002 */
[----:B------:R-:W-:Y:S01]  /*7340*/  FMUL.FTZ R74, R53, -1.4426950216293334961 ;  /* 0xbfb8aa3b354a7820 */ /* 0x000fe20000410000 */
[----:B------:R-:W-:Y:S01]  /*7350*/  FFMA.FTZ R55, R51, R75, R2 ;  /* 0x0000004b33377223 */ /* 0x000fe20000010002 */
[----:B------:R-:W-:-:S02]  /*7360*/  HADD2.F32 R60, -RZ, R98.H0_H0 ;  /* 0x20000062ff3c7230 */ /* 0x000fc40000004100 */
[----:B------:R-:W-:Y:S01]  /*7370*/  FMUL.FTZ R57, R54, -1.4426950216293334961 ;  /* 0xbfb8aa3b36397820 */ /* 0x000fe20000410000 */
[----:B------:R-:W0:Y:S01]  /*7380*/  MUFU.EX2 R59, R59 ;  /* 0x0000003b003b7308 */ /* 0x000e220000000800 */
[----:B------:R-:W-:Y:S01]  /*7390*/  FMUL.FTZ R58, R55, -1.4426950216293334961 ;  /* 0xbfb8aa3b373a7820 */ /* 0x000fe20000410000 */
[----:B------:R-:W-:Y:S01]  /*73a0*/  FADD.FTZ R68, R68, -UR28 ;  /* 0x8000001c44447e21 */ /* 0x000fe20008010000 */
[----:B------:R-:W-:Y:S02]  /*73b0*/  HADD2.F32 R73, -RZ, R70.H1_H1 ;  /* 0x30000046ff497230 */ /* 0x000fe40000004100 */
[----:B------:R-:W-:Y:S02]  /*73c0*/  HADD2.F32 R64, -RZ, R66.H1_H1 ;  /* 0x30000042ff407230 */ /* 0x000fe40000004100 */
[----:B------:R-:W-:Y:S01]  /*73d0*/  FMUL.FTZ R68, R68, UR16 ;  /* 0x0000001044447c20 */ /* 0x000fe20008410000 */
[----:B------:R-:W-:Y:S01]  /*73e0*/  HADD2.F32 R70, -RZ, R70.H0_H0 ;  /* 0x20000046ff467230 */ /* 0x000fe20000004100 */
[----:B------:R-:W1:Y:S01]  /*73f0*/  MUFU.EX2 R74, R74 ;  /* 0x0000004a004a7308 */ /* 0x000e620000000800 */
[----:B------:R-:W-:Y:S01]  /*7400*/  FADD.FTZ R73, R73, -UR28 ;  /* 0x8000001c49497e21 */ /* 0x000fe20008010000 */
[----:B------:R-:W-:Y:S01]  /*7410*/  FADD.FTZ R64, R64, -UR28 ;  /* 0x8000001c40407e21 */ /* 0x000fe20008010000 */
[----:B------:R-:W-:-:S02]  /*7420*/  HADD2.F32 R96, -RZ, R28.H1_H1 ;  /* 0x3000001cff607230 */ /* 0x000fc40000004100 */
[----:B------:R-:W-:Y:S01]  /*7430*/  FMUL.FTZ R73, R73, UR16 ;  /* 0x0000001049497c20 */ /* 0x000fe20008410000 */
[----:B------:R-:W-:Y:S01]  /*7440*/  FMUL.FTZ R64, R64, UR16 ;  /* 0x0000001040407c20 */ /* 0x000fe20008410000 */
[----:B------:R-:W-:Y:S01]  /*7450*/  HADD2.F32 R28, -RZ, R28.H0_H0 ;  /* 0x2000001cff1c7230 */ /* 0x000fe20000004100 */
[----:B------:R-:W2:Y:S01]  /*7460*/  MUFU.EX2 R57, R57 ;  /* 0x0000003900397308 */ /* 0x000ea20000000800 */
[----:B0-----:R-:W-:Y:S01]  /*7470*/  FADD.FTZ R59, R59, 1 ;  /* 0x3f8000003b3b7421 */ /* 0x001fe20000010000 */
[----:B------:R-:W-:-:S06]  /*7480*/  FFMA.FTZ R61, R51, R64, R2 ;  /* 0x00000040333d7223 */ /* 0x000fcc0000010002 */
[----:B------:R0:W3:Y:S01]  /*7490*/  MUFU.RCP R76, R59 ;  /* 0x0000003b004c7308 */ /* 0x0000e20000001000 */
[----:B-1----:R-:W-:-:S07]  /*74a0*/  FADD.FTZ R74, R74, 1 ;  /* 0x3f8000004a4a7421 */ /* 0x002fce0000010000 */
[----:B------:R-:W1:Y:S01]  /*74b0*/  MUFU.EX2 R58, R58 ;  /* 0x0000003a003a7308 */ /* 0x000e620000000800 */
[----:B--2---:R-:W-:Y:S01]  /*74c0*/  FADD.FTZ R57, R57, 1 ;  /* 0x3f80000039397421 */ /* 0x004fe20000010000 */
[----:B0-----:R-:W-:Y:S02]  /*74d0*/  HADD2.F32 R59, -RZ, R84.H0_H0 ;  /* 0x20000054ff3b7230 */ /* 0x001fe40000004100 */
[----:B------:R-:W-:-:S04]  /*74e0*/  FFMA.FTZ R84, R52, R73, R3 ;  /* 0x0000004934547223 */ /* 0x000fc80000010003 */
[----:B------:R-:W0:Y:S01]  /*74f0*/  MUFU.RCP R74, R74 ;  /* 0x0000004a004a7308 */ /* 0x000e220000001000 */
[----:B---3--:R-:W-:Y:S01]  /*7500*/  FMUL.FTZ R60, R60, R76 ;  /* 0x0000004c3c3c7220 */ /* 0x008fe20000410000 */
[----:B------:R-:W-:-:S04]  /*7510*/  FADD.FTZ R76, -R76, 1 ;  /* 0x3f8000004c4c7421 */ /* 0x000fc80000010100 */
[----:B------:R-:W-:Y:S01]  /*7520*/  FFMA.FTZ R76, R56, R76, 1 ;  /* 0x3f800000384c7423 */ /* 0x000fe2000001004c */
[----:B------:R-:W-:Y:S01]  /*7530*/  FFMA.FTZ R56, R51, R68, R2 ;  /* 0x0000004433387223 */ /* 0x000fe20000010002 */
[----:B------:R-:W2:Y:S01]  /*7540*/  MUFU.RCP R57, R57 ;  /* 0x0000003900397308 */ /* 0x000ea20000001000 */
[----:B-1----:R-:W-:Y:S01]  /*7550*/  FADD.FTZ R58, R58, 1 ;  /* 0x3f8000003a3a7421 */ /* 0x002fe20000010000 */
[----:B------:R-:W-:Y:S01]  /*7560*/  FMUL.FTZ R76, R60, R76 ;  /* 0x0000004c3c4c7220 */ /* 0x000fe20000410000 */
[----:B------:R-:W-:-:S03]  /*7570*/  FMUL.FTZ R83, R56, -1.4426950216293334961 ;  /* 0xbfb8aa3b38537820 */ /* 0x000fc60000410000 */
[----:B------:R-:W-:Y:S02]  /*7580*/  FADD.FTZ R82, RZ, R76 ;  /* 0x0000004cff527221 */ /* 0x000fe40000010000 */
[----:B------:R1:W3:Y:S01]  /*7590*/  MUFU.RCP R65, R58 ;  /* 0x0000003a00417308 */ /* 0x0002e20000001000 */
[----:B0-----:R-:W-:Y:S01]  /*75a0*/  FMUL.FTZ R59, R59, R74 ;  /* 0x0000004a3b3b7220 */ /* 0x001fe20000410000 */
[----:B------:R-:W-:-:S04]  /*75b0*/  FADD.FTZ R74, -R74, 1 ;  /* 0x3f8000004a4a7421 */ /* 0x000fc80000010100 */
[----:B------:R-:W-:Y:S01]  /*75c0*/  FFMA.FTZ R74, R53, R74, 1 ;  /* 0x3f800000354a7423 */ /* 0x000fe2000001004a */
[----:B------:R-:W-:Y:S01]  /*75d0*/  FMUL.FTZ R53, R84, -1.4426950216293334961 ;  /* 0xbfb8aa3b54357820 */ /* 0x000fe20000410000 */
[----:B------:R-:W0:Y:S01]  /*75e0*/  MUFU.EX2 R83, R83 ;  /* 0x0000005300537308 */ /* 0x000e220000000800 */
[----:B--2---:R-:W-:Y:S01]  /*75f0*/  FADD.FTZ R67, -R57, 1 ;  /* 0x3f80000039437421 */ /* 0x004fe20000010100 */
[----:B-1----:R-:W-:Y:S02]  /*7600*/  HADD2.F32 R58, -RZ, R98.H1_H1 ;  /* 0x30000062ff3a7230 */ /* 0x002fe40000004100 */
[----:B------:R-:W-:Y:S01]  /*7610*/  FMUL.FTZ R74, R59, R74 ;  /* 0x0000004a3b4a7220 */ /* 0x000fe20000410000 */
[----:B------:R-:W-:Y:S01]  /*7620*/  FFMA.FTZ R67, R54, R67, 1 ;  /* 0x3f80000036437423 */ /* 0x000fe20000010043 */
[----:B------:R-:W-:Y:S02]  /*7630*/  HADD2.F32 R54, -RZ, R93.H1_H1 ;  /* 0x3000005dff367230 */ /* 0x000fe40000004100 */
[----:B------:R-:W-:Y:S01]  /*7640*/  FMUL.FTZ R58, R58, R57 ;  /* 0x000000393a3a7220 */ /* 0x000fe20000410000 */
[----:B------:R-:W1:Y:S01]  /*7650*/  MUFU.EX2 R53, R53 ;  /* 0x0000003500357308 */ /* 0x000e620000000800 */
[----:B------:R-:W-:-:S02]  /*7660*/  HADD2.F32 R57, -RZ, R66.H0_H0 ;  /* 0x20000042ff397230 */ /* 0x000fc40000004100 */
[----:B------:R-:W-:Y:S01]  /*7670*/  FADD.FTZ R82, R82, R74 ;  /* 0x0000004a52527221 */ /* 0x000fe20000010000 */
[----:B---3--:R-:W-:Y:S01]  /*7680*/  FMUL.FTZ R54, R54, R65 ;  /* 0x0000004136367220 */ /* 0x008fe20000410000 */
[----:B------:R-:W-:Y:S01]  /*7690*/  FADD.FTZ R65, -R65, 1 ;  /* 0x3f80000041417421 */ /* 0x000fe20000010100 */
[----:B------:R-:W-:-:S03]  /*76a0*/  FMUL.FTZ R67, R58, R67 ;  /* 0x000000433a437220 */ /* 0x000fc60000410000 */
[----:B------:R-:W-:Y:S01]  /*76b0*/  FFMA.FTZ R65, R55, R65, 1 ;  /* 0x3f80000037417423 */ /* 0x000fe20000010041 */
[----:B------:R-:W-:Y:S01]  /*76c0*/  FMUL.FTZ R55, R61, -1.4426950216293334961 ;  /* 0xbfb8aa3b3d377820 */ /* 0x000fe20000410000 */
[----:B0-----:R-:W-:Y:S02]  /*76d0*/  FADD.FTZ R83, R83, 1 ;  /* 0x3f80000053537421 */ /* 0x001fe40000010000 */
[----:B------:R-:W-:Y:S01]  /*76e0*/  FMUL.FTZ R65, R54, R65 ;  /* 0x0000004136417220 */ /* 0x000fe20000410000 */
[----:B------:R-:W-:Y:S02]  /*76f0*/  HADD2.F32 R54, -RZ, R81.H1_H1 ;  /* 0x30000051ff367230 */ /* 0x000fe40000004100 */
[----:B------:R-:W0:Y:S01]  /*7700*/  MUFU.EX2 R55, R55 ;  /* 0x0000003700377308 */ /* 0x000e220000000800 */
[----:B-1----:R-:W-:-:S07]  /*7710*/  FADD.FTZ R53, R53, 1 ;  /* 0x3f80000035357421 */ /* 0x002fce0000010000 */
[----:B------:R-:W1:Y:S08]  /*7720*/  MUFU.RCP R83, R83 ;  /* 0x0000005300537308 */ /* 0x000e700000001000 */
[----:B------:R-:W2:Y:S01]  /*7730*/  MUFU.RCP R53, R53 ;  /* 0x0000003500357308 */ /* 0x000ea20000001000 */
[----:B0-----:R-:W-:-:S07]  /*7740*/  FADD.FTZ R55, R55, 1 ;  /* 0x3f80000037377421 */ /* 0x001fce0000010000 */
[----:B------:R-:W0:Y:S01]  /*7750*/  MUFU.RCP R55, R55 ;  /* 0x0000003700377308 */ /* 0x000e220000001000 */
[----:B-1----:R-:W-:Y:S01]  /*7760*/  FMUL.FTZ R57, R57, R83 ;  /* 0x0000005339397220 */ /* 0x002fe20000410000 */
        /* <DEDUP_REMOVED lines=14> */
[----:B0-----:R-:W-:Y:S01]  /*7850*/  FMUL.FTZ R53, R53, R55 ;  /* 0x0000003735357220 */ /* 0x001fe20000410000 */
        /* <DEDUP_REMOVED lines=91> */
[----:B------:R-:W-:Y:S01]  /*7e10*/  FFMA.FTZ R77, R51, R67, R2 ;  /* 0x00000043334d7223 */ /* 0x000fe20000010002 */
        /* <DEDUP_REMOVED lines=11> */
[C---:B------:R-:W-:Y:S01]  /*7ed0*/  FMUL.FTZ R55, R51.reuse, R55 ;  /* 0x0000003733377220 */ /* 0x040fe20000410000 */
        /* <DEDUP_REMOVED lines=163> */
[----:B------:R-:W-:-:S02]  /*8910*/  FMUL.FTZ R83, R83, UR16 ;  /* 0x0000001053537c20 */ /* 0x000fc40008410000 */
[----:B------:R-:W-:Y:S02]  /*8920*/  FMUL.FTZ R6, R6, UR16 ;  /* 0x0000001006067c20 */ /* 0x000fe40008410000 */
        /* <DEDUP_REMOVED lines=73> */
[--C-:B------:R-:W-:Y:S02]  /*8dc0*/  HADD2.F32 R61, -RZ, R19.reuse.H1_H1 ;  /* 0x30000013ff3d7230 */ /* 0x100fe40000004100 */
[----:B------:R-:W-:Y:S02]  /*8dd0*/  HADD2.F32 R19, -RZ, R19.H0_H0 ;  /* 0x20000013ff137230 */ /* 0x000fe40000004100 */
[----:B------:R-:W-:Y:S01]  /*8de0*/  FFMA.FTZ R53, R53, R98, 1 ;  /* 0x3f80000035357423 */ /* 0x000fe20000010062 */
[----:B------:R-:W-:-:S03]  /*8df0*/  FADD.FTZ R61, R61, -UR28 ;  /* 0x8000001c3d3d7e21 */ /* 0x000fc60008010000 */
[----:B------:R-:W-:Y:S01]  /*8e00*/  FMUL.FTZ R96, R96, R53 ;  /* 0x0000003560607220 */ /* 0x000fe20000410000 */
[----:B------:R-:W-:Y:S01]  /*8e10*/  FADD.FTZ R19, R19, -UR28 ;  /* 0x8000001c13137e21 */ /* 0x000fe20008010000 */
[----:B------:R-:W-:-:S03]  /*8e20*/  FMUL.FTZ R53, R61, UR16 ;  /* 0x000000103d357c20 */ /* 0x000fc60008410000 */
        /* <DEDUP_REMOVED lines=10> */
[----:B------:R-:W-:-:S05]  /*8ed0*/  HADD2.F32 R61, -RZ, R23.H0_H0 ;  /* 0x20000017ff3d7230 */ /* 0x000fca0000004100 */
[----:B------:R-:W-:Y:S01]  /*8ee0*/  FADD.FTZ R95, R61, -UR28 ;  /* 0x8000001c3d5f7e21 */ /* 0x000fe20008010000 */
[----:B------:R-:W-:-:S03]  /*8ef0*/  FMUL.FTZ R61, R52, R56 ;  /* 0x00000038343d7220 */ /* 0x000fc60000410000 */
[----:B------:R-:W-:Y:S01]  /*8f00*/  FMUL.FTZ R56, R95, UR16 ;  /* 0x000000105f387c20 */ /* 0x000fe20008410000 */
[----:B------:R-:W-:Y:S01]  /*8f10*/  FFMA.FTZ R60, R59, R61, R60 ;  /* 0x0000003d3b3c7223 */ /* 0x000fe2000001003c */
[----:B------:R-:W-:Y:S01]  /*8f20*/  FADD.FTZ R91, R61, R91 ;  /* 0x0000005b3d5b7221 */ /* 0x000fe20000010000 */
[--C-:B------:R-:W-:Y:S02]  /*8f30*/  HADD2.F32 R95, -RZ, R40.reuse.H1_H1 ;  /* 0x30000028ff5f7230 */ /* 0x100fe40000004100 */
[----:B------:R-:W-:Y:S01]  /*8f40*/  FFMA.FTZ R59, R51, R56, R2 ;  /* 0x00000038333b7223 */ /* 0x000fe20000010002 */
[----:B------:R-:W-:-:S03]  /*8f50*/  HADD2.F32 R40, -RZ, R40.H0_H0 ;  /* 0x20000028ff287230 */ /* 0x000fc60000004100 */
        /* <DEDUP_REMOVED lines=33> */
[----:B------:R-:W-:-:S03]  /*9170*/  FFMA.FTZ R67, R67, R95, R60 ;  /* 0x0000005f43437223 */ /* 0x000fc6000001003c */
[----:B------:R-:W-:-:S04]  /*9180*/  FFMA.FTZ R60, R51, R5, R2 ;  /* 0x00000005333c7223 */ /* 0x000fc80000010002 */
[----:B------:R-:W-:-:S06]  /*9190*/  FMUL.FTZ R70, R60, -1.4426950216293334961 ;  /* 0xbfb8aa3b3c467820 */ /* 0x000fcc0000410000 */
[----:B------:R-:W0:Y:S02]  /*91a0*/  MUFU.EX2 R70, R70 ;  /* 0x0000004600467308 */ /* 0x000e240000000800 */
[----:B0-----:R-:W-:-:S06]  /*91b0*/  FADD.FTZ R97, R70, 1 ;  /* 0x3f80000046617421 */ /* 0x001fcc0000010000 */
[----:B------:R-:W0:Y:S02]  /*91c0*/  MUFU.RCP R97, R97 ;  /* 0x0000006100617308 */ /* 0x000e240000001000 */
[----:B0-----:R-:W-:Y:S01]  /*91d0*/  FADD.FTZ R99, -R97, 1 ;  /* 0x3f80000061637421 */ /* 0x001fe20000010100 */
[----:B------:R-:W-:Y:S01]  /*91e0*/  FMUL.FTZ R25, R94, R97 ;  /* 0x000000615e197220 */ /* 0x000fe20000410000 */
[----:B------:R-:W-:Y:S02]  /*91f0*/  FADD.FTZ R94, R26, -UR28 ;  /* 0x8000001c1a5e7e21 */ /* 0x000fe40008010000 */
[----:B------:R-:W-:Y:S01]  /*9200*/  FFMA.FTZ R60, R60, R99, 1 ;  /* 0x3f8000003c3c7423 */ /* 0x000fe20000010063 */
[--C-:B------:R-:W-:Y:S02]  /*9210*/  HADD2.F32 R99, -RZ, R13.reuse.H0_H0 ;  /* 0x2000000dff637230 */ /* 0x100fe40000004100 */
[----:B------:R-:W-:Y:S02]  /*9220*/  HADD2.F32 R13, -RZ, R13.H1_H1 ;  /* 0x3000000dff0d7230 */ /* 0x000fe40000004100 */
[----:B------:R-:W-:Y:S01]  /*9230*/  FMUL.FTZ R26, R25, R60 ;  /* 0x0000003c191a7220 */ /* 0x000fe20000410000 */
[----:B------:R-:W-:Y:S01]  /*9240*/  FMUL.FTZ R25, R94, UR16 ;  /* 0x000000105e197c20 */ /* 0x000fe20008410000 */
[----:B------:R-:W-:-:S03]  /*9250*/  FADD.FTZ R94, R91, R95 ;  /* 0x0000005f5b5e7221 */ /* 0x000fc60000010000 */
        /* <DEDUP_REMOVED lines=38> */
[----:B------:R-:W-:Y:S02]  /*94c0*/  HADD2.F32 R95, -RZ, R22.H0_H0 ;  /* 0x20000016ff5f7230 */ /* 0x000fe40000004100 */
[----:B------:R-:W-:Y:S01]  /*94d0*/  FFMA.FTZ R81, R66, R81, 1 ;  /* 0x3f80000042517423 */ /* 0x000fe20000010051 */
[----:B------:R-:W-:Y:S02]  /*94e0*/  HADD2.F32 R66, -RZ, R14.H1_H1 ;  /* 0x3000000eff427230 */ /* 0x000fe40000004100 */
[----:B------:R-:W-:-:S02]  /*94f0*/  HADD2.F32 R22, -RZ, R22.H1_H1 ;  /* 0x30000016ff167230 */ /* 0x000fc40000004100 */
[----:B------:R-:W-:Y:S01]  /*9500*/  FMUL.FTZ R40, R40, R81 ;  /* 0x0000005128287220 */ /* 0x000fe20000410000 */
[----:B------:R-:W-:Y:S01]  /*9510*/  FADD.FTZ R81, R72, R69 ;  /* 0x0000004548517221 */ /* 0x000fe20000010000 */
[----:B------:R-:W-:Y:S01]  /*9520*/  FADD.FTZ R66, R66, -UR28 ;  /* 0x8000001c42427e21 */ /* 0x000fe20008010000 */
[----:B------:R-:W-:Y:S01]  /*9530*/  FFMA.FTZ R72, R80, R82, R67 ;  /* 0x0000005250487223 */ /* 0x000fe20000010043 */
[----:B------:R-:W-:Y:S02]  /*9540*/  HADD2.F32 R82, -RZ, R21.H0_H0 ;  /* 0x20000015ff527230 */ /* 0x000fe40000004100 */
[----:B------:R-:W-:Y:S01]  /*9550*/  FADD.FTZ R81, R81, R68 ;  /* 0x0000004451517221 */ /* 0x000fe20000010000 */
[----:B------:R-:W-:-:S03]  /*9560*/  FMUL.FTZ R66, R66, UR16 ;  /* 0x0000001042427c20 */ /* 0x000fc60008410000 */
[----:B------:R-:W-:Y:S01]  /*9570*/  FADD.FTZ R81, R81, R4 ;  /* 0x0000000451517221 */ /* 0x000fe20000010000 */
[----:B------:R-:W-:-:S03]  /*9580*/  FFMA.FTZ R67, R51, R66, R2 ;  /* 0x0000004233437223 */ /* 0x000fc60000010002 */
        /* <DEDUP_REMOVED lines=11> */
[C---:B------:R-:W-:Y:S01]  /*9640*/  FMUL.FTZ R95, R52.reuse, R74 ;  /* 0x0000004a345f7220 */ /* 0x040fe20000410000 */
[--C-:B------:R-:W-:Y:S02]  /*9650*/  HADD2.F32 R98, -RZ, R39.reuse.H1_H1 ;  /* 0x30000027ff627230 */ /* 0x100fe40000004100 */
[----:B------:R-:W-:Y:S01]  /*9660*/  FFMA.FTZ R69, R52, R67, R3 ;  /* 0x0000004334457223 */ /* 0x000fe20000010003 */
[----:B------:R-:W-:Y:S01]  /*9670*/  FADD.FTZ R94, R95, R94 ;  /* 0x0000005e5f5e7221 */ /* 0x000fe20000010000 */
[----:B------:R-:W-:Y:S02]  /*9680*/  HADD2.F32 R39, -RZ, R39.H0_H0 ;  /* 0x20000027ff277230 */ /* 0x000fe40000004100 */
        /* <DEDUP_REMOVED lines=39> */
[--C-:B------:R-:W-:Y:S02]  /*9900*/  HADD2.F32 R98, -RZ, R17.reuse.H1_H1 ;  /* 0x30000011ff627230 */ /* 0x100fe40000004100 */
[----:B------:R-:W-:Y:S01]  /*9910*/  FFMA.FTZ R72, R72, R97, 1 ;  /* 0x3f80000048487423 */ /* 0x000fe20000010061 */
[----:B------:R-:W-:-:S03]  /*9920*/  HADD2.F32 R17, -RZ, R17.H0_H0 ;  /* 0x20000011ff117230 */ /* 0x000fc60000004100 */
[----:B------:R-:W-:Y:S01]  /*9930*/  FMUL.FTZ R79, R79, R72 ;  /* 0x000000484f4f7220 */ /* 0x000fe20000410000 */
[--C-:B------:R-:W-:Y:S02]  /*9940*/  HADD2.F32 R72, -RZ, R11.reuse.H0_H0 ;  /* 0x2000000bff487230 */ /* 0x100fe40000004100 */
[----:B------:R-:W-:Y:S01]  /*9950*/  FADD.FTZ R17, R17, -UR28 ;  /* 0x8000001c11117e21 */ /* 0x000fe20008010000 */
[----:B------:R-:W-:Y:S02]  /*9960*/  HADD2.F32 R11, -RZ, R11.H1_H1 ;  /* 0x3000000bff0b7230 */ /* 0x000fe40000004100 */
[----:B------:R-:W-:Y:S01]  /*9970*/  FADD.FTZ R97, R72, -UR28 ;  /* 0x8000001c48617e21 */ /* 0x000fe20008010000 */
[----:B------:R-:W-:Y:S01]  /*9980*/  FMUL.FTZ R72, R51, R68 ;  /* 0x0000004433487220 */ /* 0x000fe20000410000 */
[----:B------:R-:W-:Y:S02]  /*9990*/  FMUL.FTZ R17, R17, UR16 ;  /* 0x0000001011117c20 */ /* 0x000fe40008410000 */
[----:B------:R-:W-:Y:S01]  /*99a0*/  FMUL.FTZ R68, R97, UR16 ;  /* 0x0000001061447c20 */ /* 0x000fe20008410000 */
[----:B------:R-:W-:Y:S01]  /*99b0*/  FFMA.FTZ R78, R78, R72, R91 ;  /* 0x000000484e4e7223 */ /* 0x000fe2000001005b */
[----:B------:R-:W-:Y:S01]  /*99c0*/  FADD.FTZ R94, R94, R72 ;  /* 0x000000485e5e7221 */ /* 0x000fe20000010000 */
[----:B------:R-:W-:Y:S01]  /*99d0*/  FFMA.FTZ R72, R52, R19, R3 ;  /* 0x0000001334487223 */ /* 0x000fe20000010003 */
        /* <DEDUP_REMOVED lines=8> */
[----:B------:R-:W-:-:S03]  /*9a60*/  FMUL.FTZ R74, R72, -1.4426950216293334961 ;  /* 0xbfb8aa3b484a7820 */ /* 0x000fc60000410000 */
[----:B------:R-:W-:-:S03]  /*9a70*/  FMUL.FTZ R18, R18, R97 ;  /* 0x0000006112127220 */ /* 0x000fc60000410000 */
[----:B------:R-:W0:Y:S02]  /*9a80*/  MUFU.EX2 R74, R74 ;  /* 0x0000004a004a7308 */ /* 0x000e240000000800 */
[----:B0-----:R-:W-:-:S06]  /*9a90*/  FADD.FTZ R97, R74, 1 ;  /* 0x3f8000004a617421 */ /* 0x001fcc0000010000 */
[----:B------:R-:W0:Y:S02]  /*9aa0*/  MUFU.RCP R97, R97 ;  /* 0x0000006100617308 */ /* 0x000e240000001000 */
[----:B0-----:R-:W-:Y:S01]  /*9ab0*/  FADD.FTZ R95, -R97, 1 ;  /* 0x3f800000615f7421 */ /* 0x001fe20000010100 */
[----:B------:R-:W-:Y:S01]  /*9ac0*/  FMUL.FTZ R91, R98, R97 ;  /* 0x00000061625b7220 */ /* 0x000fe20000410000 */
[----:B------:R-:W-:Y:S02]  /*9ad0*/  HADD2.F32 R97, -RZ, R16.H1_H1 ;  /* 0x30000010ff617230 */ /* 0x000fe40000004100 */
[----:B------:R-:W-:Y:S01]  /*9ae0*/  FFMA.FTZ R72, R72, R95, 1 ;  /* 0x3f80000048487423 */ /* 0x000fe2000001005f */
[----:B------:R-:W-:-:S03]  /*9af0*/  FMUL.FTZ R95, R52, R71 ;  /* 0x00000047345f7220 */ /* 0x000fc60000410000 */
[----:B------:R-:W-:Y:S01]  /*9b00*/  FMUL.FTZ R72, R91, R72 ;  /* 0x000000485b487220 */ /* 0x000fe20000410000 */
[--C-:B------:R-:W-:Y:S02]  /*9b10*/  HADD2.F32 R91, -RZ, R9.reuse.H0_H0 ;  /* 0x20000009ff5b7230 */ /* 0x100fe40000004100 */
[----:B------:R-:W-:Y:S01]  /*9b20*/  FFMA.FTZ R77, R77, R95, R78 ;  /* 0x0000005f4d4d7223 */ /* 0x000fe2000001004e */
[----:B------:R-:W-:Y:S01]  /*9b30*/  FADD.FTZ R94, R95, R94 ;  /* 0x0000005e5f5e7221 */ /* 0x000fe20000010000 */
[----:B------:R-:W-:Y:S02]  /*9b40*/  HADD2.F32 R9, -RZ, R9.H1_H1 ;  /* 0x30000009ff097230 */ /* 0x000fe40000004100 */
        /* <DEDUP_REMOVED lines=24> */
[--C-:B------:R-:W-:Y:S02]  /*9cd0*/  HADD2.F32 R95, -RZ, R15.reuse.H0_H0 ;  /* 0x2000000fff5f7230 */ /* 0x100fe40000004100 */
[----:B------:R-:W-:Y:S02]  /*9ce0*/  HADD2.F32 R15, -RZ, R15.H1_H1 ;  /* 0x3000000fff0f7230 */ /* 0x000fe40000004100 */
[----:B------:R-:W-:Y:S01]  /*9cf0*/  FMUL.FTZ R39, R39, R74 ;  /* 0x0000004a27277220 */ /* 0x000fe20000410000 */
[--C-:B------:R-:W-:Y:S02]  /*9d00*/  HADD2.F32 R74, -RZ, R8.reuse.H1_H1 ;  /* 0x30000008ff4a7230 */ /* 0x100fe40000004100 */
[----:B------:R-:W-:-:S03]  /*9d10*/  HADD2.F32 R8, -RZ, R8.H0_H0 ;  /* 0x20000008ff087230 */ /* 0x000fc60000004100 */
[----:B------:R-:W-:Y:S02]  /*9d20*/  FADD.FTZ R74, R74, -UR28 ;  /* 0x8000001c4a4a7e21 */ /* 0x000fe40008010000 */
[----:B------:R-:W-:Y:S02]  /*9d30*/  FADD.FTZ R8, R8, -UR28 ;  /* 0x8000001c08087e21 */ /* 0x000fe40008010000 */
[----:B------:R-:W-:Y:S02]  /*9d40*/  FMUL.FTZ R4, R74, UR16 ;  /* 0x000000104a047c20 */ /* 0x000fe40008410000 */
[----:B------:R-:W-:Y:S02]  /*9d50*/  FMUL.FTZ R8, R8, UR16 ;  /* 0x0000001008087c20 */ /* 0x000fe40008410000 */
        /* <DEDUP_REMOVED lines=11> */
[----:B------:R-:W-:Y:S02]  /*9e10*/  HADD2.F32 R95, -RZ, R14.H0_H0 ;  /* 0x2000000eff5f7230 */ /* 0x000fe40000004100 */
[C---:B------:R-:W-:Y:S01]  /*9e20*/  FMUL.FTZ R97, R52.reuse, R86 ;  /* 0x0000005634617220 */ /* 0x040fe20000410000 */
[----:B------:R-:W-:-:S03]  /*9e30*/  FFMA.FTZ R77, R52, R74, R3 ;  /* 0x0000004a344d7223 */ /* 0x000fc60000010003 */
[----:B------:R-:W-:Y:S01]  /*9e40*/  FADD.FTZ R94, R97, R94 ;  /* 0x0000005e615e7221 */ /* 0x000fe20000010000 */
[----:B------:R-:W-:-:S06]  /*9e50*/  FMUL.FTZ R78, R77, -1.4426950216293334961 ;  /* 0xbfb8aa3b4d4e7820 */ /* 0x000fcc0000410000 */
[----:B------:R-:W0:Y:S02]  /*9e60*/  MUFU.EX2 R78, R78 ;  /* 0x0000004e004e7308 */ /* 0x000e240000000800 */
[----:B0-----:R-:W-:-:S06]  /*9e70*/  FADD.FTZ R82, R78, 1 ;  /* 0x3f8000004e527421 */ /* 0x001fcc0000010000 */
[----:B------:R-:W0:Y:S02]  /*9e80*/  MUFU.RCP R82, R82 ;  /* 0x0000005200527308 */ /* 0x000e240000001000 */
[----:B0-----:R-:W-:Y:S01]  /*9e90*/  FADD.FTZ R98, -R82, 1 ;  /* 0x3f80000052627421 */ /* 0x001fe20000010100 */
[----:B------:R-:W-:Y:S01]  /*9ea0*/  FMUL.FTZ R14, R95, R82 ;  /* 0x000000525f0e7220 */ /* 0x000fe20000410000 */
[----:B------:R-:W-:Y:S01]  /*9eb0*/  FFMA.FTZ R95, R75, R97, R76 ;  /* 0x000000614b5f7223 */ /* 0x000fe2000001004c */
        /* <DEDUP_REMOVED lines=18> */
[-C--:B------:R-:W-:Y:S01]  /*9fe0*/  FFMA.FTZ R76, R84, R64.reuse, R85 ;  /* 0x00000040544c7223 */ /* 0x080fe20000010055 */
[----:B------:R-:W-:-:S04]  /*9ff0*/  FMUL.FTZ R64, R51, R64 ;  /* 0x0000004033407220 */ /* 0x000fc80000410000 */
[----:B------:R-:W0:Y:S01]  /*a000*/  MUFU.RCP R78, R78 ;  /* 0x0000004e004e7308 */ /* 0x000e220000001000 */
[----:B------:R-:W-:Y:S01]  /*a010*/  FFMA.FTZ R84, R84, R64, R95 ;  /* 0x0000004054547223 */ /* 0x000fe2000001005f */
[----:B------:R-:W-:Y:S01]  /*a020*/  FADD.FTZ R94, R94, R64 ;  /* 0x000000405e5e7221 */ /* 0x000fe20000010000 */
[----:B0-----:R-:W-:Y:S01]  /*a030*/  FADD.FTZ R82, -R78, 1 ;  /* 0x3f8000004e527421 */ /* 0x001fe20000010100 */
[----:B------:R-:W-:-:S03]  /*a040*/  FMUL.FTZ R38, R97, R78 ;  /* 0x0000004e61267220 */ /* 0x000fc60000410000 */
        /* <DEDUP_REMOVED lines=13> */
[--C-:B------:R-:W-:Y:S02]  /*a120*/  HADD2.F32 R85, -RZ, R10.reuse.H1_H1 ;  /* 0x3000000aff557230 */ /* 0x100fe40000004100 */
[----:B------:R-:W-:Y:S02]  /*a130*/  HADD2.F32 R10, -RZ, R10.H0_H0 ;  /* 0x2000000aff0a7230 */ /* 0x000fe40000004100 */
[----:B------:R-:W-:-:S04]  /*a140*/  FFMA.FTZ R38, R52, R11, R3 ;  /* 0x0000000b34267223 */ /* 0x000fc80000010003 */
[----:B------:R-:W-:Y:S01]  /*a150*/  FMUL.FTZ R78, R38, -1.4426950216293334961 ;  /* 0xbfb8aa3b264e7820 */ /* 0x000fe20000410000 */
[----:B------:R-:W-:-:S04]  /*a160*/  FADD.FTZ R10, R10, -UR28 ;  /* 0x8000001c0a0a7e21 */ /* 0x000fc80008010000 */
[----:B------:R-:W-:Y:S01]  /*a170*/  FMUL.FTZ R10, R10, UR16 ;  /* 0x000000100a0a7c20 */ /* 0x000fe20008410000 */
        /* <DEDUP_REMOVED lines=8> */
[----:B------:R-:W-:Y:S01]  /*a200*/  FADD.FTZ R64, R91, R92 ;  /* 0x0000005c5b407221 */ /* 0x000fe20000010000 */
[--C-:B------:R-:W-:Y:S02]  /*a210*/  HADD2.F32 R91, -RZ, R45.reuse.H0_H0 ;  /* 0x2000002dff5b7230 */ /* 0x100fe40000004100 */
[----:B------:R-:W-:Y:S01]  /*a220*/  FFMA.FTZ R84, R73, R85, R84 ;  /* 0x0000005549547223 */ /* 0x000fe20000010054 */
[----:B------:R-:W-:Y:S01]  /*a230*/  FFMA.FTZ R73, R51, R6, R2 ;  /* 0x0000000633497223 */ /* 0x000fe20000010002 */
[----:B------:R-:W-:Y:S01]  /*a240*/  FADD.FTZ R94, R85, R94 ;  /* 0x0000005e555e7221 */ /* 0x000fe20000010000 */
[----:B------:R-:W-:Y:S02]  /*a250*/  HADD2.F32 R45, -RZ, R45.H1_H1 ;  /* 0x3000002dff2d7230 */ /* 0x000fe40000004100 */
[----:B------:R-:W-:-:S06]  /*a260*/  FMUL.FTZ R78, R73, -1.4426950216293334961 ;  /* 0xbfb8aa3b494e7820 */ /* 0x000fcc0000410000 */
[----:B------:R-:W0:Y:S02]  /*a270*/  MUFU.EX2 R78, R78 ;  /* 0x0000004e004e7308 */ /* 0x000e240000000800 */
[----:B0-----:R-:W-:Y:S01]  /*a280*/  FADD.FTZ R82, R78, 1 ;  /* 0x3f8000004e527421 */ /* 0x001fe20000010000 */
[----:B------:R-:W-:-:S05]  /*a290*/  HADD2.F32 R78, -RZ, R33.H1_H1 ;  /* 0x30000021ff4e7230 */ /* 0x000fca0000004100 */
[----:B------:R-:W0:Y:S02]  /*a2a0*/  MUFU.RCP R82, R82 ;  /* 0x0000005200527308 */ /* 0x000e240000001000 */
[----:B0-----:R-:W-:Y:S01]  /*a2b0*/  FADD.FTZ R86, -R82, 1 ;  /* 0x3f80000052567421 */ /* 0x001fe20000010100 */
[----:B------:R-:W-:-:S03]  /*a2c0*/  FMUL.FTZ R9, R9, R82 ;  /* 0x0000005209097220 */ /* 0x000fc60000410000 */
        /* <DEDUP_REMOVED lines=9> */
[--C-:B------:R-:W-:Y:S02]  /*a360*/  HADD2.F32 R85, -RZ, R43.reuse.H0_H0 ;  /* 0x2000002bff557230 */ /* 0x100fe40000004100 */
[----:B------:R-:W-:Y:S02]  /*a370*/  HADD2.F32 R43, -RZ, R43.H1_H1 ;  /* 0x3000002bff2b7230 */ /* 0x000fe40000004100 */
[----:B------:R-:W-:Y:S01]  /*a380*/  FFMA.FTZ R78, R73, R78, 1 ;  /* 0x3f800000494e7423 */ /* 0x000fe2000001004e */
[--C-:B------:R-:W-:Y:S02]  /*a390*/  HADD2.F32 R73, -RZ, R42.reuse.H0_H0 ;  /* 0x2000002aff497230 */ /* 0x100fe40000004100 */
[----:B------:R-:W-:-:S02]  /*a3a0*/  HADD2.F32 R42, -RZ, R42.H1_H1 ;  /* 0x3000002aff2a7230 */ /* 0x000fc40000004100 */
[----:B------:R-:W-:Y:S01]  /*a3b0*/  FMUL.FTZ R33, R33, R78 ;  /* 0x0000004e21217220 */ /* 0x000fe20000410000 */
[----:B------:R-:W-:Y:S01]  /*a3c0*/  FADD.FTZ R78, R81, R32 ;  /* 0x00000020514e7221 */ /* 0x000fe20000010000 */
[----:B------:R-:W-:Y:S01]  /*a3d0*/  FADD.FTZ R86, R73, -UR28 ;  /* 0x8000001c49567e21 */ /* 0x000fe20008010000 */
[-C--:B------:R-:W-:Y:S01]  /*a3e0*/  FFMA.FTZ R81, R55, R32.reuse, R76 ;  /* 0x0000002037517223 */ /* 0x080fe2000001004c */
[----:B------:R-:W-:Y:S01]  /*a3f0*/  FMUL.FTZ R73, R51, R32 ;  /* 0x0000002033497220 */ /* 0x000fe20000410000 */
[----:B------:R-:W-:Y:S01]  /*a400*/  FADD.FTZ R78, R78, R31 ;  /* 0x0000001f4e4e7221 */ /* 0x000fe20000010000 */
[----:B------:R-:W-:Y:S01]  /*a410*/  FMUL.FTZ R32, R86, UR16 ;  /* 0x0000001056207c20 */ /* 0x000fe20008410000 */
[----:B------:R-:W-:Y:S01]  /*a420*/  FFMA.FTZ R81, R58, R31, R81 ;  /* 0x0000001f3a517223 */ /* 0x000fe20000010051 */
        /* <DEDUP_REMOVED lines=14> */
[C---:B------:R-:W-:Y:S02]  /*a510*/  FMUL.FTZ R93, R52.reuse, R93 ;  /* 0x0000005d345d7220 */ /* 0x040fe40000410000 */
        /* <DEDUP_REMOVED lines=33> */
[--C-:B------:R-:W-:Y:S02]  /*a730*/  HADD2.F32 R84, -RZ, R47.reuse.H0_H0 ;  /* 0x2000002fff547230 */ /* 0x100fe40000004100 */
[----:B------:R-:W-:Y:S01]  /*a740*/  FFMA.FTZ R76, R76, R91, 1 ;  /* 0x3f8000004c4c7423 */ /* 0x000fe2000001005b */
[----:B------:R-:W-:-:S03]  /*a750*/  HADD2.F32 R47, -RZ, R47.H1_H1 ;  /* 0x3000002fff2f7230 */ /* 0x000fc60000004100 */
[----:B------:R-:W-:Y:S01]  /*a760*/  FMUL.FTZ R45, R45, R76 ;  /* 0x0000004c2d2d7220 */ /* 0x000fe20000410000 */
[--C-:B------:R-:W-:Y:S02]  /*a770*/  HADD2.F32 R76, -RZ, R46.reuse.H0_H0 ;  /* 0x2000002eff4c7230 */ /* 0x100fe40000004100 */
[----:B------:R-:W-:-:S03]  /*a780*/  HADD2.F32 R46, -RZ, R46.H1_H1 ;  /* 0x3000002eff2e7230 */ /* 0x000fc60000004100 */
[----:B------:R-:W-:Y:S01]  /*a790*/  FADD.FTZ R86, R76, -UR28 ;  /* 0x8000001c4c567e21 */ /* 0x000fe20008010000 */
[----:B------:R-:W-:-:S03]  /*a7a0*/  FMUL.FTZ R76, R51, R31 ;  /* 0x0000001f334c7220 */ /* 0x000fc60000410000 */
[----:B------:R-:W-:Y:S01]  /*a7b0*/  FMUL.FTZ R31, R86, UR16 ;  /* 0x00000010561f7c20 */ /* 0x000fe20008410000 */
[----:B------:R-:W-:-:S03]  /*a7c0*/  FFMA.FTZ R91, R58, R76, R83 ;  /* 0x0000004c3a5b7223 */ /* 0x000fc60000010053 */
[----:B------:R-:W-:-:S04]  /*a7d0*/  FFMA.FTZ R58, R51, R31, R2 ;  /* 0x0000001f333a7223 */ /* 0x000fc80000010002 */
[----:B------:R-:W-:-:S06]  /*a7e0*/  FMUL.FTZ R82, R58, -1.4426950216293334961 ;  /* 0xbfb8aa3b3a527820 */ /* 0x000fcc0000410000 */
[----:B------:R-:W0:Y:S02]  /*a7f0*/  MUFU.EX2 R82, R82 ;  /* 0x0000005200527308 */ /* 0x000e240000000800 */
[----:B0-----:R-:W-:Y:S01]  /*a800*/  FADD.FTZ R83, R82, 1 ;  /* 0x3f80000052537421 */ /* 0x001fe20000010000 */
[----:B------:R-:W-:Y:S01]  /*a810*/  FADD.FTZ R82, R85, R30 ;  /* 0x0000001e55527221 */ /* 0x000fe20000010000 */
[--C-:B------:R-:W-:Y:S02]  /*a820*/  HADD2.F32 R85, -RZ, R49.reuse.H0_H0 ;  /* 0x20000031ff557230 */ /* 0x100fe40000004100 */
[----:B------:R-:W-:Y:S02]  /*a830*/  HADD2.F32 R49, -RZ, R49.H1_H1 ;  /* 0x30000031ff317230 */ /* 0x000fe40000004100 */
[----:B------:R-:W0:Y:S02]  /*a840*/  MUFU.RCP R83, R83 ;  /* 0x0000005300537308 */ /* 0x000e240000001000 */
[----:B0-----:R-:W-:Y:S01]  /*a850*/  FADD.FTZ R93, -R83, 1 ;  /* 0x3f800000535d7421 */ /* 0x001fe20000010100 */
[----:B------:R-:W-:-:S03]  /*a860*/  FMUL.FTZ R84, R84, R83 ;  /* 0x0000005354547220 */ /* 0x000fc60000410000 */
[----:B------:R-:W-:Y:S01]  /*a870*/  FFMA.FTZ R93, R58, R93, 1 ;  /* 0x3f8000003a5d7423 */ /* 0x000fe2000001005d */
[----:B------:R-:W-:-:S03]  /*a880*/  FADD.FTZ R58, R46, -UR28 ;  /* 0x8000001c2e3a7e21 */ /* 0x000fc60008010000 */
        /* <DEDUP_REMOVED lines=10> */
[----:B------:R-:W-:-:S03]  /*a930*/  FMUL.FTZ R47, R47, R84 ;  /* 0x000000542f2f7220 */ /* 0x000fc60000410000 */
[----:B------:R-:W-:-:S04]  /*a940*/  FFMA.FTZ R76, R76, R95, 1 ;  /* 0x3f8000004c4c7423 */ /* 0x000fc8000001005f */
[----:B------:R-:W-:Y:S01]  /*a950*/  FMUL.FTZ R47, R47, R76 ;  /* 0x0000004c2f2f7220 */ /* 0x000fe20000410000 */
[--C-:B------:R-:W-:Y:S02]  /*a960*/  HADD2.F32 R76, -RZ, R48.reuse.H0_H0 ;  /* 0x20000030ff4c7230 */ /* 0x100fe40000004100 */
[----:B------:R-:W-:-:S03]  /*a970*/  HADD2.F32 R48, -RZ, R48.H1_H1 ;  /* 0x30000030ff307230 */ /* 0x000fc60000004100 */
        /* <DEDUP_REMOVED lines=24> */
[----:B------:R-:W-:Y:S01]  /*ab00*/  FFMA.FTZ R76, R76, R85, 1 ;  /* 0x3f8000004c4c7423 */ /* 0x000fe20000010055 */
[----:B------:R-:W-:Y:S01]  /*ab10*/  FADD.FTZ R85, R78, R29 ;  /* 0x0000001d4e557221 */ /* 0x000fe20000010000 */
[----:B------:R-:W-:Y:S02]  /*ab20*/  FMUL.FTZ R78, R51, R29 ;  /* 0x0000001d334e7220 */ /* 0x000fe40000410000 */
[----:B------:R-:W-:Y:S01]  /*ab30*/  FMUL.FTZ R49, R49, R76 ;  /* 0x0000004c31317220 */ /* 0x000fe20000410000 */
[--C-:B------:R-:W-:Y:S02]  /*ab40*/  HADD2.F32 R76, -RZ, R87.reuse.H0_H0 ;  /* 0x20000057ff4c7230 */ /* 0x100fe40000004100 */
[----:B------:R-:W-:Y:S01]  /*ab50*/  FFMA.FTZ R84, R54, R78, R91 ;  /* 0x0000004e36547223 */ /* 0x000fe2000001005b */
[----:B------:R-:W-:Y:S02]  /*ab60*/  HADD2.F32 R87, -RZ, R87.H1_H1 ;  /* 0x30000057ff577230 */ /* 0x000fe40000004100 */
[----:B------:R-:W-:Y:S01]  /*ab70*/  FADD.FTZ R86, R93, R78 ;  /* 0x0000004e5d567221 */ /* 0x000fe20000010000 */
[----:B------:R-:W-:-:S02]  /*ab80*/  FADD.FTZ R76, R76, -UR28 ;  /* 0x8000001c4c4c7e21 */ /* 0x000fc40008010000 */
[----:B------:R-:W-:Y:S02]  /*ab90*/  FADD.FTZ R87, R87, -UR28 ;  /* 0x8000001c57577e21 */ /* 0x000fe40008010000 */
[----:B------:R-:W-:Y:S01]  /*aba0*/  FMUL.FTZ R29, R76, UR16 ;  /* 0x000000104c1d7c20 */ /* 0x000fe20008410000 */
[----:B------:R-:W-:-:S03]  /*abb0*/  HADD2.F32 R76, -RZ, R88.H0_H0 ;  /* 0x20000058ff4c7230 */ /* 0x000fc60000004100 */
[----:B------:R-:W-:-:S04]  /*abc0*/  FFMA.FTZ R54, R51, R29, R2 ;  /* 0x0000001d33367223 */ /* 0x000fc80000010002 */
[----:B------:R-:W-:-:S06]  /*abd0*/  FMUL.FTZ R81, R54, -1.4426950216293334961 ;  /* 0xbfb8aa3b36517820 */ /* 0x000fcc0000410000 */
[----:B------:R-:W0:Y:S02]  /*abe0*/  MUFU.EX2 R81, R81 ;  /* 0x0000005100517308 */ /* 0x000e240000000800 */
[----:B0-----:R-:W-:Y:S01]  /*abf0*/  FADD.FTZ R91, R81, 1 ;  /* 0x3f800000515b7421 */ /* 0x001fe20000010000 */
[----:B------:R-:W-:-:S05]  /*ac00*/  HADD2.F32 R81, -RZ, R88.H1_H1 ;  /* 0x30000058ff517230 */ /* 0x000fca0000004100 */
[----:B------:R-:W0:Y:S02]  /*ac10*/  MUFU.RCP R91, R91 ;  /* 0x0000005b005b7308 */ /* 0x000e240000001000 */
[----:B0-----:R-:W-:Y:S01]  /*ac20*/  FADD.FTZ R95, -R91, 1 ;  /* 0x3f8000005b5f7421 */ /* 0x001fe20000010100 */
[----:B------:R-:W-:-:S03]  /*ac30*/  FMUL.FTZ R76, R76, R91 ;  /* 0x0000005b4c4c7220 */ /* 0x000fc60000410000 */
[----:B------:R-:W-:-:S04]  /*ac40*/  FFMA.FTZ R95, R54, R95, 1 ;  /* 0x3f800000365f7423 */ /* 0x000fc8000001005f */
        /* <DEDUP_REMOVED lines=11> */
[-C--:B------:R-:W-:Y:S01]  /*ad00*/  FFMA.FTZ R82, R62, R41.reuse, R83 ;  /* 0x000000293e527223 */ /* 0x080fe20000010053 */
[----:B------:R-:W-:Y:S01]  /*ad10*/  FMUL.FTZ R83, R52, R41 ;  /* 0x0000002934537220 */ /* 0x000fe20000410000 */
[----:B------:R-:W-:Y:S01]  /*ad20*/  FMUL.FTZ R81, R81, R78 ;  /* 0x0000004e51517220 */ /* 0x000fe20000410000 */
[--C-:B------:R-:W-:Y:S02]  /*ad30*/  HADD2.F32 R78, -RZ, R89.reuse.H0_H0 ;  /* 0x20000059ff4e7230 */ /* 0x100fe40000004100 */
[----:B------:R-:W-:Y:S01]  /*ad40*/  FFMA.FTZ R82, R53, R28, R82 ;  /* 0x0000001c35527223 */ /* 0x000fe20000010052 */
[----:B------:R-:W-:Y:S01]  /*ad50*/  FFMA.FTZ R84, R62, R83, R84 ;  /* 0x000000533e547223 */ /* 0x000fe20000010054 */
[----:B------:R-:W-:Y:S02]  /*ad60*/  HADD2.F32 R89, -RZ, R89.H1_H1 ;  /* 0x30000059ff597230 */ /* 0x000fe40000004100 */
[----:B------:R-:W-:Y:S01]  /*ad70*/  FADD.FTZ R86, R83, R86 ;  /* 0x0000005653567221 */ /* 0x000fe20000010000 */
[----:B------:R-:W-:Y:S01]  /*ad80*/  FADD.FTZ R78, R78, -UR28 ;  /* 0x8000001c4e4e7e21 */ /* 0x000fe20008010000 */
[----:B------:R-:W-:-:S03]  /*ad90*/  FFMA.FTZ R82, R59, R61, R82 ;  /* 0x0000003d3b527223 */ /* 0x000fc60000010052 */
[----:B------:R-:W-:Y:S01]  /*ada0*/  FMUL.FTZ R41, R78, UR16 ;  /* 0x000000104e297c20 */ /* 0x000fe20008410000 */
[----:B------:R-:W-:Y:S02]  /*adb0*/  HADD2.F32 R78, -RZ, R90.H0_H0 ;  /* 0x2000005aff4e7230 */ /* 0x000fe40000004100 */
[----:B------:R-:W-:Y:S01]  /*adc0*/  FFMA.FTZ R82, R25, R60, R82 ;  /* 0x0000003c19527223 */ /* 0x000fe20000010052 */
[----:B------:R-:W-:-:S03]  /*add0*/  FFMA.FTZ R62, R51, R41, R2 ;  /* 0x00000029333e7223 */ /* 0x000fc60000010002 */
        /* <DEDUP_REMOVED lines=8> */
[----:B------:R-:W-:Y:S01]  /*ae60*/  FADD.FTZ R62, R89, -UR28 ;  /* 0x8000001c593e7e21 */ /* 0x000fe20008010000 */
[----:B------:R-:W-:Y:S02]  /*ae70*/  HADD2.F32 R89, -RZ, R90.H1_H1 ;  /* 0x3000005aff597230 */ /* 0x000fe40000004100 */
        /* <DEDUP_REMOVED lines=11> */
[----:B------:R-:W-:Y:S01]  /*af30*/  FADD.FTZ R88, R85, R96 ;  /* 0x0000006055587221 */ /* 0x000fe20000010000 */
[----:B------:R-:W-:Y:S01]  /*af40*/  FFMA.FTZ R85, R57, R96, R80 ;  /* 0x0000006039557223 */ /* 0x000fe20000010050 */
[----:B------:R-:W-:Y:S01]  /*af50*/  FADD.FTZ R80, R87, R28 ;  /* 0x0000001c57507221 */ /* 0x000fe20000010000 */
[----:B------:R-:W-:Y:S01]  /*af60*/  FFMA.FTZ R57, R57, R89, R84 ;  /* 0x0000005939397223 */ /* 0x000fe20000010054 */
[----:B------:R-:W-:Y:S01]  /*af70*/  FMUL.FTZ R28, R52, R28 ;  /* 0x0000001c341c7220 */ /* 0x000fe20000410000 */
[----:B------:R-:W-:Y:S01]  /*af80*/  FADD.FTZ R89, R86, R89 ;  /* 0x0000005956597221 */ /* 0x000fe20000010000 */
[-C--:B------:R-:W-:Y:S01]  /*af90*/  FMUL.FTZ R86, R51, R27.reuse ;  /* 0x0000001b33567220 */ /* 0x080fe20000410000 */
[----:B------:R-:W-:Y:S01]  /*afa0*/  FFMA.FTZ R84, R56, R27, R85 ;  /* 0x0000001b38547223 */ /* 0x000fe20000010055 */
[----:B------:R-:W-:Y:S01]  /*afb0*/  FFMA.FTZ R57, R53, R28, R57 ;  /* 0x0000001c35397223 */ /* 0x000fe20000010039 */
[----:B------:R-:W-:Y:S01]  /*afc0*/  FADD.FTZ R89, R28, R89 ;  /* 0x000000591c597221 */ /* 0x000fe20000010000 */
[----:B------:R-:W-:Y:S01]  /*afd0*/  FMUL.FTZ R28, R52, R61 ;  /* 0x0000003d341c7220 */ /* 0x000fe20000410000 */
        /* <DEDUP_REMOVED lines=14> */
[-C--:B------:R-:W-:Y:S01]  /*b0c0*/  FMUL.FTZ R25, R51, R24.reuse ;  /* 0x0000001833197220 */ /* 0x080fe20000410000 */
        /* <DEDUP_REMOVED lines=8> */
[----:B------:R-:W-:Y:S01]  /*b150*/  FFMA.FTZ R65, R23, R26, R65 ;  /* 0x0000001a17417223 */ /* 0x000fe20000010041 */
[----:B------:R-:W-:Y:S01]  /*b160*/  FADD.FTZ R89, R26, R89 ;  /* 0x000000591a597221 */ /* 0x000fe20000010000 */
[-C--:B------:R-:W-:Y:S01]  /*b170*/  FMUL.FTZ R26, R52, R21.reuse ;  /* 0x00000015341a7220 */ /* 0x080fe20000410000 */
[----:B------:R-:W-:Y:S01]  /*b180*/  FADD.FTZ R53, R53, R22 ;  /* 0x0000001635357221 */ /* 0x000fe20000010000 */
[----:B------:R-:W-:Y:S01]  /*b190*/  FFMA.FTZ R65, R66, R28, R65 ;  /* 0x0000001c42417223 */ /* 0x000fe20000010041 */
[----:B------:R-:W-:Y:S01]  /*b1a0*/  FADD.FTZ R89, R89, R28 ;  /* 0x0000001c59597221 */ /* 0x000fe20000010000 */
[----:B------:R-:W-:Y:S01]  /*b1b0*/  FMUL.FTZ R23, R51, R20 ;  /* 0x0000001433177220 */ /* 0x000fe20000410000 */
[----:B------:R-:W-:Y:S01]  /*b1c0*/  FADD.FTZ R40, R61, R40 ;  /* 0x000000283d287221 */ /* 0x000fe20000010000 */
[C---:B------:R-:W-:Y:S01]  /*b1d0*/  FFMA.FTZ R22, R67.reuse, R26, R65 ;  /* 0x0000001a43167223 */ /* 0x040fe20000010041 */
[----:B------:R-:W-:Y:S01]  /*b1e0*/  FFMA.FTZ R5, R67, R21, R82 ;  /* 0x0000001543057223 */ /* 0x000fe20000010052 */
[----:B------:R-:W-:Y:S01]  /*b1f0*/  FADD.FTZ R89, R26, R89 ;  /* 0x000000591a597221 */ /* 0x000fe20000010000 */
[----:B------:R-:W-:Y:S01]  /*b200*/  FMUL.FTZ R25, R52, R79 ;  /* 0x0000004f34197220 */ /* 0x000fe20000410000 */
[C---:B------:R-:W-:Y:S01]  /*b210*/  FFMA.FTZ R22, R69.reuse, R23, R22 ;  /* 0x0000001745167223 */ /* 0x040fe20000010016 */
[----:B------:R-:W-:Y:S01]  /*b220*/  FADD.FTZ R40, R40, R21 ;  /* 0x0000001528287221 */ /* 0x000fe20000010000 */
[----:B------:R-:W-:Y:S01]  /*b230*/  FFMA.FTZ R21, R69, R20, R24 ;  /* 0x0000001445157223 */ /* 0x000fe20000010018 */
[----:B------:R-:W-:Y:S01]  /*b240*/  FADD.FTZ R53, R53, R20 ;  /* 0x0000001435357221 */ /* 0x000fe20000010000 */
[C---:B------:R-:W-:Y:S01]  /*b250*/  FFMA.FTZ R20, R70.reuse, R79, R5 ;  /* 0x0000004f46147223 */ /* 0x040fe20000010005 */
[----:B------:R-:W-:Y:S01]  /*b260*/  FADD.FTZ R24, R89, R23 ;  /* 0x0000001759187221 */ /* 0x000fe20000010000 */
[----:B------:R-:W-:Y:S01]  /*b270*/  FFMA.FTZ R5, R70, R25, R22 ;  /* 0x0000001946057223 */ /* 0x000fe20000010016 */
[----:B------:R-:W-:Y:S01]  /*b280*/  FMUL.FTZ R26, R51, R18 ;  /* 0x00000012331a7220 */ /* 0x000fe20000410000 */
[----:B------:R-:W-:Y:S01]  /*b290*/  FMUL.FTZ R28, R52, R72 ;  /* 0x00000048341c7220 */ /* 0x000fe20000410000 */
[----:B------:R-:W-:Y:S01]  /*b2a0*/  FADD.FTZ R24, R25, R24 ;  /* 0x0000001819187221 */ /* 0x000fe20000010000 */
[C---:B------:R-:W-:Y:S01]  /*b2b0*/  FFMA.FTZ R22, R68.reuse, R18, R21 ;  /* 0x0000001244167223 */ /* 0x040fe20000010015 */
[----:B------:R-:W-:Y:S01]  /*b2c0*/  FFMA.FTZ R5, R68, R26, R5 ;  /* 0x0000001a44057223 */ /* 0x000fe20000010005 */
[----:B------:R-:W-:Y:S01]  /*b2d0*/  FADD.FTZ R53, R53, R18 ;  /* 0x0000001235357221 */ /* 0x000fe20000010000 */
[----:B------:R-:W-:Y:S01]  /*b2e0*/  FADD.FTZ R21, R24, R26 ;  /* 0x0000001a18157221 */ /* 0x000fe20000010000 */
[C---:B------:R-:W-:Y:S01]  /*b2f0*/  FFMA.FTZ R20, R19.reuse, R72, R20 ;  /* 0x0000004813147223 */ /* 0x040fe20000010014 */
[----:B------:R-:W-:Y:S01]  /*b300*/  FFMA.FTZ R18, R19, R28, R5 ;  /* 0x0000001c13127223 */ /* 0x000fe20000010005 */
[-C--:B------:R-:W-:Y:S01]  /*b310*/  FMUL.FTZ R19, R51, R16.reuse ;  /* 0x0000001033137220 */ /* 0x080fe20000410000 */
[----:B------:R-:W-:Y:S01]  /*b320*/  FADD.FTZ R21, R28, R21 ;  /* 0x000000151c157221 */ /* 0x000fe20000010000 */
[----:B------:R-:W-:Y:S01]  /*b330*/  FFMA.FTZ R5, R71, R16, R22 ;  /* 0x0000001047057223 */ /* 0x000fe20000010016 */
[----:B------:R-:W-:Y:S01]  /*b340*/  FADD.FTZ R16, R53, R16 ;  /* 0x0000001035107221 */ /* 0x000fe20000010000 */
[----:B------:R-:W-:Y:S01]  /*b350*/  FFMA.FTZ R71, R71, R19, R18 ;  /* 0x0000001347477223 */ /* 0x000fe20000010012 */
[-C--:B------:R-:W-:Y:S01]  /*b360*/  FMUL.FTZ R18, R52, R39.reuse ;  /* 0x0000002734127220 */ /* 0x080fe20000410000 */
        /* <DEDUP_REMOVED lines=14> */
[----:B------:R-:W-:Y:S01]  /*b450*/  FMUL.FTZ R5, R52, R75 ;  /* 0x0000004b34057220 */ /* 0x000fe20000410000 */
[----:B------:R-:W-:Y:S01]  /*b460*/  FFMA.FTZ R22, R8, R18, R15 ;  /* 0x0000001208167223 */ /* 0x000fe2000001000f */
[----:B------:R-:W-:Y:S01]  /*b470*/  FADD.FTZ R20, R20, R18 ;  /* 0x0000001214147221 */ /* 0x000fe20000010000 */
[----:B------:R-:W-:Y:S01]  /*b480*/  FFMA.FTZ R19, R74, R77, R19 ;  /* 0x0000004d4a137223 */ /* 0x000fe20000010013 */
[-C--:B------:R-:W-:Y:S01]  /*b490*/  FMUL.FTZ R15, R51, R12.reuse ;  /* 0x0000000c330f7220 */ /* 0x080fe20000410000 */
[C---:B------:R-:W-:Y:S01]  /*b4a0*/  FFMA.FTZ R22, R14.reuse, R5, R22 ;  /* 0x000000050e167223 */ /* 0x040fe20000010016 */
[----:B------:R-:W-:Y:S01]  /*b4b0*/  FADD.FTZ R20, R5, R20 ;  /* 0x0000001405147221 */ /* 0x000fe20000010000 */
[----:B------:R-:W-:Y:S01]  /*b4c0*/  FFMA.FTZ R8, R14, R75, R19 ;  /* 0x0000004b0e087223 */ /* 0x000fe20000010013 */
[C---:B------:R-:W-:Y:S01]  /*b4d0*/  FFMA.FTZ R5, R7.reuse, R12, R4 ;  /* 0x0000000c07057223 */ /* 0x040fe20000010004 */
        /* <DEDUP_REMOVED lines=8> */
[-C--:B------:R-:W-:Y:S01]  /*b560*/  FMUL.FTZ R11, R52, R33.reuse ;  /* 0x00000021340b7220 */ /* 0x080fe20000410000 */
[----:B------:R-:W-:Y:S01]  /*b570*/  FFMA.FTZ R6, R6, R8, R17 ;  /* 0x0000000806067223 */ /* 0x000fe20000010011 */
[----:B------:R-:W-:Y:S01]  /*b580*/  FADD.FTZ R8, R15, R8 ;  /* 0x000000080f087221 */ /* 0x000fe20000010000 */
[----:B------:R-:W-:Y:S01]  /*b590*/  FFMA.FTZ R4, R10, R33, R7 ;  /* 0x000000210a047223 */ /* 0x000fe20000010007 */
[----:B------:R-:W-:Y:S01]  /*b5a0*/  FADD.FTZ R79, R40, R79 ;  /* 0x0000004f284f7221 */ /* 0x000fe20000010000 */
[----:B------:R-:W-:Y:S01]  /*b5b0*/  FFMA.FTZ R7, R10, R11, R6 ;  /* 0x0000000b0a077223 */ /* 0x000fe20000010006 */
[----:B------:R-:W-:Y:S01]  /*b5c0*/  FMUL.FTZ R6, R51, R42 ;  /* 0x0000002a33067220 */ /* 0x000fe20000410000 */
        /* <DEDUP_REMOVED lines=10> */
[----:B------:R-:W-:Y:S01]  /*b670*/  FADD.FTZ R13, R16, R13 ;  /* 0x0000000d100d7221 */ /* 0x000fe20000010000 */
[----:B------:R-:W-:Y:S01]  /*b680*/  FFMA.FTZ R4, R55, R43, R4 ;  /* 0x0000002b37047223 */ /* 0x000fe20000010004 */
[----:B------:R-:W-:Y:S01]  /*b690*/  FFMA.FTZ R7, R64, R8, R7 ;  /* 0x0000000840077223 */ /* 0x000fe20000010007 */
[-C--:B------:R-:W-:Y:S01]  /*b6a0*/  FMUL.FTZ R10, R52, R45.reuse ;  /* 0x0000002d340a7220 */ /* 0x080fe20000410000 */
[----:B------:R-:W-:Y:S01]  /*b6b0*/  FADD.FTZ R72, R72, R77 ;  /* 0x0000004d48487221 */ /* 0x000fe20000010000 */
[----:B------:R-:W-:Y:S01]  /*b6c0*/  FFMA.FTZ R6, R64, R44, R5 ;  /* 0x0000002c40067223 */ /* 0x000fe20000010005 */
        /* <DEDUP_REMOVED lines=16> */
[----:B------:R-:W-:Y:S01]  /*b7d0*/  FADD.FTZ R38, R38, R33 ;  /* 0x0000002126267221 */ /* 0x000fe20000010000 */
[----:B------:R-:W-:Y:S01]  /*b7e0*/  FADD.FTZ R8, R15, R8 ;  /* 0x000000080f087221 */ /* 0x000fe20000010000 */
[----:B------:R-:W-:Y:S01]  /*b7f0*/  FFMA.FTZ R11, R30, R6, R5 ;  /* 0x000000061e0b7223 */ /* 0x000fe20000010005 */
[-C--:B------:R-:W-:Y:S01]  /*b800*/  FMUL.FTZ R10, R52, R49.reuse ;  /* 0x00000031340a7220 */ /* 0x080fe20000410000 */
[----:B------:R-:W-:Y:S01]  /*b810*/  FADD.FTZ R9, R9, R42 ;  /* 0x0000002a09097221 */ /* 0x000fe20000010000 */
        /* <DEDUP_REMOVED lines=16> */
[-C--:B------:R-:W-:Y:S01]  /*b920*/  FMUL.FTZ R7, R51, R78.reuse ;  /* 0x0000004e33077220 */ /* 0x080fe20000410000 */
[----:B------:R-:W-:Y:S01]  /*b930*/  FFMA.FTZ R6, R76, R11, R15 ;  /* 0x0000000b4c067223 */ /* 0x000fe2000001000f */
[----:B------:R-:W-:Y:S01]  /*b940*/  FADD.FTZ R9, R9, R48 ;  /* 0x0000003009097221 */ /* 0x000fe20000010000 */
[----:B------:R-:W-:Y:S01]  /*b950*/  FADD.FTZ R38, R38, R49 ;  /* 0x0000003126267221 */ /* 0x000fe20000010000 */
[----:B------:R-:W-:Y:S01]  /*b960*/  FADD.FTZ R8, R11, R8 ;  /* 0x000000080b087221 */ /* 0x000fe20000010000 */
[----:B------:R-:W-:Y:S01]  /*b970*/  FMUL.FTZ R13, R52, R83 ;  /* 0x00000053340d7220 */ /* 0x000fe20000410000 */
[----:B------:R-:W-:Y:S01]  /*b980*/  FFMA.FTZ R11, R41, R7, R6 ;  /* 0x00000007290b7223 */ /* 0x000fe20000010006 */
[----:B------:R-:W-:Y:S01]  /*b990*/  FADD.FTZ R9, R9, R54 ;  /* 0x0000003609097221 */ /* 0x000fe20000010000 */
        /* <DEDUP_REMOVED lines=8> */
[----:B------:R-:W-:-:S07]  /*ba20*/  FADD.FTZ R7, R38, R83 ;  /* 0x0000005326077221 */ /* 0x000fce0000010000 */
.L_x_905:
        /* <DEDUP_REMOVED lines=89> */
.L_x_907:
[----:B------:R-:W-:Y:S05]  /*bfc0*/  BSYNC.RECONVERGENT B0 ;  /* 0x0000000000007941 */ /* 0x000fea0003800200 */
.L_x_906:
        /* <DEDUP_REMOVED lines=38> */
.L_x_909:
[----:B------:R-:W-:Y:S05]  /*c230*/  BSYNC.RECONVERGENT B0 ;  /* 0x0000000000007941 */ /* 0x000fea0003800200 */
.L_x_908:
        /* <DEDUP_REMOVED lines=16> */
[----:B------:R-:W-:Y:S02]  /*c340*/  SHF.L.U64.HI R21, R21, 0x1, R16 ;  /* 0x0000000115157819 */ /* 0x000fe40000010210 */
[----:B------:R-:W-:Y:S02]  /*c350*/  LOP3.LUT R17, R17, 0xfffffffc, RZ, 0xc0, !PT ;  /* 0xfffffffc11117812 */ /* 0x000fe400078ec0ff */
        /* <DEDUP_REMOVED lines=12> */
.L_x_911:
[----:B------:R-:W-:Y:S05]  /*c420*/  BSYNC.RECONVERGENT B0 ;  /* 0x0000000000007941 */ /* 0x000fea0003800200 */
.L_x_910:
        /* <DEDUP_REMOVED lines=19> */
[----:B------:R-:W-:-:S05]  /*c560*/  MOV R13, UR13 ;  /* 0x0000000d000d7c02 */ /* 0x000fca0008000f00 */
[----:B------:R-:W-:-:S05]  /*c570*/  IMAD.WIDE.U32 R12, R13, 0x8, R6 ;  /* 0x000000080d0c7825 */ /* 0x000fca00078e0006 */
[----:B------:R1:W-:Y:S01]  /*c580*/  STG.E.64 desc[UR10][R12.64], R10 ;  /* 0x0000000a0c007986 */ /* 0x0003e2000c101b0a */
[----:B0-----:R-:W-:Y:S01]  /*c590*/  IMAD.WIDE.U32 R14, R15, 0x4, R4 ;  /* 0x000000040f0e7825 */ /* 0x001fe200078e0004 */
[----:B------:R-:W-:Y:S02]  /*c5a0*/  MOV R5, UR5 ;  /* 0x0000000500057c02 */ /* 0x000fe40008000f00 */
[----:B------:R-:W-:Y:S01]  /*c5b0*/  MOV R4, 0xffffffff ;  /* 0xffffffff00047802 */ /* 0x000fe20000000f00 */
        /* <DEDUP_REMOVED lines=8> */
[----:B-1----:R-:W-:Y:S05]  /*c640*/  BRA.U !UP0, `(.L_x_914) ;  /* 0x0000000108147547 */ /* 0x002fea000b800000 */
.L_x_915:
[----:B------:R-:W2:Y:S04]  /*c650*/  LDG.E.STRONG.GPU R4, desc[UR10][R14.64] ;  /* 0x0000000a0e047981 */ /* 0x000ea8000c1ef900 */
[----:B--2---:R-:W-:Y:S04]  /*c660*/  CCTL.IVALL ;  /* 0x00000000ff00798f */ /* 0x004fe80002000000 */
[----:B------:R0:W-:Y:S01]  /*c670*/  STL [R1], R4 ;  /* 0x0000000401007387 */ /* 0x0001e20000100800 */
[----:B------:R-:W-:-:S13]  /*c680*/  ISETP.NE.AND P0, PT, R4, UR5, PT ;  /* 0x0000000504007c0c */ /* 0x000fda000bf05270 */
[----:B0-----:R-:W-:Y:S05]  /*c690*/  @P0 BRA `(.L_x_915) ;  /* 0xfffffffc00ec0947 */ /* 0x001fea000383ffff */
.L_x_914:
[----:B------:R-:W-:Y:S05]  /*c6a0*/  BSYNC.RECONVERGENT B0 ;  /* 0x0000000000007941 */ /* 0x000fea0003800200 */
.L_x_913:
        /* <DEDUP_REMOVED lines=15> */
.L_x_917:
        /* <DEDUP_REMOVED lines=32> */
[----:B------:R-:W-:Y:S01]  /*c9a0*/  @!P2 IMAD.WIDE.U32 R16, R17, 0x8, R6 ;  /* 0x000000081110a825 */ /* 0x000fe200078e0006 */
[----:B------:R-:W4:Y:S01]  /*c9b0*/  @!P3 LDG.E.64 R14, desc[UR10][R14.64] ;  /* 0x0000000a0e0eb981 */ /* 0x000f22000c1e1b00 */
[----:B------:R-:W-:-:S04]  /*c9c0*/  MOV R25, UR13 ;  /* 0x0000000d00197c02 */ /* 0x000fc80008000f00 */
        /* <DEDUP_REMOVED lines=9> */
[----:B------:R0:W2:Y:S01]  /*ca60*/  @!P0 LDG.E.64 R20, desc[UR10][R4.64] ;  /* 0x0000000a04148981 */ /* 0x0000a2000c1e1b00 */
[----:B------:R-:W-:-:S08]  /*ca70*/  MOV R9, UR17 ;  /* 0x0000001100097c02 */ /* 0x000fd00008000f00 */
        /* <DEDUP_REMOVED lines=31> */
.L_x_916:
        /* <DEDUP_REMOVED lines=52> */
.L_x_918:
[----:B------:R-:W-:Y:S05]  /*cfb0*/  BRA.U !UP0, `(.L_x_912) ;  /* 0x00000001089c7547 */ /* 0x000fea000b800000 */
[----:B------:R-:W0:Y:S01]  /*cfc0*/  S2R R14, SR_CTAID.X ;  /* 0x00000000000e7919 */ /* 0x000e220000002500 */
[----:B------:R-:W-:Y:S02]  /*cfd0*/  UISETP.NE.AND UP0, UPT, UR18, 0x1, UPT ;  /* 0x000000011200788c */ /* 0x000fe4000bf05270 */
[----:B------:R-:W-:-:S07]  /*cfe0*/  ULOP3.LUT UR6, UR12, 0x1, URZ, 0xc0, !UPT ;  /* 0x000000010c067892 */ /* 0x000fce000f8ec0ff */
[----:B------:R-:W-:Y:S05]  /*cff0*/  BRA.U !UP0, `(.L_x_919) ;  /* 0x0000000108587547 */ /* 0x000fea000b800000 */
[----:B------:R-:W1:Y:S01]  /*d000*/  S2R R5, SR_CTAID.X ;  /* 0x0000000000057919 */ /* 0x000e620000002500 */
[----:B------:R-:W-:Y:S01]  /*d010*/  MOV R9, UR5 ;  /* 0x0000000500097c02 */ /* 0x000fe20008000f00 */
[----:B------:R-:W2:Y:S01]  /*d020*/  S2R R4, SR_CTAID.Y ;  /* 0x0000000000047919 */ /* 0x000ea20000002600 */
[----:B-1----:R-:W-:Y:S02]  /*d030*/  ISETP.NE.AND P0, PT, R5, UR5, PT ;  /* 0x0000000505007c0c */ /* 0x002fe4000bf05270 */
[----:B------:R-:W-:Y:S02]  /*d040*/  IADD3 R5, PT, PT, R9, 0x1, RZ ;  /* 0x0000000109057810 */ /* 0x000fe40007ffe0ff */
[----:B------:R-:W-:Y:S02]  /*d050*/  ISETP.NE.OR P1, PT, R8, RZ, !P0 ;  /* 0x000000ff0800720c */ /* 0x000fe40004725670 */
[----:B------:R-:W-:-:S04]  /*d060*/  ISETP.NE.AND P0, PT, R5, UR29, PT ;  /* 0x0000001d05007c0c */ /* 0x000fc8000bf05270 */
[----:B------:R-:W-:-:S07]  /*d070*/  ISETP.NE.OR P0, PT, R8, RZ, !P0 ;  /* 0x000000ff0800720c */ /* 0x000fce0004705670 */
[----:B------:R-:W-:-:S05]  /*d080*/  VOTEU.ALL UP0, P1 ;  /* 0x0000000000ff7886 */ /* 0x000fca0000800000 */
[----:B------:R-:W-:Y:S02]  /*d090*/  @!UP0 UIMAD UR5, UR5, UR9, UR14 ;  /* 0x00000009050582a4 */ /* 0x000fe4000f8e020e */
[----:B--2---:R-:W-:-:S04]  /*d0a0*/  @!P0 IMAD R5, R5, UR9, R4 ;  /* 0x0000000905058c24 */ /* 0x004fc8000f8e0204 */
[----:B------:R-:W-:Y:S01]  /*d0b0*/  @!P0 IMAD.WIDE.U32 R4, R5, 0x8, R6 ;  /* 0x0000000805048825 */ /* 0x000fe200078e0006 */
[----:B------:R-:W-:-:S05]  /*d0c0*/  MOV R13, UR5 ;  /* 0x00000005000d7c02 */ /* 0x000fca0008000f00 */
[----:B------:R-:W-:Y:S01]  /*d0d0*/  @!P1 IMAD.WIDE.U32 R12, R13, 0x8, R6 ;  /* 0x000000080d0c9825 */ /* 0x000fe200078e0006 */
[----:B------:R-:W2:Y:S05]  /*d0e0*/  @!P0 LDG.E.64 R4, desc[UR10][R4.64] ;  /* 0x0000000a04048981 */ /* 0x000eaa000c1e1b00 */
[----:B------:R-:W3:Y:S01]  /*d0f0*/  @!P1 LDG.E.64 R12, desc[UR10][R12.64] ;  /* 0x0000000a0c0c9981 */ /* 0x000ee2000c1e1b00 */
[----:B------:R-:W-:-:S04]  /*d100*/  IADD3 R9, PT, PT, R9, 0x2, RZ ;  /* 0x0000000209097810 */ /* 0x000fc80007ffe0ff */
[----:B------:R-:W-:Y:S01]  /*d110*/  R2UR UR5, R9 ;  /* 0x00000000090572ca */ /* 0x000fe200000e0000 */
[----:B---3--:R-:W-:Y:S01]  /*d120*/  @!P1 FADD.FTZ R10, R10, R12 ;  /* 0x0000000c0a0a9221 */ /* 0x008fe20000010000 */
[----:B------:R-:W-:-:S03]  /*d130*/  @!P1 FADD.FTZ R11, R11, R13 ;  /* 0x0000000d0b0b9221 */ /* 0x000fc60000010000 */
[----:B--2---:R-:W-:Y:S01]  /*d140*/  @!P0 FADD.FTZ R10, R10, R4 ;  /* 0x000000040a0a8221 */ /* 0x004fe20000010000 */
[----:B------:R-:W-:-:S09]  /*d150*/  @!P0 FADD.FTZ R11, R11, R5 ;  /* 0x000000050b0b8221 */ /* 0x000fd20000010000 */
.L_x_919:
        /* <DEDUP_REMOVED lines=12> */
.L_x_920:
[----:B------:R-:W-:Y:S05]  /*d220*/  BSYNC.RECONVERGENT B0 ;  /* 0x0000000000007941 */ /* 0x000fea0003800200 */
.L_x_912:
        /* <DEDUP_REMOVED lines=17> */
.L_x_926:
[----:B------:R-:W-:-:S05]  /*d340*/  LEA R9, R13, UR15, 0x2 ;  /* 0x0000000f0d097c11 */ /* 0x000fca000f8e10ff */
[----:B0-----:R-:W2:Y:S04]  /*d350*/  LDL.64 R6, [R9+0x10] ;  /* 0x0000100009067983 */ /* 0x001ea80000100a00 */
[----:B------:R-:W3:Y:S01]  /*d360*/  LDL.64 R4, [R9+0x90] ;  /* 0x0000900009047983 */ /* 0x000ee20000100a00 */
[----:B------:R-:W-:Y:S01]  /*d370*/  LEA R23, R13, R50, 0x3 ;  /* 0x000000320d177211 */ /* 0x000fe200078e18ff */
[----:B------:R-:W-:Y:S03]  /*d380*/  BSSY.RECONVERGENT B0, `(.L_x_921) ;  /* 0x000003a000007945 */ /* 0x000fe60003800200 */
[----:B------:R-:W-:Y:S01]  /*d390*/  ISETP.GE.U32.AND P0, PT, R23, UR18, PT ;  /* 0x0000001217007c0c */ /* 0x000fe2000bf06070 */
[----:B--2---:R-:W-:-:S02]  /*d3a0*/  HADD2.F32 R8, -RZ, R6.H0_H0 ;  /* 0x20000006ff087230 */ /* 0x004fc40000004100 */
[----:B------:R-:W-:Y:S02]  /*d3b0*/  HADD2.F32 R6, -RZ, R6.H1_H1 ;  /* 0x30000006ff067230 */ /* 0x000fe40000004100 */
[----:B---3--:R-:W-:Y:S02]  /*d3c0*/  HADD2.F32 R9, -RZ, R4.H1_H1 ;  /* 0x30000004ff097230 */ /* 0x008fe40000004100 */
[----:B------:R-:W-:Y:S01]  /*d3d0*/  FADD.FTZ R8, R8, -UR28 ;  /* 0x8000001c08087e21 */ /* 0x000fe20008010000 */
[----:B------:R-:W-:-:S03]  /*d3e0*/  FADD.FTZ R6, R6, -UR28 ;  /* 0x8000001c06067e21 */ /* 0x000fc60008010000 */
[----:B------:R-:W-:Y:S01]  /*d3f0*/  FMUL.FTZ R20, R8, UR16 ;  /* 0x0000001008147c20 */ /* 0x000fe20008410000 */
[----:B------:R-:W-:Y:S01]  /*d400*/  FMUL.FTZ R22, R6, UR16 ;  /* 0x0000001006167c20 */ /* 0x000fe20008410000 */
[----:B------:R-:W-:Y:S02]  /*d410*/  HADD2.F32 R6, -RZ, R4.H0_H0 ;  /* 0x20000004ff067230 */ /* 0x000fe40000004100 */
[----:B------:R-:W-:Y:S01]  /*d420*/  @P2 FFMA.FTZ R8, R51, R20, R2 ;  /* 0x0000001433082223 */ /* 0x000fe20000010002 */
[----:B------:R-:W-:-:S03]  /*d430*/  @P2 FFMA.FTZ R10, R52, R22, R3 ;  /* 0x00000016340a2223 */ /* 0x000fc60000010003 */
[----:B------:R-:W-:Y:S01]  /*d440*/  @P2 FMUL.FTZ R14, R8, -1.4426950216293334961 ;  /* 0xbfb8aa3b080e2820 */ /* 0x000fe20000410000 */
[----:B------:R-:W-:-:S05]  /*d450*/  @P2 FMUL.FTZ R16, R10, -1.4426950216293334961 ;  /* 0xbfb8aa3b0a102820 */ /* 0x000fca0000410000 */
[----:B------:R-:W0:Y:S08]  /*d460*/  @P2 MUFU.EX2 R14, R14 ;  /* 0x0000000e000e2308 */ /* 0x000e300000000800 */
[----:B------:R-:W1:Y:S01]  /*d470*/  @P2 MUFU.EX2 R16, R16 ;  /* 0x0000001000102308 */ /* 0x000e620000000800 */
[----:B0-----:R-:W-:Y:S01]  /*d480*/  @P2 FADD.FTZ R15, R14, 1 ;  /* 0x3f8000000e0f2421 */ /* 0x001fe20000010000 */
[----:B------:R-:W-:-:S04]  /*d490*/  SHF.R.S32.HI R14, RZ, 0x1f, R23 ;  /* 0x0000001fff0e7819 */ /* 0x000fc80000011417 */
[----:B------:R-:W-:Y:S02]  /*d4a0*/  ISETP.GE.AND.EX P0, PT, R14, UR19, PT, P0 ;  /* 0x000000130e007c0c */ /* 0x000fe4000bf06300 */
[----:B------:R-:W0:Y:S01]  /*d4b0*/  @P2 MUFU.RCP R15, R15 ;  /* 0x0000000f000f2308 */ /* 0x000e220000001000 */
[----:B-1----:R-:W-:-:S07]  /*d4c0*/  @P2 FADD.FTZ R17, R16, 1 ;  /* 0x3f80000010112421 */ /* 0x002fce0000010000 */
[----:B------:R-:W1:Y:S01]  /*d4d0*/  @P2 MUFU.RCP R18, R17 ;  /* 0x0000001100122308 */ /* 0x000e620000001000 */
[----:B0-----:R-:W-:Y:S01]  /*d4e0*/  @P2 FADD.FTZ R19, -R15, 1 ;  /* 0x3f8000000f132421 */ /* 0x001fe20000010100 */
[----:B------:R-:W-:-:S03]  /*d4f0*/  @P2 FMUL.FTZ R4, R6, R15 ;  /* 0x0000000f06042220 */ /* 0x000fc60000410000 */
[----:B------:R-:W-:Y:S01]  /*d500*/  @P2 FFMA.FTZ R19, R8, R19, 1 ;  /* 0x3f80000008132423 */ /* 0x000fe20000010013 */
[--C-:B------:R-:W-:Y:S02]  /*d510*/  HADD2.F32 R8, -RZ, R7.reuse.H0_H0 ;  /* 0x20000007ff087230 */ /* 0x100fe40000004100 */
[----:B------:R-:W-:Y:S02]  /*d520*/  HADD2.F32 R7, -RZ, R7.H1_H1 ;  /* 0x30000007ff077230 */ /* 0x000fe40000004100 */
[----:B-1----:R-:W-:Y:S01]  /*d530*/  @P2 FADD.FTZ R21, -R18, 1 ;  /* 0x3f80000012152421 */ /* 0x002fe20000010100 */
[----:B------:R-:W-:Y:S01]  /*d540*/  @P2 FMUL.FTZ R18, R9, R18 ;  /* 0x0000001209122220 */ /* 0x000fe20000410000 */
[----:B------:R-:W-:Y:S01]  /*d550*/  @P2 FMUL.FTZ R6, R4, R19 ;  /* 0x0000001304062220 */ /* 0x000fe20000410000 */
[----:B------:R-:W-:Y:S01]  /*d560*/  IADD3 R19, PT, PT, R23, 0x8, RZ ;  /* 0x0000000817137810 */ /* 0x000fe20007ffe0ff */
[----:B------:R-:W-:Y:S01]  /*d570*/  @P2 FFMA.FTZ R21, R10, R21, 1 ;  /* 0x3f8000000a152423 */ /* 0x000fe20000010015 */
[----:B------:R-:W-:Y:S01]  /*d580*/  FADD.FTZ R10, R7, -UR28 ;  /* 0x8000001c070a7e21 */ /* 0x000fe20008010000 */
[----:B------:R-:W-:Y:S01]  /*d590*/  FFMA.FTZ R4, R12, R20, R11 ;  /* 0x000000140c047223 */ /* 0x000fe2000001000b */
[----:B------:R-:W-:Y:S01]  /*d5a0*/  ISETP.GE.U32.AND P1, PT, R19, UR18, PT ;  /* 0x0000001213007c0c */ /* 0x000fe2000bf26070 */
[----:B------:R-:W-:Y:S01]  /*d5b0*/  @P2 FMUL.FTZ R9, R18, R21 ;  /* 0x0000001512092220 */ /* 0x000fe20000410000 */
[----:B------:R-:W-:Y:S01]  /*d5c0*/  SHF.R.S32.HI R21, RZ, 0x1f, R19 ;  /* 0x0000001fff157819 */ /* 0x000fe20000011413 */
[----:B------:R-:W-:Y:S01]  /*d5d0*/  FADD.FTZ R8, R8, -UR28 ;  /* 0x8000001c08087e21 */ /* 0x000fe20008010000 */
[----:B------:R-:W-:Y:S01]  /*d5e0*/  FFMA.FTZ R7, R12, R22, R11 ;  /* 0x000000160c077223 */ /* 0x000fe2000001000b */
[----:B------:R-:W-:Y:S01]  /*d5f0*/  FMUL.FTZ R20, R10, UR16 ;  /* 0x000000100a147c20 */ /* 0x000fe20008410000 */
[----:B------:R-:W-:Y:S01]  /*d600*/  ISETP.GE.AND.EX P1, PT, R21, UR19, PT, P1 ;  /* 0x0000001315007c0c */ /* 0x000fe2000bf26310 */
[----:B------:R-:W-:Y:S01]  /*d610*/  FFMA.FTZ R4, R51, R6, -R4 ;  /* 0x0000000633047223 */ /* 0x000fe20000010804 */
[----:B------:R-:W-:Y:S01]  /*d620*/  ISETP.NE.AND P2, PT, RZ, UR12, PT ;  /* 0x0000000cff007c0c */ /* 0x000fe2000bf45270 */
        /* <DEDUP_REMOVED lines=15> */
.L_x_922:
[----:B------:R-:W-:Y:S05]  /*d720*/  BSYNC.RECONVERGENT B0 ;  /* 0x0000000000007941 */ /* 0x000fea0003800200 */
.L_x_921:
[--C-:B------:R-:W-:Y:S02]  /*d730*/  HADD2.F32 R4, -RZ, R5.reuse.H0_H0 ;  /* 0x20000005ff047230 */ /* 0x100fe40000004100 */
[C-C-:B------:R-:W-:Y:S01]  /*d740*/  FFMA.FTZ R18, R12.reuse, R16, R11.reuse ;  /* 0x000000100c127223 */ /* 0x140fe2000001000b */
[----:B------:R-:W-:Y:S01]  /*d750*/  FFMA.FTZ R17, R12, R20, R11 ;  /* 0x000000140c117223 */ /* 0x000fe2000001000b */
[----:B------:R-:W-:Y:S01]  /*d760*/  HADD2.F32 R5, -RZ, R5.H1_H1 ;  /* 0x30000005ff057230 */ /* 0x000fe20000004100 */
[----:B------:R-:W-:Y:S06]  /*d770*/  @!P2 BRA `(.L_x_923) ;  /* 0x000000000048a947 */ /* 0x000fec0003800000 */
        /* <DEDUP_REMOVED lines=18> */
.L_x_923:
        /* <DEDUP_REMOVED lines=16> */
.L_x_925:
[----:B------:R-:W-:Y:S05]  /*d9a0*/  BSYNC.RECONVERGENT B0 ;  /* 0x0000000000007941 */ /* 0x000fea0003800200 */
.L_x_924:
        /* <DEDUP_REMOVED lines=10> */
.L_x_903:
        /* <DEDUP_REMOVED lines=16> */
.L_x_929:
[----:B------:R-:W-:Y:S05]  /*db50*/  BSYNC.RECONVERGENT B0 ;  /* 0x0000000000007941 */ /* 0x000fea0003800200 */
.L_x_928:
        /* <DEDUP_REMOVED lines=11> */
.L_x_931:
[----:B------:R-:W2:Y:S04]  /*dc10*/  LDG.E.STRONG.GPU R5, desc[UR10][R2.64] ;  /* 0x0000000a02057981 */ /* 0x000ea8000c1ef900 */
[----:B--2---:R-:W-:Y:S01]  /*dc20*/  CCTL.IVALL ;  /* 0x00000000ff00798f */ /* 0x004fe20002000000 */
[----:B------:R-:W-:Y:S05]  /*dc30*/  YIELD ;  /* 0x0000000000007946 */ /* 0x000fea0003800000 */
[----:B------:R-:W-:-:S13]  /*dc40*/  ISETP.NE.AND P0, PT, R5, R0, PT ;  /* 0x000000000500720c */ /* 0x000fda0003f05270 */
[----:B------:R-:W-:Y:S05]  /*dc50*/  @P0 BRA `(.L_x_931) ;  /* 0xfffffffc00ec0947 */ /* 0x000fea000383ffff */
.L_x_930:
        /* <DEDUP_REMOVED lines=77> */
.L_x_934:
        /* <DEDUP_REMOVED lines=31> */
.L_x_933:
[----:B------:R-:W-:Y:S05]  /*e320*/  BSYNC.RECONVERGENT B0 ;  /* 0x0000000000007941 */ /* 0x000fea0003800200 */
.L_x_932:
        /* <DEDUP_REMOVED lines=10> */
.L_x_935:
        /* <DEDUP_REMOVED lines=87> */
.L_x_936:
        /* <DEDUP_REMOVED lines=12> */
.L_x_4754:


//--------------------- .text._Z35group_norm_nhwc_bwd_one_pass_kernelI11Fp16IOBf16WLi512ELi98ELi392EEv26Group_norm_nhwc_bwd_params --------------------------
	.section	.text._Z35group_norm_nhwc_bwd_one_pass_kernelI11Fp16IOBf16WLi512ELi98ELi392EEv26Group_norm_nhwc_bwd_params,"ax",@progbits
	.align	128
        .global         _Z35group_norm_nhwc_bwd_one_pass_kernelI11Fp16IOBf16WLi512ELi98ELi392EEv26Group_norm_nhwc_bwd_params
        .type           _Z35group_norm_nhwc_bwd_one_pass_kernelI11Fp16IOBf16WLi512ELi98ELi392EEv26Group_norm_nhwc_bwd_params,@function
        .size           _Z35group_norm_nhwc_bwd_one_pass_kernelI11Fp16IOBf16WLi512ELi98ELi392EEv26Group_norm_nhwc_bwd_params,(.L_x_4755 - _Z35group_norm_nhwc_bwd_one_pass_kernelI11Fp16IOBf16WLi512ELi98ELi392EEv26Group_norm_nhwc_bwd_params)
        .other          _Z35group_norm_nhwc_bwd_one_pass_kernelI11Fp16IOBf16WLi512ELi98ELi392EEv26Group_norm_nhwc_bwd_params,@"STO_CUDA_ENTRY STV_DEFAULT"
_Z35group_norm_nhwc_bwd_one_pass_kernelI11Fp16IOBf16WLi512ELi98ELi392EEv26Group_norm_nhwc_bwd_params:
.text._Z35group_norm_nhwc_bwd_one_pass_kernelI11Fp16IOBf16WLi512ELi98ELi392EEv26Group_norm_nhwc_bwd_params:
        /* <DEDUP_REMOVED lines=28> */
.L_x_961:
[----:B-1----:R-:W2:Y:S01]  /*01c0*/  LDL R12, [R1+0x3dc] ;  /* 0x0003dc00010c7983 */ /* 0x002ea20000100800 */
        /* <DEDUP_REMOVED lines=34> */
[----:B------:R-:W-:Y:S01]  /*03f0*/  @UP1 UIADD3 UR7, UPT, UPT, UR7, 0x1, URZ ;  /* 0x0000000107071890 */ /* 0x000fe2000fffe0ff */
[----:B------:R-:W-:Y:S01]  /*0400*/  IADD3 R9, PT, PT, R0, 0x8, RZ ;  /* 0x0000000800097810 */ /* 0x000fe20007ffe0ff */
[----:B------:R-:W-:Y:S02]  /*0410*/  USEL UR13, UR9, UR5, !UP0 ;  /* 0x00000005090d7287 */ /* 0x000fe4000c000000 */
[----:B------:R-:W-:Y:S01]  /*0420*/  @!UP2 UIADD3 UR7, UPT, UPT, -UR7, URZ, URZ ;  /* 0x000000ff0707a290 */ /* 0x000fe2000fffe1ff */
[----:B------:R-:W-:Y:S01]  /*0430*/  ISETP.GE.U32.AND P1, PT, R9, UR16, PT ;  /* 0x0000001009007c0c */ /* 0x000fe2000bf26070 */
[----:B------:R-:W-:Y:S01]  /*0440*/  UIMAD UR5, UR13, 0x62, URZ ;  /* 0x000000620d0578a4 */ /* 0x000fe2000f8e02ff */
[----:B------:R-:W-:Y:S01]  /*0450*/  SHF.R.S32.HI R15, RZ, 0x1f, R9 ;  /* 0x0000001fff0f7819 */ /* 0x000fe20000011409 */
[----:B------:R-:W-:-:S03]  /*0460*/  USEL UR7, UR9, UR7, !UP0 ;  /* 0x0000000709077287 */ /* 0x000fc6000c000000 */
[----:B------:R-:W-:Y:S02]  /*0470*/  ISETP.GE.AND.EX P4, PT, R15, UR17, PT, P1 ;  /* 0x000000110f007c0c */ /* 0x000fe4000bf86310 */
[----:B------:R-:W-:Y:S02]  /*0480*/  MOV R5, UR5 ;  /* 0x0000000500057c02 */ /* 0x000fe40008000f00 */
[----:B------:R-:W-:-:S04]  /*0490*/  IADD3 R27, PT, PT, R0, 0x10, RZ ;  /* 0x00000010001b7810 */ /* 0x000fc80007ffe0ff */
[----:B------:R-:W-:Y:S02]  /*04a0*/  ISETP.GE.U32.AND P1, PT, R27, UR16, PT ;  /* 0x000000101b007c0c */ /* 0x000fe4000bf26070 */
[----:B------:R-:W-:Y:S02]  /*04b0*/  SHF.R.S32.HI R23, RZ, 0x1f, R27 ;  /* 0x0000001fff177819 */ /* 0x000fe4000001141b */
[----:B------:R-:W-:Y:S01]  /*04c0*/  IADD3 R20, PT, PT, R0, 0x18, RZ ;  /* 0x0000001800147810 */ /* 0x000fe20007ffe0ff */
[----:B------:R-:W1:Y:S01]  /*04d0*/  @!P4 LDC.64 R28, c[0x0][0x3f8] ;  /* 0x0000fe00ff1ccb82 */ /* 0x000e620000000a00 */
[----:B------:R-:W-:Y:S02]  /*04e0*/  ISETP.GE.AND.EX P5, PT, R23, UR17, PT, P1 ;  /* 0x0000001117007c0c */ /* 0x000fe4000bfa6310 */
[----:B0-----:R-:W-:Y:S02]  /*04f0*/  LOP3.LUT R2, R2, 0xfeffffff, RZ, 0xc0, !PT ;  /* 0xfeffffff02027812 */ /* 0x001fe400078ec0ff */
[----:B------:R-:W-:-:S02]  /*0500*/  ISETP.GE.U32.AND P1, PT, R20, UR16, PT ;  /* 0x0000001014007c0c */ /* 0x000fc4000bf26070 */
[----:B------:R-:W-:Y:S01]  /*0510*/  SHF.R.S32.HI R17, RZ, 0x1f, R20 ;  /* 0x0000001fff117819 */ /* 0x000fe20000011414 */
[----:B------:R-:W0:Y:S01]  /*0520*/  @!P4 LDC.64 R58, c[0x0][0x3a0] ;  /* 0x0000e800ff3acb82 */ /* 0x000e220000000a00 */
[----:B------:R-:W-:Y:S02]  /*0530*/  @P4 LOP3.LUT R2, R2, 0x1000000, RZ, 0xfc, !PT ;  /* 0x0100000002024812 */ /* 0x000fe400078efcff */
[----:B------:R-:W-:Y:S02]  /*0540*/  ISETP.GE.AND.EX P1, PT, R17, UR17, PT, P1 ;  /* 0x0000001111007c0c */ /* 0x000fe4000bf26310 */
[----:B------:R-:W-:-:S03]  /*0550*/  LOP3.LUT R2, R2, 0xff7fffff, RZ, 0xc0, !PT ;  /* 0xff7fffff02027812 */ /* 0x000fc600078ec0ff */
[----:B------:R-:W4:Y:S01]  /*0560*/  @!P4 LDC.64 R60, c[0x0][0x398] ;  /* 0x0000e600ff3ccb82 */ /* 0x000f220000000a00 */
[----:B------:R-:W-:-:S04]  /*0570*/  @P5 LOP3.LUT R2, R2, 0x800000, RZ, 0xfc, !PT ;  /* 0x0080000002025812 */ /* 0x000fc800078efcff */
[----:B------:R-:W-:-:S04]  /*0580*/  LOP3.LUT R2, R2, 0xffbfffff, RZ, 0xc0, !PT ;  /* 0xffbfffff02027812 */ /* 0x000fc800078ec0ff */
[----:B------:R-:W-:Y:S01]  /*0590*/  @P1 LOP3.LUT R2, R2, 0x400000, RZ, 0xfc, !PT ;  /* 0x0040000002021812 */ /* 0x000fe200078efcff */
[----:B-1----:R-:W-:Y:S01]  /*05a0*/  @!P4 IMAD R16, R15, R28, RZ ;  /* 0x0000001c0f10c224 */ /* 0x002fe200078e02ff */
[----:B--2---:R-:W-:-:S13]  /*05b0*/  ISETP.GE.AND.EX P0, PT, R12, UR17, PT, P0 ;  /* 0x000000110c007c0c */ /* 0x004fda000bf06300 */
[----:B------:R-:W1:Y:S01]  /*05c0*/  @!P0 LDC.64 R10, c[0x0][0x3f8] ;  /* 0x0000fe00ff0a8b82 */ /* 0x000e620000000a00 */
[----:B---3--:R-:W-:Y:S01]  /*05d0*/  IADD3 R4, P2, PT, R7, UR5, RZ ;  /* 0x0000000507047c10 */ /* 0x008fe2000ff5e0ff */
[----:B------:R-:W-:Y:S01]  /*05e0*/  USHF.R.S32.HI UR5, URZ, 0x1f, UR7 ;  /* 0x0000001fff057899 */ /* 0x000fe20008011407 */
[----:B------:R-:W-:Y:S02]  /*05f0*/  MOV R7, UR18 ;  /* 0x0000001200077c02 */ /* 0x000fe40008000f00 */
[----:B------:R-:W-:Y:S01]  /*0600*/  LEA.HI.X.SX32 R5, R5, RZ, 0x1, P2 ;  /* 0x000000ff05057211 */ /* 0x000fe200010f0eff */
[----:B------:R-:W-:Y:S01]  /*0610*/  UIMAD UR5, UR5, UR18, URZ ;  /* 0x00000012050572a4 */ /* 0x000fe2000f8e02ff */
[----:B------:R-:W-:Y:S01]  /*0620*/  @!P0 SHF.R.S32.HI R12, RZ, 0x1f, R0 ;  /* 0x0000001fff0c8819 */ /* 0x000fe20000011400 */
[----:B------:R-:W2:Y:S02]  /*0630*/  @!P0 LDC.64 R18, c[0x0][0x398] ;  /* 0x0000e600ff128b82 */ /* 0x000ea40000000a00 */
[----:B------:R-:W-:-:S02]  /*0640*/  UIMAD UR5, UR7, UR19, UR5 ;  /* 0x00000013070572a4 */ /* 0x000fc4000f8e0205 */
[----:B------:R-:W-:-:S04]  /*0650*/  IMAD.WIDE.U32 R4, R7, UR7, R4 ;  /* 0x0000000707047c25 */ /* 0x000fc8000f8e0004 */
[----:B------:R-:W3:Y:S01]  /*0660*/  @!P0 LDC.64 R54, c[0x0][0x3a0] ;  /* 0x0000e800ff368b82 */ /* 0x000ee20000000a00 */
[----:B------:R-:W-:Y:S01]  /*0670*/  IADD3 R7, PT, PT, R5, UR5, RZ ;  /* 0x0000000505077c10 */ /* 0x000fe2000fffe0ff */
[----:B-1----:R-:W-:Y:S01]  /*0680*/  @!P0 IMAD R6, R12, R10, RZ ;  /* 0x0000000a0c068224 */ /* 0x002fe200078e02ff */
[----:B------:R1:W-:Y:S01]  /*0690*/  @!P0 STL [R1+0x3dc], R12 ;  /* 0x0003dc0c01008387 */ /* 0x0003e20000100800 */
[----:B------:R-:W-:Y:S01]  /*06a0*/  LOP3.LUT R8, R8, 0xfffffffe, RZ, 0xc0, !PT ;  /* 0xfffffffe08087812 */ /* 0x000fe200078ec0ff */
[----:B------:R-:W4:Y:S01]  /*06b0*/  LDCU.64 UR6, c[0x0][0x3b8] ;  /* 0x00007700ff0677ac */ /* 0x000f220008000a00 */
[----:B------:R-:W-:Y:S01]  /*06c0*/  @!P0 IMAD R11, R0, R11, R6 ;  /* 0x0000000b000b8224 */ /* 0x000fe200078e0206 */
[----:B------:R-:W-:-:S05]  /*06d0*/  @!P0 MOV R6, R4 ;  /* 0x0000000400068202 */ /* 0x000fca0000000f00 */
[----:B-1----:R-:W-:-:S05]  /*06e0*/  @!P0 IMAD.WIDE.U32 R12, R0, R10, R6 ;  /* 0x0000000a000c8225 */ /* 0x002fca00078e0006 */
[----:B------:R-:W-:Y:S02]  /*06f0*/  @!P0 IADD3 R13, PT, PT, R13, R11, RZ ;  /* 0x0000000b0d0d8210 */ /* 0x000fe40007ffe0ff */
[C---:B------:R-:W-:Y:S01]  /*0700*/  @!P0 SHF.L.U32 R57, R12.reuse, 0x1, RZ ;  /* 0x000000010c398819 */ /* 0x040fe200000006ff */
[----:B------:R-:W1:Y:S01]  /*0710*/  @!P5 LDC.64 R10, c[0x0][0x3f8] ;  /* 0x0000fe00ff0adb82 */ /* 0x000e620000000a00 */
[----:B------:R-:W-:Y:S02]  /*0720*/  @!P0 SHF.L.U64.HI R14, R12, 0x1, R13 ;  /* 0x000000010c0e8819 */ /* 0x000fe4000001020d */
[----:B------:R-:W-:Y:S02]  /*0730*/  IADD3 R12, PT, PT, R0, 0x20, RZ ;  /* 0x00000020000c7810 */ /* 0x000fe40007ffe0ff */
[----:B--2---:R-:W-:Y:S02]  /*0740*/  @!P0 IADD3 R56, P3, PT, R57, R18, RZ ;  /* 0x0000001239388210 */ /* 0x004fe40007f7e0ff */
[----:B------:R-:W-:-:S02]  /*0750*/  ISETP.GE.U32.AND P1, PT, R12, UR16, PT ;  /* 0x000000100c007c0c */ /* 0x000fc4000bf26070 */
[----:B------:R-:W-:Y:S02]  /*0760*/  SHF.R.S32.HI R21, RZ, 0x1f, R12 ;  /* 0x0000001fff157819 */ /* 0x000fe4000001140c */
[----:B------:R-:W-:Y:S02]  /*0770*/  @!P4 MOV R24, R4 ;  /* 0x000000040018c202 */ /* 0x000fe40000000f00 */
[----:B------:R-:W-:Y:S02]  /*0780*/  @!P4 MOV R25, R7 ;  /* 0x000000070019c202 */ /* 0x000fe40000000f00 */
[----:B---3--:R-:W-:Y:S02]  /*0790*/  @!P0 IADD3 R54, P2, PT, R57, R54, RZ ;  /* 0x0000003639368210 */ /* 0x008fe40007f5e0ff */
[----:B------:R-:W-:Y:S02]  /*07a0*/  @!P0 IADD3.X R57, PT, PT, R14, R19, RZ, P3, !PT ;  /* 0x000000130e398210 */ /* 0x000fe40001ffe4ff */
[----:B------:R-:W-:-:S02]  /*07b0*/  LOP3.LUT P3, RZ, R2, 0x400000, RZ, 0xc0, !PT ;  /* 0x0040000002ff7812 */ /* 0x000fc4000786c0ff */
[----:B------:R-:W-:Y:S01]  /*07c0*/  ISETP.GE.AND.EX P6, PT, R21, UR17, PT, P1 ;  /* 0x0000001115007c0c */ /* 0x000fe2000bfc6310 */
[C---:B------:R-:W-:Y:S02]  /*07d0*/  @!P4 IMAD R13, R9.reuse, R29, R16 ;  /* 0x0000001d090dc224 */ /* 0x040fe400078e0210 */
[----:B------:R-:W-:Y:S01]  /*07e0*/  @!P4 IMAD.WIDE.U32 R24, R9, R28, R24 ;  /* 0x0000001c0918c225 */ /* 0x000fe200078e0018 */
[----:B------:R-:W-:Y:S02]  /*07f0*/  IADD3 R9, PT, PT, R0, 0x28, RZ ;  /* 0x0000002800097810 */ /* 0x000fe40007ffe0ff */
[----:B------:R-:W-:Y:S02]  /*0800*/  LOP3.LUT R2, R2, 0xffdfffff, RZ, 0xc0, !PT ;  /* 0xffdfffff02027812 */ /* 0x000fe400078ec0ff */
[----:B------:R-:W-:Y:S02]  /*0810*/  @!P4 IADD3 R13, PT, PT, R25, R13, RZ ;  /* 0x0000000d190dc210 */ /* 0x000fe40007ffe0ff */
[----:B------:R-:W-:Y:S01]  /*0820*/  @!P0 IADD3.X R55, PT, PT, R14, R55, RZ, P2, !PT ;  /* 0x000000370e378210 */ /* 0x000fe200017fe4ff */
[----:B------:R-:W2:Y:S01]  /*0830*/  @!P3 LDC.64 R18, c[0x0][0x3f8] ;  /* 0x0000fe00ff12bb82 */ /* 0x000ea20000000a00 */
[----:B------:R-:W-:-:S02]  /*0840*/  @!P4 SHF.L.U32 R29, R24, 0x1, RZ ;  /* 0x00000001181dc819 */ /* 0x000fc400000006ff */
[----:B------:R-:W-:Y:S02]  /*0850*/  @!P4 SHF.L.U64.HI R16, R24, 0x1, R13 ;  /* 0x000000011810c819 */ /* 0x000fe4000001020d */
[----:B------:R-:W-:Y:S02]  /*0860*/  ISETP.GE.U32.AND P2, PT, R9, UR16, PT ;  /* 0x0000001009007c0c */ /* 0x000fe4000bf46070 */
[----:B------:R-:W-:Y:S01]  /*0870*/  SHF.R.S32.HI R13, RZ, 0x1f, R9 ;  /* 0x0000001fff0d7819 */ /* 0x000fe20000011409 */
[----:B------:R-:W3:Y:S01]  /*0880*/  @!P5 LDC.64 R14, c[0x0][0x3a0] ;  /* 0x0000e800ff0edb82 */ /* 0x000ee20000000a00 */
[----:B------:R-:W-:Y:S01]  /*0890*/  @P6 LOP3.LUT R2, R2, 0x200000, RZ, 0xfc, !PT ;  /* 0x0020000002026812 */ /* 0x000fe200078efcff */
[----:B-1----:R-:W-:Y:S01]  /*08a0*/  @!P5 IMAD R26, R23, R10, RZ ;  /* 0x0000000a171ad224 */ /* 0x002fe200078e02ff */
[----:B0-----:R-:W-:Y:S02]  /*08b0*/  @!P4 IADD3 R58, P1, PT, R29, R58, RZ ;  /* 0x0000003a1d3ac210 */ /* 0x001fe40007f3e0ff */
[----:B------:R-:W-:-:S02]  /*08c0*/  ISETP.GE.AND.EX P4, PT, R13, UR17, PT, P2 ;  /* 0x000000110d007c0c */ /* 0x000fc4000bf86320 */
[----:B------:R-:W-:Y:S01]  /*08d0*/  LOP3.LUT P2, RZ, R2, 0x1000000, RZ, 0xc0, !PT ;  /* 0x0100000002ff7812 */ /* 0x000fe2000784c0ff */
[----:B------:R-:W0:Y:S01]  /*08e0*/  @!P5 LDC.64 R22, c[0x0][0x398] ;  /* 0x0000e600ff16db82 */ /* 0x000e220000000a00 */
[----:B------:R-:W-:Y:S02]  /*08f0*/  @!P5 MOV R24, R4 ;  /* 0x000000040018d202 */ /* 0x000fe40000000f00 */
[----:B------:R-:W-:Y:S01]  /*0900*/  @!P5 MOV R25, R7 ;  /* 0x000000070019d202 */ /* 0x000fe20000000f00 */
[C---:B------:R-:W-:Y:S02]  /*0910*/  @!P5 IMAD R31, R27.reuse, R11, R26 ;  /* 0x0000000b1b1fd224 */ /* 0x040fe400078e021a */
[----:B------:R-:W-:Y:S02]  /*0920*/  @!P5 IMAD.WIDE.U32 R24, R27, R10, R24 ;  /* 0x0000000a1b18d225 */ /* 0x000fe400078e0018 */
[----:B------:R-:W1:Y:S04]  /*0930*/  @!P3 LDC.64 R42, c[0x0][0x3a0] ;  /* 0x0000e800ff2abb82 */ /* 0x000e680000000a00 */
[----:B------:R-:W-:-:S02]  /*0940*/  @!P2 IADD3.X R59, PT, PT, R16, R59, RZ, P1, !PT ;  /* 0x0000003b103ba210 */ /* 0x000fc40000ffe4ff */
[----:B----4-:R-:W-:Y:S02]  /*0950*/  @!P2 IADD3 R60, P1, PT, R29, R60, RZ ;  /* 0x0000003c1d3ca210 */ /* 0x010fe40007f3e0ff */
[----:B------:R-:W-:Y:S01]  /*0960*/  @!P5 IADD3 R27, PT, PT, R25, R31, RZ ;  /* 0x0000001f191bd210 */ /* 0x000fe20007ffe0ff */
[----:B------:R-:W4:Y:S01]  /*0970*/  @!P6 LDC.64 R10, c[0x0][0x3f8] ;  /* 0x0000fe00ff0aeb82 */ /* 0x000f220000000a00 */
[----:B------:R-:W-:Y:S02]  /*0980*/  @!P5 SHF.L.U32 R25, R24, 0x1, RZ ;  /* 0x000000011819d819 */ /* 0x000fe400000006ff */
[----:B------:R-:W-:Y:S02]  /*0990*/  @!P2 IADD3.X R61, PT, PT, R16, R61, RZ, P1, !PT ;  /* 0x0000003d103da210 */ /* 0x000fe40000ffe4ff */
[----:B------:R-:W-:Y:S01]  /*09a0*/  @!P5 SHF.L.U64.HI R26, R24, 0x1, R27 ;  /* 0x00000001181ad819 */ /* 0x000fe2000001021b */
[----:B--2---:R-:W-:Y:S01]  /*09b0*/  @!P3 IMAD R24, R17, R18, RZ ;  /* 0x000000121118b224 */ /* 0x004fe200078e02ff */
[----:B---3--:R-:W-:Y:S01]  /*09c0*/  @!P5 IADD3 R14, P1, PT, R25, R14, RZ ;  /* 0x0000000e190ed210 */ /* 0x008fe20007f3e0ff */
[----:B------:R-:W2:Y:S02]  /*09d0*/  @!P4 LDC.64 R16, c[0x0][0x3f8] ;  /* 0x0000fe00ff10cb82 */ /* 0x000ea40000000a00 */
[----:B------:R-:W-:Y:S01]  /*09e0*/  @!P3 IMAD R27, R20, R19, R24 ;  /* 0x00000013141bb224 */ /* 0x000fe200078e0218 */
[----:B------:R-:W-:-:S02]  /*09f0*/  @!P5 IADD3.X R15, PT, PT, R26, R15, RZ, P1, !PT ;  /* 0x0000000f1a0fd210 */ /* 0x000fc40000ffe4ff */
[----:B0-----:R-:W-:Y:S02]  /*0a00*/  @!P5 IADD3 R22, P1, PT, R25, R22, RZ ;  /* 0x000000161916d210 */ /* 0x001fe40007f3e0ff */
[----:B------:R-:W-:Y:S01]  /*0a10*/  @!P3 MOV R24, R4 ;  /* 0x000000040018b202 */ /* 0x000fe20000000f00 */
[----:B------:R-:W0:Y:S01]  /*0a20*/  @!P3 LDC.64 R50, c[0x0][0x398] ;  /* 0x0000e600ff32bb82 */ /* 0x000e220000000a00 */
[----:B------:R-:W-:-:S03]  /*0a30*/  @!P3 MOV R25, R7 ;  /* 0x000000070019b202 */ /* 0x000fc60000000f00 */
[----:B------:R-:W-:-:S04]  /*0a40*/  @!P3 IMAD.WIDE.U32 R18, R20, R18, R24 ;  /* 0x000000121412b225 */ /* 0x000fc800078e0018 */
[----:B------:R-:W3:Y:S01]  /*0a50*/  @!P6 LDC.64 R44, c[0x0][0x3a0] ;  /* 0x0000e800ff2ceb82 */ /* 0x000ee20000000a00 */
[----:B------:R-:W-:Y:S01]  /*0a60*/  @!P3 IADD3 R19, PT, PT, R19, R27, RZ ;  /* 0x0000001b1313b210 */ /* 0x000fe20007ffe0ff */
[----:B----4-:R-:W-:Y:S01]  /*0a70*/  @!P6 IMAD R24, R21, R10, RZ ;  /* 0x0000000a1518e224 */ /* 0x010fe200078e02ff */
[C---:B------:R-:W-:Y:S02]  /*0a80*/  @!P3 SHF.L.U32 R21, R18.reuse, 0x1, RZ ;  /* 0x000000011215b819 */ /* 0x040fe400000006ff */
[----:B------:R-:W-:-:S03]  /*0a90*/  @!P3 SHF.L.U64.HI R20, R18, 0x1, R19 ;  /* 0x000000011214b819 */ /* 0x000fc60000010213 */
[----:B------:R-:W4:Y:S01]  /*0aa0*/  @!P6 LDC.64 R46, c[0x0][0x398] ;  /* 0x0000e600ff2eeb82 */ /* 0x000f220000000a00 */
[----:B------:R-:W-:Y:S02]  /*0ab0*/  @!P6 MOV R18, R4 ;  /* 0x000000040012e202 */ /* 0x000fe40000000f00 */
[----:B------:R-:W-:Y:S01]  /*0ac0*/  @!P6 MOV R19, R7 ;  /* 0x000000070013e202 */ /* 0x000fe20000000f00 */
[----:B------:R-:W-:Y:S01]  /*0ad0*/  @!P6 IMAD R25, R12, R11, R24 ;  /* 0x0000000b0c19e224 */ /* 0x000fe200078e0218 */
[----:B------:R-:W-:-:S03]  /*0ae0*/  @!P5 IADD3.X R23, PT, PT, R26, R23, RZ, P1, !PT ;  /* 0x000000171a17d210 */ /* 0x000fc60000ffe4ff */
[----:B------:R-:W4:Y:S01]  /*0af0*/  @!P4 LDC.64 R48, c[0x0][0x3a0] ;  /* 0x0000e800ff30cb82 */ /* 0x000f220000000a00 */
[----:B------:R-:W-:Y:S01]  /*0b00*/  @!P6 IMAD.WIDE.U32 R10, R12, R10, R18 ;  /* 0x0000000a0c0ae225 */ /* 0x000fe200078e0012 */
[----:B-1----:R-:W-:-:S04]  /*0b10*/  @!P3 IADD3 R42, P1, PT, R21, R42, RZ ;  /* 0x0000002a152ab210 */ /* 0x002fc80007f3e0ff */
[----:B------:R-:W-:Y:S02]  /*0b20*/  @!P6 IADD3 R11, PT, PT, R11, R25, RZ ;  /* 0x000000190b0be210 */ /* 0x000fe40007ffe0ff */
[----:B------:R-:W1:Y:S01]  /*0b30*/  @!P4 LDC.64 R52, c[0x0][0x398] ;  /* 0x0000e600ff34cb82 */ /* 0x000e620000000a00 */
[----:B------:R-:W-:Y:S01]  /*0b40*/  @!P3 IADD3.X R43, PT, PT, R20, R43, RZ, P1, !PT ;  /* 0x0000002b142bb210 */ /* 0x000fe20000ffe4ff */
[----:B--2---:R-:W-:Y:S01]  /*0b50*/  @!P4 IMAD R18, R13, R16, RZ ;  /* 0x000000100d12c224 */ /* 0x004fe200078e02ff */
[----:B0-----:R-:W-:Y:S02]  /*0b60*/  @!P3 IADD3 R50, P1, PT, R21, R50, RZ ;  /* 0x000000321532b210 */ /* 0x001fe40007f3e0ff */
[C---:B------:R-:W-:Y:S02]  /*0b70*/  @!P6 SHF.L.U32 R13, R10.reuse, 0x1, RZ ;  /* 0x000000010a0de819 */ /* 0x040fe400000006ff */
[----:B------:R-:W-:Y:S02]  /*0b80*/  @!P6 SHF.L.U64.HI R12, R10, 0x1, R11 ;  /* 0x000000010a0ce819 */ /* 0x000fe4000001020b */
[----:B------:R-:W-:-:S02]  /*0b90*/  @!P4 MOV R10, R4 ;  /* 0x00000004000ac202 */ /* 0x000fc40000000f00 */
[----:B------:R-:W-:Y:S01]  /*0ba0*/  @!P4 MOV R11, R7 ;  /* 0x00000007000bc202 */ /* 0x000fe20000000f00 */
[----:B------:R-:W-:Y:S01]  /*0bb0*/  @!P4 IMAD R19, R9, R17, R18 ;  /* 0x000000110913c224 */ /* 0x000fe200078e0212 */
[----:B------:R-:W-:Y:S02]  /*0bc0*/  @!P3 IADD3.X R51, PT, PT, R20, R51, RZ, P1, !PT ;  /* 0x000000331433b210 */ /* 0x000fe40000ffe4ff */
[----:B---3--:R-:W-:Y:S01]  /*0bd0*/  @!P6 IADD3 R44, P1, PT, R13, R44, RZ ;  /* 0x0000002c0d2ce210 */ /* 0x008fe20007f3e0ff */
[----:B------:R-:W-:-:S03]  /*0be0*/  @!P4 IMAD.WIDE.U32 R16, R9, R16, R10 ;  /* 0x000000100910c225 */ /* 0x000fc600078e000a */
[----:B------:R-:W-:Y:S02]  /*0bf0*/  @!P6 IADD3.X R45, PT, PT, R12, R45, RZ, P1, !PT ;  /* 0x0000002d0c2de210 */ /* 0x000fe40000ffe4ff */
[----:B----4-:R-:W-:Y:S02]  /*0c00*/  @!P6 IADD3 R46, P1, PT, R13, R46, RZ ;  /* 0x0000002e0d2ee210 */ /* 0x010fe40007f3e0ff */
[----:B------:R-:W-:Y:S02]  /*0c10*/  @!P4 IADD3 R11, PT, PT, R17, R19, RZ ;  /* 0x00000013110bc210 */ /* 0x000fe40007ffe0ff */
[----:B------:R-:W-:Y:S02]  /*0c20*/  @!P4 SHF.L.U32 R9, R16, 0x1, RZ ;  /* 0x000000011009c819 */ /* 0x000fe400000006ff */
[----:B------:R-:W-:Y:S02]  /*0c30*/  @!P6 IADD3.X R47, PT, PT, R12, R47, RZ, P1, !PT ;  /* 0x0000002f0c2fe210 */ /* 0x000fe40000ffe4ff */
[----:B------:R-:W-:-:S02]  /*0c40*/  @!P4 SHF.L.U64.HI R16, R16, 0x1, R11 ;  /* 0x000000011010c819 */ /* 0x000fc4000001020b */
[----:B------:R-:W-:-:S04]  /*0c50*/  @!P4 IADD3 R48, P1, PT, R9, R48, RZ ;  /* 0x000000300930c210 */ /* 0x000fc80007f3e0ff */
[----:B------:R-:W-:Y:S02]  /*0c60*/  @!P4 IADD3.X R49, PT, PT, R16, R49, RZ, P1, !PT ;  /* 0x000000311031c210 */ /* 0x000fe40000ffe4ff */
[----:B-1----:R-:W-:Y:S02]  /*0c70*/  @!P4 IADD3 R52, P1, PT, R9, R52, RZ ;  /* 0x000000340934c210 */ /* 0x002fe40007f3e0ff */
        /* <DEDUP_REMOVED lines=42> */
[----:B------:R-:W-:Y:S02]  /*0f20*/  LOP3.LUT R2, R2, 0xfffbffff, RZ, 0xc0, !PT ;  /* 0xfffbffff02027812 */ /* 0x000fe400078ec0ff */
[----:B------:R-:W-:Y:S02]  /*0f30*/  SHF.R.S32.HI R11, RZ, 0x1f, R9 ;  /* 0x0000001fff0b7819 */ /* 0x000fe40000011409 */
[----:B------:R-:W-:Y:S02]  /*0f40*/  @P2 LOP3.LUT R2, R2, 0x40000, RZ, 0xfc, !PT ;  /* 0x0004000002022812 */ /* 0x000fe400078efcff */
        /* <DEDUP_REMOVED lines=200> */
[----:B------:R-:W-:Y:S01]  /*1bd0*/  @!P2 STL.64 [R1+0x338], R14 ;  /* 0x0003380e0100a387 */ /* 0x000fe20000100a00 */
[----:B------:R-:W-:-:S02]  /*1be0*/  @P2 LOP3.LUT R2, R2, 0x200, RZ, 0xfc, !PT ;  /* 0x0000020002022812 */ /* 0x000fc400078efcff */
        /* <DEDUP_REMOVED lines=59> */
[----:B------:R-:W-:Y:S02]  /*1fa0*/  @!P2 IADD3.X R59, PT, PT, R64, R63, RZ, P1, !PT ;  /* 0x0000003f403ba210 */ /* 0x000fe40000ffe4ff */
        /* <DEDUP_REMOVED lines=22> */
[----:B------:R-:W-:-:S03]  /*2110*/  LOP3.LUT R2, R2, 0xffffffdf, RZ, 0xc0, !PT ;  /* 0xffffffdf02027812 */ /* 0x000fc600078ec0ff */
[----:B------:R0:W-:Y:S01]  /*2120*/  @!P2 STL.64 [R1+0x308], R66 ;  /* 0x000308420100a387 */ /* 0x0001e20000100a00 */
[----:B------:R-:W-:Y:S02]  /*2130*/  @P2 LOP3.LUT R2, R2, 0x20, RZ, 0xfc, !PT ;  /* 0x0000002002022812 */ /* 0x000fe400078efcff */
[----:B-1----:R-:W-:Y:S02]  /*2140*/  @!P2 IADD3 R68, P1, PT, R9, R28, RZ ;  /* 0x0000001c0944a210 */ /* 0x002fe40007f3e0ff */
[----:B------:R-:W-:Y:S02]  /*2150*/  IADD3 R9, PT, PT, R0, 0xa8, RZ ;  /* 0x000000a800097810 */ /* 0x000fe40007ffe0ff */
[----:B------:R-:W-:Y:S02]  /*2160*/  @!P2 IADD3.X R69, PT, PT, R64, R29, RZ, P1, !PT ;  /* 0x0000001d4045a210 */ /* 0x000fe40000ffe4ff */
[----:B------:R-:W-:Y:S02]  /*2170*/  SHF.R.S32.HI R64, RZ, 0x1f, R9 ;  /* 0x0000001fff407819 */ /* 0x000fe40000011409 */
[----:B------:R-:W-:-:S04]  /*2180*/  ISETP.GE.U32.AND P1, PT, R9, UR16, PT ;  /* 0x0000001009007c0c */ /* 0x000fc8000bf26070 */
        /* <DEDUP_REMOVED lines=106> */
[----:B------:R-:W-:Y:S02]  /*2830*/  @P2 LOP3.LUT R8, R8, 0x1, RZ, 0xfc, !PT ;  /* 0x0000000108082812 */ /* 0x000fe400078efcff */
        /* <DEDUP_REMOVED lines=88> */
[----:B------:R-:W-:Y:S02]  /*2dc0*/  LOP3.LUT R3, R3, 0xdfffffff, RZ, 0xc0, !PT ;  /* 0xdfffffff03037812 */ /* 0x000fe400078ec0ff */
[----:B-1----:R-:W-:-:S04]  /*2dd0*/  @!P2 IADD3 R66, P1, PT, R9, R62, RZ ;  /* 0x0000003e0942a210 */ /* 0x002fc80007f3e0ff */
[----:B------:R-:W-:Y:S02]  /*2de0*/  @!P2 IADD3.X R67, PT, PT, R64, R63, RZ, P1, !PT ;  /* 0x0000003f4043a210 */ /* 0x000fe40000ffe4ff */
[----:B------:R-:W-:-:S03]  /*2df0*/  @P3 LOP3.LUT R3, R3, 0x20000000, RZ, 0xfc, !PT ;  /* 0x2000000003033812 */ /* 0x000fc600078efcff */
        /* <DEDUP_REMOVED lines=33> */
[----:B------:R-:W1:Y:S08]  /*3010*/  @!P2 LDC.64 R28, c[0x0][0x3f8] ;  /* 0x0000fe00ff1cab82 */ /* 0x000e700000000a00 */
[----:B------:R-:W0:Y:S01]  /*3020*/  @!P2 LDC.64 R62, c[0x0][0x3a0] ;  /* 0x0000e800ff3eab82 */ /* 0x000e220000000a00 */
        /* <DEDUP_REMOVED lines=11> */
[----:B0-----:R-:W0:Y:S02]  /*30e0*/  @!P2 LDC.64 R66, c[0x0][0x398] ;  /* 0x0000e600ff42ab82 */ /* 0x001e240000000a00 */
[----:B0-----:R-:W-:Y:S02]  /*30f0*/  @!P2 IADD3 R66, P1, PT, R9, R66, RZ ;  /* 0x000000420942a210 */ /* 0x001fe40007f3e0ff */
[----:B------:R-:W-:Y:S02]  /*3100*/  IADD3 R9, PT, PT, R0, 0x100, RZ ;  /* 0x0000010000097810 */ /* 0x000fe40007ffe0ff */
[----:B------:R-:W-:Y:S02]  /*3110*/  @!P2 IADD3.X R67, PT, PT, R64, R67, RZ, P1, !PT ;  /* 0x000000434043a210 */ /* 0x000fe40000ffe4ff */
[----:B------:R-:W-:-:S02]  /*3120*/  SHF.R.S32.HI R64, RZ, 0x1f, R9 ;  /* 0x0000001fff407819 */ /* 0x000fc40000011409 */
        /* <DEDUP_REMOVED lines=25> */
[----:B------:R1:W-:Y:S01]  /*32c0*/  @!P4 STL.64 [R1+0x240], R62 ;  /* 0x0002403e0100c387 */ /* 0x0003e20000100a00 */
[----:B------:R-:W-:-:S06]  /*32d0*/  @!P2 MOV R65, R7 ;  /* 0x000000070041a202 */ /* 0x000fcc0000000f00 */
        /* <DEDUP_REMOVED lines=14> */
[----:B------:R-:W-:Y:S02]  /*33c0*/  LOP3.LUT R3, R3, 0xfeffffff, RZ, 0xc0, !PT ;  /* 0xfeffffff03037812 */ /* 0x000fe400078ec0ff */
[----:B0-----:R-:W-:-:S04]  /*33d0*/  @!P2 IADD3 R28, P1, PT, R9, R28, RZ ;  /* 0x0000001c091ca210 */ /* 0x001fc80007f3e0ff */
[----:B------:R-:W-:Y:S02]  /*33e0*/  @!P2 IADD3.X R29, PT, PT, R64, R29, RZ, P1, !PT ;  /* 0x0000001d401da210 */ /* 0x000fe40000ffe4ff */
[----:B------:R-:W-:-:S03]  /*33f0*/  IADD3 R9, PT, PT, R0, 0x110, RZ ;  /* 0x0000011000097810 */ /* 0x000fc60007ffe0ff */
[----:B------:R0:W-:Y:S01]  /*3400*/  STL.64 [R1+0x730], R28 ;  /* 0x0007301c01007387 */ /* 0x0001e20000100a00 */
[----:B------:R-:W-:Y:S02]  /*3410*/  ISETP.GE.U32.AND P1, PT, R9, UR16, PT ;  /* 0x0000001009007c0c */ /* 0x000fe4000bf26070 */
[----:B------:R-:W-:Y:S02]  /*3420*/  @P2 LOP3.LUT R3, R3, 0x1000000, RZ, 0xfc, !PT ;  /* 0x0100000003032812 */ /* 0x000fe400078efcff */
[----:B0-----:R-:W-:Y:S02]  /*3430*/  MOV R28, R68 ;  /* 0x00000044001c7202 */ /* 0x001fe40000000f00 */
[----:B------:R-:W-:-:S04]  /*3440*/  SHF.R.S32.HI R68, RZ, 0x1f, R9 ;  /* 0x0000001fff447819 */ /* 0x000fc80000011409 */
[----:B------:R-:W-:-:S13]  /*3450*/  ISETP.GE.AND.EX P2, PT, R68, UR17, PT, P1 ;  /* 0x0000001144007c0c */ /* 0x000fda000bf46310 */
[----:B------:R-:W0:Y:S01]  /*3460*/  @!P2 LDC.64 R62, c[0x0][0x3f8] ;  /* 0x0000fe00ff3eab82 */ /* 0x000e220000000a00 */
[----:B------:R-:W-:Y:S02]  /*3470*/  @!P2 MOV R64, R4 ;  /* 0x000000040040a202 */ /* 0x000fe40000000f00 */
[----:B------:R-:W-:Y:S01]  /*3480*/  @!P2 MOV R65, R7 ;  /* 0x000000070041a202 */ /* 0x000fe20000000f00 */
[-C--:B0-----:R-:W-:Y:S02]  /*3490*/  @!P2 IMAD R68, R68, R62.reuse, RZ ;  /* 0x0000003e4444a224 */ /* 0x081fe400078e02ff */
[----:B------:R-:W-:-:S04]  /*34a0*/  @!P2 IMAD.WIDE.U32 R64, R9, R62, R64 ;  /* 0x0000003e0940a225 */ /* 0x000fc800078e0040 */
[----:B------:R-:W-:Y:S02]  /*34b0*/  @!P2 IMAD R68, R9, R63, R68 ;  /* 0x0000003f0944a224 */ /* 0x000fe400078e0244 */
[----:B------:R-:W0:Y:S03]  /*34c0*/  @!P2 LDC.64 R62, c[0x0][0x3a0] ;  /* 0x0000e800ff3eab82 */ /* 0x000e260000000a00 */
[----:B------:R-:W-:-:S04]  /*34d0*/  @!P2 IADD3 R9, PT, PT, R65, R68, RZ ;  /* 0x000000444109a210 */ /* 0x000fc80007ffe0ff */
[C---:B------:R-:W-:Y:S02]  /*34e0*/  @!P2 SHF.L.U64.HI R9, R64.reuse, 0x1, R9 ;  /* 0x000000014009a819 */ /* 0x040fe40000010209 */
[----:B------:R-:W-:Y:S02]  /*34f0*/  @!P2 SHF.L.U32 R64, R64, 0x1, RZ ;  /* 0x000000014040a819 */ /* 0x000fe400000006ff */
[----:B------:R-:W-:Y:S02]  /*3500*/  MOV R68, R54 ;  /* 0x0000003600447202 */ /* 0x000fe40000000f00 */
[----:B------:R-:W-:Y:S02]  /*3510*/  MOV R29, R69 ;  /* 0x00000045001d7202 */ /* 0x000fe40000000f00 */
[----:B------:R-:W-:Y:S02]  /*3520*/  MOV R69, R55 ;  /* 0x0000003700457202 */ /* 0x000fe40000000f00 */
[----:B0-----:R-:W-:-:S04]  /*3530*/  @!P2 IADD3 R54, P1, PT, R64, R62, RZ ;  /* 0x0000003e4036a210 */ /* 0x001fc80007f3e0ff */
[----:B------:R-:W-:Y:S02]  /*3540*/  @!P2 IADD3.X R55, PT, PT, R9, R63, RZ, P1, !PT ;  /* 0x0000003f0937a210 */ /* 0x000fe40000ffe4ff */
[----:B------:R-:W0:Y:S03]  /*3550*/  @!P2 LDC.64 R62, c[0x0][0x398] ;  /* 0x0000e600ff3eab82 */ /* 0x000e260000000a00 */
[----:B------:R0:W-:Y:S02]  /*3560*/  @!P2 STL.64 [R1+0x238], R54 ;  /* 0x000238360100a387 */ /* 0x0001e40000100a00 */
[----:B0-----:R-:W-:-:S04]  /*3570*/  @!P2 IADD3 R54, P1, PT, R64, R62, RZ ;  /* 0x0000003e4036a210 */ /* 0x001fc80007f3e0ff */
[----:B------:R-:W-:-:S05]  /*3580*/  @!P2 IADD3.X R55, PT, PT, R9, R63, RZ, P1, !PT ;  /* 0x0000003f0937a210 */ /* 0x000fca0000ffe4ff */
[----:B------:R0:W-:Y:S04]  /*3590*/  @!P2 STL.64 [R1+0x220], R54 ;  /* 0x000220360100a387 */ /* 0x0001e80000100a00 */
[----:B0-----:R-:W2:Y:S01]  /*35a0*/  LDL.LU.64 R54, [R1+0x778] ;  /* 0x0007780001367983 */ /* 0x001ea20000300a00 */
[----:B------:R-:W-:Y:S01]  /*35b0*/  HFMA2 R9, -RZ, RZ, 0, 0 ;  /* 0x00000000ff097431 */ /* 0x000fe200000001ff */
[----:B------:R-:W-:Y:S02]  /*35c0*/  MOV R64, R56 ;  /* 0x0000003800407202 */ /* 0x000fe40000000f00 */
[----:B------:R-:W-:Y:S02]  /*35d0*/  MOV R65, R57 ;  /* 0x0000003900417202 */ /* 0x000fe40000000f00 */
[----:B------:R-:W3:Y:S04]  /*35e0*/  LDL.LU.64 R56, [R1+0x780] ;  /* 0x0007800001387983 */ /* 0x000ee80000300a00 */
[----:B--2---:R0:W2:Y:S02]  /*35f0*/  @!P0 LDG.E R9, desc[UR10][R54.64] ;  /* 0x0000000a36098981 */ /* 0x0040a4000c1e1900 */
[----:B0-----:R-:W-:-:S02]  /*3600*/  MOV R54, R58 ;  /* 0x0000003a00367202 */ /* 0x001fc40000000f00 */
[----:B------:R-:W-:Y:S02]  /*3610*/  MOV R55, R59 ;  /* 0x0000003b00377202 */ /* 0x000fe40000000f00 */
[----:B------:R-:W4:Y:S01]  /*3620*/  LDL.LU.64 R58, [R1+0x768] ;  /* 0x00076800013a7983 */ /* 0x000f220000300a00 */
[----:B------:R-:W-:-:S04]  /*3630*/  LOP3.LUT R8, R8, 0xfffffffd, RZ, 0xc0, !PT ;  /* 0xfffffffd08087812 */ /* 0x000fc800078ec0ff */
[----:B------:R-:W-:Y:S02]  /*3640*/  @P3 LOP3.LUT R8, R8, 0x2, RZ, 0xfc, !PT ;  /* 0x0000000208083812 */ /* 0x000fe400078efcff */
[C---:B------:R-:W-:Y:S02]  /*3650*/  LOP3.LUT P3, RZ, R2.reuse, 0x400000, RZ, 0xc0, !PT ;  /* 0x0040000002ff7812 */ /* 0x040fe4000786c0ff */
[----:B------:R-:W-:-:S04]  /*3660*/  LOP3.LUT R2, R2, 0xdfffffff, RZ, 0xc0, !PT ;  /* 0xdfffffff02027812 */ /* 0x000fc800078ec0ff */
[----:B------:R-:W-:Y:S02]  /*3670*/  @P0 LOP3.LUT R2, R2, 0x20000000, RZ, 0xfc, !PT ;  /* 0x2000000002020812 */ /* 0x000fe400078efcff */
[----:B------:R-:W-:Y:S02]  /*3680*/  MOV R62, R60 ;  /* 0x0000003c003e7202 */ /* 0x000fe40000000f00 */
[----:B------:R-:W-:Y:S02]  /*3690*/  MOV R63, R61 ;  /* 0x0000003d003f7202 */ /* 0x000fe40000000f00 */
[----:B------:R-:W4:Y:S04]  /*36a0*/  LDL.LU.64 R60, [R1+0x770] ;  /* 0x00077000013c7983 */ /* 0x000f280000300a00 */
[----:B--2---:R0:W-:Y:S02]  /*36b0*/  STL [R1+0x3d8], R9 ;  /* 0x0003d80901007387 */ /* 0x0041e40000100800 */
[----:B0-----:R-:W-:-:S06]  /*36c0*/  HFMA2 R9, -RZ, RZ, 0, 0 ;  /* 0x00000000ff097431 */ /* 0x001fcc00000001ff */
[----:B---3--:R0:W2:Y:S01]  /*36d0*/  @!P0 LDG.E R9, desc[UR10][R56.64] ;  /* 0x0000000a38098981 */ /* 0x0080a2000c1e1900 */
[----:B------:R-:W-:Y:S02]  /*36e0*/  LOP3.LUT P0, RZ, R2, 0x1000000, RZ, 0xc0, !PT ;  /* 0x0100000002ff7812 */ /* 0x000fe4000780c0ff */
[----:B0-----:R-:W-:-:S11]  /*36f0*/  MOV R57, RZ ;  /* 0x000000ff00397202 */ /* 0x001fd60000000f00 */
[----:B----4-:R-:W3:Y:S01]  /*3700*/  @!P0 LDG.E R57, desc[UR10][R58.64] ;  /* 0x0000000a3a398981 */ /* 0x010ee2000c1e1900 */
[----:B------:R-:W-:-:S04]  /*3710*/  LOP3.LUT R3, R3, 0xff7fffff, RZ, 0xc0, !PT ;  /* 0xff7fffff03037812 */ /* 0x000fc800078ec0ff */
[----:B------:R-:W-:Y:S01]  /*3720*/  @P2 LOP3.LUT R3, R3, 0x800000, RZ, 0xfc, !PT ;  /* 0x0080000003032812 */ /* 0x000fe200078efcff */
[----:B---3--:R0:W-:Y:S02]  /*3730*/  STL [R1+0x3d0], R57 ;  /* 0x0003d03901007387 */ /* 0x0081e40000100800 */
[----:B0-----:R-:W-:-:S06]  /*3740*/  HFMA2 R57, -RZ, RZ, 0, 0 ;  /* 0x00000000ff397431 */ /* 0x001fcc00000001ff */
        /* <DEDUP_REMOVED lines=8> */
[----:B------:R-:W0:Y:S01]  /*37d0*/  @!P2 LDC.64 R54, c[0x0][0x3f8] ;  /* 0x0000fe00ff36ab82 */ /* 0x000e220000000a00 */
[----:B------:R-:W-:Y:S01]  /*37e0*/  MOV R59, R15 ;  /* 0x0000000f003b7202 */ /* 0x000fe20000000f00 */
[----:B0-----:R-:W-:Y:S01]  /*37f0*/  @!P2 IMAD R58, R56, R54, RZ ;  /* 0x00000036383aa224 */ /* 0x001fe200078e02ff */
[----:B------:R-:W-:-:S03]  /*3800*/  @!P2 MOV R56, R4 ;  /* 0x000000040038a202 */ /* 0x000fc60000000f00 */
[----:B------:R-:W-:Y:S01]  /*3810*/  @!P2 IMAD R58, R9, R55, R58 ;  /* 0x00000037093aa224 */ /* 0x000fe200078e023a */
[----:B---3--:R0:W-:Y:S02]  /*3820*/  STL [R1+0x3cc], R57 ;  /* 0x0003cc3901007387 */ /* 0x0081e40000100800 */
[----:B0-----:R-:W-:-:S03]  /*3830*/  @!P2 MOV R57, R7 ;  /* 0x000000070039a202 */ /* 0x001fc60000000f00 */
[----:B------:R-:W-:-:S05]  /*3840*/  @!P2 IMAD.WIDE.U32 R54, R9, R54, R56 ;  /* 0x000000360936a225 */ /* 0x000fca00078e0038 */
[----:B------:R-:W-:Y:S02]  /*3850*/  @!P2 IADD3 R9, PT, PT, R55, R58, RZ ;  /* 0x0000003a3709a210 */ /* 0x000fe40007ffe0ff */
[----:B------:R-:W-:Y:S02]  /*3860*/  MOV R58, R14 ;  /* 0x0000000e003a7202 */ /* 0x000fe40000000f00 */
[----:B------:R-:W2:Y:S01]  /*3870*/  LDL.LU.64 R14, [R1+0x760] ;  /* 0x00076000010e7983 */ /* 0x000ea20000300a00 */
[----:B------:R-:W-:Y:S02]  /*3880*/  MOV R56, R60 ;  /* 0x0000003c00387202 */ /* 0x000fe40000000f00 */
[----:B------:R-:W-:Y:S02]  /*3890*/  MOV R57, R61 ;  /* 0x0000003d00397202 */ /* 0x000fe40000000f00 */
[----:B------:R-:W0:Y:S01]  /*38a0*/  @!P2 LDC.64 R60, c[0x0][0x3a0] ;  /* 0x0000e800ff3cab82 */ /* 0x000e220000000a00 */
[----:B------:R-:W-:-:S02]  /*38b0*/  @!P2 SHF.L.U64.HI R9, R54, 0x1, R9 ;  /* 0x000000013609a819 */ /* 0x000fc40000010209 */
[----:B------:R-:W-:-:S04]  /*38c0*/  @!P2 SHF.L.U32 R54, R54, 0x1, RZ ;  /* 0x000000013636a819 */ /* 0x000fc800000006ff */
[----:B0-----:R-:W-:-:S04]  /*38d0*/  @!P2 IADD3 R60, P1, PT, R54, R60, RZ ;  /* 0x0000003c363ca210 */ /* 0x001fc80007f3e0ff */
[----:B------:R-:W-:-:S05]  /*38e0*/  @!P2 IADD3.X R61, PT, PT, R9, R61, RZ, P1, !PT ;  /* 0x0000003d093da210 */ /* 0x000fca0000ffe4ff */
[----:B------:R0:W-:Y:S02]  /*38f0*/  STL.64 [R1+0x728], R60 ;  /* 0x0007283c01007387 */ /* 0x0001e40000100a00 */
[----:B0-----:R-:W-:Y:S02]  /*3900*/  MOV R60, R56 ;  /* 0x00000038003c7202 */ /* 0x001fe40000000f00 */
[----:B------:R-:W-:Y:S02]  /*3910*/  MOV R61, R57 ;  /* 0x00000039003d7202 */ /* 0x000fe40000000f00 */
[----:B------:R-:W-:Y:S02]  /*3920*/  MOV R56, R62 ;  /* 0x0000003e00387202 */ /* 0x000fe40000000f00 */
[----:B------:R-:W-:Y:S02]  /*3930*/  MOV R57, R63 ;  /* 0x0000003f00397202 */ /* 0x000fe40000000f00 */
[----:B------:R-:W0:Y:S02]  /*3940*/  @!P2 LDC.64 R62, c[0x0][0x398] ;  /* 0x0000e600ff3eab82 */ /* 0x000e240000000a00 */
[----:B0-----:R-:W-:-:S04]  /*3950*/  @!P2 IADD3 R62, P1, PT, R54, R62, RZ ;  /* 0x0000003e363ea210 */ /* 0x001fc80007f3e0ff */
[----:B------:R-:W-:Y:S01]  /*3960*/  @!P2 IADD3.X R63, PT, PT, R9, R63, RZ, P1, !PT ;  /* 0x0000003f093fa210 */ /* 0x000fe20000ffe4ff */
[----:B------:R-:W-:-:S06]  /*3970*/  HFMA2 R9, -RZ, RZ, 0, 0 ;  /* 0x00000000ff097431 */ /* 0x000fcc00000001ff */
[----:B--2---:R0:W2:Y:S02]  /*3980*/  @!P5 LDG.E R9, desc[UR10][R14.64] ;  /* 0x0000000a0e09d981 */ /* 0x0040a4000c1e1900 */
[----:B0-----:R-:W-:Y:S02]  /*3990*/  MOV R14, R42 ;  /* 0x0000002a000e7202 */ /* 0x001fe40000000f00 */
[----:B------:R-:W-:Y:S02]  /*39a0*/  MOV R15, R43 ;  /* 0x0000002b000f7202 */ /* 0x000fe40000000f00 */
[----:B------:R-:W3:Y:S01]  /*39b0*/  LDL.LU.64 R42, [R1+0x750] ;  /* 0x00075000012a7983 */ /* 0x000ee20000300a00 */
[----:B------:R-:W-:Y:S02]  /*39c0*/  MOV R54, R50 ;  /* 0x0000003200367202 */ /* 0x000fe40000000f00 */
[----:B------:R-:W-:Y:S02]  /*39d0*/  MOV R55, R51 ;  /* 0x0000003300377202 */ /* 0x000fe40000000f00 */
[----:B------:R-:W4:Y:S04]  /*39e0*/  LDL.LU.64 R50, [R1+0x758] ;  /* 0x0007580001327983 */ /* 0x000f280000300a00 */
[----:B--2---:R0:W-:Y:S02]  /*39f0*/  STL [R1+0x3c8], R9 ;  /* 0x0003c80901007387 */ /* 0x0041e40000100800 */
[----:B0-----:R-:W-:-:S06]  /*3a00*/  HFMA2 R9, -RZ, RZ, 0, 0 ;  /* 0x00000000ff097431 */ /* 0x001fcc00000001ff */
[----:B------:R0:W2:Y:S02]  /*3a10*/  @!P5 LDG.E R9, desc[UR10][R22.64] ;  /* 0x0000000a1609d981 */ /* 0x0000a4000c1e1900 */
[----:B0-----:R-:W-:Y:S01]  /*3a20*/  MOV R23, R15 ;  /* 0x0000000f00177202 */ /* 0x001fe20000000f00 */
[----:B------:R-:W-:-:S06]  /*3a30*/  HFMA2 R15, -RZ, RZ, 0, 0 ;  /* 0x00000000ff0f7431 */ /* 0x000fcc00000001ff */
[----:B---3--:R-:W3:Y:S01]  /*3a40*/  @!P3 LDG.E R15, desc[UR10][R42.64] ;  /* 0x0000000a2a0fb981 */ /* 0x008ee2000c1e1900 */
[----:B------:R-:W-:-:S03]  /*3a50*/  MOV R22, R14 ;  /* 0x0000000e00167202 */ /* 0x000fc60000000f00 */
[----:B---3--:R0:W-:Y:S02]  /*3a60*/  STL [R1+0x3c0], R15 ;  /* 0x0003c00f01007387 */ /* 0x0081e40000100800 */
[----:B0-----:R-:W-:-:S06]  /*3a70*/  MOV R15, RZ ;  /* 0x000000ff000f7202 */ /* 0x001fcc0000000f00 */
[----:B----4-:R0:W3:Y:S04]  /*3a80*/  @!P3 LDG.E R15, desc[UR10][R50.64] ;  /* 0x0000000a320fb981 */ /* 0x0100e8000c1e1900 */
        /* <DEDUP_REMOVED lines=11> */
[----:B------:R-:W-:Y:S02]  /*3b40*/  MOV R43, R51 ;  /* 0x00000033002b7202 */ /* 0x000fe40000000f00 */
[----:B------:R-:W-:Y:S01]  /*3b50*/  MOV R51, R45 ;  /* 0x0000002d00337202 */ /* 0x000fe20000000f00 */
[----:B---3--:R0:W-:Y:S02]  /*3b60*/  STL [R1+0x3bc], R15 ;  /* 0x0003bc0f01007387 */ /* 0x0081e40000100800 */
[----:B0-----:R-:W-:-:S03]  /*3b70*/  @!P5 MOV R15, R7 ;  /* 0x00000007000fd202 */ /* 0x001fc60000000f00 */
[----:B------:R-:W-:-:S03]  /*3b80*/  @!P5 IMAD.WIDE.U32 R22, R9, R22, R14 ;  /* 0x000000160916d225 */ /* 0x000fc600078e000e */
[----:B------:R-:W0:Y:S02]  /*3b90*/  @!P5 LDC.64 R14, c[0x0][0x3a0] ;  /* 0x0000e800ff0edb82 */ /* 0x000e240000000a00 */
[----:B------:R-:W-:-:S04]  /*3ba0*/  @!P5 IADD3 R9, PT, PT, R23, R42, RZ ;  /* 0x0000002a1709d210 */ /* 0x000fc80007ffe0ff */
[C---:B------:R-:W-:Y:S02]  /*3bb0*/  @!P5 SHF.L.U64.HI R9, R22.reuse, 0x1, R9 ;  /* 0x000000011609d819 */ /* 0x040fe40000010209 */
[----:B------:R-:W-:Y:S02]  /*3bc0*/  @!P5 SHF.L.U32 R22, R22, 0x1, RZ ;  /* 0x000000011616d819 */ /* 0x000fe400000006ff */
[----:B------:R-:W-:Y:S02]  /*3bd0*/  MOV R42, R50 ;  /* 0x00000032002a7202 */ /* 0x000fe40000000f00 */
[----:B------:R-:W-:Y:S02]  /*3be0*/  MOV R50, R44 ;  /* 0x0000002c00327202 */ /* 0x000fe40000000f00 */
[----:B0-----:R-:W-:-:S04]  /*3bf0*/  @!P5 IADD3 R44, P1, PT, R22, R14, RZ ;  /* 0x0000000e162cd210 */ /* 0x001fc80007f3e0ff */
[----:B------:R-:W-:-:S05]  /*3c00*/  @!P5 IADD3.X R45, PT, PT, R9, R15, RZ, P1, !PT ;  /* 0x0000000f092dd210 */ /* 0x000fca0000ffe4ff */
[----:B------:R0:W-:Y:S04]  /*3c10*/  @!P5 STL.64 [R1+0x218], R44 ;  /* 0x0002182c0100d387 */ /* 0x0001e80000100a00 */
[----:B0-----:R-:W2:Y:S01]  /*3c20*/  LDL.LU.64 R44, [R1+0x748] ;  /* 0x00074800012c7983 */ /* 0x001ea20000300a00 */
[----:B------:R-:W-:Y:S02]  /*3c30*/  MOV R14, R68 ;  /* 0x00000044000e7202 */ /* 0x000fe40000000f00 */
[----:B------:R-:W-:Y:S02]  /*3c40*/  MOV R15, R69 ;  /* 0x00000045000f7202 */ /* 0x000fe40000000f00 */
[----:B------:R-:W0:Y:S01]  /*3c50*/  @!P5 LDC.64 R68, c[0x0][0x398] ;  /* 0x0000e600ff44db82 */ /* 0x000e220000000a00 */
[----:B------:R-:W-:-:S02]  /*3c60*/  LOP3.LUT P0, RZ, R2, 0x200000, RZ, 0xc0, !PT ;  /* 0x0020000002ff7812 */ /* 0x000fc4000780c0ff */
[----:B0-----:R-:W-:-:S04]  /*3c70*/  @!P5 IADD3 R68, P1, PT, R22, R68, RZ ;  /* 0x000000441644d210 */ /* 0x001fc80007f3e0ff */
[----:B------:R-:W-:Y:S01]  /*3c80*/  @!P5 IADD3.X R69, PT, PT, R9, R69, RZ, P1, !PT ;  /* 0x000000450945d210 */ /* 0x000fe20000ffe4ff */
[----:B------:R-:W-:Y:S01]  /*3c90*/  HFMA2 R9, -RZ, RZ, 0, 0 ;  /* 0x00000000ff097431 */ /* 0x000fe200000001ff */
[----:B------:R-:W-:Y:S02]  /*3ca0*/  MOV R22, R48 ;  /* 0x0000003000167202 */ /* 0x000fe40000000f00 */
[----:B------:R-:W-:Y:S02]  /*3cb0*/  MOV R23, R49 ;  /* 0x0000003100177202 */ /* 0x000fe40000000f00 */
[----:B------:R-:W3:Y:S04]  /*3cc0*/  LDL.LU.64 R48, [R1+0x740] ;  /* 0x0007400001307983 */ /* 0x000ee80000300a00 */
[----:B--2---:R0:W2:Y:S01]  /*3cd0*/  @!P0 LDG.E R9, desc[UR10][R44.64] ;  /* 0x0000000a2c098981 */ /* 0x0040a2000c1e1900 */
[----:B------:R-:W-:-:S04]  /*3ce0*/  LOP3.LUT R3, R3, 0xffbfffff, RZ, 0xc0, !PT ;  /* 0xffbfffff03037812 */ /* 0x000fc800078ec0ff */
[----:B------:R-:W-:Y:S02]  /*3cf0*/  @P2 LOP3.LUT R3, R3, 0x400000, RZ, 0xfc, !PT ;  /* 0x0040000003032812 */ /* 0x000fe400078efcff */
[----:B------:R-:W-:Y:S02]  /*3d00*/  LOP3.LUT P2, RZ, R2, 0x100000, RZ, 0xc0, !PT ;  /* 0x0010000002ff7812 */ /* 0x000fe4000784c0ff */
[----:B0-----:R-:W-:Y:S02]  /*3d10*/  MOV R44, R52 ;  /* 0x00000034002c7202 */ /* 0x001fe40000000f00 */
[----:B------:R-:W-:Y:S02]  /*3d20*/  MOV R45, R53 ;  /* 0x00000035002d7202 */ /* 0x000fe40000000f00 */
[----:B------:R-:W4:Y:S04]  /*3d30*/  LDL.LU.64 R52, [R1+0x738] ;  /* 0x0007380001347983 */ /* 0x000f280000300a00 */
[----:B--2---:R0:W-:Y:S02]  /*3d40*/  STL [R1+0x3b8], R9 ;  /* 0x0003b80901007387 */ /* 0x0041e40000100800 */
[----:B0-----:R-:W-:-:S06]  /*3d50*/  HFMA2 R9, -RZ, RZ, 0, 0 ;  /* 0x00000000ff097431 */ /* 0x001fcc00000001ff */
[----:B------:R0:W2:Y:S02]  /*3d60*/  @!P0 LDG.E R9, desc[UR10][R46.64] ;  /* 0x0000000a2e098981 */ /* 0x0000a4000c1e1900 */
[----:B0-----:R-:W-:Y:S01]  /*3d70*/  MOV R47, R15 ;  /* 0x0000000f002f7202 */ /* 0x001fe20000000f00 */
[----:B------:R-:W-:-:S06]  /*3d80*/  HFMA2 R15, -RZ, RZ, 0, 0 ;  /* 0x00000000ff0f7431 */ /* 0x000fcc00000001ff */
[----:B---3--:R0:W3:Y:S01]  /*3d90*/  @!P2 LDG.E R15, desc[UR10][R48.64] ;  /* 0x0000000a300fa981 */ /* 0x0080e2000c1e1900 */
[----:B------:R-:W-:Y:S02]  /*3da0*/  MOV R46, R14 ;  /* 0x0000000e002e7202 */ /* 0x000fe40000000f00 */
[----:B0-----:R-:W-:Y:S02]  /*3db0*/  MOV R48, R22 ;  /* 0x0000001600307202 */ /* 0x001fe40000000f00 */
[----:B------:R-:W-:Y:S01]  /*3dc0*/  MOV R49, R23 ;  /* 0x0000001700317202 */ /* 0x000fe20000000f00 */
[----:B---3--:R0:W-:Y:S02]  /*3dd0*/  STL [R1+0x3b0], R15 ;  /* 0x0003b00f01007387 */ /* 0x0081e40000100800 */
[----:B0-----:R-:W-:-:S06]  /*3de0*/  MOV R15, RZ ;  /* 0x000000ff000f7202 */ /* 0x001fcc0000000f00 */
[----:B----4-:R0:W3:Y:S04]  /*3df0*/  @!P2 LDG.E R15, desc[UR10][R52.64] ;  /* 0x0000000a340fa981 */ /* 0x0100e8000c1e1900 */
[----:B--2---:R1:W-:Y:S02]  /*3e00*/  STL [R1+0x3b4], R9 ;  /* 0x0003b40901007387 */ /* 0x0043e40000100800 */
[----:B-1----:R-:W-:-:S04]  /*3e10*/  IADD3 R9, PT, PT, R0, 0x128, RZ ;  /* 0x0000012800097810 */ /* 0x002fc80007ffe0ff */
[----:B------:R-:W-:Y:S02]  /*3e20*/  SHF.R.S32.HI R14, RZ, 0x1f, R9 ;  /* 0x0000001fff0e7819 */ /* 0x000fe40000011409 */
[----:B------:R-:W-:-:S04]  /*3e30*/  ISETP.GE.U32.AND P1, PT, R9, UR16, PT ;  /* 0x0000001009007c0c */ /* 0x000fc8000bf26070 */
[----:B------:R-:W-:-:S13]  /*3e40*/  ISETP.GE.AND.EX P0, PT, R14, UR17, PT, P1 ;  /* 0x000000110e007c0c */ /* 0x000fda000bf06310 */
[----:B------:R-:W1:Y:S01]  /*3e50*/  @!P0 LDC.64 R22, c[0x0][0x3f8] ;  /* 0x0000fe00ff168b82 */ /* 0x000e620000000a00 */
[----:B0-----:R-:W-:Y:S01]  /*3e60*/  MOV R52, R42 ;  /* 0x0000002a00347202 */ /* 0x001fe20000000f00 */
[----:B-1----:R-:W-:Y:S01]  /*3e70*/  @!P0 IMAD R42, R14, R22, RZ ;  /* 0x000000160e2a8224 */ /* 0x002fe200078e02ff */
[----:B------:R-:W-:-:S03]  /*3e80*/  @!P0 MOV R14, R4 ;  /* 0x00000004000e8202 */ /* 0x000fc60000000f00 */
[----:B------:R-:W-:Y:S01]  /*3e90*/  @!P0 IMAD R42, R9, R23, R42 ;  /* 0x00000017092a8224 */ /* 0x000fe200078e022a */
[----:B------:R-:W-:Y:S01]  /*3ea0*/  LOP3.LUT P3, RZ, R2, 0x80000, RZ, 0xc0, !PT ;  /* 0x0008000002ff7812 */ /* 0x000fe2000786c0ff */
[----:B---3--:R0:W-:Y:S02]  /*3eb0*/  STL [R1+0x3ac], R15 ;  /* 0x0003ac0f01007387 */ /* 0x0081e40000100800 */
        /* <DEDUP_REMOVED lines=10> */
[----:B------:R-:W-:Y:S02]  /*3f60*/  @!P0 IADD3.X R23, PT, PT, R9, R23, RZ, P1, !PT ;  /* 0x0000001709178210 */ /* 0x000fe40000ffe4ff */
[----:B------:R-:W-:-:S06]  /*3f70*/  MOV R9, RZ ;  /* 0x000000ff00097202 */ /* 0x000fcc0000000f00 */
[----:B------:R-:W2:Y:S01]  /*3f80*/  @!P3 LDG.E R9, desc[UR10][R36.64] ;  /* 0x0000000a2409b981 */ /* 0x000ea2000c1e1900 */
[----:B------:R-:W-:Y:S02]  /*3f90*/  LOP3.LUT R3, R3, 0xffdfffff, RZ, 0xc0, !PT ;  /* 0xffdfffff03037812 */ /* 0x000fe400078ec0ff */
[----:B------:R-:W-:Y:S02]  /*3fa0*/  MOV R53, R43 ;  /* 0x0000002b00357202 */ /* 0x000fe40000000f00 */
[----:B------:R-:W-:Y:S01]  /*3fb0*/  @P5 LOP3.LUT R3, R3, 0x200000, RZ, 0xfc, !PT ;  /* 0x0020000003035812 */ /* 0x000fe200078efcff */
[----:B------:R-:W-:-:S03]  /*3fc0*/  HFMA2 R43, -RZ, RZ, 0, 0 ;  /* 0x00000000ff2b7431 */ /* 0x000fc600000001ff */
[----:B------:R-:W-:-:S04]  /*3fd0*/  LOP3.LUT R3, R3, 0xffefffff, RZ, 0xc0, !PT ;  /* 0xffefffff03037812 */ /* 0x000fc800078ec0ff */
[----:B------:R-:W-:Y:S01]  /*3fe0*/  @P0 LOP3.LUT R3, R3, 0x100000, RZ, 0xfc, !PT ;  /* 0x0010000003030812 */ /* 0x000fe200078efcff */
[----:B------:R0:W3:Y:S02]  /*3ff0*/  @!P3 LDG.E R43, desc[UR10][R18.64] ;  /* 0x0000000a122bb981 */ /* 0x0000e4000c1e1900 */
[----:B0-----:R-:W-:Y:S02]  /*4000*/  HFMA2 R18, -RZ, RZ, 0, 0 ;  /* 0x00000000ff127431 */ /* 0x001fe400000001ff */
[----:B--2---:R0:W-:Y:S02]  /*4010*/  STL [R1+0x3a4], R9 ;  /* 0x0003a40901007387 */ /* 0x0041e40000100800 */
[----:B0-----:R-:W-:-:S04]  /*4020*/  IADD3 R9, PT, PT, R0, 0x130, RZ ;  /* 0x0000013000097810 */ /* 0x001fc80007ffe0ff */
[----:B------:R-:W-:Y:S02]  /*4030*/  SHF.R.S32.HI R36, RZ, 0x1f, R9 ;  /* 0x0000001fff247819 */ /* 0x000fe40000011409 */
[----:B------:R-:W-:-:S04]  /*4040*/  ISETP.GE.U32.AND P1, PT, R9, UR16, PT ;  /* 0x0000001009007c0c */ /* 0x000fc8000bf26070 */
[----:B------:R-:W-:Y:S02]  /*4050*/  ISETP.GE.AND.EX P0, PT, R36, UR17, PT, P1 ;  /* 0x0000001124007c0c */ /* 0x000fe4000bf06310 */
[----:B------:R-:W-:-:S13]  /*4060*/  LOP3.LUT P1, RZ, R2, 0x40000, RZ, 0xc0, !PT ;  /* 0x0004000002ff7812 */ /* 0x000fda000782c0ff */
[----:B------:R0:W2:Y:S01]  /*4070*/  @!P1 LDG.E R18, desc[UR10][R38.64] ;  /* 0x0000000a26129981 */ /* 0x0000a2000c1e1900 */
[C---:B------:R-:W-:Y:S01]  /*4080*/  LOP3.LUT P2, RZ, R2.reuse, 0x20000, RZ, 0xc0, !PT ;  /* 0x0002000002ff7812 */ /* 0x040fe2000784c0ff */
[----:B0-----:R-:W-:Y:S01]  /*4090*/  HFMA2 R39, -RZ, RZ, 0, 0 ;  /* 0x00000000ff277431 */ /* 0x001fe200000001ff */
[----:B------:R-:W-:-:S11]  /*40a0*/  LOP3.LUT P3, RZ, R2, 0x10000, RZ, 0xc0, !PT ;  /* 0x0001000002ff7812 */ /* 0x000fd6000786c0ff */
[----:B------:R0:W4:Y:S02]  /*40b0*/  @!P2 LDG.E R39, desc[UR10][R26.64] ;  /* 0x0000000a1a27a981 */ /* 0x000124000c1e1900 */
[----:B0-----:R-:W-:-:S06]  /*40c0*/  HFMA2 R26, -RZ, RZ, 0, 0 ;  /* 0x00000000ff1a7431 */ /* 0x001fcc00000001ff */
[----:B------:R-:W4:Y:S04]  /*40d0*/  @!P3 LDG.E R26, desc[UR10][R32.64] ;  /* 0x0000000a201ab981 */ /* 0x000f28000c1e1900 */
[----:B--2---:R0:W-:Y:S02]  /*40e0*/  STL [R1+0x3a0], R18 ;  /* 0x0003a01201007387 */ /* 0x0041e40000100800 */
[----:B0-----:R-:W-:-:S06]  /*40f0*/  MOV R18, RZ ;  /* 0x000000ff00127202 */ /* 0x001fcc0000000f00 */
[----:B------:R-:W2:Y:S01]  /*4100*/  @!P1 LDG.E R18, desc[UR10][R40.64] ;  /* 0x0000000a28129981 */ /* 0x000ea2000c1e1900 */
[----:B------:R-:W-:Y:S02]  /*4110*/  @!P0 MOV R37, R7 ;  /* 0x0000000700258202 */ /* 0x000fe40000000f00 */
[----:B------:R-:W-:Y:S01]  /*4120*/  MOV R42, R52 ;  /* 0x00000034002a7202 */ /* 0x000fe20000000f00 */
[----:B---3--:R0:W-:Y:S01]  /*4130*/  STL [R1+0x3a8], R43 ;  /* 0x0003a82b01007387 */ /* 0x0081e20000100800 */
[----:B------:R-:W-:Y:S02]  /*4140*/  MOV R52, R48 ;  /* 0x0000003000347202 */ /* 0x000fe40000000f00 */
[----:B------:R-:W-:Y:S02]  /*4150*/  MOV R48, R64 ;  /* 0x0000004000307202 */ /* 0x000fe40000000f00 */
[----:B0-----:R-:W-:Y:S02]  /*4160*/  MOV R43, R53 ;  /* 0x00000035002b7202 */ /* 0x001fe40000000f00 */
[----:B------:R-:W-:-:S02]  /*4170*/  MOV R53, R49 ;  /* 0x0000003100357202 */ /* 0x000fc40000000f00 */
[----:B------:R-:W-:Y:S02]  /*4180*/  MOV R49, R65 ;  /* 0x0000004100317202 */ /* 0x000fe40000000f00 */
[----:B------:R-:W0:Y:S01]  /*4190*/  @!P0 LDC.64 R64, c[0x0][0x3a0] ;  /* 0x0000e800ff408b82 */ /* 0x000e220000000a00 */
[----:B----4-:R1:W-:Y:S02]  /*41a0*/  STL [R1+0x390], R26 ;  /* 0x0003901a01007387 */ /* 0x0103e40000100800 */
[----:B-1----:R-:W-:-:S06]  /*41b0*/  MOV R26, RZ ;  /* 0x000000ff001a7202 */ /* 0x002fcc0000000f00 */
[----:B------:R-:W3:Y:S01]  /*41c0*/  @!P3 LDG.E R26, desc[UR10][R34.64] ;  /* 0x0000000a221ab981 */ /* 0x000ee2000c1e1900 */
[----:B------:R-:W-:Y:S01]  /*41d0*/  HFMA2 R33, -RZ, RZ, 0, 0 ;  /* 0x00000000ff217431 */ /* 0x000fe200000001ff */
[----:B------:R-:W-:-:S04]  /*41e0*/  LOP3.LUT R3, R3, 0xfff7ffff, RZ, 0xc0, !PT ;  /* 0xfff7ffff03037812 */ /* 0x000fc800078ec0ff */
[----:B------:R-:W-:Y:S01]  /*41f0*/  @P0 LOP3.LUT R3, R3, 0x80000, RZ, 0xfc, !PT ;  /* 0x0008000003030812 */ /* 0x000fe200078efcff */
[----:B------:R1:W4:Y:S02]  /*4200*/  @!P6 LDG.E R33, desc[UR10][R12.64] ;  /* 0x0000000a0c21e981 */ /* 0x000324000c1e1900 */
[----:B-1----:R-:W-:Y:S02]  /*4210*/  HFMA2 R12, -RZ, RZ, 0, 0 ;  /* 0x00000000ff0c7431 */ /* 0x002fe400000001ff */
[----:B--2---:R1:W-:Y:S02]  /*4220*/  STL [R1+0x39c], R18 ;  /* 0x00039c1201007387 */ /* 0x0043e40000100800 */
[----:B-1----:R-:W1:Y:S02]  /*4230*/  @!P0 LDC.64 R18, c[0x0][0x3f8] ;  /* 0x0000fe00ff128b82 */ /* 0x002e640000000a00 */
[----:B-1----:R-:W-:Y:S01]  /*4240*/  @!P0 IMAD R38, R36, R18, RZ ;  /* 0x0000001224268224 */ /* 0x002fe200078e02ff */
[----:B------:R-:W-:-:S03]  /*4250*/  @!P0 MOV R36, R4 ;  /* 0x0000000400248202 */ /* 0x000fc60000000f00 */
        /* <DEDUP_REMOVED lines=12> */
[----:B------:R-:W-:-:S13]  /*4320*/  LOP3.LUT P0, RZ, R2, 0x4000, RZ, 0xc0, !PT ;  /* 0x0000400002ff7812 */ /* 0x000fda000780c0ff */
[----:B------:R-:W4:Y:S04]  /*4330*/  @!P0 LDG.E R12, desc[UR10][R20.64] ;  /* 0x0000000a140c8981 */ /* 0x000f28000c1e1900 */
[----:B---3--:R-:W-:Y:S04]  /*4340*/  STL [R1+0x38c], R26 ;  /* 0x00038c1a01007387 */ /* 0x008fe80000100800 */
        /* <DEDUP_REMOVED lines=22> */
[----:B----4-:R0:W-:Y:S02]  /*44b0*/  STL [R1+0x380], R12 ;  /* 0x0003800c01007387 */ /* 0x0101e40000100800 */
[----:B0-----:R-:W-:-:S06]  /*44c0*/  MOV R12, RZ ;  /* 0x000000ff000c7202 */ /* 0x001fcc0000000f00 */
[----:B------:R-:W3:Y:S01]  /*44d0*/  @!P0 LDG.E R12, desc[UR10][R24.64] ;  /* 0x0000000a180c8981 */ /* 0x000ee2000c1e1900 */
[----:B------:R-:W-:-:S04]  /*44e0*/  LOP3.LUT R3, R3, 0xfffbffff, RZ, 0xc0, !PT ;  /* 0xfffbffff03037812 */ /* 0x000fc800078ec0ff */
[----:B------:R-:W-:Y:S02]  /*44f0*/  @P2 LOP3.LUT R3, R3, 0x40000, RZ, 0xfc, !PT ;  /* 0x0004000003032812 */ /* 0x000fe400078efcff */
        /* <DEDUP_REMOVED lines=8> */
[----:B------:R-:W-:Y:S01]  /*4580*/  @!P6 MOV R17, R7 ;  /* 0x000000070011e202 */ /* 0x000fe20000000f00 */
[----:B------:R1:W-:Y:S06]  /*4590*/  STL [R1+0x388], R33 ;  /* 0x0003882101007387 */ /* 0x0003ec0000100800 */
[----:B------:R-:W2:Y:S08]  /*45a0*/  @!P6 LDC.64 R30, c[0x0][0x3a0] ;  /* 0x0000e800ff1eeb82 */ /* 0x000eb00000000a00 */
[----:B-1----:R-:W1:Y:S01]  /*45b0*/  @!P6 LDC.64 R32, c[0x0][0x398] ;  /* 0x0000e600ff20eb82 */ /* 0x002e620000000a00 */
[----:B0-----:R-:W-:Y:S01]  /*45c0*/  @!P6 IMAD R20, R16, R12, RZ ;  /* 0x0000000c1014e224 */ /* 0x001fe200078e02ff */
[----:B------:R-:W-:-:S03]  /*45d0*/  @!P6 MOV R16, R4 ;  /* 0x000000040010e202 */ /* 0x000fc60000000f00 */
[C---:B------:R-:W-:Y:S02]  /*45e0*/  @!P6 IMAD R20, R9.reuse, R13, R20 ;  /* 0x0000000d0914e224 */ /* 0x040fe400078e0214 */
[----:B------:R-:W-:-:S05]  /*45f0*/  @!P6 IMAD.WIDE.U32 R12, R9, R12, R16 ;  /* 0x0000000c090ce225 */ /* 0x000fca00078e0010 */
[----:B------:R-:W-:Y:S02]  /*4600*/  @!P6 IADD3 R9, PT, PT, R13, R20, RZ ;  /* 0x000000140d09e210 */ /* 0x000fe40007ffe0ff */
[----:B------:R-:W-:-:S06]  /*4610*/  MOV R13, RZ ;  /* 0x000000ff000d7202 */ /* 0x000fcc0000000f00 */
[----:B------:R-:W3:Y:S01]  /*4620*/  @!P2 LDG.E R13, desc[UR10][R48.64] ;  /* 0x0000000a300da981 */ /* 0x000ee2000c1e1900 */
[C---:B------:R-:W-:Y:S02]  /*4630*/  @!P6 SHF.L.U64.HI R9, R12.reuse, 0x1, R9 ;  /* 0x000000010c09e819 */ /* 0x040fe40000010209 */
[----:B------:R-:W-:-:S04]  /*4640*/  @!P6 SHF.L.U32 R12, R12, 0x1, RZ ;  /* 0x000000010c0ce819 */ /* 0x000fc800000006ff */
[----:B--2---:R-:W-:-:S04]  /*4650*/  @!P6 IADD3 R30, P1, PT, R12, R30, RZ ;  /* 0x0000001e0c1ee210 */ /* 0x004fc80007f3e0ff */
[C---:B------:R-:W-:Y:S02]  /*4660*/  @!P6 IADD3.X R31, PT, PT, R9.reuse, R31, RZ, P1, !PT ;  /* 0x0000001f091fe210 */ /* 0x040fe40000ffe4ff */
[----:B-1----:R-:W-:Y:S02]  /*4670*/  @!P6 IADD3 R32, P1, PT, R12, R32, RZ ;  /* 0x000000200c20e210 */ /* 0x002fe40007f3e0ff */
[----:B------:R-:W-:Y:S02]  /*4680*/  LOP3.LUT P3, RZ, R2, 0x2000, RZ, 0xc0, !PT ;  /* 0x0000200002ff7812 */ /* 0x000fe4000786c0ff */
[----:B------:R-:W-:Y:S01]  /*4690*/  @!P6 IADD3.X R33, PT, PT, R9, R33, RZ, P1, !PT ;  /* 0x000000210921e210 */ /* 0x000fe20000ffe4ff */
[----:B------:R-:W-:-:S10]  /*46a0*/  HFMA2 R9, -RZ, RZ, 0, 0 ;  /* 0x00000000ff097431 */ /* 0x000fd400000001ff */
[----:B------:R-:W2:Y:S04]  /*46b0*/  @!P3 LDG.E R9, desc[UR10][R52.64] ;  /* 0x0000000a3409b981 */ /* 0x000ea8000c1e1900 */
[----:B------:R-:W4:Y:S04]  /*46c0*/  LDL.LU.64 R52, [R1+0x350] ;  /* 0x0003500001347983 */ /* 0x000f280000300a00 */
[----:B---3--:R0:W-:Y:S02]  /*46d0*/  STL [R1+0x370], R13 ;  /* 0x0003700d01007387 */ /* 0x0081e40000100800 */
[----:B0-----:R-:W-:-:S06]  /*46e0*/  HFMA2 R13, -RZ, RZ, 0, 0 ;  /* 0x00000000ff0d7431 */ /* 0x001fcc00000001ff */
[----:B------:R0:W3:Y:S01]  /*46f0*/  @!P2 LDG.E R13, desc[UR10][R10.64] ;  /* 0x0000000a0a0da981 */ /* 0x0000e2000c1e1900 */
[----:B------:R-:W-:-:S06]  /*4700*/  CS2R R20, SRZ ;  /* 0x0000000000147805 */ /* 0x000fcc000001ff00 */
[----:B------:R-:W4:Y:S04]  /*4710*/  @!P3 LDG.E R21, desc[UR10][R42.64] ;  /* 0x0000000a2a15b981 */ /* 0x000f28000c1e1900 */
[----:B--2---:R1:W-:Y:S01]  /*4720*/  STL [R1+0x374], R9 ;  /* 0x0003740901007387 */ /* 0x0043e20000100800 */
[----:B------:R-:W-:Y:S02]  /*4730*/  MOV R48, R46 ;  /* 0x0000002e00307202 */ /* 0x000fe40000000f00 */
[----:B------:R-:W-:Y:S02]  /*4740*/  MOV R49, R47 ;  /* 0x0000002f00317202 */ /* 0x000fe40000000f00 */
[----:B------:R-:W-:Y:S01]  /*4750*/  LOP3.LUT R2, R2, 0x7fffffff, RZ, 0xc0, !PT ;  /* 0x7fffffff02027812 */ /* 0x000fe200078ec0ff */
[----:B------:R-:W2:Y:S01]  /*4760*/  LDL.LU.64 R42, [R1+0x360] ;  /* 0x00036000012a7983 */ /* 0x000ea20000300a00 */
[----:B-1----:R-:W-:-:S04]  /*4770*/  IADD3 R9, PT, PT, R0, 0x148, RZ ;  /* 0x0000014800097810 */ /* 0x002fc80007ffe0ff */
[----:B------:R-:W-:Y:S02]  /*4780*/  SHF.R.S32.HI R12, RZ, 0x1f, R9 ;  /* 0x0000001fff0c7819 */ /* 0x000fe40000011409 */
[----:B------:R-:W-:-:S04]  /*4790*/  ISETP.GE.U32.AND P1, PT, R9, UR16, PT ;  /* 0x0000001009007c0c */ /* 0x000fc8000bf26070 */
[----:B------:R-:W-:-:S13]  /*47a0*/  ISETP.GE.AND.EX P3, PT, R12, UR17, PT, P1 ;  /* 0x000000110c007c0c */ /* 0x000fda000bf66310 */
[----:B0-----:R-:W0:Y:S01]  /*47b0*/  @!P3 LDC.64 R10, c[0x0][0x3f8] ;  /* 0x0000fe00ff0abb82 */ /* 0x001e220000000a00 */
[----:B------:R-:W-:Y:S02]  /*47c0*/  MOV R46, R50 ;  /* 0x00000032002e7202 */ /* 0x000fe40000000f00 */
[----:B------:R-:W-:-:S05]  /*47d0*/  MOV R47, R51 ;  /* 0x00000033002f7202 */ /* 0x000fca0000000f00 */
[----:B------:R-:W1:Y:S08]  /*47e0*/  @!P3 LDC.64 R50, c[0x0][0x3a0] ;  /* 0x0000e800ff32bb82 */ /* 0x000e700000000a00 */
[----:B------:R-:W1:Y:S01]  /*47f0*/  @!P3 LDC.64 R40, c[0x0][0x398] ;  /* 0x0000e600ff28bb82 */ /* 0x000e620000000a00 */
[----:B0-----:R-:W-:Y:S01]  /*4800*/  @!P3 IMAD R16, R12, R10, RZ ;  /* 0x0000000a0c10b224 */ /* 0x001fe200078e02ff */
[----:B------:R-:W-:-:S03]  /*4810*/  @!P3 MOV R12, R4 ;  /* 0x00000004000cb202 */ /* 0x000fc60000000f00 */
[----:B------:R-:W-:Y:S01]  /*4820*/  @!P3 IMAD R16, R9, R11, R16 ;  /* 0x0000000b0910b224 */ /* 0x000fe200078e0210 */
[----:B------:R-:W-:-:S04]  /*4830*/  @P6 LOP3.LUT R2, R2, 0x80000000, RZ, 0xfc, !PT ;  /* 0x8000000002026812 */ /* 0x000fc800078efcff */
[----:B------:R-:W-:Y:S01]  /*4840*/  LOP3.LUT P0, RZ, R2, 0x400, RZ, 0xc0, !PT ;  /* 0x0000040002ff7812 */ /* 0x000fe2000780c0ff */
[----:B---3--:R0:W-:Y:S02]  /*4850*/  STL [R1+0x36c], R13 ;  /* 0x00036c0d01007387 */ /* 0x0081e40000100800 */
[----:B0-----:R-:W-:-:S03]  /*4860*/  @!P3 MOV R13, R7 ;  /* 0x00000007000db202 */ /* 0x001fc60000000f00 */
[----:B------:R-:W-:-:S05]  /*4870*/  @!P3 IMAD.WIDE.U32 R10, R9, R10, R12 ;  /* 0x0000000a090ab225 */ /* 0x000fca00078e000c */
[----:B------:R-:W-:-:S04]  /*4880*/  @!P3 IADD3 R9, PT, PT, R11, R16, RZ ;  /* 0x000000100b09b210 */ /* 0x000fc80007ffe0ff */
[C---:B------:R-:W-:Y:S02]  /*4890*/  @!P3 SHF.L.U64.HI R9, R10.reuse, 0x1, R9 ;  /* 0x000000010a09b819 */ /* 0x040fe40000010209 */
[----:B------:R-:W-:-:S04]  /*48a0*/  @!P3 SHF.L.U32 R10, R10, 0x1, RZ ;  /* 0x000000010a0ab819 */ /* 0x000fc800000006ff */
[----:B-1----:R-:W-:-:S04]  /*48b0*/  @!P3 IADD3 R50, P1, PT, R10, R50, RZ ;  /* 0x000000320a32b210 */ /* 0x002fc80007f3e0ff */
[----:B------:R-:W-:Y:S02]  /*48c0*/  @!P3 IADD3.X R51, PT, PT, R9, R51, RZ, P1, !PT ;  /* 0x000000330933b210 */ /* 0x000fe40000ffe4ff */
[----:B------:R-:W-:Y:S01]  /*48d0*/  @!P3 IADD3 R40, P1, PT, R10, R40, RZ ;  /* 0x000000280a28b210 */ /* 0x000fe20007f3e0ff */
[----:B------:R-:W-:-:S06]  /*48e0*/  HFMA2 R10, -RZ, RZ, 0, 0 ;  /* 0x00000000ff0a7431 */ /* 0x000fcc00000001ff */
[----:B----4-:R-:W3:Y:S01]  /*48f0*/  @!P0 LDG.E R10, desc[UR10][R52.64] ;  /* 0x0000000a340a8981 */ /* 0x010ee2000c1e1900 */
[----:B------:R-:W-:-:S04]  /*4900*/  LOP3.LUT R3, R3, 0xfffdffff, RZ, 0xc0, !PT ;  /* 0xfffdffff03037812 */ /* 0x000fc800078ec0ff */
[----:B------:R-:W-:Y:S02]  /*4910*/  @P6 LOP3.LUT R3, R3, 0x20000, RZ, 0xfc, !PT ;  /* 0x0002000003036812 */ /* 0x000fe400078efcff */
[----:B------:R-:W-:Y:S02]  /*4920*/  LOP3.LUT P6, RZ, R2, 0x800, RZ, 0xc0, !PT ;  /* 0x0000080002ff7812 */ /* 0x000fe400078cc0ff */
[----:B------:R-:W-:Y:S02]  /*4930*/  @!P3 IADD3.X R41, PT, PT, R9, R41, RZ, P1, !PT ;  /* 0x000000290929b210 */ /* 0x000fe40000ffe4ff */
[----:B------:R-:W-:-:S09]  /*4940*/  MOV R9, RZ ;  /* 0x000000ff00097202 */ /* 0x000fd20000000f00 */
[----:B------:R0:W4:Y:S02]  /*4950*/  @!P6 LDG.E R9, desc[UR10][R48.64] ;  /* 0x0000000a3009e981 */ /* 0x000124000c1e1900 */
[----:B0-----:R-:W-:Y:S02]  /*4960*/  MOV R48, R54 ;  /* 0x0000003600307202 */ /* 0x001fe40000000f00 */
[----:B------:R-:W-:Y:S02]  /*4970*/  MOV R49, R55 ;  /* 0x0000003700317202 */ /* 0x000fe40000000f00 */
[----:B------:R-:W2:Y:S04]  /*4980*/  LDL.LU.64 R54, [R1+0x338] ;  /* 0x0003380001367983 */ /* 0x000ea80000300a00 */
[----:B---3--:R0:W-:Y:S02]  /*4990*/  STL [R1+0x358], R10 ;  /* 0x0003580a01007387 */ /* 0x0081e40000100800 */
[----:B0-----:R-:W-:-:S06]  /*49a0*/  MOV R10, RZ ;  /* 0x000000ff000a7202 */ /* 0x001fcc0000000f00 */
[----:B------:R0:W3:Y:S01]  /*49b0*/  @!P0 LDG.E R10, desc[UR10][R46.64] ;  /* 0x0000000a2e0a8981 */ /* 0x0000e2000c1e1900 */
[----:B------:R-:W-:Y:S01]  /*49c0*/  HFMA2 R17, -RZ, RZ, 0, 0 ;  /* 0x00000000ff117431 */ /* 0x000fe200000001ff */
[----:B------:R-:W-:Y:S02]  /*49d0*/  IADD3 R16, PT, PT, R0, 0x150, RZ ;  /* 0x0000015000107810 */ /* 0x000fe40007ffe0ff */
[----:B----4-:R1:W-:Y:S02]  /*49e0*/  STL [R1+0x360], R9 ;  /* 0x0003600901007387 */ /* 0x0103e40000100800 */
[----:B------:R-:W-:Y:S02]  /*49f0*/  ISETP.GE.U32.AND P1, PT, R16, UR16, PT ;  /* 0x0000001010007c0c */ /* 0x000fe4000bf26070 */
[----:B--2---:R2:W4:Y:S01]  /*4a00*/  @!P6 LDG.E R17, desc[UR10][R42.64] ;  /* 0x0000000a2a11e981 */ /* 0x004522000c1e1900 */
[----:B-1----:R-:W-:-:S04]  /*4a10*/  SHF.R.S32.HI R9, RZ, 0x1f, R16 ;  /* 0x0000001fff097819 */ /* 0x002fc80000011410 */
[----:B------:R-:W-:Y:S02]  /*4a20*/  ISETP.GE.AND.EX P6, PT, R9, UR17, PT, P1 ;  /* 0x0000001109007c0c */ /* 0x000fe4000bfc6310 */
[----:B0-----:R-:W-:Y:S02]  /*4a30*/  MOV R46, R44 ;  /* 0x0000002c002e7202 */ /* 0x001fe40000000f00 */
[----:B------:R-:W-:-:S09]  /*4a40*/  MOV R47, R45 ;  /* 0x0000002d002f7202 */ /* 0x000fd20000000f00 */
[----:B--2---:R-:W0:Y:S01]  /*4a50*/  @!P6 LDC.64 R42, c[0x0][0x3a0] ;  /* 0x0000e800ff2aeb82 */ /* 0x004e220000000a00 */
[----:B------:R-:W-:Y:S02]  /*4a60*/  @!P6 MOV R12, R4 ;  /* 0x00000004000ce202 */ /* 0x000fe40000000f00 */
[----:B------:R-:W-:-:S05]  /*4a70*/  @!P6 MOV R13, R7 ;  /* 0x00000007000de202 */ /* 0x000fca0000000f00 */
[----:B------:R-:W1:Y:S01]  /*4a80*/  @!P6 LDC.64 R44, c[0x0][0x398] ;  /* 0x0000e600ff2ceb82 */ /* 0x000e620000000a00 */
[----:B------:R-:W-:Y:S01]  /*4a90*/  LOP3.LUT P2, RZ, R2, 0x200, RZ, 0xc0, !PT ;  /* 0x0000020002ff7812 */ /* 0x000fe2000784c0ff */
[----:B---3--:R2:W-:Y:S06]  /*4aa0*/  STL [R1+0x354], R10 ;  /* 0x0003540a01007387 */ /* 0x0085ec0000100800 */
        /* <DEDUP_REMOVED lines=9> */
[----:B-1----:R-:W-:-:S04]  /*4b40*/  @!P6 IADD3 R44, P1, PT, R10, R44, RZ ;  /* 0x0000002c0a2ce210 */ /* 0x002fc80007f3e0ff */
[----:B------:R-:W-:Y:S02]  /*4b50*/  @!P6 IADD3.X R45, PT, PT, R9, R45, RZ, P1, !PT ;  /* 0x0000002d092de210 */ /* 0x000fe40000ffe4ff */
[----:B------:R-:W-:-:S06]  /*4b60*/  MOV R9, RZ ;  /* 0x000000ff00097202 */ /* 0x000fcc0000000f00 */
[----:B------:R-:W2:Y:S04]  /*4b70*/  @!P2 LDG.E R9, desc[UR10][R54.64] ;  /* 0x0000000a3609a981 */ /* 0x000ea8000c1e1900 */
[----:B----4-:R0:W-:Y:S01]  /*4b80*/  STL [R1+0x368], R17 ;  /* 0x0003681101007387 */ /* 0x0101e20000100800 */
[----:B------:R-:W-:Y:S01]  /*4b90*/  IADD3 R16, PT, PT, R0, 0x158, RZ ;  /* 0x0000015800107810 */ /* 0x000fe20007ffe0ff */
[----:B0-----:R-:W-:-:S03]  /*4ba0*/  HFMA2 R17, -RZ, RZ, 0, 0 ;  /* 0x00000000ff117431 */ /* 0x001fc600000001ff */
[----:B------:R-:W-:Y:S01]  /*4bb0*/  ISETP.GE.U32.AND P1, PT, R16, UR16, PT ;  /* 0x0000001010007c0c */ /* 0x000fe2000bf26070 */
[----:B------:R-:W-:Y:S02]  /*4bc0*/  HFMA2 R10, -RZ, RZ, 0, 0 ;  /* 0x00000000ff0a7431 */ /* 0x000fe400000001ff */
[----:B------:R0:W3:Y:S04]  /*4bd0*/  @!P2 LDG.E R17, desc[UR10][R48.64] ;  /* 0x0000000a3011a981 */ /* 0x0000e8000c1e1900 */
[----:B--2---:R1:W-:Y:S02]  /*4be0*/  STL [R1+0x348], R9 ;  /* 0x0003480901007387 */ /* 0x0043e40000100800 */
[----:B-1----:R-:W-:-:S04]  /*4bf0*/  SHF.R.S32.HI R9, RZ, 0x1f, R16 ;  /* 0x0000001fff097819 */ /* 0x002fc80000011410 */
[----:B------:R-:W-:Y:S02]  /*4c00*/  ISETP.GE.AND.EX P2, PT, R9, UR17, PT, P1 ;  /* 0x0000001109007c0c */ /* 0x000fe4000bf46310 */
[----:B------:R-:W-:-:S11]  /*4c10*/  LOP3.LUT P1, RZ, R2, 0x100, RZ, 0xc0, !PT ;  /* 0x0000010002ff7812 */ /* 0x000fd6000782c0ff */
[----:B0-----:R-:W0:Y:S02]  /*4c20*/  @!P2 LDC.64 R48, c[0x0][0x3a0] ;  /* 0x0000e800ff30ab82 */ /* 0x001e240000000a00 */
[----:B------:R-:W2:Y:S01]  /*4c30*/  @!P1 LDG.E R10, desc[UR10][R46.64] ;  /* 0x0000000a2e0a9981 */ /* 0x000ea2000c1e1900 */
[----:B------:R-:W-:Y:S02]  /*4c40*/  @!P2 MOV R12, R4 ;  /* 0x00000004000ca202 */ /* 0x000fe40000000f00 */
[----:B------:R-:W-:Y:S01]  /*4c50*/  @!P2 MOV R13, R7 ;  /* 0x00000007000da202 */ /* 0x000fe20000000f00 */
[----:B---3--:R-:W-:Y:S01]  /*4c60*/  STL [R1+0x350], R17 ;  /* 0x0003501101007387 */ /* 0x008fe20000100800 */
[----:B------:R-:W-:Y:S02]  /*4c70*/  LOP3.LUT R3, R3, 0xfffeffff, RZ, 0xc0, !PT ;  /* 0xfffeffff03037812 */ /* 0x000fe400078ec0ff */
[----:B------:R-:W-:Y:S02]  /*4c80*/  MOV R54, R56 ;  /* 0x0000003800367202 */ /* 0x000fe40000000f00 */
[----:B------:R-:W-:Y:S01]  /*4c90*/  MOV R55, R57 ;  /* 0x0000003900377202 */ /* 0x000fe20000000f00 */
[----:B------:R-:W-:Y:S01]  /*4ca0*/  STL [R1+0x398], R39 ;  /* 0x0003982701007387 */ /* 0x000fe20000100800 */
[----:B------:R-:W-:-:S03]  /*4cb0*/  LOP3.LUT P0, RZ, R2, 0x80, RZ, 0xc0, !PT ;  /* 0x0000008002ff7812 */ /* 0x000fc6000780c0ff */
[----:B------:R-:W-:Y:S04]  /*4cc0*/  STL [R1+0x378], R21 ;  /* 0x0003781501007387 */ /* 0x000fe80000100800 */
[----:B------:R-:W3:Y:S04]  /*4cd0*/  LDL.LU.64 R46, [R1+0x290] ;  /* 0x00029000012e7983 */ /* 0x000ee80000300a00 */
[----:B--2---:R1:W-:Y:S01]  /*4ce0*/  STL [R1+0x340], R10 ;  /* 0x0003400a01007387 */ /* 0x0043e20000100800 */
[----:B------:R-:W-:-:S03]  /*4cf0*/  @P3 LOP3.LUT R3, R3, 0x10000, RZ, 0xfc, !PT ;  /* 0x0001000003033812 */ /* 0x000fc600078efcff */
[----:B------:R-:W2:Y:S04]  /*4d00*/  LDL.LU.64 R56, [R1+0x318] ;  /* 0x0003180001387983 */ /* 0x000ea80000300a00 */
[----:B------:R-:W4:Y:S01]  /*4d10*/  @!P0 LDG.E R20, desc[UR10][R54.64] ;  /* 0x0000000a36148981 */ /* 0x000f22000c1e1900 */
[----:B-1----:R-:W-:-:S06]  /*4d20*/  MOV R10, RZ ;  /* 0x000000ff000a7202 */ /* 0x002fcc0000000f00 */
[----:B------:R-:W3:Y:S01]  /*4d30*/  @!P1 LDG.E R10, desc[UR10][R58.64] ;  /* 0x0000000a3a0a9981 */ /* 0x000ee2000c1e1900 */
[----:B------:R-:W-:Y:S02]  /*4d40*/  LOP3.LUT R3, R3, 0xffff7fff, RZ, 0xc0, !PT ;  /* 0xffff7fff03037812 */ /* 0x000fe400078ec0ff */
[----:B------:R-:W-:Y:S01]  /*4d50*/  LOP3.LUT P3, RZ, R8, 0x2, RZ, 0xc0, !PT ;  /* 0x0000000208ff7812 */ /* 0x000fe2000786c0ff */
[----:B------:R-:W2:Y:S01]  /*4d60*/  LDL.LU.64 R54, [R1+0x2c8] ;  /* 0x0002c80001367983 */ /* 0x000ea20000300a00 */
[----:B------:R-:W-:Y:S02]  /*4d70*/  @P6 LOP3.LUT R3, R3, 0x8000, RZ, 0xfc, !PT ;  /* 0x0000800003036812 */ /* 0x000fe400078efcff */
[----:B------:R-:W-:Y:S01]  /*4d80*/  LOP3.LUT P6, RZ, R2, 0x40, RZ, 0xc0, !PT ;  /* 0x0000004002ff7812 */ /* 0x000fe200078cc0ff */
[----:B------:R-:W2:Y:S04]  /*4d90*/  LDL.64 R58, [R1+0x250] ;  /* 0x00025000013a7983 */ /* 0x000ea80000100a00 */
[----:B---3--:R1:W-:Y:S02]  /*4da0*/  STL [R1+0x344], R10 ;  /* 0x0003440a01007387 */ /* 0x0083e40000100800 */
[----:B-1----:R-:W1:Y:S02]  /*4db0*/  @!P2 LDC.64 R10, c[0x0][0x3f8] ;  /* 0x0000fe00ff0aab82 */ /* 0x002e640000000a00 */
[----:B-1----:R-:W-:-:S04]  /*4dc0*/  @!P2 IMAD R9, R9, R10, RZ ;  /* 0x0000000a0909a224 */ /* 0x002fc800078e02ff */
[C---:B------:R-:W-:Y:S02]  /*4dd0*/  @!P2 IMAD R9, R16.reuse, R11, R9 ;  /* 0x0000000b1009a224 */ /* 0x040fe400078e0209 */
[----:B------:R-:W-:Y:S02]  /*4de0*/  @!P2 IMAD.WIDE.U32 R10, R16, R10, R12 ;  /* 0x0000000a100aa225 */ /* 0x000fe400078e000c */
[----:B------:R-:W1:Y:S03]  /*4df0*/  @!P2 LDC.64 R16, c[0x0][0x398] ;  /* 0x0000e600ff10ab82 */ /* 0x000e660000000a00 */
[----:B------:R-:W-:-:S04]  /*4e00*/  @!P2 IADD3 R9, PT, PT, R11, R9, RZ ;  /* 0x000000090b09a210 */ /* 0x000fc80007ffe0ff */
[C---:B------:R-:W-:Y:S02]  /*4e10*/  @!P2 SHF.L.U64.HI R9, R10.reuse, 0x1, R9 ;  /* 0x000000010a09a819 */ /* 0x040fe40000010209 */
[----:B------:R-:W-:-:S04]  /*4e20*/  @!P2 SHF.L.U32 R10, R10, 0x1, RZ ;  /* 0x000000010a0aa819 */ /* 0x000fc800000006ff */
[----:B0-----:R-:W-:-:S04]  /*4e30*/  @!P2 IADD3 R48, P1, PT, R10, R48, RZ ;  /* 0x000000300a30a210 */ /* 0x001fc80007f3e0ff */
[----:B------:R-:W-:Y:S02]  /*4e40*/  @!P2 IADD3.X R49, PT, PT, R9, R49, RZ, P1, !PT ;  /* 0x000000310931a210 */ /* 0x000fe40000ffe4ff */
[----:B-1----:R-:W-:Y:S02]  /*4e50*/  @!P2 IADD3 R16, P1, PT, R10, R16, RZ ;  /* 0x000000100a10a210 */ /* 0x002fe40007f3e0ff */
[----:B------:R-:W-:-:S06]  /*4e60*/  MOV R10, RZ ;  /* 0x000000ff000a7202 */ /* 0x000fcc0000000f00 */
[----:B------:R-:W3:Y:S01]  /*4e70*/  @!P6 LDG.E R10, desc[UR10][R60.64] ;  /* 0x0000000a3c0ae981 */ /* 0x000ee2000c1e1900 */
[----:B------:R-:W-:Y:S01]  /*4e80*/  @!P2 IADD3.X R17, PT, PT, R9, R17, RZ, P1, !PT ;  /* 0x000000110911a210 */ /* 0x000fe20000ffe4ff */
[----:B------:R-:W-:Y:S02]  /*4e90*/  HFMA2 R9, -RZ, RZ, 0, 0 ;  /* 0x00000000ff097431 */ /* 0x000fe400000001ff */
[----:B----4-:R-:W-:Y:S01]  /*4ea0*/  STL [R1+0x33c], R20 ;  /* 0x00033c1401007387 */ /* 0x010fe20000100800 */
[----:B------:R-:W-:-:S03]  /*4eb0*/  LOP3.LUT R3, R3, 0xffffbfff, RZ, 0xc0, !PT ;  /* 0xffffbfff03037812 */ /* 0x000fc600078ec0ff */
[----:B------:R-:W4:Y:S04]  /*4ec0*/  LDL.LU.64 R60, [R1+0x2f8] ;  /* 0x0002f800013c7983 */ /* 0x000f280000300a00 */
[----:B--2---:R-:W2:Y:S04]  /*4ed0*/  @!P0 LDG.E R9, desc[UR10][R56.64] ;  /* 0x0000000a38098981 */ /* 0x004ea8000c1e1900 */
[----:B------:R-:W4:Y:S04]  /*4ee0*/  LDL.LU.64 R56, [R1+0x308] ;  /* 0x0003080001387983 */ /* 0x000f280000300a00 */
[----:B---3--:R0:W-:Y:S02]  /*4ef0*/  STL [R1+0x334], R10 ;  /* 0x0003340a01007387 */ /* 0x0081e40000100800 */
[----:B0-----:R-:W-:-:S06]  /*4f00*/  HFMA2 R10, -RZ, RZ, 0, 0 ;  /* 0x00000000ff0a7431 */ /* 0x001fcc00000001ff */
[----:B------:R-:W3:Y:S01]  /*4f10*/  @!P6 LDG.E R10, desc[UR10][R58.64] ;  /* 0x0000000a3a0ae981 */ /* 0x000ee2000c1e1900 */
[----:B------:R-:W-:-:S03]  /*4f20*/  IADD3 R20, PT, PT, R0, 0x160, RZ ;  /* 0x0000016000147810 */ /* 0x000fc60007ffe0ff */
[----:B--2---:R0:W-:Y:S01]  /*4f30*/  STL [R1+0x338], R9 ;  /* 0x0003380901007387 */ /* 0x0041e20000100800 */
[----:B------:R-:W-:Y:S02]  /*4f40*/  ISETP.GE.U32.AND P1, PT, R20, UR16, PT ;  /* 0x0000001014007c0c */ /* 0x000fe4000bf26070 */
[----:B------:R-:W-:Y:S01]  /*4f50*/  @P2 LOP3.LUT R3, R3, 0x4000, RZ, 0xfc, !PT ;  /* 0x0000400003032812 */ /* 0x000fe200078efcff */
[----:B------:R-:W2:Y:S01]  /*4f60*/  LDL.LU.64 R58, [R1+0x2e8] ;  /* 0x0002e800013a7983 */ /* 0x000ea20000300a00 */
[----:B0-----:R-:W-:-:S04]  /*4f70*/  SHF.R.S32.HI R9, RZ, 0x1f, R20 ;  /* 0x0000001fff097819 */ /* 0x001fc80000011414 */
[----:B------:R-:W-:-:S13]  /*4f80*/  ISETP.GE.AND.EX P0, PT, R9, UR17, PT, P1 ;  /* 0x0000001109007c0c */ /* 0x000fda000bf06310 */
[----:B------:R-:W-:Y:S01]  /*4f90*/  @!P0 MOV R12, R4 ;  /* 0x00000004000c8202 */ /* 0x000fe20000000f00 */
[----:B------:R-:W0:Y:S01]  /*4fa0*/  @!P0 LDC.64 R52, c[0x0][0x3a0] ;  /* 0x0000e800ff348b82 */ /* 0x000e220000000a00 */
[----:B------:R-:W-:Y:S02]  /*4fb0*/  @!P0 MOV R13, R7 ;  /* 0x00000007000d8202 */ /* 0x000fe40000000f00 */
[----:B------:R-:W-:Y:S01]  /*4fc0*/  LOP3.LUT P2, RZ, R2, 0x20, RZ, 0xc0, !PT ;  /* 0x0000002002ff7812 */ /* 0x000fe2000784c0ff */
[----:B---3--:R1:W-:Y:S04]  /*4fd0*/  STL [R1+0x330], R10 ;  /* 0x0003300a01007387 */ /* 0x0083e80000100800 */
        /* <DEDUP_REMOVED lines=12> */
[----:B------:R-:W-:Y:S01]  /*50a0*/  MOV R9, RZ ;  /* 0x000000ff00097202 */ /* 0x000fe20000000f00 */
[----:B------:R-:W-:-:S05]  /*50b0*/  HFMA2 R10, -RZ, RZ, 0, 0 ;  /* 0x00000000ff0a7431 */ /* 0x000fca00000001ff */
[----:B------:R-:W3:Y:S04]  /*50c0*/  @!P2 LDG.E R9, desc[UR10][R28.64] ;  /* 0x0000000a1c09a981 */ /* 0x000ee8000c1e1900 */
[----:B----4-:R-:W4:Y:S01]  /*50d0*/  @!P2 LDG.E R10, desc[UR10][R56.64] ;  /* 0x0000000a380aa981 */ /* 0x010f22000c1e1900 */
[----:B------:R-:W-:Y:S02]  /*50e0*/  IADD3 R20, PT, PT, R0, 0x168, RZ ;  /* 0x0000016800147810 */ /* 0x000fe40007ffe0ff */
[----:B------:R-:W-:Y:S02]  /*50f0*/  LOP3.LUT R2, R2, 0xbfffffff, RZ, 0xc0, !PT ;  /* 0xbfffffff02027812 */ /* 0x000fe400078ec0ff */
[----:B------:R-:W-:Y:S01]  /*5100*/  ISETP.GE.U32.AND P1, PT, R20, UR16, PT ;  /* 0x0000001014007c0c */ /* 0x000fe2000bf26070 */
[----:B------:R-:W2:Y:S01]  /*5110*/  LDL.LU.64 R28, [R1+0x2e0] ;  /* 0x0002e000011c7983 */ /* 0x000ea20000300a00 */
[----:B------:R-:W-:-:S02]  /*5120*/  @P0 LOP3.LUT R2, R2, 0x40000000, RZ, 0xfc, !PT ;  /* 0x4000000002020812 */ /* 0x000fc400078efcff */
[----:B------:R-:W-:Y:S01]  /*5130*/  LOP3.LUT R3, R3, 0xffffdfff, RZ, 0xc0, !PT ;  /* 0xffffdfff03037812 */ /* 0x000fe200078ec0ff */
[----:B------:R-:W-:Y:S04]  /*5140*/  @!P0 STL.64 [R1+0x250], R24 ;  /* 0x0002501801008387 */ /* 0x000fe80000100a00 */
[----:B------:R-:W2:Y:S04]  /*5150*/  LDL.LU.64 R56, [R1+0x2f0] ;  /* 0x0002f00001387983 */ /* 0x000ea80000300a00 */
[----:B---3--:R0:W-:Y:S02]  /*5160*/  STL [R1+0x328], R9 ;  /* 0x0003280901007387 */ /* 0x0081e40000100800 */
[----:B0-----:R-:W-:-:S02]  /*5170*/  SHF.R.S32.HI R9, RZ, 0x1f, R20 ;  /* 0x0000001fff097819 */ /* 0x001fc40000011414 */
[----:B----4-:R0:W-:Y:S02]  /*5180*/  STL [R1+0x32c], R10 ;  /* 0x00032c0a01007387 */ /* 0x0101e40000100800 */
[----:B------:R-:W-:Y:S02]  /*5190*/  ISETP.GE.AND.EX P2, PT, R9, UR17, PT, P1 ;  /* 0x0000001109007c0c */ /* 0x000fe4000bf46310 */
[----:B------:R-:W-:Y:S01]  /*51a0*/  LOP3.LUT P1, RZ, R2, 0x10, RZ, 0xc0, !PT ;  /* 0x0000001002ff7812 */ /* 0x000fe2000782c0ff */
[----:B0-----:R-:W-:-:S10]  /*51b0*/  HFMA2 R10, -RZ, RZ, 0, 0 ;  /* 0x00000000ff0a7431 */ /* 0x001fd400000001ff */
[----:B------:R-:W0:Y:S02]  /*51c0*/  @!P2 LDC.64 R38, c[0x0][0x398] ;  /* 0x0000e600ff26ab82 */ /* 0x000e240000000a00 */
[----:B------:R-:W3:Y:S01]  /*51d0*/  @!P1 LDG.E R10, desc[UR10][R60.64] ;  /* 0x0000000a3c0a9981 */ /* 0x000ee2000c1e1900 */
[----:B------:R-:W-:Y:S02]  /*51e0*/  @!P2 MOV R12, R4 ;  /* 0x00000004000ca202 */ /* 0x000fe40000000f00 */
[----:B------:R-:W-:Y:S02]  /*51f0*/  @!P2 MOV R13, R7 ;  /* 0x00000007000da202 */ /* 0x000fe40000000f00 */
[----:B------:R-:W-:Y:S01]  /*5200*/  @P0 LOP3.LUT R3, R3, 0x2000, RZ, 0xfc, !PT ;  /* 0x0000200003030812 */ /* 0x000fe200078efcff */
[----:B------:R-:W4:Y:S04]  /*5210*/  LDL.LU.64 R60, [R1+0x2d8] ;  /* 0x0002d800013c7983 */ /* 0x000f280000300a00 */
[----:B---3--:R1:W-:Y:S02]  /*5220*/  STL [R1+0x324], R10 ;  /* 0x0003240a01007387 */ /* 0x0083e40000100800 */
[----:B-1----:R-:W-:-:S06]  /*5230*/  MOV R10, RZ ;  /* 0x000000ff000a7202 */ /* 0x002fcc0000000f00 */
[----:B--2---:R1:W2:Y:S02]  /*5240*/  @!P1 LDG.E R10, desc[UR10][R58.64] ;  /* 0x0000000a3a0a9981 */ /* 0x0042a4000c1e1900 */
[----:B-1----:R-:W1:Y:S01]  /*5250*/  @!P2 LDC.64 R58, c[0x0][0x3a0] ;  /* 0x0000e800ff3aab82 */ /* 0x002e620000000a00 */
[----:B------:R-:W-:Y:S02]  /*5260*/  LOP3.LUT P0, RZ, R2, 0x8, RZ, 0xc0, !PT ;  /* 0x0000000802ff7812 */ /* 0x000fe4000780c0ff */
[----:B------:R-:W-:-:S04]  /*5270*/  LOP3.LUT R3, R3, 0xffffefff, RZ, 0xc0, !PT ;  /* 0xffffefff03037812 */ /* 0x000fc800078ec0ff */
[----:B------:R-:W-:Y:S01]  /*5280*/  @P2 LOP3.LUT R3, R3, 0x1000, RZ, 0xfc, !PT ;  /* 0x0000100003032812 */ /* 0x000fe200078efcff */
[----:B--2---:R2:W-:Y:S02]  /*5290*/  STL [R1+0x320], R10 ;  /* 0x0003200a01007387 */ /* 0x0045e40000100800 */
[----:B--2---:R-:W2:Y:S02]  /*52a0*/  @!P2 LDC.64 R10, c[0x0][0x3f8] ;  /* 0x0000fe00ff0aab82 */ /* 0x004ea40000000a00 */
[----:B--2---:R-:W-:-:S04]  /*52b0*/  @!P2 IMAD R9, R9, R10, RZ ;  /* 0x0000000a0909a224 */ /* 0x004fc800078e02ff */
[C---:B------:R-:W-:Y:S02]  /*52c0*/  @!P2 IMAD R9, R20.reuse, R11, R9 ;  /* 0x0000000b1409a224 */ /* 0x040fe400078e0209 */
[----:B------:R-:W-:-:S05]  /*52d0*/  @!P2 IMAD.WIDE.U32 R10, R20, R10, R12 ;  /* 0x0000000a140aa225 */ /* 0x000fca00078e000c */
[----:B------:R-:W-:-:S04]  /*52e0*/  @!P2 IADD3 R9, PT, PT, R11, R9, RZ ;  /* 0x000000090b09a210 */ /* 0x000fc80007ffe0ff */
[C---:B------:R-:W-:Y:S02]  /*52f0*/  @!P2 SHF.L.U64.HI R9, R10.reuse, 0x1, R9 ;  /* 0x000000010a09a819 */ /* 0x040fe40000010209 */
[----:B------:R-:W-:-:S04]  /*5300*/  @!P2 SHF.L.U32 R10, R10, 0x1, RZ ;  /* 0x000000010a0aa819 */ /* 0x000fc800000006ff */
[----:B-1----:R-:W-:-:S04]  /*5310*/  @!P2 IADD3 R58, P1, PT, R10, R58, RZ ;  /* 0x0000003a0a3aa210 */ /* 0x002fc80007f3e0ff */
[----:B------:R-:W-:Y:S02]  /*5320*/  @!P2 IADD3.X R59, PT, PT, R9, R59, RZ, P1, !PT ;  /* 0x0000003b093ba210 */ /* 0x000fe40000ffe4ff */
[----:B0-----:R-:W-:-:S04]  /*5330*/  @!P2 IADD3 R38, P1, PT, R10, R38, RZ ;  /* 0x000000260a26a210 */ /* 0x001fc80007f3e0ff */
[----:B------:R-:W-:Y:S02]  /*5340*/  @!P2 IADD3.X R39, PT, PT, R9, R39, RZ, P1, !PT ;  /* 0x000000270927a210 */ /* 0x000fe40000ffe4ff */
[----:B------:R-:W-:Y:S02]  /*5350*/  LOP3.LUT P2, RZ, R8, 0x1, RZ, 0xc0, !PT ;  /* 0x0000000108ff7812 */ /* 0x000fe4000784c0ff */
[----:B------:R-:W-:-:S06]  /*5360*/  MOV R8, RZ ;  /* 0x000000ff00087202 */ /* 0x000fcc0000000f00 */
[----:B------:R-:W2:Y:S01]  /*5370*/  @!P0 LDG.E R8, desc[UR10][R28.64] ;  /* 0x0000000a1c088981 */ /* 0x000ea2000c1e1900 */
[----:B------:R-:W-:Y:S01]  /*5380*/  LOP3.LUT P6, RZ, R2, 0x4, RZ, 0xc0, !PT ;  /* 0x0000000402ff7812 */ /* 0x000fe200078cc0ff */
[----:B------:R-:W-:Y:S02]  /*5390*/  HFMA2 R21, -RZ, RZ, 0, 0 ;  /* 0x00000000ff157431 */ /* 0x000fe400000001ff */
[----:B------:R-:W3:Y:S04]  /*53a0*/  LDL.LU.64 R28, [R1+0x2c0] ;  /* 0x0002c000011c7983 */ /* 0x000ee80000300a00 */
[----:B------:R-:W3:Y:S01]  /*53b0*/  @!P0 LDG.E R21, desc[UR10][R56.64] ;  /* 0x0000000a38158981 */ /* 0x000ee2000c1e1900 */
[----:B------:R-:W-:-:S03]  /*53c0*/  IADD3 R12, PT, PT, R0, 0x170, RZ ;  /* 0x00000170000c7810 */ /* 0x000fc60007ffe0ff */
[----:B--2---:R0:W-:Y:S04]  /*53d0*/  STL [R1+0x314], R8 ;  /* 0x0003140801007387 */ /* 0x0041e80000100800 */
[----:B------:R-:W2:Y:S01]  /*53e0*/  LDL.LU.64 R56, [R1+0x2d0] ;  /* 0x0002d00001387983 */ /* 0x000ea20000300a00 */
[----:B0-----:R-:W-:-:S06]  /*53f0*/  HFMA2 R8, -RZ, RZ, 0, 0 ;  /* 0x00000000ff087431 */ /* 0x001fcc00000001ff */
[----:B----4-:R-:W4:Y:S01]  /*5400*/  @!P6 LDG.E R8, desc[UR10][R60.64] ;  /* 0x0000000a3c08e981 */ /* 0x010f22000c1e1900 */
[----:B------:R-:W-:Y:S02]  /*5410*/  SHF.R.S32.HI R20, RZ, 0x1f, R12 ;  /* 0x0000001fff147819 */ /* 0x000fe4000001140c */
[----:B------:R-:W-:-:S04]  /*5420*/  ISETP.GE.U32.AND P1, PT, R12, UR16, PT ;  /* 0x000000100c007c0c */ /* 0x000fc8000bf26070 */
[----:B------:R-:W-:Y:S01]  /*5430*/  ISETP.GE.AND.EX P0, PT, R20, UR17, PT, P1 ;  /* 0x0000001114007c0c */ /* 0x000fe2000bf06310 */
[----:B---3--:R-:W-:Y:S04]  /*5440*/  STL [R1+0x318], R21 ;  /* 0x0003181501007387 */ /* 0x008fe80000100800 */
[----:B------:R-:W3:Y:S08]  /*5450*/  LDL.LU.64 R60, [R1+0x2b0] ;  /* 0x0002b000013c7983 */ /* 0x000ef00000300a00 */
[----:B------:R-:W0:Y:S01]  /*5460*/  @!P0 LDC.64 R10, c[0x0][0x3f8] ;  /* 0x0000fe00ff0a8b82 */ /* 0x000e220000000a00 */
[----:B----4-:R1:W-:Y:S02]  /*5470*/  STL [R1+0x310], R8 ;  /* 0x0003100801007387 */ /* 0x0103e40000100800 */
[----:B-1----:R-:W-:-:S06]  /*5480*/  MOV R8, RZ ;  /* 0x000000ff00087202 */ /* 0x002fcc0000000f00 */
[----:B------:R-:W4:Y:S01]  /*5490*/  @!P6 LDG.E R8, desc[UR10][R54.64] ;  /* 0x0000000a3608e981 */ /* 0x000f22000c1e1900 */
[----:B0-----:R-:W-:Y:S01]  /*54a0*/  @!P0 IMAD R20, R20, R10, RZ ;  /* 0x0000000a14148224 */ /* 0x001fe200078e02ff */
[----:B------:R-:W-:-:S03]  /*54b0*/  @!P0 MOV R9, R7 ;  /* 0x0000000700098202 */ /* 0x000fc60000000f00 */
[----:B------:R-:W-:Y:S01]  /*54c0*/  @!P0 IMAD R20, R12, R11, R20 ;  /* 0x0000000b0c148224 */ /* 0x000fe200078e0214 */
[----:B------:R-:W3:Y:S04]  /*54d0*/  LDL.LU.64 R54, [R1+0x2a8] ;  /* 0x0002a80001367983 */ /* 0x000ee80000300a00 */
        /* <DEDUP_REMOVED lines=13> */
[----:B------:R-:W4:Y:S01]  /*55b0*/  @!P2 LDG.E R8, desc[UR10][R28.64] ;  /* 0x0000000a1c08a981 */ /* 0x000f22000c1e1900 */
[----:B------:R-:W-:Y:S01]  /*55c0*/  HFMA2 R9, -RZ, RZ, 0, 0 ;  /* 0x00000000ff097431 */ /* 0x000fe200000001ff */
[----:B------:R-:W-:-:S04]  /*55d0*/  IADD3 R13, PT, PT, R0, 0x178, RZ ;  /* 0x00000178000d7810 */ /* 0x000fc80007ffe0ff */
[----:B------:R-:W-:Y:S02]  /*55e0*/  SHF.R.S32.HI R12, RZ, 0x1f, R13 ;  /* 0x0000001fff0c7819 */ /* 0x000fe4000001140d */
[----:B------:R-:W-:Y:S01]  /*55f0*/  ISETP.GE.U32.AND P1, PT, R13, UR16, PT ;  /* 0x000000100d007c0c */ /* 0x000fe2000bf26070 */
[----:B------:R-:W3:Y:S04]  /*5600*/  LDL.LU.64 R28, [R1+0x2a0] ;  /* 0x0002a000011c7983 */ /* 0x000ee80000300a00 */
[----:B--2---:R-:W2:Y:S01]  /*5610*/  @!P2 LDG.E R9, desc[UR10][R56.64] ;  /* 0x0000000a3809a981 */ /* 0x004ea2000c1e1900 */
[----:B------:R-:W-:Y:S02]  /*5620*/  ISETP.GE.AND.EX P2, PT, R12, UR17, PT, P1 ;  /* 0x000000110c007c0c */ /* 0x000fe4000bf46310 */
[----:B------:R-:W-:Y:S01]  /*5630*/  LOP3.LUT P1, RZ, R2, 0x1, RZ, 0xc0, !PT ;  /* 0x0000000102ff7812 */ /* 0x000fe2000782c0ff */
[----:B------:R0:W-:Y:S01]  /*5640*/  @!P0 STL.64 [R1+0x248], R24 ;  /* 0x0002481801008387 */ /* 0x0001e20000100a00 */
[----:B------:R-:W-:-:S03]  /*5650*/  LOP3.LUT R3, R3, 0xfffff7ff, RZ, 0xc0, !PT ;  /* 0xfffff7ff03037812 */ /* 0x000fc600078ec0ff */
[----:B------:R-:W-:Y:S04]  /*5660*/  @!P0 STL.64 [R1+0x230], R20 ;  /* 0x0002301401008387 */ /* 0x000fe80000100a00 */
[----:B------:R-:W2:Y:S02]  /*5670*/  LDL.LU.64 R56, [R1+0x2b8] ;  /* 0x0002b80001387983 */ /* 0x000ea40000300a00 */
[----:B------:R-:W1:Y:S08]  /*5680*/  @!P2 LDC.64 R10, c[0x0][0x3f8] ;  /* 0x0000fe00ff0aab82 */ /* 0x000e700000000a00 */
[----:B0-----:R-:W0:Y:S01]  /*5690*/  @!P2 LDC.64 R24, c[0x0][0x3a0] ;  /* 0x0000e800ff18ab82 */ /* 0x001e220000000a00 */
[----:B----4-:R4:W-:Y:S02]  /*56a0*/  STL [R1+0x304], R8 ;  /* 0x0003040801007387 */ /* 0x0109e40000100800 */
[----:B----4-:R-:W-:-:S06]  /*56b0*/  HFMA2 R8, -RZ, RZ, 0, 0 ;  /* 0x00000000ff087431 */ /* 0x010fcc00000001ff */
[----:B---3--:R-:W3:Y:S01]  /*56c0*/  @!P1 LDG.E R8, desc[UR10][R60.64] ;  /* 0x0000000a3c089981 */ /* 0x008ee2000c1e1900 */
[----:B-1----:R-:W-:-:S03]  /*56d0*/  @!P2 IMAD R12, R12, R10, RZ ;  /* 0x0000000a0c0ca224 */ /* 0x002fc600078e02ff */
[----:B--2---:R-:W-:Y:S01]  /*56e0*/  STL [R1+0x308], R9 ;  /* 0x0003080901007387 */ /* 0x004fe20000100800 */
[----:B------:R-:W-:-:S03]  /*56f0*/  @P0 LOP3.LUT R3, R3, 0x800, RZ, 0xfc, !PT ;  /* 0x0000080003030812 */ /* 0x000fc600078efcff */
[----:B------:R-:W2:Y:S04]  /*5700*/  LDL.LU.64 R60, [R1+0x288] ;  /* 0x00028800013c7983 */ /* 0x000ea80000300a00 */
[----:B---3--:R1:W-:Y:S02]  /*5710*/  STL [R1+0x300], R8 ;  /* 0x0003000801007387 */ /* 0x0083e40000100800 */
[----:B-1----:R-:W-:-:S06]  /*5720*/  MOV R8, RZ ;  /* 0x000000ff00087202 */ /* 0x002fcc0000000f00 */
[----:B------:R1:W3:Y:S01]  /*5730*/  @!P1 LDG.E R8, desc[UR10][R54.64] ;  /* 0x0000000a36089981 */ /* 0x0002e2000c1e1900 */
[----:B------:R-:W-:Y:S01]  /*5740*/  @!P2 MOV R9, R7 ;  /* 0x000000070009a202 */ /* 0x000fe20000000f00 */
[----:B------:R-:W-:Y:S01]  /*5750*/  @!P2 IMAD R12, R13, R11, R12 ;  /* 0x0000000b0d0ca224 */ /* 0x000fe200078e020c */
[----:B-1----:R-:W1:Y:S01]  /*5760*/  @!P2 LDC.64 R54, c[0x0][0x398] ;  /* 0x0000e600ff36ab82 */ /* 0x002e620000000a00 */
[----:B------:R-:W-:Y:S01]  /*5770*/  LOP3.LUT P0, RZ, R3, 0x80000000, RZ, 0xc0, !PT ;  /* 0x8000000003ff7812 */ /* 0x000fe2000780c0ff */
[----:B---3--:R3:W-:Y:S02]  /*5780*/  STL [R1+0x2fc], R8 ;  /* 0x0002fc0801007387 */ /* 0x0087e40000100800 */
[----:B---3--:R-:W-:-:S05]  /*5790*/  @!P2 MOV R8, R4 ;  /* 0x000000040008a202 */ /* 0x008fca0000000f00 */
        /* <DEDUP_REMOVED lines=9> */
[----:B------:R-:W3:Y:S01]  /*5830*/  @!P0 LDG.E R8, desc[UR10][R28.64] ;  /* 0x0000000a1c088981 */ /* 0x000ee2000c1e1900 */
[----:B------:R-:W-:-:S03]  /*5840*/  LOP3.LUT P6, RZ, R3, 0x40000000, RZ, 0xc0, !PT ;  /* 0x4000000003ff7812 */ /* 0x000fc600078cc0ff */
[----:B------:R-:W4:Y:S04]  /*5850*/  LDL.LU.64 R28, [R1+0x280] ;  /* 0x00028000011c7983 */ /* 0x000f280000300a00 */
[----:B---3--:R0:W-:Y:S02]  /*5860*/  STL [R1+0x2f0], R8 ;  /* 0x0002f00801007387 */ /* 0x0081e40000100800 */
[----:B0-----:R-:W-:-:S06]  /*5870*/  HFMA2 R8, -RZ, RZ, 0, 0 ;  /* 0x00000000ff087431 */ /* 0x001fcc00000001ff */
[----:B------:R-:W3:Y:S01]  /*5880*/  @!P6 LDG.E R8, desc[UR10][R46.64] ;  /* 0x0000000a2e08e981 */ /* 0x000ee2000c1e1900 */
[----:B------:R-:W-:Y:S01]  /*5890*/  HFMA2 R20, -RZ, RZ, 0, 0 ;  /* 0x00000000ff147431 */ /* 0x000fe200000001ff */
[----:B------:R-:W-:-:S04]  /*58a0*/  IADD3 R13, PT, PT, R0, 0x180, RZ ;  /* 0x00000180000d7810 */ /* 0x000fc80007ffe0ff */
[----:B------:R-:W-:Y:S02]  /*58b0*/  SHF.R.S32.HI R12, RZ, 0x1f, R13 ;  /* 0x0000001fff0c7819 */ /* 0x000fe4000001140d */
[----:B------:R-:W-:Y:S01]  /*58c0*/  ISETP.GE.U32.AND P1, PT, R13, UR16, PT ;  /* 0x000000100d007c0c */ /* 0x000fe2000bf26070 */
[----:B------:R-:W-:Y:S04]  /*58d0*/  STL [R1+0x720], R32 ;  /* 0x0007202001007387 */ /* 0x000fe80000100800 */
[----:B------:R-:W4:Y:S01]  /*58e0*/  @!P0 LDG.E R20, desc[UR10][R56.64] ;  /* 0x0000000a38148981 */ /* 0x000f22000c1e1900 */
[----:B------:R-:W-:-:S03]  /*58f0*/  ISETP.GE.AND.EX P0, PT, R12, UR17, PT, P1 ;  /* 0x000000110c007c0c */ /* 0x000fc6000bf06310 */
[----:B------:R0:W-:Y:S01]  /*5900*/  STL [R1+0x71c], R33 ;  /* 0x00071c2101007387 */ /* 0x0001e20000100800 */
[----:B------:R-:W-:Y:S02]  /*5910*/  LOP3.LUT R3, R3, 0xfffffbff, RZ, 0xc0, !PT ;  /* 0xfffffbff03037812 */ /* 0x000fe400078ec0ff */
[----:B------:R-:W-:Y:S01]  /*5920*/  IADD3 R34, PT, PT, R0, 0x188, RZ ;  /* 0x0000018800227810 */ /* 0x000fe20007ffe0ff */
[----:B------:R-:W4:Y:S04]  /*5930*/  LDL.LU.64 R46, [R1+0x210] ;  /* 0x00021000012e7983 */ /* 0x000f280000300a00 */
[----:B------:R-:W4:Y:S02]  /*5940*/  LDL.LU.64 R56, [R1+0x298] ;  /* 0x0002980001387983 */ /* 0x000f240000300a00 */
[----:B------:R-:W1:Y:S02]  /*5950*/  @!P0 LDC.64 R10, c[0x0][0x3f8] ;  /* 0x0000fe00ff0a8b82 */ /* 0x000e640000000a00 */
[----:B---3--:R3:W-:Y:S01]  /*5960*/  STL [R1+0x2ec], R8 ;  /* 0x0002ec0801007387 */ /* 0x0087e20000100800 */
[----:B------:R-:W-:-:S03]  /*5970*/  @!P0 MOV R9, R7 ;  /* 0x0000000700098202 */ /* 0x000fc60000000f00 */
[----:B0-----:R-:W4:Y:S01]  /*5980*/  LDL.LU.64 R32, [R1+0x278] ;  /* 0x0002780001207983 */ /* 0x001f220000300a00 */
[----:B---3--:R-:W-:-:S06]  /*5990*/  MOV R8, RZ ;  /* 0x000000ff00087202 */ /* 0x008fcc0000000f00 */
[----:B--2---:R-:W2:Y:S01]  /*59a0*/  @!P6 LDG.E R8, desc[UR10][R60.64] ;  /* 0x0000000a3c08e981 */ /* 0x004ea2000c1e1900 */
[----:B-1----:R-:W-:-:S04]  /*59b0*/  @!P0 IMAD R12, R12, R10, RZ ;  /* 0x0000000a0c0c8224 */ /* 0x002fc800078e02ff */
[----:B------:R-:W-:Y:S01]  /*59c0*/  @!P0 IMAD R12, R13, R11, R12 ;  /* 0x0000000b0d0c8224 */ /* 0x000fe200078e020c */
[----:B----4-:R-:W-:Y:S01]  /*59d0*/  STL [R1+0x2f4], R20 ;  /* 0x0002f41401007387 */ /* 0x010fe20000100800 */
[----:B------:R-:W-:Y:S02]  /*59e0*/  @P2 LOP3.LUT R3, R3, 0x400, RZ, 0xfc, !PT ;  /* 0x0000040003032812 */ /* 0x000fe400078efcff */
[----:B------:R-:W-:Y:S01]  /*59f0*/  SHF.R.S32.HI R35, RZ, 0x1f, R34 ;  /* 0x0000001fff237819 */ /* 0x000fe20000011422 */
[----:B------:R-:W3:Y:S04]  /*5a00*/  LDL.LU.64 R60, [R1+0x270] ;  /* 0x00027000013c7983 */ /* 0x000ee80000300a00 */
        /* <DEDUP_REMOVED lines=9> */
[----:B------:R-:W-:-:S05]  /*5aa0*/  @!P0 IADD3.X R9, PT, PT, R12, R9, RZ, P1, !PT ;  /* 0x000000090c098210 */ /* 0x000fca0000ffe4ff */
[----:B------:R0:W-:Y:S02]  /*5ab0*/  STL.64 [R1+0x708], R8 ;  /* 0x0007080801007387 */ /* 0x0001e40000100a00 */
[----:B0-----:R-:W-:-:S06]  /*5ac0*/  MOV R8, RZ ;  /* 0x000000ff00087202 */ /* 0x001fcc0000000f00 */
[----:B------:R-:W2:Y:S01]  /*5ad0*/  @!P3 LDG.E R8, desc[UR10][R28.64] ;  /* 0x0000000a1c08b981 */ /* 0x000ea2000c1e1900 */
[----:B------:R-:W-:Y:S01]  /*5ae0*/  HFMA2 R20, -RZ, RZ, 0, 0 ;  /* 0x00000000ff147431 */ /* 0x000fe200000001ff */
[----:B-1----:R-:W-:Y:S02]  /*5af0*/  @!P0 IADD3 R10, P1, PT, R13, R10, RZ ;  /* 0x0000000a0d0a8210 */ /* 0x002fe40007f3e0ff */
[----:B------:R-:W-:Y:S02]  /*5b00*/  LOP3.LUT R3, R3, 0xfffffdff, RZ, 0xc0, !PT ;  /* 0xfffffdff03037812 */ /* 0x000fe400078ec0ff */
[----:B------:R-:W-:Y:S02]  /*5b10*/  @!P0 IADD3.X R11, PT, PT, R12, R11, RZ, P1, !PT ;  /* 0x0000000b0c0b8210 */ /* 0x000fe40000ffe4ff */
[----:B------:R-:W-:Y:S02]  /*5b20*/  ISETP.GE.U32.AND P1, PT, R34, UR16, PT ;  /* 0x0000001022007c0c */ /* 0x000fe4000bf26070 */
[----:B------:R-:W-:Y:S01]  /*5b30*/  @P0 LOP3.LUT R3, R3, 0x200, RZ, 0xfc, !PT ;  /* 0x0000020003030812 */ /* 0x000fe200078efcff */
[----:B------:R-:W4:Y:S01]  /*5b40*/  @!P3 LDG.E R20, desc[UR10][R56.64] ;  /* 0x0000000a3814b981 */ /* 0x000f22000c1e1900 */
[----:B------:R-:W-:-:S02]  /*5b50*/  ISETP.GE.AND.EX P3, PT, R35, UR17, PT, P1 ;  /* 0x0000001123007c0c */ /* 0x000fc4000bf66310 */
[C---:B------:R-:W-:Y:S01]  /*5b60*/  LOP3.LUT P1, RZ, R3.reuse, 0x10000000, RZ, 0xc0, !PT ;  /* 0x1000000003ff7812 */ /* 0x040fe2000782c0ff */
[----:B------:R-:W3:Y:S04]  /*5b70*/  LDL.64 R28, [R1+0x260] ;  /* 0x00026000011c7983 */ /* 0x000ee80000100a00 */
[----:B--2---:R0:W-:Y:S01]  /*5b80*/  STL [R1+0x2e0], R8 ;  /* 0x0002e00801007387 */ /* 0x0041e20000100800 */
[C---:B------:R-:W-:Y:S02]  /*5b90*/  LOP3.LUT P6, RZ, R3.reuse, 0x4000000, RZ, 0xc0, !PT ;  /* 0x0400000003ff7812 */ /* 0x040fe400078cc0ff */
[----:B------:R-:W-:Y:S01]  /*5ba0*/  LOP3.LUT P0, RZ, R3, 0x8000000, RZ, 0xc0, !PT ;  /* 0x0800000003ff7812 */ /* 0x000fe2000780c0ff */
[----:B------:R-:W-:Y:S04]  /*5bb0*/  STL [R1+0x714], R41 ;  /* 0x0007142901007387 */ /* 0x000fe80000100800 */
[----:B------:R-:W2:Y:S01]  /*5bc0*/  LDL.64 R56, [R1+0x268] ;  /* 0x0002680001387983 */ /* 0x000ea20000100a00 */
[----:B0-----:R-:W-:-:S06]  /*5bd0*/  HFMA2 R8, -RZ, RZ, 0, 0 ;  /* 0x00000000ff087431 */ /* 0x001fcc00000001ff */
[----:B------:R-:W4:Y:S04]  /*5be0*/  @!P1 LDG.E R8, desc[UR10][R32.64] ;  /* 0x0000000a20089981 */ /* 0x000f28000c1e1900 */
[----:B----4-:R0:W-:Y:S02]  /*5bf0*/  STL [R1+0x2dc], R8 ;  /* 0x0002dc0801007387 */ /* 0x0101e40000100800 */
[----:B0-----:R-:W-:-:S06]  /*5c00*/  CS2R R8, SRZ ;  /* 0x0000000000087805 */ /* 0x001fcc000001ff00 */
[----:B------:R-:W4:Y:S01]  /*5c10*/  @!P1 LDG.E R8, desc[UR10][R46.64] ;  /* 0x0000000a2e089981 */ /* 0x000f22000c1e1900 */
[----:B------:R-:W-:Y:S02]  /*5c20*/  HFMA2 R41, -RZ, RZ, 0, 0 ;  /* 0x00000000ff297431 */ /* 0x000fe400000001ff */
[----:B------:R-:W-:Y:S01]  /*5c30*/  HFMA2 R32, -RZ, RZ, 0, 0 ;  /* 0x00000000ff207431 */ /* 0x000fe200000001ff */
[----:B------:R0:W-:Y:S01]  /*5c40*/  STL [R1+0x2e4], R20 ;  /* 0x0002e41401007387 */ /* 0x0001e20000100800 */
[----:B------:R-:W-:Y:S02]  /*5c50*/  @!P3 MOV R12, R4 ;  /* 0x00000004000cb202 */ /* 0x000fe40000000f00 */
[----:B------:R-:W-:Y:S01]  /*5c60*/  @!P3 MOV R13, R7 ;  /* 0x00000007000db202 */ /* 0x000fe20000000f00 */
[----:B--2---:R1:W2:Y:S04]  /*5c70*/  @!P0 LDG.E R9, desc[UR10][R56.64] ;  /* 0x0000000a38098981 */ /* 0x0042a8000c1e1900 */
[----:B---3--:R-:W3:Y:S01]  /*5c80*/  @!P0 LDG.E R41, desc[UR10][R60.64] ;  /* 0x0000000a3c298981 */ /* 0x008ee2000c1e1900 */
[----:B0-----:R-:W0:Y:S03]  /*5c90*/  @!P3 LDC.64 R20, c[0x0][0x3f8] ;  /* 0x0000fe00ff14bb82 */ /* 0x001e260000000a00 */
[----:B------:R-:W2:Y:S04]  /*5ca0*/  LDL.LU.64 R60, [R1+0x258] ;  /* 0x00025800013c7983 */ /* 0x000ea80000300a00 */
[----:B----4-:R4:W-:Y:S02]  /*5cb0*/  STL [R1+0x2d8], R8 ;  /* 0x0002d80801007387 */ /* 0x0109e40000100800 */
[----:B----4-:R-:W-:-:S06]  /*5cc0*/  MOV R8, RZ ;  /* 0x000000ff00087202 */ /* 0x010fcc0000000f00 */
[----:B------:R-:W4:Y:S04]  /*5cd0*/  @!P6 LDG.E R8, desc[UR10][R28.64] ;  /* 0x0000000a1c08e981 */ /* 0x000f28000c1e1900 */
[----:B--2---:R-:W2:Y:S04]  /*5ce0*/  @!P4 LDG.E R32, desc[UR10][R60.64] ;  /* 0x0000000a3c20c981 */ /* 0x004ea8000c1e1900 */
[----:B------:R-:W3:Y:S01]  /*5cf0*/  LDL.LU.64 R28, [R1+0x228] ;  /* 0x00022800011c7983 */ /* 0x000ee20000300a00 */
[----:B0-----:R-:W-:-:S03]  /*5d00*/  @!P3 IMAD R35, R35, R20, RZ ;  /* 0x000000142323b224 */ /* 0x001fc600078e02ff */
[----:B----4-:R0:W-:Y:S01]  /*5d10*/  STL [R1+0x2cc], R8 ;  /* 0x0002cc0801007387 */ /* 0x0101e20000100800 */
[----:B-1----:R-:W-:Y:S02]  /*5d20*/  IADD3 R56, PT, PT, R0, 0x190, RZ ;  /* 0x0000019000387810 */ /* 0x002fe40007ffe0ff */
[----:B------:R-:W-:Y:S01]  /*5d30*/  LOP3.LUT R3, R3, 0xfffffeff, RZ, 0xc0, !PT ;  /* 0xfffffeff03037812 */ /* 0x000fe200078ec0ff */
[----:B------:R-:W4:Y:S01]  /*5d40*/  LDL.64 R60, [R1+0x238] ;  /* 0x00023800013c7983 */ /* 0x000f220000100a00 */
[----:B0-----:R-:W-:-:S06]  /*5d50*/  HFMA2 R8, -RZ, RZ, 0, 0 ;  /* 0x00000000ff087431 */ /* 0x001fcc00000001ff */
[----:B------:R-:W4:Y:S04]  /*5d60*/  @!P6 LDG.E R8, desc[UR10][R66.64] ;  /* 0x0000000a4208e981 */ /* 0x000f28000c1e1900 */
[----:B------:R-:W3:Y:S04]  /*5d70*/  LDL.LU.64 R66, [R1+0x240] ;  /* 0x0002400001427983 */ /* 0x000ee80000300a00 */
[----:B--2---:R0:W-:Y:S02]  /*5d80*/  STL [R1+0x2c4], R32 ;  /* 0x0002c42001007387 */ /* 0x0041e40000100800 */
[----:B0-----:R-:W-:Y:S01]  /*5d90*/  MOV R32, RZ ;  /* 0x000000ff00207202 */ /* 0x001fe20000000f00 */
[----:B------:R-:W-:-:S02]  /*5da0*/  @!P3 IMAD R35, R34, R21, R35 ;  /* 0x000000152223b224 */ /* 0x000fc400078e0223 */
[----:B------:R-:W-:Y:S02]  /*5db0*/  @!P3 IMAD.WIDE.U32 R20, R34, R20, R12 ;  /* 0x000000142214b225 */ /* 0x000fe400078e000c */
[----:B------:R-:W0:Y:S03]  /*5dc0*/  @!P3 LDC.64 R12, c[0x0][0x3a0] ;  /* 0x0000e800ff0cbb82 */ /* 0x000e260000000a00 */
[----:B------:R-:W-:Y:S02]  /*5dd0*/  @!P3 IADD3 R34, PT, PT, R21, R35, RZ ;  /* 0x000000231522b210 */ /* 0x000fe40007ffe0ff */
[C---:B------:R-:W-:Y:S02]  /*5de0*/  @!P3 SHF.L.U32 R35, R20.reuse, 0x1, RZ ;  /* 0x000000011423b819 */ /* 0x040fe400000006ff */
[----:B------:R-:W-:Y:S02]  /*5df0*/  @!P3 SHF.L.U64.HI R34, R20, 0x1, R34 ;  /* 0x000000011422b819 */ /* 0x000fe40000010222 */
[----:B------:R-:W1:Y:S01]  /*5e00*/  @!P3 LDC.64 R20, c[0x0][0x398] ;  /* 0x0000e600ff14bb82 */ /* 0x000e620000000a00 */
[----:B------:R-:W-:-:S02]  /*5e10*/  SHF.R.S32.HI R57, RZ, 0x1f, R56 ;  /* 0x0000001fff397819 */ /* 0x000fc40000011438 */
[----:B0-----:R-:W-:-:S04]  /*5e20*/  @!P3 IADD3 R12, P1, PT, R35, R12, RZ ;  /* 0x0000000c230cb210 */ /* 0x001fc80007f3e0ff */
[----:B------:R-:W-:Y:S02]  /*5e30*/  @!P3 IADD3.X R13, PT, PT, R34, R13, RZ, P1, !PT ;  /* 0x0000000d220db210 */ /* 0x000fe40000ffe4ff */
[----:B-1----:R-:W-:-:S04]  /*5e40*/  @!P3 IADD3 R20, P1, PT, R35, R20, RZ ;  /* 0x000000142314b210 */ /* 0x002fc80007f3e0ff */
[----:B------:R-:W-:Y:S02]  /*5e50*/  @!P3 IADD3.X R21, PT, PT, R34, R21, RZ, P1, !PT ;  /* 0x000000152215b210 */ /* 0x000fe40000ffe4ff */
[----:B------:R-:W-:-:S04]  /*5e60*/  ISETP.GE.U32.AND P1, PT, R56, UR16, PT ;  /* 0x0000001038007c0c */ /* 0x000fc8000bf26070 */
[----:B------:R-:W-:-:S13]  /*5e70*/  ISETP.GE.AND.EX P0, PT, R57, UR17, PT, P1 ;  /* 0x0000001139007c0c */ /* 0x000fda000bf06310 */
[----:B------:R-:W0:Y:S01]  /*5e80*/  @!P0 LDC.64 R46, c[0x0][0x3f8] ;  /* 0x0000fe00ff2e8b82 */ /* 0x000e220000000a00 */
[----:B---3--:R1:W2:Y:S01]  /*5e90*/  @!P4 LDG.E R32, desc[UR10][R66.64] ;  /* 0x0000000a4220c981 */ /* 0x0082a2000c1e1900 */
[----:B0-----:R-:W-:Y:S01]  /*5ea0*/  @!P0 IMAD R57, R57, R46, RZ ;  /* 0x0000002e39398224 */ /* 0x001fe200078e02ff */
[----:B------:R-:W-:Y:S02]  /*5eb0*/  @!P0 MOV R34, R4 ;  /* 0x0000000400228202 */ /* 0x000fe40000000f00 */
[----:B------:R-:W-:Y:S01]  /*5ec0*/  @!P0 MOV R35, R7 ;  /* 0x0000000700238202 */ /* 0x000fe20000000f00 */
[C---:B------:R-:W-:Y:S02]  /*5ed0*/  @!P0 IMAD R57, R56.reuse, R47, R57 ;  /* 0x0000002f38398224 */ /* 0x040fe400078e0239 */
[----:B------:R-:W-:-:S03]  /*5ee0*/  @!P0 IMAD.WIDE.U32 R46, R56, R46, R34 ;  /* 0x0000002e382e8225 */ /* 0x000fc600078e0022 */
[----:B------:R-:W0:Y:S02]  /*5ef0*/  @!P0 LDC.64 R34, c[0x0][0x3a0] ;  /* 0x0000e800ff228b82 */ /* 0x000e240000000a00 */
[----:B------:R-:W-:Y:S02]  /*5f00*/  @!P0 IADD3 R56, PT, PT, R47, R57, RZ ;  /* 0x000000392f388210 */ /* 0x000fe40007ffe0ff */
[C---:B------:R-:W-:Y:S02]  /*5f10*/  @!P0 SHF.L.U32 R57, R46.reuse, 0x1, RZ ;  /* 0x000000012e398819 */ /* 0x040fe400000006ff */
[----:B------:R-:W-:Y:S02]  /*5f20*/  @!P0 SHF.L.U64.HI R56, R46, 0x1, R56 ;  /* 0x000000012e388819 */ /* 0x000fe40000010238 */
[----:B------:R-:W3:Y:S01]  /*5f30*/  @!P0 LDC.64 R46, c[0x0][0x398] ;  /* 0x0000e600ff2e8b82 */ /* 0x000ee20000000a00 */
[----:B------:R-:W-:Y:S02]  /*5f40*/  @P3 LOP3.LUT R3, R3, 0x100, RZ, 0xfc, !PT ;  /* 0x0000010003033812 */ /* 0x000fe400078efcff */
[----:B-1----:R-:W-:-:S02]  /*5f50*/  IADD3 R66, PT, PT, R0, 0x198, RZ ;  /* 0x0000019800427810 */ /* 0x002fc40007ffe0ff */
[----:B------:R-:W-:Y:S02]  /*5f60*/  LOP3.LUT R3, R3, 0xffffff7f, RZ, 0xc0, !PT ;  /* 0xffffff7f03037812 */ /* 0x000fe400078ec0ff */
[----:B0-----:R-:W-:-:S04]  /*5f70*/  @!P0 IADD3 R34, P1, PT, R57, R34, RZ ;  /* 0x0000002239228210 */ /* 0x001fc80007f3e0ff */
[C---:B------:R-:W-:Y:S02]  /*5f80*/  @!P0 IADD3.X R35, PT, PT, R56.reuse, R35, RZ, P1, !PT ;  /* 0x0000002338238210 */ /* 0x040fe40000ffe4ff */
[----:B---3--:R-:W-:Y:S02]  /*5f90*/  @!P0 IADD3 R46, P1, PT, R57, R46, RZ ;  /* 0x0000002e392e8210 */ /* 0x008fe40007f3e0ff */
[----:B------:R-:W-:Y:S02]  /*5fa0*/  @P0 LOP3.LUT R3, R3, 0x80, RZ, 0xfc, !PT ;  /* 0x0000008003030812 */ /* 0x000fe400078efcff */
[----:B------:R-:W-:Y:S02]  /*5fb0*/  @!P0 IADD3.X R47, PT, PT, R56, R47, RZ, P1, !PT ;  /* 0x0000002f382f8210 */ /* 0x000fe40000ffe4ff */
[----:B------:R-:W-:Y:S02]  /*5fc0*/  SHF.R.S32.HI R56, RZ, 0x1f, R66 ;  /* 0x0000001fff387819 */ /* 0x000fe40000011442 */
[----:B------:R-:W-:-:S04]  /*5fd0*/  ISETP.GE.U32.AND P1, PT, R66, UR16, PT ;  /* 0x0000001042007c0c */ /* 0x000fc8000bf26070 */
[----:B------:R-:W-:Y:S02]  /*5fe0*/  ISETP.GE.AND.EX P4, PT, R56, UR17, PT, P1 ;  /* 0x0000001138007c0c */ /* 0x000fe4000bf86310 */
[----:B------:R-:W-:Y:S01]  /*5ff0*/  LOP3.LUT P1, RZ, R3, 0x1000000, RZ, 0xc0, !PT ;  /* 0x0100000003ff7812 */ /* 0x000fe2000782c0ff */
[----:B--2---:R0:W-:Y:S02]  /*6000*/  STL [R1+0x2c0], R32 ;  /* 0x0002c02001007387 */ /* 0x0041e40000100800 */
[----:B0-----:R-:W-:-:S10]  /*6010*/  HFMA2 R32, -RZ, RZ, 0, 0 ;  /* 0x00000000ff207431 */ /* 0x001fd400000001ff */
[----:B------:R-:W2:Y:S04]  /*6020*/  @!P1 LDG.E R32, desc[UR10][R28.64] ;  /* 0x0000000a1c209981 */ /* 0x000ea8000c1e1900 */
[----:B------:R-:W3:Y:S04]  /*6030*/  LDL.LU.64 R28, [R1+0x730] ;  /* 0x00073000011c7983 */ /* 0x000ee80000300a00 */
[----:B--2---:R0:W-:Y:S02]  /*6040*/  STL [R1+0x2bc], R32 ;  /* 0x0002bc2001007387 */ /* 0x0041e40000100800 */
[----:B0-----:R-:W-:-:S06]  /*6050*/  MOV R32, RZ ;  /* 0x000000ff00207202 */ /* 0x001fcc0000000f00 */
[----:B---3--:R0:W2:Y:S01]  /*6060*/  @!P1 LDG.E R32, desc[UR10][R28.64] ;  /* 0x0000000a1c209981 */ /* 0x0080a2000c1e1900 */
[----:B------:R-:W-:Y:S01]  /*6070*/  LOP3.LUT P0, RZ, R3, 0x800000, RZ, 0xc0, !PT ;  /* 0x0080000003ff7812 */ /* 0x000fe2000780c0ff */
[----:B0-----:R-:W0:Y:S01]  /*6080*/  @!P4 LDC.64 R28, c[0x0][0x3f8] ;  /* 0x0000fe00ff1ccb82 */ /* 0x001e220000000a00 */
[----:B------:R-:W-:Y:S01]  /*6090*/  @!P4 MOV R57, R7 ;  /* 0x000000070039c202 */ /* 0x000fe20000000f00 */
[----:B0-----:R-:W-:-:S04]  /*60a0*/  @!P4 IMAD R56, R56, R28, RZ ;  /* 0x0000001c3838c224 */ /* 0x001fc800078e02ff */
[----:B------:R-:W-:Y:S01]  /*60b0*/  @!P4 IMAD R67, R66, R29, R56 ;  /* 0x0000001d4243c224 */ /* 0x000fe200078e0238 */
[----:B------:R-:W-:-:S05]  /*60c0*/  @!P4 MOV R56, R4 ;  /* 0x000000040038c202 */ /* 0x000fca0000000f00 */
[----:B------:R-:W-:Y:S02]  /*60d0*/  @!P4 IMAD.WIDE.U32 R28, R66, R28, R56 ;  /* 0x0000001c421cc225 */ /* 0x000fe400078e0038 */
[----:B------:R-:W0:Y:S03]  /*60e0*/  @!P4 LDC.64 R56, c[0x0][0x3a0] ;  /* 0x0000e800ff38cb82 */ /* 0x000e260000000a00 */
[----:B------:R-:W-:Y:S01]  /*60f0*/  @!P4 IADD3 R67, PT, PT, R29, R67, RZ ;  /* 0x000000431d43c210 */ /* 0x000fe20007ffe0ff */
[----:B--2---:R1:W-:Y:S02]  /*6100*/  STL [R1+0x2b8], R32 ;  /* 0x0002b82001007387 */ /* 0x0043e40000100800 */
[----:B-1----:R-:W-:-:S06]  /*6110*/  HFMA2 R32, -RZ, RZ, 0, 0 ;  /* 0x00000000ff207431 */ /* 0x002fcc00000001ff */
[----:B----4-:R-:W2:Y:S04]  /*6120*/  @!P0 LDG.E R32, desc[UR10][R60.64] ;  /* 0x0000000a3c208981 */ /* 0x010ea8000c1e1900 */
[----:B------:R-:W3:Y:S01]  /*6130*/  LDL.LU.64 R60, [R1+0x728] ;  /* 0x00072800013c7983 */ /* 0x000ee20000300a00 */
[C---:B------:R-:W-:Y:S02]  /*6140*/  @!P4 SHF.L.U64.HI R67, R28.reuse, 0x1, R67 ;  /* 0x000000011c43c819 */ /* 0x040fe40000010243 */
[----:B------:R-:W-:Y:S02]  /*6150*/  @!P4 SHF.L.U32 R66, R28, 0x1, RZ ;  /* 0x000000011c42c819 */ /* 0x000fe400000006ff */
[----:B------:R-:W1:Y:S02]  /*6160*/  @!P4 LDC.64 R28, c[0x0][0x398] ;  /* 0x0000e600ff1ccb82 */ /* 0x000e640000000a00 */
[----:B0-----:R-:W-:-:S04]  /*6170*/  @!P4 IADD3 R56, P1, PT, R66, R56, RZ ;  /* 0x000000384238c210 */ /* 0x001fc80007f3e0ff */
[----:B------:R-:W-:Y:S02]  /*6180*/  @!P4 IADD3.X R57, PT, PT, R67, R57, RZ, P1, !PT ;  /* 0x000000394339c210 */ /* 0x000fe40000ffe4ff */
[----:B-1----:R-:W-:-:S04]  /*6190*/  @!P4 IADD3 R28, P1, PT, R66, R28, RZ ;  /* 0x0000001c421cc210 */ /* 0x002fc80007f3e0ff */
[----:B------:R-:W-:Y:S02]  /*61a0*/  @!P4 IADD3.X R29, PT, PT, R67, R29, RZ, P1, !PT ;  /* 0x0000001d431dc210 */ /* 0x000fe40000ffe4ff */
[----:B------:R-:W4:Y:S01]  /*61b0*/  LDL.LU.64 R66, [R1+0x220] ;  /* 0x0002200001427983 */ /* 0x000f220000300a00 */
[----:B------:R-:W-:-:S03]  /*61c0*/  LOP3.LUT P6, RZ, R3, 0x400000, RZ, 0xc0, !PT ;  /* 0x0040000003ff7812 */ /* 0x000fc600078cc0ff */
[----:B--2---:R0:W-:Y:S02]  /*61d0*/  STL [R1+0x2b4], R32 ;  /* 0x0002b42001007387 */ /* 0x0041e40000100800 */
[----:B0-----:R-:W-:-:S08]  /*61e0*/  CS2R R32, SRZ ;  /* 0x0000000000207805 */ /* 0x001fd0000001ff00 */
[----:B---3--:R-:W2:Y:S04]  /*61f0*/  @!P6 LDG.E R33, desc[UR10][R60.64] ;  /* 0x0000000a3c21e981 */ /* 0x008ea8000c1e1900 */
[----:B----4-:R0:W3:Y:S02]  /*6200*/  @!P0 LDG.E R32, desc[UR10][R66.64] ;  /* 0x0000000a42208981 */ /* 0x0100e4000c1e1900 */
[----:B0-----:R-:W-:-:S04]  /*6210*/  IADD3 R66, PT, PT, R0, 0x1a0, RZ ;  /* 0x000001a000427810 */ /* 0x001fc80007ffe0ff */
[----:B------:R-:W-:Y:S02]  /*6220*/  SHF.R.S32.HI R67, RZ, 0x1f, R66 ;  /* 0x0000001fff437819 */ /* 0x000fe40000011442 */
[----:B------:R-:W-:-:S04]  /*6230*/  ISETP.GE.U32.AND P1, PT, R66, UR16, PT ;  /* 0x0000001042007c0c */ /* 0x000fc8000bf26070 */
[----:B------:R-:W-:-:S13]  /*6240*/  ISETP.GE.AND.EX P0, PT, R67, UR17, PT, P1 ;  /* 0x0000001143007c0c */ /* 0x000fda000bf06310 */
[----:B------:R-:W0:Y:S02]  /*6250*/  @!P0 LDC.64 R60, c[0x0][0x3f8] ;  /* 0x0000fe00ff3c8b82 */ /* 0x000e240000000a00 */
[----:B0-----:R-:W-:-:S04]  /*6260*/  @!P0 IMAD R67, R67, R60, RZ ;  /* 0x0000003c43438224 */ /* 0x001fc800078e02ff */
[----:B------:R-:W-:Y:S01]  /*6270*/  @!P0 IMAD R67, R66, R61, R67 ;  /* 0x0000003d42438224 */ /* 0x000fe200078e0243 */
[----:B--2---:R0:W-:Y:S02]  /*6280*/  STL [R1+0x2ac], R33 ;  /* 0x0002ac2101007387 */ /* 0x0041e40000100800 */
[----:B0-----:R-:W-:-:S06]  /*6290*/  MOV R33, RZ ;  /* 0x000000ff00217202 */ /* 0x001fcc0000000f00 */
[----:B------:R0:W2:Y:S02]  /*62a0*/  @!P6 LDG.E R33, desc[UR10][R62.64] ;  /* 0x0000000a3e21e981 */ /* 0x0000a4000c1e1900 */
[----:B0-----:R-:W-:Y:S02]  /*62b0*/  @!P0 MOV R62, R4 ;  /* 0x00000004003e8202 */ /* 0x001fe40000000f00 */
[----:B------:R-:W-:-:S03]  /*62c0*/  @!P0 MOV R63, R7 ;  /* 0x00000007003f8202 */ /* 0x000fc60000000f00 */
        /* <DEDUP_REMOVED lines=10> */
[----:B------:R-:W4:Y:S04]  /*6370*/  LDL.LU.64 R66, [R1+0x218] ;  /* 0x0002180001427983 */ /* 0x000f280000300a00 */
[----:B------:R0:W-:Y:S01]  /*6380*/  STL [R1+0x718], R51 ;  /* 0x0007183301007387 */ /* 0x0001e20000100800 */
[----:B------:R-:W-:Y:S01]  /*6390*/  LOP3.LUT R3, R3, 0xffffffbf, RZ, 0xc0, !PT ;  /* 0xffffffbf03037812 */ /* 0x000fe200078ec0ff */
[----:B0-----:R-:W-:-:S03]  /*63a0*/  HFMA2 R51, -RZ, RZ, 0, 0 ;  /* 0x00000000ff337431 */ /* 0x001fc600000001ff */
[----:B------:R-:W-:Y:S01]  /*63b0*/  @P4 LOP3.LUT R3, R3, 0x40, RZ, 0xfc, !PT ;  /* 0x0000004003034812 */ /* 0x000fe200078efcff */
[----:B------:R0:W-:Y:S03]  /*63c0*/  STL [R1+0x710], R49 ;  /* 0x0007103101007387 */ /* 0x0001e60000100800 */
[----:B------:R-:W-:Y:S02]  /*63d0*/  LOP3.LUT R3, R3, 0xffffffdf, RZ, 0xc0, !PT ;  /* 0xffffffdf03037812 */ /* 0x000fe400078ec0ff */
[----:B0-----:R-:W-:Y:S02]  /*63e0*/  MOV R49, RZ ;  /* 0x000000ff00317202 */ /* 0x001fe40000000f00 */
[----:B------:R-:W-:-:S04]  /*63f0*/  @P0 LOP3.LUT R3, R3, 0x20, RZ, 0xfc, !PT ;  /* 0x0000002003030812 */ /* 0x000fc800078efcff */
[----:B------:R-:W3:Y:S04]  /*6400*/  @!P5 LDG.E R49, desc[UR10][R68.64] ;  /* 0x0000000a4431d981 */ /* 0x000ee8000c1e1900 */
[----:B--2---:R0:W-:Y:S02]  /*6410*/  STL [R1+0x2a8], R33 ;  /* 0x0002a82101007387 */ /* 0x0041e40000100800 */
[----:B0-----:R-:W-:Y:S02]  /*6420*/  HFMA2 R33, -RZ, RZ, 0, 0 ;  /* 0x00000000ff217431 */ /* 0x001fe400000001ff */
[----:B----4-:R0:W2:Y:S02]  /*6430*/  @!P5 LDG.E R51, desc[UR10][R66.64] ;  /* 0x0000000a4233d981 */ /* 0x0100a4000c1e1900 */
[----:B0-----:R-:W-:-:S04]  /*6440*/  IADD3 R66, PT, PT, R0, 0x1a8, RZ ;  /* 0x000001a800427810 */ /* 0x001fc80007ffe0ff */
[----:B------:R-:W-:Y:S02]  /*6450*/  SHF.R.S32.HI R67, RZ, 0x1f, R66 ;  /* 0x0000001fff437819 */ /* 0x000fe40000011442 */
[----:B------:R-:W-:-:S04]  /*6460*/  ISETP.GE.U32.AND P1, PT, R66, UR16, PT ;  /* 0x0000001042007c0c */ /* 0x000fc8000bf26070 */
[----:B------:R-:W-:Y:S02]  /*6470*/  ISETP.GE.AND.EX P5, PT, R67, UR17, PT, P1 ;  /* 0x0000001143007c0c */ /* 0x000fe4000bfa6310 */
[----:B------:R-:W-:-:S13]  /*6480*/  LOP3.LUT P1, RZ, R3, 0x100000, RZ, 0xc0, !PT ;  /* 0x0010000003ff7812 */ /* 0x000fda000782c0ff */
[----:B------:R0:W4:Y:S02]  /*6490*/  @!P1 LDG.E R33, desc[UR10][R14.64] ;  /* 0x0000000a0e219981 */ /* 0x000124000c1e1900 */
[----:B0-----:R-:W-:Y:S02]  /*64a0*/  @!P5 MOV R14, R4 ;  /* 0x00000004000ed202 */ /* 0x001fe40000000f00 */
[----:B------:R-:W-:Y:S02]  /*64b0*/  @!P5 MOV R15, R7 ;  /* 0x00000007000fd202 */ /* 0x000fe40000000f00 */
[----:B------:R-:W-:Y:S01]  /*64c0*/  LOP3.LUT P6, RZ, R3, 0x80000, RZ, 0xc0, !PT ;  /* 0x0008000003ff7812 */ /* 0x000fe200078cc0ff */
[----:B----4-:R0:W-:Y:S02]  /*64d0*/  STL [R1+0x29c], R33 ;  /* 0x00029c2101007387 */ /* 0x0101e40000100800 */
[----:B0-----:R-:W-:-:S06]  /*64e0*/  MOV R33, RZ ;  /* 0x000000ff00217202 */ /* 0x001fcc0000000f00 */
[----:B------:R0:W4:Y:S02]  /*64f0*/  @!P1 LDG.E R33, desc[UR10][R22.64] ;  /* 0x0000000a16219981 */ /* 0x000124000c1e1900 */
[----:B0-----:R-:W0:Y:S02]  /*6500*/  @!P5 LDC.64 R22, c[0x0][0x3f8] ;  /* 0x0000fe00ff16db82 */ /* 0x001e240000000a00 */
[----:B0-----:R-:W-:-:S04]  /*6510*/  @!P5 IMAD R67, R67, R22, RZ ;  /* 0x000000164343d224 */ /* 0x001fc800078e02ff */
[C---:B------:R-:W-:Y:S02]  /*6520*/  @!P5 IMAD R67, R66.reuse, R23, R67 ;  /* 0x000000174243d224 */ /* 0x040fe400078e0243 */
[----:B------:R-:W-:Y:S02]  /*6530*/  @!P5 IMAD.WIDE.U32 R22, R66, R22, R14 ;  /* 0x000000164216d225 */ /* 0x000fe400078e000e */
[----:B------:R-:W0:Y:S03]  /*6540*/  @!P5 LDC.64 R14, c[0x0][0x3a0] ;  /* 0x0000e800ff0edb82 */ /* 0x000e260000000a00 */
[----:B------:R-:W-:Y:S02]  /*6550*/  @!P5 IADD3 R66, PT, PT, R23, R67, RZ ;  /* 0x000000431742d210 */ /* 0x000fe40007ffe0ff */
[C---:B------:R-:W-:Y:S02]  /*6560*/  @!P5 SHF.L.U32 R67, R22.reuse, 0x1, RZ ;  /* 0x000000011643d819 */ /* 0x040fe400000006ff */
[----:B------:R-:W-:-:S02]  /*6570*/  @!P5 SHF.L.U64.HI R66, R22, 0x1, R66 ;  /* 0x000000011642d819 */ /* 0x000fc40000010242 */
[----:B------:R-:W1:Y:S03]  /*6580*/  @!P5 LDC.64 R22, c[0x0][0x398] ;  /* 0x0000e600ff16db82 */ /* 0x000e660000000a00 */
[----:B------:R3:W-:Y:S01]  /*6590*/  STL [R1+0x6dc], R66 ;  /* 0x0006dc4201007387 */ /* 0x0007e20000100800 */
[----:B0-----:R-:W-:-:S04]  /*65a0*/  @!P5 IADD3 R14, P1, PT, R67, R14, RZ ;  /* 0x0000000e430ed210 */ /* 0x001fc80007f3e0ff */
[----:B------:R-:W-:Y:S02]  /*65b0*/  @!P5 IADD3.X R15, PT, PT, R66, R15, RZ, P1, !PT ;  /* 0x0000000f420fd210 */ /* 0x000fe40000ffe4ff */
[----:B-1----:R-:W-:-:S04]  /*65c0*/  @!P5 IADD3 R22, P1, PT, R67, R22, RZ ;  /* 0x000000164316d210 */ /* 0x002fc80007f3e0ff */
[----:B------:R-:W-:Y:S02]  /*65d0*/  @!P5 IADD3.X R23, PT, PT, R66, R23, RZ, P1, !PT ;  /* 0x000000174217d210 */ /* 0x000fe40000ffe4ff */
[----:B---3--:R-:W-:-:S06]  /*65e0*/  MOV R66, RZ ;  /* 0x000000ff00427202 */ /* 0x008fcc0000000f00 */
[----:B------:R-:W3:Y:S01]  /*65f0*/  @!P6 LDG.E R66, desc[UR10][R18.64] ;  /* 0x0000000a1242e981 */ /* 0x000ee2000c1e1900 */
[----:B------:R-:W-:-:S03]  /*6600*/  LOP3.LUT P0, RZ, R3, 0x40000, RZ, 0xc0, !PT ;  /* 0x0004000003ff7812 */ /* 0x000fc6000780c0ff */
[----:B------:R-:W-:Y:S04]  /*6610*/  STL [R1+0x6d0], R67 ;  /* 0x0006d04301007387 */ /* 0x000fe80000100800 */
[----:B---3--:R0:W-:Y:S02]  /*6620*/  STL [R1+0x28c], R66 ;  /* 0x00028c4201007387 */ /* 0x0081e40000100800 */
[----:B0-----:R-:W-:Y:S01]  /*6630*/  MOV R66, R9 ;  /* 0x0000000900427202 */ /* 0x001fe20000000f00 */
[----:B------:R-:W-:-:S06]  /*6640*/  HFMA2 R9, -RZ, RZ, 0, 0 ;  /* 0x00000000ff097431 */ /* 0x000fcc00000001ff */
[----:B------:R0:W3:Y:S01]  /*6650*/  @!P0 LDG.E R9, desc[UR10][R36.64] ;  /* 0x0000000a24098981 */ /* 0x0000e2000c1e1900 */
[----:B--2---:R-:W-:Y:S01]  /*6660*/  MOV R67, R51 ;  /* 0x0000003300437202 */ /* 0x004fe20000000f00 */
[----:B------:R-:W-:Y:S01]  /*6670*/  HFMA2 R51, -RZ, RZ, 0, 0 ;  /* 0x00000000ff337431 */ /* 0x000fe200000001ff */
[----:B------:R-:W-:-:S04]  /*6680*/  IADD3 R18, PT, PT, R0, 0x1b0, RZ ;  /* 0x000001b000127810 */ /* 0x000fc80007ffe0ff */
[----:B------:R-:W-:Y:S02]  /*6690*/  SHF.R.S32.HI R19, RZ, 0x1f, R18 ;  /* 0x0000001fff137819 */ /* 0x000fe40000011412 */
[----:B------:R-:W-:Y:S01]  /*66a0*/  ISETP.GE.U32.AND P1, PT, R18, UR16, PT ;  /* 0x0000001012007c0c */ /* 0x000fe2000bf26070 */
[----:B------:R-:W2:Y:S03]  /*66b0*/  @!P6 LDG.E R51, desc[UR10][R64.64] ;  /* 0x0000000a4033e981 */ /* 0x000ea6000c1e1900 */
[----:B------:R-:W-:-:S13]  /*66c0*/  ISETP.GE.AND.EX P6, PT, R19, UR17, PT, P1 ;  /* 0x0000001113007c0c */ /* 0x000fda000bfc6310 */
[----:B0-----:R-:W-:Y:S02]  /*66d0*/  @!P6 MOV R36, R4 ;  /* 0x000000040024e202 */ /* 0x001fe40000000f00 */
[----:B------:R-:W-:Y:S02]  /*66e0*/  @!P6 MOV R37, R7 ;  /* 0x000000070025e202 */ /* 0x000fe40000000f00 */
[----:B------:R-:W-:-:S04]  /*66f0*/  LOP3.LUT R3, R3, 0xffffffef, RZ, 0xc0, !PT ;  /* 0xffffffef03037812 */ /* 0x000fc800078ec0ff */
[----:B------:R-:W-:-:S04]  /*6700*/  @P5 LOP3.LUT R3, R3, 0x10, RZ, 0xfc, !PT ;  /* 0x0000001003035812 */ /* 0x000fc800078efcff */
[----:B------:R-:W-:-:S04]  /*6710*/  LOP3.LUT R3, R3, 0xfffffff7, RZ, 0xc0, !PT ;  /* 0xfffffff703037812 */ /* 0x000fc800078ec0ff */
[----:B------:R-:W-:Y:S01]  /*6720*/  @P6 LOP3.LUT R3, R3, 0x8, RZ, 0xfc, !PT ;  /* 0x0000000803036812 */ /* 0x000fe200078efcff */
[----:B---3--:R0:W-:Y:S02]  /*6730*/  STL [R1+0x288], R9 ;  /* 0x0002880901007387 */ /* 0x0081e40000100800 */
[----:B0-----:R-:W-:-:S06]  /*6740*/  MOV R9, RZ ;  /* 0x000000ff00097202 */ /* 0x001fcc0000000f00 */
[----:B------:R0:W3:Y:S02]  /*6750*/  @!P0 LDG.E R9, desc[UR10][R26.64] ;  /* 0x0000000a1a098981 */ /* 0x0000e4000c1e1900 */
        /* <DEDUP_REMOVED lines=13> */
[----:B------:R-:W-:Y:S02]  /*6830*/  LOP3.LUT P6, RZ, R2, 0x80000000, RZ, 0xc0, !PT ;  /* 0x8000000002ff7812 */ /* 0x000fe400078cc0ff */
[----:B----4-:R-:W-:Y:S01]  /*6840*/  MOV R36, R33 ;  /* 0x0000002100247202 */ /* 0x010fe20000000f00 */
[----:B------:R-:W-:-:S10]  /*6850*/  HFMA2 R33, -RZ, RZ, 0, 0 ;  /* 0x00000000ff217431 */ /* 0x000fd400000001ff */
[----:B------:R-:W4:Y:S01]  /*6860*/  @!P6 LDG.E R33, desc[UR10][R30.64] ;  /* 0x0000000a1e21e981 */ /* 0x000f22000c1e1900 */
[----:B------:R-:W-:-:S03]  /*6870*/  MOV R37, R32 ;  /* 0x0000002000257202 */ /* 0x000fc60000000f00 */
[----:B------:R-:W3:Y:S04]  /*6880*/  LDL.LU R32, [R1+0x720] ;  /* 0x0007200001207983 */ /* 0x000ee80000300800 */
[----:B----4-:R0:W-:Y:S04]  /*6890*/  STL [R1+0x27c], R33 ;  /* 0x00027c2101007387 */ /* 0x0101e80000100800 */
[----:B0-----:R-:W3:Y:S01]  /*68a0*/  LDL.LU R33, [R1+0x71c] ;  /* 0x00071c0001217983 */ /* 0x001ee20000300800 */
[----:B------:R-:W-:Y:S01]  /*68b0*/  HFMA2 R30, -RZ, RZ, 0, 0 ;  /* 0x00000000ff1e7431 */ /* 0x000fe200000001ff */
[----:B--2---:R-:W-:-:S02]  /*68c0*/  MOV R31, R51 ;  /* 0x00000033001f7202 */ /* 0x004fc40000000f00 */
[----:B------:R-:W2:Y:S04]  /*68d0*/  LDL.LU R51, [R1+0x718] ;  /* 0x0007180001337983 */ /* 0x000ea80000300800 */
[----:B---3--:R0:W3:Y:S02]  /*68e0*/  @!P6 LDG.E R30, desc[UR10][R32.64] ;  /* 0x0000000a201ee981 */ /* 0x0080e4000c1e1900 */
[----:B0-----:R-:W-:-:S04]  /*68f0*/  IADD3 R32, PT, PT, R0, 0x1b8, RZ ;  /* 0x000001b800207810 */ /* 0x001fc80007ffe0ff */
[----:B------:R-:W-:Y:S02]  /*6900*/  ISETP.GE.U32.AND P1, PT, R32, UR16, PT ;  /* 0x0000001020007c0c */ /* 0x000fe4000bf26070 */
[----:B------:R-:W-:Y:S02]  /*6910*/  MOV R33, R66 ;  /* 0x0000004200217202 */ /* 0x000fe40000000f00 */
[----:B------:R-:W-:Y:S02]  /*6920*/  MOV R66, R67 ;  /* 0x0000004300427202 */ /* 0x000fe40000000f00 */
[----:B------:R-:W-:Y:S01]  /*6930*/  MOV R67, R41 ;  /* 0x0000002900437202 */ /* 0x000fe20000000f00 */
[----:B------:R-:W-:Y:S01]  /*6940*/  HFMA2 R41, -RZ, RZ, 0, 0 ;  /* 0x00000000ff297431 */ /* 0x000fe200000001ff */
[----:B---3--:R0:W-:Y:S02]  /*6950*/  STL [R1+0x278], R30 ;  /* 0x0002781e01007387 */ /* 0x0081e40000100800 */
[----:B0-----:R-:W-:-:S04]  /*6960*/  SHF.R.S32.HI R30, RZ, 0x1f, R32 ;  /* 0x0000001fff1e7819 */ /* 0x001fc80000011420 */
[----:B------:R-:W-:Y:S02]  /*6970*/  ISETP.GE.AND.EX P6, PT, R30, UR17, PT, P1 ;  /* 0x000000111e007c0c */ /* 0x000fe4000bfc6310 */
[----:B------:R-:W-:-:S13]  /*6980*/  LOP3.LUT P1, RZ, R3, 0x10000, RZ, 0xc0, !PT ;  /* 0x0001000003ff7812 */ /* 0x000fda000782c0ff */
[----:B--2---:R0:W2:Y:S02]  /*6990*/  @!P1 LDG.E R41, desc[UR10][R50.64] ;  /* 0x0000000a32299981 */ /* 0x0040a4000c1e1900 */
[----:B0-----:R-:W-:Y:S02]  /*69a0*/  MOV R50, R31 ;  /* 0x0000001f00327202 */ /* 0x001fe40000000f00 */
[----:B--2---:R0:W-:Y:S04]  /*69b0*/  STL [R1+0x274], R41 ;  /* 0x0002742901007387 */ /* 0x0041e80000100800 */
[----:B0-----:R-:W2:Y:S01]  /*69c0*/  LDL.LU R41, [R1+0x714] ;  /* 0x0007140001297983 */ /* 0x001ea20000300800 */
[----:B------:R-:W-:Y:S01]  /*69d0*/  HFMA2 R31, -RZ, RZ, 0, 0 ;  /* 0x00000000ff1f7431 */ /* 0x000fe200000001ff */
[----:B------:R-:W-:-:S05]  /*69e0*/  MOV R51, R36 ;  /* 0x0000002400337202 */ /* 0x000fca0000000f00 */
[----:B--2---:R0:W2:Y:S02]  /*69f0*/  @!P1 LDG.E R31, desc[UR10][R40.64] ;  /* 0x0000000a281f9981 */ /* 0x0040a4000c1e1900 */
[----:B0-----:R-:W-:Y:S02]  /*6a00*/  MOV R41, R37 ;  /* 0x0000002500297202 */ /* 0x001fe40000000f00 */
[----:B------:R-:W0:Y:S02]  /*6a10*/  @!P6 LDC.64 R36, c[0x0][0x3f8] ;  /* 0x0000fe00ff24eb82 */ /* 0x000e240000000a00 */
[----:B0-----:R-:W-:Y:S01]  /*6a20*/  @!P6 IMAD R40, R30, R36, RZ ;  /* 0x000000241e28e224 */ /* 0x001fe200078e02ff */
[----:B------:R-:W-:-:S03]  /*6a30*/  @!P6 MOV R30, R4 ;  /* 0x00000004001ee202 */ /* 0x000fc60000000f00 */
[----:B------:R-:W-:Y:S01]  /*6a40*/  @!P6 IMAD R40, R32, R37, R40 ;  /* 0x000000252028e224 */ /* 0x000fe200078e0228 */
[----:B------:R-:W-:Y:S01]  /*6a50*/  LOP3.LUT P0, RZ, R3, 0x8000, RZ, 0xc0, !PT ;  /* 0x0000800003ff7812 */ /* 0x000fe2000780c0ff */
[----:B--2---:R0:W-:Y:S02]  /*6a60*/  STL [R1+0x25c], R31 ;  /* 0x00025c1f01007387 */ /* 0x0041e40000100800 */
[----:B0-----:R-:W-:-:S03]  /*6a70*/  @!P6 MOV R31, R7 ;  /* 0x00000007001fe202 */ /* 0x001fc60000000f00 */
[----:B------:R-:W-:Y:S01]  /*6a80*/  @!P6 IMAD.WIDE.U32 R36, R32, R36, R30 ;  /* 0x000000242024e225 */ /* 0x000fe200078e001e */
[----:B------:R-:W-:Y:S02]  /*6a90*/  MOV R31, R33 ;  /* 0x00000021001f7202 */ /* 0x000fe40000000f00 */
[----:B------:R-:W0:Y:S02]  /*6aa0*/  @!P6 LDC.64 R32, c[0x0][0x3a0] ;  /* 0x0000e800ff20eb82 */ /* 0x000e240000000a00 */
[----:B------:R-:W-:Y:S02]  /*6ab0*/  @!P6 IADD3 R30, PT, PT, R37, R40, RZ ;  /* 0x00000028251ee210 */ /* 0x000fe40007ffe0ff */
[----:B------:R-:W-:Y:S02]  /*6ac0*/  MOV R40, R31 ;  /* 0x0000001f00287202 */ /* 0x000fe40000000f00 */
[C---:B------:R-:W-:Y:S02]  /*6ad0*/  @!P6 SHF.L.U64.HI R30, R36.reuse, 0x1, R30 ;  /* 0x00000001241ee819 */ /* 0x040fe4000001021e */
[----:B------:R-:W-:-:S02]  /*6ae0*/  @!P6 SHF.L.U32 R31, R36, 0x1, RZ ;  /* 0x00000001241fe819 */ /* 0x000fc400000006ff */
[----:B------:R-:W1:Y:S02]  /*6af0*/  @!P6 LDC.64 R36, c[0x0][0x398] ;  /* 0x0000e600ff24eb82 */ /* 0x000e640000000a00 */
[----:B0-----:R-:W-:-:S04]  /*6b00*/  @!P6 IADD3 R32, P1, PT, R31, R32, RZ ;  /* 0x000000201f20e210 */ /* 0x001fc80007f3e0ff */
[----:B------:R-:W-:Y:S02]  /*6b10*/  @!P6 IADD3.X R33, PT, PT, R30, R33, RZ, P1, !PT ;  /* 0x000000211e21e210 */ /* 0x000fe40000ffe4ff */
[----:B-1----:R-:W-:-:S04]  /*6b20*/  @!P6 IADD3 R36, P1, PT, R31, R36, RZ ;  /* 0x000000241f24e210 */ /* 0x002fc80007f3e0ff */
[----:B------:R-:W-:Y:S01]  /*6b30*/  @!P6 IADD3.X R37, PT, PT, R30, R37, RZ, P1, !PT ;  /* 0x000000251e25e210 */ /* 0x000fe20000ffe4ff */
[----:B------:R-:W-:-:S06]  /*6b40*/  HFMA2 R30, -RZ, RZ, 0, 0 ;  /* 0x00000000ff1e7431 */ /* 0x000fcc00000001ff */
[----:B------:R-:W2:Y:S01]  /*6b50*/  @!P0 LDG.E R30, desc[UR10][R42.64] ;  /* 0x0000000a2a1e8981 */ /* 0x000ea2000c1e1900 */
[----:B------:R-:W-:-:S03]  /*6b60*/  MOV R31, R49 ;  /* 0x00000031001f7202 */ /* 0x000fc60000000f00 */
[----:B------:R-:W3:Y:S04]  /*6b70*/  LDL.LU R49, [R1+0x710] ;  /* 0x0007100001317983 */ /* 0x000ee80000300800 */
[----:B--2---:R0:W-:Y:S02]  /*6b80*/  STL [R1+0x258], R30 ;  /* 0x0002581e01007387 */ /* 0x0041e40000100800 */
[----:B0-----:R-:W-:-:S06]  /*6b90*/  MOV R30, RZ ;  /* 0x000000ff001e7202 */ /* 0x001fcc0000000f00 */
[----:B------:R0:W2:Y:S01]  /*6ba0*/  @!P0 LDG.E R30, desc[UR10][R44.64] ;  /* 0x0000000a2c1e8981 */ /* 0x0000a2000c1e1900 */
[----:B------:R-:W-:Y:S02]  /*6bb0*/  LOP3.LUT R3, R3, 0xfffffffb, RZ, 0xc0, !PT ;  /* 0xfffffffb03037812 */ /* 0x000fe400078ec0ff */
[----:B0-----:R-:W-:Y:S02]  /*6bc0*/  MOV R44, R40 ;  /* 0x00000028002c7202 */ /* 0x001fe40000000f00 */
[----:B------:R-:W-:Y:S02]  /*6bd0*/  IADD3 R40, PT, PT, R0, 0x1c0, RZ ;  /* 0x000001c000287810 */ /* 0x000fe40007ffe0ff */
[----:B------:R-:W-:Y:S02]  /*6be0*/  @P6 LOP3.LUT R3, R3, 0x4, RZ, 0xfc, !PT ;  /* 0x0000000403036812 */ /* 0x000fe400078efcff */
[----:B------:R-:W-:Y:S01]  /*6bf0*/  ISETP.GE.U32.AND P1, PT, R40, UR16, PT ;  /* 0x0000001028007c0c */ /* 0x000fe2000bf26070 */
[----:B------:R-:W-:Y:S01]  /*6c00*/  HFMA2 R42, -RZ, RZ, 0, 0 ;  /* 0x00000000ff2a7431 */ /* 0x000fe200000001ff */
[----:B--2---:R0:W-:Y:S02]  /*6c10*/  STL [R1+0x244], R30 ;  /* 0x0002441e01007387 */ /* 0x0041e40000100800 */
[----:B0-----:R-:W-:-:S04]  /*6c20*/  SHF.R.S32.HI R30, RZ, 0x1f, R40 ;  /* 0x0000001fff1e7819 */ /* 0x001fc80000011428 */
[----:B------:R-:W-:Y:S02]  /*6c30*/  ISETP.GE.AND.EX P0, PT, R30, UR17, PT, P1 ;  /* 0x000000111e007c0c */ /* 0x000fe4000bf06310 */
[----:B------:R-:W-:-:S13]  /*6c40*/  LOP3.LUT P1, RZ, R3, 0x4000, RZ, 0xc0, !PT ;  /* 0x0000400003ff7812 */ /* 0x000fda000782c0ff */
[----:B---3--:R0:W2:Y:S02]  /*6c50*/  @!P1 LDG.E R42, desc[UR10][R48.64] ;  /* 0x0000000a302a9981 */ /* 0x0080a4000c1e1900 */
[----:B0-----:R-:W-:Y:S01]  /*6c60*/  MOV R49, R31 ;  /* 0x0000001f00317202 */ /* 0x001fe20000000f00 */
[----:B------:R-:W-:-:S06]  /*6c70*/  HFMA2 R31, -RZ, RZ, 0, 0 ;  /* 0x00000000ff1f7431 */ /* 0x000fcc00000001ff */
[----:B------:R0:W3:Y:S02]  /*6c80*/  @!P1 LDG.E R31, desc[UR10][R16.64] ;  /* 0x0000000a101f9981 */ /* 0x0000e4000c1e1900 */
[----:B0-----:R-:W0:Y:S01]  /*6c90*/  @!P0 LDC.64 R16, c[0x0][0x3f8] ;  /* 0x0000fe00ff108b82 */ /* 0x001e220000000a00 */
[----:B------:R-:W-:Y:S01]  /*6ca0*/  MOV R45, R41 ;  /* 0x00000029002d7202 */ /* 0x000fe20000000f00 */
[----:B0-----:R-:W-:-:S04]  /*6cb0*/  @!P0 IMAD R30, R30, R16, RZ ;  /* 0x000000101e1e8224 */ /* 0x001fc800078e02ff */
[----:B------:R-:W-:Y:S01]  /*6cc0*/  @!P0 IMAD R17, R40, R17, R30 ;  /* 0x0000001128118224 */ /* 0x000fe200078e021e */
[----:B------:R-:W-:Y:S01]  /*6cd0*/  @!P0 MOV R30, R4 ;  /* 0x00000004001e8202 */ /* 0x000fe20000000f00 */
[----:B--2---:R0:W-:Y:S02]  /*6ce0*/  STL [R1+0x240], R42 ;  /* 0x0002402a01007387 */ /* 0x0041e40000100800 */
[----:B0-----:R-:W0:Y:S02]  /*6cf0*/  @!P0 LDC.64 R42, c[0x0][0x3a0] ;  /* 0x0000e800ff2a8b82 */ /* 0x001e240000000a00 */
[----:B---3--:R1:W-:Y:S02]  /*6d00*/  STL [R1+0x22c], R31 ;  /* 0x00022c1f01007387 */ /* 0x0083e40000100800 */
[----:B-1----:R-:W-:-:S03]  /*6d10*/  @!P0 MOV R31, R7 ;  /* 0x00000007001f8202 */ /* 0x002fc60000000f00 */
        /* <DEDUP_REMOVED lines=8> */
[----:B------:R-:W2:Y:S01]  /*6da0*/  LDL.LU.64 R30, [R1+0x250] ;  /* 0x00025000011e7983 */ /* 0x000ea20000300a00 */
[----:B------:R-:W-:Y:S02]  /*6db0*/  LOP3.LUT R3, R3, 0xfffffffd, RZ, 0xc0, !PT ;  /* 0xfffffffd03037812 */ /* 0x000fe400078ec0ff */
[----:B------:R-:W-:Y:S02]  /*6dc0*/  @!P0 IADD3.X R41, PT, PT, R16, R41, RZ, P1, !PT ;  /* 0x0000002910298210 */ /* 0x000fe40000ffe4ff */
[----:B------:R-:W-:Y:S02]  /*6dd0*/  @P0 LOP3.LUT R3, R3, 0x2, RZ, 0xfc, !PT ;  /* 0x0000000203030812 */ /* 0x000fe400078efcff */
[----:B------:R-:W-:-:S02]  /*6de0*/  LOP3.LUT P0, RZ, R2, 0x40000000, RZ, 0xc0, !PT ;  /* 0x4000000002ff7812 */ /* 0x000fc4000780c0ff */
[----:B------:R-:W-:Y:S01]  /*6df0*/  MOV R16, RZ ;  /* 0x000000ff00107202 */ /* 0x000fe20000000f00 */
[----:B------:R-:W-:-:S10]  /*6e00*/  HFMA2 R48, -RZ, RZ, 0, 0 ;  /* 0x00000000ff307431 */ /* 0x000fd400000001ff */
[----:B------:R0:W3:Y:S02]  /*6e10*/  @!P0 LDG.E R48, desc[UR10][R52.64] ;  /* 0x0000000a34308981 */ /* 0x0000e4000c1e1900 */
[----:B0-----:R-:W-:Y:S02]  /*6e20*/  MOV R52, R44 ;  /* 0x0000002c00347202 */ /* 0x001fe40000000f00 */
[----:B--2---:R0:W2:Y:S02]  /*6e30*/  @!P0 LDG.E R16, desc[UR10][R30.64] ;  /* 0x0000000a1e108981 */ /* 0x0040a4000c1e1900 */
[----:B0-----:R-:W-:-:S04]  /*6e40*/  IADD3 R31, PT, PT, R0, 0x1c8, RZ ;  /* 0x000001c8001f7810 */ /* 0x001fc80007ffe0ff */
[----:B------:R-:W-:Y:S02]  /*6e50*/  SHF.R.S32.HI R44, RZ, 0x1f, R31 ;  /* 0x0000001fff2c7819 */ /* 0x000fe4000001141f */
[----:B------:R-:W-:-:S04]  /*6e60*/  ISETP.GE.U32.AND P1, PT, R31, UR16, PT ;  /* 0x000000101f007c0c */ /* 0x000fc8000bf26070 */
[----:B------:R-:W-:Y:S02]  /*6e70*/  ISETP.GE.AND.EX P0, PT, R44, UR17, PT, P1 ;  /* 0x000000112c007c0c */ /* 0x000fe4000bf06310 */
[----:B------:R-:W-:Y:S02]  /*6e80*/  LOP3.LUT P1, RZ, R3, 0x1000, RZ, 0xc0, !PT ;  /* 0x0000100003ff7812 */ /* 0x000fe4000782c0ff */
[----:B------:R-:W-:-:S11]  /*6e90*/  MOV R30, RZ ;  /* 0x000000ff001e7202 */ /* 0x000fd60000000f00 */
[----:B------:R0:W4:Y:S02]  /*6ea0*/  @!P1 LDG.E R30, desc[UR10][R38.64] ;  /* 0x0000000a261e9981 */ /* 0x000124000c1e1900 */
[----:B0-----:R-:W0:Y:S01]  /*6eb0*/  @!P0 LDC.64 R38, c[0x0][0x3f8] ;  /* 0x0000fe00ff268b82 */ /* 0x001e220000000a00 */
[----:B------:R-:W-:Y:S01]  /*6ec0*/  MOV R53, R49 ;  /* 0x0000003100357202 */ /* 0x000fe20000000f00 */
[----:B---3--:R1:W-:Y:S06]  /*6ed0*/  STL [R1+0x21c], R48 ;  /* 0x00021c3001007387 */ /* 0x0083ec0000100800 */
[----:B-1----:R-:W1:Y:S01]  /*6ee0*/  @!P0 LDC.64 R48, c[0x0][0x3a0] ;  /* 0x0000e800ff308b82 */ /* 0x002e620000000a00 */
[----:B0-----:R-:W-:-:S04]  /*6ef0*/  @!P0 IMAD R44, R44, R38, RZ ;  /* 0x000000262c2c8224 */ /* 0x001fc800078e02ff */
[----:B------:R-:W-:Y:S01]  /*6f00*/  @!P0 IMAD R39, R31, R39, R44 ;  /* 0x000000271f278224 */ /* 0x000fe200078e022c */
[----:B------:R-:W-:Y:S01]  /*6f10*/  @!P0 MOV R44, R4 ;  /* 0x00000004002c8202 */ /* 0x000fe20000000f00 */
[----:B------:R-:W-:-:S06]  /*6f20*/  HFMA2 R17, -RZ, RZ, 0, 0 ;  /* 0x00000000ff117431 */ /* 0x000fcc00000001ff */
[----:B------:R-:W3:Y:S04]  /*6f30*/  @!P1 LDG.E R17, desc[UR10][R58.64] ;  /* 0x0000000a3a119981 */ /* 0x000ee8000c1e1900 */
[----:B--2---:R-:W-:Y:S04]  /*6f40*/  STL [R1+0x4cc], R16 ;  /* 0x0004cc1001007387 */ /* 0x004fe80000100800 */
[----:B------:R0:W-:Y:S02]  /*6f50*/  STL [R1+0x56c], R16 ;  /* 0x00056c1001007387 */ /* 0x0001e40000100800 */
[----:B0-----:R-:W-:-:S02]  /*6f60*/  MOV R16, R45 ;  /* 0x0000002d00107202 */ /* 0x001fc40000000f00 */
[----:B------:R-:W-:-:S03]  /*6f70*/  @!P0 MOV R45, R7 ;  /* 0x00000007002d8202 */ /* 0x000fc60000000f00 */
[----:B------:R-:W-:-:S05]  /*6f80*/  @!P0 IMAD.WIDE.U32 R44, R31, R38, R44 ;  /* 0x000000261f2c8225 */ /* 0x000fca00078e002c */
[----:B------:R-:W-:Y:S02]  /*6f90*/  @!P0 IADD3 R31, PT, PT, R45, R39, RZ ;  /* 0x000000272d1f8210 */ /* 0x000fe40007ffe0ff */
[C---:B------:R-:W-:Y:S02]  /*6fa0*/  @!P0 SHF.L.U32 R38, R44.reuse, 0x1, RZ ;  /* 0x000000012c268819 */ /* 0x040fe400000006ff */
[----:B------:R-:W-:Y:S02]  /*6fb0*/  @!P0 SHF.L.U64.HI R31, R44, 0x1, R31 ;  /* 0x000000012c1f8819 */ /* 0x000fe4000001021f */
[----:B------:R-:W0:Y:S01]  /*6fc0*/  @!P0 LDC.64 R44, c[0x0][0x398] ;  /* 0x0000e600ff2c8b82 */ /* 0x000e220000000a00 */
[----:B-1----:R-:W-:-:S04]  /*6fd0*/  @!P0 IADD3 R48, P1, PT, R38, R48, RZ ;  /* 0x0000003026308210 */ /* 0x002fc80007f3e0ff */
[----:B------:R-:W-:Y:S02]  /*6fe0*/  @!P0 IADD3.X R49, PT, PT, R31, R49, RZ, P1, !PT ;  /* 0x000000311f318210 */ /* 0x000fe40000ffe4ff */
[----:B0-----:R-:W-:Y:S02]  /*6ff0*/  @!P0 IADD3 R44, P1, PT, R38, R44, RZ ;  /* 0x0000002c262c8210 */ /* 0x001fe40007f3e0ff */
[----:B------:R-:W2:Y:S01]  /*7000*/  LDL.64 R38, [R1+0x248] ;  /* 0x0002480001267983 */ /* 0x000ea20000100a00 */
[----:B------:R-:W-:-:S04]  /*7010*/  LOP3.LUT R3, R3, 0xfffffffe, RZ, 0xc0, !PT ;  /* 0xfffffffe03037812 */ /* 0x000fc800078ec0ff */
[----:B------:R-:W-:Y:S02]  /*7020*/  @P0 LOP3.LUT R3, R3, 0x1, RZ, 0xfc, !PT ;  /* 0x0000000103030812 */ /* 0x000fe400078efcff */
[----:B------:R-:W-:Y:S02]  /*7030*/  @!P0 IADD3.X R45, PT, PT, R31, R45, RZ, P1, !PT ;  /* 0x0000002d1f2d8210 */ /* 0x000fe40000ffe4ff */
[----:B------:R-:W-:Y:S01]  /*7040*/  LOP3.LUT P1, RZ, R3, 0x800, RZ, 0xc0, !PT ;  /* 0x0000080003ff7812 */ /* 0x000fe2000782c0ff */
[----:B------:R-:W-:-:S12]  /*7050*/  HFMA2 R31, -RZ, RZ, 0, 0 ;  /* 0x00000000ff1f7431 */ /* 0x000fd800000001ff */
[----:B--2---:R-:W2:Y:S04]  /*7060*/  @!P1 LDG.E R31, desc[UR10][R38.64] ;  /* 0x0000000a261f9981 */ /* 0x004ea8000c1e1900 */
[----:B----4-:R-:W-:Y:S04]  /*7070*/  STL [R1+0x4c8], R30 ;  /* 0x0004c81e01007387 */ /* 0x010fe80000100800 */
        /* <DEDUP_REMOVED lines=19> */
[----:B0-----:R-:W2:Y:S01]  /*71b0*/  LDL.64 R30, [R1+0x230] ;  /* 0x00023000011e7983 */ /* 0x001ea20000100a00 */
[----:B------:R-:W-:Y:S01]  /*71c0*/  MOV R38, RZ ;  /* 0x000000ff00267202 */ /* 0x000fe20000000f00 */
[----:B------:R-:W-:-:S06]  /*71d0*/  HFMA2 R39, -RZ, RZ, 0, 0 ;  /* 0x00000000ff277431 */ /* 0x000fcc00000001ff */
[----:B------:R0:W4:Y:S02]  /*71e0*/  @!P2 LDG.E R39, desc[UR10][R24.64] ;  /* 0x0000000a1827a981 */ /* 0x000124000c1e1900 */
[----:B0-----:R-:W-:-:S06]  /*71f0*/  HFMA2 R24, -RZ, RZ, 0, 0 ;  /* 0x00000000ff187431 */ /* 0x001fcc00000001ff */
[----:B------:R-:W4:Y:S04]  /*7200*/  @!P2 LDG.E R24, desc[UR10][R54.64] ;  /* 0x0000000a3618a981 */ /* 0x000f28000c1e1900 */
[----:B--2---:R0:W2:Y:S01]  /*7210*/  @!P1 LDG.E R38, desc[UR10][R30.64] ;  /* 0x0000000a1e269981 */ /* 0x0040a2000c1e1900 */
[----:B------:R-:W-:-:S04]  /*7220*/  IADD3 R58, PT, PT, R0, 0x1d0, RZ ;  /* 0x000001d0003a7810 */ /* 0x000fc80007ffe0ff */
[----:B------:R-:W-:Y:S01]  /*7230*/  ISETP.GE.U32.AND P1, PT, R58, UR16, PT ;  /* 0x000000103a007c0c */ /* 0x000fe2000bf26070 */
[----:B---3--:R-:W-:Y:S04]  /*7240*/  STL [R1+0x4c4], R17 ;  /* 0x0004c41101007387 */ /* 0x008fe80000100800 */
[----:B------:R-:W-:Y:S01]  /*7250*/  STL [R1+0x4d0], R17 ;  /* 0x0004d01101007387 */ /* 0x000fe20000100800 */
[----:B0-----:R-:W-:Y:S02]  /*7260*/  MOV R31, R16 ;  /* 0x00000010001f7202 */ /* 0x001fe40000000f00 */
[----:B------:R-:W-:Y:S01]  /*7270*/  MOV R16, R50 ;  /* 0x0000003200107202 */ /* 0x000fe20000000f00 */
[----:B------:R-:W-:Y:S04]  /*7280*/  STL [R1+0x4d8], R17 ;  /* 0x0004d81101007387 */ /* 0x000fe80000100800 */
[----:B------:R0:W-:Y:S02]  /*7290*/  STL [R1+0x548], R17 ;  /* 0x0005481101007387 */ /* 0x0001e40000100800 */
[----:B0-----:R-:W-:-:S02]  /*72a0*/  MOV R17, R51 ;  /* 0x0000003300117202 */ /* 0x001fc40000000f00 */
[----:B------:R-:W-:Y:S01]  /*72b0*/  MOV R30, R53 ;  /* 0x00000035001e7202 */ /* 0x000fe20000000f00 */
[----:B----4-:R-:W-:Y:S04]  /*72c0*/  STL [R1+0x4ac], R24 ;  /* 0x0004ac1801007387 */ /* 0x010fe80000100800 */
[----:B------:R-:W-:Y:S04]  /*72d0*/  STL [R1+0x4b8], R24 ;  /* 0x0004b81801007387 */ /* 0x000fe80000100800 */
[----:B------:R-:W-:Y:S04]  /*72e0*/  STL [R1+0x504], R24 ;  /* 0x0005041801007387 */ /* 0x000fe80000100800 */
[----:B------:R-:W-:Y:S04]  /*72f0*/  STL [R1+0x50c], R24 ;  /* 0x00050c1801007387 */ /* 0x000fe80000100800 */
[----:B------:R-:W-:Y:S04]  /*7300*/  STL [R1+0x514], R24 ;  /* 0x0005141801007387 */ /* 0x000fe80000100800 */
[----:B------:R-:W-:Y:S04]  /*7310*/  STL [R1+0x51c], R24 ;  /* 0x00051c1801007387 */ /* 0x000fe80000100800 */
[----:B------:R0:W-:Y:S04]  /*7320*/  STL [R1+0x528], R24 ;  /* 0x0005281801007387 */ /* 0x0001e80000100800 */
[----:B------:R-:W-:Y:S01]  /*7330*/  STL [R1+0x4b4], R39 ;  /* 0x0004b42701007387 */ /* 0x000fe20000100800 */
[----:B0-----:R-:W-:-:S03]  /*7340*/  MOV R24, R8 ;  /* 0x0000000800187202 */ /* 0x001fc60000000f00 */
[----:B------:R-:W-:Y:S04]  /*7350*/  STL [R1+0x4f8], R39 ;  /* 0x0004f82701007387 */ /* 0x000fe80000100800 */
[----:B------:R-:W-:Y:S04]  /*7360*/  STL [R1+0x500], R39 ;  /* 0x0005002701007387 */ /* 0x000fe80000100800 */
[----:B------:R-:W-:Y:S04]  /*7370*/  STL [R1+0x508], R39 ;  /* 0x0005082701007387 */ /* 0x000fe80000100800 */
[----:B------:R0:W-:Y:S02]  /*7380*/  STL [R1+0x564], R39 ;  /* 0x0005642701007387 */ /* 0x0001e40000100800 */
[----:B0-----:R-:W-:-:S02]  /*7390*/  MOV R39, R9 ;  /* 0x0000000900277202 */ /* 0x001fc40000000f00 */
[----:B--2---:R-:W-:Y:S04]  /*73a0*/  STL [R1+0x4c0], R38 ;  /* 0x0004c02601007387 */ /* 0x004fe80000100800 */
[----:B------:R-:W-:Y:S04]  /*73b0*/  STL [R1+0x4ec], R38 ;  /* 0x0004ec2601007387 */ /* 0x000fe80000100800 */
[----:B------:R-:W-:Y:S04]  /*73c0*/  STL [R1+0x4f4], R38 ;  /* 0x0004f42601007387 */ /* 0x000fe80000100800 */
[----:B------:R-:W-:Y:S04]  /*73d0*/  STL [R1+0x4fc], R38 ;  /* 0x0004fc2601007387 */ /* 0x000fe80000100800 */
[----:B------:R-:W-:Y:S04]  /*73e0*/  STL [R1+0x544], R38 ;  /* 0x0005442601007387 */ /* 0x000fe80000100800 */
[----:B------:R-:W-:Y:S04]  /*73f0*/  STL [R1+0x554], R38 ;  /* 0x0005542601007387 */ /* 0x000fe80000100800 */
[----:B------:R0:W-:Y:S02]  /*7400*/  STL [R1+0x55c], R38 ;  /* 0x00055c2601007387 */ /* 0x0001e40000100800 */
[----:B0-----:R-:W-:-:S02]  /*7410*/  MOV R38, R52 ;  /* 0x0000003400267202 */ /* 0x001fc40000000f00 */
[----:B------:R-:W-:-:S04]  /*7420*/  SHF.R.S32.HI R52, RZ, 0x1f, R58 ;  /* 0x0000001fff347819 */ /* 0x000fc8000001143a */
        /* <DEDUP_REMOVED lines=19> */
[----:B------:R-:W-:Y:S01]  /*7560*/  LOP3.LUT P2, RZ, R3, 0x200, RZ, 0xc0, !PT ;  /* 0x0000020003ff7812 */ /* 0x000fe2000784c0ff */
[----:B------:R-:W-:-:S12]  /*7570*/  HFMA2 R25, -RZ, RZ, 0, 0 ;  /* 0x00000000ff197431 */ /* 0x000fd800000001ff */
[----:B--2---:R0:W2:Y:S02]  /*7580*/  @!P2 LDG.E R25, desc[UR10][R8.64] ;  /* 0x0000000a0819a981 */ /* 0x0040a4000c1e1900 */
[----:B0-----:R-:W-:Y:S01]  /*7590*/  HFMA2 R9, -RZ, RZ, 0, 0 ;  /* 0x00000000ff097431 */ /* 0x001fe200000001ff */
[----:B------:R-:W-:-:S06]  /*75a0*/  MOV R8, RZ ;  /* 0x000000ff00087202 */ /* 0x000fcc0000000f00 */
[----:B------:R0:W3:Y:S04]  /*75b0*/  @!P2 LDG.E R8, desc[UR10][R10.64] ;  /* 0x0000000a0a08a981 */ /* 0x0000e8000c1e1900 */
[----:B------:R1:W4:Y:S01]  /*75c0*/  @!P3 LDG.E R9, desc[UR10][R12.64] ;  /* 0x0000000a0c09b981 */ /* 0x000322000c1e1900 */
[----:B0-----:R-:W-:-:S04]  /*75d0*/  IADD3 R11, PT, PT, R0, 0x1d8, RZ ;  /* 0x000001d8000b7810 */ /* 0x001fc80007ffe0ff */
[----:B------:R-:W-:Y:S02]  /*75e0*/  SHF.R.S32.HI R50, RZ, 0x1f, R11 ;  /* 0x0000001fff327819 */ /* 0x000fe4000001140b */
[----:B------:R-:W-:-:S04]  /*75f0*/  ISETP.GE.U32.AND P2, PT, R11, UR16, PT ;  /* 0x000000100b007c0c */ /* 0x000fc8000bf46070 */
[----:B------:R-:W-:-:S13]  /*7600*/  ISETP.GE.AND.EX P2, PT, R50, UR17, PT, P2 ;  /* 0x0000001132007c0c */ /* 0x000fda000bf46320 */
[----:B-1----:R-:W0:Y:S01]  /*7610*/  @!P2 LDC.64 R12, c[0x0][0x3f8] ;  /* 0x0000fe00ff0cab82 */ /* 0x002e220000000a00 */
[----:B------:R-:W-:-:S06]  /*7620*/  MOV R10, RZ ;  /* 0x000000ff000a7202 */ /* 0x000fcc0000000f00 */
[----:B------:R1:W4:Y:S02]  /*7630*/  @!P3 LDG.E R10, desc[UR10][R20.64] ;  /* 0x0000000a140ab981 */ /* 0x000324000c1e1900 */
[----:B-1----:R-:W-:Y:S02]  /*7640*/  @!P2 MOV R20, R4 ;  /* 0x000000040014a202 */ /* 0x002fe40000000f00 */
[----:B------:R-:W-:Y:S01]  /*7650*/  @!P2 MOV R21, R7 ;  /* 0x000000070015a202 */ /* 0x000fe20000000f00 */
[-C--:B0-----:R-:W-:Y:S02]  /*7660*/  @!P2 IMAD R50, R50, R12.reuse, RZ ;  /* 0x0000000c3232a224 */ /* 0x081fe400078e02ff */
[----:B------:R-:W-:-:S04]  /*7670*/  @!P2 IMAD.WIDE.U32 R20, R11, R12, R20 ;  /* 0x0000000c0b14a225 */ /* 0x000fc800078e0014 */
[----:B------:R-:W-:Y:S02]  /*7680*/  @!P2 IMAD R50, R11, R13, R50 ;  /* 0x0000000d0b32a224 */ /* 0x000fe400078e0232 */
[----:B------:R-:W0:Y:S03]  /*7690*/  @!P2 LDC.64 R12, c[0x0][0x3a0] ;  /* 0x0000e800ff0cab82 */ /* 0x000e260000000a00 */
[----:B------:R-:W-:Y:S01]  /*76a0*/  @!P2 IADD3 R11, PT, PT, R21, R50, RZ ;  /* 0x00000032150ba210 */ /* 0x000fe20007ffe0ff */
[----:B------:R-:W-:Y:S03]  /*76b0*/  STL [R1+0x6d8], R68 ;  /* 0x0006d84401007387 */ /* 0x000fe60000100800 */
[C---:B------:R-:W-:Y:S01]  /*76c0*/  @!P2 SHF.L.U64.HI R11, R20.reuse, 0x1, R11 ;  /* 0x00000001140ba819 */ /* 0x040fe2000001020b */
[----:B------:R-:W-:Y:S01]  /*76d0*/  STL [R1+0x6e0], R68 ;  /* 0x0006e04401007387 */ /* 0x000fe20000100800 */
[----:B------:R-:W-:-:S03]  /*76e0*/  @!P2 SHF.L.U32 R20, R20, 0x1, RZ ;  /* 0x000000011414a819 */ /* 0x000fc600000006ff */
        /* <DEDUP_REMOVED lines=18> */
[----:B---3--:R-:W-:Y:S04]  /*7810*/  STL [R1+0x498], R8 ;  /* 0x0004980801007387 */ /* 0x008fe80000100800 */
[----:B----4-:R-:W-:Y:S04]  /*7820*/  STL.64 [R1+0x4a0], R8 ;  /* 0x0004a00801007387 */ /* 0x010fe80000100a00 */
[----:B------:R-:W-:Y:S04]  /*7830*/  STL [R1+0x560], R8 ;  /* 0x0005600801007387 */ /* 0x000fe80000100800 */
[----:B------:R-:W-:Y:S04]  /*7840*/  STL [R1+0x574], R8 ;  /* 0x0005740801007387 */ /* 0x000fe80000100800 */
        /* <DEDUP_REMOVED lines=21> */
[----:B0-----:R-:W-:-:S02]  /*79a0*/  @!P2 IADD3.X R9, PT, PT, R11, R13, RZ, P3, !PT ;  /* 0x0000000d0b09a210 */ /* 0x001fc40001ffe4ff */
[----:B------:R-:W0:Y:S02]  /*79b0*/  @!P2 LDC.64 R12, c[0x0][0x398] ;  /* 0x0000e600ff0cab82 */ /* 0x000e240000000a00 */
[----:B0-----:R-:W-:-:S04]  /*79c0*/  @!P2 IADD3 R50, P3, PT, R20, R12, RZ ;  /* 0x0000000c1432a210 */ /* 0x001fc80007f7e0ff */
[----:B------:R-:W-:Y:S02]  /*79d0*/  @!P2 IADD3.X R51, PT, PT, R11, R13, RZ, P3, !PT ;  /* 0x0000000d0b33a210 */ /* 0x000fe40001ffe4ff */
[----:B------:R-:W-:Y:S01]  /*79e0*/  LOP3.LUT P3, RZ, R3, 0x80, RZ, 0xc0, !PT ;  /* 0x0000008003ff7812 */ /* 0x000fe2000786c0ff */
[----:B------:R-:W-:Y:S01]  /*79f0*/  HFMA2 R13, -RZ, RZ, 0, 0 ;  /* 0x00000000ff0d7431 */ /* 0x000fe200000001ff */
[----:B------:R-:W-:-:S05]  /*7a00*/  MOV R12, RZ ;  /* 0x000000ff000c7202 */ /* 0x000fca0000000f00 */
[----:B------:R-:W2:Y:S06]  /*7a10*/  @!P4 LDG.E R13, desc[UR10][R56.64] ;  /* 0x0000000a380dc981 */ /* 0x000eac000c1e1900 */
[----:B------:R-:W3:Y:S01]  /*7a20*/  @!P3 LDG.E R12, desc[UR10][R46.64] ;  /* 0x0000000a2e0cb981 */ /* 0x000ee2000c1e1900 */
[----:B------:R-:W-:Y:S01]  /*7a30*/  HFMA2 R11, -RZ, RZ, 0, 0 ;  /* 0x00000000ff0b7431 */ /* 0x000fe200000001ff */
[----:B------:R-:W-:-:S05]  /*7a40*/  IADD3 R21, PT, PT, R0, 0x1e0, RZ ;  /* 0x000001e000157810 */ /* 0x000fca0007ffe0ff */
[----:B------:R0:W4:Y:S01]  /*7a50*/  @!P3 LDG.E R11, desc[UR10][R34.64] ;  /* 0x0000000a220bb981 */ /* 0x000122000c1e1900 */
[----:B------:R-:W-:Y:S02]  /*7a60*/  ISETP.GE.U32.AND P3, PT, R21, UR16, PT ;  /* 0x0000001015007c0c */ /* 0x000fe4000bf66070 */
[----:B0-----:R-:W-:-:S04]  /*7a70*/  SHF.R.S32.HI R34, RZ, 0x1f, R21 ;  /* 0x0000001fff227819 */ /* 0x001fc80000011415 */
[----:B------:R-:W-:Y:S02]  /*7a80*/  ISETP.GE.AND.EX P3, PT, R34, UR17, PT, P3 ;  /* 0x0000001122007c0c */ /* 0x000fe4000bf66330 */
[----:B------:R-:W-:-:S06]  /*7a90*/  MOV R20, RZ ;  /* 0x000000ff00147202 */ /* 0x000fcc0000000f00 */
[----:B------:R0:W4:Y:S05]  /*7aa0*/  @!P4 LDG.E R20, desc[UR10][R28.64] ;  /* 0x0000000a1c14c981 */ /* 0x00012a000c1e1900 */
[----:B0-----:R-:W0:Y:S01]  /*7ab0*/  @!P3 LDC.64 R28, c[0x0][0x3f8] ;  /* 0x0000fe00ff1cbb82 */ /* 0x001e220000000a00 */
        /* <DEDUP_REMOVED lines=12> */
[----:B------:R-:W0:Y:S01]  /*7b80*/  @!P3 LDC.64 R28, c[0x0][0x398] ;  /* 0x0000e600ff1cbb82 */ /* 0x000e220000000a00 */
[----:B------:R-:W-:Y:S01]  /*7b90*/  PRMT R68, RZ, 0x7610, R68 ;  /* 0x00007610ff447816 */ /* 0x000fe20000000044 */
[----:B------:R-:W-:Y:S03]  /*7ba0*/  STL.S16 [R1+0x226], RZ ;  /* 0x000226ff01007387 */ /* 0x000fe60000100600 */
[----:B------:R-:W-:Y:S01]  /*7bb0*/  PRMT R69, R68, 0x7610, R69 ;  /* 0x0000761044457816 */ /* 0x000fe20000000045 */
[----:B------:R1:W-:Y:S04]  /*7bc0*/  STL.S16 [R1+0x228], R68 ;  /* 0x0002284401007387 */ /* 0x0003e80000100600 */
[----:B-1----:R-:W4:Y:S01]  /*7bd0*/  LDL.LU.S16 R68, [R1+0x226] ;  /* 0x0002260001447983 */ /* 0x002f220000300600 */
[----:B------:R-:W-:-:S04]  /*7be0*/  IADD3 R35, PT, PT, R0, 0x1e8, RZ ;  /* 0x000001e800237810 */ /* 0x000fc80007ffe0ff */
[----:B------:R-:W-:Y:S01]  /*7bf0*/  SHF.R.S32.HI R46, RZ, 0x1f, R35 ;  /* 0x0000001fff2e7819 */ /* 0x000fe20000011423 */
[----:B--2---:R-:W-:Y:S04]  /*7c00*/  STL [R1+0x470], R13 ;  /* 0x0004700d01007387 */ /* 0x004fe80000100800 */
[----:B---3--:R-:W-:Y:S04]  /*7c10*/  STL [R1+0x478], R12 ;  /* 0x0004780c01007387 */ /* 0x008fe80000100800 */
[----:B------:R0:W-:Y:S02]  /*7c20*/  STL.64 [R1+0x480], R12 ;  /* 0x0004800c01007387 */ /* 0x0001e40000100a00 */
[----:B0-----:R-:W-:-:S04]  /*7c30*/  @!P3 IADD3 R12, P4, PT, R34, R28, RZ ;  /* 0x0000001c220cb210 */ /* 0x001fc80007f9e0ff */
[----:B------:R-:W-:-:S05]  /*7c40*/  @!P3 IADD3.X R13, PT, PT, R21, R29, RZ, P4, !PT ;  /* 0x0000001d150db210 */ /* 0x000fca00027fe4ff */
[----:B------:R0:W-:Y:S02]  /*7c50*/  @!P3 STL.64 [R1+0x230], R12 ;  /* 0x0002300c0100b387 */ /* 0x0001e40000100a00 */
[----:B0-----:R-:W-:Y:S02]  /*7c60*/  MOV R12, R8 ;  /* 0x00000008000c7202 */ /* 0x001fe40000000f00 */
[----:B------:R-:W4:Y:S01]  /*7c70*/  LDL.LU R8, [R1+0x3d8] ;  /* 0x0003d80001087983 */ /* 0x000f220000300800 */
[----:B------:R-:W-:-:S04]  /*7c80*/  ISETP.GE.U32.AND P4, PT, R35, UR16, PT ;  /* 0x0000001023007c0c */ /* 0x000fc8000bf86070 */
[----:B------:R-:W-:Y:S02]  /*7c90*/  ISETP.GE.AND.EX P4, PT, R46, UR17, PT, P4 ;  /* 0x000000112e007c0c */ /* 0x000fe4000bf86340 */
[----:B------:R-:W-:-:S06]  /*7ca0*/  CS2R R28, SRZ ;  /* 0x00000000001c7805 */ /* 0x000fcc000001ff00 */
[----:B------:R0:W2:Y:S05]  /*7cb0*/  @!P5 LDG.E R29, desc[UR10][R14.64] ;  /* 0x0000000a0e1dd981 */ /* 0x0000aa000c1e1900 */
[----:B0-----:R-:W0:Y:S01]  /*7cc0*/  @!P4 LDC.64 R14, c[0x0][0x3f8] ;  /* 0x0000fe00ff0ecb82 */ /* 0x001e220000000a00 */
[----:B------:R-:W-:-:S06]  /*7cd0*/  MOV R34, RZ ;  /* 0x000000ff00227202 */ /* 0x000fcc0000000f00 */
[----:B------:R1:W3:Y:S02]  /*7ce0*/  @!P5 LDG.E R34, desc[UR10][R22.64] ;  /* 0x0000000a1622d981 */ /* 0x0002e4000c1e1900 */
[----:B-1----:R-:W-:Y:S02]  /*7cf0*/  @!P4 MOV R22, R4 ;  /* 0x000000040016c202 */ /* 0x002fe40000000f00 */
        /* <DEDUP_REMOVED lines=13> */
[----:B------:R-:W-:Y:S01]  /*7dd0*/  LOP3.LUT P5, RZ, R3, 0x8, RZ, 0xc0, !PT ;  /* 0x0000000803ff7812 */ /* 0x000fe200078ac0ff */
[----:B------:R-:W-:Y:S01]  /*7de0*/  HFMA2 R35, -RZ, RZ, 0, 0 ;  /* 0x00000000ff237431 */ /* 0x000fe200000001ff */
[----:B------:R-:W-:Y:S01]  /*7df0*/  CS2R R46, SRZ ;  /* 0x00000000002e7805 */ /* 0x000fe2000001ff00 */
[----:B------:R0:W-:Y:S01]  /*7e00*/  @!P3 STL.64 [R1+0x238], R50 ;  /* 0x000238320100b387 */ /* 0x0001e20000100a00 */
[----:B------:R-:W-:Y:S01]  /*7e10*/  LOP3.LUT R2, R2, 0xefffffff, RZ, 0xc0, !PT ;  /* 0xefffffff02027812 */ /* 0x000fe200078ec0ff */
[----:B------:R-:W-:-:S03]  /*7e20*/  HFMA2 R21, -RZ, RZ, 0, 0 ;  /* 0x00000000ff157431 */ /* 0x000fc600000001ff */
[----:B------:R-:W3:Y:S05]  /*7e30*/  @!P6 LDG.E R47, desc[UR10][R32.64] ;  /* 0x0000000a202fe981 */ /* 0x000eea000c1e1900 */
[----:B------:R-:W3:Y:S01]  /*7e40*/  @!P5 LDG.E R35, desc[UR10][R18.64] ;  /* 0x0000000a1223d981 */ /* 0x000ee2000c1e1900 */
[----:B0-----:R-:W-:-:S03]  /*7e50*/  IADD3 R51, PT, PT, R0, 0x1f0, RZ ;  /* 0x000001f000337810 */ /* 0x001fc60007ffe0ff */
[----:B------:R0:W3:Y:S01]  /*7e60*/  @!P5 LDG.E R46, desc[UR10][R26.64] ;  /* 0x0000000a1a2ed981 */ /* 0x0000e2000c1e1900 */
[----:B------:R-:W-:Y:S02]  /*7e70*/  ISETP.GE.U32.AND P5, PT, R51, UR16, PT ;  /* 0x0000001033007c0c */ /* 0x000fe4000bfa6070 */
[----:B0-----:R-:W-:-:S04]  /*7e80*/  SHF.R.S32.HI R26, RZ, 0x1f, R51 ;  /* 0x0000001fff1a7819 */ /* 0x001fc80000011433 */
[----:B------:R-:W-:-:S13]  /*7e90*/  ISETP.GE.AND.EX P5, PT, R26, UR17, PT, P5 ;  /* 0x000000111a007c0c */ /* 0x000fda000bfa6350 */
[----:B------:R-:W0:Y:S01]  /*7ea0*/  @!P5 LDC.64 R18, c[0x0][0x3f8] ;  /* 0x0000fe00ff12db82 */ /* 0x000e220000000a00 */
[----:B------:R-:W-:Y:S02]  /*7eb0*/  @P1 LOP3.LUT R2, R2, 0x10000000, RZ, 0xfc, !PT ;  /* 0x1000000002021812 */ /* 0x000fe400078efcff */
[----:B------:R-:W-:Y:S02]  /*7ec0*/  LOP3.LUT P1, RZ, R3, 0x20, RZ, 0xc0, !PT ;  /* 0x0000002003ff7812 */ /* 0x000fe4000782c0ff */
[----:B------:R-:W-:-:S11]  /*7ed0*/  @!P5 MOV R27, R7 ;  /* 0x00000007001bd202 */ /* 0x000fd60000000f00 */
[----:B------:R-:W2:Y:S04]  /*7ee0*/  @!P1 LDG.E R21, desc[UR10][R60.64] ;  /* 0x0000000a3c159981 */ /* 0x000ea8000c1e1900 */
[----:B------:R-:W3:Y:S01]  /*7ef0*/  @!P1 LDG.E R28, desc[UR10][R62.64] ;  /* 0x0000000a3e1c9981 */ /* 0x000ee2000c1e1900 */
[----:B0-----:R-:W-:Y:S01]  /*7f00*/  @!P5 IMAD R32, R26, R18, RZ ;  /* 0x000000121a20d224 */ /* 0x001fe200078e02ff */
[----:B------:R-:W-:Y:S02]  /*7f10*/  @!P5 MOV R26, R4 ;  /* 0x00000004001ad202 */ /* 0x000fe40000000f00 */
[----:B------:R-:W-:Y:S01]  /*7f20*/  LOP3.LUT P1, RZ, R3, 0x2, RZ, 0xc0, !PT ;  /* 0x0000000203ff7812 */ /* 0x000fe2000782c0ff */
[C---:B------:R-:W-:Y:S02]  /*7f30*/  @!P5 IMAD R32, R51.reuse, R19, R32 ;  /* 0x000000133320d224 */ /* 0x040fe400078e0220 */
[----:B------:R-:W-:-:S04]  /*7f40*/  @!P5 IMAD.WIDE.U32 R26, R51, R18, R26 ;  /* 0x00000012331ad225 */ /* 0x000fc800078e001a */
[----:B------:R-:W-:Y:S01]  /*7f50*/  HFMA2 R51, -RZ, RZ, 0, 0 ;  /* 0x00000000ff337431 */ /* 0x000fe200000001ff */
[----:B------:R-:W-:Y:S01]  /*7f60*/  LOP3.LUT R2, R2, 0xf7ffffff, RZ, 0xc0, !PT ;  /* 0xf7ffffff02027812 */ /* 0x000fe200078ec0ff */
[----:B------:R-:W-:Y:S04]  /*7f70*/  STL [R1+0x578], R25 ;  /* 0x0005781901007387 */ /* 0x000fe80000100800 */
[----:B------:R-:W-:Y:S04]  /*7f80*/  STL [R1+0x5dc], R25 ;  /* 0x0005dc1901007387 */ /* 0x000fe80000100800 */
[----:B------:R-:W-:Y:S04]  /*7f90*/  STL [R1+0x610], R25 ;  /* 0x0006101901007387 */ /* 0x000fe80000100800 */
[----:B------:R0:W-:Y:S04]  /*7fa0*/  STL [R1+0x618], R25 ;  /* 0x0006181901007387 */ /* 0x0001e80000100800 */
[----:B------:R-:W-:Y:S01]  /*7fb0*/  STL.S16 [R1+0x222], RZ ;  /* 0x000222ff01007387 */ /* 0x000fe20000100600 */
[----:B------:R-:W-:Y:S01]  /*7fc0*/  MOV R13, R9 ;  /* 0x00000009000d7202 */ /* 0x000fe20000000f00 */
[----:B------:R-:W1:Y:S02]  /*7fd0*/  @!P5 LDC.64 R18, c[0x0][0x3a0] ;  /* 0x0000e800ff12db82 */ /* 0x000e640000000a00 */
[----:B------:R0:W3:Y:S01]  /*7fe0*/  @!P1 LDG.E R51, desc[UR10][R42.64] ;  /* 0x0000000a2a339981 */ /* 0x0000e2000c1e1900 */
[----:B------:R-:W-:-:S03]  /*7ff0*/  @P5 LOP3.LUT R2, R2, 0x8000000, RZ, 0xfc, !PT ;  /* 0x0800000002025812 */ /* 0x000fc600078efcff */
[----:B0-----:R-:W2:Y:S04]  /*8000*/  LDL.LU R25, [R1+0x3d4] ;  /* 0x0003d40001197983 */ /* 0x001ea80000300800 */
[----:B------:R-:W-:Y:S01]  /*8010*/  STL.S16 [R1+0x216], RZ ;  /* 0x000216ff01007387 */ /* 0x000fe20000100600 */
[----:B------:R-:W-:-:S03]  /*8020*/  MOV R42, RZ ;  /* 0x000000ff002a7202 */ /* 0x000fc60000000f00 */
[----:B------:R-:W3:Y:S04]  /*8030*/  LDL.LU R9, [R1+0x3d0] ;  /* 0x0003d00001097983 */ /* 0x000ee80000300800 */
[----:B------:R0:W3:Y:S02]  /*8040*/  @!P1 LDG.E R42, desc[UR10][R40.64] ;  /* 0x0000000a282a9981 */ /* 0x0000e4000c1e1900 */
[----:B0-----:R-:W-:Y:S01]  /*8050*/  HFMA2 R40, -RZ, RZ, 0, 0 ;  /* 0x00000000ff287431 */ /* 0x001fe200000001ff */
[----:B------:R-:W-:-:S06]  /*8060*/  MOV R41, RZ ;  /* 0x000000ff00297202 */ /* 0x000fcc0000000f00 */
[----:B------:R-:W3:Y:S04]  /*8070*/  @!P0 LDG.E R41, desc[UR10][R44.64] ;  /* 0x0000000a2c298981 */ /* 0x000ee8000c1e1900 */
[----:B------:R-:W3:Y:S01]  /*8080*/  @!P0 LDG.E R40, desc[UR10][R48.64] ;  /* 0x0000000a30288981 */ /* 0x000ee2000c1e1900 */
[----:B------:R-:W-:-:S13]  /*8090*/  LOP3.LUT P0, RZ, R2, 0x20000000, RZ, 0xc0, !PT ;  /* 0x2000000002ff7812 */ /* 0x000fda000780c0ff */
[C---:B----4-:R-:W-:Y:S02]  /*80a0*/  @!P0 PRMT R68, R8.reuse, 0x7632, R68 ;  /* 0x0000763208448816 */ /* 0x050fe40000000044 */
[----:B------:R-:W-:-:S03]  /*80b0*/  @!P0 PRMT R69, R8, 0x7610, R69 ;  /* 0x0000761008458816 */ /* 0x000fc60000000045 */
[----:B------:R0:W-:Y:S04]  /*80c0*/  @!P0 STL.S16 [R1+0x226], R68 ;  /* 0x0002264401008387 */ /* 0x0001e80000100600 */
[----:B------:R4:W-:Y:S04]  /*80d0*/  @!P0 STL.S16 [R1+0x228], R69 ;  /* 0x0002284501008387 */ /* 0x0009e80000100600 */
[----:B0-----:R-:W2:Y:S04]  /*80e0*/  LDL.LU R68, [R1+0x700] ;  /* 0x0007000001447983 */ /* 0x001ea80000300800 */
[----:B----4-:R-:W4:Y:S01]  /*80f0*/  LDL.LU R69, [R1+0x704] ;  /* 0x0007040001457983 */ /* 0x010f220000300800 */
[----:B--2---:R-:W-:-:S04]  /*8100*/  PRMT R68, RZ, 0x7610, R68 ;  /* 0x00007610ff447816 */ /* 0x004fc80000000044 */
[----:B----4-:R-:W-:Y:S01]  /*8110*/  PRMT R69, R68, 0x7610, R69 ;  /* 0x0000761044457816 */ /* 0x010fe20000000045 */
[----:B------:R0:W-:Y:S04]  /*8120*/  STL.S16 [R1+0x224], R68 ;  /* 0x0002244401007387 */ /* 0x0001e80000100600 */
[----:B0-----:R-:W2:Y:S01]  /*8130*/  LDL.LU.S16 R68, [R1+0x222] ;  /* 0x0002220001447983 */ /* 0x001ea20000300600 */
[----:B------:R-:W-:-:S05]  /*8140*/  @!P0 PRMT R69, R25, 0x7610, R69 ;  /* 0x0000761019458816 */ /* 0x000fca0000000045 */
[----:B------:R0:W-:Y:S04]  /*8150*/  @!P0 STL.S16 [R1+0x224], R69 ;  /* 0x0002244501008387 */ /* 0x0001e80000100600 */
[----:B0-----:R-:W4:Y:S01]  /*8160*/  LDL.LU R69, [R1+0x6fc] ;  /* 0x0006fc0001457983 */ /* 0x001f220000300800 */
[----:B--2---:R-:W-:-:S05]  /*8170*/  @!P0 PRMT R68, R25, 0x7632, R68 ;  /* 0x0000763219448816 */ /* 0x004fca0000000044 */
[----:B------:R0:W-:Y:S04]  /*8180*/  @!P0 STL.S16 [R1+0x222], R68 ;  /* 0x0002224401008387 */ /* 0x0001e80000100600 */
[----:B0-----:R-:W2:Y:S01]  /*8190*/  LDL.LU R68, [R1+0x6f8] ;  /* 0x0006f80001447983 */ /* 0x001ea20000300800 */
[----:B------:R-:W-:Y:S02]  /*81a0*/  LOP3.LUT P1, RZ, R2, 0x1000000, RZ, 0xc0, !PT ;  /* 0x0100000002ff7812 */ /* 0x000fe4000782c0ff */
[----:B--2---:R-:W-:-:S04]  /*81b0*/  PRMT R68, RZ, 0x7610, R68 ;  /* 0x00007610ff447816 */ /* 0x004fc80000000044 */
[----:B----4-:R-:W-:Y:S01]  /*81c0*/  PRMT R69, R68, 0x7610, R69 ;  /* 0x0000761044457816 */ /* 0x010fe20000000045 */
[----:B------:R0:W-:Y:S04]  /*81d0*/  STL.S16 [R1+0x220], R68 ;  /* 0x0002204401007387 */ /* 0x0001e80000100600 */
[----:B0-----:R-:W2:Y:S02]  /*81e0*/  LDL.LU.S16 R68, [R1+0x216] ;  /* 0x0002160001447983 */ /* 0x001ea40000300600 */
[----:B---3--:R-:W-:-:S05]  /*81f0*/  @!P1 PRMT R69, R9, 0x7610, R69 ;  /* 0x0000761009459816 */ /* 0x008fca0000000045 */
[----:B------:R0:W-:Y:S04]  /*8200*/  @!P1 STL.S16 [R1+0x220], R69 ;  /* 0x0002204501009387 */ /* 0x0001e80000100600 */
[----:B0-----:R-:W3:Y:S01]  /*8210*/  LDL.LU R69, [R1+0x6f4] ;  /* 0x0006f40001457983 */ /* 0x001ee20000300800 */
[----:B--2---:R-:W-:-:S05]  /*8220*/  @!P1 PRMT R68, R9, 0x7632, R68 ;  /* 0x0000763209449816 */ /* 0x004fca0000000044 */
[----:B------:R0:W-:Y:S04]  /*8230*/  @!P1 STL.S16 [R1+0x216], R68 ;  /* 0x0002164401009387 */ /* 0x0001e80000100600 */
[----:B0-----:R-:W2:Y:S04]  /*8240*/  LDL.LU R68, [R1+0x6f0] ;  /* 0x0006f00001447983 */ /* 0x001ea80000300800 */
        /* <DEDUP_REMOVED lines=13> */
[----:B------:R-:W-:Y:S04]  /*8320*/  STL.S16 [R1+0x218], RZ ;  /* 0x000218ff01007387 */ /* 0x000fe80000100600 */
[----:B0-----:R-:W4:Y:S01]  /*8330*/  LDL.LU R10, [R1+0x3cc] ;  /* 0x0003cc00010a7983 */ /* 0x001f220000300800 */
[----:B--2---:R-:W-:-:S04]  /*8340*/  PRMT R68, RZ, 0x7610, R68 ;  /* 0x00007610ff447816 */ /* 0x004fc80000000044 */
[----:B---3--:R-:W-:Y:S01]  /*8350*/  PRMT R69, R68, 0x7610, R69 ;  /* 0x0000761044457816 */ /* 0x008fe20000000045 */
[----:B------:R0:W-:Y:S04]  /*8360*/  STL.S16 [R1+0x21a], R68 ;  /* 0x00021a4401007387 */ /* 0x0001e80000100600 */
[----:B0-----:R-:W2:Y:S04]  /*8370*/  LDL.S16 R68, [R1+0x218] ;  /* 0x0002180001447983 */ /* 0x001ea80000100600 */
[----:B------:R0:W-:Y:S04]  /*8380*/  STL [R1+0x110], R25 ;  /* 0x0001101901007387 */ /* 0x0001e80000100800 */
[----:B------:R3:W-:Y:S04]  /*8390*/  STL [R1+0x10], R8 ;  /* 0x0000100801007387 */ /* 0x0007e80000100800 */
[----:B0-----:R-:W2:Y:S04]  /*83a0*/  LDL.LU R25, [R1+0x3c4] ;  /* 0x0003c40001197983 */ /* 0x001ea80000300800 */
[----:B---3--:R-:W3:Y:S01]  /*83b0*/  LDL.LU R8, [R1+0x3c8] ;  /* 0x0003c80001087983 */ /* 0x008ee20000300800 */
[----:B----4-:R-:W-:-:S05]  /*83c0*/  @!P1 PRMT R69, R10, 0x7610, R69 ;  /* 0x000076100a459816 */ /* 0x010fca0000000045 */
[----:B------:R0:W-:Y:S04]  /*83d0*/  @!P1 STL.S16 [R1+0x21a], R69 ;  /* 0x00021a4501009387 */ /* 0x0001e80000100600 */
[----:B0-----:R-:W4:Y:S01]  /*83e0*/  LDL.LU R69, [R1+0x6ec] ;  /* 0x0006ec0001457983 */ /* 0x001f220000300800 */
[----:B------:R-:W-:Y:S02]  /*83f0*/  @!P5 IADD3 R32, PT, PT, R27, R32, RZ ;  /* 0x000000201b20d210 */ /* 0x000fe40007ffe0ff */
[C---:B------:R-:W-:Y:S02]  /*8400*/  @!P5 SHF.L.U32 R33, R26.reuse, 0x1, RZ ;  /* 0x000000011a21d819 */ /* 0x040fe400000006ff */
[----:B------:R-:W-:Y:S02]  /*8410*/  @!P5 SHF.L.U64.HI R32, R26, 0x1, R32 ;  /* 0x000000011a20d819 */ /* 0x000fe40000010220 */
[----:B------:R-:W0:Y:S01]  /*8420*/  @!P5 LDC.64 R26, c[0x0][0x398] ;  /* 0x0000e600ff1adb82 */ /* 0x000e220000000a00 */
[----:B------:R-:W-:-:S06]  /*8430*/  MOV R50, RZ ;  /* 0x000000ff00327202 */ /* 0x000fcc0000000f00 */
[----:B------:R1:W3:Y:S02]  /*8440*/  @!P6 LDG.E R50, desc[UR10][R36.64] ;  /* 0x0000000a2432e981 */ /* 0x0002e4000c1e1900 */
[C---:B-1----:R-:W-:Y:S02]  /*8450*/  @!P5 IADD3 R18, P6, PT, R33.reuse, R18, RZ ;  /* 0x000000122112d210 */ /* 0x042fe40007fde0ff */
[----:B------:R-:W-:Y:S02]  /*8460*/  IADD3 R43, PT, PT, R0, 0x1f8, RZ ;  /* 0x000001f8002b7810 */ /* 0x000fe40007ffe0ff */
[----:B------:R-:W-:Y:S02]  /*8470*/  @!P5 IADD3.X R19, PT, PT, R32, R19, RZ, P6, !PT ;  /* 0x000000132013d210 */ /* 0x000fe400037fe4ff */
[----:B------:R-:W-:Y:S02]  /*8480*/  SHF.R.S32.HI R36, RZ, 0x1f, R43 ;  /* 0x0000001fff247819 */ /* 0x000fe4000001142b */
[----:B0-----:R-:W-:-:S04]  /*8490*/  @!P5 IADD3 R26, P6, PT, R33, R26, RZ ;  /* 0x0000001a211ad210 */ /* 0x001fc80007fde0ff */
[----:B------:R-:W-:Y:S02]  /*84a0*/  @!P5 IADD3.X R27, PT, PT, R32, R27, RZ, P6, !PT ;  /* 0x0000001b201bd210 */ /* 0x000fe400037fe4ff */
[----:B--2---:R-:W-:-:S05]  /*84b0*/  @!P1 PRMT R68, R10, 0x7632, R68 ;  /* 0x000076320a449816 */ /* 0x004fca0000000044 */
[----:B------:R0:W-:Y:S04]  /*84c0*/  @!P1 STL.S16 [R1+0x218], R68 ;  /* 0x0002184401009387 */ /* 0x0001e80000100600 */
[----:B0-----:R-:W2:Y:S01]  /*84d0*/  LDL.LU R68, [R1+0x6e8] ;  /* 0x0006e80001447983 */ /* 0x001ea20000300800 */
        /* <DEDUP_REMOVED lines=17> */
[C---:B------:R-:W-:Y:S02]  /*85f0*/  LOP3.LUT P5, RZ, R2.reuse, 0x200000, RZ, 0xc0, !PT ;  /* 0x0020000002ff7812 */ /* 0x040fe400078ac0ff */
[----:B------:R-:W-:-:S04]  /*8600*/  LOP3.LUT R2, R2, 0xfbffffff, RZ, 0xc0, !PT ;  /* 0xfbffffff02027812 */ /* 0x000fc800078ec0ff */
[----:B------:R-:W-:-:S04]  /*8610*/  @P6 LOP3.LUT R2, R2, 0x4000000, RZ, 0xfc, !PT ;  /* 0x0400000002026812 */ /* 0x000fc800078efcff */
[----:B------:R-:W-:Y:S01]  /*8620*/  LOP3.LUT P0, RZ, R2, 0x800000, RZ, 0xc0, !PT ;  /* 0x0080000002ff7812 */ /* 0x000fe2000780c0ff */
        /* <DEDUP_REMOVED lines=16> */
[----:B------:R-:W-:Y:S01]  /*8730*/  STL [R1+0x488], R11 ;  /* 0x0004880b01007387 */ /* 0x000fe20000100800 */
[----:B0-----:R-:W-:-:S03]  /*8740*/  PRMT R20, RZ, 0x7610, R20 ;  /* 0x00007610ff147816 */ /* 0x001fc60000000014 */
[----:B------:R-:W-:Y:S04]  /*8750*/  STL [R1+0x588], R11 ;  /* 0x0005880b01007387 */ /* 0x000fe80000100800 */
[----:B------:R-:W-:Y:S04]  /*8760*/  STL [R1+0x5a0], R11 ;  /* 0x0005a00b01007387 */ /* 0x000fe80000100800 */
[----:B------:R-:W-:Y:S04]  /*8770*/  STL [R1+0x5a8], R11 ;  /* 0x0005a80b01007387 */ /* 0x000fe80000100800 */
[----:B------:R-:W-:Y:S04]  /*8780*/  STL [R1+0x5b0], R11 ;  /* 0x0005b00b01007387 */ /* 0x000fe80000100800 */
[----:B------:R-:W-:Y:S04]  /*8790*/  STL [R1+0x5b8], R11 ;  /* 0x0005b80b01007387 */ /* 0x000fe80000100800 */
[----:B------:R0:W-:Y:S02]  /*87a0*/  STL [R1+0x5cc], R11 ;  /* 0x0005cc0b01007387 */ /* 0x0001e40000100800 */
[----:B0-----:R-:W-:-:S02]  /*87b0*/  PRMT R11, RZ, 0x7610, R11 ;  /* 0x00007610ff0b7816 */ /* 0x001fc4000000000b */
[----:B------:R-:W-:Y:S02]  /*87c0*/  STL.S16 [R1+0x272], R20 ;  /* 0x0002721401007387 */ /* 0x000fe40000100600 */
[----:B----4-:R-:W-:Y:S02]  /*87d0*/  PRMT R69, R11, 0x7610, R69 ;  /* 0x000076100b457816 */ /* 0x010fe40000000045 */
[----:B------:R-:W-:Y:S02]  /*87e0*/  STL.S16 [R1+0x284], RZ ;  /* 0x000284ff01007387 */ /* 0x000fe40000100600 */
[----:B---3--:R-:W-:Y:S02]  /*87f0*/  @!P0 PRMT R69, R8, 0x7610, R69 ;  /* 0x0000761008458816 */ /* 0x008fe40000000045 */
[----:B------:R0:W-:Y:S04]  /*8800*/  STL.S16 [R1+0x22a], R11 ;  /* 0x00022a0b01007387 */ /* 0x0001e80000100600 */
[----:B------:R1:W-:Y:S04]  /*8810*/  @!P0 STL.S16 [R1+0x22a], R69 ;  /* 0x00022a4501008387 */ /* 0x0003e80000100600 */
[----:B------:R-:W-:Y:S04]  /*8820*/  STL.S16 [R1+0x270], RZ ;  /* 0x000270ff01007387 */ /* 0x000fe80000100600 */
[----:B0-----:R-:W3:Y:S04]  /*8830*/  LDL.LU.S16 R11, [R1+0x270] ;  /* 0x00027000010b7983 */ /* 0x001ee80000300600 */
[----:B-1----:R-:W4:Y:S01]  /*8840*/  LDL.LU R69, [R1+0x6e4] ;  /* 0x0006e40001457983 */ /* 0x002f220000300800 */
[----:B--2---:R-:W-:-:S03]  /*8850*/  PRMT R68, R20, 0x7610, R68 ;  /* 0x0000761014447816 */ /* 0x004fc60000000044 */
[----:B------:R-:W2:Y:S01]  /*8860*/  LDL.LU.S16 R20, [R1+0x284] ;  /* 0x0002840001147983 */ /* 0x000ea20000300600 */
[----:B------:R-:W-:-:S05]  /*8870*/  @!P0 PRMT R68, R25, 0x7610, R68 ;  /* 0x0000761019448816 */ /* 0x000fca0000000044 */
[----:B------:R0:W-:Y:S04]  /*8880*/  @!P0 STL.S16 [R1+0x272], R68 ;  /* 0x0002724401008387 */ /* 0x0001e80000100600 */
[----:B0-----:R-:W4:Y:S04]  /*8890*/  LDL.LU R68, [R1+0x6e0] ;  /* 0x0006e00001447983 */ /* 0x001f280000300800 */
[----:B------:R0:W-:Y:S04]  /*88a0*/  STL [R1+0x14], R9 ;  /* 0x0000140901007387 */ /* 0x0001e80000100800 */
[----:B------:R-:W-:Y:S04]  /*88b0*/  STL.S16 [R1+0x214], RZ ;  /* 0x000214ff01007387 */ /* 0x000fe80000100600 */
[----:B------:R1:W-:Y:S04]  /*88c0*/  STL [R1+0x18], R8 ;  /* 0x0000180801007387 */ /* 0x0003e80000100800 */
[----:B0-----:R-:W4:Y:S01]  /*88d0*/  LDL.LU R9, [R1+0x3c0] ;  /* 0x0003c00001097983 */ /* 0x001f220000300800 */
[----:B---3--:R-:W-:-:S02]  /*88e0*/  @!P0 PRMT R11, R8, 0x7632, R11 ;  /* 0x00007632080b8816 */ /* 0x008fc4000000000b */
[----:B-1----:R-:W-:Y:S02]  /*88f0*/  MOV R8, R38 ;  /* 0x0000002600087202 */ /* 0x002fe40000000f00 */
[----:B------:R-:W-:Y:S02]  /*8900*/  MOV R38, R30 ;  /* 0x0000001e00267202 */ /* 0x000fe40000000f00 */
[----:B------:R-:W-:Y:S02]  /*8910*/  MOV R30, R67 ;  /* 0x00000043001e7202 */ /* 0x000fe40000000f00 */
[----:B------:R-:W3:Y:S01]  /*8920*/  LDL.LU R67, [R1+0x3b8] ;  /* 0x0003b80001437983 */ /* 0x000ee20000300800 */
[----:B--2---:R-:W-:-:S05]  /*8930*/  @!P0 PRMT R20, R25, 0x7632, R20 ;  /* 0x0000763219148816 */ /* 0x004fca0000000014 */
[----:B------:R0:W-:Y:S04]  /*8940*/  @!P0 STL.S16 [R1+0x284], R20 ;  /* 0x0002841401008387 */ /* 0x0001e80000100600 */
[----:B0-----:R-:W2:Y:S01]  /*8950*/  LDL.S16 R20, [R1+0x214] ;  /* 0x0002140001147983 */ /* 0x001ea20000100600 */
[----:B----4-:R-:W-:-:S04]  /*8960*/  PRMT R68, RZ, 0x7610, R68 ;  /* 0x00007610ff447816 */ /* 0x010fc80000000044 */
[----:B------:R-:W-:Y:S01]  /*8970*/  PRMT R69, R68, 0x7610, R69 ;  /* 0x0000761044457816 */ /* 0x000fe20000000045 */
[----:B------:R0:W-:Y:S04]  /*8980*/  STL.S16 [R1+0x294], R68 ;  /* 0x0002944401007387 */ /* 0x0001e80000100600 */
[----:B0-----:R-:W4:Y:S01]  /*8990*/  LDL.LU R68, [R1+0x6d8] ;  /* 0x0006d80001447983 */ /* 0x001f220000300800 */
[----:B------:R-:W-:Y:S02]  /*89a0*/  LOP3.LUT P6, RZ, R2, 0x400000, RZ, 0xc0, !PT ;  /* 0x0040000002ff7812 */ /* 0x000fe400078cc0ff */
[----:B------:R-:W-:Y:S01]  /*89b0*/  PRMT R60, R60, 0x5410, RZ ;  /* 0x000054103c3c7816 */ /* 0x000fe200000000ff */
[----:B------:R0:W-:Y:S04]  /*89c0*/  STL [R1+0x114], R10 ;  /* 0x0001140a01007387 */ /* 0x0001e80000100800 */
[----:B------:R1:W-:Y:S04]  /*89d0*/  @!P0 STL.S16 [R1+0x270], R11 ;  /* 0x0002700b01008387 */ /* 0x0003e80000100600 */
[----:B------:R-:W-:Y:S04]  /*89e0*/  STL.S16 [R1+0x286], RZ ;  /* 0x000286ff01007387 */ /* 0x000fe80000100600 */
[----:B------:R-:W-:Y:S04]  /*89f0*/  STL.S16 [R1+0x210], RZ ;  /* 0x000210ff01007387 */ /* 0x000fe80000100600 */
[----:B0-----:R-:W4:Y:S04]  /*8a00*/  LDL.LU R10, [R1+0x3bc] ;  /* 0x0003bc00010a7983 */ /* 0x001f280000300800 */
[----:B-1----:R-:W4:Y:S01]  /*8a10*/  LDL.LU R11, [R1+0x3b4] ;  /* 0x0003b400010b7983 */ /* 0x002f220000300800 */
[----:B---3--:R-:W-:-:S03]  /*8a20*/  @!P5 PRMT R60, R60, 0x7610, R67 ;  /* 0x000076103c3cd816 */ /* 0x008fc60000000043 */
[----:B------:R-:W-:Y:S01]  /*8a30*/  STL [R1+0x20], R67 ;  /* 0x0000204301007387 */ /* 0x000fe20000100800 */
[----:B--2---:R-:W-:-:S05]  /*8a40*/  @!P6 PRMT R20, R9, 0x7610, R20 ;  /* 0x000076100914e816 */ /* 0x004fca0000000014 */
[----:B------:R0:W-:Y:S04]  /*8a50*/  @!P6 STL.S16 [R1+0x214], R20 ;  /* 0x000214140100e387 */ /* 0x0001e80000100600 */
[----:B0-----:R-:W2:Y:S01]  /*8a60*/  LDL.S16 R20, [R1+0x286] ;  /* 0x0002860001147983 */ /* 0x001ea20000100600 */
[----:B----4-:R-:W-:-:S04]  /*8a70*/  PRMT R68, R68, 0x5410, RZ ;  /* 0x0000541044447816 */ /* 0x010fc800000000ff */
[----:B------:R-:W-:Y:S02]  /*8a80*/  @!P5 PRMT R68, R68, 0x5410, R67 ;  /* 0x000054104444d816 */ /* 0x000fe40000000043 */
[----:B------:R-:W3:Y:S01]  /*8a90*/  LDL.LU.S16 R67, [R1+0x210] ;  /* 0x0002100001437983 */ /* 0x000ee20000300600 */
[----:B------:R-:W-:-:S03]  /*8aa0*/  PRMT R63, R63, 0x5410, RZ ;  /* 0x000054103f3f7816 */ /* 0x000fc600000000ff */
[----:B------:R0:W-:Y:S01]  /*8ab0*/  STL [R1+0x1c], R9 ;  /* 0x00001c0901007387 */ /* 0x0001e20000100800 */
[----:B------:R-:W-:-:S03]  /*8ac0*/  @!P6 PRMT R63, R63, 0x7610, R9 ;  /* 0x000076103f3fe816 */ /* 0x000fc60000000009 */
[----:B0-----:R-:W4:Y:S01]  /*8ad0*/  LDL.LU R9, [R1+0x3b0] ;  /* 0x0003b00001097983 */ /* 0x001f220000300800 */
[C---:B------:R-:W-:Y:S02]  /*8ae0*/  @!P6 PRMT R69, R10.reuse, 0x7632, R69 ;  /* 0x000076320a45e816 */ /* 0x040fe40000000045 */
[----:B--2---:R-:W-:Y:S02]  /*8af0*/  @!P6 PRMT R20, R10, 0x7610, R20 ;  /* 0x000076100a14e816 */ /* 0x004fe40000000014 */
[----:B---3--:R-:W-:-:S03]  /*8b00*/  @!P5 PRMT R67, R11, 0x7610, R67 ;  /* 0x000076100b43d816 */ /* 0x008fc60000000043 */
[----:B------:R0:W-:Y:S04]  /*8b10*/  @!P6 STL.S16 [R1+0x286], R20 ;  /* 0x000286140100e387 */ /* 0x0001e80000100600 */
[----:B------:R1:W-:Y:S04]  /*8b20*/  @!P5 STL.S16 [R1+0x210], R67 ;  /* 0x000210430100d387 */ /* 0x0003e80000100600 */
[----:B0-----:R-:W2:Y:S04]  /*8b30*/  LDL.LU R20, [R1+0x3ac] ;  /* 0x0003ac0001147983 */ /* 0x001ea80000300800 */
[----:B-1----:R-:W3:Y:S04]  /*8b40*/  LDL.LU R67, [R1+0x6d0] ;  /* 0x0006d00001437983 */ /* 0x002ee80000300800 */
[----:B------:R0:W-:Y:S04]  /*8b50*/  @!P6 STL.S16 [R1+0x294], R69 ;  /* 0x000294450100e387 */ /* 0x0001e80000100600 */
[----:B0-----:R-:W3:Y:S01]  /*8b60*/  LDL.LU R69, [R1+0x6d4] ;  /* 0x0006d40001457983 */ /* 0x001ee20000300800 */
[----:B------:R-:W-:-:S03]  /*8b70*/  LOP3.LUT P1, RZ, R2, 0x100000, RZ, 0xc0, !PT ;  /* 0x0010000002ff7812 */ /* 0x000fc6000782c0ff */
        /* <DEDUP_REMOVED lines=24> */
[----:B------:R-:W-:-:S02]  /*8d00*/  PRMT R68, RZ, 0x7610, R68 ;  /* 0x00007610ff447816 */ /* 0x000fc40000000044 */
[----:B0-----:R-:W-:Y:S01]  /*8d10*/  PRMT R28, RZ, 0x7610, R28 ;  /* 0x00007610ff1c7816 */ /* 0x001fe2000000001c */
[----:B------:R-:W-:Y:S04]  /*8d20*/  STL [R1+0x458], R21 ;  /* 0x0004581501007387 */ /* 0x000fe80000100800 */
[----:B-1----:R-:W3:Y:S04]  /*8d30*/  LDL.LU R10, [R1+0x3a8] ;  /* 0x0003a800010a7983 */ /* 0x002ee80000300800 */
[----:B------:R0:W-:Y:S01]  /*8d40*/  STL [R1+0x5bc], R21 ;  /* 0x0005bc1501007387 */ /* 0x0001e20000100800 */
[----:B------:R-:W-:-:S02]  /*8d50*/  PRMT R57, R57, 0x5410, RZ ;  /* 0x0000541039397816 */ /* 0x000fc400000000ff */
[----:B0-----:R-:W-:Y:S01]  /*8d60*/  PRMT R21, R28, 0x7610, R21 ;  /* 0x000076101c157816 */ /* 0x001fe20000000015 */
[----:B----4-:R0:W-:Y:S01]  /*8d70*/  STL [R1+0x24], R9 ;  /* 0x0000240901007387 */ /* 0x0101e20000100800 */
[----:B------:R-:W-:Y:S02]  /*8d80*/  @!P1 PRMT R57, R57, 0x7610, R9 ;  /* 0x0000761039399816 */ /* 0x000fe40000000009 */
[C---:B--2---:R-:W-:Y:S01]  /*8d90*/  @!P1 PRMT R68, R20.reuse, 0x7610, R68 ;  /* 0x0000761014449816 */ /* 0x044fe20000000044 */
[----:B------:R1:W-:Y:S01]  /*8da0*/  STL [R1+0x124], R20 ;  /* 0x0001241401007387 */ /* 0x0003e20000100800 */
[----:B------:R-:W-:Y:S02]  /*8db0*/  @!P1 PRMT R21, R20, 0x7632, R21 ;  /* 0x0000763214159816 */ /* 0x000fe40000000015 */
[----:B---3--:R-:W-:-:S04]  /*8dc0*/  PRMT R67, RZ, 0x7610, R67 ;  /* 0x00007610ff437816 */ /* 0x008fc80000000043 */
[----:B------:R-:W-:Y:S02]  /*8dd0*/  @!P1 PRMT R67, R9, 0x7610, R67 ;  /* 0x0000761009439816 */ /* 0x000fe40000000043 */
[----:B0-----:R-:W2:Y:S04]  /*8de0*/  LDL.LU R9, [R1+0x3a0] ;  /* 0x0003a00001097983 */ /* 0x001ea80000300800 */
[----:B-1----:R-:W3:Y:S04]  /*8df0*/  LDL.LU R20, [R1+0x39c] ;  /* 0x00039c0001147983 */ /* 0x002ee80000300800 */
[----:B------:R0:W-:Y:S01]  /*8e00*/  STL [R1+0x118], R25 ;  /* 0x0001181901007387 */ /* 0x0001e20000100800 */
[----:B------:R-:W-:-:S02]  /*8e10*/  PRMT R69, RZ, 0x7610, R69 ;  /* 0x00007610ff457816 */ /* 0x000fc40000000045 */
[----:B------:R-:W-:Y:S01]  /*8e20*/  LOP3.LUT P0, RZ, R2, 0x80000, RZ, 0xc0, !PT ;  /* 0x0008000002ff7812 */ /* 0x000fe2000780c0ff */
[----:B------:R1:W-:Y:S01]  /*8e30*/  STL [R1+0x120], R11 ;  /* 0x0001200b01007387 */ /* 0x0003e20000100800 */
[----:B0-----:R-:W-:Y:S02]  /*8e40*/  MOV R25, R24 ;  /* 0x0000001800197202 */ /* 0x001fe40000000f00 */
[----:B------:R-:W-:Y:S02]  /*8e50*/  MOV R24, R39 ;  /* 0x0000002700187202 */ /* 0x000fe40000000f00 */
[----:B------:R-:W-:Y:S02]  /*8e60*/  MOV R39, R66 ;  /* 0x0000004200277202 */ /* 0x000fe40000000f00 */
[----:B------:R-:W4:Y:S01]  /*8e70*/  LDL.LU R66, [R1+0x6dc] ;  /* 0x0006dc0001427983 */ /* 0x000f220000300800 */
[----:B------:R-:W-:-:S03]  /*8e80*/  @!P5 PRMT R69, R11, 0x7632, R69 ;  /* 0x000076320b45d816 */ /* 0x000fc60000000045 */
[----:B-1----:R-:W4:Y:S01]  /*8e90*/  LDL.LU R11, [R1+0x3a4] ;  /* 0x0003a400010b7983 */ /* 0x002f220000300800 */
[----:B------:R-:W-:Y:S02]  /*8ea0*/  LOP3.LUT P6, RZ, R2, 0x40000, RZ, 0xc0, !PT ;  /* 0x0004000002ff7812 */ /* 0x000fe400078cc0ff */
[----:B------:R-:W-:Y:S02]  /*8eb0*/  PRMT R65, RZ, 0x7610, R65 ;  /* 0x00007610ff417816 */ /* 0x000fe40000000041 */
[----:B------:R-:W-:Y:S02]  /*8ec0*/  PRMT R54, R54, 0x5410, RZ ;  /* 0x0000541036367816 */ /* 0x000fe400000000ff */
[----:B------:R-:W-:Y:S02]  /*8ed0*/  PRMT R64, R64, 0x5410, RZ ;  /* 0x0000541040407816 */ /* 0x000fe400000000ff */
[----:B------:R-:W-:Y:S02]  /*8ee0*/  PRMT R69, R69, 0x5410, RZ ;  /* 0x0000541045457816 */ /* 0x000fe400000000ff */
[----:B------:R-:W-:-:S02]  /*8ef0*/  PRMT R63, RZ, 0x7610, R63 ;  /* 0x00007610ff3f7816 */ /* 0x000fc4000000003f */
[----:B------:R-:W-:Y:S02]  /*8f00*/  PRMT R49, R49, 0x5410, RZ ;  /* 0x0000541031317816 */ /* 0x000fe400000000ff */
[----:B------:R-:W-:Y:S01]  /*8f10*/  @!P0 PRMT R65, R10, 0x7610, R65 ;  /* 0x000076100a418816 */ /* 0x000fe20000000041 */
[----:B------:R0:W-:Y:S01]  /*8f20*/  STL [R1+0x28], R10 ;  /* 0x0000280a01007387 */ /* 0x0001e20000100800 */
[----:B------:R-:W-:-:S03]  /*8f30*/  @!P0 PRMT R54, R54, 0x7610, R10 ;  /* 0x0000761036368816 */ /* 0x000fc6000000000a */
[----:B0-----:R-:W4:Y:S01]  /*8f40*/  LDL.LU R10, [R1+0x398] ;  /* 0x00039800010a7983 */ /* 0x001f220000300800 */
[----:B--2---:R-:W-:Y:S02]  /*8f50*/  @!P6 PRMT R63, R9, 0x7610, R63 ;  /* 0x00007610093fe816 */ /* 0x004fe4000000003f */
[--C-:B---3--:R-:W-:Y:S01]  /*8f60*/  @!P6 PRMT R64, R64, 0x5410, R20.reuse ;  /* 0x000054104040e816 */ /* 0x108fe20000000014 */
[----:B------:R0:W-:Y:S01]  /*8f70*/  STL [R1+0x12c], R20 ;  /* 0x00012c1401007387 */ /* 0x0001e20000100800 */
[----:B------:R-:W-:Y:S02]  /*8f80*/  @!P6 PRMT R69, R69, 0x7610, R20 ;  /* 0x000076104545e816 */ /* 0x000fe40000000014 */
[----:B------:R-:W-:Y:S01]  /*8f90*/  @!P6 PRMT R49, R49, 0x7610, R9 ;  /* 0x000076103131e816 */ /* 0x000fe20000000009 */
[----:B------:R1:W-:Y:S04]  /*8fa0*/  STL [R1+0x2c], R9 ;  /* 0x00002c0901007387 */ /* 0x0003e80000100800 */
[----:B0-----:R-:W2:Y:S04]  /*8fb0*/  LDL.LU R20, [R1+0x38c] ;  /* 0x00038c0001147983 */ /* 0x001ea80000300800 */
[----:B-1----:R-:W3:Y:S01]  /*8fc0*/  LDL.LU R9, [R1+0x390] ;  /* 0x0003900001097983 */ /* 0x002ee20000300800 */
[----:B------:R-:W-:-:S02]  /*8fd0*/  PRMT R65, R65, 0x5410, RZ ;  /* 0x0000541041417816 */ /* 0x000fc400000000ff */
[----:B----4-:R-:W-:Y:S02]  /*8fe0*/  PRMT R66, R66, 0x5410, RZ ;  /* 0x0000541042427816 */ /* 0x010fe400000000ff */
[----:B------:R-:W-:Y:S02]  /*8ff0*/  LOP3.LUT P5, RZ, R2, 0x20000, RZ, 0xc0, !PT ;  /* 0x0002000002ff7812 */ /* 0x000fe400078ac0ff */
[--C-:B------:R-:W-:Y:S01]  /*9000*/  @!P0 PRMT R66, R66, 0x5410, R11.reuse ;  /* 0x0000541042428816 */ /* 0x100fe2000000000b */
[----:B------:R0:W-:Y:S01]  /*9010*/  STL [R1+0x128], R11 ;  /* 0x0001280b01007387 */ /* 0x0001e20000100800 */
[----:B------:R-:W-:-:S03]  /*9020*/  @!P0 PRMT R65, R65, 0x7610, R11 ;  /* 0x0000761041418816 */ /* 0x000fc6000000000b */
[----:B------:R-:W-:Y:S04]  /*9030*/  STL.S16 [R1+0x212], R28 ;  /* 0x0002121c01007387 */ /* 0x000fe80000100600 */
[----:B0-----:R-:W4:Y:S01]  /*9040*/  LDL.LU R11, [R1+0x394] ;  /* 0x00039400010b7983 */ /* 0x001f220000300800 */
[----:B------:R-:W-:-:S03]  /*9050*/  PRMT R61, R61, 0x5410, RZ ;  /* 0x000054103d3d7816 */ /* 0x000fc600000000ff */
[----:B------:R0:W-:Y:S01]  /*9060*/  @!P1 STL.S16 [R1+0x212], R21 ;  /* 0x0002121501009387 */ /* 0x0001e20000100600 */
[----:B------:R-:W-:Y:S02]  /*9070*/  LOP3.LUT P1, RZ, R2, 0x10000, RZ, 0xc0, !PT ;  /* 0x0001000002ff7812 */ /* 0x000fe4000782c0ff */
[----:B------:R-:W-:Y:S02]  /*9080*/  PRMT R48, R48, 0x5410, RZ ;  /* 0x0000541030307816 */ /* 0x000fe400000000ff */
[----:B------:R-:W-:Y:S02]  /*9090*/  PRMT R58, R58, 0x5410, RZ ;  /* 0x000054103a3a7816 */ /* 0x000fe400000000ff */
[----:B------:R-:W-:Y:S02]  /*90a0*/  PRMT R59, RZ, 0x5410, RZ ;  /* 0x00005410ff3b7816 */ /* 0x000fe400000000ff */
[----:B------:R-:W-:Y:S02]  /*90b0*/  PRMT R55, R55, 0x5410, RZ ;  /* 0x0000541037377816 */ /* 0x000fe400000000ff */
[----:B------:R-:W-:Y:S01]  /*90c0*/  PRMT R53, RZ, 0x5410, RZ ;  /* 0x00005410ff357816 */ /* 0x000fe200000000ff */
[----:B------:R-:W-:Y:S01]  /*90d0*/  STL.S16 [R1+0x296], RZ ;  /* 0x000296ff01007387 */ /* 0x000fe20000100600 */
[----:B------:R-:W-:-:S02]  /*90e0*/  PRMT R67, R67, 0x5410, RZ ;  /* 0x0000541043437816 */ /* 0x000fc400000000ff */
[----:B------:R-:W-:Y:S01]  /*90f0*/  PRMT R60, RZ, 0x7610, R60 ;  /* 0x00007610ff3c7816 */ /* 0x000fe2000000003c */
[----:B0-----:R-:W4:Y:S04]  /*9100*/  LDL.LU R21, [R1+0x36c] ;  /* 0x00036c0001157983 */ /* 0x001f280000300800 */
[----:B------:R0:W-:Y:S01]  /*9110*/  STL [R1+0x30], R10 ;  /* 0x0000300a01007387 */ /* 0x0001e20000100800 */
[--C-:B------:R-:W-:Y:S02]  /*9120*/  @!P5 PRMT R61, R61, 0x5410, R10.reuse ;  /* 0x000054103d3dd816 */ /* 0x100fe4000000000a */
[----:B------:R-:W-:Y:S01]  /*9130*/  @!P5 PRMT R48, R48, 0x7610, R10 ;  /* 0x000076103030d816 */ /* 0x000fe2000000000a */
[----:B------:R-:W4:Y:S01]  /*9140*/  LDL.LU R28, [R1+0x6cc] ;  /* 0x0006cc00011c7983 */ /* 0x000f220000300800 */
[----:B------:R-:W-:-:S03]  /*9150*/  PRMT R61, RZ, 0x7610, R61 ;  /* 0x00007610ff3d7816 */ /* 0x000fc6000000003d */
[----:B0-----:R-:W4:Y:S01]  /*9160*/  LDL.LU R10, [R1+0x388] ;  /* 0x00038800010a7983 */ /* 0x001f220000300800 */
[----:B------:R-:W-:Y:S02]  /*9170*/  PRMT R48, RZ, 0x7610, R48 ;  /* 0x00007610ff307816 */ /* 0x000fe40000000030 */
[----:B--2---:R-:W-:Y:S01]  /*9180*/  @!P1 PRMT R61, R20, 0x7610, R61 ;  /* 0x00007610143d9816 */ /* 0x004fe2000000003d */
[----:B------:R0:W-:Y:S01]  /*9190*/  STL [R1+0x134], R20 ;  /* 0x0001341401007387 */ /* 0x0001e20000100800 */
[----:B------:R-:W-:Y:S02]  /*91a0*/  @!P1 PRMT R67, R67, 0x7610, R20 ;  /* 0x0000761043439816 */ /* 0x000fe40000000014 */
[C---:B---3--:R-:W-:Y:S01]  /*91b0*/  @!P1 PRMT R60, R9.reuse, 0x7610, R60 ;  /* 0x00007610093c9816 */ /* 0x048fe2000000003c */
[----:B------:R1:W-:Y:S01]  /*91c0*/  STL [R1+0x34], R9 ;  /* 0x0000340901007387 */ /* 0x0003e20000100800 */
[----:B------:R-:W-:-:S03]  /*91d0*/  @!P1 PRMT R48, R9, 0x7632, R48 ;  /* 0x0000763209309816 */ /* 0x000fc60000000030 */
[----:B0-----:R-:W2:Y:S04]  /*91e0*/  LDL.LU R20, [R1+0x37c] ;  /* 0x00037c0001147983 */ /* 0x001ea80000300800 */
[----:B-1----:R-:W3:Y:S01]  /*91f0*/  LDL.LU R9, [R1+0x380] ;  /* 0x0003800001097983 */ /* 0x002ee20000300800 */
[----:B------:R-:W-:Y:S02]  /*9200*/  PRMT R62, RZ, 0x5410, RZ ;  /* 0x00005410ff3e7816 */ /* 0x000fe400000000ff */
[----:B------:R-:W-:Y:S02]  /*9210*/  LOP3.LUT P0, RZ, R2, 0x8000, RZ, 0xc0, !PT ;  /* 0x0000800002ff7812 */ /* 0x000fe4000780c0ff */
[----:B----4-:R-:W-:Y:S01]  /*9220*/  @!P5 PRMT R62, R62, 0x5410, R11 ;  /* 0x000054103e3ed816 */ /* 0x010fe2000000000b */
[----:B------:R0:W-:Y:S03]  /*9230*/  STL [R1+0x130], R11 ;  /* 0x0001300b01007387 */ /* 0x0001e60000100800 */
[----:B------:R-:W-:-:S02]  /*9240*/  @!P5 PRMT R62, R11, 0x7632, R62 ;  /* 0x000076320b3ed816 */ /* 0x000fc4000000003e */
[----:B------:R-:W-:Y:S01]  /*9250*/  LOP3.LUT P6, RZ, R2, 0x4000, RZ, 0xc0, !PT ;  /* 0x0000400002ff7812 */ /* 0x000fe200078cc0ff */
[----:B0-----:R-:W4:Y:S01]  /*9260*/  LDL.LU R11, [R1+0x384] ;  /* 0x00038400010b7983 */ /* 0x001f220000300800 */
[----:B------:R-:W-:Y:S02]  /*9270*/  PRMT R45, R45, 0x5410, RZ ;  /* 0x000054102d2d7816 */ /* 0x000fe400000000ff */
[----:B------:R-:W-:Y:S02]  /*9280*/  PRMT R66, RZ, 0x7610, R66 ;  /* 0x00007610ff427816 */ /* 0x000fe40000000042 */
[----:B------:R-:W-:Y:S02]  /*9290*/  PRMT R57, RZ, 0x7610, R57 ;  /* 0x00007610ff397816 */ /* 0x000fe40000000039 */
[--C-:B------:R-:W-:Y:S01]  /*92a0*/  @!P0 PRMT R58, R58, 0x5410, R10.reuse ;  /* 0x000054103a3a8816 */ /* 0x100fe2000000000a */
[----:B------:R0:W-:Y:S01]  /*92b0*/  STL [R1+0x38], R10 ;  /* 0x0000380a01007387 */ /* 0x0001e20000100800 */
[----:B------:R-:W-:-:S02]  /*92c0*/  @!P0 PRMT R45, R45, 0x7610, R10 ;  /* 0x000076102d2d8816 */ /* 0x000fc4000000000a */
[----:B------:R-:W-:Y:S02]  /*92d0*/  PRMT R58, RZ, 0x7610, R58 ;  /* 0x00007610ff3a7816 */ /* 0x000fe4000000003a */
[----:B------:R-:W-:Y:S01]  /*92e0*/  PRMT R45, RZ, 0x7610, R45 ;  /* 0x00007610ff2d7816 */ /* 0x000fe2000000002d */
[----:B0-----:R-:W4:Y:S01]  /*92f0*/  LDL.LU R10, [R1+0x378] ;  /* 0x00037800010a7983 */ /* 0x001f220000300800 */
[----:B--2---:R-:W-:-:S03]  /*9300*/  @!P6 PRMT R58, R20, 0x7610, R58 ;  /* 0x00007610143ae816 */ /* 0x004fc6000000003a */
[----:B------:R0:W-:Y:S01]  /*9310*/  STL [R1+0x13c], R20 ;  /* 0x00013c1401007387 */ /* 0x0001e20000100800 */
[----:B------:R-:W-:Y:S02]  /*9320*/  @!P6 PRMT R66, R20, 0x7632, R66 ;  /* 0x000076321442e816 */ /* 0x000fe40000000042 */
[C---:B---3--:R-:W-:Y:S01]  /*9330*/  @!P6 PRMT R57, R9.reuse, 0x7610, R57 ;  /* 0x000076100939e816 */ /* 0x048fe20000000039 */
[----:B------:R1:W-:Y:S01]  /*9340*/  STL [R1+0x3c], R9 ;  /* 0x00003c0901007387 */ /* 0x0003e20000100800 */
[----:B------:R-:W-:-:S03]  /*9350*/  @!P6 PRMT R45, R9, 0x7632, R45 ;  /* 0x00007632092de816 */ /* 0x000fc6000000002d */
[----:B0-----:R-:W2:Y:S04]  /*9360*/  LDL.LU R20, [R1+0x360] ;  /* 0x0003600001147983 */ /* 0x001ea80000300800 */
[----:B-1----:R-:W3:Y:S01]  /*9370*/  LDL.LU R9, [R1+0x370] ;  /* 0x0003700001097983 */ /* 0x002ee20000300800 */
[----:B------:R-:W-:Y:S02]  /*9380*/  LOP3.LUT P5, RZ, R2, 0x2000, RZ, 0xc0, !PT ;  /* 0x0000200002ff7812 */ /* 0x000fe400078ac0ff */
[----:B----4-:R-:W-:-:S04]  /*9390*/  @!P0 PRMT R59, R59, 0x5410, R11 ;  /* 0x000054103b3b8816 */ /* 0x010fc8000000000b */
[----:B------:R-:W-:Y:S02]  /*93a0*/  @!P0 PRMT R59, R11, 0x7632, R59 ;  /* 0x000076320b3b8816 */ /* 0x000fe4000000003b */
[C---:B------:R-:W-:Y:S02]  /*93b0*/  LOP3.LUT P0, RZ, R2.reuse, 0x800, RZ, 0xc0, !PT ;  /* 0x0000080002ff7812 */ /* 0x040fe4000780c0ff */
[----:B------:R-:W-:Y:S02]  /*93c0*/  LOP3.LUT P1, RZ, R2, 0x1000, RZ, 0xc0, !PT ;  /* 0x0000100002ff7812 */ /* 0x000fe4000782c0ff */
[----:B------:R-:W-:Y:S02]  /*93d0*/  PRMT R44, R44, 0x5410, RZ ;  /* 0x000054102c2c7816 */ /* 0x000fe400000000ff */
[----:B------:R-:W-:Y:S02]  /*93e0*/  PRMT R54, RZ, 0x7610, R54 ;  /* 0x00007610ff367816 */ /* 0x000fe40000000036 */
[--C-:B------:R-:W-:Y:S01]  /*93f0*/  @!P5 PRMT R55, R55, 0x5410, R10.reuse ;  /* 0x000054103737d816 */ /* 0x100fe2000000000a */
[----:B------:R0:W-:Y:S01]  /*9400*/  STL [R1+0x40], R10 ;  /* 0x0000400a01007387 */ /* 0x0001e20000100800 */
[----:B------:R-:W-:-:S04]  /*9410*/  @!P5 PRMT R44, R44, 0x7610, R10 ;  /* 0x000076102c2cd816 */ /* 0x000fc8000000000a */
[----:B------:R-:W-:Y:S01]  /*9420*/  PRMT R44, RZ, 0x7610, R44 ;  /* 0x00007610ff2c7816 */ /* 0x000fe2000000002c */
[----:B0-----:R-:W4:Y:S01]  /*9430*/  LDL.LU R10, [R1+0x368] ;  /* 0x00036800010a7983 */ /* 0x001f220000300800 */
[----:B--2---:R-:W-:-:S03]  /*9440*/  @!P0 PRMT R53, R53, 0x5410, R20 ;  /* 0x0000541035358816 */ /* 0x004fc60000000014 */
[----:B------:R0:W-:Y:S01]  /*9450*/  STL [R1+0x148], R20 ;  /* 0x0001481401007387 */ /* 0x0001e20000100800 */
[----:B---3--:R-:W-:-:S03]  /*9460*/  @!P1 PRMT R54, R9, 0x7610, R54 ;  /* 0x0000761009369816 */ /* 0x008fc60000000036 */
[----:B------:R1:W-:Y:S01]  /*9470*/  STL [R1+0x44], R9 ;  /* 0x0000440901007387 */ /* 0x0003e20000100800 */
[----:B------:R-:W-:Y:S02]  /*9480*/  @!P1 PRMT R44, R9, 0x7632, R44 ;  /* 0x00007632092c9816 */ /* 0x000fe4000000002c */
[----:B------:R-:W-:Y:S02]  /*9490*/  @!P0 PRMT R53, R20, 0x7632, R53 ;  /* 0x0000763214358816 */ /* 0x000fe40000000035 */
[----:B0-----:R-:W2:Y:S04]  /*94a0*/  LDL.S16 R20, [R1+0x296] ;  /* 0x0002960001147983 */ /* 0x001ea80000100600 */
[----:B-1----:R-:W3:Y:S01]  /*94b0*/  LDL.LU R9, [R1+0x354] ;  /* 0x0003540001097983 */ /* 0x002ee20000300800 */
[----:B------:R-:W-:-:S02]  /*94c0*/  LOP3.LUT P6, RZ, R2, 0x400, RZ, 0xc0, !PT ;  /* 0x0000040002ff7812 */ /* 0x000fc400078cc0ff */
[----:B------:R-:W-:-:S04]  /*94d0*/  PRMT R52, R52, 0x5410, RZ ;  /* 0x0000541034347816 */ /* 0x000fc800000000ff */
[----:B----4-:R-:W-:-:S04]  /*94e0*/  @!P0 PRMT R52, R52, 0x5410, R10 ;  /* 0x0000541034348816 */ /* 0x010fc8000000000a */
[----:B------:R-:W-:-:S04]  /*94f0*/  PRMT R52, RZ, 0x7610, R52 ;  /* 0x00007610ff347816 */ /* 0x000fc80000000034 */
[C---:B---3--:R-:W-:Y:S01]  /*9500*/  @!P6 PRMT R52, R9.reuse, 0x7610, R52 ;  /* 0x000076100934e816 */ /* 0x048fe20000000034 */
[----:B------:R0:W-:Y:S01]  /*9510*/  STL [R1+0x14c], R9 ;  /* 0x00014c0901007387 */ /* 0x0001e20000100800 */
[----:B--2---:R-:W-:-:S03]  /*9520*/  @!P6 PRMT R20, R9, 0x7632, R20 ;  /* 0x000076320914e816 */ /* 0x004fc60000000014 */
[----:B0-----:R-:W2:Y:S04]  /*9530*/  LDL.LU R9, [R1+0x6c8] ;  /* 0x0006c80001097983 */ /* 0x001ea80000300800 */
[----:B------:R0:W-:Y:S04]  /*9540*/  STL [R1+0x138], R11 ;  /* 0x0001380b01007387 */ /* 0x0001e80000100800 */
[----:B0-----:R-:W3:Y:S01]  /*9550*/  LDL.LU R11, [R1+0x374] ;  /* 0x00037400010b7983 */ /* 0x001ee20000300800 */
[----:B------:R-:W-:Y:S02]  /*9560*/  PRMT R55, RZ, 0x7610, R55 ;  /* 0x00007610ff377816 */ /* 0x000fe40000000037 */
[----:B------:R-:W-:Y:S01]  /*9570*/  PRMT R64, RZ, 0x7610, R64 ;  /* 0x00007610ff407816 */ /* 0x000fe20000000040 */
[----:B------:R0:W-:Y:S01]  /*9580*/  STL [R1+0x144], R21 ;  /* 0x0001441501007387 */ /* 0x0001e20000100800 */
[----:B------:R-:W-:-:S02]  /*9590*/  @!P1 PRMT R55, R21, 0x7610, R55 ;  /* 0x0000761015379816 */ /* 0x000fc40000000037 */
[----:B------:R-:W-:Y:S01]  /*95a0*/  @!P1 PRMT R64, R21, 0x7632, R64 ;  /* 0x0000763215409816 */ /* 0x000fe20000000040 */
[----:B------:R-:W-:Y:S04]  /*95b0*/  STL.S16 [R1+0x2fa], RZ ;  /* 0x0002faff01007387 */ /* 0x000fe80000100600 */
[----:B0-----:R-:W4:Y:S01]  /*95c0*/  LDL.LU R21, [R1+0x350] ;  /* 0x0003500001157983 */ /* 0x001f220000300800 */
[----:B--2---:R-:W-:-:S04]  /*95d0*/  PRMT R9, RZ, 0x7610, R9 ;  /* 0x00007610ff097816 */ /* 0x004fc80000000009 */
[----:B------:R-:W-:Y:S01]  /*95e0*/  PRMT R28, R9, 0x7610, R28 ;  /* 0x00007610091c7816 */ /* 0x000fe2000000001c */
[----:B------:R0:W-:Y:S04]  /*95f0*/  STL.S16 [R1+0x2f8], R9 ;  /* 0x0002f80901007387 */ /* 0x0001e80000100600 */
[----:B0-----:R-:W2:Y:S01]  /*9600*/  LDL.S16 R9, [R1+0x2fa] ;  /* 0x0002fa0001097983 */ /* 0x001ea20000100600 */
[----:B------:R-:W-:-:S04]  /*9610*/  PRMT R56, RZ, 0x5410, RZ ;  /* 0x00005410ff387816 */ /* 0x000fc800000000ff */
[----:B---3--:R-:W-:-:S04]  /*9620*/  @!P5 PRMT R56, R56, 0x5410, R11 ;  /* 0x000054103838d816 */ /* 0x008fc8000000000b */
[----:B------:R-:W-:Y:S02]  /*9630*/  @!P5 PRMT R56, R11, 0x7632, R56 ;  /* 0x000076320b38d816 */ /* 0x000fe40000000038 */
[----:B------:R-:W-:Y:S01]  /*9640*/  LOP3.LUT P5, RZ, R2, 0x200, RZ, 0xc0, !PT ;  /* 0x0000020002ff7812 */ /* 0x000fe200078ac0ff */
[----:B------:R0:W-:Y:S04]  /*9650*/  STL [R1+0x140], R11 ;  /* 0x0001400b01007387 */ /* 0x0001e80000100800 */
[----:B0-----:R-:W3:Y:S08]  /*9660*/  LDL.LU R11, [R1+0x358] ;  /* 0x00035800010b7983 */ /* 0x001ef00000300800 */
[----:B----4-:R-:W-:-:S05]  /*9670*/  @!P5 PRMT R28, R21, 0x7610, R28 ;  /* 0x00007610151cd816 */ /* 0x010fca000000001c */
[----:B------:R0:W-:Y:S04]  /*9680*/  @!P5 STL.S16 [R1+0x2f8], R28 ;  /* 0x0002f81c0100d387 */ /* 0x0001e80000100600 */
[----:B0-----:R-:W4:Y:S01]  /*9690*/  LDL.LU R28, [R1+0x6c4] ;  /* 0x0006c400011c7983 */ /* 0x001f220000300800 */
[----:B--2---:R-:W-:-:S05]  /*96a0*/  @!P5 PRMT R9, R21, 0x7632, R9 ;  /* 0x000076321509d816 */ /* 0x004fca0000000009 */
[----:B------:R0:W-:Y:S04]  /*96b0*/  @!P5 STL.S16 [R1+0x2fa], R9 ;  /* 0x0002fa090100d387 */ /* 0x0001e80000100600 */
[----:B0-----:R-:W2:Y:S01]  /*96c0*/  LDL.LU R9, [R1+0x6c0] ;  /* 0x0006c00001097983 */ /* 0x001ea20000300800 */
[----:B------:R-:W-:-:S04]  /*96d0*/  PRMT R43, R43, 0x5410, RZ ;  /* 0x000054102b2b7816 */ /* 0x000fc800000000ff */
[----:B------:R-:W-:Y:S02]  /*96e0*/  @!P0 PRMT R43, R43, 0x7610, R10 ;  /* 0x000076102b2b8816 */ /* 0x000fe4000000000a */
[----:B------:R-:W-:Y:S02]  /*96f0*/  PRMT R49, RZ, 0x7610, R49 ;  /* 0x00007610ff317816 */ /* 0x000fe40000000031 */
[----:B------:R-:W-:Y:S01]  /*9700*/  PRMT R43, RZ, 0x7610, R43 ;  /* 0x00007610ff2b7816 */ /* 0x000fe2000000002b */
[----:B------:R0:W-:Y:S01]  /*9710*/  STL [R1+0x48], R10 ;  /* 0x0000480a01007387 */ /* 0x0001e20000100800 */
[C---:B---3--:R-:W-:Y:S02]  /*9720*/  @!P6 PRMT R49, R11.reuse, 0x7610, R49 ;  /* 0x000076100b31e816 */ /* 0x048fe40000000031 */
[----:B------:R-:W-:Y:S01]  /*9730*/  @!P6 PRMT R43, R11, 0x7632, R43 ;  /* 0x000076320b2be816 */ /* 0x000fe2000000002b */
[----:B------:R1:W-:Y:S04]  /*9740*/  STL [R1+0x4c], R11 ;  /* 0x00004c0b01007387 */ /* 0x0003e80000100800 */
[----:B------:R3:W-:Y:S04]  /*9750*/  @!P6 STL.S16 [R1+0x296], R20 ;  /* 0x000296140100e387 */ /* 0x0007e80000100600 */
        /* <DEDUP_REMOVED lines=34> */
[----:B0-----:R-:W2:Y:S04]  /*9980*/  LDL.LU R10, [R1+0x348] ;  /* 0x00034800010a7983 */ /* 0x001ea80000300800 */
[----:B-1----:R-:W2:Y:S04]  /*9990*/  LDL.LU R11, [R1+0x340] ;  /* 0x00034000010b7983 */ /* 0x002ea80000300800 */
[----:B---3--:R-:W3:Y:S04]  /*99a0*/  LDL.LU R20, [R1+0x344] ;  /* 0x0003440001147983 */ /* 0x008ee80000300800 */
[----:B----4-:R-:W4:Y:S01]  /*99b0*/  LDL.LU R21, [R1+0x33c] ;  /* 0x00033c0001157983 */ /* 0x010f220000300800 */
[----:B--2---:R-:W-:-:S04]  /*99c0*/  PRMT R9, RZ, 0x7610, R9 ;  /* 0x00007610ff097816 */ /* 0x004fc80000000009 */
[----:B------:R-:W-:Y:S01]  /*99d0*/  PRMT R28, R9, 0x7610, R28 ;  /* 0x00007610091c7816 */ /* 0x000fe2000000001c */
[----:B------:R0:W-:Y:S04]  /*99e0*/  STL.S16 [R1+0x31c], R9 ;  /* 0x00031c0901007387 */ /* 0x0001e80000100600 */
[----:B------:R-:W-:Y:S04]  /*99f0*/  STL.S16 [R1+0x34c], RZ ;  /* 0x00034cff01007387 */ /* 0x000fe80000100600 */
[----:B0-----:R-:W2:Y:S01]  /*9a00*/  LDL.LU.S16 R9, [R1+0x34c] ;  /* 0x00034c0001097983 */ /* 0x001ea20000300600 */
[----:B------:R-:W-:-:S05]  /*9a10*/  @!P5 PRMT R28, R10, 0x7610, R28 ;  /* 0x000076100a1cd816 */ /* 0x000fca000000001c */
[----:B------:R0:W-:Y:S04]  /*9a20*/  @!P5 STL.S16 [R1+0x31c], R28 ;  /* 0x00031c1c0100d387 */ /* 0x0001e80000100600 */
[----:B0-----:R-:W3:Y:S01]  /*9a30*/  LDL.LU R28, [R1+0x6bc] ;  /* 0x0006bc00011c7983 */ /* 0x001ee20000300800 */
[----:B--2---:R-:W-:-:S05]  /*9a40*/  @!P5 PRMT R9, R10, 0x7632, R9 ;  /* 0x000076320a09d816 */ /* 0x004fca0000000009 */
[----:B------:R0:W-:Y:S04]  /*9a50*/  @!P5 STL.S16 [R1+0x34c], R9 ;  /* 0x00034c090100d387 */ /* 0x0001e80000100600 */
[----:B0-----:R-:W2:Y:S04]  /*9a60*/  LDL.LU R9, [R1+0x6b8] ;  /* 0x0006b80001097983 */ /* 0x001ea80000300800 */
[----:B------:R-:W-:Y:S01]  /*9a70*/  STL.S16 [R1+0x348], RZ ;  /* 0x000348ff01007387 */ /* 0x000fe20000100600 */
[----:B------:R-:W-:Y:S02]  /*9a80*/  LOP3.LUT P1, RZ, R2, 0x100, RZ, 0xc0, !PT ;  /* 0x0000010002ff7812 */ /* 0x000fe4000782c0ff */
[----:B--2---:R-:W-:-:S04]  /*9a90*/  PRMT R9, RZ, 0x7610, R9 ;  /* 0x00007610ff097816 */ /* 0x004fc80000000009 */
[----:B---3--:R-:W-:Y:S01]  /*9aa0*/  PRMT R28, R9, 0x7610, R28 ;  /* 0x00007610091c7816 */ /* 0x008fe2000000001c */
[----:B------:R0:W-:Y:S04]  /*9ab0*/  STL.S16 [R1+0x31e], R9 ;  /* 0x00031e0901007387 */ /* 0x0001e80000100600 */
[----:B0-----:R-:W2:Y:S02]  /*9ac0*/  LDL.LU.S16 R9, [R1+0x348] ;  /* 0x0003480001097983 */ /* 0x001ea40000300600 */
[----:B------:R-:W-:-:S05]  /*9ad0*/  @!P1 PRMT R28, R11, 0x7610, R28 ;  /* 0x000076100b1c9816 */ /* 0x000fca000000001c */
[----:B------:R0:W-:Y:S04]  /*9ae0*/  @!P1 STL.S16 [R1+0x31e], R28 ;  /* 0x00031e1c01009387 */ /* 0x0001e80000100600 */
[----:B0-----:R-:W3:Y:S01]  /*9af0*/  LDL.LU R28, [R1+0x6b4] ;  /* 0x0006b400011c7983 */ /* 0x001ee20000300800 */
        /* <DEDUP_REMOVED lines=19> */
[----:B0-----:R-:W4:Y:S02]  /*9c30*/  LDL.LU.S16 R20, [R1+0x344] ;  /* 0x0003440001147983 */ /* 0x001f240000300600 */
[----:B----4-:R-:W-:-:S05]  /*9c40*/  @!P0 PRMT R20, R21, 0x7632, R20 ;  /* 0x0000763215148816 */ /* 0x010fca0000000014 */
[----:B------:R0:W-:Y:S04]  /*9c50*/  @!P0 STL.S16 [R1+0x344], R20 ;  /* 0x0003441401008387 */ /* 0x0001e80000100600 */
        /* <DEDUP_REMOVED lines=102> */
[----:B0-----:R-:W2:Y:S04]  /*a2c0*/  LDL.S16 R20, [R1+0x322] ;  /* 0x0003220001147983 */ /* 0x001ea80000100600 */
[----:B------:R-:W-:Y:S01]  /*a2d0*/  @!P0 STL.S16 [R1+0x33c], R29 ;  /* 0x00033c1d01008387 */ /* 0x000fe20000100600 */
[----:B------:R-:W-:-:S03]  /*a2e0*/  LOP3.LUT P0, RZ, R2, 0x8, RZ, 0xc0, !PT ;  /* 0x0000000802ff7812 */ /* 0x000fc6000780c0ff */
[----:B------:R0:W-:Y:S04]  /*a2f0*/  @!P5 STL.S16 [R1+0x32e], R9 ;  /* 0x00032e090100d387 */ /* 0x0001e80000100600 */
[----:B------:R-:W-:Y:S04]  /*a300*/  STL.S16 [R1+0x31a], RZ ;  /* 0x00031aff01007387 */ /* 0x000fe80000100600 */
[----:B------:R1:W-:Y:S02]  /*a310*/  STL [R1+0x64], R11 ;  /* 0x0000640b01007387 */ /* 0x0003e40000100800 */
[----:B----4-:R-:W-:-:S02]  /*a320*/  @!P0 PRMT R28, R21, 0x7610, R28 ;  /* 0x00007610151c8816 */ /* 0x010fc4000000001c */
[----:B0-----:R-:W3:Y:S04]  /*a330*/  LDL.LU R9, [R1+0x314] ;  /* 0x0003140001097983 */ /* 0x001ee80000300800 */
[----:B------:R0:W-:Y:S04]  /*a340*/  @!P0 STL.S16 [R1+0x320], R28 ;  /* 0x0003201c01008387 */ /* 0x0001e80000100600 */
[----:B-1----:R-:W4:Y:S01]  /*a350*/  LDL.LU R11, [R1+0x310] ;  /* 0x00031000010b7983 */ /* 0x002f220000300800 */
[----:B------:R-:W-:-:S03]  /*a360*/  LOP3.LUT P6, RZ, R2, 0x4, RZ, 0xc0, !PT ;  /* 0x0000000402ff7812 */ /* 0x000fc600078cc0ff */
[----:B------:R-:W4:Y:S04]  /*a370*/  LDL.LU R29, [R1+0x69c] ;  /* 0x00069c00011d7983 */ /* 0x000f280000300800 */
[----:B0-----:R-:W3:Y:S01]  /*a380*/  LDL.LU R28, [R1+0x664] ;  /* 0x00066400011c7983 */ /* 0x001ee20000300800 */
[----:B--2---:R-:W-:-:S05]  /*a390*/  @!P0 PRMT R20, R21, 0x7632, R20 ;  /* 0x0000763215148816 */ /* 0x004fca0000000014 */
[----:B------:R0:W-:Y:S04]  /*a3a0*/  @!P0 STL.S16 [R1+0x322], R20 ;  /* 0x0003221401008387 */ /* 0x0001e80000100600 */
[----:B0-----:R-:W2:Y:S02]  /*a3b0*/  LDL.LU R20, [R1+0x660] ;  /* 0x0006600001147983 */ /* 0x001ea40000300800 */
        /* <DEDUP_REMOVED lines=14> */
[----:B0-----:R-:W4:Y:S02]  /*a4a0*/  LDL.S16 R9, [R1+0x316] ;  /* 0x0003160001097983 */ /* 0x001f240000100600 */
        /* <DEDUP_REMOVED lines=58> */
[----:B------:R-:W-:Y:S01]  /*a850*/  STL.S16 [R1+0x302], RZ ;  /* 0x000302ff01007387 */ /* 0x000fe20000100600 */
[----:B0-----:R-:W-:-:S03]  /*a860*/  MOV R9, R8 ;  /* 0x0000000800097202 */ /* 0x001fc60000000f00 */
[----:B------:R-:W4:Y:S01]  /*a870*/  LDL.LU R8, [R1+0x2fc] ;  /* 0x0002fc0001087983 */ /* 0x000f220000300800 */
        /* <DEDUP_REMOVED lines=40> */
[----:B------:R-:W-:Y:S01]  /*ab00*/  STL.S16 [R1+0x2f2], RZ ;  /* 0x0002f2ff01007387 */ /* 0x000fe20000100600 */
[----:B0-----:R-:W-:-:S03]  /*ab10*/  MOV R11, R9 ;  /* 0x00000009000b7202 */ /* 0x001fc60000000f00 */
[----:B------:R-:W4:Y:S01]  /*ab20*/  LDL.LU R9, [R1+0x2ec] ;  /* 0x0002ec0001097983 */ /* 0x000f220000300800 */
        /* <DEDUP_REMOVED lines=39> */
[----:B------:R0:W-:Y:S02]  /*ada0*/  @!P0 STL.S16 [R1+0x2f6], R8 ;  /* 0x0002f60801008387 */ /* 0x0001e40000100600 */
[----:B0-----:R-:W-:-:S02]  /*adb0*/  MOV R8, R31 ;  /* 0x0000001f00087202 */ /* 0x001fc40000000f00 */
[----:B------:R-:W4:Y:S04]  /*adc0*/  LDL.LU R31, [R1+0x2e0] ;  /* 0x0002e000011f7983 */ /* 0x000f280000300800 */
[----:B------:R-:W-:Y:S01]  /*add0*/  STL.S16 [R1+0x2e6], RZ ;  /* 0x0002e6ff01007387 */ /* 0x000fe20000100600 */
[----:B--2---:R-:W-:-:S05]  /*ade0*/  PRMT R10, RZ, 0x7610, R10 ;  /* 0x00007610ff0a7816 */ /* 0x004fca000000000a */
[----:B------:R0:W-:Y:S01]  /*adf0*/  STL.S16 [R1+0x2e4], R10 ;  /* 0x0002e40a01007387 */ /* 0x0001e20000100600 */
[----:B---3--:R-:W-:-:S03]  /*ae00*/  PRMT R20, R10, 0x7610, R20 ;  /* 0x000076100a147816 */ /* 0x008fc60000000014 */
[----:B0-----:R-:W2:Y:S01]  /*ae10*/  LDL.S16 R10, [R1+0x2e6] ;  /* 0x0002e600010a7983 */ /* 0x001ea20000100600 */
[----:B----4-:R-:W-:-:S05]  /*ae20*/  @!P5 PRMT R20, R31, 0x7610, R20 ;  /* 0x000076101f14d816 */ /* 0x010fca0000000014 */
[----:B------:R0:W-:Y:S04]  /*ae30*/  @!P5 STL.S16 [R1+0x2e4], R20 ;  /* 0x0002e4140100d387 */ /* 0x0001e80000100600 */
[----:B------:R1:W-:Y:S04]  /*ae40*/  STL [R1+0x180], R31 ;  /* 0x0001801f01007387 */ /* 0x0003e80000100800 */
[----:B0-----:R-:W3:Y:S01]  /*ae50*/  LDL.LU R20, [R1+0x5f8] ;  /* 0x0005f80001147983 */ /* 0x001ee20000300800 */
[----:B--2---:R-:W-:-:S03]  /*ae60*/  @!P5 PRMT R10, R31, 0x7632, R10 ;  /* 0x000076321f0ad816 */ /* 0x004fc6000000000a */
[----:B-1----:R-:W2:Y:S04]  /*ae70*/  LDL.LU R31, [R1+0x5f0] ;  /* 0x0005f000011f7983 */ /* 0x002ea80000300800 */
[----:B------:R0:W-:Y:S04]  /*ae80*/  STL [R1+0x7c], R9 ;  /* 0x00007c0901007387 */ /* 0x0001e80000100800 */
[----:B------:R-:W-:Y:S04]  /*ae90*/  STL.S16 [R1+0x2e2], RZ ;  /* 0x0002e2ff01007387 */ /* 0x000fe80000100600 */
[----:B0-----:R-:W4:Y:S01]  /*aea0*/  LDL.LU R9, [R1+0x2dc] ;  /* 0x0002dc0001097983 */ /* 0x001f220000300800 */
[----:B---3--:R-:W-:-:S05]  /*aeb0*/  PRMT R20, RZ, 0x7610, R20 ;  /* 0x00007610ff147816 */ /* 0x008fca0000000014 */
[----:B------:R0:W-:Y:S01]  /*aec0*/  STL.S16 [R1+0x2e0], R20 ;  /* 0x0002e01401007387 */ /* 0x0001e20000100600 */
[----:B--2---:R-:W-:-:S03]  /*aed0*/  PRMT R31, R20, 0x7610, R31 ;  /* 0x00007610141f7816 */ /* 0x004fc6000000001f */
[----:B0-----:R-:W2:Y:S01]  /*aee0*/  LDL.S16 R20, [R1+0x2e2] ;  /* 0x0002e20001147983 */ /* 0x001ea20000100600 */
[----:B------:R-:W-:-:S03]  /*aef0*/  LOP3.LUT P1, RZ, R3, 0x10000000, RZ, 0xc0, !PT ;  /* 0x1000000003ff7812 */ /* 0x000fc6000782c0ff */
[----:B------:R0:W-:Y:S04]  /*af00*/  @!P5 STL.S16 [R1+0x2e6], R10 ;  /* 0x0002e60a0100d387 */ /* 0x0001e80000100600 */
[----:B----4-:R1:W-:Y:S06]  /*af10*/  STL [R1+0x84], R9 ;  /* 0x0000840901007387 */ /* 0x0103ec0000100800 */
[C---:B------:R-:W-:Y:S01]  /*af20*/  @!P1 PRMT R31, R9.reuse, 0x7610, R31 ;  /* 0x00007610091f9816 */ /* 0x040fe2000000001f */
[----:B0-----:R-:W3:Y:S01]  /*af30*/  LDL.LU R10, [R1+0x5f4] ;  /* 0x0005f400010a7983 */ /* 0x001ee20000300800 */
[----:B--2---:R-:W-:-:S03]  /*af40*/  @!P1 PRMT R20, R9, 0x7632, R20 ;  /* 0x0000763209149816 */ /* 0x004fc60000000014 */
[----:B-1----:R-:W2:Y:S04]  /*af50*/  LDL.LU R9, [R1+0x5e8] ;  /* 0x0005e80001097983 */ /* 0x002ea80000300800 */
        /* <DEDUP_REMOVED lines=9> */
[----:B------:R-:W-:Y:S04]  /*aff0*/  STL [R1+0x184], R25 ;  /* 0x0001841901007387 */ /* 0x000fe80000100800 */
[----:B0-----:R-:W3:Y:S04]  /*b000*/  LDL.LU R10, [R1+0x5e4] ;  /* 0x0005e400010a7983 */ /* 0x001ee80000300800 */
[----:B------:R0:W-:Y:S04]  /*b010*/  @!P1 STL.S16 [R1+0x2e2], R20 ;  /* 0x0002e21401009387 */ /* 0x0001e80000100600 */
[----:B0-----:R-:W4:Y:S01]  /*b020*/  LDL.LU R20, [R1+0x5ec] ;  /* 0x0005ec0001147983 */ /* 0x001f220000300800 */
[----:B--2---:R-:W-:-:S03]  /*b030*/  @!P1 PRMT R9, R25, 0x7632, R9 ;  /* 0x0000763219099816 */ /* 0x004fc60000000009 */
[----:B------:R-:W2:Y:S04]  /*b040*/  LDL.LU R25, [R1+0x5dc] ;  /* 0x0005dc0001197983 */ /* 0x000ea80000300800 */
[----:B------:R0:W-:Y:S04]  /*b050*/  @!P1 STL.S16 [R1+0x2de], R9 ;  /* 0x0002de0901009387 */ /* 0x0001e80000100600 */
[----:B0-----:R-:W2:Y:S01]  /*b060*/  LDL.LU R9, [R1+0x5e0] ;  /* 0x0005e00001097983 */ /* 0x001ea20000300800 */
[----:B---3--:R-:W-:-:S03]  /*b070*/  PRMT R10, RZ, 0x7610, R10 ;  /* 0x00007610ff0a7816 */ /* 0x008fc6000000000a */
[----:B------:R-:W-:Y:S04]  /*b080*/  STL.S16 [R1+0x2d6], RZ ;  /* 0x0002d6ff01007387 */ /* 0x000fe80000100600 */
[----:B------:R0:W-:Y:S04]  /*b090*/  STL.S16 [R1+0x2d8], R10 ;  /* 0x0002d80a01007387 */ /* 0x0001e80000100600 */
[----:B------:R-:W-:Y:S01]  /*b0a0*/  STL.S16 [R1+0x2da], RZ ;  /* 0x0002daff01007387 */ /* 0x000fe20000100600 */
[----:B----4-:R-:W-:-:S03]  /*b0b0*/  PRMT R20, R10, 0x7610, R20 ;  /* 0x000076100a147816 */ /* 0x010fc60000000014 */
[----:B0-----:R-:W3:Y:S01]  /*b0c0*/  LDL.S16 R10, [R1+0x2da] ;  /* 0x0002da00010a7983 */ /* 0x001ee20000100600 */
[----:B--2---:R-:W-:-:S04]  /*b0d0*/  PRMT R9, RZ, 0x7610, R9 ;  /* 0x00007610ff097816 */ /* 0x004fc80000000009 */
[----:B------:R-:W-:Y:S01]  /*b0e0*/  PRMT R25, R9, 0x7610, R25 ;  /* 0x0000761009197816 */ /* 0x000fe20000000019 */
[----:B------:R0:W-:Y:S04]  /*b0f0*/  STL.S16 [R1+0x2d4], R9 ;  /* 0x0002d40901007387 */ /* 0x0001e80000100600 */
[----:B0-----:R-:W2:Y:S01]  /*b100*/  LDL.S16 R9, [R1+0x2d6] ;  /* 0x0002d60001097983 */ /* 0x001ea20000100600 */
[----:B------:R-:W-:-:S03]  /*b110*/  LOP3.LUT P0, RZ, R3, 0x8000000, RZ, 0xc0, !PT ;  /* 0x0800000003ff7812 */ /* 0x000fc6000780c0ff */
[----:B------:R0:W-:Y:S10]  /*b120*/  STL [R1+0x88], R30 ;  /* 0x0000881e01007387 */ /* 0x0001f40000100800 */
[----:B------:R-:W-:-:S02]  /*b130*/  @!P0 PRMT R20, R30, 0x7610, R20 ;  /* 0x000076101e148816 */ /* 0x000fc40000000014 */
[----:B---3--:R-:W-:Y:S02]  /*b140*/  @!P0 PRMT R10, R30, 0x7632, R10 ;  /* 0x000076321e0a8816 */ /* 0x008fe4000000000a */
[----:B0-----:R-:W3:Y:S04]  /*b150*/  LDL.LU R30, [R1+0x5d4] ;  /* 0x0005d400011e7983 */ /* 0x001ee80000300800 */
[----:B------:R0:W-:Y:S04]  /*b160*/  @!P1 STL.S16 [R1+0x2e0], R31 ;  /* 0x0002e01f01009387 */ /* 0x0001e80000100600 */
[----:B0-----:R-:W4:Y:S01]  /*b170*/  LDL.LU R31, [R1+0x2cc] ;  /* 0x0002cc00011f7983 */ /* 0x001f220000300800 */
[----:B--2---:R-:W-:-:S05]  /*b180*/  @!P0 PRMT R9, R11, 0x7632, R9 ;  /* 0x000076320b098816 */ /* 0x004fca0000000009 */
[----:B------:R0:W-:Y:S04]  /*b190*/  @!P0 STL.S16 [R1+0x2d6], R9 ;  /* 0x0002d60901008387 */ /* 0x0001e80000100600 */
[----:B0-----:R-:W2:Y:S04]  /*b1a0*/  LDL.LU R9, [R1+0x5d0] ;  /* 0x0005d00001097983 */ /* 0x001ea80000300800 */
[----:B------:R-:W-:Y:S01]  /*b1b0*/  @!P6 STL.S16 [R1+0x2ec], R28 ;  /* 0x0002ec1c0100e387 */ /* 0x000fe20000100600 */
[----:B------:R-:W-:Y:S02]  /*b1c0*/  LOP3.LUT P6, RZ, R3, 0x4000000, RZ, 0xc0, !PT ;  /* 0x0400000003ff7812 */ /* 0x000fe400078cc0ff */
[----:B---3--:R-:W-:-:S05]  /*b1d0*/  PRMT R30, RZ, 0x7610, R30 ;  /* 0x00007610ff1e7816 */ /* 0x008fca000000001e */
[----:B------:R-:W-:Y:S04]  /*b1e0*/  STL.S16 [R1+0x2d2], R30 ;  /* 0x0002d21e01007387 */ /* 0x000fe80000100600 */
[----:B------:R0:W-:Y:S01]  /*b1f0*/  @!P0 STL.S16 [R1+0x2d8], R20 ;  /* 0x0002d81401008387 */ /* 0x0001e20000100600 */
[----:B------:R-:W-:-:S03]  /*b200*/  @!P0 PRMT R25, R11, 0x7610, R25 ;  /* 0x000076100b198816 */ /* 0x000fc60000000019 */
[----:B------:R1:W-:Y:S04]  /*b210*/  STL [R1+0x188], R11 ;  /* 0x0001880b01007387 */ /* 0x0003e80000100800 */
[----:B------:R-:W-:Y:S04]  /*b220*/  STL.S16 [R1+0x2d0], RZ ;  /* 0x0002d0ff01007387 */ /* 0x000fe80000100600 */
[----:B0-----:R-:W3:Y:S04]  /*b230*/  LDL.LU R20, [R1+0x5d8] ;  /* 0x0005d80001147983 */ /* 0x001ee80000300800 */
[----:B-1----:R-:W3:Y:S04]  /*b240*/  LDL.LU.S16 R11, [R1+0x2d0] ;  /* 0x0002d000010b7983 */ /* 0x002ee80000300600 */
[----:B------:R-:W-:Y:S04]  /*b250*/  STL.S16 [R1+0x2ce], RZ ;  /* 0x0002ceff01007387 */ /* 0x000fe80000100600 */
[----:B----4-:R-:W-:Y:S04]  /*b260*/  STL [R1+0x8c], R31 ;  /* 0x00008c1f01007387 */ /* 0x010fe80000100800 */
[----:B------:R0:W-:Y:S04]  /*b270*/  @!P0 STL.S16 [R1+0x2da], R10 ;  /* 0x0002da0a01008387 */ /* 0x0001e80000100600 */
[----:B------:R-:W-:Y:S04]  /*b280*/  STL [R1+0x18c], R21 ;  /* 0x00018c1501007387 */ /* 0x000fe80000100800 */
[----:B------:R-:W-:Y:S04]  /*b290*/  STL.S16 [R1+0x2c8], RZ ;  /* 0x0002c8ff01007387 */ /* 0x000fe80000100600 */
[----:B0-----:R-:W4:Y:S04]  /*b2a0*/  LDL.LU R10, [R1+0x2c4] ;  /* 0x0002c400010a7983 */ /* 0x001f280000300800 */
[----:B------:R-:W-:Y:S01]  /*b2b0*/  @!P5 STL.S16 [R1+0x2e8], R29 ;  /* 0x0002e81d0100d387 */ /* 0x000fe20000100600 */
[----:B------:R-:W-:-:S03]  /*b2c0*/  LOP3.LUT P1, RZ, R3, 0x1000000, RZ, 0xc0, !PT ;  /* 0x0100000003ff7812 */ /* 0x000fc6000782c0ff */
[----:B------:R-:W-:Y:S04]  /*b2d0*/  STL [R1+0x198], R8 ;  /* 0x0001980801007387 */ /* 0x000fe80000100800 */
[----:B------:R-:W-:Y:S04]  /*b2e0*/  STL.S16 [R1+0x2b2], RZ ;  /* 0x0002b2ff01007387 */ /* 0x000fe80000100600 */
[----:B------:R-:W4:Y:S01]  /*b2f0*/  LDL.LU R28, [R1+0x60c] ;  /* 0x00060c00011c7983 */ /* 0x000f220000300800 */
[----:B--2---:R-:W-:Y:S02]  /*b300*/  PRMT R9, R30, 0x7610, R9 ;  /* 0x000076101e097816 */ /* 0x004fe40000000009 */
[C---:B---3--:R-:W-:Y:S01]  /*b310*/  @!P6 PRMT R11, R31.reuse, 0x7610, R11 ;  /* 0x000076101f0be816 */ /* 0x048fe2000000000b */
[----:B------:R-:W-:Y:S01]  /*b320*/  @!P0 STL.S16 [R1+0x2d4], R25 ;  /* 0x0002d41901008387 */ /* 0x000fe20000100600 */
[----:B------:R-:W-:-:S03]  /*b330*/  @!P6 PRMT R9, R31, 0x7632, R9 ;  /* 0x000076321f09e816 */ /* 0x000fc60000000009 */
[----:B------:R-:W2:Y:S04]  /*b340*/  LDL.LU R31, [R1+0x5c4] ;  /* 0x0005c400011f7983 */ /* 0x000ea80000300800 */
[----:B------:R0:W-:Y:S04]  /*b350*/  @!P6 STL.S16 [R1+0x2d2], R9 ;  /* 0x0002d2090100e387 */ /* 0x0001e80000100600 */
[----:B------:R1:W-:Y:S01]  /*b360*/  @!P6 STL.S16 [R1+0x2d0], R11 ;  /* 0x0002d00b0100e387 */ /* 0x0003e20000100600 */
[----:B------:R-:W-:-:S03]  /*b370*/  LOP3.LUT P5, RZ, R3, 0x2000000, RZ, 0xc0, !PT ;  /* 0x0200000003ff7812 */ /* 0x000fc600078ac0ff */
[----:B------:R-:W-:Y:S04]  /*b380*/  STL.S16 [R1+0x2c6], RZ ;  /* 0x0002c6ff01007387 */ /* 0x000fe80000100600 */
[----:B0-----:R-:W3:Y:S04]  /*b390*/  LDL.LU R9, [R1+0x5c8] ;  /* 0x0005c80001097983 */ /* 0x001ee80000300800 */
[----:B-1----:R-:W2:Y:S04]  /*b3a0*/  LDL.LU R11, [R1+0x5cc] ;  /* 0x0005cc00010b7983 */ /* 0x002ea80000300800 */
[----:B----4-:R-:W-:Y:S04]  /*b3b0*/  STL [R1+0x90], R10 ;  /* 0x0000900a01007387 */ /* 0x010fe80000100800 */
[----:B------:R-:W4:Y:S04]  /*b3c0*/  LDL.LU R25, [R1+0x2c0] ;  /* 0x0002c00001197983 */ /* 0x000f280000300800 */
[----:B------:R-:W4:Y:S04]  /*b3d0*/  LDL.LU R30, [R1+0x2bc] ;  /* 0x0002bc00011e7983 */ /* 0x000f280000300800 */
[----:B------:R-:W4:Y:S01]  /*b3e0*/  LDL.LU R29, [R1+0x604] ;  /* 0x00060400011d7983 */ /* 0x000f220000300800 */
[----:B---3--:R-:W-:-:S04]  /*b3f0*/  PRMT R9, RZ, 0x7610, R9 ;  /* 0x00007610ff097816 */ /* 0x008fc80000000009 */
[----:B------:R-:W-:Y:S01]  /*b400*/  PRMT R20, R9, 0x7610, R20 ;  /* 0x0000761009147816 */ /* 0x000fe20000000014 */
[----:B------:R0:W-:Y:S04]  /*b410*/  STL.S16 [R1+0x2cc], R9 ;  /* 0x0002cc0901007387 */ /* 0x0001e80000100600 */
[----:B0-----:R-:W3:Y:S01]  /*b420*/  LDL.S16 R9, [R1+0x2ce] ;  /* 0x0002ce0001097983 */ /* 0x001ee20000100600 */
[C---:B------:R-:W-:Y:S02]  /*b430*/  @!P6 PRMT R20, R21.reuse, 0x7610, R20 ;  /* 0x000076101514e816 */ /* 0x040fe40000000014 */
[----:B--2---:R-:W-:Y:S02]  /*b440*/  PRMT R31, RZ, 0x7610, R31 ;  /* 0x00007610ff1f7816 */ /* 0x004fe4000000001f */
[----:B---3--:R-:W-:-:S02]  /*b450*/  @!P6 PRMT R9, R21, 0x7632, R9 ;  /* 0x000076321509e816 */ /* 0x008fc40000000009 */
[----:B------:R-:W2:Y:S01]  /*b460*/  LDL.LU.S16 R21, [R1+0x2c8] ;  /* 0x0002c80001157983 */ /* 0x000ea20000300600 */
[----:B------:R-:W-:-:S04]  /*b470*/  PRMT R11, R31, 0x7610, R11 ;  /* 0x000076101f0b7816 */ /* 0x000fc8000000000b */
[C---:B------:R-:W-:Y:S01]  /*b480*/  @!P5 PRMT R11, R10.reuse, 0x7632, R11 ;  /* 0x000076320a0bd816 */ /* 0x040fe2000000000b */
[----:B------:R-:W-:Y:S04]  /*b490*/  STL.S16 [R1+0x2ca], R31 ;  /* 0x0002ca1f01007387 */ /* 0x000fe80000100600 */
[----:B------:R0:W-:Y:S04]  /*b4a0*/  @!P5 STL.S16 [R1+0x2ca], R11 ;  /* 0x0002ca0b0100d387 */ /* 0x0001e80000100600 */
[----:B------:R-:W-:Y:S04]  /*b4b0*/  STL.S16 [R1+0x2c2], RZ ;  /* 0x0002c2ff01007387 */ /* 0x000fe80000100600 */
[----:B------:R1:W-:Y:S04]  /*b4c0*/  @!P6 STL.S16 [R1+0x2ce], R9 ;  /* 0x0002ce090100e387 */ /* 0x0003e80000100600 */
[----:B0-----:R-:W3:Y:S04]  /*b4d0*/  LDL.LU R11, [R1+0x5b8] ;  /* 0x0005b800010b7983 */ /* 0x001ee80000300800 */
[----:B------:R-:W-:Y:S04]  /*b4e0*/  STL.S16 [R1+0x2be], RZ ;  /* 0x0002beff01007387 */ /* 0x000fe80000100600 */
[----:B-1----:R-:W4:Y:S04]  /*b4f0*/  LDL.LU R9, [R1+0x2b8] ;  /* 0x0002b80001097983 */ /* 0x002f280000300800 */
[----:B------:R-:W4:Y:S01]  /*b500*/  LDL.LU R31, [R1+0x2b4] ;  /* 0x0002b400011f7983 */ /* 0x000f220000300800 */
[----:B--2---:R-:W-:-:S03]  /*b510*/  @!P5 PRMT R21, R10, 0x7610, R21 ;  /* 0x000076100a15d816 */ /* 0x004fc60000000015 */
[----:B------:R-:W2:Y:S02]  /*b520*/  LDL.LU R10, [R1+0x5b4] ;  /* 0x0005b400010a7983 */ /* 0x000ea40000300800 */
        /* <DEDUP_REMOVED lines=14> */
[----:B------:R-:W-:-:S05]  /*b610*/  @!P1 PRMT R11, R30, 0x7610, R11 ;  /* 0x000076101e0b9816 */ /* 0x000fca000000000b */
        /* <DEDUP_REMOVED lines=21> */
[----:B------:R0:W-:Y:S04]  /*b770*/  @!P1 STL.S16 [R1+0x2bc], R11 ;  /* 0x0002bc0b01009387 */ /* 0x0001e80000100600 */
[----:B------:R1:W-:Y:S04]  /*b780*/  STL [R1+0x98], R31 ;  /* 0x0000981f01007387 */ /* 0x0003e80000100800 */
[----:B0-----:R-:W3:Y:S02]  /*b790*/  LDL.LU R11, [R1+0x5a0] ;  /* 0x0005a000010b7983 */ /* 0x001ee40000300800 */
[----:B------:R-:W-:-:S02]  /*b7a0*/  @!P0 PRMT R10, R31, 0x7610, R10 ;  /* 0x000076101f0a8816 */ /* 0x000fc4000000000a */
[----:B--2---:R-:W-:Y:S02]  /*b7b0*/  @!P0 PRMT R9, R31, 0x7632, R9 ;  /* 0x000076321f098816 */ /* 0x004fe40000000009 */
[----:B-1----:R-:W2:Y:S04]  /*b7c0*/  LDL.LU R31, [R1+0x58c] ;  /* 0x00058c00011f7983 */ /* 0x002ea80000300800 */
[----:B------:R-:W-:Y:S01]  /*b7d0*/  STL.S16 [R1+0x2b6], RZ ;  /* 0x0002b6ff01007387 */ /* 0x000fe20000100600 */
[----:B---3--:R-:W-:-:S05]  /*b7e0*/  PRMT R11, RZ, 0x7610, R11 ;  /* 0x00007610ff0b7816 */ /* 0x008fca000000000b */
[----:B------:R0:W-:Y:S01]  /*b7f0*/  STL.S16 [R1+0x2b4], R11 ;  /* 0x0002b40b01007387 */ /* 0x0001e20000100600 */
[----:B--2---:R-:W-:-:S03]  /*b800*/  PRMT R31, R11, 0x7610, R31 ;  /* 0x000076100b1f7816 */ /* 0x004fc6000000001f */
[----:B0-----:R-:W2:Y:S01]  /*b810*/  LDL.S16 R11, [R1+0x2b6] ;  /* 0x0002b600010b7983 */ /* 0x001ea20000100600 */
[----:B------:R-:W-:-:S03]  /*b820*/  @!P0 PRMT R31, R8, 0x7610, R31 ;  /* 0x00007610081f8816 */ /* 0x000fc6000000001f */
[----:B------:R0:W-:Y:S04]  /*b830*/  @!P0 STL.S16 [R1+0x2ba], R9 ;  /* 0x0002ba0901008387 */ /* 0x0001e80000100600 */
[----:B0-----:R-:W3:Y:S01]  /*b840*/  LDL.LU R9, [R1+0x590] ;  /* 0x0005900001097983 */ /* 0x001ee20000300800 */
[----:B--2---:R-:W-:-:S03]  /*b850*/  @!P0 PRMT R11, R8, 0x7632, R11 ;  /* 0x00007632080b8816 */ /* 0x004fc6000000000b */
[----:B------:R-:W2:Y:S04]  /*b860*/  LDL.LU R8, [R1+0x584] ;  /* 0x0005840001087983 */ /* 0x000ea80000300800 */
[----:B------:R0:W-:Y:S04]  /*b870*/  STL [R1+0x190], R25 ;  /* 0x0001901901007387 */ /* 0x0001e80000100800 */
[----:B0-----:R-:W4:Y:S01]  /*b880*/  LDL.LU R25, [R1+0x2ac] ;  /* 0x0002ac0001197983 */ /* 0x001f220000300800 */
[----:B--2---:R-:W-:-:S04]  /*b890*/  PRMT R8, RZ, 0x7610, R8 ;  /* 0x00007610ff087816 */ /* 0x004fc80000000008 */
[----:B---3--:R-:W-:Y:S01]  /*b8a0*/  PRMT R9, R8, 0x7610, R9 ;  /* 0x0000761008097816 */ /* 0x008fe20000000009 */
[----:B------:R0:W-:Y:S04]  /*b8b0*/  STL.S16 [R1+0x2b0], R8 ;  /* 0x0002b00801007387 */ /* 0x0001e80000100600 */
[----:B0-----:R-:W2:Y:S04]  /*b8c0*/  LDL.S16 R8, [R1+0x2b2] ;  /* 0x0002b20001087983 */ /* 0x001ea80000100600 */
[----:B------:R0:W-:Y:S01]  /*b8d0*/  @!P6 STL.S16 [R1+0x2cc], R20 ;  /* 0x0002cc140100e387 */ /* 0x0001e20000100600 */
[----:B------:R-:W-:-:S03]  /*b8e0*/  LOP3.LUT P6, RZ, R3, 0x400000, RZ, 0xc0, !PT ;  /* 0x0040000003ff7812 */ /* 0x000fc600078cc0ff */
[----:B----4-:R-:W-:Y:S04]  /*b8f0*/  STL [R1+0x9c], R25 ;  /* 0x00009c1901007387 */ /* 0x010fe80000100800 */
[----:B------:R1:W-:Y:S04]  /*b900*/  STL [R1+0x94], R30 ;  /* 0x0000941e01007387 */ /* 0x0003e80000100800 */
[----:B------:R-:W-:Y:S02]  /*b910*/  STL.S16 [R1+0x2ae], RZ ;  /* 0x0002aeff01007387 */ /* 0x000fe40000100600 */
[----:B------:R-:W-:-:S02]  /*b920*/  @!P6 PRMT R9, R25, 0x7610, R9 ;  /* 0x000076101909e816 */ /* 0x000fc40000000009 */
[----:B------:R-:W-:Y:S04]  /*b930*/  @!P5 STL.S16 [R1+0x2c8], R21 ;  /* 0x0002c8150100d387 */ /* 0x000fe80000100600 */
[----:B------:R-:W-:Y:S04]  /*b940*/  @!P0 STL.S16 [R1+0x2b8], R10 ;  /* 0x0002b80a01008387 */ /* 0x000fe80000100600 */
[----:B------:R-:W-:Y:S04]  /*b950*/  @!P0 STL.S16 [R1+0x2b4], R31 ;  /* 0x0002b41f01008387 */ /* 0x000fe80000100600 */
[----:B------:R-:W-:Y:S04]  /*b960*/  @!P0 STL.S16 [R1+0x2b6], R11 ;  /* 0x0002b60b01008387 */ /* 0x000fe80000100600 */
[----:B0-----:R-:W3:Y:S01]  /*b970*/  LDL.LU R20, [R1+0x5c0] ;  /* 0x0005c00001147983 */ /* 0x001ee20000300800 */
[----:B--2---:R-:W-:-:S02]  /*b980*/  @!P6 PRMT R8, R25, 0x7632, R8 ;  /* 0x000076321908e816 */ /* 0x004fc40000000008 */
[----:B-1----:R-:W-:Y:S01]  /*b990*/  MOV R30, R16 ;  /* 0x00000010001e7202 */ /* 0x002fe20000000f00 */
[----:B------:R-:W2:Y:S04]  /*b9a0*/  LDL.LU R25, [R1+0x578] ;  /* 0x0005780001197983 */ /* 0x000ea80000300800 */
[----:B------:R0:W-:Y:S04]  /*b9b0*/  @!P6 STL.S16 [R1+0x2b2], R8 ;  /* 0x0002b2080100e387 */ /* 0x0001e80000100600 */
[----:B------:R-:W4:Y:S01]  /*b9c0*/  LDL.LU R16, [R1+0x2a8] ;  /* 0x0002a80001107983 */ /* 0x000f220000300800 */
[----:B------:R-:W-:-:S03]  /*b9d0*/  LOP3.LUT P5, RZ, R3, 0x200000, RZ, 0xc0, !PT ;  /* 0x0020000003ff7812 */ /* 0x000fc600078ac0ff */
[----:B------:R1:W-:Y:S04]  /*b9e0*/  @!P6 STL.S16 [R1+0x2b0], R9 ;  /* 0x0002b0090100e387 */ /* 0x0003e80000100600 */
[----:B0-----:R-:W3:Y:S04]  /*b9f0*/  LDL.LU R8, [R1+0x57c] ;  /* 0x00057c0001087983 */ /* 0x001ee80000300800 */
[----:B------:R-:W3:Y:S04]  /*ba00*/  LDL.LU R21, [R1+0x5bc] ;  /* 0x0005bc0001157983 */ /* 0x000ee80000300800 */
[----:B------:R-:W3:Y:S04]  /*ba10*/  LDL.LU R10, [R1+0x594] ;  /* 0x00059400010a7983 */ /* 0x000ee80000300800 */
[----:B------:R-:W3:Y:S04]  /*ba20*/  LDL.LU R11, [R1+0x588] ;  /* 0x00058800010b7983 */ /* 0x000ee80000300800 */
[----:B------:R-:W3:Y:S01]  /*ba30*/  LDL.LU R31, [R1+0x29c] ;  /* 0x00029c00011f7983 */ /* 0x000ee20000300800 */
[----:B--2---:R-:W-:-:S03]  /*ba40*/  PRMT R25, RZ, 0x7610, R25 ;  /* 0x00007610ff197816 */ /* 0x004fc60000000019 */
[----:B------:R-:W-:Y:S04]  /*ba50*/  STL.S16 [R1+0x2aa], RZ ;  /* 0x0002aaff01007387 */ /* 0x000fe80000100600 */
[----:B------:R0:W-:Y:S04]  /*ba60*/  STL.S16 [R1+0x2ac], R25 ;  /* 0x0002ac1901007387 */ /* 0x0001e80000100600 */
[----:B----4-:R2:W-:Y:S04]  /*ba70*/  STL [R1+0x19c], R16 ;  /* 0x00019c1001007387 */ /* 0x0105e80000100800 */
[----:B-1----:R-:W4:Y:S01]  /*ba80*/  LDL.LU R9, [R1+0x580] ;  /* 0x0005800001097983 */ /* 0x002f220000300800 */
[----:B---3--:R-:W-:-:S03]  /*ba90*/  PRMT R8, R25, 0x7610, R8 ;  /* 0x0000761019087816 */ /* 0x008fc60000000008 */
[----:B0-----:R-:W3:Y:S01]  /*baa0*/  LDL.S16 R25, [R1+0x2ae] ;  /* 0x0002ae0001197983 */ /* 0x001ee20000100600 */
[C---:B------:R-:W-:Y:S02]  /*bab0*/  @!P6 PRMT R8, R16.reuse, 0x7610, R8 ;  /* 0x000076101008e816 */ /* 0x040fe40000000008 */
[----:B---3--:R-:W-:Y:S02]  /*bac0*/  @!P6 PRMT R25, R16, 0x7632, R25 ;  /* 0x000076321019e816 */ /* 0x008fe40000000019 */
[----:B--2---:R-:W2:Y:S04]  /*bad0*/  LDL.LU R16, [R1+0x56c] ;  /* 0x00056c0001107983 */ /* 0x004ea80000300800 */
[----:B------:R0:W-:Y:S04]  /*bae0*/  @!P6 STL.S16 [R1+0x2ae], R25 ;  /* 0x0002ae190100e387 */ /* 0x0001e80000100600 */
[----:B0-----:R-:W3:Y:S01]  /*baf0*/  LDL.LU R25, [R1+0x570] ;  /* 0x0005700001197983 */ /* 0x001ee20000300800 */
[----:B--2---:R-:W-:-:S05]  /*bb00*/  PRMT R16, RZ, 0x7610, R16 ;  /* 0x00007610ff107816 */ /* 0x004fca0000000010 */
[----:B------:R0:W-:Y:S01]  /*bb10*/  STL.S16 [R1+0x2a8], R16 ;  /* 0x0002a81001007387 */ /* 0x0001e20000100600 */
[----:B---3--:R-:W-:-:S03]  /*bb20*/  PRMT R25, R16, 0x7610, R25 ;  /* 0x0000761010197816 */ /* 0x008fc60000000019 */
[----:B0-----:R-:W2:Y:S01]  /*bb30*/  LDL.S16 R16, [R1+0x2aa] ;  /* 0x0002aa0001107983 */ /* 0x001ea20000100600 */
[----:B------:R-:W-:-:S03]  /*bb40*/  @!P5 PRMT R25, R39, 0x7610, R25 ;  /* 0x000076102719d816 */ /* 0x000fc60000000019 */
[----:B------:R0:W-:Y:S04]  /*bb50*/  @!P6 STL.S16 [R1+0x2ac], R8 ;  /* 0x0002ac080100e387 */ /* 0x0001e80000100600 */
[----:B------:R1:W-:Y:S04]  /*bb60*/  @!P5 STL.S16 [R1+0x2a8], R25 ;  /* 0x0002a8190100d387 */ /* 0x0003e80000100600 */
[----:B0-----:R-:W3:Y:S04]  /*bb70*/  LDL.LU R8, [R1+0x574] ;  /* 0x0005740001087983 */ /* 0x001ee80000300800 */
[----:B-1----:R-:W4:Y:S04]  /*bb80*/  LDL.LU R25, [R1+0x568] ;  /* 0x0005680001197983 */ /* 0x002f280000300800 */
[----:B------:R-:W-:Y:S01]  /*bb90*/  STL [R1+0xa0], R39 ;  /* 0x0000a02701007387 */ /* 0x000fe20000100800 */
[----:B--2---:R-:W-:-:S05]  /*bba0*/  @!P5 PRMT R16, R39, 0x7632, R16 ;  /* 0x000076322710d816 */ /* 0x004fca0000000010 */
[----:B------:R0:W-:Y:S04]  /*bbb0*/  @!P5 STL.S16 [R1+0x2aa], R16 ;  /* 0x0002aa100100d387 */ /* 0x0001e80000100600 */
[----:B0-----:R-:W2:Y:S04]  /*bbc0*/  LDL.LU R16, [R1+0x28c] ;  /* 0x00028c0001107983 */ /* 0x001ea80000300800 */
[----:B------:R-:W4:Y:S01]  /*bbd0*/  LDL.LU R39, [R1+0x564] ;  /* 0x0005640001277983 */ /* 0x000f220000300800 */
[----:B---3--:R-:W-:-:S03]  /*bbe0*/  PRMT R8, RZ, 0x7610, R8 ;  /* 0x00007610ff087816 */ /* 0x008fc60000000008 */
[----:B------:R-:W-:Y:S04]  /*bbf0*/  STL.S16 [R1+0x2a6], RZ ;  /* 0x0002a6ff01007387 */ /* 0x000fe80000100600 */
[----:B------:R0:W-:Y:S01]  /*bc00*/  STL.S16 [R1+0x2a4], R8 ;  /* 0x0002a40801007387 */ /* 0x0001e20000100600 */
[----:B----4-:R-:W-:-:S03]  /*bc10*/  PRMT R39, R8, 0x7610, R39 ;  /* 0x0000761008277816 */ /* 0x010fc60000000027 */
[----:B0-----:R-:W3:Y:S01]  /*bc20*/  LDL.S16 R8, [R1+0x2a6] ;  /* 0x0002a60001087983 */ /* 0x001ee20000100600 */
[----:B------:R-:W-:-:S03]  /*bc30*/  @!P5 PRMT R39, R38, 0x7610, R39 ;  /* 0x000076102627d816 */ /* 0x000fc60000000027 */
[----:B------:R0:W-:Y:S01]  /*bc40*/  STL [R1+0x1a0], R38 ;  /* 0x0001a02601007387 */ /* 0x0001e20000100800 */
[----:B---3--:R-:W-:-:S03]  /*bc50*/  @!P5 PRMT R8, R38, 0x7632, R8 ;  /* 0x000076322608d816 */ /* 0x008fc60000000008 */
[----:B0-----:R-:W3:Y:S04]  /*bc60*/  LDL.LU R38, [R1+0x55c] ;  /* 0x00055c0001267983 */ /* 0x001ee80000300800 */
[----:B------:R-:W-:Y:S01]  /*bc70*/  STL.S16 [R1+0x2a2], RZ ;  /* 0x0002a2ff01007387 */ /* 0x000fe20000100600 */
[----:B------:R-:W-:Y:S02]  /*bc80*/  LOP3.LUT P1, RZ, R3, 0x100000, RZ, 0xc0, !PT ;  /* 0x0010000003ff7812 */ /* 0x000fe4000782c0ff */
[----:B---3--:R-:W-:-:S04]  /*bc90*/  PRMT R38, RZ, 0x7610, R38 ;  /* 0x00007610ff267816 */ /* 0x008fc80000000026 */
[----:B------:R-:W-:Y:S01]  /*bca0*/  PRMT R25, R38, 0x7610, R25 ;  /* 0x0000761026197816 */ /* 0x000fe20000000019 */
[----:B------:R0:W-:Y:S04]  /*bcb0*/  STL.S16 [R1+0x2a0], R38 ;  /* 0x0002a02601007387 */ /* 0x0001e80000100600 */
[----:B0-----:R-:W3:Y:S02]  /*bcc0*/  LDL.S16 R38, [R1+0x2a2] ;  /* 0x0002a20001267983 */ /* 0x001ee40000100600 */
[C---:B------:R-:W-:Y:S02]  /*bcd0*/  @!P1 PRMT R25, R31.reuse, 0x7610, R25 ;  /* 0x000076101f199816 */ /* 0x040fe40000000019 */
[----:B------:R0:W-:Y:S01]  /*bce0*/  STL [R1+0xa4], R31 ;  /* 0x0000a41f01007387 */ /* 0x0001e20000100800 */
[----:B---3--:R-:W-:-:S03]  /*bcf0*/  @!P1 PRMT R38, R31, 0x7632, R38 ;  /* 0x000076321f269816 */ /* 0x008fc60000000026 */
[----:B0-----:R-:W3:Y:S01]  /*bd00*/  LDL.LU R31, [R1+0x550] ;  /* 0x00055000011f7983 */ /* 0x001ee20000300800 */
[----:B------:R-:W-:-:S03]  /*bd10*/  PRMT R9, RZ, 0x7610, R9 ;  /* 0x00007610ff097816 */ /* 0x000fc60000000009 */
[----:B------:R-:W-:Y:S04]  /*bd20*/  STL.S16 [R1+0x29e], RZ ;  /* 0x00029eff01007387 */ /* 0x000fe80000100600 */
[----:B------:R0:W-:Y:S01]  /*bd30*/  STL.S16 [R1+0x29c], R9 ;  /* 0x00029c0901007387 */ /* 0x0001e20000100600 */
[----:B---3--:R-:W-:-:S03]  /*bd40*/  PRMT R31, R9, 0x7610, R31 ;  /* 0x00007610091f7816 */ /* 0x008fc6000000001f */
[----:B0-----:R-:W3:Y:S01]  /*bd50*/  LDL.S16 R9, [R1+0x29e] ;  /* 0x00029e0001097983 */ /* 0x001ee20000100600 */
[----:B------:R-:W-:-:S03]  /*bd60*/  @!P1 PRMT R31, R17, 0x7610, R31 ;  /* 0x00007610111f9816 */ /* 0x000fc6000000001f */
[----:B------:R-:W-:Y:S04]  /*bd70*/  STL [R1+0x1a4], R17 ;  /* 0x0001a41101007387 */ /* 0x000fe80000100800 */
[----:B------:R0:W-:Y:S04]  /*bd80*/  @!P1 STL.S16 [R1+0x2a2], R38 ;  /* 0x0002a22601009387 */ /* 0x0001e80000100600 */
[----:B0-----:R-:W4:Y:S01]  /*bd90*/  LDL.LU R38, [R1+0x554] ;  /* 0x0005540001267983 */ /* 0x001f220000300800 */
[----:B---3--:R-:W-:-:S03]  /*bda0*/  @!P1 PRMT R9, R17, 0x7632, R9 ;  /* 0x0000763211099816 */ /* 0x008fc60000000009 */
[----:B------:R-:W3:Y:S04]  /*bdb0*/  LDL.LU R17, [R1+0x548] ;  /* 0x0005480001117983 */ /* 0x000ee80000300800 */
[----:B------:R-:W-:Y:S01]  /*bdc0*/  STL.S16 [R1+0x29a], RZ ;  /* 0x00029aff01007387 */ /* 0x000fe20000100600 */
[----:B------:R-:W-:Y:S02]  /*bdd0*/  LOP3.LUT P0, RZ, R3, 0x80000, RZ, 0xc0, !PT ;  /* 0x0008000003ff7812 */ /* 0x000fe4000780c0ff */
[----:B---3--:R-:W-:-:S04]  /*bde0*/  PRMT R17, RZ, 0x7610, R17 ;  /* 0x00007610ff117816 */ /* 0x008fc80000000011 */
[----:B----4-:R-:W-:Y:S01]  /*bdf0*/  PRMT R38, R17, 0x7610, R38 ;  /* 0x0000761011267816 */ /* 0x010fe20000000026 */
[----:B------:R0:W-:Y:S04]  /*be00*/  STL.S16 [R1+0x298], R17 ;  /* 0x0002981101007387 */ /* 0x0001e80000100600 */
[----:B0-----:R-:W3:Y:S02]  /*be10*/  LDL.S16 R17, [R1+0x29a] ;  /* 0x00029a0001117983 */ /* 0x001ee40000100600 */
[C---:B------:R-:W-:Y:S02]  /*be20*/  @!P0 PRMT R38, R30.reuse, 0x7610, R38 ;  /* 0x000076101e268816 */ /* 0x040fe40000000026 */
[----:B------:R-:W-:Y:S04]  /*be30*/  STL [R1+0xa8], R30 ;  /* 0x0000a81e01007387 */ /* 0x000fe80000100800 */
[----:B------:R0:W-:Y:S04]  /*be40*/  @!P1 STL.S16 [R1+0x29c], R31 ;  /* 0x00029c1f01009387 */ /* 0x0001e80000100600 */
[----:B0-----:R-:W4:Y:S01]  /*be50*/  LDL.LU R31, [R1+0x54c] ;  /* 0x00054c00011f7983 */ /* 0x001f220000300800 */
[----:B---3--:R-:W-:-:S03]  /*be60*/  @!P0 PRMT R17, R30, 0x7632, R17 ;  /* 0x000076321e118816 */ /* 0x008fc60000000011 */
[----:B------:R-:W3:Y:S04]  /*be70*/  LDL.LU R30, [R1+0x540] ;  /* 0x00054000011e7983 */ /* 0x000ee80000300800 */
[----:B------:R-:W-:Y:S01]  /*be80*/  STL.S16 [R1+0x292], RZ ;  /* 0x000292ff01007387 */ /* 0x000fe20000100600 */
[----:B---3--:R-:W-:-:S04]  /*be90*/  PRMT R30, RZ, 0x7610, R30 ;  /* 0x00007610ff1e7816 */ /* 0x008fc8000000001e */
[----:B----4-:R-:W-:Y:S01]  /*bea0*/  PRMT R31, R30, 0x7610, R31 ;  /* 0x000076101e1f7816 */ /* 0x010fe2000000001f */
[----:B------:R0:W-:Y:S04]  /*beb0*/  STL.S16 [R1+0x290], R30 ;  /* 0x0002901e01007387 */ /* 0x0001e80000100600 */
[----:B0-----:R-:W3:Y:S01]  /*bec0*/  LDL.S16 R30, [R1+0x292] ;  /* 0x00029200011e7983 */ /* 0x001ee20000100600 */
[----:B--2---:R-:W-:-:S05]  /*bed0*/  @!P0 PRMT R31, R16, 0x7610, R31 ;  /* 0x00007610101f8816 */ /* 0x004fca000000001f */
[----:B------:R0:W-:Y:S04]  /*bee0*/  @!P0 STL.S16 [R1+0x290], R31 ;  /* 0x0002901f01008387 */ /* 0x0001e80000100600 */
[----:B0-----:R-:W2:Y:S04]  /*bef0*/  LDL.LU R31, [R1+0x53c] ;  /* 0x00053c00011f7983 */ /* 0x001ea80000300800 */
[----:B------:R0:W-:Y:S04]  /*bf00*/  @!P1 STL.S16 [R1+0x2a0], R25 ;  /* 0x0002a01901009387 */ /* 0x0001e80000100600 */
[----:B------:R1:W-:Y:S04]  /*bf10*/  @!P0 STL.S16 [R1+0x298], R38 ;  /* 0x0002982601008387 */ /* 0x0003e80000100600 */
[----:B0-----:R-:W4:Y:S04]  /*bf20*/  LDL.LU R25, [R1+0x558] ;  /* 0x0005580001197983 */ /* 0x001f280000300800 */
[----:B-1----:R-:W2:Y:S01]  /*bf30*/  LDL.LU R38, [R1+0x544] ;  /* 0x0005440001267983 */ /* 0x002ea20000300800 */
[----:B---3--:R-:W-:-:S05]  /*bf40*/  @!P0 PRMT R30, R16, 0x7632, R30 ;  /* 0x00007632101e8816 */ /* 0x008fca000000001e */
[----:B------:R0:W-:Y:S04]  /*bf50*/  @!P0 STL.S16 [R1+0x292], R30 ;  /* 0x0002921e01008387 */ /* 0x0001e80000100600 */
[----:B0-----:R-:W3:Y:S04]  /*bf60*/  LDL.LU R30, [R1+0x538] ;  /* 0x00053800011e7983 */ /* 0x001ee80000300800 */
[----:B------:R0:W-:Y:S04]  /*bf70*/  @!P5 STL.S16 [R1+0x2a4], R39 ;  /* 0x0002a4270100d387 */ /* 0x0001e80000100600 */
[----:B------:R-:W-:Y:S04]  /*bf80*/  STL.S16 [R1+0x28e], RZ ;  /* 0x00028eff01007387 */ /* 0x000fe80000100600 */
[----:B0-----:R-:W3:Y:S01]  /*bf90*/  LDL.LU R39, [R1+0x288] ;  /* 0x0002880001277983 */ /* 0x001ee20000300800 */
[----:B----4-:R-:W-:-:S03]  /*bfa0*/  PRMT R25, RZ, 0x7610, R25 ;  /* 0x00007610ff197816 */ /* 0x010fc60000000019 */
[----:B------:R-:W-:Y:S01]  /*bfb0*/  STL.S16 [R1+0x28a], RZ ;  /* 0x00028aff01007387 */ /* 0x000fe20000100600 */
[----:B--2---:R-:W-:-:S03]  /*bfc0*/  PRMT R38, R25, 0x7610, R38 ;  /* 0x0000761019267816 */ /* 0x004fc60000000026 */
[----:B------:R0:W-:Y:S04]  /*bfd0*/  STL.S16 [R1+0x288], R25 ;  /* 0x0002881901007387 */ /* 0x0001e80000100600 */
[----:B0-----:R-:W2:Y:S01]  /*bfe0*/  LDL.S16 R25, [R1+0x28a] ;  /* 0x00028a0001197983 */ /* 0x001ea20000100600 */
[----:B---3--:R-:W-:-:S04]  /*bff0*/  PRMT R30, RZ, 0x7610, R30 ;  /* 0x00007610ff1e7816 */ /* 0x008fc8000000001e */
[----:B------:R-:W-:Y:S01]  /*c000*/  PRMT R31, R30, 0x7610, R31 ;  /* 0x000076101e1f7816 */ /* 0x000fe2000000001f */
[----:B------:R0:W-:Y:S04]  /*c010*/  STL.S16 [R1+0x28c], R30 ;  /* 0x00028c1e01007387 */ /* 0x0001e80000100600 */
[----:B0-----:R-:W3:Y:S01]  /*c020*/  LDL.S16 R30, [R1+0x28e] ;  /* 0x00028e00011e7983 */ /* 0x001ee20000100600 */
[----:B------:R-:W-:-:S13]  /*c030*/  LOP3.LUT P6, RZ, R3, 0x40000, RZ, 0xc0, !PT ;  /* 0x0004000003ff7812 */ /* 0x000fda00078cc0ff */
[----:B------:R-:W-:-:S05]  /*c040*/  @!P6 PRMT R31, R39, 0x7610, R31 ;  /* 0x00007610271fe816 */ /* 0x000fca000000001f */
[----:B------:R0:W-:Y:S04]  /*c050*/  @!P6 STL.S16 [R1+0x28c], R31 ;  /* 0x00028c1f0100e387 */ /* 0x0001e80000100600 */
[----:B0-----:R-:W4:Y:S04]  /*c060*/  LDL.LU R31, [R1+0x534] ;  /* 0x00053400011f7983 */ /* 0x001f280000300800 */
[----:B------:R0:W-:Y:S01]  /*c070*/  @!P1 STL.S16 [R1+0x29e], R9 ;  /* 0x00029e0901009387 */ /* 0x0001e20000100600 */
[C---:B------:R-:W-:Y:S02]  /*c080*/  @!P6 PRMT R38, R24.reuse, 0x7610, R38 ;  /* 0x000076101826e816 */ /* 0x040fe40000000026 */
[----:B--2---:R-:W-:Y:S01]  /*c090*/  @!P6 PRMT R25, R24, 0x7632, R25 ;  /* 0x000076321819e816 */ /* 0x004fe20000000019 */
[----:B------:R1:W-:Y:S04]  /*c0a0*/  STL [R1+0x1ac], R24 ;  /* 0x0001ac1801007387 */ /* 0x0003e80000100800 */
[----:B0-----:R-:W2:Y:S04]  /*c0b0*/  LDL.LU R9, [R1+0x27c] ;  /* 0x00027c0001097983 */ /* 0x001ea80000300800 */
[----:B------:R-:W-:Y:S04]  /*c0c0*/  STL.S16 [R1+0x280], RZ ;  /* 0x000280ff01007387 */ /* 0x000fe80000100600 */
[----:B-1----:R-:W2:Y:S01]  /*c0d0*/  LDL.LU.S16 R24, [R1+0x280] ;  /* 0x0002800001187983 */ /* 0x002ea20000300600 */
[----:B---3--:R-:W-:-:S05]  /*c0e0*/  @!P6 PRMT R30, R39, 0x7632, R30 ;  /* 0x00007632271ee816 */ /* 0x008fca000000001e */
[----:B------:R0:W-:Y:S04]  /*c0f0*/  @!P6 STL.S16 [R1+0x28e], R30 ;  /* 0x00028e1e0100e387 */ /* 0x0001e80000100600 */
[----:B0-----:R-:W3:Y:S04]  /*c100*/  LDL.LU R30, [R1+0x530] ;  /* 0x00053000011e7983 */ /* 0x001ee80000300800 */
[----:B------:R-:W-:Y:S01]  /*c110*/  @!P5 STL.S16 [R1+0x2a6], R8 ;  /* 0x0002a6080100d387 */ /* 0x000fe20000100600 */
[----:B------:R-:W-:Y:S02]  /*c120*/  LOP3.LUT P5, RZ, R3, 0x20000, RZ, 0xc0, !PT ;  /* 0x0002000003ff7812 */ /* 0x000fe400078ac0ff */
[----:B----4-:R-:W-:Y:S01]  /*c130*/  PRMT R31, RZ, 0x7610, R31 ;  /* 0x00007610ff1f7816 */ /* 0x010fe2000000001f */
[----:B------:R0:W-:Y:S04]  /*c140*/  @!P0 STL.S16 [R1+0x29a], R17 ;  /* 0x00029a1101008387 */ /* 0x0001e80000100600 */
[----:B------:R-:W-:Y:S04]  /*c150*/  STL.S16 [R1+0x282], R31 ;  /* 0x0002821f01007387 */ /* 0x000fe80000100600 */
[----:B------:R1:W-:Y:S04]  /*c160*/  @!P6 STL.S16 [R1+0x28a], R25 ;  /* 0x00028a190100e387 */ /* 0x0003e80000100600 */
[----:B0-----:R-:W4:Y:S04]  /*c170*/  LDL.LU R17, [R1+0x278] ;  /* 0x0002780001117983 */ /* 0x001f280000300800 */
[----:B------:R-:W-:Y:S04]  /*c180*/  STL [R1+0x1a8], R16 ;  /* 0x0001a81001007387 */ /* 0x000fe80000100800 */
[----:B-1----:R-:W4:Y:S01]  /*c190*/  LDL.LU R25, [R1+0x52c] ;  /* 0x00052c0001197983 */ /* 0x002f220000300800 */
[----:B--2---:R-:W-:-:S02]  /*c1a0*/  @!P5 PRMT R24, R9, 0x7610, R24 ;  /* 0x000076100918d816 */ /* 0x004fc40000000018 */
[----:B------:R-:W-:Y:S01]  /*c1b0*/  LOP3.LUT P1, RZ, R3, 0x10000, RZ, 0xc0, !PT ;  /* 0x0001000003ff7812 */ /* 0x000fe2000782c0ff */
[----:B------:R-:W-:Y:S04]  /*c1c0*/  STL [R1+0xac], R39 ;  /* 0x0000ac2701007387 */ /* 0x000fe80000100800 */
[----:B------:R0:W-:Y:S04]  /*c1d0*/  @!P5 STL.S16 [R1+0x280], R24 ;  /* 0x000280180100d387 */ /* 0x0001e80000100600 */
[----:B------:R1:W-:Y:S04]  /*c1e0*/  @!P6 STL.S16 [R1+0x288], R38 ;  /* 0x000288260100e387 */ /* 0x0003e80000100600 */
[----:B------:R-:W-:Y:S04]  /*c1f0*/  STL.S16 [R1+0x346], RZ ;  /* 0x000346ff01007387 */ /* 0x000fe80000100600 */
[----:B0-----:R-:W2:Y:S04]  /*c200*/  LDL.LU R24, [R1+0x528] ;  /* 0x0005280001187983 */ /* 0x001ea80000300800 */
[----:B------:R-:W-:Y:S04]  /*c210*/  STL.S16 [R1+0x34e], RZ ;  /* 0x00034eff01007387 */ /* 0x000fe80000100600 */
[----:B------:R-:W-:Y:S04]  /*c220*/  STL.S16 [R1+0x352], RZ ;  /* 0x000352ff01007387 */ /* 0x000fe80000100600 */
[----:B------:R-:W-:Y:S04]  /*c230*/  STL [R1+0xb0], R9 ;  /* 0x0000b00901007387 */ /* 0x000fe80000100800 */
[----:B------:R-:W-:Y:S04]  /*c240*/  STL.S16 [R1+0x27c], RZ ;  /* 0x00027cff01007387 */ /* 0x000fe80000100600 */
[----:B------:R-:W-:Y:S04]  /*c250*/  STL.S16 [R1+0x358], RZ ;  /* 0x000358ff01007387 */ /* 0x000fe80000100600 */
[----:B------:R-:W4:Y:S01]  /*c260*/  LDL.LU R8, [R1+0x560] ;  /* 0x0005600001087983 */ /* 0x000f220000300800 */
[----:B---3--:R-:W-:-:S03]  /*c270*/  PRMT R30, R31, 0x7610, R30 ;  /* 0x000076101f1e7816 */ /* 0x008fc6000000001e */
[----:B------:R-:W-:Y:S01]  /*c280*/  STL.S16 [R1+0x27a], RZ ;  /* 0x00027aff01007387 */ /* 0x000fe20000100600 */
[----:B------:R-:W-:-:S03]  /*c290*/  @!P5 PRMT R30, R9, 0x7632, R30 ;  /* 0x00007632091ed816 */ /* 0x000fc6000000001e */
[----:B------:R-:W3:Y:S04]  /*c2a0*/  LDL.LU R16, [R1+0x274] ;  /* 0x0002740001107983 */ /* 0x000ee80000300800 */
[----:B------:R0:W-:Y:S04]  /*c2b0*/  @!P5 STL.S16 [R1+0x282], R30 ;  /* 0x0002821e0100d387 */ /* 0x0001e80000100600 */
[----:B------:R-:W3:Y:S04]  /*c2c0*/  LDL.LU R39, [R1+0x25c] ;  /* 0x00025c0001277983 */ /* 0x000ee80000300800 */
[----:B-1----:R-:W3:Y:S04]  /*c2d0*/  LDL.LU R38, [R1+0x258] ;  /* 0x0002580001267983 */ /* 0x002ee80000300800 */
[----:B0-----:R-:W2:Y:S01]  /*c2e0*/  LDL.LU R30, [R1+0x524] ;  /* 0x00052400011e7983 */ /* 0x001ea20000300800 */
[----:B------:R-:W-:-:S03]  /*c2f0*/  LOP3.LUT P0, RZ, R3, 0x8000, RZ, 0xc0, !PT ;  /* 0x0000800003ff7812 */ /* 0x000fc6000780c0ff */
[----:B------:R-:W3:Y:S01]  /*c300*/  LDL.LU R31, [R1+0x244] ;  /* 0x00024400011f7983 */ /* 0x000ee20000300800 */
[----:B------:R-:W-:-:S03]  /*c310*/  LOP3.LUT P6, RZ, R3, 0x4000, RZ, 0xc0, !PT ;  /* 0x0000400003ff7812 */ /* 0x000fc600078cc0ff */
[----:B------:R-:W3:Y:S01]  /*c320*/  LDL.LU.S16 R9, [R1+0x27c] ;  /* 0x00027c0001097983 */ /* 0x000ee20000300600 */
[----:B--2---:R-:W-:-:S04]  /*c330*/  PRMT R30, RZ, 0x7610, R30 ;  /* 0x00007610ff1e7816 */ /* 0x004fc8000000001e */
[----:B------:R-:W-:-:S04]  /*c340*/  PRMT R24, R30, 0x7610, R24 ;  /* 0x000076101e187816 */ /* 0x000fc80000000018 */
[----:B----4-:R-:W-:Y:S01]  /*c350*/  @!P5 PRMT R24, R17, 0x7632, R24 ;  /* 0x000076321118d816 */ /* 0x010fe20000000018 */
[----:B------:R-:W-:Y:S04]  /*c360*/  STL.S16 [R1+0x27e], R30 ;  /* 0x00027e1e01007387 */ /* 0x000fe80000100600 */
[----:B------:R0:W-:Y:S04]  /*c370*/  @!P5 STL.S16 [R1+0x27e], R24 ;  /* 0x00027e180100d387 */ /* 0x0001e80000100600 */
[----:B------:R-:W-:Y:S04]  /*c380*/  STL.S16 [R1+0x276], RZ ;  /* 0x000276ff01007387 */ /* 0x000fe80000100600 */
[----:B---3--:R-:W-:Y:S04]  /*c390*/  STL [R1+0x1b4], R39 ;  /* 0x0001b42701007387 */ /* 0x008fe80000100800 */
[----:B0-----:R-:W2:Y:S04]  /*c3a0*/  LDL.LU R24, [R1+0x51c] ;  /* 0x00051c0001187983 */ /* 0x001ea80000300800 */
[----:B------:R-:W-:Y:S04]  /*c3b0*/  STL [R1+0xb8], R38 ;  /* 0x0000b82601007387 */ /* 0x000fe80000100800 */
[----:B------:R-:W-:Y:S04]  /*c3c0*/  STL [R1+0x1b8], R31 ;  /* 0x0001b81f01007387 */ /* 0x000fe80000100800 */
[----:B------:R-:W3:Y:S01]  /*c3d0*/  LDL.LU R30, [R1+0x240] ;  /* 0x00024000011e7983 */ /* 0x000ee20000300800 */
[----:B--2---:R-:W-:-:S04]  /*c3e0*/  PRMT R24, RZ, 0x7610, R24 ;  /* 0x00007610ff187816 */ /* 0x004fc80000000018 */
[----:B------:R-:W-:Y:S01]  /*c3f0*/  PRMT R25, R24, 0x7610, R25 ;  /* 0x0000761018197816 */ /* 0x000fe20000000019 */
[----:B------:R0:W-:Y:S04]  /*c400*/  STL.S16 [R1+0x278], R24 ;  /* 0x0002781801007387 */ /* 0x0001e80000100600 */
[----:B0-----:R-:W2:Y:S01]  /*c410*/  LDL.S16 R24, [R1+0x27a] ;  /* 0x00027a0001187983 */ /* 0x001ea20000100600 */
[----:B------:R-:W-:-:S05]  /*c420*/  @!P1 PRMT R25, R16, 0x7610, R25 ;  /* 0x0000761010199816 */ /* 0x000fca0000000019 */
[----:B------:R0:W-:Y:S04]  /*c430*/  @!P1 STL.S16 [R1+0x278], R25 ;  /* 0x0002781901009387 */ /* 0x0001e80000100600 */
[----:B0-----:R-:W4:Y:S01]  /*c440*/  LDL.LU R25, [R1+0x518] ;  /* 0x0005180001197983 */ /* 0x001f220000300800 */
[----:B--2---:R-:W-:-:S05]  /*c450*/  @!P1 PRMT R24, R16, 0x7632, R24 ;  /* 0x0000763210189816 */ /* 0x004fca0000000018 */
[----:B------:R0:W-:Y:S04]  /*c460*/  @!P1 STL.S16 [R1+0x27a], R24 ;  /* 0x00027a1801009387 */ /* 0x0001e80000100600 */
[----:B0-----:R-:W2:Y:S02]  /*c470*/  LDL.LU R24, [R1+0x514] ;  /* 0x0005140001187983 */ /* 0x001ea40000300800 */
[----:B--2---:R-:W-:-:S04]  /*c480*/  PRMT R24, RZ, 0x7610, R24 ;  /* 0x00007610ff187816 */ /* 0x004fc80000000018 */
[----:B----4-:R-:W-:Y:S01]  /*c490*/  PRMT R25, R24, 0x7610, R25 ;  /* 0x0000761018197816 */ /* 0x010fe20000000019 */
[----:B------:R0:W-:Y:S04]  /*c4a0*/  STL.S16 [R1+0x274], R24 ;  /* 0x0002741801007387 */ /* 0x0001e80000100600 */
[----:B0-----:R-:W2:Y:S01]  /*c4b0*/  LDL.S16 R24, [R1+0x276] ;  /* 0x0002760001187983 */ /* 0x001ea20000100600 */
[C---:B------:R-:W-:Y:S02]  /*c4c0*/  @!P1 PRMT R25, R39.reuse, 0x7610, R25 ;  /* 0x0000761027199816 */ /* 0x040fe40000000019 */
[----:B--2---:R-:W-:Y:S02]  /*c4d0*/  @!P1 PRMT R24, R39, 0x7632, R24 ;  /* 0x0000763227189816 */ /* 0x004fe40000000018 */
[----:B------:R-:W2:Y:S04]  /*c4e0*/  LDL.LU R39, [R1+0x508] ;  /* 0x0005080001277983 */ /* 0x000ea80000300800 */
[----:B------:R0:W-:Y:S04]  /*c4f0*/  @!P1 STL.S16 [R1+0x276], R24 ;  /* 0x0002761801009387 */ /* 0x0001e80000100600 */
[----:B0-----:R-:W4:Y:S01]  /*c500*/  LDL.LU R24, [R1+0x50c] ;  /* 0x00050c0001187983 */ /* 0x001f220000300800 */
[----:B--2---:R-:W-:-:S05]  /*c510*/  PRMT R39, RZ, 0x7610, R39 ;  /* 0x00007610ff277816 */ /* 0x004fca0000000027 */
[----:B------:R0:W-:Y:S01]  /*c520*/  STL.S16 [R1+0x25c], R39 ;  /* 0x00025c2701007387 */ /* 0x0001e20000100600 */
[----:B----4-:R-:W-:-:S03]  /*c530*/  PRMT R24, R39, 0x7610, R24 ;  /* 0x0000761027187816 */ /* 0x010fc60000000018 */
        /* <DEDUP_REMOVED lines=19> */
[----:B---3--:R-:W-:-:S03]  /*c670*/  @!P6 PRMT R38, R30, 0x7610, R38 ;  /* 0x000076101e26e816 */ /* 0x008fc60000000026 */
[----:B------:R0:W-:Y:S01]  /*c680*/  STL [R1+0xbc], R30 ;  /* 0x0000bc1e01007387 */ /* 0x0001e20000100800 */
[----:B--2---:R-:W-:-:S03]  /*c690*/  @!P6 PRMT R31, R30, 0x7632, R31 ;  /* 0x000076321e1fe816 */ /* 0x004fc6000000001f */
        /* <DEDUP_REMOVED lines=17> */
[----:B------:R0:W-:Y:S04]  /*c7b0*/  STL [R1+0xb4], R16 ;  /* 0x0000b41001007387 */ /* 0x0001e80000100800 */
[----:B0-----:R-:W4:Y:S01]  /*c7c0*/  LDL.LU R16, [R1+0x21c] ;  /* 0x00021c0001107983 */ /* 0x001f220000300800 */
[----:B--2---:R-:W-:-:S05]  /*c7d0*/  PRMT R17, RZ, 0x7610, R17 ;  /* 0x00007610ff117816 */ /* 0x004fca0000000011 */
[----:B------:R0:W-:Y:S01]  /*c7e0*/  STL.S16 [R1+0x354], R17 ;  /* 0x0003541101007387 */ /* 0x0001e20000100600 */
[----:B---3--:R-:W-:-:S03]  /*c7f0*/  PRMT R30, R17, 0x7610, R30 ;  /* 0x00007610111e7816 */ /* 0x008fc6000000001e */
[----:B0-----:R-:W2:Y:S04]  /*c800*/  LDL.LU.S16 R17, [R1+0x358] ;  /* 0x0003580001117983 */ /* 0x001ea80000300600 */
[----:B------:R-:W-:Y:S01]  /*c810*/  @!P5 STL.S16 [R1+0x27c], R9 ;  /* 0x00027c090100d387 */ /* 0x000fe20000100600 */
[----:B------:R-:W-:-:S03]  /*c820*/  LOP3.LUT P5, RZ, R3, 0x2000, RZ, 0xc0, !PT ;  /* 0x0000200003ff7812 */ /* 0x000fc600078ac0ff */
[----:B----4-:R-:W-:Y:S04]  /*c830*/  STL [R1+0xc0], R16 ;  /* 0x0000c01001007387 */ /* 0x010fe80000100800 */
[----:B------:R0:W-:Y:S06]  /*c840*/  @!P6 STL.S16 [R1+0x350], R38 ;  /* 0x000350260100e387 */ /* 0x0001ec0000100600 */
[C---:B------:R-:W-:Y:S01]  /*c850*/  @!P5 PRMT R30, R16.reuse, 0x7610, R30 ;  /* 0x00007610101ed816 */ /* 0x040fe2000000001e */
[----:B------:R-:W-:Y:S04]  /*c860*/  @!P1 STL.S16 [R1+0x274], R25 ;  /* 0x0002741901009387 */ /* 0x000fe80000100600 */
[----:B------:R1:W-:Y:S04]  /*c870*/  @!P5 STL.S16 [R1+0x354], R30 ;  /* 0x0003541e0100d387 */ /* 0x0003e80000100600 */
[----:B0-----:R-:W3:Y:S04]  /*c880*/  LDL.LU R38, [R1+0x4ec] ;  /* 0x0004ec0001267983 */ /* 0x001ee80000300800 */
[----:B------:R0:W-:Y:S04]  /*c890*/  @!P0 STL.S16 [R1+0x25c], R24 ;  /* 0x00025c1801008387 */ /* 0x0001e80000100600 */
[----:B-1----:R-:W4:Y:S04]  /*c8a0*/  LDL.LU R30, [R1+0x4d4] ;  /* 0x0004d400011e7983 */ /* 0x002f280000300800 */
[----:B------:R1:W-:Y:S04]  /*c8b0*/  @!P0 STL.S16 [R1+0x25e], R39 ;  /* 0x00025e2701008387 */ /* 0x0003e80000100600 */
[----:B------:R-:W3:Y:S01]  /*c8c0*/  LDL.LU R9, [R1+0x520] ;  /* 0x0005200001097983 */ /* 0x000ee20000300800 */
[----:B--2---:R-:W-:-:S03]  /*c8d0*/  @!P5 PRMT R17, R16, 0x7632, R17 ;  /* 0x000076321011d816 */ /* 0x004fc60000000011 */
[----:B0-----:R-:W2:Y:S04]  /*c8e0*/  LDL.LU R24, [R1+0x504] ;  /* 0x0005040001187983 */ /* 0x001ea80000300800 */
[----:B------:R-:W3:Y:S01]  /*c8f0*/  LDL.LU R16, [R1+0x4cc] ;  /* 0x0004cc0001107983 */ /* 0x000ee20000300800 */
[----:B------:R-:W-:-:S03]  /*c900*/  LOP3.LUT P1, RZ, R3, 0x1000, RZ, 0xc0, !PT ;  /* 0x0000100003ff7812 */ /* 0x000fc6000782c0ff */
[----:B-1----:R-:W2:Y:S04]  /*c910*/  LDL.LU R39, [R1+0x4f8] ;  /* 0x0004f80001277983 */ /* 0x002ea80000300800 */
[----:B------:R-:W2:Y:S01]  /*c920*/  LDL.LU R25, [R1+0x510] ;  /* 0x0005100001197983 */ /* 0x000ea20000300800 */
[----:B----4-:R-:W-:-:S04]  /*c930*/  PRMT R30, RZ, 0x7610, R30 ;  /* 0x00007610ff1e7816 */ /* 0x010fc8000000001e */
[----:B---3--:R-:W-:-:S05]  /*c940*/  @!P5 PRMT R30, R16, 0x7610, R30 ;  /* 0x00007610101ed816 */ /* 0x008fca000000001e */
[----:B------:R0:W-:Y:S04]  /*c950*/  STL.S16 [R1+0x356], R30 ;  /* 0x0003561e01007387 */ /* 0x0001e80000100600 */
[----:B0-----:R-:W3:Y:S01]  /*c960*/  LDL.LU R30, [R1+0x4c8] ;  /* 0x0004c800011e7983 */ /* 0x001ee20000300800 */
[----:B------:R-:W-:-:S03]  /*c970*/  PRMT R38, RZ, 0x7610, R38 ;  /* 0x00007610ff267816 */ /* 0x000fc60000000026 */
[----:B------:R0:W-:Y:S04]  /*c980*/  @!P5 STL.S16 [R1+0x358], R17 ;  /* 0x000358110100d387 */ /* 0x0001e80000100600 */
[----:B0-----:R-:W4:Y:S01]  /*c990*/  LDL.LU R17, [R1+0x4d0] ;  /* 0x0004d00001117983 */ /* 0x001f220000300800 */
[----:B---3--:R-:W-:-:S05]  /*c9a0*/  @!P1 PRMT R38, R30, 0x7610, R38 ;  /* 0x000076101e269816 */ /* 0x008fca0000000026 */
[----:B------:R0:W-:Y:S04]  /*c9b0*/  STL.S16 [R1+0x35e], R38 ;  /* 0x00035e2601007387 */ /* 0x0001e80000100600 */
[----:B0-----:R-:W3:Y:S01]  /*c9c0*/  LDL.LU R38, [R1+0x4c0] ;  /* 0x0004c00001267983 */ /* 0x001ee20000300800 */
[----:B------:R-:W-:Y:S02]  /*c9d0*/  LOP3.LUT P0, RZ, R3, 0x800, RZ, 0xc0, !PT ;  /* 0x0000080003ff7812 */ /* 0x000fe4000780c0ff */
[----:B--2---:R-:W-:Y:S02]  /*c9e0*/  PRMT R24, RZ, 0x7610, R24 ;  /* 0x00007610ff187816 */ /* 0x004fe40000000018 */
[----:B------:R-:W-:Y:S02]  /*c9f0*/  PRMT R39, RZ, 0x7610, R39 ;  /* 0x00007610ff277816 */ /* 0x000fe40000000027 */
[----:B----4-:R-:W-:-:S04]  /*ca00*/  PRMT R17, RZ, 0x7610, R17 ;  /* 0x00007610ff117816 */ /* 0x010fc80000000011 */
[----:B------:R-:W-:-:S05]  /*ca10*/  @!P5 PRMT R17, R16, 0x7632, R17 ;  /* 0x000076321011d816 */ /* 0x000fca0000000011 */
[----:B------:R0:W-:Y:S04]  /*ca20*/  STL.S16 [R1+0x35a], R17 ;  /* 0x00035a1101007387 */ /* 0x0001e80000100600 */
[----:B0-----:R-:W2:Y:S01]  /*ca30*/  LDL.LU R17, [R1+0x4c4] ;  /* 0x0004c40001117983 */ /* 0x001ea20000300800 */
[C---:B---3--:R-:W-:Y:S02]  /*ca40*/  @!P0 PRMT R24, R38.reuse, 0x7610, R24 ;  /* 0x0000761026188816 */ /* 0x048fe40000000018 */
[----:B------:R-:W-:-:S03]  /*ca50*/  @!P0 PRMT R39, R38, 0x7632, R39 ;  /* 0x0000763226278816 */ /* 0x000fc60000000027 */
[----:B------:R0:W-:Y:S04]  /*ca60*/  STL.S16 [R1+0x366], R24 ;  /* 0x0003661801007387 */ /* 0x0001e80000100600 */
[----:B------:R1:W-:Y:S04]  /*ca70*/  STL.S16 [R1+0x36a], R39 ;  /* 0x00036a2701007387 */ /* 0x0003e80000100600 */
[----:B0-----:R-:W3:Y:S04]  /*ca80*/  LDL.LU R24, [R1+0x4b8] ;  /* 0x0004b80001187983 */ /* 0x001ee80000300800 */
[----:B-1----:R-:W4:Y:S04]  /*ca90*/  LDL.LU R39, [R1+0x4b4] ;  /* 0x0004b40001277983 */ /* 0x002f280000300800 */
[----:B------:R0:W-:Y:S01]  /*caa0*/  @!P6 STL.S16 [R1+0x240], R31 ;  /* 0x0002401f0100e387 */ /* 0x0001e20000100600 */
[----:B------:R-:W-:-:S02]  /*cab0*/  LOP3.LUT P6, RZ, R3, 0x400, RZ, 0xc0, !PT ;  /* 0x0000040003ff7812 */ /* 0x000fc400078cc0ff */
[----:B------:R-:W-:Y:S01]  /*cac0*/  PRMT R25, RZ, 0x7610, R25 ;  /* 0x00007610ff197816 */ /* 0x000fe20000000019 */
[----:B0-----:R-:W4:Y:S01]  /*cad0*/  LDL.LU R31, [R1+0x4e0] ;  /* 0x0004e000011f7983 */ /* 0x001f220000300800 */
[----:B------:R-:W-:Y:S02]  /*cae0*/  PRMT R9, RZ, 0x7610, R9 ;  /* 0x00007610ff097816 */ /* 0x000fe40000000009 */
[----:B------:R-:W-:Y:S02]  /*caf0*/  PRMT R8, RZ, 0x7610, R8 ;  /* 0x00007610ff087816 */ /* 0x000fe40000000008 */
[C---:B--2---:R-:W-:Y:S02]  /*cb00*/  @!P1 PRMT R9, R17.reuse, 0x7610, R9 ;  /* 0x0000761011099816 */ /* 0x044fe40000000009 */
[----:B------:R-:W-:-:S03]  /*cb10*/  @!P1 PRMT R8, R17, 0x7632, R8 ;  /* 0x0000763211089816 */ /* 0x000fc60000000008 */
[----:B------:R-:W-:Y:S04]  /*cb20*/  STL.S16 [R1+0x35c], R9 ;  /* 0x00035c0901007387 */ /* 0x000fe80000100600 */
[----:B------:R0:W-:Y:S04]  /*cb30*/  STL.S16 [R1+0x360], R8 ;  /* 0x0003600801007387 */ /* 0x0001e80000100600 */
[----:B0-----:R-:W2:Y:S01]  /*cb40*/  LDL.LU.64 R8, [R1+0x268] ;  /* 0x0002680001087983 */ /* 0x001ea20000300a00 */
[----:B---3--:R-:W-:-:S04]  /*cb50*/  PRMT R24, RZ, 0x7610, R24 ;  /* 0x00007610ff187816 */ /* 0x008fc80000000018 */
[----:B----4-:R-:W-:-:S05]  /*cb60*/  @!P6 PRMT R24, R39, 0x7632, R24 ;  /* 0x000076322718e816 */ /* 0x010fca0000000018 */
[----:B------:R0:W-:Y:S01]  /*cb70*/  STL.S16 [R1+0x370], R24 ;  /* 0x0003701801007387 */ /* 0x0001e20000100600 */
[----:B------:R-:W-:-:S03]  /*cb80*/  @!P6 PRMT R25, R39, 0x7610, R25 ;  /* 0x000076102719e816 */ /* 0x000fc60000000019 */
[----:B0-----:R-:W3:Y:S04]  /*cb90*/  LDL.LU R24, [R1+0x4ac] ;  /* 0x0004ac0001187983 */ /* 0x001ee80000300800 */
[----:B------:R0:W-:Y:S04]  /*cba0*/  STL.S16 [R1+0x36c], R25 ;  /* 0x00036c1901007387 */ /* 0x0001e80000100600 */
[----:B0-----:R-:W4:Y:S01]  /*cbb0*/  LDL.LU R25, [R1+0x4b0] ;  /* 0x0004b00001197983 */ /* 0x001f220000300800 */
[----:B------:R-:W-:-:S03]  /*cbc0*/  PRMT R31, RZ, 0x7610, R31 ;  /* 0x00007610ff1f7816 */ /* 0x000fc6000000001f */
[----:B------:R0:W-:Y:S01]  /*cbd0*/  STL [R1+0x1c0], R16 ;  /* 0x0001c01001007387 */ /* 0x0001e20000100800 */
[----:B------:R-:W-:Y:S02]  /*cbe0*/  @!P1 PRMT R31, R30, 0x7632, R31 ;  /* 0x000076321e1f9816 */ /* 0x000fe4000000001f */
[----:B------:R-:W-:Y:S02]  /*cbf0*/  LOP3.LUT P1, RZ, R2, 0x10000000, RZ, 0xc0, !PT ;  /* 0x1000000002ff7812 */ /* 0x000fe4000782c0ff */
[----:B0-----:R-:W-:Y:S01]  /*cc00*/  PRMT R16, RZ, 0x7610, R16 ;  /* 0x00007610ff107816 */ /* 0x001fe20000000010 */
[----:B------:R0:W-:Y:S04]  /*cc10*/  STL.S16 [R1+0x362], R31 ;  /* 0x0003621f01007387 */ /* 0x0001e80000100600 */
[----:B0-----:R-:W2:Y:S01]  /*cc20*/  LDL.LU R31, [R1+0x4bc] ;  /* 0x0004bc00011f7983 */ /* 0x001ea20000300800 */
[----:B---3--:R-:W-:-:S05]  /*cc30*/  @!P6 PRMT R16, R24, 0x7632, R16 ;  /* 0x000076321810e816 */ /* 0x008fca0000000010 */
[----:B------:R0:W-:Y:S02]  /*cc40*/  STL.S16 [R1+0x372], R16 ;  /* 0x0003721001007387 */ /* 0x0001e40000100600 */
[----:B0-----:R-:W-:Y:S01]  /*cc50*/  HFMA2 R16, -RZ, RZ, 0, 0 ;  /* 0x00000000ff107431 */ /* 0x001fe200000001ff */
[----:B----4-:R-:W-:-:S04]  /*cc60*/  PRMT R25, RZ, 0x7610, R25 ;  /* 0x00007610ff197816 */ /* 0x010fc80000000019 */
[----:B------:R-:W-:Y:S01]  /*cc70*/  @!P6 PRMT R25, R24, 0x7610, R25 ;  /* 0x000076101819e816 */ /* 0x000fe20000000019 */
[----:B--2---:R0:W2:Y:S04]  /*cc80*/  @!P1 LDG.E R16, desc[UR10][R8.64] ;  /* 0x0000000a08109981 */ /* 0x0040a8000c1e1900 */
[----:B------:R1:W-:Y:S04]  /*cc90*/  STL.S16 [R1+0x36e], R25 ;  /* 0x00036e1901007387 */ /* 0x0003e80000100600 */
[----:B------:R-:W0:Y:S04]  /*cca0*/  LDL.LU.64 R8, [R1+0x4a0] ;  /* 0x0004a00001087983 */ /* 0x000e280000300a00 */
[----:B-1----:R-:W3:Y:S01]  /*ccb0*/  LDL.LU R25, [R1+0x4a8] ;  /* 0x0004a80001197983 */ /* 0x002ee20000300800 */
[----:B------:R-:W-:-:S02]  /*ccc0*/  LOP3.LUT P5, RZ, R3, 0x200, RZ, 0xc0, !PT ;  /* 0x0000020003ff7812 */ /* 0x000fc400078ac0ff */
[----:B------:R-:W-:Y:S02]  /*ccd0*/  PRMT R11, RZ, 0x7610, R11 ;  /* 0x00007610ff0b7816 */ /* 0x000fe4000000000b */
[----:B------:R-:W-:Y:S02]  /*cce0*/  PRMT R10, RZ, 0x7610, R10 ;  /* 0x00007610ff0a7816 */ /* 0x000fe4000000000a */
[C---:B------:R-:W-:Y:S02]  /*ccf0*/  @!P0 PRMT R11, R31.reuse, 0x7610, R11 ;  /* 0x000076101f0b8816 */ /* 0x040fe4000000000b */
[----:B------:R-:W-:-:S03]  /*cd00*/  @!P0 PRMT R10, R31, 0x7632, R10 ;  /* 0x000076321f0a8816 */ /* 0x000fc6000000000a */
[----:B------:R-:W-:Y:S04]  /*cd10*/  STL.S16 [R1+0x364], R11 ;  /* 0x0003640b01007387 */ /* 0x000fe80000100600 */
[----:B------:R1:W-:Y:S04]  /*cd20*/  STL.S16 [R1+0x368], R10 ;  /* 0x0003680a01007387 */ /* 0x0003e80000100600 */
[----:B-1----:R-:W4:Y:S01]  /*cd30*/  LDL.LU.64 R10, [R1+0x260] ;  /* 0x00026000010a7983 */ /* 0x002f220000300a00 */
[----:B0-----:R-:W-:-:S04]  /*cd40*/  PRMT R8, RZ, 0x7610, R8 ;  /* 0x00007610ff087816 */ /* 0x001fc80000000008 */
[----:B---3--:R-:W-:-:S05]  /*cd50*/  @!P5 PRMT R8, R25, 0x7610, R8 ;  /* 0x000076101908d816 */ /* 0x008fca0000000008 */
[----:B------:R0:W-:Y:S04]  /*cd60*/  STL.S16 [R1+0x268], R8 ;  /* 0x0002680801007387 */ /* 0x0001e80000100600 */
[----:B0-----:R-:W3:Y:S04]  /*cd70*/  LDL.LU R8, [R1+0x498] ;  /* 0x0004980001087983 */ /* 0x001ee80000300800 */
[----:B------:R0:W-:Y:S02]  /*cd80*/  STL [R1+0xc4], R17 ;  /* 0x0000c41101007387 */ /* 0x0001e40000100800 */
[----:B0-----:R-:W-:-:S04]  /*cd90*/  PRMT R17, RZ, 0x7610, R17 ;  /* 0x00007610ff117816 */ /* 0x001fc80000000011 */
[----:B---3--:R-:W-:-:S05]  /*cda0*/  @!P5 PRMT R17, R8, 0x7632, R17 ;  /* 0x000076320811d816 */ /* 0x008fca0000000011 */
[----:B------:R0:W-:Y:S02]  /*cdb0*/  STL.S16 [R1+0x376], R17 ;  /* 0x0003761101007387 */ /* 0x0001e40000100600 */
[----:B0-----:R-:W-:-:S06]  /*cdc0*/  MOV R17, RZ ;  /* 0x000000ff00117202 */ /* 0x001fcc0000000f00 */
[----:B----4-:R0:W3:Y:S04]  /*cdd0*/  @!P1 LDG.E R17, desc[UR10][R10.64] ;  /* 0x0000000a0a119981 */ /* 0x0100e8000c1e1900 */
[----:B------:R-:W0:Y:S01]  /*cde0*/  LDL.LU.64 R10, [R1+0x490] ;  /* 0x00049000010a7983 */ /* 0x000e220000300a00 */
[----:B------:R-:W-:Y:S02]  /*cdf0*/  PRMT R20, RZ, 0x7610, R20 ;  /* 0x00007610ff147816 */ /* 0x000fe40000000014 */
[----:B------:R-:W-:Y:S01]  /*ce00*/  LOP3.LUT P0, RZ, R3, 0x100, RZ, 0xc0, !PT ;  /* 0x0000010003ff7812 */ /* 0x000fe2000780c0ff */
[----:B------:R1:W-:Y:S01]  /*ce10*/  STL [R1+0x1d0], R8 ;  /* 0x0001d00801007387 */ /* 0x0003e20000100800 */
[----:B------:R-:W-:Y:S01]  /*ce20*/  @!P5 PRMT R20, R8, 0x7610, R20 ;  /* 0x000076100814d816 */ /* 0x000fe20000000014 */
[----:B-1----:R-:W-:-:S06]  /*ce30*/  HFMA2 R8, -RZ, RZ, 0, 0 ;  /* 0x00000000ff087431 */ /* 0x002fcc00000001ff */
[----:B------:R1:W4:Y:S04]  /*ce40*/  @!P2 LDG.E R8, desc[UR10][R12.64] ;  /* 0x0000000a0c08a981 */ /* 0x000328000c1e1900 */
[----:B------:R-:W1:Y:S01]  /*ce50*/  LDL.LU.64 R12, [R1+0x480] ;  /* 0x00048000010c7983 */ /* 0x000e620000300a00 */
[----:B0-----:R-:W-:-:S04]  /*ce60*/  PRMT R11, RZ, 0x7610, R11 ;  /* 0x00007610ff0b7816 */ /* 0x001fc8000000000b */
[----:B------:R-:W-:-:S05]  /*ce70*/  @!P0 PRMT R11, R10, 0x7610, R11 ;  /* 0x000076100a0b8816 */ /* 0x000fca000000000b */
[----:B------:R0:W-:Y:S04]  /*ce80*/  STL.S16 [R1+0x266], R11 ;  /* 0x0002660b01007387 */ /* 0x0001e80000100600 */
[----:B0-----:R-:W2:Y:S01]  /*ce90*/  LDL.LU R11, [R1+0x488] ;  /* 0x00048800010b7983 */ /* 0x001ea20000300800 */
[----:B------:R-:W-:Y:S02]  /*cea0*/  LOP3.LUT P6, RZ, R3, 0x80, RZ, 0xc0, !PT ;  /* 0x0000008003ff7812 */ /* 0x000fe400078cc0ff */
[----:B------:R-:W-:-:S04]  /*ceb0*/  PRMT R21, RZ, 0x7610, R21 ;  /* 0x00007610ff157816 */ /* 0x000fc80000000015 */
[----:B------:R-:W-:Y:S02]  /*cec0*/  @!P5 PRMT R21, R25, 0x7632, R21 ;  /* 0x000076321915d816 */ /* 0x000fe40000000015 */
[----:B-1----:R-:W-:Y:S01]  /*ced0*/  PRMT R12, RZ, 0x7610, R12 ;  /* 0x00007610ff0c7816 */ /* 0x002fe2000000000c */
[----:B------:R-:W-:Y:S04]  /*cee0*/  STL.S16 [R1+0x26a], R20 ;  /* 0x00026a1401007387 */ /* 0x000fe80000100600 */
[----:B------:R0:W-:Y:S04]  /*cef0*/  STL.S16 [R1+0x374], R21 ;  /* 0x0003741501007387 */ /* 0x0001e80000100600 */
[----:B0-----:R-:W3:Y:S01]  /*cf00*/  LDL.LU.64 R20, [R1+0x248] ;  /* 0x0002480001147983 */ /* 0x001ee20000300a00 */
[----:B--2---:R-:W-:-:S05]  /*cf10*/  @!P6 PRMT R12, R11, 0x7632, R12 ;  /* 0x000076320b0ce816 */ /* 0x004fca000000000c */
[----:B------:R0:W-:Y:S04]  /*cf20*/  STL.S16 [R1+0x254], R12 ;  /* 0x0002540c01007387 */ /* 0x0001e80000100600 */
[----:B0-----:R-:W2:Y:S01]  /*cf30*/  LDL.LU R12, [R1+0x478] ;  /* 0x00047800010c7983 */ /* 0x001ea20000300800 */
[----:B------:R-:W-:Y:S02]  /*cf40*/  PRMT R29, RZ, 0x7610, R29 ;  /* 0x00007610ff1d7816 */ /* 0x000fe4000000001d */
[----:B------:R-:W-:Y:S01]  /*cf50*/  PRMT R28, RZ, 0x7610, R28 ;  /* 0x00007610ff1c7816 */ /* 0x000fe2000000001c */
[----:B------:R0:W-:Y:S01]  /*cf60*/  STL [R1+0xd4], R9 ;  /* 0x0000d40901007387 */ /* 0x0001e20000100800 */
[C---:B------:R-:W-:Y:S02]  /*cf70*/  @!P0 PRMT R29, R9.reuse, 0x7610, R29 ;  /* 0x00007610091d8816 */ /* 0x040fe4000000001d */
[----:B------:R-:W-:-:S02]  /*cf80*/  @!P0 PRMT R28, R9, 0x7632, R28 ;  /* 0x00007632091c8816 */ /* 0x000fc4000000001c */
[----:B------:R-:W-:Y:S02]  /*cf90*/  PRMT R13, RZ, 0x7610, R13 ;  /* 0x00007610ff0d7816 */ /* 0x000fe4000000000d */
[----:B0-----:R-:W-:-:S06]  /*cfa0*/  MOV R9, RZ ;  /* 0x000000ff00097202 */ /* 0x001fcc0000000f00 */
[----:B---3--:R0:W3:Y:S04]  /*cfb0*/  @!P2 LDG.E R9, desc[UR10][R20.64] ;  /* 0x0000000a1409a981 */ /* 0x0080e8000c1e1900 */
[----:B------:R-:W0:Y:S01]  /*cfc0*/  LDL.LU.64 R20, [R1+0x468] ;  /* 0x0004680001147983 */ /* 0x000e220000300a00 */
[----:B--2---:R-:W-:-:S05]  /*cfd0*/  @!P6 PRMT R13, R12, 0x7632, R13 ;  /* 0x000076320c0de816 */ /* 0x004fca000000000d */
[----:B------:R1:W-:Y:S04]  /*cfe0*/  STL.S16 [R1+0x256], R13 ;  /* 0x0002560d01007387 */ /* 0x0003e80000100600 */
[----:B-1----:R-:W2:Y:S01]  /*cff0*/  LDL.LU R13, [R1+0x470] ;  /* 0x00047000010d7983 */ /* 0x002ea20000300800 */
[----:B------:R-:W-:-:S03]  /*d000*/  LOP3.LUT P5, RZ, R3, 0x40, RZ, 0xc0, !PT ;  /* 0x0000004003ff7812 */ /* 0x000fc600078ac0ff */
[----:B------:R-:W-:Y:S01]  /*d010*/  STL.S16 [R1+0x378], R28 ;  /* 0x0003781c01007387 */ /* 0x000fe20000100600 */
[----:B0-----:R-:W-:-:S03]  /*d020*/  PRMT R20, RZ, 0x7610, R20 ;  /* 0x00007610ff147816 */ /* 0x001fc60000000014 */
[----:B------:R0:W-:Y:S04]  /*d030*/  STL.S16 [R1+0x264], R29 ;  /* 0x0002641d01007387 */ /* 0x0001e80000100600 */
[----:B0-----:R-:W4:Y:S02]  /*d040*/  LDL.LU.64 R28, [R1+0x238] ;  /* 0x00023800011c7983 */ /* 0x001f240000300a00 */
[----:B--2---:R-:W-:-:S05]  /*d050*/  @!P5 PRMT R20, R13, 0x7632, R20 ;  /* 0x000076320d14d816 */ /* 0x004fca0000000014 */
[----:B------:R0:W-:Y:S04]  /*d060*/  STL.S16 [R1+0x24c], R20 ;  /* 0x00024c1401007387 */ /* 0x0001e80000100600 */
[----:B0-----:R-:W2:Y:S01]  /*d070*/  LDL.LU R20, [R1+0x460] ;  /* 0x0004600001147983 */ /* 0x001ea20000300800 */
[----:B------:R-:W-:-:S03]  /*d080*/  PRMT R15, RZ, 0x7610, R15 ;  /* 0x00007610ff0f7816 */ /* 0x000fc6000000000f */
[----:B------:R0:W-:Y:S01]  /*d090*/  STL [R1+0x1d4], R10 ;  /* 0x0001d40a01007387 */ /* 0x0001e20000100800 */
[----:B------:R-:W-:Y:S02]  /*d0a0*/  @!P0 PRMT R15, R10, 0x7632, R15 ;  /* 0x000076320a0f8816 */ /* 0x000fe4000000000f */
[----:B------:R-:W-:Y:S01]  /*d0b0*/  PRMT R21, RZ, 0x7610, R21 ;  /* 0x00007610ff157816 */ /* 0x000fe20000000015 */
[----:B0-----:R-:W-:-:S06]  /*d0c0*/  HFMA2 R10, -RZ, RZ, 0, 0 ;  /* 0x00000000ff0a7431 */ /* 0x001fcc00000001ff */
[----:B----4-:R0:W4:Y:S04]  /*d0d0*/  @!P3 LDG.E R10, desc[UR10][R28.64] ;  /* 0x0000000a1c0ab981 */ /* 0x010128000c1e1900 */
[----:B------:R-:W0:Y:S01]  /*d0e0*/  LDL.LU.64 R28, [R1+0x450] ;  /* 0x00045000011c7983 */ /* 0x000e220000300a00 */
[----:B------:R-:W-:-:S04]  /*d0f0*/  PRMT R34, RZ, 0x7610, R34 ;  /* 0x00007610ff227816 */ /* 0x000fc80000000022 */
[----:B------:R-:W-:-:S05]  /*d100*/  @!P6 PRMT R34, R12, 0x7610, R34 ;  /* 0x000076100c22e816 */ /* 0x000fca0000000022 */
[----:B------:R1:W-:Y:S04]  /*d110*/  STL.S16 [R1+0x252], R34 ;  /* 0x0002522201007387 */ /* 0x0003e80000100600 */
[----:B-1----:R-:W3:Y:S01]  /*d120*/  LDL.LU R34, [R1+0x474] ;  /* 0x0004740001227983 */ /* 0x002ee20000300800 */
[----:B--2---:R-:W-:-:S05]  /*d130*/  @!P5 PRMT R21, R20, 0x7632, R21 ;  /* 0x000076321415d816 */ /* 0x004fca0000000015 */
[----:B------:R1:W-:Y:S04]  /*d140*/  STL.S16 [R1+0x24e], R21 ;  /* 0x00024e1501007387 */ /* 0x0003e80000100600 */
[----:B-1----:R-:W2:Y:S01]  /*d150*/  LDL.LU R21, [R1+0x458] ;  /* 0x0004580001157983 */ /* 0x002ea20000300800 */
[----:B------:R-:W-:Y:S02]  /*d160*/  LOP3.LUT P0, RZ, R3, 0x20, RZ, 0xc0, !PT ;  /* 0x0000002003ff7812 */ /* 0x000fe4000780c0ff */
[----:B------:R-:W-:-:S04]  /*d170*/  PRMT R22, RZ, 0x7610, R22 ;  /* 0x00007610ff167816 */ /* 0x000fc80000000016 */
[----:B------:R-:W-:-:S05]  /*d180*/  @!P5 PRMT R22, R13, 0x7610, R22 ;  /* 0x000076100d16d816 */ /* 0x000fca0000000016 */
[----:B------:R1:W-:Y:S01]  /*d190*/  STL.S16 [R1+0x248], R22 ;  /* 0x0002481601007387 */ /* 0x0003e20000100600 */
[----:B0-----:R-:W-:-:S03]  /*d1a0*/  PRMT R28, RZ, 0x7610, R28 ;  /* 0x00007610ff1c7816 */ /* 0x001fc6000000001c */
[----:B-1----:R-:W4:Y:S01]  /*d1b0*/  LDL.LU R22, [R1+0x464] ;  /* 0x0004640001167983 */ /* 0x002f220000300800 */
        /* <DEDUP_REMOVED lines=8> */
[----:B--2---:R-:W-:-:S05]  /*d240*/  @!P0 PRMT R28, R21, 0x7632, R28 ;  /* 0x00007632151c8816 */ /* 0x004fca000000001c */
[----:B------:R0:W-:Y:S04]  /*d250*/  STL.S16 [R1+0x37c], R28 ;  /* 0x00037c1c01007387 */ /* 0x0001e80000100600 */
[----:B0-----:R-:W2:Y:S01]  /*d260*/  LDL.LU R28, [R1+0x448] ;  /* 0x00044800011c7983 */ /* 0x001ea20000300800 */
[----:B------:R-:W-:Y:S02]  /*d270*/  PRMT R29, RZ, 0x7610, R29 ;  /* 0x00007610ff1d7816 */ /* 0x000fe4000000001d */
        /* <DEDUP_REMOVED lines=8> */
[----:B---3--:R-:W-:Y:S02]  /*d300*/  PRMT R34, RZ, 0x7610, R34 ;  /* 0x00007610ff227816 */ /* 0x008fe40000000022 */
[----:B------:R-:W-:-:S04]  /*d310*/  PRMT R14, RZ, 0x7610, R14 ;  /* 0x00007610ff0e7816 */ /* 0x000fc8000000000e */
[----:B------:R-:W-:Y:S01]  /*d320*/  @!P6 PRMT R14, R11, 0x7610, R14 ;  /* 0x000076100b0ee816 */ /* 0x000fe2000000000e */
[----:B------:R-:W-:Y:S04]  /*d330*/  STL.S16 [R1+0x37a], R15 ;  /* 0x00037a0f01007387 */ /* 0x000fe80000100600 */
[----:B------:R0:W-:Y:S04]  /*d340*/  STL.S16 [R1+0x250], R14 ;  /* 0x0002500e01007387 */ /* 0x0001e80000100600 */
[----:B0-----:R-:W3:Y:S01]  /*d350*/  LDL.LU.64 R14, [R1+0x230] ;  /* 0x00023000010e7983 */ /* 0x001ee20000300a00 */
[----:B--2---:R-:W-:-:S05]  /*d360*/  @!P0 PRMT R29, R28, 0x7632, R29 ;  /* 0x000076321c1d8816 */ /* 0x004fca000000001d */
[----:B------:R0:W-:Y:S04]  /*d370*/  STL.S16 [R1+0x37e], R29 ;  /* 0x00037e1d01007387 */ /* 0x0001e80000100600 */
[----:B0-----:R-:W2:Y:S01]  /*d380*/  LDL.LU R29, [R1+0x440] ;  /* 0x00044000011d7983 */ /* 0x001ea20000300800 */
[----:B------:R-:W-:-:S05]  /*d390*/  @!P0 PRMT R34, R28, 0x7610, R34 ;  /* 0x000076101c228816 */ /* 0x000fca0000000022 */
[----:B------:R0:W-:Y:S04]  /*d3a0*/  STL.S16 [R1+0x23a], R34 ;  /* 0x00023a2201007387 */ /* 0x0001e80000100600 */
[----:B0-----:R-:W3:Y:S01]  /*d3b0*/  LDL.LU R34, [R1+0x444] ;  /* 0x0004440001227983 */ /* 0x001ee20000300800 */
[C---:B------:R-:W-:Y:S02]  /*d3c0*/  LOP3.LUT P6, RZ, R3.reuse, 0x10, RZ, 0xc0, !PT ;  /* 0x0000001003ff7812 */ /* 0x040fe400078cc0ff */
[----:B------:R-:W-:Y:S02]  /*d3d0*/  LOP3.LUT P5, RZ, R3, 0x8, RZ, 0xc0, !PT ;  /* 0x0000000803ff7812 */ /* 0x000fe400078ac0ff */
[----:B----4-:R-:W-:Y:S02]  /*d3e0*/  PRMT R22, RZ, 0x7610, R22 ;  /* 0x00007610ff167816 */ /* 0x010fe40000000016 */
[----:B------:R-:W-:-:S09]  /*d3f0*/  PRMT R46, RZ, 0x7610, R46 ;  /* 0x00007610ff2e7816 */ /* 0x000fd2000000002e */
[----:B------:R-:W-:-:S05]  /*d400*/  @!P5 PRMT R46, R35, 0x7632, R46 ;  /* 0x00007632232ed816 */ /* 0x000fca000000002e */
[----:B------:R0:W-:Y:S01]  /*d410*/  STL.S16 [R1+0x384], R46 ;  /* 0x0003842e01007387 */ /* 0x0001e20000100600 */
[----:B------:R-:W-:-:S03]  /*d420*/  PRMT R0, RZ, 0x7610, R0 ;  /* 0x00007610ff007816 */ /* 0x000fc60000000000 */
[----:B0-----:R-:W4:Y:S01]  /*d430*/  LDL.LU R46, [R1+0x41c] ;  /* 0x00041c00012e7983 */ /* 0x001f220000300800 */
[----:B------:R-:W-:-:S05]  /*d440*/  @!P2 PRMT R0, R8, 0x7632, R0 ;  /* 0x000076320800a816 */ /* 0x000fca0000000000 */
[----:B------:R0:W-:Y:S04]  /*d450*/  STL.S16 [R1+0x3ac], R0 ;  /* 0x0003ac0001007387 */ /* 0x0001e80000100600 */
[----:B0-----:R-:W4:Y:S04]  /*d460*/  LDL.LU R0, [R1+0x3f8] ;  /* 0x0003f80001007983 */ /* 0x001f280000300800 */
[----:B------:R0:W-:Y:S01]  /*d470*/  STL [R1+0xd8], R11 ;  /* 0x0000d80b01007387 */ /* 0x0001e20000100800 */
[----:B------:R-:W-:Y:S02]  /*d480*/  PRMT R47, RZ, 0x7610, R47 ;  /* 0x00007610ff2f7816 */ /* 0x000fe4000000002f */
[----:B0-----:R-:W-:-:S02]  /*d490*/  MOV R11, RZ ;  /* 0x000000ff000b7202 */ /* 0x001fc40000000f00 */
[----:B--2---:R-:W-:-:S04]  /*d4a0*/  @!P6 PRMT R22, R29, 0x7610, R22 ;  /* 0x000076101d16e816 */ /* 0x004fc80000000016 */
[----:B---3--:R0:W2:Y:S04]  /*d4b0*/  @!P3 LDG.E R11, desc[UR10][R14.64] ;  /* 0x0000000a0e0bb981 */ /* 0x0080a8000c1e1900 */
[----:B------:R1:W-:Y:S01]  /*d4c0*/  STL.S16 [R1+0x230], R22 ;  /* 0x0002301601007387 */ /* 0x0003e20000100600 */
[----:B------:R-:W-:-:S03]  /*d4d0*/  @!P5 PRMT R47, R35, 0x7610, R47 ;  /* 0x00007610232fd816 */ /* 0x000fc6000000002f */
[----:B------:R-:W0:Y:S04]  /*d4e0*/  LDL.LU.64 R14, [R1+0x438] ;  /* 0x00043800010e7983 */ /* 0x000e280000300a00 */
[----:B-1----:R-:W3:Y:S01]  /*d4f0*/  LDL.LU R22, [R1+0x430] ;  /* 0x0004300001167983 */ /* 0x002ee20000300800 */
[----:B------:R-:W-:-:S04]  /*d500*/  PRMT R34, RZ, 0x7610, R34 ;  /* 0x00007610ff227816 */ /* 0x000fc80000000022 */
[----:B------:R-:W-:-:S05]  /*d510*/  @!P6 PRMT R34, R29, 0x7632, R34 ;  /* 0x000076321d22e816 */ /* 0x000fca0000000022 */
[----:B------:R1:W-:Y:S04]  /*d520*/  STL.S16 [R1+0x234], R34 ;  /* 0x0002342201007387 */ /* 0x0003e80000100600 */
[----:B------:R1:W-:Y:S04]  /*d530*/  STL.S16 [R1+0x380], R47 ;  /* 0x0003802f01007387 */ /* 0x0003e80000100600 */
[----:B-1----:R-:W2:Y:S04]  /*d540*/  LDL.LU R34, [R1+0x42c] ;  /* 0x00042c0001227983 */ /* 0x002ea80000300800 */
[----:B------:R-:W2:Y:S01]  /*d550*/  LDL.LU R47, [R1+0x420] ;  /* 0x00042000012f7983 */ /* 0x000ea20000300800 */
[----:B------:R-:W-:-:S04]  /*d560*/  PRMT R23, RZ, 0x7610, R23 ;  /* 0x00007610ff177816 */ /* 0x000fc80000000017 */
[----:B----4-:R-:W-:-:S05]  /*d570*/  @!P5 PRMT R23, R46, 0x7632, R23 ;  /* 0x000076322e17d816 */ /* 0x010fca0000000017 */
[----:B------:R1:W-:Y:S04]  /*d580*/  STL.S16 [R1+0x386], R23 ;  /* 0x0003861701007387 */ /* 0x0003e80000100600 */
[----:B-1----:R-:W4:Y:S01]  /*d590*/  LDL.LU R23, [R1+0x414] ;  /* 0x0004140001177983 */ /* 0x002f220000300800 */
[----:B------:R-:W-:-:S04]  /*d5a0*/  PRMT R0, RZ, 0x7610, R0 ;  /* 0x00007610ff007816 */ /* 0x000fc80000000000 */
[----:B------:R-:W-:-:S05]  /*d5b0*/  @!P2 PRMT R0, R9, 0x7610, R0 ;  /* 0x000076100900a816 */ /* 0x000fca0000000000 */
[----:B------:R1:W-:Y:S04]  /*d5c0*/  STL.S16 [R1+0x3aa], R0 ;  /* 0x0003aa0001007387 */ /* 0x0003e80000100600 */
[----:B-1----:R-:W4:Y:S01]  /*d5d0*/  LDL.LU R0, [R1+0x3f4] ;  /* 0x0003f40001007983 */ /* 0x002f220000300800 */
[----:B------:R-:W-:Y:S02]  /*d5e0*/  LOP3.LUT P0, RZ, R3, 0x4, RZ, 0xc0, !PT ;  /* 0x0000000403ff7812 */ /* 0x000fe4000780c0ff */
[----:B------:R-:W-:Y:S02]  /*d5f0*/  PRMT R50, RZ, 0x7610, R50 ;  /* 0x00007610ff327816 */ /* 0x000fe40000000032 */
[----:B---3--:R-:W-:-:S04]  /*d600*/  PRMT R22, RZ, 0x7610, R22 ;  /* 0x00007610ff167816 */ /* 0x008fc80000000016 */
[----:B------:R-:W-:-:S05]  /*d610*/  @!P5 PRMT R22, R46, 0x7610, R22 ;  /* 0x000076102e16d816 */ /* 0x000fca0000000016 */
[----:B------:R1:W-:Y:S04]  /*d620*/  STL.S16 [R1+0x382], R22 ;  /* 0x0003821601007387 */ /* 0x0003e80000100600 */
[----:B-1----:R-:W3:Y:S01]  /*d630*/  LDL.LU R22, [R1+0x418] ;  /* 0x0004180001167983 */ /* 0x002ee20000300800 */
[----:B0-----:R-:W-:Y:S02]  /*d640*/  PRMT R14, RZ, 0x7610, R14 ;  /* 0x00007610ff0e7816 */ /* 0x001fe4000000000e */
[----:B------:R-:W-:Y:S02]  /*d650*/  PRMT R15, RZ, 0x7610, R15 ;  /* 0x00007610ff0f7816 */ /* 0x000fe4000000000f */
[C---:B--2---:R-:W-:Y:S02]  /*d660*/  @!P6 PRMT R14, R34.reuse, 0x7610, R14 ;  /* 0x00007610220ee816 */ /* 0x044fe4000000000e */
[----:B------:R-:W-:-:S02]  /*d670*/  @!P6 PRMT R15, R34, 0x7632, R15 ;  /* 0x00007632220fe816 */ /* 0x000fc4000000000f */
[----:B------:R-:W-:Y:S01]  /*d680*/  @!P0 PRMT R50, R47, 0x7610, R50 ;  /* 0x000076102f328816 */ /* 0x000fe20000000032 */
[----:B------:R0:W-:Y:S04]  /*d690*/  STL.S16 [R1+0x232], R14 ;  /* 0x0002320e01007387 */ /* 0x0001e80000100600 */
[----:B------:R1:W-:Y:S04]  /*d6a0*/  STL.S16 [R1+0x236], R15 ;  /* 0x0002360f01007387 */ /* 0x0003e80000100600 */
[----:B0-----:R-:W2:Y:S04]  /*d6b0*/  LDL.LU R14, [R1+0x428] ;  /* 0x00042800010e7983 */ /* 0x001ea80000300800 */
[----:B-1----:R-:W2:Y:S04]  /*d6c0*/  LDL.LU R15, [R1+0x424] ;  /* 0x00042400010f7983 */ /* 0x002ea80000300800 */
[----:B------:R0:W-:Y:S04]  /*d6d0*/  STL.S16 [R1+0x388], R50 ;  /* 0x0003883201007387 */ /* 0x0001e80000100600 */
[----:B0-----:R-:W2:Y:S01]  /*d6e0*/  LDL.LU R50, [R1+0x410] ;  /* 0x0004100001327983 */ /* 0x001ea20000300800 */
[----:B------:R-:W-:-:S03]  /*d6f0*/  LOP3.LUT P6, RZ, R3, 0x2, RZ, 0xc0, !PT ;  /* 0x0000000203ff7812 */ /* 0x000fc600078cc0ff */
[----:B------:R0:W-:Y:S02]  /*d700*/  STL [R1+0xdc], R13 ;  /* 0x0000dc0d01007387 */ /* 0x0001e40000100800 */
[----:B0-----:R-:W-:Y:S01]  /*d710*/  MOV R13, RZ ;  /* 0x000000ff000d7202 */ /* 0x001fe20000000f00 */
[----:B------:R-:W-:Y:S01]  /*d720*/  UIMAD.WIDE UR6, UR8, 0x8, UR6 ;  /* 0x00000008080678a5 */ /* 0x000fe2000f8e0206 */
[----:B------:R-:W-:Y:S02]  /*d730*/  PRMT R4, RZ, 0x7610, R4 ;  /* 0x00007610ff047816 */ /* 0x000fe40000000004 */
[----:B----4-:R-:W-:Y:S02]  /*d740*/  PRMT R0, RZ, 0x7610, R0 ;  /* 0x00007610ff007816 */ /* 0x010fe40000000000 */
[----:B------:R-:W-:Y:S02]  /*d750*/  @!P1 PRMT R4, R16, 0x7610, R4 ;  /* 0x0000761010049816 */ /* 0x000fe40000000004 */
[----:B------:R-:W-:-:S03]  /*d760*/  @!P3 PRMT R0, R10, 0x7632, R0 ;  /* 0x000076320a00b816 */ /* 0x000fc60000000000 */
[----:B------:R0:W-:Y:S04]  /*d770*/  STL.S16 [R1+0x398], R4 ;  /* 0x0003980401007387 */ /* 0x0001e80000100600 */
[----:B------:R1:W-:Y:S04]  /*d780*/  STL.S16 [R1+0x3b4], R0 ;  /* 0x0003b40001007387 */ /* 0x0003e80000100600 */
[----:B0-----:R-:W4:Y:S04]  /*d790*/  LDL.LU R4, [R1+0x40c] ;  /* 0x00040c0001047983 */ /* 0x001f280000300800 */
[----:B-1----:R-:W4:Y:S04]  /*d7a0*/  LDL.LU R0, [R1+0x3ec] ;  /* 0x0003ec0001007983 */ /* 0x002f280000300800 */
[----:B------:R-:W-:Y:S04]  /*d7b0*/  STL [R1+0x1d8], R12 ;  /* 0x0001d80c01007387 */ /* 0x000fe80000100800 */
[----:B---3--:R0:W3:Y:S02]  /*d7c0*/  @!P4 LDG.E R13, desc[UR10][R22.64] ;  /* 0x0000000a160dc981 */ /* 0x0080e4000c1e1900 */
[----:B0-----:R-:W-:-:S02]  /*d7d0*/  PRMT R23, RZ, 0x7610, R23 ;  /* 0x00007610ff177816 */ /* 0x001fc40000000017 */
[----:B------:R-:W-:Y:S02]  /*d7e0*/  PRMT R22, RZ, 0x7610, R22 ;  /* 0x00007610ff167816 */ /* 0x000fe40000000016 */
[----:B------:R-:W-:Y:S02]  /*d7f0*/  @!P6 PRMT R23, R51, 0x7632, R23 ;  /* 0x000076323317e816 */ /* 0x000fe40000000017 */
[----:B------:R-:W-:-:S03]  /*d800*/  @!P6 PRMT R22, R42, 0x7610, R22 ;  /* 0x000076102a16e816 */ /* 0x000fc60000000016 */
[----:B------:R0:W-:Y:S04]  /*d810*/  STL.S16 [R1+0x394], R23 ;  /* 0x0003941701007387 */ /* 0x0001e80000100600 */
[----:B------:R1:W-:Y:S01]  /*d820*/  STL.S16 [R1+0x392], R22 ;  /* 0x0003921601007387 */ /* 0x0003e20000100600 */
[----:B0-----:R-:W-:Y:S02]  /*d830*/  MOV R23, UR7 ;  /* 0x0000000700177c02 */ /* 0x001fe40008000f00 */
[----:B-1----:R-:W-:Y:S01]  /*d840*/  MOV R22, UR6 ;  /* 0x0000000600167c02 */ /* 0x002fe20008000f00 */
[----:B------:R-:W-:Y:S01]  /*d850*/  HFMA2 R12, -RZ, RZ, 0, 0 ;  /* 0x00000000ff0c7431 */ /* 0x000fe200000001ff */
[----:B------:R0:W-:Y:S01]  /*d860*/  STL [R1+0x1c8], R38 ;  /* 0x0001c82601007387 */ /* 0x0001e20000100800 */
[----:B------:R-:W1:Y:S03]  /*d870*/  LDCU.U8 UR6, c[0x0][0x414] ;  /* 0x00008280ff0677ac */ /* 0x000e660008000000 */
[----:B------:R-:W3:Y:S04]  /*d880*/  LDG.E.64 R22, desc[UR10][R22.64] ;  /* 0x0000000a16167981 */ /* 0x000ee8000c1e1b00 */
[----:B------:R1:W-:Y:S01]  /*d890*/  STL [R1+0xcc], R39 ;  /* 0x0000cc2701007387 */ /* 0x0003e20000100800 */
[----:B0-----:R-:W-:-:S03]  /*d8a0*/  PRMT R38, RZ, 0x7610, R38 ;  /* 0x00007610ff267816 */ /* 0x001fc60000000026 */
[----:B--2---:R0:W2:Y:S01]  /*d8b0*/  @!P4 LDG.E R12, desc[UR10][R14.64] ;  /* 0x0000000a0e0cc981 */ /* 0x0040a2000c1e1900 */
[C---:B------:R-:W-:Y:S02]  /*d8c0*/  @!P0 PRMT R38, R50.reuse, 0x7610, R38 ;  /* 0x0000761032268816 */ /* 0x040fe40000000026 */
[----:B-1----:R-:W-:Y:S02]  /*d8d0*/  PRMT R39, RZ, 0x7610, R39 ;  /* 0x00007610ff277816 */ /* 0x002fe40000000027 */
[----:B0-----:R-:W-:Y:S02]  /*d8e0*/  PRMT R14, RZ, 0x7610, R14 ;  /* 0x00007610ff0e7816 */ /* 0x001fe4000000000e */
[----:B------:R-:W-:Y:S02]  /*d8f0*/  @!P0 PRMT R39, R47, 0x7632, R39 ;  /* 0x000076322f278816 */ /* 0x000fe40000000027 */
[----:B------:R-:W-:Y:S02]  /*d900*/  @!P0 PRMT R14, R50, 0x7632, R14 ;  /* 0x00007632320e8816 */ /* 0x000fe4000000000e */
[----:B------:R-:W-:-:S02]  /*d910*/  LOP3.LUT P0, RZ, R3, 0x1, RZ, 0xc0, !PT ;  /* 0x0000000103ff7812 */ /* 0x000fc4000780c0ff */
[----:B------:R-:W0:Y:S01]  /*d920*/  S2R R3, SR_TID.X ;  /* 0x0000000000037919 */ /* 0x000e220000002100 */
[----:B------:R-:W-:Y:S01]  /*d930*/  PRMT R15, RZ, 0x7610, R15 ;  /* 0x00007610ff0f7816 */ /* 0x000fe2000000000f */
[----:B------:R1:W-:Y:S03]  /*d940*/  STL [R1+0xc8], R31 ;  /* 0x0000c81f01007387 */ /* 0x0003e60000100800 */
[----:B------:R-:W-:Y:S02]  /*d950*/  @!P6 PRMT R15, R42, 0x7632, R15 ;  /* 0x000076322a0fe816 */ /* 0x000fe4000000000f */
[----:B------:R-:W-:Y:S02]  /*d960*/  LOP3.LUT P5, RZ, R2, 0x8000000, RZ, 0xc0, !PT ;  /* 0x0800000002ff7812 */ /* 0x000fe400078ac0ff */
[----:B-1----:R-:W-:-:S04]  /*d970*/  PRMT R31, RZ, 0x7610, R31 ;  /* 0x00007610ff1f7816 */ /* 0x002fc8000000001f */
[----:B------:R-:W-:Y:S02]  /*d980*/  @!P6 PRMT R31, R51, 0x7610, R31 ;  /* 0x00007610331fe816 */ /* 0x000fe4000000001f */
[----:B------:R-:W-:Y:S01]  /*d990*/  LOP3.LUT P6, RZ, R2, 0x4000000, RZ, 0xc0, !PT ;  /* 0x0400000002ff7812 */ /* 0x000fe200078cc0ff */
[----:B------:R1:W-:Y:S04]  /*d9a0*/  STL [R1+0x1c4], R30 ;  /* 0x0001c41e01007387 */ /* 0x0003e80000100800 */
[----:B------:R4:W-:Y:S01]  /*d9b0*/  STL [R1+0x1cc], R24 ;  /* 0x0001cc1801007387 */ /* 0x0009e20000100800 */
[----:B0-----:R-:W-:-:S03]  /*d9c0*/  LOP3.LUT R2, R3, 0xffff, RZ, 0xc0, !PT ;  /* 0x0000ffff03027812 */ /* 0x001fc600078ec0ff */
[----:B------:R0:W-:Y:S01]  /*d9d0*/  STL [R1+0xd0], R25 ;  /* 0x0000d01901007387 */ /* 0x0001e20000100800 */
[----:B-1----:R-:W-:Y:S01]  /*d9e0*/  PRMT R30, RZ, 0x7610, R30 ;  /* 0x00007610ff1e7816 */ /* 0x002fe2000000001e */
[----:B------:R-:W-:Y:S02]  /*d9f0*/  IMAD R2, R2, 0x53a, RZ ;  /* 0x0000053a02027824 */ /* 0x000fe400078e02ff */
[----:B------:R1:W-:Y:S01]  /*da00*/  STL [R1+0x1dc], R20 ;  /* 0x0001dc1401007387 */ /* 0x0003e20000100800 */
[----:B----4-:R-:W-:Y:S02]  /*da10*/  PRMT R24, RZ, 0x7610, R24 ;  /* 0x00007610ff187816 */ /* 0x010fe40000000018 */
[----:B0-----:R-:W-:Y:S02]  /*da20*/  PRMT R25, RZ, 0x7610, R25 ;  /* 0x00007610ff197816 */ /* 0x001fe40000000019 */
[----:B------:R-:W-:Y:S02]  /*da30*/  SHF.R.U32.HI R2, RZ, 0x10, R2 ;  /* 0x00000010ff027819 */ /* 0x000fe40000011602 */
[----:B-1----:R-:W-:-:S02]  /*da40*/  PRMT R20, RZ, 0x7610, R20 ;  /* 0x00007610ff147816 */ /* 0x002fc40000000014 */
[C---:B------:R-:W-:Y:S02]  /*da50*/  @!P0 PRMT R30, R40.reuse, 0x7610, R30 ;  /* 0x00007610281e8816 */ /* 0x040fe4000000001e */
[----:B------:R-:W-:Y:S02]  /*da60*/  @!P0 PRMT R25, R40, 0x7632, R25 ;  /* 0x0000763228198816 */ /* 0x000fe40000000019 */
[C---:B------:R-:W-:Y:S02]  /*da70*/  @!P0 PRMT R24, R41.reuse, 0x7610, R24 ;  /* 0x0000761029188816 */ /* 0x040fe40000000018 */
[----:B------:R-:W-:Y:S02]  /*da80*/  @!P0 PRMT R20, R41, 0x7632, R20 ;  /* 0x0000763229148816 */ /* 0x000fe40000000014 */
[----:B------:R-:W-:Y:S02]  /*da90*/  ISETP.NE.AND P0, PT, RZ, UR6, PT ;  /* 0x00000006ff007c0c */ /* 0x000fe4000bf05270 */
[----:B------:R-:W-:Y:S01]  /*daa0*/  PRMT R2, R2, 0x9910, RZ ;  /* 0x0000991002027816 */ /* 0x000fe200000000ff */
[----:B------:R0:W-:Y:S04]  /*dab0*/  STL.S16 [R1+0x39a], R15 ;  /* 0x00039a0f01007387 */ /* 0x0001e80000100600 */
[----:B------:R-:W-:Y:S01]  /*dac0*/  IMAD R2, R2, 0x31, RZ ;  /* 0x0000003102027824 */ /* 0x000fe200078e02ff */
[----:B------:R-:W-:Y:S04]  /*dad0*/  STL.S16 [R1+0x39e], R25 ;  /* 0x00039e1901007387 */ /* 0x000fe80000100600 */
[----:B------:R-:W-:Y:S01]  /*dae0*/  IADD3 R2, PT, PT, RZ, -R2, RZ ;  /* 0x80000002ff027210 */ /* 0x000fe20007ffe0ff */
[----:B------:R1:W-:Y:S01]  /*daf0*/  STL.S16 [R1+0x39c], R24 ;  /* 0x00039c1801007387 */ /* 0x0003e20000100600 */
[----:B0-----:R-:W-:-:S02]  /*db00*/  MOV R15, RZ ;  /* 0x000000ff000f7202 */ /* 0x001fc40000000f00 */
[----:B------:R-:W-:-:S04]  /*db10*/  PRMT R2, R2, 0x7710, RZ ;  /* 0x0000771002027816 */ /* 0x000fc800000000ff */
[----:B------:R0:W4:Y:S01]  /*db20*/  @!P5 LDG.E R15, desc[UR10][R26.64] ;  /* 0x0000000a1a0fd981 */ /* 0x000122000c1e1900 */
[----:B-1----:R-:W1:Y:S01]  /*db30*/  @P0 LDC.64 R24, c[0x0][0x3b0] ;  /* 0x0000ec00ff180b82 */ /* 0x002e620000000a00 */
[----:B------:R-:W-:-:S07]  /*db40*/  IADD3 R2, PT, PT, R2, R3, RZ ;  /* 0x0000000302027210 */ /* 0x000fce0007ffe0ff */
[----:B0-----:R-:W0:Y:S01]  /*db50*/  LDC.64 R26, c[0x0][0x3a8] ;  /* 0x0000ea00ff1a7b82 */ /* 0x001e220000000a00 */
[----:B------:R-:W-:Y:S01]  /*db60*/  SHF.L.U32 R2, R2, 0x1, RZ ;  /* 0x0000000102027819 */ /* 0x000fe200000006ff */
[----:B------:R1:W-:Y:S04]  /*db70*/  STL [R1+0xe0], R21 ;  /* 0x0000e01501007387 */ /* 0x0003e80000100800 */
[----:B------:R1:W-:Y:S02]  /*db80*/  STL.S16 [R1+0x3a4], R20 ;  /* 0x0003a41401007387 */ /* 0x0003e40000100600 */
[----:B-1----:R-:W-:Y:S02]  /*db90*/  LOP3.LUT R21, R2, 0xffff, RZ, 0xc0, !PT ;  /* 0x0000ffff02157812 */ /* 0x002fe400078ec0ff */
[----:B------:R-:W-:-:S05]  /*dba0*/  MOV R20, UR13 ;  /* 0x0000000d00147c02 */ /* 0x000fca0008000f00 */
[----:B------:R-:W-:-:S04]  /*dbb0*/  IMAD R20, R20, 0x62, R21 ;  /* 0x0000006214147824 */ /* 0x000fc800078e0215 */
[----:B------:R-:W-:Y:S01]  /*dbc0*/  @P0 IMAD.WIDE R2, R20, 0x2, R24 ;  /* 0x0000000214020825 */ /* 0x000fe200078e0218 */
[----:B------:R1:W-:Y:S04]  /*dbd0*/  STL.S16 [R1+0x38e], R14 ;  /* 0x00038e0e01007387 */ /* 0x0003e80000100600 */
[----:B------:R-:W2:Y:S04]  /*dbe0*/  @P0 LDG.E.U16 R25, desc[UR10][R2.64] ;  /* 0x0000000a02190981 */ /* 0x000ea8000c1e1500 */
[----:B------:R0:W4:Y:S01]  /*dbf0*/  @P0 LDG.E.U16 R24, desc[UR10][R2.64+0x2] ;  /* 0x0000020a02180981 */ /* 0x000122000c1e1500 */
[----:B-1----:R-:W-:-:S03]  /*dc00*/  HFMA2 R14, -RZ, RZ, 0, 0 ;  /* 0x00000000ff0e7431 */ /* 0x002fc600000001ff */
[----:B------:R1:W-:Y:S01]  /*dc10*/  STL [R1+0x3d0], R21 ;  /* 0x0003d01501007387 */ /* 0x0003e20000100800 */
[----:B0-----:R-:W-:Y:S01]  /*dc20*/  IMAD.WIDE R2, R20, 0x2, R26 ;  /* 0x0000000214027825 */ /* 0x001fe200078e021a */
[----:B------:R-:W-:Y:S02]  /*dc30*/  PRMT R4, RZ, 0x7610, R4 ;  /* 0x00007610ff047816 */ /* 0x000fe40000000004 */
[----:B------:R-:W4:Y:S04]  /*dc40*/  @!P5 LDG.E R14, desc[UR10][R18.64] ;  /* 0x0000000a120ed981 */ /* 0x000f28000c1e1900 */
[----:B-1----:R-:W4:Y:S04]  /*dc50*/  LDG.E.U16 R21, desc[UR10][R2.64] ;  /* 0x0000000a02157981 */ /* 0x002f28000c1e1500 */
[----:B------:R0:W4:Y:S01]  /*dc60*/  LDG.E.U16 R20, desc[UR10][R2.64+0x2] ;  /* 0x0000020a02147981 */ /* 0x000122000c1e1500 */
[----:B------:R-:W-:-:S02]  /*dc70*/  PRMT R5, RZ, 0x7610, R5 ;  /* 0x00007610ff057816 */ /* 0x000fc40000000005 */
[----:B------:R-:W-:Y:S02]  /*dc80*/  PRMT R6, RZ, 0x7610, R6 ;  /* 0x00007610ff067816 */ /* 0x000fe40000000006 */
[----:B------:R-:W-:Y:S02]  /*dc90*/  PRMT R7, RZ, 0x7610, R7 ;  /* 0x00007610ff077816 */ /* 0x000fe40000000007 */
[----:B------:R-:W-:Y:S01]  /*dca0*/  PRMT R0, RZ, 0x7610, R0 ;  /* 0x00007610ff007816 */ /* 0x000fe20000000000 */
[----:B------:R-:W-:Y:S01]  /*dcb0*/  STL.S16 [R1+0x38c], R39 ;  /* 0x00038c2701007387 */ /* 0x000fe20000100600 */
[----:B0-----:R-:W-:-:S03]  /*dcc0*/  PRMT R2, RZ, 0x7610, R2 ;  /* 0x00007610ff027816 */ /* 0x001fc60000000002 */
[----:B------:R-:W-:Y:S01]  /*dcd0*/  STL.S16 [R1+0x38a], R38 ;  /* 0x00038a2601007387 */ /* 0x000fe20000100600 */
[----:B------:R-:W-:Y:S02]  /*dce0*/  @!P2 PRMT R2, R9, 0x7632, R2 ;  /* 0x000076320902a816 */ /* 0x000fe40000000002 */
[----:B------:R-:W-:Y:S02]  /*dcf0*/  CS2R R18, SRZ ;  /* 0x0000000000127805 */ /* 0x000fe4000001ff00 */
[----:B------:R-:W-:Y:S01]  /*dd00*/  @!P1 PRMT R4, R17, 0x7610, R4 ;  /* 0x0000761011049816 */ /* 0x000fe20000000004 */
[----:B------:R-:W-:Y:S01]  /*dd10*/  STL.S16 [R1+0x390], R31 ;  /* 0x0003901f01007387 */ /* 0x000fe20000100600 */
[----:B------:R-:W-:Y:S02]  /*dd20*/  @!P2 PRMT R5, R8, 0x7610, R5 ;  /* 0x000076100805a816 */ /* 0x000fe40000000005 */
[----:B------:R-:W-:Y:S01]  /*dd30*/  @!P3 PRMT R6, R10, 0x7610, R6 ;  /* 0x000076100a06b816 */ /* 0x000fe20000000006 */
[----:B------:R-:W-:Y:S01]  /*dd40*/  STL.S16 [R1+0x3ae], R2 ;  /* 0x0003ae0201007387 */ /* 0x000fe20000100600 */
[----:B------:R-:W-:-:S02]  /*dd50*/  @!P3 PRMT R7, R11, 0x7610, R7 ;  /* 0x000076100b07b816 */ /* 0x000fc40000000007 */
[----:B------:R-:W-:Y:S01]  /*dd60*/  @!P3 PRMT R0, R11, 0x7632, R0 ;  /* 0x000076320b00b816 */ /* 0x000fe20000000000 */
[----:B------:R-:W4:Y:S04]  /*dd70*/  @!P6 LDG.E R18, desc[UR10][R32.64] ;  /* 0x0000000a2012e981 */ /* 0x000f28000c1e1900 */
[----:B------:R-:W2:Y:S04]  /*dd80*/  @!P6 LDG.E R19, desc[UR10][R36.64] ;  /* 0x0000000a2413e981 */ /* 0x000ea8000c1e1900 */
[----:B------:R-:W-:Y:S04]  /*dd90*/  STL [R1+0xe4], R29 ;  /* 0x0000e41d01007387 */ /* 0x000fe80000100800 */
[----:B------:R-:W-:Y:S04]  /*dda0*/  STL.S16 [R1+0x396], R30 ;  /* 0x0003961e01007387 */ /* 0x000fe80000100600 */
[----:B------:R-:W-:Y:S04]  /*ddb0*/  STL [R1+0x1e4], R34 ;  /* 0x0001e42201007387 */ /* 0x000fe80000100800 */
[----:B------:R0:W-:Y:S04]  /*ddc0*/  STL [R1+0xe8], R35 ;  /* 0x0000e82301007387 */ /* 0x0001e80000100800 */
[----:B------:R1:W-:Y:S04]  /*ddd0*/  STL [R1+0x1e8], R46 ;  /* 0x0001e82e01007387 */ /* 0x0003e80000100800 */
[----:B------:R1:W-:Y:S04]  /*dde0*/  STL [R1+0xec], R47 ;  /* 0x0000ec2f01007387 */ /* 0x0003e80000100800 */
[----:B------:R1:W-:Y:S04]  /*ddf0*/  STL [R1+0x1ec], R50 ;  /* 0x0001ec3201007387 */ /* 0x0003e80000100800 */
[----:B------:R1:W-:Y:S04]  /*de00*/  STL [R1+0xf0], R51 ;  /* 0x0000f03301007387 */ /* 0x0003e80000100800 */
[----:B------:R1:W-:Y:S04]  /*de10*/  STL [R1+0x1f0], R42 ;  /* 0x0001f02a01007387 */ /* 0x0003e80000100800 */
[----:B------:R1:W-:Y:S04]  /*de20*/  STL [R1+0xf4], R40 ;  /* 0x0000f42801007387 */ /* 0x0003e80000100800 */
[----:B------:R1:W-:Y:S04]  /*de30*/  STL [R1+0x1f4], R41 ;  /* 0x0001f42901007387 */ /* 0x0003e80000100800 */
[----:B------:R1:W-:Y:S04]  /*de40*/  STL.S16 [R1+0x3a0], R4 ;  /* 0x0003a00401007387 */ /* 0x0003e80000100600 */
[----:B------:R1:W-:Y:S04]  /*de50*/  STL.S16 [R1+0x3a8], R5 ;  /* 0x0003a80501007387 */ /* 0x0003e80000100600 */
[----:B------:R1:W-:Y:S04]  /*de60*/  STL.S16 [R1+0x3b0], R6 ;  /* 0x0003b00601007387 */ /* 0x0003e80000100600 */
[----:B------:R1:W-:Y:S04]  /*de70*/  STL.S16 [R1+0x3b2], R7 ;  /* 0x0003b20701007387 */ /* 0x0003e80000100600 */
[----:B0-----:R0:W5:Y:S04]  /*de80*/  LDL.S16 R35, [R1+0x216] ;  /* 0x0002160001237983 */ /* 0x0011680000100600 */
[----:B------:R0:W5:Y:S04]  /*de90*/  LDL.S16 R34, [R1+0x218] ;  /* 0x0002180001227983 */ /* 0x0001680000100600 */
[----:B------:R0:W5:Y:S04]  /*dea0*/  LDL.S16 R29, [R1+0x22a] ;  /* 0x00022a00011d7983 */ /* 0x0001680000100600 */
[----:B------:R0:W5:Y:S04]  /*deb0*/  LDL.S16 R36, [R1+0x272] ;  /* 0x0002720001247983 */ /* 0x0001680000100600 */
[----:B------:R0:W5:Y:S04]  /*dec0*/  LDL.S16 R37, [R1+0x270] ;  /* 0x0002700001257983 */ /* 0x0001680000100600 */
[----:B------:R0:W5:Y:S04]  /*ded0*/  LDL.S16 R32, [R1+0x284] ;  /* 0x0002840001207983 */ /* 0x0001680000100600 */
[----:B------:R0:W5:Y:S04]  /*dee0*/  LDL.S16 R33, [R1+0x214] ;  /* 0x0002140001217983 */ /* 0x0001680000100600 */
[----:B------:R0:W5:Y:S04]  /*def0*/  LDL.S16 R39, [R1+0x286] ;  /* 0x0002860001277983 */ /* 0x0001680000100600 */
[----:B------:R0:W5:Y:S04]  /*df00*/  LDL.S16 R38, [R1+0x294] ;  /* 0x0002940001267983 */ /* 0x0001680000100600 */
[----:B------:R0:W5:Y:S01]  /*df10*/  LDL.S16 R31, [R1+0x210] ;  /* 0x00021000011f7983 */ /* 0x0001620000100600 */
[----:B---3--:R-:W-:-:S03]  /*df20*/  R2UR UR28, R22 ;  /* 0x00000000161c72ca */ /* 0x008fc600000e0000 */
[----:B------:R0:W5:Y:S04]  /*df30*/  LDL.S16 R30, [R1+0x212] ;  /* 0x00021200011e7983 */ /* 0x0001680000100600 */
[----:B-1----:R0:W5:Y:S04]  /*df40*/  LDL.S16 R46, [R1+0x2f8] ;  /* 0x0002f800012e7983 */ /* 0x0021680000100600 */
[----:B------:R0:W5:Y:S02]  /*df50*/  LDL.S16 R47, [R1+0x34c] ;  /* 0x00034c00012f7983 */ /* 0x0001640000100600 */
[----:B------:R-:W-:-:S02]  /*df60*/  MOV R2, UR28 ;  /* 0x0000001c00027c02 */ /* 0x000fc40008000f00 */
[----:B------:R0:W5:Y:S03]  /*df70*/  LDL.S16 R27, [R1+0x21a] ;  /* 0x00021a00011b7983 */ /* 0x0001660000100600 */
[----:B------:R-:W-:Y:S01]  /*df80*/  FFMA.FTZ R2, -R2, UR28, R23 ;  /* 0x0000001c02027c23 */ /* 0x000fe20008010117 */
[----:B------:R0:W5:Y:S04]  /*df90*/  LDL.S16 R50, [R1+0x32a] ;  /* 0x00032a0001327983 */ /* 0x0001680000100600 */
[----:B------:R0:W5:Y:S04]  /*dfa0*/  LDL.S16 R51, [R1+0x328] ;  /* 0x0003280001337983 */ /* 0x0001680000100600 */
[----:B------:R0:W5:Y:S04]  /*dfb0*/  LDL.S16 R42, [R1+0x220] ;  /* 0x00022000012a7983 */ /* 0x0001680000100600 */
[----:B------:R0:W5:Y:S04]  /*dfc0*/  LDL.S16 R40, [R1+0x222] ;  /* 0x0002220001287983 */ /* 0x0001680000100600 */
[----:B------:R0:W5:Y:S04]  /*dfd0*/  LDL.S16 R41, [R1+0x226] ;  /* 0x0002260001297983 */ /* 0x0001680000100600 */
[----:B------:R0:W5:Y:S04]  /*dfe0*/  LDL.LU R4, [R1+0x404] ;  /* 0x0004040001047983 */ /* 0x0001680000300800 */
[----:B------:R0:W5:Y:S04]  /*dff0*/  LDL.LU R5, [R1+0x3fc] ;  /* 0x0003fc0001057983 */ /* 0x0001680000300800 */
[----:B------:R0:W5:Y:S04]  /*e000*/  LDL.S16 R23, [R1+0x224] ;  /* 0x0002240001177983 */ /* 0x0001680000100600 */
[----:B------:R0:W5:Y:S04]  /*e010*/  LDL.LU R6, [R1+0x3f0] ;  /* 0x0003f00001067983 */ /* 0x0001680000300800 */
[----:B------:R0:W5:Y:S04]  /*e020*/  LDL.LU R7, [R1+0x3e8] ;  /* 0x0003e80001077983 */ /* 0x0001680000300800 */
[----:B------:R1:W-:Y:S04]  /*e030*/  STL.S16 [R1+0x3b6], R0 ;  /* 0x0003b60001007387 */ /* 0x0003e80000100600 */
[----:B-1----:R-:W3:Y:S01]  /*e040*/  LDL.LU R0, [R1+0x3e4] ;  /* 0x0003e40001007983 */ /* 0x002ee20000300800 */
[----:B------:R-:W-:-:S13]  /*e050*/  FSETP.GTU.FTZ.AND P1, PT, R2, RZ, PT ;  /* 0x000000ff0200720b */ /* 0x000fda0003f3c000 */
[----:B------:R-:W-:-:S05]  /*e060*/  VOTEU.ANY UP0, P1 ;  /* 0x0000000000ff7886 */ /* 0x000fca0000800100 */
[----:B------:R-:W1:Y:S01]  /*e070*/  @UP0 LDCU UR5, c[0x0][0x3c0] ;  /* 0x00007800ff0507ac */ /* 0x000e620008000800 */
[----:B------:R-:W-:Y:S02]  /*e080*/  PLOP3.LUT P1, PT, PT, PT, UP0, 0x80, 0x8 ;  /* 0x000000000008781c */ /* 0x000fe40003f2f008 */
[----:B------:R-:W-:-:S11]  /*e090*/  PRMT R3, RZ, 0x7610, R3 ;  /* 0x00007610ff037816 */ /* 0x000fd60000000003 */
[----:B-1----:R-:W-:-:S06]  /*e0a0*/  @P1 FADD.FTZ R2, R2, UR5 ;  /* 0x0000000502021e21 */ /* 0x002fcc0008010000 */
[----:B------:R-:W1:Y:S02]  /*e0b0*/  @P1 MUFU.RSQ R2, R2 ;  /* 0x0000000200021308 */ /* 0x000e640000001400 */
[----:B-1----:R-:W-:Y:S02]  /*e0c0*/  @P1 R2UR UR5, R2 ;  /* 0x00000000020512ca */ /* 0x002fe400000e0000 */
[----:B--2---:R-:W-:-:S05]  /*e0d0*/  @!P6 PRMT R3, R19, 0x7610, R3 ;  /* 0x000076101303e816 */ /* 0x004fca0000000003 */
[----:B------:R1:W-:Y:S02]  /*e0e0*/  STL.S16 [R1+0x3ca], R3 ;  /* 0x0003ca0301007387 */ /* 0x0003e40000100600 */
[----:B-1----:R-:W-:Y:S02]  /*e0f0*/  CS2R R2, SRZ ;  /* 0x0000000000027805 */ /* 0x002fe4000001ff00 */
[----:B------:R-:W-:Y:S02]  /*e100*/  @P0 SHF.L.U32 R2, R25, 0x10, RZ ;  /* 0x0000001019020819 */ /* 0x000fe400000006ff */
[----:B------:R0:W5:Y:S01]  /*e110*/  LDL.S16 R25, [R1+0x228] ;  /* 0x0002280001197983 */ /* 0x0001620000100600 */
[----:B---3--:R-:W-:-:S04]  /*e120*/  PRMT R0, RZ, 0x7610, R0 ;  /* 0x00007610ff007816 */ /* 0x008fc80000000000 */
[----:B------:R-:W-:-:S05]  /*e130*/  @!P4 PRMT R0, R12, 0x7610, R0 ;  /* 0x000076100c00c816 */ /* 0x000fca0000000000 */
[----:B------:R1:W-:Y:S04]  /*e140*/  STL.S16 [R1+0x3b8], R0 ;  /* 0x0003b80001007387 */ /* 0x0003e80000100600 */
[----:B-1----:R0:W5:Y:S01]  /*e150*/  LDL.LU R0, [R1+0x3e0] ;  /* 0x0003e00001007983 */ /* 0x0021620000300800 */
[----:B------:R-:W-:Y:S02]  /*e160*/  PRMT R22, RZ, 0x7610, R22 ;  /* 0x00007610ff167816 */ /* 0x000fe40000000016 */
[----:B------:R-:W-:Y:S01]  /*e170*/  PRMT R26, RZ, 0x7610, R26 ;  /* 0x00007610ff1a7816 */ /* 0x000fe2000000001a */
[----:B------:R1:W-:Y:S01]  /*e180*/  STL [R1+0x1e0], R28 ;  /* 0x0001e01c01007387 */ /* 0x0003e20000100800 */
[----:B------:R-:W-:-:S03]  /*e190*/  @!P4 PRMT R22, R12, 0x7632, R22 ;  /* 0x000076320c16c816 */ /* 0x000fc60000000016 */
        /* <DEDUP_REMOVED lines=10> */
[----:B---3--:R-:W-:Y:S02]  /*e240*/  PRMT R12, RZ, 0x7610, R12 ;  /* 0x00007610ff0c7816 */ /* 0x008fe4000000000c */
[C---:B------:R-:W-:Y:S02]  /*e250*/  @!P4 PRMT R17, R13.reuse, 0x7610, R17 ;  /* 0x000076100d11c816 */ /* 0x040fe40000000011 */
[----:B------:R-:W-:Y:S02]  /*e260*/  @!P4 PRMT R16, R13, 0x7632, R16 ;  /* 0x000076320d10c816 */ /* 0x000fe40000000010 */
[----:B----4-:R-:W-:-:S02]  /*e270*/  @!P5 PRMT R12, R14, 0x7610, R12 ;  /* 0x000076100e0cd816 */ /* 0x010fc4000000000c */
[----:B------:R-:W-:Y:S02]  /*e280*/  @!P5 PRMT R11, R14, 0x7632, R11 ;  /* 0x000076320e0bd816 */ /* 0x000fe4000000000b */
[----:B------:R-:W-:Y:S02]  /*e290*/  @!P5 PRMT R10, R15, 0x7610, R10 ;  /* 0x000076100f0ad816 */ /* 0x000fe4000000000a */
[----:B------:R-:W-:Y:S02]  /*e2a0*/  @!P6 PRMT R26, R18, 0x7632, R26 ;  /* 0x00007632121ae816 */ /* 0x000fe4000000001a */
[----:B------:R-:W-:Y:S01]  /*e2b0*/  @!P6 PRMT R28, R19, 0x7632, R28 ;  /* 0x00007632131ce816 */ /* 0x000fe2000000001c */
[----:B------:R-:W-:Y:S04]  /*e2c0*/  STL.S16 [R1+0x3bc], R22 ;  /* 0x0003bc1601007387 */ /* 0x000fe80000100600 */
[----:B------:R-:W-:Y:S04]  /*e2d0*/  STL [R1+0x204], R13 ;  /* 0x0002040d01007387 */ /* 0x000fe80000100800 */
[----:B------:R-:W-:Y:S04]  /*e2e0*/  STL.S16 [R1+0x3ba], R17 ;  /* 0x0003ba1101007387 */ /* 0x000fe80000100600 */
[----:B------:R-:W-:Y:S04]  /*e2f0*/  STL.S16 [R1+0x3be], R16 ;  /* 0x0003be1001007387 */ /* 0x000fe80000100600 */
[----:B------:R-:W-:Y:S04]  /*e300*/  STL [R1+0x108], R14 ;  /* 0x0001080e01007387 */ /* 0x000fe80000100800 */
[----:B------:R-:W-:Y:S04]  /*e310*/  STL.S16 [R1+0x3c0], R12 ;  /* 0x0003c00c01007387 */ /* 0x000fe80000100600 */
[----:B------:R-:W-:Y:S04]  /*e320*/  STL.S16 [R1+0x3c4], R11 ;  /* 0x0003c40b01007387 */ /* 0x000fe80000100600 */
[----:B------:R-:W-:Y:S04]  /*e330*/  STL [R1+0x208], R15 ;  /* 0x0002080f01007387 */ /* 0x000fe80000100800 */
[----:B------:R-:W-:Y:S04]  /*e340*/  STL.S16 [R1+0x3c2], R10 ;  /* 0x0003c20a01007387 */ /* 0x000fe80000100600 */
[----:B------:R-:W-:Y:S04]  /*e350*/  STL [R1+0x10c], R18 ;  /* 0x00010c1201007387 */ /* 0x000fe80000100800 */
[----:B------:R-:W-:Y:S04]  /*e360*/  STL.S16 [R1+0x3cc], R26 ;  /* 0x0003cc1a01007387 */ /* 0x000fe80000100600 */
[----:B------:R-:W-:Y:S04]  /*e370*/  STL [R1+0x20c], R19 ;  /* 0x00020c1301007387 */ /* 0x000fe80000100800 */
[----:B------:R-:W-:Y:S01]  /*e380*/  STL.S16 [R1+0x3ce], R28 ;  /* 0x0003ce1c01007387 */ /* 0x000fe20000100600 */
[----:B------:R-:W-:-:S03]  /*e390*/  UISETP.NE.AND UP1, UPT, UR6, URZ, UPT ;  /* 0x000000ff0600728c */ /* 0x000fc6000bf25270 */
[----:B------:R1:W-:Y:S04]  /*e3a0*/  STL [R1+0xfc], R8 ;  /* 0x0000fc0801007387 */ /* 0x0003e80000100800 */
[----:B------:R2:W-:Y:S01]  /*e3b0*/  STL [R1+0x1fc], R9 ;  /* 0x0001fc0901007387 */ /* 0x0005e20000100800 */
[----:B-1----:R-:W-:Y:S02]  /*e3c0*/  PRMT R8, RZ, 0x7610, R8 ;  /* 0x00007610ff087816 */ /* 0x002fe40000000008 */
[----:B--2---:R-:W-:Y:S02]  /*e3d0*/  PRMT R9, RZ, 0x7610, R9 ;  /* 0x00007610ff097816 */ /* 0x004fe40000000009 */
[----:B------:R-:W-:Y:S02]  /*e3e0*/  @!P6 PRMT R8, R18, 0x7610, R8 ;  /* 0x000076101208e816 */ /* 0x000fe40000000008 */
[----:B------:R-:W-:-:S02]  /*e3f0*/  @!P5 PRMT R9, R15, 0x7632, R9 ;  /* 0x000076320f09d816 */ /* 0x000fc40000000009 */
[----:B------:R-:W-:Y:S01]  /*e400*/  @P0 SHF.L.U32 R3, R24, 0x10, RZ ;  /* 0x0000001018030819 */ /* 0x000fe200000006ff */
[----:B------:R1:W-:Y:S01]  /*e410*/  STL.S16 [R1+0x3c8], R8 ;  /* 0x0003c80801007387 */ /* 0x0003e20000100600 */
[----:B------:R-:W-:-:S03]  /*e420*/  UMOV UR16, 0x3f800000 ;  /* 0x3f80000000107882 */ /* 0x000fc60000000000 */
[----:B------:R2:W-:Y:S01]  /*e430*/  STL.S16 [R1+0x3c6], R9 ;  /* 0x0003c60901007387 */ /* 0x0005e20000100600 */
[----:B------:R-:W-:Y:S01]  /*e440*/  @UP0 UMOV UR16, UR5 ;  /* 0x0000000500100c82 */ /* 0x000fe20008000000 */
[----:B-1----:R-:W-:Y:S02]  /*e450*/  SHF.L.U32 R8, R20, 0x10, RZ ;  /* 0x0000001014087819 */ /* 0x002fe400000006ff */
[----:B--2---:R-:W-:Y:S01]  /*e460*/  SHF.L.U32 R9, R21, 0x10, RZ ;  /* 0x0000001015097819 */ /* 0x004fe200000006ff */
[----:B0-----:R-:W-:Y:S06]  /*e470*/  BRA.U UP1, `(.L_x_938) ;  /* 0x0000005101f07547 */ /* 0x001fec000b800000 */
[----:B-----5:R-:W-:Y:S01]  /*e480*/  HADD2.F32 R11, -RZ, R25.H0_H0 ;  /* 0x20000019ff0b7230 */ /* 0x020fe20000004100 */
[----:B------:R-:W2:Y:S01]  /*e490*/  LDL.LU.S16 R22, [R1+0x296] ;  /* 0x0002960001167983 */ /* 0x000ea20000300600 */
[----:B------:R-:W-:Y:S02]  /*e4a0*/  HADD2.F32 R10, -RZ, R23.H0_H0 ;  /* 0x20000017ff0a7230 */ /* 0x000fe40000004100 */
[----:B------:R-:W-:Y:S02]  /*e4b0*/  HADD2.F32 R13, -RZ, R41.H0_H0 ;  /* 0x20000029ff0d7230 */ /* 0x000fe40000004100 */
[----:B------:R-:W-:Y:S01]  /*e4c0*/  FADD.FTZ R11, R11, -UR28 ;  /* 0x8000001c0b0b7e21 */ /* 0x000fe20008010000 */
[----:B------:R-:W-:Y:S02]  /*e4d0*/  HADD2.F32 R12, -RZ, R40.H0_H0 ;  /* 0x20000028ff0c7230 */ /* 0x000fe40000004100 */
[----:B------:R-:W-:Y:S01]  /*e4e0*/  FMUL.FTZ R16, R9, R10 ;  /* 0x0000000a09107220 */ /* 0x000fe20000410000 */
[----:B------:R-:W-:-:S02]  /*e4f0*/  HADD2.F32 R17, -RZ, R27.H0_H0 ;  /* 0x2000001bff117230 */ /* 0x000fc40000004100 */
[----:B------:R-:W-:Y:S01]  /*e500*/  FADD.FTZ R13, R13, -UR28 ;  /* 0x8000001c0d0d7e21 */ /* 0x000fe20008010000 */
[----:B------:R-:W-:Y:S01]  /*e510*/  FMUL.FTZ R11, R11, UR16 ;  /* 0x000000100b0b7c20 */ /* 0x000fe20008410000 */
[----:B------:R-:W-:Y:S01]  /*e520*/  FADD.FTZ R15, RZ, R16 ;  /* 0x00000010ff0f7221 */ /* 0x000fe20000010000 */
[----:B------:R-:W-:Y:S01]  /*e530*/  FMUL.FTZ R14, R8, R12 ;  /* 0x0000000c080e7220 */ /* 0x000fe20000410000 */
[----:B------:R-:W-:Y:S01]  /*e540*/  FMUL.FTZ R13, R13, UR16 ;  /* 0x000000100d0d7c20 */ /* 0x000fe20008410000 */
[----:B------:R-:W-:Y:S01]  /*e550*/  FFMA.FTZ R16, R11, R16, RZ ;  /* 0x000000100b107223 */ /* 0x000fe200000100ff */
[----:B------:R-:W-:Y:S02]  /*e560*/  HADD2.F32 R18, -RZ, R34.H0_H0 ;  /* 0x20000022ff127230 */ /* 0x000fe40000004100 */
[----:B------:R-:W-:Y:S01]  /*e570*/  FADD.FTZ R15, R14, R15 ;  /* 0x0000000f0e0f7221 */ /* 0x000fe20000010000 */
[----:B------:R-:W3:Y:S01]  /*e580*/  LDL.LU.S16 R25, [R1+0x31c] ;  /* 0x00031c0001197983 */ /* 0x000ee20000300600 */
[----:B------:R-:W-:Y:S01]  /*e590*/  FFMA.FTZ R16, R13, R14, R16 ;  /* 0x0000000e0d107223 */ /* 0x000fe20000010010 */
[----:B------:R-:W-:-:S02]  /*e5a0*/  HADD2.F32 R14, -RZ, R42.H0_H0 ;  /* 0x2000002aff0e7230 */ /* 0x000fc40000004100 */
[----:B------:R-:W-:Y:S01]  /*e5b0*/  FFMA.FTZ R11, R10, R11, RZ ;  /* 0x0000000b0a0b7223 */ /* 0x000fe200000100ff */
[----:B------:R-:W-:Y:S01]  /*e5c0*/  FFMA.FTZ R13, R12, R13, RZ ;  /* 0x0000000d0c0d7223 */ /* 0x000fe200000100ff */
[----:B------:R-:W4:Y:S01]  /*e5d0*/  LDL.S16 R21, [R1+0x31e] ;  /* 0x00031e0001157983 */ /* 0x000f220000100600 */
[----:B------:R-:W-:Y:S01]  /*e5e0*/  FADD.FTZ R14, R14, -UR28 ;  /* 0x8000001c0e0e7e21 */ /* 0x000fe20008010000 */
[----:B------:R-:W-:Y:S02]  /*e5f0*/  FADD.FTZ R10, RZ, R10 ;  /* 0x0000000aff0a7221 */ /* 0x000fe40000010000 */
[----:B------:R-:W4:Y:S01]  /*e600*/  LDL.LU.S16 R20, [R1+0x2fa] ;  /* 0x0002fa0001147983 */ /* 0x000f220000300600 */
[----:B------:R-:W-:Y:S01]  /*e610*/  FMUL.FTZ R14, R14, UR16 ;  /* 0x000000100e0e7c20 */ /* 0x000fe20008410000 */
[C---:B------:R-:W-:Y:S02]  /*e620*/  FADD.FTZ R10, R17.reuse, R10 ;  /* 0x0000000a110a7221 */ /* 0x040fe40000010000 */
[----:B------:R-:W4:Y:S01]  /*e630*/  LDL.S16 R24, [R1+0x348] ;  /* 0x0003480001187983 */ /* 0x000f220000100600 */
[----:B------:R-:W-:Y:S01]  /*e640*/  FFMA.FTZ R11, R17, R14, R11 ;  /* 0x0000000e110b7223 */ /* 0x000fe2000001000b */
[----:B------:R-:W-:-:S02]  /*e650*/  FMUL.FTZ R17, R9, R17 ;  /* 0x0000001109117220 */ /* 0x000fc40000410000 */
[----:B------:R-:W4:Y:S02]  /*e660*/  LDL.LU.S16 R23, [R1+0x34a] ;  /* 0x00034a0001177983 */ /* 0x000f240000300600 */
[----:B------:R-:W-:Y:S01]  /*e670*/  FFMA.FTZ R16, R14, R17, R16 ;  /* 0x000000110e107223 */ /* 0x000fe20000010010 */
[----:B------:R-:W-:Y:S02]  /*e680*/  HADD2.F32 R14, -RZ, R35.H0_H0 ;  /* 0x20000023ff0e7230 */ /* 0x000fe40000004100 */
[----:B------:R-:W-:Y:S01]  /*e690*/  FADD.FTZ R12, RZ, R12 ;  /* 0x0000000cff0c7221 */ /* 0x000fe20000010000 */
[----:B------:R-:W-:Y:S01]  /*e6a0*/  FADD.FTZ R15, R15, R17 ;  /* 0x000000110f0f7221 */ /* 0x000fe20000010000 */
[----:B------:R-:W4:Y:S01]  /*e6b0*/  LDL.LU.S16 R41, [R1+0x342] ;  /* 0x0003420001297983 */ /* 0x000f220000300600 */
[----:B------:R-:W-:-:S03]  /*e6c0*/  FADD.FTZ R14, R14, -UR28 ;  /* 0x8000001c0e0e7e21 */ /* 0x000fc60008010000 */
[----:B------:R-:W4:Y:S01]  /*e6d0*/  LDL.S16 R40, [R1+0x334] ;  /* 0x0003340001287983 */ /* 0x000f220000100600 */
[----:B------:R-:W-:Y:S01]  /*e6e0*/  FMUL.FTZ R14, R14, UR16 ;  /* 0x000000100e0e7c20 */ /* 0x000fe20008410000 */
[C---:B------:R-:W-:Y:S02]  /*e6f0*/  FADD.FTZ R12, R18.reuse, R12 ;  /* 0x0000000c120c7221 */ /* 0x040fe40000010000 */
[----:B------:R-:W4:Y:S01]  /*e700*/  LDL.S16 R42, [R1+0x38c] ;  /* 0x00038c00012a7983 */ /* 0x000f220000100600 */
[----:B------:R-:W-:Y:S01]  /*e710*/  FFMA.FTZ R13, R18, R14, R13 ;  /* 0x0000000e120d7223 */ /* 0x000fe2000001000d */
[----:B------:R-:W-:Y:S02]  /*e720*/  FMUL.FTZ R18, R8, R18 ;  /* 0x0000001208127220 */ /* 0x000fe40000410000 */
[----:B------:R-:W4:Y:S02]  /*e730*/  LDL.S16 R35, [R1+0x3bc] ;  /* 0x0003bc0001237983 */ /* 0x000f240000100600 */
[----:B------:R-:W-:Y:S01]  /*e740*/  FFMA.FTZ R16, R14, R18, R16 ;  /* 0x000000120e107223 */ /* 0x000fe20000010010 */
[----:B------:R-:W-:Y:S01]  /*e750*/  HADD2.F32 R14, -RZ, R29.H0_H0 ;  /* 0x2000001dff0e7230 */ /* 0x000fe20000004100 */
[----:B------:R-:W4:Y:S01]  /*e760*/  LDL.LU.S16 R27, [R1+0x3be] ;  /* 0x0003be00011b7983 */ /* 0x000f220000300600 */
        /* <DEDUP_REMOVED lines=95> */
[----:B------:R-:W-:Y:S02]  /*ed60*/  HADD2.F32 R69, -RZ, R69.H1_H1 ;  /* 0x30000045ff457230 */ /* 0x000fe40000004100 */
        /* <DEDUP_REMOVED lines=11> */
[----:B------:R-:W-:-:S03]  /*ee20*/  HADD2.F32 R18, -RZ, R62.H1_H1 ;  /* 0x3000003eff127230 */ /* 0x000fc60000004100 */
[----:B------:R-:W-:Y:S01]  /*ee30*/  FFMA.FTZ R16, R17, R69, R16 ;  /* 0x0000004511107223 */ /* 0x000fe20000010010 */
[----:B------:R-:W-:Y:S01]  /*ee40*/  FADD.FTZ R14, R14, -UR28 ;  /* 0x8000001c0e0e7e21 */ /* 0x000fe20008010000 */
[----:B------:R-:W-:Y:S02]  /*ee50*/  HADD2.F32 R17, -RZ, R48.H1_H1 ;  /* 0x30000030ff117230 */ /* 0x000fe40000004100 */
[----:B------:R-:W-:Y:S02]  /*ee60*/  HADD2.F32 R60, -RZ, R60.H0_H0 ;  /* 0x2000003cff3c7230 */ /* 0x000fe40000004100 */
[----:B------:R-:W-:Y:S01]  /*ee70*/  FMUL.FTZ R14, R14, UR16 ;  /* 0x000000100e0e7c20 */ /* 0x000fe20008410000 */
[----:B------:R-:W-:Y:S01]  /*ee80*/  FMUL.FTZ R19, R9, R18 ;  /* 0x0000001209137220 */ /* 0x000fe20000410000 */
[----:B------:R-:W-:Y:S02]  /*ee90*/  HADD2.F32 R62, -RZ, R62.H0_H0 ;  /* 0x2000003eff3e7230 */ /* 0x000fe40000004100 */
[----:B------:R-:W-:Y:S01]  /*eea0*/  FADD.FTZ R15, R69, R15 ;  /* 0x0000000f450f7221 */ /* 0x000fe20000010000 */
[----:B------:R-:W-:Y:S01]  /*eeb0*/  FADD.FTZ R17, R17, -UR28 ;  /* 0x8000001c11117e21 */ /* 0x000fe20008010000 */
[----:B------:R-:W-:-:S02]  /*eec0*/  HADD2.F32 R48, -RZ, R48.H0_H0 ;  /* 0x20000030ff307230 */ /* 0x000fc40000004100 */
[----:B------:R-:W-:Y:S01]  /*eed0*/  FADD.FTZ R60, R60, -UR28 ;  /* 0x8000001c3c3c7e21 */ /* 0x000fe20008010000 */
[----:B------:R-:W-:Y:S01]  /*eee0*/  FFMA.FTZ R11, R18, R14, R11 ;  /* 0x0000000e120b7223 */ /* 0x000fe2000001000b */
[----:B------:R-:W-:Y:S01]  /*eef0*/  FFMA.FTZ R16, R14, R19, R16 ;  /* 0x000000130e107223 */ /* 0x000fe20000010010 */
[----:B------:R-:W-:Y:S01]  /*ef00*/  FADD.FTZ R15, R15, R19 ;  /* 0x000000130f0f7221 */ /* 0x000fe20000010000 */
[----:B------:R-:W-:Y:S01]  /*ef10*/  FMUL.FTZ R17, R17, UR16 ;  /* 0x0000001011117c20 */ /* 0x000fe20008410000 */
[----:B------:R-:W-:Y:S01]  /*ef20*/  FMUL.FTZ R14, R8, R62 ;  /* 0x0000003e080e7220 */ /* 0x000fe20000410000 */
[----:B------:R-:W-:Y:S02]  /*ef30*/  HADD2.F32 R61, -RZ, R61.H0_H0 ;  /* 0x2000003dff3d7230 */ /* 0x000fe40000004100 */
[----:B------:R-:W-:Y:S01]  /*ef40*/  FADD.FTZ R10, R10, R18 ;  /* 0x000000120a0a7221 */ /* 0x000fe20000010000 */
[----:B------:R-:W-:Y:S01]  /*ef50*/  FADD.FTZ R48, R48, -UR28 ;  /* 0x8000001c30307e21 */ /* 0x000fe20008010000 */
[----:B------:R-:W-:Y:S01]  /*ef60*/  FMUL.FTZ R60, R60, UR16 ;  /* 0x000000103c3c7c20 */ /* 0x000fe20008410000 */
[----:B------:R-:W-:Y:S01]  /*ef70*/  FADD.FTZ R15, R14, R15 ;  /* 0x0000000f0e0f7221 */ /* 0x000fe20000010000 */
[----:B------:R-:W-:Y:S01]  /*ef80*/  FFMA.FTZ R16, R17, R14, R16 ;  /* 0x0000000e11107223 */ /* 0x000fe20000010010 */
[----:B------:R-:W-:-:S02]  /*ef90*/  HADD2.F32 R67, -RZ, R67.H1_H1 ;  /* 0x30000043ff437230 */ /* 0x000fc40000004100 */
[----:B------:R-:W-:Y:S01]  /*efa0*/  FADD.FTZ R12, R12, R62 ;  /* 0x0000003e0c0c7221 */ /* 0x000fe20000010000 */
[----:B------:R-:W-:Y:S02]  /*efb0*/  HADD2.F32 R14, -RZ, R58.H1_H1 ;  /* 0x3000003aff0e7230 */ /* 0x000fe40000004100 */
[----:B------:R-:W-:Y:S01]  /*efc0*/  FFMA.FTZ R13, R62, R17, R13 ;  /* 0x000000113e0d7223 */ /* 0x000fe2000001000d */
[----:B------:R-:W-:Y:S02]  /*efd0*/  HADD2.F32 R18, -RZ, R45.H1_H1 ;  /* 0x3000002dff127230 */ /* 0x000fe40000004100 */
[----:B------:R-:W-:Y:S01]  /*efe0*/  FMUL.FTZ R48, R48, UR16 ;  /* 0x0000001030307c20 */ /* 0x000fe20008410000 */
[----:B------:R-:W-:Y:S01]  /*eff0*/  FADD.FTZ R10, R10, R61 ;  /* 0x0000003d0a0a7221 */ /* 0x000fe20000010000 */
[----:B------:R-:W-:Y:S01]  /*f000*/  FFMA.FTZ R11, R61, R60, R11 ;  /* 0x0000003c3d0b7223 */ /* 0x000fe2000001000b */
[----:B------:R-:W-:Y:S01]  /*f010*/  FMUL.FTZ R61, R9, R61 ;  /* 0x0000003d093d7220 */ /* 0x000fe20000410000 */
[----:B------:R-:W-:-:S02]  /*f020*/  HADD2.F32 R57, -RZ, R57.H0_H0 ;  /* 0x20000039ff397230 */ /* 0x000fc40000004100 */
        /* <DEDUP_REMOVED lines=8> */
[----:B------:R-:W-:Y:S02]  /*f0b0*/  HADD2.F32 R59, -RZ, R59.H0_H0 ;  /* 0x2000003bff3b7230 */ /* 0x000fe40000004100 */
[----:B------:R-:W-:Y:S01]  /*f0c0*/  FMUL.FTZ R14, R14, UR16 ;  /* 0x000000100e0e7c20 */ /* 0x000fe20008410000 */
[----:B------:R-:W-:Y:S01]  /*f0d0*/  FADD.FTZ R57, R57, -UR28 ;  /* 0x8000001c39397e21 */ /* 0x000fe20008010000 */
[----:B------:R-:W-:Y:S01]  /*f0e0*/  FMUL.FTZ R18, R18, UR16 ;  /* 0x0000001012127c20 */ /* 0x000fe20008410000 */
[----:B------:R-:W-:Y:S01]  /*f0f0*/  FADD.FTZ R15, R67, R15 ;  /* 0x0000000f430f7221 */ /* 0x000fe20000010000 */
[----:B------:R-:W-:Y:S01]  /*f100*/  FFMA.FTZ R16, R48, R67, R16 ;  /* 0x0000004330107223 */ /* 0x000fe20000010010 */
[----:B------:R-:W-:Y:S01]  /*f110*/  FMUL.FTZ R19, R9, R17 ;  /* 0x0000001109137220 */ /* 0x000fe20000410000 */
[----:B------:R-:W-:-:S02]  /*f120*/  HADD2.F32 R58, -RZ, R58.H0_H0 ;  /* 0x2000003aff3a7230 */ /* 0x000fc40000004100 */
[----:B------:R-:W-:Y:S01]  /*f130*/  FADD.FTZ R10, R10, R17 ;  /* 0x000000110a0a7221 */ /* 0x000fe20000010000 */
[----:B------:R-:W-:Y:S01]  /*f140*/  FFMA.FTZ R11, R17, R14, R11 ;  /* 0x0000000e110b7223 */ /* 0x000fe2000001000b */
[----:B------:R-:W-:Y:S02]  /*f150*/  HADD2.F32 R45, -RZ, R45.H0_H0 ;  /* 0x2000002dff2d7230 */ /* 0x000fe40000004100 */
        /* <DEDUP_REMOVED lines=22> */
[--C-:B------:R-:W-:Y:S02]  /*f2c0*/  HADD2.F32 R17, -RZ, R56.reuse.H1_H1 ;  /* 0x30000038ff117230 */ /* 0x100fe40000004100 */
[----:B------:R-:W-:Y:S01]  /*f2d0*/  FADD.FTZ R18, R18, -UR28 ;  /* 0x8000001c12127e21 */ /* 0x000fe20008010000 */
[----:B------:R-:W-:Y:S01]  /*f2e0*/  FMUL.FTZ R14, R14, UR16 ;  /* 0x000000100e0e7c20 */ /* 0x000fe20008410000 */
[----:B------:R-:W-:Y:S02]  /*f2f0*/  HADD2.F32 R56, -RZ, R56.H0_H0 ;  /* 0x20000038ff387230 */ /* 0x000fe40000004100 */
[----:B------:R-:W-:Y:S01]  /*f300*/  FADD.FTZ R12, R12, R66 ;  /* 0x000000420c0c7221 */ /* 0x000fe20000010000 */
[----:B------:R-:W-:Y:S01]  /*f310*/  FFMA.FTZ R13, R66, R45, R13 ;  /* 0x0000002d420d7223 */ /* 0x000fe2000001000d */
[----:B------:R-:W-:-:S02]  /*f320*/  HADD2.F32 R54, -RZ, R54.H0_H0 ;  /* 0x20000036ff367230 */ /* 0x000fc40000004100 */
[----:B------:R-:W-:Y:S01]  /*f330*/  FMUL.FTZ R18, R18, UR16 ;  /* 0x0000001012127c20 */ /* 0x000fe20008410000 */
[----:B------:R-:W-:Y:S01]  /*f340*/  FADD.FTZ R10, R10, R17 ;  /* 0x000000110a0a7221 */ /* 0x000fe20000010000 */
[----:B------:R-:W-:Y:S01]  /*f350*/  FFMA.FTZ R11, R17, R14, R11 ;  /* 0x0000000e110b7223 */ /* 0x000fe2000001000b */
[----:B------:R-:W-:Y:S01]  /*f360*/  FMUL.FTZ R17, R9, R17 ;  /* 0x0000001109117220 */ /* 0x000fe20000410000 */
[----:B------:R-:W-:Y:S02]  /*f370*/  HADD2.F32 R44, -RZ, R44.H0_H0 ;  /* 0x2000002cff2c7230 */ /* 0x000fe40000004100 */
        /* <DEDUP_REMOVED lines=8> */
[----:B------:R-:W-:Y:S01]  /*f400*/  FADD.FTZ R44, R44, -UR28 ;  /* 0x8000001c2c2c7e21 */ /* 0x000fe20008010000 */
[----:B------:R-:W-:Y:S01]  /*f410*/  FADD.FTZ R15, R56, R15 ;  /* 0x0000000f380f7221 */ /* 0x000fe20000010000 */
[----:B------:R-:W-:Y:S01]  /*f420*/  FFMA.FTZ R16, R18, R56, R16 ;  /* 0x0000003812107223 */ /* 0x000fe20000010010 */
[----:B------:R-:W-:Y:S01]  /*f430*/  FMUL.FTZ R54, R54, UR16 ;  /* 0x0000001036367c20 */ /* 0x000fe20008410000 */
[----:B------:R-:W-:Y:S01]  /*f440*/  FMUL.FTZ R14, R9, R55 ;  /* 0x00000037090e7220 */ /* 0x000fe20000410000 */
[----:B------:R-:W-:Y:S02]  /*f450*/  HADD2.F32 R64, -RZ, R64.H0_H0 ;  /* 0x20000040ff407230 */ /* 0x000fe40000004100 */
[----:B------:R-:W-:Y:S01]  /*f460*/  FADD.FTZ R17, R17, -UR28 ;  /* 0x8000001c11117e21 */ /* 0x000fe20008010000 */
[----:B------:R-:W-:Y:S01]  /*f470*/  FMUL.FTZ R44, R44, UR16 ;  /* 0x000000102c2c7c20 */ /* 0x000fe20008410000 */
[----:B------:R-:W-:Y:S01]  /*f480*/  FADD.FTZ R15, R15, R14 ;  /* 0x0000000e0f0f7221 */ /* 0x000fe20000010000 */
[----:B------:R-:W-:Y:S01]  /*f490*/  FFMA.FTZ R16, R54, R14, R16 ;  /* 0x0000000e36107223 */ /* 0x000fe20000010010 */
[----:B------:R-:W-:-:S02]  /*f4a0*/  HADD2.F32 R14, -RZ, R53.H1_H1 ;  /* 0x30000035ff0e7230 */ /* 0x000fc40000004100 */
[----:B------:R-:W-:Y:S01]  /*f4b0*/  FADD.FTZ R10, R10, R55 ;  /* 0x000000370a0a7221 */ /* 0x000fe20000010000 */
[----:B------:R-:W-:Y:S01]  /*f4c0*/  FFMA.FTZ R11, R55, R54, R11 ;  /* 0x00000036370b7223 */ /* 0x000fe2000001000b */
[----:B------:R-:W-:Y:S01]  /*f4d0*/  FMUL.FTZ R17, R17, UR16 ;  /* 0x0000001011117c20 */ /* 0x000fe20008410000 */
[----:B------:R-:W-:Y:S01]  /*f4e0*/  FADD.FTZ R12, R12, R64 ;  /* 0x000000400c0c7221 */ /* 0x000fe20000010000 */
[----:B------:R-:W-:Y:S01]  /*f4f0*/  FFMA.FTZ R13, R64, R44, R13 ;  /* 0x0000002c400d7223 */ /* 0x000fe2000001000d */
[----:B------:R-:W-:Y:S02]  /*f500*/  HADD2.F32 R18, -RZ, R43.H1_H1 ;  /* 0x3000002bff127230 */ /* 0x000fe40000004100 */
[----:B------:R-:W-:Y:S01]  /*f510*/  FMUL.FTZ R64, R8, R64 ;  /* 0x0000004008407220 */ /* 0x000fe20000410000 */
[----:B------:R-:W-:Y:S01]  /*f520*/  FADD.FTZ R10, R10, R14 ;  /* 0x0000000e0a0a7221 */ /* 0x000fe20000010000 */
[----:B------:R-:W-:Y:S01]  /*f530*/  FFMA.FTZ R11, R14, R17, R11 ;  /* 0x000000110e0b7223 */ /* 0x000fe2000001000b */
[----:B------:R-:W-:Y:S01]  /*f540*/  FMUL.FTZ R14, R9, R14 ;  /* 0x0000000e090e7220 */ /* 0x000fe20000410000 */
[----:B------:R-:W-:Y:S01]  /*f550*/  FADD.FTZ R15, R64, R15 ;  /* 0x0000000f400f7221 */ /* 0x000fe20000010000 */
[----:B------:R-:W-:Y:S01]  /*f560*/  FFMA.FTZ R16, R44, R64, R16 ;  /* 0x000000402c107223 */ /* 0x000fe20000010010 */
[----:B------:R-:W-:-:S02]  /*f570*/  HADD2.F32 R53, -RZ, R53.H0_H0 ;  /* 0x20000035ff357230 */ /* 0x000fc40000004100 */
[----:B------:R-:W-:Y:S01]  /*f580*/  FADD.FTZ R18, R18, -UR28 ;  /* 0x8000001c12127e21 */ /* 0x000fe20008010000 */
[----:B------:R-:W-:Y:S01]  /*f590*/  FADD.FTZ R15, R15, R14 ;  /* 0x0000000e0f0f7221 */ /* 0x000fe20000010000 */
[----:B------:R-:W-:Y:S02]  /*f5a0*/  FFMA.FTZ R16, R17, R14, R16 ;  /* 0x0000000e11107223 */ /* 0x000fe40000010010 */
[----:B------:R-:W-:Y:S01]  /*f5b0*/  FMUL.FTZ R18, R18, UR16 ;  /* 0x0000001012127c20 */ /* 0x000fe20008410000 */
[----:B------:R-:W-:-:S04]  /*f5c0*/  FMUL.FTZ R14, R8, R53 ;  /* 0x00000035080e7220 */ /* 0x000fc80000410000 */
[----:B------:R-:W-:Y:S01]  /*f5d0*/  FADD.FTZ R15, R14, R15 ;  /* 0x0000000f0e0f7221 */ /* 0x000fe20000010000 */
[----:B------:R-:W-:Y:S01]  /*f5e0*/  FFMA.FTZ R16, R18, R14, R16 ;  /* 0x0000000e12107223 */ /* 0x000fe20000010010 */
[----:B--2---:R-:W-:Y:S02]  /*f5f0*/  HADD2.F32 R14, -RZ, R22.H0_H0 ;  /* 0x20000016ff0e7230 */ /* 0x004fe40000004100 */
[----:B------:R-:W2:Y:S01]  /*f600*/  LDL.S16 R22, [R1+0x340] ;  /* 0x0003400001167983 */ /* 0x000ea20000100600 */
[----:B------:R-:W-:Y:S02]  /*f610*/  HADD2.F32 R49, -RZ, R49.H0_H0 ;  /* 0x20000031ff317230 */ /* 0x000fe40000004100 */
[----:B------:R-:W-:-:S03]  /*f620*/  HADD2.F32 R43, -RZ, R43.H0_H0 ;  /* 0x2000002bff2b7230 */ /* 0x000fc60000004100 */
[----:B------:R-:W-:Y:S01]  /*f630*/  FADD.FTZ R49, R49, -UR28 ;  /* 0x8000001c31317e21 */ /* 0x000fe20008010000 */
[----:B------:R-:W-:Y:S02]  /*f640*/  HADD2.F32 R52, -RZ, R52.H0_H0 ;  /* 0x20000034ff347230 */ /* 0x000fe40000004100 */
[----:B------:R-:W-:Y:S01]  /*f650*/  FADD.FTZ R43, R43, -UR28 ;  /* 0x8000001c2b2b7e21 */ /* 0x000fe20008010000 */
[----:B------:R-:W-:Y:S02]  /*f660*/  HADD2.F32 R17, -RZ, R46.H0_H0 ;  /* 0x2000002eff117230 */ /* 0x000fe40000004100 */
[----:B------:R-:W-:Y:S01]  /*f670*/  FMUL.FTZ R49, R49, UR16 ;  /* 0x0000001031317c20 */ /* 0x000fe20008410000 */
[----:B------:R-:W-:Y:S01]  /*f680*/  FADD.FTZ R12, R12, R53 ;  /* 0x000000350c0c7221 */ /* 0x000fe20000010000 */
[----:B------:R-:W-:Y:S01]  /*f690*/  FFMA.FTZ R13, R53, R18, R13 ;  /* 0x00000012350d7223 */ /* 0x000fe2000001000d */
[----:B------:R-:W-:Y:S01]  /*f6a0*/  FMUL.FTZ R43, R43, UR16 ;  /* 0x000000102b2b7c20 */ /* 0x000fe20008410000 */
[----:B------:R-:W-:Y:S01]  /*f6b0*/  FADD.FTZ R10, R10, R52 ;  /* 0x000000340a0a7221 */ /* 0x000fe20000010000 */
[----:B------:R-:W-:Y:S01]  /*f6c0*/  FFMA.FTZ R11, R52, R49, R11 ;  /* 0x00000031340b7223 */ /* 0x000fe2000001000b */
[----:B------:R-:W-:Y:S01]  /*f6d0*/  FADD.FTZ R17, R17, -UR28 ;  /* 0x8000001c11117e21 */ /* 0x000fe20008010000 */
[----:B------:R-:W-:Y:S01]  /*f6e0*/  FMUL.FTZ R52, R9, R52 ;  /* 0x0000003409347220 */ /* 0x000fe20000410000 */
[----:B---3--:R-:W-:-:S02]  /*f6f0*/  HADD2.F32 R18, -RZ, R25.H0_H0 ;  /* 0x20000019ff127230 */ /* 0x008fc40000004100 */
[----:B------:R-:W-:Y:S01]  /*f700*/  FADD.FTZ R12, R12, R14 ;  /* 0x0000000e0c0c7221 */ /* 0x000fe20000010000 */
[----:B------:R-:W-:Y:S01]  /*f710*/  FFMA.FTZ R13, R14, R43, R13 ;  /* 0x0000002b0e0d7223 */ /* 0x000fe2000001000d */
[----:B------:R-:W-:Y:S01]  /*f720*/  FMUL.FTZ R17, R17, UR16 ;  /* 0x0000001011117c20 */ /* 0x000fe20008410000 */
[----:B------:R-:W-:Y:S01]  /*f730*/  FMUL.FTZ R14, R8, R14 ;  /* 0x0000000e080e7220 */ /* 0x000fe20000410000 */
[----:B------:R-:W-:Y:S01]  /*f740*/  FADD.FTZ R15, R15, R52 ;  /* 0x000000340f0f7221 */ /* 0x000fe20000010000 */
[----:B------:R-:W-:Y:S01]  /*f750*/  FFMA.FTZ R16, R49, R52, R16 ;  /* 0x0000003431107223 */ /* 0x000fe20000010010 */
[----:B------:R-:W-:Y:S01]  /*f760*/  FMUL.FTZ R19, R9, R18 ;  /* 0x0000001209137220 */ /* 0x000fe20000410000 */
[----:B------:R-:W-:Y:S01]  /*f770*/  FADD.FTZ R10, R10, R18 ;  /* 0x000000120a0a7221 */ /* 0x000fe20000010000 */
[----:B------:R-:W-:Y:S01]  /*f780*/  FFMA.FTZ R11, R18, R17, R11 ;  /* 0x00000011120b7223 */ /* 0x000fe2000001000b */
[----:B------:R-:W-:Y:S01]  /*f790*/  FADD.FTZ R15, R14, R15 ;  /* 0x0000000f0e0f7221 */ /* 0x000fe20000010000 */
[----:B------:R-:W-:Y:S01]  /*f7a0*/  FFMA.FTZ R16, R43, R14, R16 ;  /* 0x0000000e2b107223 */ /* 0x000fe20000010010 */
[----:B----4-:R-:W-:Y:S01]  /*f7b0*/  HADD2.F32 R18, -RZ, R21.H0_H0 ;  /* 0x20000015ff127230 */ /* 0x010fe20000004100 */
[----:B------:R-:W3:Y:S01]  /*f7c0*/  LDL.S16 R25, [R1+0x338] ;  /* 0x0003380001197983 */ /* 0x000ee20000100600 */
[----:B------:R-:W-:-:S02]  /*f7d0*/  HADD2.F32 R14, -RZ, R20.H0_H0 ;  /* 0x20000014ff0e7230 */ /* 0x000fc40000004100 */
[----:B------:R-:W-:Y:S01]  /*f7e0*/  HADD2.F32 R20, -RZ, R24.H0_H0 ;  /* 0x20000018ff147230 */ /* 0x000fe20000004100 */
[----:B------:R-:W4:Y:S01]  /*f7f0*/  LDL.S16 R21, [R1+0x344] ;  /* 0x0003440001157983 */ /* 0x000f220000100600 */
[----:B------:R-:W-:Y:S01]  /*f800*/  FADD.FTZ R15, R15, R19 ;  /* 0x000000130f0f7221 */ /* 0x000fe20000010000 */
[----:B------:R-:W-:Y:S02]  /*f810*/  FFMA.FTZ R16, R17, R19, R16 ;  /* 0x0000001311107223 */ /* 0x000fe40000010010 */
[----:B------:R-:W3:Y:S01]  /*f820*/  LDL.LU.S16 R24, [R1+0x33e] ;  /* 0x00033e0001187983 */ /* 0x000ee20000300600 */
[----:B--2---:R-:W-:-:S03]  /*f830*/  HADD2.F32 R19, -RZ, R22.H0_H0 ;  /* 0x20000016ff137230 */ /* 0x004fc60000004100 */
[----:B------:R-:W2:Y:S01]  /*f840*/  LDL.S16 R22, [R1+0x33c] ;  /* 0x00033c0001167983 */ /* 0x000ea20000100600 */
[----:B------:R-:W-:Y:S01]  /*f850*/  FADD.FTZ R14, R14, -UR28 ;  /* 0x8000001c0e0e7e21 */ /* 0x000fe20008010000 */
[----:B------:R-:W-:-:S03]  /*f860*/  HADD2.F32 R17, -RZ, R47.H0_H0 ;  /* 0x2000002fff117230 */ /* 0x000fc60000004100 */
[----:B------:R-:W-:Y:S01]  /*f870*/  FMUL.FTZ R14, R14, UR16 ;  /* 0x000000100e0e7c20 */ /* 0x000fe20008410000 */
[----:B------:R-:W-:Y:S01]  /*f880*/  FADD.FTZ R18, R18, -UR28 ;  /* 0x8000001c12127e21 */ /* 0x000fe20008010000 */
[----:B------:R-:W-:Y:S02]  /*f890*/  FADD.FTZ R12, R12, R17 ;  /* 0x000000110c0c7221 */ /* 0x000fe40000010000 */
[----:B------:R-:W-:Y:S01]  /*f8a0*/  FFMA.FTZ R13, R17, R14, R13 ;  /* 0x0000000e110d7223 */ /* 0x000fe2000001000d */
[----:B------:R-:W-:Y:S01]  /*f8b0*/  FMUL.FTZ R17, R8, R17 ;  /* 0x0000001108117220 */ /* 0x000fe20000410000 */
[----:B------:R-:W-:Y:S01]  /*f8c0*/  FMUL.FTZ R18, R18, UR16 ;  /* 0x0000001012127c20 */ /* 0x000fe20008410000 */
[----:B------:R-:W-:Y:S02]  /*f8d0*/  FADD.FTZ R20, R20, -UR28 ;  /* 0x8000001c14147e21 */ /* 0x000fe40008010000 */
[----:B------:R-:W-:Y:S01]  /*f8e0*/  FFMA.FTZ R16, R14, R17, R16 ;  /* 0x000000110e107223 */ /* 0x000fe20000010010 */
[----:B------:R-:W-:-:S02]  /*f8f0*/  HADD2.F32 R14, -RZ, R23.H0_H0 ;  /* 0x20000017ff0e7230 */ /* 0x000fc40000004100 */
[----:B------:R-:W-:Y:S01]  /*f900*/  FADD.FTZ R10, R10, R19 ;  /* 0x000000130a0a7221 */ /* 0x000fe20000010000 */
[----:B------:R-:W-:Y:S01]  /*f910*/  FFMA.FTZ R11, R19, R18, R11 ;  /* 0x00000012130b7223 */ /* 0x000fe2000001000b */
[----:B------:R-:W2:Y:S01]  /*f920*/  LDL.LU.S16 R23, [R1+0x33a] ;  /* 0x00033a0001177983 */ /* 0x000ea20000300600 */
[----:B------:R-:W-:Y:S01]  /*f930*/  FMUL.FTZ R19, R9, R19 ;  /* 0x0000001309137220 */ /* 0x000fe20000410000 */
[----:B------:R-:W-:Y:S01]  /*f940*/  FMUL.FTZ R20, R20, UR16 ;  /* 0x0000001014147c20 */ /* 0x000fe20008410000 */
[----:B------:R-:W-:Y:S01]  /*f950*/  FADD.FTZ R15, R17, R15 ;  /* 0x0000000f110f7221 */ /* 0x000fe20000010000 */
[----:B------:R-:W-:Y:S01]  /*f960*/  FADD.FTZ R12, R12, R14 ;  /* 0x0000000e0c0c7221 */ /* 0x000fe20000010000 */
[----:B------:R-:W-:Y:S01]  /*f970*/  FFMA.FTZ R16, R18, R19, R16 ;  /* 0x0000001312107223 */ /* 0x000fe20000010010 */
[----:B------:R-:W-:Y:S01]  /*f980*/  FMUL.FTZ R18, R8, R14 ;  /* 0x0000000e08127220 */ /* 0x000fe20000410000 */
[----:B------:R-:W-:Y:S01]  /*f990*/  FFMA.FTZ R13, R14, R20, R13 ;  /* 0x000000140e0d7223 */ /* 0x000fe2000001000d */
[----:B------:R-:W-:-:S02]  /*f9a0*/  FADD.FTZ R15, R15, R19 ;  /* 0x000000130f0f7221 */ /* 0x000fc40000010000 */
[----:B------:R-:W-:Y:S01]  /*f9b0*/  FFMA.FTZ R16, R20, R18, R16 ;  /* 0x0000001214107223 */ /* 0x000fe20000010010 */
[----:B----4-:R-:W-:Y:S02]  /*f9c0*/  HADD2.F32 R14, -RZ, R21.H0_H0 ;  /* 0x20000015ff0e7230 */ /* 0x010fe40000004100 */
[----:B------:R-:W4:Y:S01]  /*f9d0*/  LDL.LU.S16 R21, [R1+0x336] ;  /* 0x0003360001157983 */ /* 0x000f220000300600 */
[----:B---3--:R-:W-:Y:S02]  /*f9e0*/  HADD2.F32 R19, -RZ, R24.H0_H0 ;  /* 0x20000018ff137230 */ /* 0x008fe40000004100 */
[----:B------:R-:W-:Y:S01]  /*f9f0*/  FADD.FTZ R15, R18, R15 ;  /* 0x0000000f120f7221 */ /* 0x000fe20000010000 */
[----:B------:R-:W3:Y:S01]  /*fa00*/  LDL.LU.S16 R24, [R1+0x332] ;  /* 0x0003320001187983 */ /* 0x000ee20000300600 */
[----:B------:R-:W-:-:S03]  /*fa10*/  HADD2.F32 R20, -RZ, R25.H0_H0 ;  /* 0x20000019ff147230 */ /* 0x000fc60000004100 */
[----:B------:R-:W3:Y:S01]  /*fa20*/  LDL.LU.S16 R25, [R1+0x32e] ;  /* 0x00032e0001197983 */ /* 0x000ee20000300600 */
[----:B--2---:R-:W-:-:S03]  /*fa30*/  HADD2.F32 R18, -RZ, R22.H0_H0 ;  /* 0x20000016ff127230 */ /* 0x004fc60000004100 */
[----:B------:R-:W2:Y:S01]  /*fa40*/  LDL.S16 R22, [R1+0x32c] ;  /* 0x00032c0001167983 */ /* 0x000ea20000100600 */
[----:B------:R-:W-:-:S03]  /*fa50*/  HADD2.F32 R17, -RZ, R41.H0_H0 ;  /* 0x20000029ff117230 */ /* 0x000fc60000004100 */
[----:B------:R-:W2:Y:S02]  /*fa60*/  LDL.S16 R41, [R1+0x330] ;  /* 0x0003300001297983 */ /* 0x000ea40000100600 */
        /* <DEDUP_REMOVED lines=11> */
[----:B------:R-:W-:-:S02]  /*fb20*/  HADD2.F32 R17, -RZ, R40.H0_H0 ;  /* 0x20000028ff117230 */ /* 0x000fc40000004100 */
[----:B------:R-:W-:Y:S01]  /*fb30*/  FADD.FTZ R15, R15, R18 ;  /* 0x000000120f0f7221 */ /* 0x000fe20000010000 */
[----:B------:R-:W-:Y:S01]  /*fb40*/  FADD.FTZ R20, R20, -UR28 ;  /* 0x8000001c14147e21 */ /* 0x000fe20008010000 */
[----:B------:R-:W-:Y:S01]  /*fb50*/  FFMA.FTZ R16, R14, R19, R16 ;  /* 0x000000130e107223 */ /* 0x000fe20000010010 */
[----:B------:R-:W-:Y:S02]  /*fb60*/  HADD2.F32 R14, -RZ, R23.H0_H0 ;  /* 0x20000017ff0e7230 */ /* 0x000fe40000004100 */
[----:B------:R-:W-:Y:S01]  /*fb70*/  FADD.FTZ R15, R19, R15 ;  /* 0x0000000f130f7221 */ /* 0x000fe20000010000 */
[----:B------:R-:W-:Y:S01]  /*fb80*/  FMUL.FTZ R20, R20, UR16 ;  /* 0x0000001014147c20 */ /* 0x000fe20008410000 */
[----:B------:R-:W-:Y:S01]  /*fb90*/  FMUL.FTZ R18, R9, R17 ;  /* 0x0000001109127220 */ /* 0x000fe20000410000 */
[----:B------:R-:W-:Y:S01]  /*fba0*/  FADD.FTZ R10, R10, R17 ;  /* 0x000000110a0a7221 */ /* 0x000fe20000010000 */
[----:B------:R-:W-:Y:S01]  /*fbb0*/  FADD.FTZ R14, R14, -UR28 ;  /* 0x8000001c0e0e7e21 */ /* 0x000fe20008010000 */
[----:B------:R-:W2:Y:S01]  /*fbc0*/  LDL.LU.S16 R23, [R1+0x322] ;  /* 0x0003220001177983 */ /* 0x000ea20000300600 */
[----:B------:R-:W-:Y:S01]  /*fbd0*/  FADD.FTZ R15, R15, R18 ;  /* 0x000000120f0f7221 */ /* 0x000fe20000010000 */
[----:B------:R-:W-:Y:S01]  /*fbe0*/  FFMA.FTZ R16, R20, R18, R16 ;  /* 0x0000001214107223 */ /* 0x000fe20000010010 */
[----:B----4-:R-:W-:-:S02]  /*fbf0*/  HADD2.F32 R18, -RZ, R21.H0_H0 ;  /* 0x20000015ff127230 */ /* 0x010fc40000004100 */
[----:B------:R-:W-:Y:S01]  /*fc00*/  FFMA.FTZ R11, R17, R20, R11 ;  /* 0x00000014110b7223 */ /* 0x000fe2000001000b */
[----:B------:R-:W4:Y:S01]  /*fc10*/  LDL.S16 R21, [R1+0x324] ;  /* 0x0003240001157983 */ /* 0x000f220000100600 */
[----:B------:R-:W-:Y:S01]  /*fc20*/  FMUL.FTZ R14, R14, UR16 ;  /* 0x000000100e0e7c20 */ /* 0x000fe20008410000 */
[----:B---3--:R-:W-:Y:S02]  /*fc30*/  HADD2.F32 R20, -RZ, R24.H0_H0 ;  /* 0x20000018ff147230 */ /* 0x008fe40000004100 */
[----:B------:R-:W3:Y:S01]  /*fc40*/  LDL.S16 R24, [R1+0x320] ;  /* 0x0003200001187983 */ /* 0x000ee20000100600 */
[----:B------:R-:W-:Y:S01]  /*fc50*/  FADD.FTZ R12, R12, R18 ;  /* 0x000000120c0c7221 */ /* 0x000fe20000010000 */
[----:B------:R-:W-:Y:S01]  /*fc60*/  FFMA.FTZ R13, R18, R14, R13 ;  /* 0x0000000e120d7223 */ /* 0x000fe2000001000d */
[----:B------:R-:W-:Y:S01]  /*fc70*/  FMUL.FTZ R18, R8, R18 ;  /* 0x0000001208127220 */ /* 0x000fe20000410000 */
[----:B------:R-:W3:Y:S03]  /*fc80*/  LDL.S16 R40, [R1+0x37c] ;  /* 0x00037c0001287983 */ /* 0x000ee60000100600 */
[----:B------:R-:W-:Y:S01]  /*fc90*/  FFMA.FTZ R16, R14, R18, R16 ;  /* 0x000000120e107223 */ /* 0x000fe20000010010 */
[----:B------:R-:W-:-:S02]  /*fca0*/  HADD2.F32 R14, -RZ, R25.H0_H0 ;  /* 0x20000019ff0e7230 */ /* 0x000fc40000004100 */
[----:B------:R-:W3:Y:S01]  /*fcb0*/  LDL.S16 R25, [R1+0x318] ;  /* 0x0003180001197983 */ /* 0x000ee20000100600 */
[----:B--2---:R-:W-:-:S03]  /*fcc0*/  HADD2.F32 R19, -RZ, R22.H0_H0 ;  /* 0x20000016ff137230 */ /* 0x004fc60000004100 */
[----:B------:R-:W2:Y:S01]  /*fcd0*/  LDL.LU.S16 R22, [R1+0x326] ;  /* 0x0003260001167983 */ /* 0x000ea20000300600 */
[----:B------:R-:W-:Y:S02]  /*fce0*/  HADD2.F32 R17, -RZ, R41.H0_H0 ;  /* 0x20000029ff117230 */ /* 0x000fe40000004100 */
[----:B------:R-:W-:Y:S01]  /*fcf0*/  FADD.FTZ R10, R10, R19 ;  /* 0x000000130a0a7221 */ /* 0x000fe20000010000 */
[----:B------:R-:W-:Y:S01]  /*fd00*/  FADD.FTZ R15, R18, R15 ;  /* 0x0000000f120f7221 */ /* 0x000fe20000010000 */
[----:B------:R-:W-:Y:S01]  /*fd10*/  FADD.FTZ R20, R20, -UR28 ;  /* 0x8000001c14147e21 */ /* 0x000fe20008010000 */
[----:B------:R-:W2:Y:S01]  /*fd20*/  LDL.S16 R41, [R1+0x314] ;  /* 0x0003140001297983 */ /* 0x000ea20000100600 */
[----:B------:R-:W-:-:S04]  /*fd30*/  FADD.FTZ R17, R17, -UR28 ;  /* 0x8000001c11117e21 */ /* 0x000fc80008010000 */
[----:B------:R-:W-:-:S04]  /*fd40*/  FMUL.FTZ R17, R17, UR16 ;  /* 0x0000001011117c20 */ /* 0x000fc80008410000 */
[----:B------:R-:W-:Y:S01]  /*fd50*/  FFMA.FTZ R11, R19, R17, R11 ;  /* 0x00000011130b7223 */ /* 0x000fe2000001000b */
[----:B------:R-:W-:-:S04]  /*fd60*/  FMUL.FTZ R19, R9, R19 ;  /* 0x0000001309137220 */ /* 0x000fc80000410000 */
[----:B------:R-:W-:Y:S01]  /*fd70*/  FFMA.FTZ R16, R17, R19, R16 ;  /* 0x0000001311107223 */ /* 0x000fe20000010010 */
[----:B------:R-:W-:Y:S02]  /*fd80*/  HADD2.F32 R17, -RZ, R51.H0_H0 ;  /* 0x20000033ff117230 */ /* 0x000fe40000004100 */
[----:B------:R-:W-:Y:S01]  /*fd90*/  FADD.FTZ R15, R15, R19 ;  /* 0x000000130f0f7221 */ /* 0x000fe20000010000 */
[----:B------:R-:W-:Y:S01]  /*fda0*/  FMUL.FTZ R20, R20, UR16 ;  /* 0x0000001014147c20 */ /* 0x000fe20008410000 */
[----:B------:R-:W-:Y:S01]  /*fdb0*/  FMUL.FTZ R18, R8, R14 ;  /* 0x0000000e08127220 */ /* 0x000fe20000410000 */
[----:B------:R-:W-:-:S03]  /*fdc0*/  FADD.FTZ R17, R17, -UR28 ;  /* 0x8000001c11117e21 */ /* 0x000fc60008010000 */
[----:B------:R-:W-:Y:S01]  /*fdd0*/  FADD.FTZ R15, R18, R15 ;  /* 0x0000000f120f7221 */ /* 0x000fe20000010000 */
[----:B------:R-:W-:Y:S01]  /*fde0*/  FFMA.FTZ R16, R20, R18, R16 ;  /* 0x0000001214107223 */ /* 0x000fe20000010010 */
[----:B------:R-:W-:Y:S01]  /*fdf0*/  FFMA.FTZ R13, R14, R20, R13 ;  /* 0x000000140e0d7223 */ /* 0x000fe2000001000d */
[----:B------:R-:W-:Y:S01]  /*fe00*/  FMUL.FTZ R17, R17, UR16 ;  /* 0x0000001011117c20 */ /* 0x000fe20008410000 */
[----:B----4-:R-:W-:Y:S02]  /*fe10*/  HADD2.F32 R18, -RZ, R21.H0_H0 ;  /* 0x20000015ff127230 */ /* 0x010fe40000004100 */
[----:B------:R-:W4:Y:S01]  /*fe20*/  LDL.LU.S16 R21, [R1+0x31a] ;  /* 0x00031a0001157983 */ /* 0x000f220000300600 */
[----:B---3--:R-:W-:-:S03]  /*fe30*/  HADD2.F32 R20, -RZ, R24.H0_H0 ;  /* 0x20000018ff147230 */ /* 0x008fc60000004100 */
[----:B------:R-:W3:Y:S01]  /*fe40*/  LDL.LU.S16 R24, [R1+0x316] ;  /* 0x0003160001187983 */ /* 0x000ee20000300600 */
[----:B------:R-:W-:Y:S01]  /*fe50*/  FADD.FTZ R10, R10, R18 ;  /* 0x000000120a0a7221 */ /* 0x000fe20000010000 */
[----:B------:R-:W-:Y:S01]  /*fe60*/  FFMA.FTZ R11, R18, R17, R11 ;  /* 0x00000011120b7223 */ /* 0x000fe2000001000b */
[----:B------:R-:W-:-:S04]  /*fe70*/  FMUL.FTZ R18, R9, R18 ;  /* 0x0000001209127220 */ /* 0x000fc80000410000 */
[----:B------:R-:W-:Y:S01]  /*fe80*/  FFMA.FTZ R16, R17, R18, R16 ;  /* 0x0000001211107223 */ /* 0x000fe20000010010 */
[----:B------:R-:W-:Y:S02]  /*fe90*/  HADD2.F32 R17, -RZ, R25.H0_H0 ;  /* 0x20000019ff117230 */ /* 0x000fe40000004100 */
[----:B------:R-:W3:Y:S01]  /*fea0*/  LDL.LU.S16 R25, [R1+0x312] ;  /* 0x0003120001197983 */ /* 0x000ee20000300600 */
[----:B--2---:R-:W-:-:S03]  /*feb0*/  HADD2.F32 R19, -RZ, R22.H0_H0 ;  /* 0x20000016ff137230 */ /* 0x004fc60000004100 */
[----:B------:R-:W2:Y:S01]  /*fec0*/  LDL.S16 R22, [R1+0x310] ;  /* 0x0003100001167983 */ /* 0x000ea20000100600 */
[----:B------:R-:W-:Y:S01]  /*fed0*/  FADD.FTZ R12, R12, R14 ;  /* 0x0000000e0c0c7221 */ /* 0x000fe20000010000 */
[----:B------:R-:W-:-:S05]  /*fee0*/  HADD2.F32 R14, -RZ, R50.H0_H0 ;  /* 0x20000032ff0e7230 */ /* 0x000fca0000004100 */
[----:B------:R-:W-:-:S04]  /*fef0*/  FADD.FTZ R14, R14, -UR28 ;  /* 0x8000001c0e0e7e21 */ /* 0x000fc80008010000 */
[----:B------:R-:W-:Y:S01]  /*ff00*/  FMUL.FTZ R14, R14, UR16 ;  /* 0x000000100e0e7c20 */ /* 0x000fe20008410000 */
[----:B------:R-:W-:-:S03]  /*ff10*/  FADD.FTZ R12, R12, R19 ;  /* 0x000000130c0c7221 */ /* 0x000fc60000010000 */
[----:B------:R-:W-:Y:S01]  /*ff20*/  FFMA.FTZ R13, R19, R14, R13 ;  /* 0x0000000e130d7223 */ /* 0x000fe2000001000d */
[----:B------:R-:W-:Y:S01]  /*ff30*/  FMUL.FTZ R19, R8, R19 ;  /* 0x0000001308137220 */ /* 0x000fe20000410000 */
[----:B------:R-:W-:Y:S01]  /*ff40*/  FADD.FTZ R15, R15, R18 ;  /* 0x000000120f0f7221 */ /* 0x000fe20000010000 */
[----:B------:R-:W-:Y:S02]  /*ff50*/  FADD.FTZ R20, R20, -UR28 ;  /* 0x8000001c14147e21 */ /* 0x000fe40008010000 */
[----:B------:R-:W-:Y:S01]  /*ff60*/  FFMA.FTZ R16, R14, R19, R16 ;  /* 0x000000130e107223 */ /* 0x000fe20000010010 */
        /* <DEDUP_REMOVED lines=8> */
[----:B------:R-:W-:Y:S01]  /*fff0*/  FFMA.FTZ R11, R17, R20, R11 ;  /* 0x00000014110b7223 */ /* 0x000fe2000001000b */
[----:B----4-:R-:W-:Y:S02]  /*10000*/  HADD2.F32 R18, -RZ, R21.H0_H0 ;  /* 0x20000015ff127230 */ /* 0x010fe40000004100 */
[----:B------:R-:W-:Y:S01]  /*10010*/  FMUL.FTZ R14, R14, UR16 ;  /* 0x000000100e0e7c20 */ /* 0x000fe20008410000 */
[----:B------:R-:W4:Y:S01]  /*10020*/  LDL.S16 R21, [R1+0x308] ;  /* 0x0003080001157983 */ /* 0x000f220000100600 */
[----:B---3--:R-:W-:Y:S02]  /*10030*/  HADD2.F32 R20, -RZ, R24.H0_H0 ;  /* 0x20000018ff147230 */ /* 0x008fe40000004100 */
[----:B------:R-:W-:Y:S01]  /*10040*/  FADD.FTZ R10, R10, R17 ;  /* 0x000000110a0a7221 */ /* 0x000fe20000010000 */
[----:B------:R-:W3:Y:S01]  /*10050*/  LDL.S16 R24, [R1+0x304] ;  /* 0x0003040001187983 */ /* 0x000ee20000100600 */
[----:B------:R-:W-:-:S02]  /*10060*/  HADD2.F32 R17, -RZ, R41.H0_H0 ;  /* 0x20000029ff117230 */ /* 0x000fc40000004100 */
[----:B------:R-:W-:Y:S01]  /*10070*/  FADD.FTZ R12, R12, R18 ;  /* 0x000000120c0c7221 */ /* 0x000fe20000010000 */
[----:B------:R-:W-:Y:S01]  /*10080*/  FFMA.FTZ R13, R18, R14, R13 ;  /* 0x0000000e120d7223 */ /* 0x000fe2000001000d */
[----:B------:R-:W3:Y:S01]  /*10090*/  LDL.LU.S16 R41, [R1+0x30e] ;  /* 0x00030e0001297983 */ /* 0x000ee20000300600 */
[----:B------:R-:W-:-:S04]  /*100a0*/  FMUL.FTZ R18, R8, R18 ;  /* 0x0000001208127220 */ /* 0x000fc80000410000 */
[----:B------:R-:W-:Y:S01]  /*100b0*/  FFMA.FTZ R16, R14, R18, R16 ;  /* 0x000000120e107223 */ /* 0x000fe20000010010 */
[----:B------:R-:W-:Y:S02]  /*100c0*/  HADD2.F32 R14, -RZ, R25.H0_H0 ;  /* 0x20000019ff0e7230 */ /* 0x000fe40000004100 */
[----:B------:R-:W3:Y:S01]  /*100d0*/  LDL.S16 R25, [R1+0x300] ;  /* 0x0003000001197983 */ /* 0x000ee20000100600 */
[----:B--2---:R-:W-:-:S03]  /*100e0*/  HADD2.F32 R19, -RZ, R22.H0_H0 ;  /* 0x20000016ff137230 */ /* 0x004fc60000004100 */
[----:B------:R-:W2:Y:S01]  /*100f0*/  LDL.LU.S16 R22, [R1+0x30a] ;  /* 0x00030a0001167983 */ /* 0x000ea20000300600 */
        /* <DEDUP_REMOVED lines=8> */
[----:B------:R-:W-:Y:S01]  /*10180*/  FADD.FTZ R15, R15, R19 ;  /* 0x000000130f0f7221 */ /* 0x000fe20000010000 */
[----:B------:R-:W-:Y:S01]  /*10190*/  FMUL.FTZ R20, R20, UR16 ;  /* 0x0000001014147c20 */ /* 0x000fe20008410000 */
[----:B------:R-:W-:Y:S01]  /*101a0*/  FMUL.FTZ R18, R8, R14 ;  /* 0x0000000e08127220 */ /* 0x000fe20000410000 */
[----:B------:R-:W-:Y:S02]  /*101b0*/  HADD2.F32 R17, -RZ, R23.H0_H0 ;  /* 0x20000017ff117230 */ /* 0x000fe40000004100 */
[----:B------:R-:W2:Y:S01]  /*101c0*/  LDL.LU.S16 R23, [R1+0x306] ;  /* 0x0003060001177983 */ /* 0x000ea20000300600 */
[----:B------:R-:W-:-:S02]  /*101d0*/  FADD.FTZ R15, R18, R15 ;  /* 0x0000000f120f7221 */ /* 0x000fc40000010000 */
[----:B------:R-:W-:Y:S01]  /*101e0*/  FADD.FTZ R17, R17, -UR28 ;  /* 0x8000001c11117e21 */ /* 0x000fe20008010000 */
[----:B------:R-:W-:Y:S01]  /*101f0*/  FFMA.FTZ R16, R20, R18, R16 ;  /* 0x0000001214107223 */ /* 0x000fe20000010010 */
[----:B------:R-:W-:Y:S02]  /*10200*/  FFMA.FTZ R13, R14, R20, R13 ;  /* 0x000000140e0d7223 */ /* 0x000fe4000001000d */
[----:B------:R-:W-:Y:S01]  /*10210*/  FMUL.FTZ R17, R17, UR16 ;  /* 0x0000001011117c20 */ /* 0x000fe20008410000 */
[----:B----4-:R-:W-:Y:S02]  /*10220*/  HADD2.F32 R18, -RZ, R21.H0_H0 ;  /* 0x20000015ff127230 */ /* 0x010fe40000004100 */
[----:B------:R-:W4:Y:S01]  /*10230*/  LDL.LU.S16 R21, [R1+0x302] ;  /* 0x0003020001157983 */ /* 0x000f220000300600 */
[----:B---3--:R-:W-:Y:S02]  /*10240*/  HADD2.F32 R20, -RZ, R24.H0_H0 ;  /* 0x20000018ff147230 */ /* 0x008fe40000004100 */
[----:B------:R-:W-:Y:S01]  /*10250*/  FADD.FTZ R12, R12, R14 ;  /* 0x0000000e0c0c7221 */ /* 0x000fe20000010000 */
[----:B------:R-:W3:Y:S01]  /*10260*/  LDL.LU.S16 R24, [R1+0x2fe] ;  /* 0x0002fe0001187983 */ /* 0x000ee20000300600 */
[----:B------:R-:W-:Y:S01]  /*10270*/  FADD.FTZ R10, R10, R18 ;  /* 0x000000120a0a7221 */ /* 0x000fe20000010000 */
[----:B------:R-:W-:-:S02]  /*10280*/  HADD2.F32 R14, -RZ, R41.H0_H0 ;  /* 0x20000029ff0e7230 */ /* 0x000fc40000004100 */
[----:B------:R-:W-:Y:S01]  /*10290*/  FFMA.FTZ R11, R18, R17, R11 ;  /* 0x00000011120b7223 */ /* 0x000fe2000001000b */
[----:B------:R-:W3:Y:S01]  /*102a0*/  LDL.S16 R41, [R1+0x2fc] ;  /* 0x0002fc0001297983 */ /* 0x000ee20000100600 */
[----:B------:R-:W-:-:S04]  /*102b0*/  FMUL.FTZ R18, R9, R18 ;  /* 0x0000001209127220 */ /* 0x000fc80000410000 */
[----:B------:R-:W-:Y:S01]  /*102c0*/  FFMA.FTZ R16, R17, R18, R16 ;  /* 0x0000001211107223 */ /* 0x000fe20000010010 */
[----:B------:R-:W-:Y:S02]  /*102d0*/  HADD2.F32 R17, -RZ, R25.H0_H0 ;  /* 0x20000019ff117230 */ /* 0x000fe40000004100 */
[----:B------:R-:W3:Y:S01]  /*102e0*/  LDL.LU.S16 R25, [R1+0x2f6] ;  /* 0x0002f60001197983 */ /* 0x000ee20000300600 */
[----:B--2---:R-:W-:-:S03]  /*102f0*/  HADD2.F32 R19, -RZ, R22.H0_H0 ;  /* 0x20000016ff137230 */ /* 0x004fc60000004100 */
[----:B------:R-:W2:Y:S01]  /*10300*/  LDL.S16 R22, [R1+0x2f4] ;  /* 0x0002f40001167983 */ /* 0x000ea20000100600 */
        /* <DEDUP_REMOVED lines=12> */
[----:B------:R-:W2:Y:S01]  /*103d0*/  LDL.S16 R23, [R1+0x2f0] ;  /* 0x0002f00001177983 */ /* 0x000ea20000100600 */
[----:B------:R-:W-:-:S02]  /*103e0*/  FADD.FTZ R15, R15, R18 ;  /* 0x000000120f0f7221 */ /* 0x000fc40000010000 */
[----:B------:R-:W-:Y:S01]  /*103f0*/  FADD.FTZ R14, R14, -UR28 ;  /* 0x8000001c0e0e7e21 */ /* 0x000fe20008010000 */
[----:B------:R-:W-:Y:S01]  /*10400*/  FFMA.FTZ R16, R20, R18, R16 ;  /* 0x0000001214107223 */ /* 0x000fe20000010010 */
[----:B------:R-:W-:Y:S02]  /*10410*/  FFMA.FTZ R11, R17, R20, R11 ;  /* 0x00000014110b7223 */ /* 0x000fe4000001000b */
[----:B------:R-:W-:Y:S01]  /*10420*/  FMUL.FTZ R14, R14, UR16 ;  /* 0x000000100e0e7c20 */ /* 0x000fe20008410000 */
[----:B----4-:R-:W-:Y:S02]  /*10430*/  HADD2.F32 R18, -RZ, R21.H0_H0 ;  /* 0x20000015ff127230 */ /* 0x010fe40000004100 */
[----:B------:R-:W4:Y:S01]  /*10440*/  LDL.S16 R21, [R1+0x2ec] ;  /* 0x0002ec0001157983 */ /* 0x000f220000100600 */
[----:B---3--:R-:W-:Y:S02]  /*10450*/  HADD2.F32 R20, -RZ, R24.H0_H0 ;  /* 0x20000018ff147230 */ /* 0x008fe40000004100 */
[----:B------:R-:W-:Y:S01]  /*10460*/  FADD.FTZ R10, R10, R17 ;  /* 0x000000110a0a7221 */ /* 0x000fe20000010000 */
[----:B------:R-:W3:Y:S01]  /*10470*/  LDL.S16 R24, [R1+0x2e8] ;  /* 0x0002e80001187983 */ /* 0x000ee20000100600 */
[----:B------:R-:W-:Y:S01]  /*10480*/  FADD.FTZ R12, R12, R18 ;  /* 0x000000120c0c7221 */ /* 0x000fe20000010000 */
[----:B------:R-:W-:-:S02]  /*10490*/  HADD2.F32 R17, -RZ, R41.H0_H0 ;  /* 0x20000029ff117230 */ /* 0x000fc40000004100 */
        /* <DEDUP_REMOVED lines=547> */
[----:B------:R-:W-:-:S03]  /*126d0*/  HADD2.F32 R17, -RZ, R23.H0_H0 ;  /* 0x20000017ff117230 */ /* 0x000fc60000004100 */
[----:B------:R-:W-:Y:S01]  /*126e0*/  FADD.FTZ R15, R18, R15 ;  /* 0x0000000f120f7221 */ /* 0x000fe20000010000 */
[----:B------:R-:W2:Y:S01]  /*126f0*/  LDL.S16 R23, [R1+0x230] ;  /* 0x0002300001177983 */ /* 0x000ea20000100600 */
[----:B------:R-:W-:Y:S01]  /*12700*/  FFMA.FTZ R16, R20, R18, R16 ;  /* 0x0000001214107223 */ /* 0x000fe20000010010 */
[----:B------:R-:W-:Y:S01]  /*12710*/  FADD.FTZ R17, R17, -UR28 ;  /* 0x8000001c11117e21 */ /* 0x000fe20008010000 */
[----:B------:R-:W-:-:S03]  /*12720*/  FADD.FTZ R12, R12, R14 ;  /* 0x0000000e0c0c7221 */ /* 0x000fc60000010000 */
[----:B------:R-:W-:Y:S01]  /*12730*/  FMUL.FTZ R17, R17, UR16 ;  /* 0x0000001011117c20 */ /* 0x000fe20008410000 */
[----:B----4-:R-:W-:Y:S02]  /*12740*/  HADD2.F32 R18, -RZ, R21.H0_H0 ;  /* 0x20000015ff127230 */ /* 0x010fe40000004100 */
[----:B------:R-:W-:Y:S01]  /*12750*/  FFMA.FTZ R13, R14, R20, R13 ;  /* 0x000000140e0d7223 */ /* 0x000fe2000001000d */
[----:B---3--:R-:W-:Y:S02]  /*12760*/  HADD2.F32 R19, -RZ, R24.H0_H0 ;  /* 0x20000018ff137230 */ /* 0x008fe40000004100 */
[----:B------:R-:W3:Y:S01]  /*12770*/  LDL.S16 R24, [R1+0x234] ;  /* 0x0002340001187983 */ /* 0x000ee20000100600 */
[----:B------:R-:W-:Y:S01]  /*12780*/  FADD.FTZ R10, R10, R18 ;  /* 0x000000120a0a7221 */ /* 0x000fe20000010000 */
[----:B------:R-:W-:Y:S02]  /*12790*/  HADD2.F32 R14, -RZ, R41.H0_H0 ;  /* 0x20000029ff0e7230 */ /* 0x000fe40000004100 */
[----:B------:R-:W-:Y:S01]  /*127a0*/  FFMA.FTZ R11, R18, R17, R11 ;  /* 0x00000011120b7223 */ /* 0x000fe2000001000b */
[----:B------:R-:W4:Y:S01]  /*127b0*/  LDL.LU.S16 R41, [R1+0x37e] ;  /* 0x00037e0001297983 */ /* 0x000f220000300600 */
[----:B------:R-:W-:-:S04]  /*127c0*/  FMUL.FTZ R18, R9, R18 ;  /* 0x0000001209127220 */ /* 0x000fc80000410000 */
[----:B------:R-:W-:Y:S01]  /*127d0*/  FFMA.FTZ R17, R17, R18, R16 ;  /* 0x0000001211117223 */ /* 0x000fe20000010010 */
[----:B------:R-:W-:Y:S02]  /*127e0*/  HADD2.F32 R16, -RZ, R25.H0_H0 ;  /* 0x20000019ff107230 */ /* 0x000fe40000004100 */
[----:B------:R-:W4:Y:S01]  /*127f0*/  LDL.LU.S16 R25, [R1+0x236] ;  /* 0x0002360001197983 */ /* 0x000f220000300600 */
[----:B--2---:R-:W-:-:S03]  /*12800*/  HADD2.F32 R20, -RZ, R22.H0_H0 ;  /* 0x20000016ff147230 */ /* 0x004fc60000004100 */
[----:B------:R-:W2:Y:S01]  /*12810*/  LDL.LU.S16 R22, [R1+0x232] ;  /* 0x0002320001167983 */ /* 0x000ea20000300600 */
[----:B------:R-:W-:Y:S01]  /*12820*/  FADD.FTZ R14, R14, -UR28 ;  /* 0x8000001c0e0e7e21 */ /* 0x000fe20008010000 */
[----:B------:R-:W-:-:S03]  /*12830*/  FADD.FTZ R19, R19, -UR28 ;  /* 0x8000001c13137e21 */ /* 0x000fc60008010000 */
[----:B------:R-:W-:Y:S01]  /*12840*/  FMUL.FTZ R14, R14, UR16 ;  /* 0x000000100e0e7c20 */ /* 0x000fe20008410000 */
[----:B------:R-:W-:Y:S01]  /*12850*/  FADD.FTZ R12, R12, R20 ;  /* 0x000000140c0c7221 */ /* 0x000fe20000010000 */
[----:B------:R-:W-:Y:S02]  /*12860*/  FMUL.FTZ R21, R8, R20 ;  /* 0x0000001408157220 */ /* 0x000fe40000410000 */
[----:B------:R-:W-:Y:S01]  /*12870*/  FFMA.FTZ R13, R20, R14, R13 ;  /* 0x0000000e140d7223 */ /* 0x000fe2000001000d */
[----:B------:R-:W-:Y:S01]  /*12880*/  FADD.FTZ R20, R15, R18 ;  /* 0x000000120f147221 */ /* 0x000fe20000010000 */
[----:B------:R-:W-:Y:S01]  /*12890*/  FMUL.FTZ R18, R19, UR16 ;  /* 0x0000001013127c20 */ /* 0x000fe20008410000 */
[----:B------:R-:W-:Y:S01]  /*128a0*/  FFMA.FTZ R17, R14, R21, R17 ;  /* 0x000000150e117223 */ /* 0x000fe20000010011 */
[----:B------:R-:W-:Y:S02]  /*128b0*/  HADD2.F32 R14, -RZ, R40.H0_H0 ;  /* 0x20000028ff0e7230 */ /* 0x000fe40000004100 */
[----:B------:R-:W-:Y:S01]  /*128c0*/  FMUL.FTZ R15, R9, R16 ;  /* 0x00000010090f7220 */ /* 0x000fe20000410000 */
[----:B------:R-:W2:Y:S01]  /*128d0*/  LDL.S16 R40, [R1+0x380] ;  /* 0x0003800001287983 */ /* 0x000ea20000100600 */
[----:B------:R-:W-:Y:S01]  /*128e0*/  FADD.FTZ R10, R10, R16 ;  /* 0x000000100a0a7221 */ /* 0x000fe20000010000 */
[----:B------:R-:W-:Y:S01]  /*128f0*/  FFMA.FTZ R11, R16, R18, R11 ;  /* 0x00000012100b7223 */ /* 0x000fe2000001000b */
[----:B------:R-:W-:Y:S01]  /*12900*/  FADD.FTZ R20, R21, R20 ;  /* 0x0000001415147221 */ /* 0x000fe20000010000 */
[----:B------:R-:W-:-:S02]  /*12910*/  HADD2.F32 R16, -RZ, R23.H0_H0 ;  /* 0x20000017ff107230 */ /* 0x000fc40000004100 */
[----:B------:R-:W2:Y:S01]  /*12920*/  LDL.S16 R23, [R1+0x384] ;  /* 0x0003840001177983 */ /* 0x000ea20000100600 */
[----:B------:R-:W-:Y:S01]  /*12930*/  FADD.FTZ R20, R20, R15 ;  /* 0x0000000f14147221 */ /* 0x000fe20000010000 */
[----:B------:R-:W-:Y:S01]  /*12940*/  FFMA.FTZ R17, R18, R15, R17 ;  /* 0x0000000f12117223 */ /* 0x000fe20000010011 */
[----:B------:R-:W-:Y:S01]  /*12950*/  FADD.FTZ R16, R16, -UR28 ;  /* 0x8000001c10107e21 */ /* 0x000fe20008010000 */
[----:B------:R-:W-:-:S03]  /*12960*/  FADD.FTZ R18, R14, -UR28 ;  /* 0x8000001c0e127e21 */ /* 0x000fc60008010000 */
[----:B------:R-:W-:Y:S01]  /*12970*/  FMUL.FTZ R16, R16, UR16 ;  /* 0x0000001010107c20 */ /* 0x000fe20008410000 */
[----:B---3--:R-:W-:Y:S02]  /*12980*/  HADD2.F32 R15, -RZ, R24.H0_H0 ;  /* 0x20000018ff0f7230 */ /* 0x008fe40000004100 */
[----:B------:R-:W3:Y:S01]  /*12990*/  LDL.S16 R24, [R1+0x388] ;  /* 0x0003880001187983 */ /* 0x000ee20000100600 */
[----:B----4-:R-:W-:-:S03]  /*129a0*/  HADD2.F32 R19, -RZ, R41.H0_H0 ;  /* 0x20000029ff137230 */ /* 0x010fc60000004100 */
[----:B------:R-:W4:Y:S01]  /*129b0*/  LDL.LU.S16 R41, [R1+0x382] ;  /* 0x0003820001297983 */ /* 0x000f220000300600 */
[----:B--2---:R-:W-:-:S03]  /*129c0*/  HADD2.F32 R14, -RZ, R22.H0_H0 ;  /* 0x20000016ff0e7230 */ /* 0x004fc60000004100 */
[----:B------:R-:W2:Y:S02]  /*129d0*/  LDL.LU.S16 R22, [R1+0x386] ;  /* 0x0003860001167983 */ /* 0x000ea40000300600 */
[----:B------:R-:W-:Y:S01]  /*129e0*/  FADD.FTZ R10, R10, R14 ;  /* 0x0000000e0a0a7221 */ /* 0x000fe20000010000 */
[----:B------:R-:W-:Y:S01]  /*129f0*/  FFMA.FTZ R11, R14, R16, R11 ;  /* 0x000000100e0b7223 */ /* 0x000fe2000001000b */
[----:B------:R-:W-:Y:S01]  /*12a00*/  FMUL.FTZ R21, R9, R14 ;  /* 0x0000000e09157220 */ /* 0x000fe20000410000 */
[----:B------:R-:W-:Y:S02]  /*12a10*/  HADD2.F32 R14, -RZ, R25.H0_H0 ;  /* 0x20000019ff0e7230 */ /* 0x000fe40000004100 */
[----:B------:R-:W2:Y:S01]  /*12a20*/  LDL.LU.S16 R25, [R1+0x38a] ;  /* 0x00038a0001197983 */ /* 0x000ea20000300600 */
[----:B------:R-:W-:Y:S01]  /*12a30*/  FMUL.FTZ R18, R18, UR16 ;  /* 0x0000001012127c20 */ /* 0x000fe20008410000 */
[----:B------:R-:W-:-:S03]  /*12a40*/  FADD.FTZ R12, R12, R19 ;  /* 0x000000130c0c7221 */ /* 0x000fc60000010000 */
[----:B------:R-:W-:Y:S01]  /*12a50*/  FFMA.FTZ R13, R19, R18, R13 ;  /* 0x00000012130d7223 */ /* 0x000fe2000001000d */
[----:B------:R-:W-:-:S04]  /*12a60*/  FMUL.FTZ R19, R8, R19 ;  /* 0x0000001308137220 */ /* 0x000fc80000410000 */
[----:B------:R-:W-:Y:S01]  /*12a70*/  FFMA.FTZ R17, R18, R19, R17 ;  /* 0x0000001312117223 */ /* 0x000fe20000010011 */
[----:B------:R-:W-:Y:S01]  /*12a80*/  FADD.FTZ R20, R19, R20 ;  /* 0x0000001413147221 */ /* 0x000fe20000010000 */
[----:B------:R-:W-:Y:S02]  /*12a90*/  FADD.FTZ R15, R15, -UR28 ;  /* 0x8000001c0f0f7e21 */ /* 0x000fe40008010000 */
[----:B------:R-:W-:Y:S01]  /*12aa0*/  FFMA.FTZ R18, R16, R21, R17 ;  /* 0x0000001510127223 */ /* 0x000fe20000010011 */
[----:B------:R-:W-:Y:S02]  /*12ab0*/  HADD2.F32 R17, -RZ, R40.H0_H0 ;  /* 0x20000028ff117230 */ /* 0x000fe40000004100 */
[----:B------:R-:W-:Y:S01]  /*12ac0*/  FADD.FTZ R19, R20, R21 ;  /* 0x0000001514137221 */ /* 0x000fe20000010000 */
[----:B------:R-:W2:Y:S01]  /*12ad0*/  LDL.S16 R40, [R1+0x390] ;  /* 0x0003900001287983 */ /* 0x000ea20000100600 */
[----:B------:R-:W-:Y:S02]  /*12ae0*/  HADD2.F32 R20, -RZ, R23.H0_H0 ;  /* 0x20000017ff147230 */ /* 0x000fe40000004100 */
[----:B------:R-:W-:Y:S01]  /*12af0*/  FMUL.FTZ R15, R15, UR16 ;  /* 0x000000100f0f7c20 */ /* 0x000fe20008410000 */
[----:B------:R-:W-:Y:S01]  /*12b00*/  FMUL.FTZ R16, R8, R14 ;  /* 0x0000000e08107220 */ /* 0x000fe20000410000 */
[----:B------:R-:W2:Y:S01]  /*12b10*/  LDL.LU.S16 R23, [R1+0x38e] ;  /* 0x00038e0001177983 */ /* 0x000ea20000300600 */
[----:B------:R-:W-:Y:S01]  /*12b20*/  FADD.FTZ R12, R12, R14 ;  /* 0x0000000e0c0c7221 */ /* 0x000fe20000010000 */
[----:B------:R-:W-:Y:S01]  /*12b30*/  FADD.FTZ R20, R20, -UR28 ;  /* 0x8000001c14147e21 */ /* 0x000fe20008010000 */
[----:B------:R-:W-:Y:S01]  /*12b40*/  FFMA.FTZ R13, R14, R15, R13 ;  /* 0x0000000f0e0d7223 */ /* 0x000fe2000001000d */
[----:B------:R-:W-:Y:S01]  /*12b50*/  FADD.FTZ R14, R16, R19 ;  /* 0x00000013100e7221 */ /* 0x000fe20000010000 */
[----:B------:R-:W-:Y:S01]  /*12b60*/  FFMA.FTZ R15, R15, R16, R18 ;  /* 0x000000100f0f7223 */ /* 0x000fe20000010012 */
[----:B---3--:R-:W-:-:S02]  /*12b70*/  HADD2.F32 R21, -RZ, R24.H0_H0 ;  /* 0x20000018ff157230 */ /* 0x008fc40000004100 */
[----:B------:R-:W3:Y:S01]  /*12b80*/  LDL.S16 R24, [R1+0x394] ;  /* 0x0003940001187983 */ /* 0x000ee20000100600 */
[----:B------:R-:W-:Y:S01]  /*12b90*/  FMUL.FTZ R20, R20, UR16 ;  /* 0x0000001014147c20 */ /* 0x000fe20008410000 */
[----:B----4-:R-:W-:Y:S02]  /*12ba0*/  HADD2.F32 R16, -RZ, R41.H0_H0 ;  /* 0x20000029ff107230 */ /* 0x010fe40000004100 */
[----:B------:R-:W4:Y:S01]  /*12bb0*/  LDL.LU.S16 R41, [R1+0x392] ;  /* 0x0003920001297983 */ /* 0x000f220000300600 */
[----:B--2---:R-:W-:-:S05]  /*12bc0*/  HADD2.F32 R18, -RZ, R22.H0_H0 ;  /* 0x20000016ff127230 */ /* 0x004fca0000004100 */
[----:B------:R-:W-:Y:S01]  /*12bd0*/  FADD.FTZ R12, R12, R18 ;  /* 0x000000120c0c7221 */ /* 0x000fe20000010000 */
[----:B------:R-:W-:Y:S01]  /*12be0*/  FFMA.FTZ R13, R18, R20, R13 ;  /* 0x00000014120d7223 */ /* 0x000fe2000001000d */
[----:B------:R-:W-:Y:S01]  /*12bf0*/  FMUL.FTZ R19, R8, R18 ;  /* 0x0000001208137220 */ /* 0x000fe20000410000 */
[----:B------:R-:W-:Y:S02]  /*12c00*/  HADD2.F32 R18, -RZ, R25.H0_H0 ;  /* 0x20000019ff127230 */ /* 0x000fe40000004100 */
[----:B------:R-:W2:Y:S01]  /*12c10*/  LDL.S16 R25, [R1+0x39a] ;  /* 0x00039a0001197983 */ /* 0x000ea20000100600 */
        /* <DEDUP_REMOVED lines=10> */
[----:B------:R-:W-:Y:S02]  /*12cc0*/  HADD2.F32 R16, -RZ, R42.H0_H0 ;  /* 0x2000002aff107230 */ /* 0x000fe40000004100 */
[----:B------:R-:W-:Y:S01]  /*12cd0*/  FADD.FTZ R14, R19, R14 ;  /* 0x0000000e130e7221 */ /* 0x000fe20000010000 */
[----:B------:R-:W2:Y:S01]  /*12ce0*/  LDL.LU.S16 R42, [R1+0x396] ;  /* 0x00039600012a7983 */ /* 0x000ea20000300600 */
[----:B------:R-:W-:Y:S01]  /*12cf0*/  FMUL.FTZ R19, R9, R18 ;  /* 0x0000001209137220 */ /* 0x000fe20000410000 */
[----:B------:R-:W-:Y:S01]  /*12d00*/  FADD.FTZ R17, R10, R18 ;  /* 0x000000120a117221 */ /* 0x000fe20000010000 */
[----:B------:R-:W-:Y:S01]  /*12d10*/  FFMA.FTZ R11, R18, R20, R11 ;  /* 0x00000014120b7223 */ /* 0x000fe2000001000b */
[----:B------:R-:W-:-:S02]  /*12d20*/  HADD2.F32 R18, -RZ, R40.H0_H0 ;  /* 0x20000028ff127230 */ /* 0x000fc40000004100 */
[----:B------:R-:W2:Y:S01]  /*12d30*/  LDL.S16 R40, [R1+0x39e] ;  /* 0x00039e0001287983 */ /* 0x000ea20000100600 */
[----:B------:R-:W-:Y:S01]  /*12d40*/  FADD.FTZ R14, R14, R19 ;  /* 0x000000130e0e7221 */ /* 0x000fe20000010000 */
[----:B------:R-:W-:Y:S02]  /*12d50*/  HADD2.F32 R10, -RZ, R23.H0_H0 ;  /* 0x20000017ff0a7230 */ /* 0x000fe40000004100 */
[----:B------:R-:W-:Y:S01]  /*12d60*/  FFMA.FTZ R19, R20, R19, R15 ;  /* 0x0000001314137223 */ /* 0x000fe2000001000f */
[----:B------:R-:W2:Y:S01]  /*12d70*/  LDL.LU.S16 R23, [R1+0x39c] ;  /* 0x00039c0001177983 */ /* 0x000ea20000300600 */
[----:B------:R-:W-:Y:S01]  /*12d80*/  FADD.FTZ R15, R18, -UR28 ;  /* 0x8000001c120f7e21 */ /* 0x000fe20008010000 */
[----:B------:R-:W-:Y:S01]  /*12d90*/  FADD.FTZ R16, R16, -UR28 ;  /* 0x8000001c10107e21 */ /* 0x000fe20008010000 */
[----:B---3--:R-:W-:Y:S02]  /*12da0*/  HADD2.F32 R18, -RZ, R24.H0_H0 ;  /* 0x20000018ff127230 */ /* 0x008fe40000004100 */
[----:B------:R-:W3:Y:S01]  /*12db0*/  LDL.LU.S16 R24, [R1+0x398] ;  /* 0x0003980001187983 */ /* 0x000ee20000300600 */
[----:B----4-:R-:W-:-:S02]  /*12dc0*/  HADD2.F32 R20, -RZ, R41.H0_H0 ;  /* 0x20000029ff147230 */ /* 0x010fc40000004100 */
[----:B------:R-:W-:Y:S01]  /*12dd0*/  FMUL.FTZ R22, R15, UR16 ;  /* 0x000000100f167c20 */ /* 0x000fe20008410000 */
[----:B------:R-:W-:Y:S01]  /*12de0*/  FMUL.FTZ R16, R16, UR16 ;  /* 0x0000001010107c20 */ /* 0x000fe20008410000 */
[----:B------:R-:W4:Y:S01]  /*12df0*/  LDL.S16 R41, [R1+0x3a4] ;  /* 0x0003a40001297983 */ /* 0x000f220000100600 */
[----:B------:R-:W-:Y:S02]  /*12e00*/  FMUL.FTZ R15, R8, R10 ;  /* 0x0000000a080f7220 */ /* 0x000fe40000410000 */
[----:B------:R-:W-:Y:S02]  /*12e10*/  FFMA.FTZ R13, R10, R16, R13 ;  /* 0x000000100a0d7223 */ /* 0x000fe4000001000d */
[----:B------:R-:W-:Y:S01]  /*12e20*/  FFMA.FTZ R19, R16, R15, R19 ;  /* 0x0000000f10137223 */ /* 0x000fe20000010013 */
[----:B--2---:R-:W-:Y:S02]  /*12e30*/  HADD2.F32 R16, -RZ, R25.H0_H0 ;  /* 0x20000019ff107230 */ /* 0x004fe40000004100 */
[----:B------:R-:W2:Y:S01]  /*12e40*/  LDL.S16 R25, [R1+0x3a0] ;  /* 0x0003a00001197983 */ /* 0x000ea20000100600 */
[----:B------:R-:W-:Y:S01]  /*12e50*/  FADD.FTZ R12, R12, R10 ;  /* 0x0000000a0c0c7221 */ /* 0x000fe20000010000 */
[----:B------:R-:W-:Y:S01]  /*12e60*/  FADD.FTZ R10, R17, R20 ;  /* 0x00000014110a7221 */ /* 0x000fe20000010000 */
[----:B------:R-:W-:Y:S01]  /*12e70*/  FMUL.FTZ R17, R9, R20 ;  /* 0x0000001409117220 */ /* 0x000fe20000410000 */
[----:B------:R-:W-:Y:S01]  /*12e80*/  FADD.FTZ R14, R15, R14 ;  /* 0x0000000e0f0e7221 */ /* 0x000fe20000010000 */
[----:B------:R-:W-:-:S02]  /*12e90*/  FADD.FTZ R18, R18, -UR28 ;  /* 0x8000001c12127e21 */ /* 0x000fc40008010000 */
[----:B------:R-:W-:Y:S01]  /*12ea0*/  FFMA.FTZ R19, R22, R17, R19 ;  /* 0x0000001116137223 */ /* 0x000fe20000010013 */
[----:B------:R-:W-:Y:S01]  /*12eb0*/  FADD.FTZ R14, R14, R17 ;  /* 0x000000110e0e7221 */ /* 0x000fe20000010000 */
[----:B------:R-:W-:Y:S01]  /*12ec0*/  FMUL.FTZ R18, R18, UR16 ;  /* 0x0000001012127c20 */ /* 0x000fe20008410000 */
[----:B------:R-:W-:Y:S01]  /*12ed0*/  FMUL.FTZ R15, R8, R16 ;  /* 0x00000010080f7220 */ /* 0x000fe20000410000 */
[----:B------:R-:W-:Y:S02]  /*12ee0*/  FADD.FTZ R12, R12, R16 ;  /* 0x000000100c0c7221 */ /* 0x000fe40000010000 */
[----:B------:R-:W-:Y:S01]  /*12ef0*/  FFMA.FTZ R13, R16, R18, R13 ;  /* 0x00000012100d7223 */ /* 0x000fe2000001000d */
[----:B------:R-:W-:Y:S02]  /*12f00*/  HADD2.F32 R17, -RZ, R42.H0_H0 ;  /* 0x2000002aff117230 */ /* 0x000fe40000004100 */
[----:B------:R-:W2:Y:S01]  /*12f10*/  LDL.LU.S16 R42, [R1+0x3a2] ;  /* 0x0003a200012a7983 */ /* 0x000ea20000300600 */
[----:B------:R-:W-:Y:S01]  /*12f20*/  FFMA.FTZ R19, R18, R15, R19 ;  /* 0x0000000f12137223 */ /* 0x000fe20000010013 */
[----:B------:R-:W-:-:S02]  /*12f30*/  HADD2.F32 R16, -RZ, R40.H0_H0 ;  /* 0x20000028ff107230 */ /* 0x000fc40000004100 */
[----:B------:R-:W2:Y:S01]  /*12f40*/  LDL.S16 R40, [R1+0x3a8] ;  /* 0x0003a80001287983 */ /* 0x000ea20000100600 */
[----:B------:R-:W-:Y:S02]  /*12f50*/  HADD2.F32 R18, -RZ, R23.H0_H0 ;  /* 0x20000017ff127230 */ /* 0x000fe40000004100 */
[----:B------:R-:W-:Y:S01]  /*12f60*/  FFMA.FTZ R11, R20, R22, R11 ;  /* 0x00000016140b7223 */ /* 0x000fe2000001000b */
[----:B------:R-:W2:Y:S01]  /*12f70*/  LDL.LU.S16 R23, [R1+0x3a6] ;  /* 0x0003a60001177983 */ /* 0x000ea20000300600 */
[----:B------:R-:W-:Y:S01]  /*12f80*/  FADD.FTZ R17, R17, -UR28 ;  /* 0x8000001c11117e21 */ /* 0x000fe20008010000 */
[----:B------:R-:W-:Y:S01]  /*12f90*/  FADD.FTZ R14, R15, R14 ;  /* 0x0000000e0f0e7221 */ /* 0x000fe20000010000 */
[----:B---3--:R-:W-:Y:S02]  /*12fa0*/  HADD2.F32 R22, -RZ, R24.H0_H0 ;  /* 0x20000018ff167230 */ /* 0x008fe40000004100 */
[----:B------:R-:W-:Y:S01]  /*12fb0*/  FADD.FTZ R15, R16, -UR28 ;  /* 0x8000001c100f7e21 */ /* 0x000fe20008010000 */
[----:B------:R-:W3:Y:S01]  /*12fc0*/  LDL.S16 R24, [R1+0x3ac] ;  /* 0x0003ac0001187983 */ /* 0x000ee20000100600 */
[----:B------:R-:W-:Y:S01]  /*12fd0*/  FMUL.FTZ R20, R17, UR16 ;  /* 0x0000001011147c20 */ /* 0x000fe20008410000 */
[----:B----4-:R-:W-:-:S02]  /*12fe0*/  HADD2.F32 R16, -RZ, R41.H0_H0 ;  /* 0x20000029ff107230 */ /* 0x010fc40000004100 */
[----:B------:R-:W4:Y:S01]  /*12ff0*/  LDL.LU.S16 R41, [R1+0x3aa] ;  /* 0x0003aa0001297983 */ /* 0x000f220000300600 */
[----:B------:R-:W-:Y:S01]  /*13000*/  FADD.FTZ R10, R10, R18 ;  /* 0x000000120a0a7221 */ /* 0x000fe20000010000 */
[----:B------:R-:W-:Y:S01]  /*13010*/  FFMA.FTZ R11, R18, R20, R11 ;  /* 0x00000014120b7223 */ /* 0x000fe2000001000b */
[----:B------:R-:W-:Y:S01]  /*13020*/  FMUL.FTZ R17, R9, R18 ;  /* 0x0000001209117220 */ /* 0x000fe20000410000 */
[----:B--2---:R-:W-:Y:S02]  /*13030*/  HADD2.F32 R18, -RZ, R25.H0_H0 ;  /* 0x20000019ff127230 */ /* 0x004fe40000004100 */
[----:B------:R-:W2:Y:S01]  /*13040*/  LDL.LU.S16 R25, [R1+0x3ae] ;  /* 0x0003ae0001197983 */ /* 0x000ea20000300600 */
        /* <DEDUP_REMOVED lines=8> */
[----:B------:R-:W-:Y:S01]  /*130d0*/  FMUL.FTZ R15, R22, UR16 ;  /* 0x00000010160f7c20 */ /* 0x000fe20008410000 */
[----:B------:R-:W-:Y:S02]  /*130e0*/  HADD2.F32 R14, -RZ, R42.H0_H0 ;  /* 0x2000002aff0e7230 */ /* 0x000fe40000004100 */
[----:B------:R-:W2:Y:S01]  /*130f0*/  LDL.S16 R42, [R1+0x3b0] ;  /* 0x0003b000012a7983 */ /* 0x000ea20000100600 */
[----:B------:R-:W-:Y:S01]  /*13100*/  FMUL.FTZ R22, R9, R18 ;  /* 0x0000001209167220 */ /* 0x000fe20000410000 */
[----:B------:R-:W-:Y:S01]  /*13110*/  FADD.FTZ R21, R16, R21 ;  /* 0x0000001510157221 */ /* 0x000fe20000010000 */
[----:B------:R-:W-:Y:S02]  /*13120*/  HADD2.F32 R19, -RZ, R40.H0_H0 ;  /* 0x20000028ff137230 */ /* 0x000fe40000004100 */
[----:B------:R-:W2:Y:S01]  /*13130*/  LDL.S16 R40, [R1+0x3b4] ;  /* 0x0003b40001287983 */ /* 0x000ea20000100600 */
[----:B------:R-:W-:Y:S01]  /*13140*/  FADD.FTZ R16, R10, R18 ;  /* 0x000000120a107221 */ /* 0x000fe20000010000 */
[----:B------:R-:W-:-:S02]  /*13150*/  HADD2.F32 R10, -RZ, R23.H0_H0 ;  /* 0x20000017ff0a7230 */ /* 0x000fc40000004100 */
[----:B------:R-:W-:Y:S01]  /*13160*/  FFMA.FTZ R11, R18, R15, R11 ;  /* 0x0000000f120b7223 */ /* 0x000fe2000001000b */
[----:B------:R-:W-:Y:S01]  /*13170*/  FFMA.FTZ R17, R15, R22, R20 ;  /* 0x000000160f117223 */ /* 0x000fe20000010014 */
[----:B------:R-:W2:Y:S01]  /*13180*/  LDL.LU.S16 R23, [R1+0x3b2] ;  /* 0x0003b20001177983 */ /* 0x000ea20000300600 */
[----:B------:R-:W-:Y:S01]  /*13190*/  FADD.FTZ R15, R19, -UR28 ;  /* 0x8000001c130f7e21 */ /* 0x000fe20008010000 */
[----:B------:R-:W-:Y:S01]  /*131a0*/  FADD.FTZ R14, R14, -UR28 ;  /* 0x8000001c0e0e7e21 */ /* 0x000fe20008010000 */
[----:B---3--:R-:W-:Y:S02]  /*131b0*/  HADD2.F32 R19, -RZ, R24.H0_H0 ;  /* 0x20000018ff137230 */ /* 0x008fe40000004100 */
[----:B------:R-:W3:Y:S01]  /*131c0*/  LDL.LU.S16 R24, [R1+0x3b6] ;  /* 0x0003b60001187983 */ /* 0x000ee20000300600 */
[----:B----4-:R-:W-:Y:S02]  /*131d0*/  HADD2.F32 R20, -RZ, R41.H0_H0 ;  /* 0x20000029ff147230 */ /* 0x010fe40000004100 */
[----:B------:R-:W-:Y:S01]  /*131e0*/  FMUL.FTZ R14, R14, UR16 ;  /* 0x000000100e0e7c20 */ /* 0x000fe20008410000 */
[----:B------:R-:W4:Y:S01]  /*131f0*/  LDL.S16 R41, [R1+0x3b8] ;  /* 0x0003b80001297983 */ /* 0x000f220000100600 */
[----:B------:R-:W-:Y:S01]  /*13200*/  FADD.FTZ R18, R21, R22 ;  /* 0x0000001615127221 */ /* 0x000fe20000010000 */
[----:B------:R-:W-:Y:S01]  /*13210*/  FMUL.FTZ R22, R15, UR16 ;  /* 0x000000100f167c20 */ /* 0x000fe20008410000 */
[----:B------:R-:W-:Y:S01]  /*13220*/  FADD.FTZ R12, R12, R10 ;  /* 0x0000000a0c0c7221 */ /* 0x000fe20000010000 */
[----:B------:R-:W-:Y:S01]  /*13230*/  FFMA.FTZ R13, R10, R14, R13 ;  /* 0x0000000e0a0d7223 */ /* 0x000fe2000001000d */
[----:B------:R-:W-:Y:S01]  /*13240*/  FMUL.FTZ R15, R8, R10 ;  /* 0x0000000a080f7220 */ /* 0x000fe20000410000 */
[----:B--2---:R-:W-:-:S02]  /*13250*/  HADD2.F32 R10, -RZ, R25.H0_H0 ;  /* 0x20000019ff0a7230 */ /* 0x004fc40000004100 */
[----:B------:R-:W2:Y:S01]  /*13260*/  LDL.LU.S16 R25, [R1+0x3ba] ;  /* 0x0003ba0001197983 */ /* 0x000ea20000300600 */
        /* <DEDUP_REMOVED lines=11> */
[----:B------:R-:W-:-:S02]  /*13320*/  HADD2.F32 R17, -RZ, R42.H0_H0 ;  /* 0x2000002aff117230 */ /* 0x000fc40000004100 */
[----:B------:R-:W-:Y:S01]  /*13330*/  FADD.FTZ R15, R14, R15 ;  /* 0x0000000f0e0f7221 */ /* 0x000fe20000010000 */
[----:B------:R-:W2:Y:S01]  /*13340*/  LDL.S16 R42, [R1+0x3c0] ;  /* 0x0003c000012a7983 */ /* 0x000ea20000100600 */
[----:B------:R-:W-:Y:S01]  /*13350*/  FFMA.FTZ R22, R19, R14, R22 ;  /* 0x0000000e13167223 */ /* 0x000fe20000010016 */
[----:B------:R-:W-:Y:S01]  /*13360*/  FADD.FTZ R17, R17, -UR28 ;  /* 0x8000001c11117e21 */ /* 0x000fe20008010000 */
[----:B------:R-:W-:Y:S02]  /*13370*/  HADD2.F32 R10, -RZ, R40.H0_H0 ;  /* 0x20000028ff0a7230 */ /* 0x000fe40000004100 */
[----:B------:R-:W-:Y:S01]  /*13380*/  FADD.FTZ R16, R16, R20 ;  /* 0x0000001410107221 */ /* 0x000fe20000010000 */
[----:B------:R-:W2:Y:S01]  /*13390*/  LDL.LU.S16 R40, [R1+0x3c2] ;  /* 0x0003c20001287983 */ /* 0x000ea20000300600 */
[----:B------:R-:W-:Y:S01]  /*133a0*/  FMUL.FTZ R17, R17, UR16 ;  /* 0x0000001011117c20 */ /* 0x000fe20008410000 */
[----:B------:R-:W-:Y:S02]  /*133b0*/  HADD2.F32 R14, -RZ, R23.H0_H0 ;  /* 0x20000017ff0e7230 */ /* 0x000fe40000004100 */
[----:B------:R-:W-:Y:S01]  /*133c0*/  FADD.FTZ R18, R10, -UR28 ;  /* 0x8000001c0a127e21 */ /* 0x000fe20008010000 */
[----:B------:R-:W2:Y:S01]  /*133d0*/  LDL.LU.S16 R23, [R1+0x3c6] ;  /* 0x0003c60001177983 */ /* 0x000ea20000300600 */
[----:B---3--:R-:W-:-:S02]  /*133e0*/  HADD2.F32 R10, -RZ, R24.H0_H0 ;  /* 0x20000018ff0a7230 */ /* 0x008fc40000004100 */
[----:B------:R-:W-:Y:S01]  /*133f0*/  FMUL.FTZ R18, R18, UR16 ;  /* 0x0000001012127c20 */ /* 0x000fe20008410000 */
[----:B------:R-:W3:Y:S01]  /*13400*/  LDL.S16 R24, [R1+0x3c4] ;  /* 0x0003c40001187983 */ /* 0x000ee20000100600 */
[----:B------:R-:W-:Y:S01]  /*13410*/  FADD.FTZ R16, R16, R14 ;  /* 0x0000000e10107221 */ /* 0x000fe20000010000 */
[----:B------:R-:W-:Y:S01]  /*13420*/  FFMA.FTZ R11, R14, R17, R11 ;  /* 0x000000110e0b7223 */ /* 0x000fe2000001000b */
[----:B----4-:R-:W-:Y:S02]  /*13430*/  HADD2.F32 R20, -RZ, R41.H0_H0 ;  /* 0x20000029ff147230 */ /* 0x010fe40000004100 */
[----:B------:R-:W-:Y:S01]  /*13440*/  FMUL.FTZ R14, R9, R14 ;  /* 0x0000000e090e7220 */ /* 0x000fe20000410000 */
[----:B------:R-:W4:Y:S01]  /*13450*/  LDL.S16 R41, [R1+0x3c8] ;  /* 0x0003c80001297983 */ /* 0x000f220000100600 */
[----:B------:R-:W-:Y:S01]  /*13460*/  FADD.FTZ R12, R12, R10 ;  /* 0x0000000a0c0c7221 */ /* 0x000fe20000010000 */
[----:B------:R-:W-:Y:S01]  /*13470*/  FFMA.FTZ R13, R10, R18, R13 ;  /* 0x000000120a0d7223 */ /* 0x000fe2000001000d */
[----:B------:R-:W-:Y:S01]  /*13480*/  FMUL.FTZ R19, R8, R10 ;  /* 0x0000000a08137220 */ /* 0x000fe20000410000 */
[----:B------:R-:W-:Y:S01]  /*13490*/  FADD.FTZ R10, R15, R14 ;  /* 0x0000000e0f0a7221 */ /* 0x000fe20000010000 */
[----:B------:R-:W-:Y:S01]  /*134a0*/  FFMA.FTZ R17, R17, R14, R22 ;  /* 0x0000000e11117223 */ /* 0x000fe20000010016 */
[----:B------:R-:W-:Y:S01]  /*134b0*/  FADD.FTZ R14, R20, -UR28 ;  /* 0x8000001c140e7e21 */ /* 0x000fe20008010000 */
[----:B--2---:R-:W-:-:S02]  /*134c0*/  HADD2.F32 R20, -RZ, R25.H0_H0 ;  /* 0x20000019ff147230 */ /* 0x004fc40000004100 */
[----:B------:R-:W2:Y:S01]  /*134d0*/  LDL.LU.S16 R25, [R1+0x3ca] ;  /* 0x0003ca0001197983 */ /* 0x000ea20000300600 */
[----:B------:R-:W-:Y:S01]  /*134e0*/  FADD.FTZ R10, R19, R10 ;  /* 0x0000000a130a7221 */ /* 0x000fe20000010000 */
[----:B------:R-:W-:Y:S01]  /*134f0*/  FFMA.FTZ R17, R18, R19, R17 ;  /* 0x0000001312117223 */ /* 0x000fe20000010011 */
[----:B------:R-:W-:Y:S01]  /*13500*/  FMUL.FTZ R19, R9, R20 ;  /* 0x0000001409137220 */ /* 0x000fe20000410000 */
[----:B------:R-:W-:Y:S01]  /*13510*/  FMUL.FTZ R18, R14, UR16 ;  /* 0x000000100e127c20 */ /* 0x000fe20008410000 */
[----:B------:R-:W-:Y:S02]  /*13520*/  HADD2.F32 R14, -RZ, R35.H0_H0 ;  /* 0x20000023ff0e7230 */ /* 0x000fe40000004100 */
[----:B------:R-:W-:Y:S01]  /*13530*/  FADD.FTZ R15, R16, R20 ;  /* 0x00000014100f7221 */ /* 0x000fe20000010000 */
[----:B------:R-:W-:Y:S01]  /*13540*/  FADD.FTZ R10, R10, R19 ;  /* 0x000000130a0a7221 */ /* 0x000fe20000010000 */
[----:B------:R-:W-:Y:S01]  /*13550*/  FFMA.FTZ R11, R20, R18, R11 ;  /* 0x00000012140b7223 */ /* 0x000fe2000001000b */
[----:B------:R-:W-:Y:S01]  /*13560*/  FFMA.FTZ R19, R18, R19, R17 ;  /* 0x0000001312137223 */ /* 0x000fe20000010011 */
[----:B------:R-:W-:-:S02]  /*13570*/  HADD2.F32 R16, -RZ, R27.H0_H0 ;  /* 0x2000001bff107230 */ /* 0x000fc40000004100 */
[----:B------:R-:W-:Y:S01]  /*13580*/  FADD.FTZ R14, R14, -UR28 ;  /* 0x8000001c0e0e7e21 */ /* 0x000fe20008010000 */
[----:B------:R-:W-:Y:S02]  /*13590*/  HADD2.F32 R18, -RZ, R42.H0_H0 ;  /* 0x2000002aff127230 */ /* 0x000fe40000004100 */
[----:B------:R-:W-:Y:S01]  /*135a0*/  FMUL.FTZ R17, R8, R16 ;  /* 0x0000001008117220 */ /* 0x000fe20000410000 */
[----:B------:R-:W-:Y:S02]  /*135b0*/  FMUL.FTZ R14, R14, UR16 ;  /* 0x000000100e0e7c20 */ /* 0x000fe40008410000 */
[----:B------:R-:W-:Y:S01]  /*135c0*/  FADD.FTZ R18, R18, -UR28 ;  /* 0x8000001c12127e21 */ /* 0x000fe20008010000 */
[----:B------:R-:W-:Y:S02]  /*135d0*/  HADD2.F32 R22, -RZ, R40.H0_H0 ;  /* 0x20000028ff167230 */ /* 0x000fe40000004100 */
[----:B------:R-:W-:Y:S01]  /*135e0*/  FADD.FTZ R10, R17, R10 ;  /* 0x0000000a110a7221 */ /* 0x000fe20000010000 */
[----:B------:R-:W-:-:S02]  /*135f0*/  FFMA.FTZ R19, R14, R17, R19 ;  /* 0x000000110e137223 */ /* 0x000fc40000010013 */
[----:B------:R-:W-:Y:S01]  /*13600*/  FMUL.FTZ R17, R9, R22 ;  /* 0x0000001609117220 */ /* 0x000fe20000410000 */
[----:B---3--:R-:W-:Y:S02]  /*13610*/  HADD2.F32 R20, -RZ, R24.H0_H0 ;  /* 0x20000018ff147230 */ /* 0x008fe40000004100 */
[----:B------:R-:W-:Y:S01]  /*13620*/  FMUL.FTZ R24, R18, UR16 ;  /* 0x0000001012187c20 */ /* 0x000fe20008410000 */
[----:B------:R-:W-:Y:S02]  /*13630*/  HADD2.F32 R18, -RZ, R23.H0_H0 ;  /* 0x20000017ff127230 */ /* 0x000fe40000004100 */
[----:B------:R-:W-:Y:S01]  /*13640*/  FADD.FTZ R20, R20, -UR28 ;  /* 0x8000001c14147e21 */ /* 0x000fe20008010000 */
[----:B----4-:R-:W-:Y:S02]  /*13650*/  HADD2.F32 R21, -RZ, R41.H0_H0 ;  /* 0x20000029ff157230 */ /* 0x010fe40000004100 */
[----:B------:R-:W-:Y:S01]  /*13660*/  FADD.FTZ R10, R10, R17 ;  /* 0x000000110a0a7221 */ /* 0x000fe20000010000 */
[----:B------:R-:W-:Y:S01]  /*13670*/  FFMA.FTZ R19, R24, R17, R19 ;  /* 0x0000001118137223 */ /* 0x000fe20000010013 */
[----:B------:R-:W-:Y:S01]  /*13680*/  FADD.FTZ R12, R12, R16 ;  /* 0x000000100c0c7221 */ /* 0x000fe20000010000 */
[----:B------:R-:W-:Y:S01]  /*13690*/  FFMA.FTZ R13, R16, R14, R13 ;  /* 0x0000000e100d7223 */ /* 0x000fe2000001000d */
[----:B------:R-:W-:Y:S01]  /*136a0*/  FMUL.FTZ R17, R8, R18 ;  /* 0x0000001208117220 */ /* 0x000fe20000410000 */
[----:B------:R-:W-:Y:S01]  /*136b0*/  FMUL.FTZ R20, R20, UR16 ;  /* 0x0000001014147c20 */ /* 0x000fe20008410000 */
[----:B------:R-:W-:Y:S01]  /*136c0*/  FADD.FTZ R21, R21, -UR28 ;  /* 0x8000001c15157e21 */ /* 0x000fe20008010000 */
[----:B------:R-:W-:-:S02]  /*136d0*/  HADD2.F32 R14, -RZ, R26.H0_H0 ;  /* 0x2000001aff0e7230 */ /* 0x000fc40000004100 */
[----:B------:R-:W-:Y:S01]  /*136e0*/  FADD.FTZ R10, R17, R10 ;  /* 0x0000000a110a7221 */ /* 0x000fe20000010000 */
[----:B------:R-:W-:Y:S01]  /*136f0*/  FFMA.FTZ R19, R20, R17, R19 ;  /* 0x0000001114137223 */ /* 0x000fe20000010013 */
[----:B------:R-:W-:Y:S02]  /*13700*/  HADD2.F32 R26, -RZ, R28.H0_H0 ;  /* 0x2000001cff1a7230 */ /* 0x000fe40000004100 */
[----:B------:R-:W-:Y:S01]  /*13710*/  FMUL.FTZ R28, R21, UR16 ;  /* 0x00000010151c7c20 */ /* 0x000fe20008410000 */
[----:B------:R-:W-:Y:S01]  /*13720*/  FADD.FTZ R14, R14, -UR28 ;  /* 0x8000001c0e0e7e21 */ /* 0x000fe20008010000 */
[----:B------:R-:W-:Y:S01]  /*13730*/  FADD.FTZ R15, R15, R22 ;  /* 0x000000160f0f7221 */ /* 0x000fe20000010000 */
[----:B------:R-:W-:Y:S01]  /*13740*/  FFMA.FTZ R11, R22, R24, R11 ;  /* 0x00000018160b7223 */ /* 0x000fe2000001000b */
[----:B------:R-:W-:Y:S01]  /*13750*/  FMUL.FTZ R22, R8, R26 ;  /* 0x0000001a08167220 */ /* 0x000fe20000410000 */
[----:B------:R-:W-:Y:S01]  /*13760*/  FFMA.FTZ R13, R18, R20, R13 ;  /* 0x00000014120d7223 */ /* 0x000fe2000001000d */
[----:B--2---:R-:W-:-:S05]  /*13770*/  HADD2.F32 R16, -RZ, R25.H0_H0 ;  /* 0x20000019ff107230 */ /* 0x004fca0000004100 */
        /* <DEDUP_REMOVED lines=12> */
.L_x_938:
[----:B-----5:R-:W-:Y:S01]  /*13840*/  HADD2.F32 R10, -RZ, R25.H0_H0 ;  /* 0x20000019ff0a7230 */ /* 0x020fe20000004100 */
[----:B------:R0:W-:Y:S01]  /*13850*/  STL [R1+0x3e8], R5 ;  /* 0x0003e80501007387 */ /* 0x0001e20000100800 */
[----:B------:R-:W-:Y:S02]  /*13860*/  HADD2.F32 R13, -RZ, R23.H0_H0 ;  /* 0x20000017ff0d7230 */ /* 0x000fe40000004100 */
[----:B------:R-:W-:Y:S02]  /*13870*/  HADD2.F32 R14, -RZ, R41.H0_H0 ;  /* 0x20000029ff0e7230 */ /* 0x000fe40000004100 */
[----:B------:R-:W-:Y:S01]  /*13880*/  FADD.FTZ R10, R10, -UR28 ;  /* 0x8000001c0a0a7e21 */ /* 0x000fe20008010000 */
[----:B------:R-:W-:Y:S01]  /*13890*/  HADD2.F32 R15, -RZ, R40.H0_H0 ;  /* 0x20000028ff0f7230 */ /* 0x000fe20000004100 */
[----:B------:R1:W-:Y:S01]  /*138a0*/  STL [R1+0x3f0], R7 ;  /* 0x0003f00701007387 */ /* 0x0003e20000100800 */
[----:B------:R-:W-:Y:S02]  /*138b0*/  HADD2.F32 R19, -RZ, R27.H0_H0 ;  /* 0x2000001bff137230 */ /* 0x000fe40000004100 */
[----:B------:R-:W-:Y:S01]  /*138c0*/  FMUL.FTZ R10, R10, UR16 ;  /* 0x000000100a0a7c20 */ /* 0x000fe20008410000 */
[----:B------:R-:W-:Y:S01]  /*138d0*/  FADD.FTZ R14, R14, -UR28 ;  /* 0x8000001c0e0e7e21 */ /* 0x000fe20008010000 */
[----:B------:R-:W-:Y:S01]  /*138e0*/  HADD2.F32 R20, -RZ, R34.H0_H0 ;  /* 0x20000022ff147230 */ /* 0x000fe20000004100 */
[----:B0-----:R-:W2:Y:S01]  /*138f0*/  LDL.LU.S16 R5, [R1+0x296] ;  /* 0x0002960001057983 */ /* 0x001ea20000300600 */
[----:B------:R-:W-:Y:S01]  /*13900*/  FFMA.FTZ R12, R9, R10, R2 ;  /* 0x0000000a090c7223 */ /* 0x000fe20000010002 */
[----:B------:R-:W-:-:S02]  /*13910*/  HADD2.F32 R21, -RZ, R38.H0_H0 ;  /* 0x20000026ff157230 */ /* 0x000fc40000004100 */
[----:B------:R-:W-:Y:S02]  /*13920*/  HADD2.F32 R22, -RZ, R31.H0_H0 ;  /* 0x2000001fff167230 */ /* 0x000fe40000004100 */
[----:B------:R-:W-:Y:S01]  /*13930*/  FMUL.FTZ R11, R12, -1.4426950216293334961 ;  /* 0xbfb8aa3b0c0b7820 */ /* 0x000fe20000410000 */
[----:B------:R-:W-:Y:S01]  /*13940*/  HADD2.F32 R23, -RZ, R69.H0_H0 ;  /* 0x20000045ff177230 */ /* 0x000fe20000004100 */
[----:B-1----:R-:W3:Y:S01]  /*13950*/  LDL.S16 R7, [R1+0x31c] ;  /* 0x00031c0001077983 */ /* 0x002ee20000100600 */
[----:B------:R-:W-:Y:S02]  /*13960*/  HADD2.F32 R24, -RZ, R68.H0_H0 ;  /* 0x20000044ff187230 */ /* 0x000fe40000004100 */
[----:B------:R-:W-:Y:S01]  /*13970*/  HADD2.F32 R25, -RZ, R30.H0_H0 ;  /* 0x2000001eff197230 */ /* 0x000fe20000004100 */
[----:B------:R-:W0:Y:S01]  /*13980*/  MUFU.EX2 R11, R11 ;  /* 0x0000000b000b7308 */ /* 0x000e220000000800 */
[----:B------:R1:W-:Y:S01]  /*13990*/  STL [R1+0x3ec], R6 ;  /* 0x0003ec0601007387 */ /* 0x0003e20000100800 */
[----:B------:R-:W-:-:S03]  /*139a0*/  HADD2.F32 R31, -RZ, R61.H1_H1 ;  /* 0x3000003dff1f7230 */ /* 0x000fc60000004100 */
[----:B------:R4:W-:Y:S04]  /*139b0*/  STL [R1+0x3e4], R4 ;  /* 0x0003e40401007387 */ /* 0x0009e80000100800 */
[----:B------:R3:W-:Y:S01]  /*139c0*/  STL [R1+0x3e0], R0 ;  /* 0x0003e00001007387 */ /* 0x0007e20000100800 */
[----:B0-----:R-:W-:Y:S01]  /*139d0*/  FADD.FTZ R11, R11, 1 ;  /* 0x3f8000000b0b7421 */ /* 0x001fe20000010000 */
[----:B------:R-:W-:Y:S01]  /*139e0*/  FADD.FTZ R31, R31, -UR28 ;  /* 0x8000001c1f1f7e21 */ /* 0x000fe20008010000 */
[----:B------:R-:W-:Y:S01]  /*139f0*/  HADD2.F32 R38, -RZ, R59.H1_H1 ;  /* 0x3000003bff267230 */ /* 0x000fe20000004100 */
[----:B-1----:R-:W3:Y:S03]  /*13a00*/  LDL.LU.S16 R6, [R1+0x2fa] ;  /* 0x0002fa0001067983 */ /* 0x002ee60000300600 */
[----:B------:R-:W0:Y:S01]  /*13a10*/  MUFU.RCP R11, R11 ;  /* 0x0000000b000b7308 */ /* 0x000e220000001000 */
[----:B------:R-:W-:Y:S01]  /*13a20*/  HADD2.F32 R34, -RZ, R58.H0_H0 ;  /* 0x2000003aff227230 */ /* 0x000fe20000004100 */
[----:B----4-:R-:W4:Y:S01]  /*13a30*/  LDL.LU.S16 R4, [R1+0x31e] ;  /* 0x00031e0001047983 */ /* 0x010f220000300600 */
        /* <DEDUP_REMOVED lines=22> */
[----:B------:R-:W-:Y:S02]  /*13ba0*/  FADD.FTZ R13, RZ, R13 ;  /* 0x0000000dff0d7221 */ /* 0x000fe40000010000 */
        /* <DEDUP_REMOVED lines=129> */
[----:B------:R-:W-:-:S03]  /*143c0*/  FADD.FTZ R15, R22, R15 ;  /* 0x0000000f160f7221 */ /* 0x000fc60000010000 */
[----:B------:R-:W-:-:S04]  /*143d0*/  FADD.FTZ R23, R23, -UR28 ;  /* 0x8000001c17177e21 */ /* 0x000fc80008010000 */
        /* <DEDUP_REMOVED lines=22> */
[----:B------:R-:W-:-:S05]  /*14540*/  HADD2.F32 R22, -RZ, R65.H0_H0 ;  /* 0x20000041ff167230 */ /* 0x000fca0000004100 */
[----:B------:R-:W-:Y:S01]  /*14550*/  FADD.FTZ R22, R22, -UR28 ;  /* 0x8000001c16167e21 */ /* 0x000fe20008010000 */
[----:B------:R-:W-:-:S03]  /*14560*/  FADD.FTZ R10, R10, R16 ;  /* 0x000000100a0a7221 */ /* 0x000fc60000010000 */
[----:B------:R-:W-:Y:S01]  /*14570*/  FMUL.FTZ R22, R22, UR16 ;  /* 0x0000001016167c20 */ /* 0x000fe20008410000 */
[-C--:B------:R-:W-:Y:S01]  /*14580*/  FFMA.FTZ R12, R19, R16.reuse, R12 ;  /* 0x00000010130c7223 */ /* 0x080fe2000001000c */
[C---:B------:R-:W-:Y:S02]  /*14590*/  FMUL.FTZ R29, R9.reuse, R16 ;  /* 0x00000010091d7220 */ /* 0x040fe40000410000 */
[----:B------:R-:W-:Y:S02]  /*145a0*/  FFMA.FTZ R16, R9, R22, R2 ;  /* 0x0000001609107223 */ /* 0x000fe40000010002 */
[----:B------:R-:W-:Y:S02]  /*145b0*/  FFMA.FTZ R27, R19, R29, R23 ;  /* 0x0000001d131b7223 */ /* 0x000fe40000010017 */
        /* <DEDUP_REMOVED lines=11> */
[----:B------:R-:W-:-:S03]  /*14670*/  FADD.FTZ R29, R15, R29 ;  /* 0x0000001d0f1d7221 */ /* 0x000fc60000010000 */
[----:B------:R-:W-:Y:S01]  /*14680*/  FMUL.FTZ R16, R16, UR16 ;  /* 0x0000001010107c20 */ /* 0x000fe20008410000 */
[----:B------:R-:W-:-:S03]  /*14690*/  FMUL.FTZ R25, R25, R19 ;  /* 0x0000001319197220 */ /* 0x000fc60000410000 */
[----:B------:R-:W-:-:S04]  /*146a0*/  FFMA.FTZ R15, R8, R16, R3 ;  /* 0x00000010080f7223 */ /* 0x000fc80000010003 */
[----:B------:R-:W-:-:S06]  /*146b0*/  FMUL.FTZ R19, R15, -1.4426950216293334961 ;  /* 0xbfb8aa3b0f137820 */ /* 0x000fcc0000410000 */
[----:B------:R-:W0:Y:S02]  /*146c0*/  MUFU.EX2 R19, R19 ;  /* 0x0000001300137308 */ /* 0x000e240000000800 */
[----:B0-----:R-:W-:-:S06]  /*146d0*/  FADD.FTZ R19, R19, 1 ;  /* 0x3f80000013137421 */ /* 0x001fcc0000010000 */
[----:B------:R-:W0:Y:S01]  /*146e0*/  MUFU.RCP R19, R19 ;  /* 0x0000001300137308 */ /* 0x000e220000001000 */
[----:B------:R-:W-:-:S05]  /*146f0*/  HADD2.F32 R23, -RZ, R65.H1_H1 ;  /* 0x30000041ff177230 */ /* 0x000fca0000004100 */
[----:B0-----:R-:W-:Y:S01]  /*14700*/  FMUL.FTZ R23, R23, R19 ;  /* 0x0000001317177220 */ /* 0x001fe20000410000 */
[----:B------:R-:W-:-:S04]  /*14710*/  FADD.FTZ R19, -R19, 1 ;  /* 0x3f80000013137421 */ /* 0x000fc80000010100 */
[----:B------:R-:W-:-:S04]  /*14720*/  FFMA.FTZ R19, R15, R19, 1 ;  /* 0x3f8000000f137423 */ /* 0x000fc80000010013 */
[----:B------:R-:W-:Y:S01]  /*14730*/  FMUL.FTZ R23, R23, R19 ;  /* 0x0000001317177220 */ /* 0x000fe20000410000 */
[----:B------:R-:W-:-:S05]  /*14740*/  HADD2.F32 R19, -RZ, R63.H0_H0 ;  /* 0x2000003fff137230 */ /* 0x000fca0000004100 */
[----:B------:R-:W-:-:S04]  /*14750*/  FADD.FTZ R19, R19, -UR28 ;  /* 0x8000001c13137e21 */ /* 0x000fc80008010000 */
[----:B------:R-:W-:Y:S01]  /*14760*/  FMUL.FTZ R19, R19, UR16 ;  /* 0x0000001013137c20 */ /* 0x000fe20008410000 */
[----:B------:R-:W-:-:S03]  /*14770*/  FADD.FTZ R26, R13, R20 ;  /* 0x000000140d1a7221 */ /* 0x000fc60000010000 */
[----:B------:R-:W-:Y:S01]  /*14780*/  FFMA.FTZ R15, R9, R19, R2 ;  /* 0x00000013090f7223 */ /* 0x000fe20000010002 */
[-C--:B------:R-:W-:Y:S01]  /*14790*/  FFMA.FTZ R28, R21, R20.reuse, R11 ;  /* 0x00000014151c7223 */ /* 0x080fe2000001000b */
[----:B------:R-:W-:Y:S02]  /*147a0*/  FMUL.FTZ R13, R8, R20 ;  /* 0x00000014080d7220 */ /* 0x000fe40000410000 */
[----:B------:R-:W-:-:S06]  /*147b0*/  FMUL.FTZ R20, R15, -1.4426950216293334961 ;  /* 0xbfb8aa3b0f147820 */ /* 0x000fcc0000410000 */
[----:B------:R-:W0:Y:S02]  /*147c0*/  MUFU.EX2 R20, R20 ;  /* 0x0000001400147308 */ /* 0x000e240000000800 */
[----:B0-----:R-:W-:-:S06]  /*147d0*/  FADD.FTZ R20, R20, 1 ;  /* 0x3f80000014147421 */ /* 0x001fcc0000010000 */
[----:B------:R-:W0:Y:S01]  /*147e0*/  MUFU.RCP R20, R20 ;  /* 0x0000001400147308 */ /* 0x000e220000001000 */
[----:B------:R-:W-:Y:S01]  /*147f0*/  FFMA.FTZ R11, R21, R13, R27 ;  /* 0x0000000d150b7223 */ /* 0x000fe2000001001b */
        /* <DEDUP_REMOVED lines=14> */
[----:B------:R-:W-:Y:S02]  /*148e0*/  HADD2.F32 R29, -RZ, R69.H1_H1 ;  /* 0x30000045ff1d7230 */ /* 0x000fe40000004100 */
[----:B------:R-:W-:-:S03]  /*148f0*/  FMUL.FTZ R30, R9, R24 ;  /* 0x00000018091e7220 */ /* 0x000fc60000410000 */
[----:B0-----:R-:W-:Y:S01]  /*14900*/  FMUL.FTZ R29, R29, R27 ;  /* 0x0000001b1d1d7220 */ /* 0x001fe20000410000 */
[----:B------:R-:W-:-:S04]  /*14910*/  FADD.FTZ R27, -R27, 1 ;  /* 0x3f8000001b1b7421 */ /* 0x000fc80000010100 */
[----:B------:R-:W-:-:S04]  /*14920*/  FFMA.FTZ R20, R20, R27, 1 ;  /* 0x3f80000014147423 */ /* 0x000fc8000001001b */
[----:B------:R-:W-:Y:S01]  /*14930*/  FMUL.FTZ R20, R29, R20 ;  /* 0x000000141d147220 */ /* 0x000fe20000410000 */
[----:B------:R-:W-:Y:S01]  /*14940*/  FFMA.FTZ R29, R18, R24, R12 ;  /* 0x00000018121d7223 */ /* 0x000fe2000001000c */
[----:B------:R-:W-:Y:S01]  /*14950*/  FMUL.FTZ R12, R31, UR16 ;  /* 0x000000101f0c7c20 */ /* 0x000fe20008410000 */
[----:B------:R-:W-:-:S03]  /*14960*/  FADD.FTZ R27, R10, R24 ;  /* 0x000000180a1b7221 */ /* 0x000fc60000010000 */
[----:B------:R-:W-:Y:S01]  /*14970*/  FFMA.FTZ R10, R9, R12, R2 ;  /* 0x0000000c090a7223 */ /* 0x000fe20000010002 */
[----:B------:R-:W-:-:S03]  /*14980*/  FFMA.FTZ R24, R18, R30, R11 ;  /* 0x0000001e12187223 */ /* 0x000fc6000001000b */
        /* <DEDUP_REMOVED lines=36> */
[----:B------:R-:W-:Y:S02]  /*14bd0*/  HADD2.F32 R32, -RZ, R61.H0_H0 ;  /* 0x2000003dff207230 */ /* 0x000fe40000004100 */
        /* <DEDUP_REMOVED lines=11> */
[----:B------:R-:W-:Y:S02]  /*14c90*/  HADD2.F32 R39, -RZ, R67.H1_H1 ;  /* 0x30000043ff277230 */ /* 0x000fe40000004100 */
[----:B------:R-:W-:Y:S02]  /*14ca0*/  HADD2.F32 R35, -RZ, R58.H1_H1 ;  /* 0x3000003aff237230 */ /* 0x000fe40000004100 */
        /* <DEDUP_REMOVED lines=9> */
[----:B------:R-:W-:-:S04]  /*14d40*/  FFMA.FTZ R22, R9, R35, R2 ;  /* 0x0000002309167223 */ /* 0x000fc80000010002 */
[----:B------:R-:W-:-:S06]  /*14d50*/  FMUL.FTZ R29, R22, -1.4426950216293334961 ;  /* 0xbfb8aa3b161d7820 */ /* 0x000fcc0000410000 */
[----:B------:R-:W0:Y:S01]  /*14d60*/  MUFU.EX2 R29, R29 ;  /* 0x0000001d001d7308 */ /* 0x000e220000000800 */
[----:B------:R-:W-:Y:S02]  /*14d70*/  HADD2.F32 R33, -RZ, R45.H1_H1 ;  /* 0x3000002dff217230 */ /* 0x000fe40000004100 */
        /* <DEDUP_REMOVED lines=32> */
[----:B------:R-:W-:-:S05]  /*14f80*/  HADD2.F32 R29, -RZ, R45.H0_H0 ;  /* 0x2000002dff1d7230 */ /* 0x000fca0000004100 */
        /* <DEDUP_REMOVED lines=160> */
[----:B------:R-:W-:Y:S02]  /*15990*/  HADD2.F32 R10, -RZ, R6.H0_H0 ;  /* 0x20000006ff0a7230 */ /* 0x000fe40000004100 */
[----:B------:R-:W2:Y:S01]  /*159a0*/  LDL.LU.S16 R6, [R1+0x34a] ;  /* 0x00034a0001067983 */ /* 0x000ea20000300600 */
[----:B----4-:R-:W-:-:S03]  /*159b0*/  HADD2.F32 R61, -RZ, R4.H0_H0 ;  /* 0x20000004ff3d7230 */ /* 0x010fc60000004100 */
[----:B------:R-:W4:Y:S01]  /*159c0*/  LDL.LU.S16 R4, [R1+0x342] ;  /* 0x0003420001047983 */ /* 0x000f220000300600 */
[----:B---3--:R-:W-:-:S03]  /*159d0*/  HADD2.F32 R67, -RZ, R7.H0_H0 ;  /* 0x20000007ff437230 */ /* 0x008fc60000004100 */
[----:B------:R-:W3:Y:S01]  /*159e0*/  LDL.S16 R7, [R1+0x33c] ;  /* 0x00033c0001077983 */ /* 0x000ee20000100600 */
[----:B--2---:R-:W-:-:S03]  /*159f0*/  HADD2.F32 R65, -RZ, R6.H0_H0 ;  /* 0x20000006ff417230 */ /* 0x004fc60000004100 */
[----:B------:R-:W2:Y:S01]  /*15a00*/  LDL.LU.S16 R6, [R1+0x33e] ;  /* 0x00033e0001067983 */ /* 0x000ea20000300600 */
[----:B------:R-:W-:-:S03]  /*15a10*/  HADD2.F32 R59, -RZ, R5.H0_H0 ;  /* 0x20000005ff3b7230 */ /* 0x000fc60000004100 */
[----:B------:R-:W2:Y:S01]  /*15a20*/  LDL.S16 R5, [R1+0x344] ;  /* 0x0003440001057983 */ /* 0x000ea20000100600 */
[----:B----4-:R-:W-:-:S03]  /*15a30*/  HADD2.F32 R66, -RZ, R4.H0_H0 ;  /* 0x20000004ff427230 */ /* 0x010fc60000004100 */
[----:B------:R-:W4:Y:S01]  /*15a40*/  LDL.S16 R4, [R1+0x338] ;  /* 0x0003380001047983 */ /* 0x000f220000100600 */
[----:B---3--:R-:W-:-:S03]  /*15a50*/  HADD2.F32 R63, -RZ, R7.H0_H0 ;  /* 0x20000007ff3f7230 */ /* 0x008fc60000004100 */
[----:B------:R-:W3:Y:S01]  /*15a60*/  LDL.S16 R7, [R1+0x334] ;  /* 0x0003340001077983 */ /* 0x000ee20000100600 */
[----:B--2---:R-:W-:-:S03]  /*15a70*/  HADD2.F32 R57, -RZ, R6.H0_H0 ;  /* 0x20000006ff397230 */ /* 0x004fc60000004100 */
[----:B------:R-:W2:Y:S01]  /*15a80*/  LDL.LU.S16 R6, [R1+0x336] ;  /* 0x0003360001067983 */ /* 0x000ea20000300600 */
[----:B------:R-:W-:-:S03]  /*15a90*/  HADD2.F32 R64, -RZ, R5.H0_H0 ;  /* 0x20000005ff407230 */ /* 0x000fc60000004100 */
[----:B------:R-:W2:Y:S01]  /*15aa0*/  LDL.LU.S16 R5, [R1+0x33a] ;  /* 0x00033a0001057983 */ /* 0x000ea20000300600 */
[----:B----4-:R-:W-:-:S03]  /*15ab0*/  HADD2.F32 R62, -RZ, R4.H0_H0 ;  /* 0x20000004ff3e7230 */ /* 0x010fc60000004100 */
[----:B------:R-:W4:Y:S01]  /*15ac0*/  LDL.S16 R4, [R1+0x330] ;  /* 0x0003300001047983 */ /* 0x000f220000100600 */
        /* <DEDUP_REMOVED lines=22> */
[----:B---3--:R-:W-:Y:S02]  /*15c30*/  HADD2.F32 R55, -RZ, R7.H0_H0 ;  /* 0x20000007ff377230 */ /* 0x008fe40000004100 */
[----:B------:R-:W3:Y:S01]  /*15c40*/  LDL.S16 R7, [R1+0x32c] ;  /* 0x00032c0001077983 */ /* 0x000ee20000100600 */
[----:B--2---:R-:W-:-:S03]  /*15c50*/  HADD2.F32 R53, -RZ, R6.H0_H0 ;  /* 0x20000006ff357230 */ /* 0x004fc60000004100 */
[----:B------:R-:W2:Y:S01]  /*15c60*/  LDL.LU.S16 R6, [R1+0x32e] ;  /* 0x00032e0001067983 */ /* 0x000ea20000300600 */
        /* <DEDUP_REMOVED lines=10> */
[----:B------:R-:W-:Y:S02]  /*15d10*/  HADD2.F32 R60, -RZ, R5.H0_H0 ;  /* 0x20000005ff3c7230 */ /* 0x000fe40000004100 */
[----:B------:R-:W2:Y:S03]  /*15d20*/  LDL.LU.S16 R5, [R1+0x332] ;  /* 0x0003320001057983 */ /* 0x000ea60000300600 */
        /* <DEDUP_REMOVED lines=32> */
[----:B------:R-:W-:Y:S01]  /*15f30*/  FMUL.FTZ R62, R62, UR16 ;  /* 0x000000103e3e7c20 */ /* 0x000fe20008410000 */
[----:B---3--:R-:W-:Y:S02]  /*15f40*/  HADD2.F32 R58, -RZ, R7.H0_H0 ;  /* 0x20000007ff3a7230 */ /* 0x008fe40000004100 */
[----:B------:R-:W3:Y:S01]  /*15f50*/  LDL.S16 R7, [R1+0x324] ;  /* 0x0003240001077983 */ /* 0x000ee20000100600 */
[----:B0-----:R-:W-:Y:S01]  /*15f60*/  FMUL.FTZ R57, R57, R37 ;  /* 0x0000002539397220 */ /* 0x001fe20000410000 */
[----:B------:R-:W-:Y:S01]  /*15f70*/  FADD.FTZ R37, -R37, 1 ;  /* 0x3f80000025257421 */ /* 0x000fe20000010100 */
[----:B------:R-:W-:Y:S01]  /*15f80*/  FFMA.FTZ R45, R33, R36, R45 ;  /* 0x00000024212d7223 */ /* 0x000fe2000001002d */
[----:B------:R-:W-:Y:S01]  /*15f90*/  FFMA.FTZ R33, R9, R62, R2 ;  /* 0x0000003e09217223 */ /* 0x000fe20000010002 */
[----:B----4-:R-:W-:-:S02]  /*15fa0*/  HADD2.F32 R56, -RZ, R4.H0_H0 ;  /* 0x20000004ff387230 */ /* 0x010fc40000004100 */
[----:B------:R-:W-:Y:S01]  /*15fb0*/  FFMA.FTZ R37, R35, R37, 1 ;  /* 0x3f80000023257423 */ /* 0x000fe20000010025 */
[----:B------:R-:W4:Y:S01]  /*15fc0*/  LDL.LU.S16 R4, [R1+0x326] ;  /* 0x0003260001047983 */ /* 0x000f220000300600 */
[----:B------:R-:W-:-:S06]  /*15fd0*/  FMUL.FTZ R35, R33, -1.4426950216293334961 ;  /* 0xbfb8aa3b21237820 */ /* 0x000fcc0000410000 */
[----:B------:R-:W0:Y:S02]  /*15fe0*/  MUFU.EX2 R35, R35 ;  /* 0x0000002300237308 */ /* 0x000e240000000800 */
[----:B0-----:R-:W-:-:S06]  /*15ff0*/  FADD.FTZ R35, R35, 1 ;  /* 0x3f80000023237421 */ /* 0x001fcc0000010000 */
[----:B------:R-:W0:Y:S01]  /*16000*/  MUFU.RCP R35, R35 ;  /* 0x0000002300237308 */ /* 0x000e220000001000 */
[----:B------:R-:W-:-:S04]  /*16010*/  FADD.FTZ R60, R60, -UR28 ;  /* 0x8000001c3c3c7e21 */ /* 0x000fc80008010000 */
[----:B------:R-:W-:Y:S01]  /*16020*/  FMUL.FTZ R60, R60, UR16 ;  /* 0x000000103c3c7c20 */ /* 0x000fe20008410000 */
[----:B0-----:R-:W-:Y:S01]  /*16030*/  FMUL.FTZ R55, R55, R35 ;  /* 0x0000002337377220 */ /* 0x001fe20000410000 */
[----:B------:R-:W-:Y:S01]  /*16040*/  FADD.FTZ R35, -R35, 1 ;  /* 0x3f80000023237421 */ /* 0x000fe20000010100 */
[----:B--2---:R-:W-:Y:S02]  /*16050*/  HADD2.F32 R54, -RZ, R6.H0_H0 ;  /* 0x20000006ff367230 */ /* 0x004fe40000004100 */
[----:B------:R-:W2:Y:S01]  /*16060*/  LDL.S16 R6, [R1+0x320] ;  /* 0x0003200001067983 */ /* 0x000ea20000100600 */
        /* <DEDUP_REMOVED lines=19> */
[----:B------:R-:W-:Y:S02]  /*161a0*/  HADD2.F32 R52, -RZ, R5.H0_H0 ;  /* 0x20000005ff347230 */ /* 0x000fe40000004100 */
[----:B------:R-:W-:Y:S02]  /*161b0*/  HADD2.F32 R51, -RZ, R51.H0_H0 ;  /* 0x20000033ff337230 */ /* 0x000fe40000004100 */
[----:B------:R-:W-:Y:S01]  /*161c0*/  FFMA.FTZ R41, R29, R32, R41 ;  /* 0x000000201d297223 */ /* 0x000fe20000010029 */
[----:B------:R-:W2:Y:S01]  /*161d0*/  LDL.S16 R5, [R1+0x318] ;  /* 0x0003180001057983 */ /* 0x000ea20000100600 */
        /* <DEDUP_REMOVED lines=18> */
[----:B------:R-:W-:Y:S01]  /*16300*/  FADD.FTZ R31, R40, R32 ;  /* 0x00000020281f7221 */ /* 0x000fe20000010000 */
[----:B------:R-:W-:-:S04]  /*16310*/  FMUL.FTZ R32, R8, R32 ;  /* 0x0000002008207220 */ /* 0x000fc80000410000 */
[----:B------:R-:W-:Y:S01]  /*16320*/  FFMA.FTZ R45, R29, R32, R45 ;  /* 0x000000201d2d7223 */ /* 0x000fe2000001002d */
[----:B------:R-:W-:Y:S01]  /*16330*/  FFMA.FTZ R29, R9, R51, R2 ;  /* 0x00000033091d7223 */ /* 0x000fe20000010002 */
[----:B------:R-:W-:-:S03]  /*16340*/  FMUL.FTZ R54, R54, R33 ;  /* 0x0000002136367220 */ /* 0x000fc60000410000 */
[----:B------:R-:W-:-:S06]  /*16350*/  FMUL.FTZ R33, R29, -1.4426950216293334961 ;  /* 0xbfb8aa3b1d217820 */ /* 0x000fcc0000410000 */
[----:B------:R-:W0:Y:S01]  /*16360*/  MUFU.EX2 R33, R33 ;  /* 0x0000002100217308 */ /* 0x000e220000000800 */
[----:B------:R-:W-:Y:S02]  /*16370*/  HADD2.F32 R50, -RZ, R50.H0_H0 ;  /* 0x20000032ff327230 */ /* 0x000fe40000004100 */
[----:B0-----:R-:W-:-:S06]  /*16380*/  FADD.FTZ R33, R33, 1 ;  /* 0x3f80000021217421 */ /* 0x001fcc0000010000 */
[----:B------:R-:W0:Y:S01]  /*16390*/  MUFU.RCP R33, R33 ;  /* 0x0000002100217308 */ /* 0x000e220000001000 */
[----:B---3--:R-:W-:Y:S02]  /*163a0*/  HADD2.F32 R49, -RZ, R7.H0_H0 ;  /* 0x20000007ff317230 */ /* 0x008fe40000004100 */
[----:B------:R-:W3:Y:S01]  /*163b0*/  LDL.LU.S16 R7, [R1+0x322] ;  /* 0x0003220001077983 */ /* 0x000ee20000300600 */
[----:B------:R-:W-:Y:S02]  /*163c0*/  FADD.FTZ R50, R50, -UR28 ;  /* 0x8000001c32327e21 */ /* 0x000fe40008010000 */
        /* <DEDUP_REMOVED lines=8> */
[----:B----4-:R-:W-:Y:S02]  /*16450*/  HADD2.F32 R48, -RZ, R4.H0_H0 ;  /* 0x20000004ff307230 */ /* 0x010fe40000004100 */
[----:B------:R-:W4:Y:S01]  /*16460*/  LDL.LU.S16 R4, [R1+0x31a] ;  /* 0x00031a0001047983 */ /* 0x000f220000300600 */
[----:B0-----:R-:W-:-:S06]  /*16470*/  FADD.FTZ R33, R33, 1 ;  /* 0x3f80000021217421 */ /* 0x001fcc0000010000 */
[----:B------:R-:W0:Y:S02]  /*16480*/  MUFU.RCP R33, R33 ;  /* 0x0000002100217308 */ /* 0x000e240000001000 */
[----:B0-----:R-:W-:Y:S01]  /*16490*/  FMUL.FTZ R48, R48, R33 ;  /* 0x0000002130307220 */ /* 0x001fe20000410000 */
[----:B------:R-:W-:-:S04]  /*164a0*/  FADD.FTZ R33, -R33, 1 ;  /* 0x3f80000021217421 */ /* 0x000fc80000010100 */
[----:B------:R-:W-:-:S04]  /*164b0*/  FFMA.FTZ R33, R29, R33, 1 ;  /* 0x3f8000001d217423 */ /* 0x000fc80000010021 */
[----:B------:R-:W-:Y:S01]  /*164c0*/  FMUL.FTZ R48, R48, R33 ;  /* 0x0000002130307220 */ /* 0x000fe20000410000 */
[----:B--2---:R-:W-:Y:S02]  /*164d0*/  HADD2.F32 R33, -RZ, R6.H0_H0 ;  /* 0x20000006ff217230 */ /* 0x004fe40000004100 */
[----:B------:R-:W2:Y:S01]  /*164e0*/  LDL.S16 R6, [R1+0x314] ;  /* 0x0003140001067983 */ /* 0x000ea20000100600 */
[----:B------:R-:W-:-:S04]  /*164f0*/  FADD.FTZ R43, R43, R38 ;  /* 0x000000262b2b7221 */ /* 0x000fc80000010000 */
[----:B------:R-:W-:-:S04]  /*16500*/  FADD.FTZ R43, R36, R43 ;  /* 0x0000002b242b7221 */ /* 0x000fc80000010000 */
[----:B------:R-:W-:-:S04]  /*16510*/  FADD.FTZ R43, R43, R34 ;  /* 0x000000222b2b7221 */ /* 0x000fc80000010000 */
[----:B------:R-:W-:Y:S01]  /*16520*/  FADD.FTZ R32, R32, R43 ;  /* 0x0000002b20207221 */ /* 0x000fe20000010000 */
[----:B------:R-:W-:Y:S02]  /*16530*/  HADD2.F32 R43, -RZ, R5.H0_H0 ;  /* 0x20000005ff2b7230 */ /* 0x000fe40000004100 */
[----:B------:R-:W2:Y:S01]  /*16540*/  LDL.S16 R5, [R1+0x310] ;  /* 0x0003100001057983 */ /* 0x000ea20000100600 */
[----:B------:R-:W-:Y:S01]  /*16550*/  FMUL.FTZ R65, R65, R39 ;  /* 0x0000002741417220 */ /* 0x000fe20000410000 */
[----:B------:R-:W-:Y:S01]  /*16560*/  FMUL.FTZ R57, R57, R37 ;  /* 0x0000002539397220 */ /* 0x000fe20000410000 */
[----:B---3--:R-:W-:Y:S02]  /*16570*/  HADD2.F32 R40, -RZ, R7.H0_H0 ;  /* 0x20000007ff287230 */ /* 0x008fe40000004100 */
[----:B------:R-:W3:Y:S01]  /*16580*/  LDL.LU.S16 R7, [R1+0x316] ;  /* 0x0003160001077983 */ /* 0x000ee20000300600 */
[----:B----4-:R-:W-:-:S03]  /*16590*/  HADD2.F32 R39, -RZ, R4.H0_H0 ;  /* 0x20000004ff277230 */ /* 0x010fc60000004100 */
[----:B------:R-:W4:Y:S01]  /*165a0*/  LDL.LU.S16 R4, [R1+0x312] ;  /* 0x0003120001047983 */ /* 0x000f220000300600 */
[----:B--2---:R-:W-:-:S03]  /*165b0*/  HADD2.F32 R37, -RZ, R6.H0_H0 ;  /* 0x20000006ff257230 */ /* 0x004fc60000004100 */
[----:B------:R-:W2:Y:S01]  /*165c0*/  LDL.S16 R6, [R1+0x30c] ;  /* 0x00030c0001067983 */ /* 0x000ea20000100600 */
[----:B------:R-:W-:Y:S01]  /*165d0*/  FMUL.FTZ R53, R53, R35 ;  /* 0x0000002335357220 */ /* 0x000fe20000410000 */
[----:B------:R-:W-:Y:S02]  /*165e0*/  HADD2.F32 R38, -RZ, R5.H0_H0 ;  /* 0x20000005ff267230 */ /* 0x000fe40000004100 */
[----:B------:R-:W2:Y:S01]  /*165f0*/  LDL.S16 R5, [R1+0x308] ;  /* 0x0003080001057983 */ /* 0x000ea20000100600 */
[----:B------:R-:W-:Y:S01]  /*16600*/  FADD.FTZ R33, R33, -UR28 ;  /* 0x8000001c21217e21 */ /* 0x000fe20008010000 */
[----:B------:R-:W-:Y:S01]  /*16610*/  FADD.FTZ R42, R42, R30 ;  /* 0x0000001e2a2a7221 */ /* 0x000fe20000010000 */
[-C--:B------:R-:W-:Y:S01]  /*16620*/  FFMA.FTZ R29, R27, R30.reuse, R44 ;  /* 0x0000001e1b1d7223 */ /* 0x080fe2000001002c */
[----:B------:R-:W-:Y:S01]  /*16630*/  FMUL.FTZ R30, R9, R30 ;  /* 0x0000001e091e7220 */ /* 0x000fe20000410000 */
[----:B------:R-:W-:-:S03]  /*16640*/  FMUL.FTZ R44, R33, UR16 ;  /* 0x00000010212c7c20 */ /* 0x000fc60008410000 */
[----:B------:R-:W-:Y:S01]  /*16650*/  FFMA.FTZ R45, R27, R30, R45 ;  /* 0x0000001e1b2d7223 */ /* 0x000fe2000001002d */
[----:B------:R-:W-:-:S04]  /*16660*/  FFMA.FTZ R27, R9, R44, R2 ;  /* 0x0000002c091b7223 */ /* 0x000fc80000010002 */
[----:B------:R-:W-:-:S06]  /*16670*/  FMUL.FTZ R33, R27, -1.4426950216293334961 ;  /* 0xbfb8aa3b1b217820 */ /* 0x000fcc0000410000 */
[----:B------:R-:W0:Y:S02]  /*16680*/  MUFU.EX2 R33, R33 ;  /* 0x0000002100217308 */ /* 0x000e240000000800 */
[----:B0-----:R-:W-:-:S06]  /*16690*/  FADD.FTZ R33, R33, 1 ;  /* 0x3f80000021217421 */ /* 0x001fcc0000010000 */
[----:B------:R-:W0:Y:S01]  /*166a0*/  MUFU.RCP R33, R33 ;  /* 0x0000002100217308 */ /* 0x000e220000001000 */
[----:B---3--:R-:W-:Y:S02]  /*166b0*/  HADD2.F32 R35, -RZ, R7.H0_H0 ;  /* 0x20000007ff237230 */ /* 0x008fe40000004100 */
[----:B------:R-:W3:Y:S01]  /*166c0*/  LDL.LU.S16 R7, [R1+0x30e] ;  /* 0x00030e0001077983 */ /* 0x000ee20000300600 */
[----:B----4-:R-:W-:-:S03]  /*166d0*/  HADD2.F32 R36, -RZ, R4.H0_H0 ;  /* 0x20000004ff247230 */ /* 0x010fc60000004100 */
[----:B------:R-:W4:Y:S01]  /*166e0*/  LDL.LU.S16 R4, [R1+0x30a] ;  /* 0x00030a0001047983 */ /* 0x000f220000300600 */
[----:B------:R-:W-:Y:S01]  /*166f0*/  FADD.FTZ R40, R40, -UR28 ;  /* 0x8000001c28287e21 */ /* 0x000fe20008010000 */
[----:B0-----:R-:W-:Y:S01]  /*16700*/  FMUL.FTZ R43, R43, R33 ;  /* 0x000000212b2b7220 */ /* 0x001fe20000410000 */
[----:B------:R-:W-:Y:S02]  /*16710*/  FADD.FTZ R33, -R33, 1 ;  /* 0x3f80000021217421 */ /* 0x000fe40000010100 */
[----:B------:R-:W-:Y:S02]  /*16720*/  FMUL.FTZ R40, R40, UR16 ;  /* 0x0000001028287c20 */ /* 0x000fe40008410000 */
[----:B------:R-:W-:Y:S01]  /*16730*/  FFMA.FTZ R33, R27, R33, 1 ;  /* 0x3f8000001b217423 */ /* 0x000fe20000010021 */
[----:B--2---:R-:W-:Y:S02]  /*16740*/  HADD2.F32 R34, -RZ, R6.H0_H0 ;  /* 0x20000006ff227230 */ /* 0x004fe40000004100 */
[----:B------:R-:W2:Y:S01]  /*16750*/  LDL.S16 R6, [R1+0x304] ;  /* 0x0003040001067983 */ /* 0x000ea20000100600 */
[----:B------:R-:W-:Y:S01]  /*16760*/  FFMA.FTZ R27, R8, R40, R3 ;  /* 0x00000028081b7223 */ /* 0x000fe20000010003 */
[----:B------:R-:W-:-:S03]  /*16770*/  FADD.FTZ R32, R32, R30 ;  /* 0x0000001e20207221 */ /* 0x000fc60000010000 */
        /* <DEDUP_REMOVED lines=8> */
[----:B------:R-:W-:-:S04]  /*16800*/  FFMA.FTZ R30, R27, R30, 1 ;  /* 0x3f8000001b1e7423 */ /* 0x000fc8000001001e */
[----:B------:R-:W-:Y:S01]  /*16810*/  FMUL.FTZ R39, R39, R30 ;  /* 0x0000001e27277220 */ /* 0x000fe20000410000 */
[----:B------:R-:W-:Y:S01]  /*16820*/  FFMA.FTZ R30, R9, R37, R2 ;  /* 0x00000025091e7223 */ /* 0x000fe20000010002 */
[----:B------:R-:W-:-:S03]  /*16830*/  FADD.FTZ R27, R31, R28 ;  /* 0x0000001c1f1b7221 */ /* 0x000fc60000010000 */
[----:B------:R-:W-:-:S06]  /*16840*/  FMUL.FTZ R31, R30, -1.4426950216293334961 ;  /* 0xbfb8aa3b1e1f7820 */ /* 0x000fcc0000410000 */
[----:B------:R-:W0:Y:S02]  /*16850*/  MUFU.EX2 R31, R31 ;  /* 0x0000001f001f7308 */ /* 0x000e240000000800 */
[----:B0-----:R-:W-:-:S06]  /*16860*/  FADD.FTZ R31, R31, 1 ;  /* 0x3f8000001f1f7421 */ /* 0x001fcc0000010000 */
[----:B------:R-:W0:Y:S01]  /*16870*/  MUFU.RCP R31, R31 ;  /* 0x0000001f001f7308 */ /* 0x000e220000001000 */
[----:B------:R-:W-:Y:S01]  /*16880*/  FADD.FTZ R35, R35, -UR28 ;  /* 0x8000001c23237e21 */ /* 0x000fe20008010000 */
[-C--:B------:R-:W-:Y:S01]  /*16890*/  FFMA.FTZ R41, R25, R28.reuse, R41 ;  /* 0x0000001c19297223 */ /* 0x080fe20000010029 */
        /* <DEDUP_REMOVED lines=11> */
[----:B------:R-:W-:Y:S02]  /*16950*/  HADD2.F32 R33, -RZ, R5.H0_H0 ;  /* 0x20000005ff217230 */ /* 0x000fe40000004100 */
[----:B------:R-:W2:Y:S01]  /*16960*/  LDL.S16 R5, [R1+0x300] ;  /* 0x0003000001057983 */ /* 0x000ea20000100600 */
[----:B0-----:R-:W-:-:S06]  /*16970*/  FADD.FTZ R30, R30, 1 ;  /* 0x3f8000001e1e7421 */ /* 0x001fcc0000010000 */
[----:B------:R-:W0:Y:S01]  /*16980*/  MUFU.RCP R30, R30 ;  /* 0x0000001e001e7308 */ /* 0x000e220000001000 */
[----:B------:R-:W-:Y:S01]  /*16990*/  FADD.FTZ R34, R34, -UR28 ;  /* 0x8000001c22227e21 */ /* 0x000fe20008010000 */
[----:B------:R-:W-:Y:S01]  /*169a0*/  FMUL.FTZ R67, R67, R46 ;  /* 0x0000002e43437220 */ /* 0x000fe20000410000 */
[----:B------:R-:W-:Y:S01]  /*169b0*/  FADD.FTZ R45, R42, R26 ;  /* 0x0000001a2a2d7221 */ /* 0x000fe20000010000 */
[-C--:B------:R-:W-:Y:S01]  /*169c0*/  FFMA.FTZ R46, R23, R26.reuse, R29 ;  /* 0x0000001a172e7223 */ /* 0x080fe2000001001d */
[----:B------:R-:W-:Y:S01]  /*169d0*/  FMUL.FTZ R26, R9, R26 ;  /* 0x0000001a091a7220 */ /* 0x000fe20000410000 */
[----:B------:R-:W-:Y:S01]  /*169e0*/  FMUL.FTZ R34, R34, UR16 ;  /* 0x0000001022227c20 */ /* 0x000fe20008410000 */
[----:B------:R-:W-:Y:S02]  /*169f0*/  FMUL.FTZ R38, R38, R31 ;  /* 0x0000001f26267220 */ /* 0x000fe40000410000 */
[----:B------:R-:W-:Y:S01]  /*16a00*/  FFMA.FTZ R25, R23, R26, R25 ;  /* 0x0000001a17197223 */ /* 0x000fe20000010019 */
[----:B------:R-:W-:Y:S01]  /*16a10*/  FFMA.FTZ R23, R9, R34, R2 ;  /* 0x0000002209177223 */ /* 0x000fe20000010002 */
[----:B0-----:R-:W-:Y:S01]  /*16a20*/  FMUL.FTZ R36, R36, R30 ;  /* 0x0000001e24247220 */ /* 0x001fe20000410000 */
[----:B------:R-:W-:-:S04]  /*16a30*/  FADD.FTZ R30, -R30, 1 ;  /* 0x3f8000001e1e7421 */ /* 0x000fc80000010100 */
[----:B------:R-:W-:Y:S01]  /*16a40*/  FFMA.FTZ R30, R28, R30, 1 ;  /* 0x3f8000001c1e7423 */ /* 0x000fe2000001001e */
[----:B------:R-:W-:-:S06]  /*16a50*/  FMUL.FTZ R28, R23, -1.4426950216293334961 ;  /* 0xbfb8aa3b171c7820 */ /* 0x000fcc0000410000 */
[----:B------:R-:W0:Y:S02]  /*16a60*/  MUFU.EX2 R28, R28 ;  /* 0x0000001c001c7308 */ /* 0x000e240000000800 */
[----:B0-----:R-:W-:Y:S01]  /*16a70*/  FADD.FTZ R28, R28, 1 ;  /* 0x3f8000001c1c7421 */ /* 0x001fe20000010000 */
[----:B---3--:R-:W-:Y:S02]  /*16a80*/  HADD2.F32 R31, -RZ, R7.H0_H0 ;  /* 0x20000007ff1f7230 */ /* 0x008fe40000004100 */
[----:B------:R-:W3:Y:S03]  /*16a90*/  LDL.LU.S16 R7, [R1+0x306] ;  /* 0x0003060001077983 */ /* 0x000ee60000300600 */
[----:B------:R-:W0:Y:S02]  /*16aa0*/  MUFU.RCP R28, R28 ;  /* 0x0000001c001c7308 */ /* 0x000e240000001000 */
[----:B0-----:R-:W-:Y:S01]  /*16ab0*/  FMUL.FTZ R33, R33, R28 ;  /* 0x0000001c21217220 */ /* 0x001fe20000410000 */
[----:B------:R-:W-:-:S04]  /*16ac0*/  FADD.FTZ R28, -R28, 1 ;  /* 0x3f8000001c1c7421 */ /* 0x000fc80000010100 */
[----:B------:R-:W-:Y:S01]  /*16ad0*/  FFMA.FTZ R28, R23, R28, 1 ;  /* 0x3f800000171c7423 */ /* 0x000fe2000001001c */
[----:B------:R-:W-:Y:S01]  /*16ae0*/  FADD.FTZ R23, R32, R26 ;  /* 0x0000001a20177221 */ /* 0x000fe20000010000 */
[----:B----4-:R-:W-:Y:S02]  /*16af0*/  HADD2.F32 R32, -RZ, R4.H0_H0 ;  /* 0x20000004ff207230 */ /* 0x010fe40000004100 */
[----:B------:R-:W4:Y:S01]  /*16b00*/  LDL.LU.S16 R4, [R1+0x302] ;  /* 0x0003020001047983 */ /* 0x000f220000300600 */
[----:B------:R-:W-:Y:S01]  /*16b10*/  FMUL.FTZ R36, R36, R30 ;  /* 0x0000001e24247220 */ /* 0x000fe20000410000 */
[----:B--2---:R-:W-:Y:S02]  /*16b20*/  HADD2.F32 R30, -RZ, R6.H0_H0 ;  /* 0x20000006ff1e7230 */ /* 0x004fe40000004100 */
[----:B------:R-:W2:Y:S01]  /*16b30*/  LDL.S16 R6, [R1+0x2fc] ;  /* 0x0002fc0001067983 */ /* 0x000ea20000100600 */
[----:B------:R-:W-:-:S04]  /*16b40*/  FADD.FTZ R31, R31, -UR28 ;  /* 0x8000001c1f1f7e21 */ /* 0x000fc80008010000 */
[----:B------:R-:W-:Y:S01]  /*16b50*/  FMUL.FTZ R31, R31, UR16 ;  /* 0x000000101f1f7c20 */ /* 0x000fe20008410000 */
[----:B------:R-:W-:-:S03]  /*16b60*/  FMUL.FTZ R33, R33, R28 ;  /* 0x0000001c21217220 */ /* 0x000fc60000410000 */
[----:B------:R-:W-:-:S04]  /*16b70*/  FFMA.FTZ R26, R8, R31, R3 ;  /* 0x0000001f081a7223 */ /* 0x000fc80000010003 */
[----:B------:R-:W-:Y:S01]  /*16b80*/  FMUL.FTZ R28, R26, -1.4426950216293334961 ;  /* 0xbfb8aa3b1a1c7820 */ /* 0x000fe20000410000 */
[----:B------:R-:W-:-:S05]  /*16b90*/  FADD.FTZ R42, R27, R24 ;  /* 0x000000181b2a7221 */ /* 0x000fca0000010000 */
[----:B------:R-:W0:Y:S02]  /*16ba0*/  MUFU.EX2 R28, R28 ;  /* 0x0000001c001c7308 */ /* 0x000e240000000800 */
[----:B0-----:R-:W-:-:S06]  /*16bb0*/  FADD.FTZ R28, R28, 1 ;  /* 0x3f8000001c1c7421 */ /* 0x001fcc0000010000 */
[----:B------:R-:W0:Y:S01]  /*16bc0*/  MUFU.RCP R28, R28 ;  /* 0x0000001c001c7308 */ /* 0x000e220000001000 */
[----:B------:R-:W-:Y:S01]  /*16bd0*/  FADD.FTZ R30, R30, -UR28 ;  /* 0x8000001c1e1e7e21 */ /* 0x000fe20008010000 */
[-C--:B------:R-:W-:Y:S01]  /*16be0*/  FFMA.FTZ R68, R22, R24.reuse, R41 ;  /* 0x0000001816447223 */ /* 0x080fe20000010029 */
[----:B------:R-:W-:Y:S02]  /*16bf0*/  FMUL.FTZ R24, R8, R24 ;  /* 0x0000001808187220 */ /* 0x000fe40000410000 */
[----:B------:R-:W-:Y:S02]  /*16c00*/  FMUL.FTZ R30, R30, UR16 ;  /* 0x000000101e1e7c20 */ /* 0x000fe40008410000 */
[----:B------:R-:W-:Y:S02]  /*16c10*/  FFMA.FTZ R22, R22, R24, R25 ;  /* 0x0000001816167223 */ /* 0x000fe40000010019 */
[----:B------:R-:W-:Y:S01]  /*16c20*/  FFMA.FTZ R25, R9, R30, R2 ;  /* 0x0000001e09197223 */ /* 0x000fe20000010002 */
[----:B0-----:R-:W-:Y:S01]  /*16c30*/  FMUL.FTZ R32, R32, R28 ;  /* 0x0000001c20207220 */ /* 0x001fe20000410000 */
[----:B------:R-:W-:-:S04]  /*16c40*/  FADD.FTZ R28, -R28, 1 ;  /* 0x3f8000001c1c7421 */ /* 0x000fc80000010100 */
[----:B------:R-:W-:Y:S01]  /*16c50*/  FFMA.FTZ R28, R26, R28, 1 ;  /* 0x3f8000001a1c7423 */ /* 0x000fe2000001001c */
[----:B------:R-:W-:Y:S01]  /*16c60*/  FMUL.FTZ R26, R25, -1.4426950216293334961 ;  /* 0xbfb8aa3b191a7820 */ /* 0x000fe20000410000 */
[----:B------:R-:W-:Y:S02]  /*16c70*/  HADD2.F32 R29, -RZ, R5.H0_H0 ;  /* 0x20000005ff1d7230 */ /* 0x000fe40000004100 */
[----:B------:R-:W2:Y:S03]  /*16c80*/  LDL.S16 R5, [R1+0x2f4] ;  /* 0x0002f40001057983 */ /* 0x000ea60000100600 */
[----:B------:R-:W0:Y:S01]  /*16c90*/  MUFU.EX2 R26, R26 ;  /* 0x0000001a001a7308 */ /* 0x000e220000000800 */
[----:B------:R-:W-:Y:S01]  /*16ca0*/  FMUL.FTZ R32, R32, R28 ;  /* 0x0000001c20207220 */ /* 0x000fe20000410000 */
[----:B0-----:R-:W-:-:S06]  /*16cb0*/  FADD.FTZ R26, R26, 1 ;  /* 0x3f8000001a1a7421 */ /* 0x001fcc0000010000 */
[----:B------:R-:W0:Y:S01]  /*16cc0*/  MUFU.RCP R26, R26 ;  /* 0x0000001a001a7308 */ /* 0x000e220000001000 */
[----:B---3--:R-:W-:Y:S02]  /*16cd0*/  HADD2.F32 R27, -RZ, R7.H0_H0 ;  /* 0x20000007ff1b7230 */ /* 0x008fe40000004100 */
[----:B------:R-:W3:Y:S01]  /*16ce0*/  LDL.LU.S16 R7, [R1+0x2fe] ;  /* 0x0002fe0001077983 */ /* 0x000ee20000300600 */
[----:B----4-:R-:W-:-:S03]  /*16cf0*/  HADD2.F32 R28, -RZ, R4.H0_H0 ;  /* 0x20000004ff1c7230 */ /* 0x010fc60000004100 */
[----:B------:R-:W4:Y:S01]  /*16d00*/  LDL.LU.S16 R4, [R1+0x2f6] ;  /* 0x0002f60001047983 */ /* 0x000f220000300600 */
[----:B0-----:R-:W-:Y:S01]  /*16d10*/  FMUL.FTZ R29, R29, R26 ;  /* 0x0000001a1d1d7220 */ /* 0x001fe20000410000 */
[----:B------:R-:W-:-:S04]  /*16d20*/  FADD.FTZ R26, -R26, 1 ;  /* 0x3f8000001a1a7421 */ /* 0x000fc80000010100 */
[----:B------:R-:W-:Y:S01]  /*16d30*/  FFMA.FTZ R26, R25, R26, 1 ;  /* 0x3f800000191a7423 */ /* 0x000fe2000001001a */
[----:B--2---:R-:W-:Y:S02]  /*16d40*/  HADD2.F32 R25, -RZ, R6.H0_H0 ;  /* 0x20000006ff197230 */ /* 0x004fe40000004100 */
[----:B------:R-:W2:Y:S01]  /*16d50*/  LDL.S16 R6, [R1+0x2f0] ;  /* 0x0002f00001067983 */ /* 0x000ea20000100600 */
        /* <DEDUP_REMOVED lines=24> */
[----:B------:R-:W-:Y:S02]  /*16ee0*/  HADD2.F32 R26, -RZ, R5.H0_H0 ;  /* 0x20000005ff1a7230 */ /* 0x000fe40000004100 */
[----:B------:R-:W2:Y:S03]  /*16ef0*/  LDL.S16 R5, [R1+0x2ec] ;  /* 0x0002ec0001057983 */ /* 0x000ea60000100600 */
[----:B0-----:R-:W-:Y:S01]  /*16f00*/  FMUL.FTZ R26, R26, R23 ;  /* 0x000000171a1a7220 */ /* 0x001fe20000410000 */
[----:B------:R-:W-:-:S04]  /*16f10*/  FADD.FTZ R23, -R23, 1 ;  /* 0x3f80000017177421 */ /* 0x000fc80000010100 */
[----:B------:R-:W-:-:S04]  /*16f20*/  FFMA.FTZ R23, R19, R23, 1 ;  /* 0x3f80000013177423 */ /* 0x000fc80000010017 */
[----:B------:R-:W-:Y:S01]  /*16f30*/  FMUL.FTZ R26, R26, R23 ;  /* 0x000000171a1a7220 */ /* 0x000fe20000410000 */
[----:B------:R-:W-:Y:S01]  /*16f40*/  FADD.FTZ R47, R47, R21 ;  /* 0x000000152f2f7221 */ /* 0x000fe20000010000 */
[----:B------:R-:W-:Y:S01]  /*16f50*/  FMUL.FTZ R28, R28, R24 ;  /* 0x000000181c1c7220 */ /* 0x000fe20000410000 */
[----:B---3--:R-:W-:Y:S02]  /*16f60*/  HADD2.F32 R19, -RZ, R7.H0_H0 ;  /* 0x20000007ff137230 */ /* 0x008fe40000004100 */
[----:B------:R-:W3:Y:S03]  /*16f70*/  LDL.LU.S16 R7, [R1+0x2f2] ;  /* 0x0002f20001077983 */ /* 0x000ee60000300600 */
[----:B------:R-:W-:-:S04]  /*16f80*/  FADD.FTZ R19, R19, -UR28 ;  /* 0x8000001c13137e21 */ /* 0x000fc80008010000 */
[----:B------:R-:W-:-:S04]  /*16f90*/  FMUL.FTZ R23, R19, UR16 ;  /* 0x0000001013177c20 */ /* 0x000fc80008410000 */
[----:B------:R-:W-:-:S04]  /*16fa0*/  FFMA.FTZ R19, R8, R23, R3 ;  /* 0x0000001708137223 */ /* 0x000fc80000010003 */
        /* <DEDUP_REMOVED lines=11> */
[----:B------:R-:W2:Y:S03]  /*17060*/  LDL.S16 R6, [R1+0x2e8] ;  /* 0x0002e80001067983 */ /* 0x000ea60000100600 */
        /* <DEDUP_REMOVED lines=11> */
[----:B------:R-:W-:Y:S01]  /*17120*/  FADD.FTZ R47, R19, R47 ;  /* 0x0000002f132f7221 */ /* 0x000fe20000010000 */
[----:B------:R-:W-:Y:S02]  /*17130*/  HADD2.F32 R68, -RZ, R5.H0_H0 ;  /* 0x20000005ff447230 */ /* 0x000fe40000004100 */
[----:B------:R-:W2:Y:S03]  /*17140*/  LDL.S16 R5, [R1+0x2e4] ;  /* 0x0002e40001057983 */ /* 0x000ea60000100600 */
[----:B0-----:R-:W-:Y:S01]  /*17150*/  FMUL.FTZ R68, R68, R22 ;  /* 0x0000001644447220 */ /* 0x001fe20000410000 */
[----:B------:R-:W-:-:S04]  /*17160*/  FADD.FTZ R22, -R22, 1 ;  /* 0x3f80000016167421 */ /* 0x000fc80000010100 */
[----:B------:R-:W-:-:S04]  /*17170*/  FFMA.FTZ R22, R18, R22, 1 ;  /* 0x3f80000012167423 */ /* 0x000fc80000010016 */
        /* <DEDUP_REMOVED lines=14> */
[----:B------:R-:W-:Y:S01]  /*17260*/  FFMA.FTZ R19, R19, R68, 1 ;  /* 0x3f80000013137423 */ /* 0x000fe20000010044 */
[----:B--2---:R-:W-:Y:S02]  /*17270*/  HADD2.F32 R68, -RZ, R6.H0_H0 ;  /* 0x20000006ff447230 */ /* 0x004fe40000004100 */
[----:B------:R-:W2:Y:S03]  /*17280*/  LDL.S16 R6, [R1+0x2e0] ;  /* 0x0002e00001067983 */ /* 0x000ea60000100600 */
        /* <DEDUP_REMOVED lines=11> */
[----:B------:R0:W1:Y:S01]  /*17340*/  MUFU.RCP R68, R15 ;  /* 0x0000000f00447308 */ /* 0x0000620000001000 */
[----:B------:R3:W-:Y:S01]  /*17350*/  STL [R1+0x210], R0 ;  /* 0x0002100001007387 */ /* 0x0007e20000100800 */
[----:B------:R-:W-:Y:S01]  /*17360*/  FADD.FTZ R47, R47, R13 ;  /* 0x0000000d2f2f7221 */ /* 0x000fe20000010000 */
[----:B0-----:R-:W-:Y:S02]  /*17370*/  HADD2.F32 R15, -RZ, R5.H0_H0 ;  /* 0x20000005ff0f7230 */ /* 0x001fe40000004100 */
[----:B------:R-:W2:Y:S03]  /*17380*/  LDL.S16 R5, [R1+0x2dc] ;  /* 0x0002dc0001057983 */ /* 0x000ea60000100600 */
[----:B-1----:R-:W-:Y:S01]  /*17390*/  FMUL.FTZ R15, R15, R68 ;  /* 0x000000440f0f7220 */ /* 0x002fe20000410000 */
        /* <DEDUP_REMOVED lines=254> */
[----:B------:R1:W-:Y:S01]  /*18380*/  STL [R1+0x31c], R0 ;  /* 0x00031c0001007387 */ /* 0x0003e20000100800 */
        /* <DEDUP_REMOVED lines=10> */
[----:B-1----:R-:W-:-:S04]  /*18430*/  FMUL.FTZ R0, R66, UR16 ;  /* 0x0000001042007c20 */ /* 0x002fc80008410000 */
        /* <DEDUP_REMOVED lines=117> */
[----:B------:R-:W0:Y:S01]  /*18b90*/  MUFU.RCP R58, R58 ;  /* 0x0000003a003a7308 */ /* 0x000e220000001000 */
[----:B------:R1:W-:Y:S01]  /*18ba0*/  STL [R1+0x300], R0 ;  /* 0x0003000001007387 */ /* 0x0003e20000100800 */
[----:B0-----:R-:W-:Y:S01]  /*18bb0*/  FMUL.FTZ R69, R69, R58 ;  /* 0x0000003a45457220 */ /* 0x001fe20000410000 */
[----:B------:R-:W-:-:S04]  /*18bc0*/  FADD.FTZ R58, -R58, 1 ;  /* 0x3f8000003a3a7421 */ /* 0x000fc80000010100 */
[----:B------:R-:W-:-:S04]  /*18bd0*/  FFMA.FTZ R58, R60, R58, 1 ;  /* 0x3f8000003c3a7423 */ /* 0x000fc8000001003a */
[----:B-1----:R-:W-:Y:S01]  /*18be0*/  FMUL.FTZ R0, R69, R58 ;  /* 0x0000003a45007220 */ /* 0x002fe20000410000 */
[----:B--2---:R-:W-:Y:S02]  /*18bf0*/  HADD2.F32 R58, -RZ, R6.H0_H0 ;  /* 0x20000006ff3a7230 */ /* 0x004fe40000004100 */
[----:B------:R-:W2:Y:S03]  /*18c00*/  LDL.S16 R6, [R1+0x280] ;  /* 0x0002800001067983 */ /* 0x000ea60000100600 */
        /* <DEDUP_REMOVED lines=89> */
[----:B------:R-:W2:Y:S03]  /*191a0*/  LDL.LU.S16 R5, [R1+0x25e] ;  /* 0x00025e0001057983 */ /* 0x000ea60000300600 */
        /* <DEDUP_REMOVED lines=19> */
[----:B------:R-:W2:Y:S04]  /*192e0*/  LDL.S16 R6, [R1+0x350] ;  /* 0x0003500001067983 */ /* 0x000ea80000100600 */
        /* <DEDUP_REMOVED lines=59> */
[----:B------:R-:W-:Y:S01]  /*196a0*/  FFMA.FTZ R43, R43, R40, 1 ;  /* 0x3f8000002b2b7423 */ /* 0x000fe20000010028 */
[----:B---3--:R-:W-:Y:S02]  /*196b0*/  HADD2.F32 R40, -RZ, R7.H0_H0 ;  /* 0x20000007ff287230 */ /* 0x008fe40000004100 */
[----:B------:R-:W3:Y:S03]  /*196c0*/  LDL.S16 R7, [R1+0x358] ;  /* 0x0003580001077983 */ /* 0x000ee60000100600 */
        /* <DEDUP_REMOVED lines=66> */
[----:B------:R-:W-:-:S03]  /*19af0*/  HADD2.F32 R50, -RZ, R5.H0_H0 ;  /* 0x20000005ff327230 */ /* 0x000fc60000004100 */
[----:B------:R-:W2:Y:S02]  /*19b00*/  LDL.LU.S16 R5, [R1+0x366] ;  /* 0x0003660001057983 */ /* 0x000ea40000300600 */
        /* <DEDUP_REMOVED lines=72> */
[----:B------:R-:W-:Y:S01]  /*19f90*/  FMUL.FTZ R48, R48, R38 ;  /* 0x0000002630307220 */ /* 0x000fe20000410000 */
        /* <DEDUP_REMOVED lines=145> */
[----:B------:R-:W-:Y:S01]  /*1a8b0*/  FMUL.FTZ R44, R44, R30 ;  /* 0x0000001e2c2c7220 */ /* 0x000fe20000410000 */
        /* <DEDUP_REMOVED lines=36> */
[----:B------:R-:W-:Y:S01]  /*1ab00*/  STL [R1+0x294], R0 ;  /* 0x0002940001007387 */ /* 0x000fe20000100800 */
[----:B------:R-:W-:-:S03]  /*1ab10*/  HADD2.F32 R39, -RZ, R5.H0_H0 ;  /* 0x20000005ff277230 */ /* 0x000fc60000004100 */
[----:B------:R-:W2:Y:S02]  /*1ab20*/  LDL.LU.S16 R5, [R1+0x232] ;  /* 0x0002320001057983 */ /* 0x000ea40000300600 */
[----:B0-----:R-:W-:Y:S01]  /*1ab30*/  FMUL.FTZ R39, R39, R21 ;  /* 0x0000001527277220 */ /* 0x001fe20000410000 */
[----:B------:R-:W-:-:S04]  /*1ab40*/  FADD.FTZ R21, -R21, 1 ;  /* 0x3f80000015157421 */ /* 0x000fc80000010100 */
[----:B------:R-:W-:-:S04]  /*1ab50*/  FFMA.FTZ R26, R26, R21, 1 ;  /* 0x3f8000001a1a7423 */ /* 0x000fc80000010015 */
[----:B------:R-:W-:Y:S01]  /*1ab60*/  FMUL.FTZ R39, R39, R26 ;  /* 0x0000001a27277220 */ /* 0x000fe20000410000 */
[----:B------:R0:W-:Y:S04]  /*1ab70*/  STL [R1+0x414], R59 ;  /* 0x0004143b01007387 */ /* 0x0001e80000100800 */
[----:B0-----:R-:W2:Y:S01]  /*1ab80*/  LDL.LU R59, [R1+0x210] ;  /* 0x00021000013b7983 */ /* 0x001ea20000300800 */
[----:B---3--:R-:W-:-:S03]  /*1ab90*/  HADD2.F32 R21, -RZ, R7.H0_H0 ;  /* 0x20000007ff157230 */ /* 0x008fc60000004100 */
[----:B------:R-:W3:Y:S02]  /*1aba0*/  LDL.S16 R7, [R1+0x234] ;  /* 0x0002340001077983 */ /* 0x000ee40000100600 */
        /* <DEDUP_REMOVED lines=34> */
[----:B------:R-:W-:-:S04]  /*1add0*/  FFMA.FTZ R26, R26, R18, 1 ;  /* 0x3f8000001a1a7423 */ /* 0x000fc80000010012 */
[----:B------:R-:W-:Y:S01]  /*1ade0*/  FMUL.FTZ R37, R37, R26 ;  /* 0x0000001a25257220 */ /* 0x000fe20000410000 */
[----:B------:R-:W-:Y:S01]  /*1adf0*/  FADD.FTZ R23, R23, R15 ;  /* 0x0000000f17177221 */ /* 0x000fe20000010000 */
[----:B---3--:R-:W-:Y:S02]  /*1ae00*/  HADD2.F32 R18, -RZ, R7.H0_H0 ;  /* 0x20000007ff127230 */ /* 0x008fe40000004100 */
[----:B------:R-:W3:Y:S03]  /*1ae10*/  LDL.S16 R7, [R1+0x384] ;  /* 0x0003840001077983 */ /* 0x000ee60000100600 */
        /* <DEDUP_REMOVED lines=8> */
[----:B----4-:R-:W-:Y:S02]  /*1aea0*/  HADD2.F32 R26, -RZ, R4.H0_H0 ;  /* 0x20000004ff1a7230 */ /* 0x010fe40000004100 */
[----:B------:R-:W4:Y:S03]  /*1aeb0*/  LDL.LU.S16 R4, [R1+0x386] ;  /* 0x0003860001047983 */ /* 0x000f260000300600 */
[----:B0-----:R-:W-:Y:S01]  /*1aec0*/  FMUL.FTZ R26, R26, R19 ;  /* 0x000000131a1a7220 */ /* 0x001fe20000410000 */
[----:B------:R-:W-:-:S04]  /*1aed0*/  FADD.FTZ R19, -R19, 1 ;  /* 0x3f80000013137421 */ /* 0x000fc80000010100 */
[----:B------:R-:W-:-:S04]  /*1aee0*/  FFMA.FTZ R19, R24, R19, 1 ;  /* 0x3f80000018137423 */ /* 0x000fc80000010013 */
[----:B------:R-:W-:Y:S01]  /*1aef0*/  FMUL.FTZ R26, R26, R19 ;  /* 0x000000131a1a7220 */ /* 0x000fe20000410000 */
[-C--:B------:R-:W-:Y:S01]  /*1af00*/  FFMA.FTZ R19, R59, R15.reuse, R31 ;  /* 0x0000000f3b137223 */ /* 0x080fe2000001001f */
[----:B------:R-:W-:-:S04]  /*1af10*/  FMUL.FTZ R15, R9, R15 ;  /* 0x0000000f090f7220 */ /* 0x000fc80000410000 */
[----:B------:R-:W-:Y:S02]  /*1af20*/  FFMA.FTZ R22, R59, R15, R22 ;  /* 0x0000000f3b167223 */ /* 0x000fe40000010016 */
[----:B------:R-:W4:Y:S01]  /*1af30*/  LDL.LU R59, [R1+0x214] ;  /* 0x00021400013b7983 */ /* 0x000f220000300800 */
[----:B--2---:R-:W-:-:S03]  /*1af40*/  HADD2.F32 R24, -RZ, R6.H0_H0 ;  /* 0x20000006ff187230 */ /* 0x004fc60000004100 */
[----:B------:R-:W2:Y:S02]  /*1af50*/  LDL.S16 R6, [R1+0x388] ;  /* 0x0003880001067983 */ /* 0x000ea40000100600 */
        /* <DEDUP_REMOVED lines=20> */
[----:B-1----:R-:W-:-:S04]  /*1b0a0*/  FMUL.FTZ R0, R24, UR16 ;  /* 0x0000001018007c20 */ /* 0x002fc80008410000 */
        /* <DEDUP_REMOVED lines=15> */
[----:B--2---:R-:W-:Y:S02]  /*1b1a0*/  HADD2.F32 R27, -RZ, R6.H0_H0 ;  /* 0x20000006ff1b7230 */ /* 0x004fe40000004100 */
[----:B------:R-:W2:Y:S03]  /*1b1b0*/  LDL.S16 R6, [R1+0x390] ;  /* 0x0003900001067983 */ /* 0x000ea60000100600 */
        /* <DEDUP_REMOVED lines=38> */
[----:B------:R-:W2:Y:S03]  /*1b420*/  LDL.LU.S16 R6, [R1+0x396] ;  /* 0x0003960001067983 */ /* 0x000ea60000300600 */
        /* <DEDUP_REMOVED lines=14> */
[----:B------:R-:W-:Y:S01]  /*1b510*/  FFMA.FTZ R27, R27, R21, 1 ;  /* 0x3f8000001b1b7423 */ /* 0x000fe20000010015 */
[----:B------:R-:W-:-:S03]  /*1b520*/  FADD.FTZ R25, R25, R20 ;  /* 0x0000001419197221 */ /* 0x000fc60000010000 */
[----:B------:R-:W-:Y:S01]  /*1b530*/  FMUL.FTZ R31, R31, R27 ;  /* 0x0000001b1f1f7220 */ /* 0x000fe20000410000 */
[----:B---3--:R-:W-:Y:S02]  /*1b540*/  HADD2.F32 R21, -RZ, R7.H0_H0 ;  /* 0x20000007ff157230 */ /* 0x008fe40000004100 */
[----:B------:R-:W3:Y:S03]  /*1b550*/  LDL.LU.S16 R7, [R1+0x39e] ;  /* 0x00039e0001077983 */ /* 0x000ee60000300600 */
        /* <DEDUP_REMOVED lines=16> */
[----:B--2---:R-:W-:-:S03]  /*1b660*/  HADD2.F32 R21, -RZ, R6.H0_H0 ;  /* 0x20000006ff157230 */ /* 0x004fc60000004100 */
[----:B------:R-:W2:Y:S02]  /*1b670*/  LDL.LU.S16 R6, [R1+0x398] ;  /* 0x0003980001067983 */ /* 0x000ea40000300600 */
        /* <DEDUP_REMOVED lines=17> */
[----:B------:R-:W-:Y:S01]  /*1b790*/  FADD.FTZ R23, R23, R16 ;  /* 0x0000001017177221 */ /* 0x000fe20000010000 */
        /* <DEDUP_REMOVED lines=15> */
[----:B------:R-:W-:Y:S01]  /*1b890*/  FMUL.FTZ R16, R9, R16 ;  /* 0x0000001009107220 */ /* 0x000fe20000410000 */
[----:B--2---:R-:W-:-:S03]  /*1b8a0*/  HADD2.F32 R20, -RZ, R6.H0_H0 ;  /* 0x20000006ff147230 */ /* 0x004fc60000004100 */
[----:B------:R-:W-:Y:S01]  /*1b8b0*/  FFMA.FTZ R19, R59, R16, R19 ;  /* 0x000000103b137223 */ /* 0x000fe20000010013 */
[----:B------:R-:W2:Y:S04]  /*1b8c0*/  LDL.S16 R6, [R1+0x3a8] ;  /* 0x0003a80001067983 */ /* 0x000ea80000100600 */
        /* <DEDUP_REMOVED lines=27> */
[----:B----4-:R-:W-:Y:S01]  /*1ba80*/  HADD2.F32 R69, -RZ, R4.H0_H0 ;  /* 0x20000004ff457230 */ /* 0x010fe20000004100 */
[----:B------:R1:W-:Y:S04]  /*1ba90*/  STL [R1+0x254], R0 ;  /* 0x0002540001007387 */ /* 0x0003e80000100800 */
[----:B------:R-:W4:Y:S04]  /*1baa0*/  LDL.S16 R4, [R1+0x3b0] ;  /* 0x0003b00001047983 */ /* 0x000f280000100600 */
[----:B-1----:R-:W4:Y:S01]  /*1bab0*/  LDL.LU.S16 R0, [R1+0x3ae] ;  /* 0x0003ae0001007983 */ /* 0x002f220000300600 */
[----:B0-----:R-:W-:Y:S01]  /*1bac0*/  FMUL.FTZ R69, R69, R14 ;  /* 0x0000000e45457220 */ /* 0x001fe20000410000 */
[----:B------:R-:W-:-:S04]  /*1bad0*/  FADD.FTZ R14, -R14, 1 ;  /* 0x3f8000000e0e7421 */ /* 0x000fc80000010100 */
[----:B------:R-:W-:Y:S01]  /*1bae0*/  FFMA.FTZ R14, R20, R14, 1 ;  /* 0x3f800000140e7423 */ /* 0x000fe2000001000e */
[----:B--2---:R-:W-:Y:S02]  /*1baf0*/  HADD2.F32 R20, -RZ, R6.H0_H0 ;  /* 0x20000006ff147230 */ /* 0x004fe40000004100 */
[----:B------:R-:W-:Y:S01]  /*1bb00*/  FADD.FTZ R6, R25, R11 ;  /* 0x0000000b19067221 */ /* 0x000fe20000010000 */
[-C--:B------:R-:W-:Y:S01]  /*1bb10*/  FFMA.FTZ R15, R59, R11.reuse, R15 ;  /* 0x0000000b3b0f7223 */ /* 0x080fe2000001000f */
[----:B------:R-:W-:-:S04]  /*1bb20*/  FMUL.FTZ R11, R8, R11 ;  /* 0x0000000b080b7220 */ /* 0x000fc80000410000 */
[----:B------:R-:W-:Y:S02]  /*1bb30*/  FFMA.FTZ R19, R59, R11, R19 ;  /* 0x0000000b3b137223 */ /* 0x000fe40000010013 */
[----:B------:R-:W2:Y:S01]  /*1bb40*/  LDL.LU R59, [R1+0x228] ;  /* 0x00022800013b7983 */ /* 0x000ea20000300800 */
        /* <DEDUP_REMOVED lines=9> */
[----:B------:R-:W-:Y:S01]  /*1bbe0*/  STL [R1+0x250], R49 ;  /* 0x0002503101007387 */ /* 0x000fe20000100800 */
[----:B------:R-:W-:Y:S01]  /*1bbf0*/  FADD.FTZ R16, R11, R16 ;  /* 0x000000100b107221 */ /* 0x000fe20000010000 */
[----:B------:R-:W-:Y:S02]  /*1bc00*/  HADD2.F32 R25, -RZ, R5.H0_H0 ;  /* 0x20000005ff197230 */ /* 0x000fe40000004100 */
[----:B------:R-:W2:Y:S03]  /*1bc10*/  LDL.LU.S16 R5, [R1+0x3b2] ;  /* 0x0003b20001057983 */ /* 0x000ea60000300600 */
[----:B0-----:R-:W-:Y:S01]  /*1bc20*/  FMUL.FTZ R25, R25, R20 ;  /* 0x0000001419197220 */ /* 0x001fe20000410000 */
[----:B------:R-:W-:-:S04]  /*1bc30*/  FADD.FTZ R20, -R20, 1 ;  /* 0x3f80000014147421 */ /* 0x000fc80000010100 */
[----:B------:R-:W-:Y:S01]  /*1bc40*/  FFMA.FTZ R69, R69, R20, 1 ;  /* 0x3f80000045457423 */ /* 0x000fe20000010014 */
[----:B------:R0:W-:Y:S03]  /*1bc50*/  STL [R1+0x41c], R67 ;  /* 0x00041c4301007387 */ /* 0x0001e60000100800 */
[----:B------:R-:W-:Y:S01]  /*1bc60*/  FMUL.FTZ R25, R25, R69 ;  /* 0x0000004519197220 */ /* 0x000fe20000410000 */
[----:B0-----:R-:W2:Y:S04]  /*1bc70*/  LDL.LU.S16 R67, [R1+0x3b6] ;  /* 0x0003b60001437983 */ /* 0x001ea80000300600 */
[----:B------:R0:W-:Y:S04]  /*1bc80*/  STL [R1+0x418], R63 ;  /* 0x0004183f01007387 */ /* 0x0001e80000100800 */
[----:B0-----:R-:W2:Y:S01]  /*1bc90*/  LDL.S16 R63, [R1+0x3b8] ;  /* 0x0003b800013f7983 */ /* 0x001ea20000100600 */
[----:B---3--:R-:W-:-:S03]  /*1bca0*/  HADD2.F32 R20, -RZ, R7.H0_H0 ;  /* 0x20000007ff147230 */ /* 0x008fc60000004100 */
[----:B------:R-:W3:Y:S02]  /*1bcb0*/  LDL.S16 R7, [R1+0x3b4] ;  /* 0x0003b40001077983 */ /* 0x000ee40000100600 */
[----:B------:R-:W-:-:S04]  /*1bcc0*/  FADD.FTZ R20, R20, -UR28 ;  /* 0x8000001c14147e21 */ /* 0x000fc80008010000 */
[----:B------:R-:W-:-:S04]  /*1bcd0*/  FMUL.FTZ R49, R20, UR16 ;  /* 0x0000001014317c20 */ /* 0x000fc80008410000 */
[----:B------:R-:W-:-:S04]  /*1bce0*/  FFMA.FTZ R20, R8, R49, R3 ;  /* 0x0000003108147223 */ /* 0x000fc80000010003 */
[----:B------:R-:W-:-:S06]  /*1bcf0*/  FMUL.FTZ R11, R20, -1.4426950216293334961 ;  /* 0xbfb8aa3b140b7820 */ /* 0x000fcc0000410000 */
[----:B------:R-:W0:Y:S02]  /*1bd00*/  MUFU.EX2 R11, R11 ;  /* 0x0000000b000b7308 */ /* 0x000e240000000800 */
[----:B0-----:R-:W-:-:S06]  /*1bd10*/  FADD.FTZ R11, R11, 1 ;  /* 0x3f8000000b0b7421 */ /* 0x001fcc0000010000 */
[----:B------:R-:W0:Y:S01]  /*1bd20*/  MUFU.RCP R11, R11 ;  /* 0x0000000b000b7308 */ /* 0x000e220000001000 */
[----:B----4-:R-:W-:-:S05]  /*1bd30*/  HADD2.F32 R69, -RZ, R0.H0_H0 ;  /* 0x20000000ff457230 */ /* 0x010fca0000004100 */
[----:B0-----:R-:W-:Y:S01]  /*1bd40*/  FMUL.FTZ R69, R69, R11 ;  /* 0x0000000b45457220 */ /* 0x001fe20000410000 */
[----:B------:R-:W-:-:S04]  /*1bd50*/  FADD.FTZ R11, -R11, 1 ;  /* 0x3f8000000b0b7421 */ /* 0x000fc80000010100 */
[----:B------:R-:W-:Y:S01]  /*1bd60*/  FFMA.FTZ R11, R20, R11, 1 ;  /* 0x3f800000140b7423 */ /* 0x000fe2000001000b */
[----:B------:R-:W-:Y:S02]  /*1bd70*/  HADD2.F32 R20, -RZ, R4.H0_H0 ;  /* 0x20000004ff147230 */ /* 0x000fe40000004100 */
[----:B------:R-:W-:Y:S01]  /*1bd80*/  FADD.FTZ R4, R23, R17 ;  /* 0x0000001117047221 */ /* 0x000fe20000010000 */
[-C--:B--2---:R-:W-:Y:S01]  /*1bd90*/  FFMA.FTZ R13, R59, R17.reuse, R13 ;  /* 0x000000113b0d7223 */ /* 0x084fe2000001000d */
[----:B------:R-:W-:-:S04]  /*1bda0*/  FMUL.FTZ R17, R9, R17 ;  /* 0x0000001109117220 */ /* 0x000fc80000410000 */
[----:B------:R-:W-:Y:S02]  /*1bdb0*/  FFMA.FTZ R19, R59, R17, R19 ;  /* 0x000000113b137223 */ /* 0x000fe40000010013 */
[----:B------:R-:W2:Y:S01]  /*1bdc0*/  LDL.LU R59, [R1+0x22c] ;  /* 0x00022c00013b7983 */ /* 0x000ea20000300800 */
        /* <DEDUP_REMOVED lines=9> */
[----:B------:R-:W-:-:S03]  /*1be60*/  FADD.FTZ R16, R16, R17 ;  /* 0x0000001110107221 */ /* 0x000fc60000010000 */
[----:B-1----:R-:W4:Y:S01]  /*1be70*/  LDL.LU.S16 R0, [R1+0x3ba] ;  /* 0x0003ba0001007983 */ /* 0x002f220000300600 */
[----:B------:R-:W-:-:S03]  /*1be80*/  HADD2.F32 R23, -RZ, R5.H0_H0 ;  /* 0x20000005ff177230 */ /* 0x000fc60000004100 */
[----:B------:R-:W4:Y:S02]  /*1be90*/  LDL.S16 R5, [R1+0x3bc] ;  /* 0x0003bc0001057983 */ /* 0x000f240000100600 */
[----:B0-----:R-:W-:Y:S01]  /*1bea0*/  FMUL.FTZ R23, R23, R20 ;  /* 0x0000001417177220 */ /* 0x001fe20000410000 */
[----:B------:R-:W-:-:S04]  /*1beb0*/  FADD.FTZ R20, -R20, 1 ;  /* 0x3f80000014147421 */ /* 0x000fc80000010100 */
[----:B------:R-:W-:-:S04]  /*1bec0*/  FFMA.FTZ R69, R69, R20, 1 ;  /* 0x3f80000045457423 */ /* 0x000fc80000010014 */
[----:B------:R-:W-:Y:S01]  /*1bed0*/  FMUL.FTZ R23, R23, R69 ;  /* 0x0000004517177220 */ /* 0x000fe20000410000 */
[----:B------:R-:W-:Y:S01]  /*1bee0*/  HADD2.F32 R69, -RZ, R67.H0_H0 ;  /* 0x20000043ff457230 */ /* 0x000fe20000004100 */
[----:B------:R0:W-:Y:S04]  /*1bef0*/  STL [R1+0x40c], R57 ;  /* 0x00040c3901007387 */ /* 0x0001e80000100800 */
[----:B------:R-:W-:Y:S04]  /*1bf00*/  STL [R1+0x24c], R49 ;  /* 0x00024c3101007387 */ /* 0x000fe80000100800 */
[----:B------:R1:W-:Y:S04]  /*1bf10*/  STL [R1+0x3f4], R52 ;  /* 0x0003f43401007387 */ /* 0x0003e80000100800 */
[----:B0-----:R-:W4:Y:S04]  /*1bf20*/  LDL.LU.S16 R57, [R1+0x3be] ;  /* 0x0003be0001397983 */ /* 0x001f280000300600 */
[----:B------:R-:W4:Y:S01]  /*1bf30*/  LDL.S16 R67, [R1+0x3c0] ;  /* 0x0003c00001437983 */ /* 0x000f220000100600 */
[----:B---3--:R-:W-:-:S05]  /*1bf40*/  HADD2.F32 R20, -RZ, R7.H0_H0 ;  /* 0x20000007ff147230 */ /* 0x008fca0000004100 */
[----:B------:R-:W-:-:S04]  /*1bf50*/  FADD.FTZ R20, R20, -UR28 ;  /* 0x8000001c14147e21 */ /* 0x000fc80008010000 */
[----:B------:R-:W-:-:S04]  /*1bf60*/  FMUL.FTZ R7, R20, UR16 ;  /* 0x0000001014077c20 */ /* 0x000fc80008410000 */
[----:B------:R-:W-:-:S04]  /*1bf70*/  FFMA.FTZ R20, R8, R7, R3 ;  /* 0x0000000708147223 */ /* 0x000fc80000010003 */
[----:B------:R-:W-:-:S06]  /*1bf80*/  FMUL.FTZ R17, R20, -1.4426950216293334961 ;  /* 0xbfb8aa3b14117820 */ /* 0x000fcc0000410000 */
[----:B------:R-:W0:Y:S02]  /*1bf90*/  MUFU.EX2 R17, R17 ;  /* 0x0000001100117308 */ /* 0x000e240000000800 */
[----:B0-----:R-:W-:-:S06]  /*1bfa0*/  FADD.FTZ R17, R17, 1 ;  /* 0x3f80000011117421 */ /* 0x001fcc0000010000 */
[----:B------:R-:W0:Y:S01]  /*1bfb0*/  MUFU.RCP R17, R17 ;  /* 0x0000001100117308 */ /* 0x000e220000001000 */
[----:B-1----:R-:W-:Y:S01]  /*1bfc0*/  FADD.FTZ R52, R6, R10 ;  /* 0x0000000a06347221 */ /* 0x002fe20000010000 */
[----:B0-----:R-:W-:Y:S01]  /*1bfd0*/  FMUL.FTZ R69, R69, R17 ;  /* 0x0000001145457220 */ /* 0x001fe20000410000 */
[----:B------:R-:W-:-:S04]  /*1bfe0*/  FADD.FTZ R17, -R17, 1 ;  /* 0x3f80000011117421 */ /* 0x000fc80000010100 */
[----:B------:R-:W-:Y:S01]  /*1bff0*/  FFMA.FTZ R20, R20, R17, 1 ;  /* 0x3f80000014147423 */ /* 0x000fe20000010011 */
[----:B------:R-:W-:Y:S02]  /*1c000*/  HADD2.F32 R17, -RZ, R63.H0_H0 ;  /* 0x2000003fff117230 */ /* 0x000fe40000004100 */
[----:B------:R-:W3:Y:S03]  /*1c010*/  LDL.LU.S16 R63, [R1+0x3c2] ;  /* 0x0003c200013f7983 */ /* 0x000ee60000300600 */
[----:B------:R-:W-:-:S04]  /*1c020*/  FADD.FTZ R17, R17, -UR28 ;  /* 0x8000001c11117e21 */ /* 0x000fc80008010000 */
[----:B------:R-:W-:Y:S01]  /*1c030*/  FMUL.FTZ R6, R17, UR16 ;  /* 0x0000001011067c20 */ /* 0x000fe20008410000 */
[-C--:B--2---:R-:W-:Y:S01]  /*1c040*/  FFMA.FTZ R49, R59, R10.reuse, R15 ;  /* 0x0000000a3b317223 */ /* 0x084fe2000001000f */
[----:B------:R-:W-:-:S04]  /*1c050*/  FMUL.FTZ R15, R8, R10 ;  /* 0x0000000a080f7220 */ /* 0x000fc80000410000 */
[----:B------:R-:W-:Y:S02]  /*1c060*/  FFMA.FTZ R17, R59, R15, R19 ;  /* 0x0000000f3b117223 */ /* 0x000fe40000010013 */
[----:B------:R-:W2:Y:S01]  /*1c070*/  LDL.LU R59, [R1+0x320] ;  /* 0x00032000013b7983 */ /* 0x000ea20000300800 */
[----:B------:R-:W-:Y:S01]  /*1c080*/  FMUL.FTZ R20, R69, R20 ;  /* 0x0000001445147220 */ /* 0x000fe20000410000 */
[----:B------:R-:W-:-:S04]  /*1c090*/  FFMA.FTZ R69, R9, R6, R2 ;  /* 0x0000000609457223 */ /* 0x000fc80000010002 */
[----:B------:R-:W-:-:S06]  /*1c0a0*/  FMUL.FTZ R10, R69, -1.4426950216293334961 ;  /* 0xbfb8aa3b450a7820 */ /* 0x000fcc0000410000 */
[----:B------:R-:W0:Y:S02]  /*1c0b0*/  MUFU.EX2 R10, R10 ;  /* 0x0000000a000a7308 */ /* 0x000e240000000800 */
[----:B0-----:R-:W-:-:S06]  /*1c0c0*/  FADD.FTZ R10, R10, 1 ;  /* 0x3f8000000a0a7421 */ /* 0x001fcc0000010000 */
[----:B------:R4:W0:Y:S02]  /*1c0d0*/  MUFU.RCP R19, R10 ;  /* 0x0000000a00137308 */ /* 0x0008240000001000 */
[----:B----4-:R-:W-:Y:S02]  /*1c0e0*/  HADD2.F32 R10, -RZ, R0.H0_H0 ;  /* 0x20000000ff0a7230 */ /* 0x010fe40000004100 */
[----:B------:R-:W4:Y:S03]  /*1c0f0*/  LDL.S16 R0, [R1+0x3c4] ;  /* 0x0003c40001007983 */ /* 0x000f260000100600 */
[----:B0-----:R-:W-:Y:S01]  /*1c100*/  FMUL.FTZ R10, R10, R19 ;  /* 0x000000130a0a7220 */ /* 0x001fe20000410000 */
[----:B------:R-:W-:-:S04]  /*1c110*/  FADD.FTZ R19, -R19, 1 ;  /* 0x3f80000013137421 */ /* 0x000fc80000010100 */
[----:B------:R-:W-:Y:S01]  /*1c120*/  FFMA.FTZ R69, R69, R19, 1 ;  /* 0x3f80000045457423 */ /* 0x000fe20000010013 */
[----:B------:R-:W-:Y:S01]  /*1c130*/  FADD.FTZ R15, R15, R16 ;  /* 0x000000100f0f7221 */ /* 0x000fe20000010000 */
        /* <DEDUP_REMOVED lines=9> */
[----:B------:R-:W-:Y:S02]  /*1c1d0*/  HADD2.F32 R69, -RZ, R57.H0_H0 ;  /* 0x20000039ff457230 */ /* 0x000fe40000004100 */
[----:B------:R-:W4:Y:S04]  /*1c1e0*/  LDL.LU.S16 R57, [R1+0x3c6] ;  /* 0x0003c60001397983 */ /* 0x000f280000300600 */
[----:B------:R1:W-:Y:S04]  /*1c1f0*/  STL [R1+0x3fc], R64 ;  /* 0x0003fc4001007387 */ /* 0x0003e80000100800 */
[----:B------:R2:W-:Y:S01]  /*1c200*/  STL [R1+0x404], R53 ;  /* 0x0004043501007387 */ /* 0x0005e20000100800 */
[----:B-1----:R-:W-:Y:S01]  /*1c210*/  FADD.FTZ R64, R4, R12 ;  /* 0x0000000c04407221 */ /* 0x002fe20000010000 */
[----:B0-----:R-:W-:Y:S01]  /*1c220*/  FMUL.FTZ R69, R69, R16 ;  /* 0x0000001045457220 */ /* 0x001fe20000410000 */
[----:B------:R-:W-:-:S04]  /*1c230*/  FADD.FTZ R16, -R16, 1 ;  /* 0x3f80000010107421 */ /* 0x000fc80000010100 */
[----:B------:R-:W-:Y:S01]  /*1c240*/  FFMA.FTZ R19, R19, R16, 1 ;  /* 0x3f80000013137423 */ /* 0x000fe20000010010 */
[----:B------:R-:W-:Y:S02]  /*1c250*/  HADD2.F32 R16, -RZ, R67.H0_H0 ;  /* 0x20000043ff107230 */ /* 0x000fe40000004100 */
[----:B------:R-:W4:Y:S01]  /*1c260*/  LDL.S16 R67, [R1+0x3c8] ;  /* 0x0003c80001437983 */ /* 0x000f220000100600 */
        /* <DEDUP_REMOVED lines=11> */
[----:B------:R3:W0:Y:S01]  /*1c320*/  MUFU.RCP R17, R16 ;  /* 0x0000001000117308 */ /* 0x0006220000001000 */
[----:B------:R1:W-:Y:S01]  /*1c330*/  STL [R1+0x408], R66 ;  /* 0x0004084201007387 */ /* 0x0003e20000100800 */
[----:B---3--:R-:W-:-:S03]  /*1c340*/  HADD2.F32 R16, -RZ, R63.H0_H0 ;  /* 0x2000003fff107230 */ /* 0x008fc60000004100 */
[----:B-1----:R-:W3:Y:S04]  /*1c350*/  LDL.LU.S16 R66, [R1+0x3ca] ;  /* 0x0003ca0001427983 */ /* 0x002ee80000300600 */
[----:B------:R-:W3:Y:S01]  /*1c360*/  LDL.S16 R63, [R1+0x3cc] ;  /* 0x0003cc00013f7983 */ /* 0x000ee20000100600 */
[----:B0-----:R-:W-:Y:S01]  /*1c370*/  FMUL.FTZ R16, R16, R17 ;  /* 0x0000001110107220 */ /* 0x001fe20000410000 */
[----:B------:R-:W-:-:S04]  /*1c380*/  FADD.FTZ R17, -R17, 1 ;  /* 0x3f80000011117421 */ /* 0x000fc80000010100 */
[----:B------:R-:W-:Y:S01]  /*1c390*/  FFMA.FTZ R69, R69, R17, 1 ;  /* 0x3f80000045457423 */ /* 0x000fe20000010011 */
[----:B----4-:R-:W-:-:S05]  /*1c3a0*/  HADD2.F32 R17, -RZ, R0.H0_H0 ;  /* 0x20000000ff117230 */ /* 0x010fca0000004100 */
        /* <DEDUP_REMOVED lines=10> */
[----:B------:R-:W-:-:S03]  /*1c450*/  HADD2.F32 R17, -RZ, R57.H0_H0 ;  /* 0x20000039ff117230 */ /* 0x000fc60000004100 */
[----:B-1----:R-:W4:Y:S01]  /*1c460*/  LDL.LU.S16 R60, [R1+0x3ce] ;  /* 0x0003ce00013c7983 */ /* 0x002f220000300600 */
[----:B------:R-:W-:-:S03]  /*1c470*/  FADD.FTZ R52, R52, R68 ;  /* 0x0000004434347221 */ /* 0x000fc60000010000 */
[----:B------:R-:W4:Y:S01]  /*1c480*/  LDL.LU R57, [R1+0x334] ;  /* 0x0003340001397983 */ /* 0x000f220000300800 */
[----:B0-----:R-:W-:Y:S01]  /*1c490*/  FMUL.FTZ R17, R17, R12 ;  /* 0x0000000c11117220 */ /* 0x001fe20000410000 */
[----:B------:R-:W-:-:S04]  /*1c4a0*/  FADD.FTZ R12, -R12, 1 ;  /* 0x3f8000000c0c7421 */ /* 0x000fc80000010100 */
[----:B------:R-:W-:-:S04]  /*1c4b0*/  FFMA.FTZ R12, R15, R12, 1 ;  /* 0x3f8000000f0c7423 */ /* 0x000fc8000001000c */
[----:B------:R-:W-:Y:S01]  /*1c4c0*/  FMUL.FTZ R12, R17, R12 ;  /* 0x0000000c110c7220 */ /* 0x000fe20000410000 */
[----:B------:R-:W-:Y:S02]  /*1c4d0*/  HADD2.F32 R17, -RZ, R67.H0_H0 ;  /* 0x20000043ff117230 */ /* 0x000fe40000004100 */
        /* <DEDUP_REMOVED lines=11> */
[----:B------:R3:W0:Y:S02]  /*1c590*/  MUFU.RCP R15, R13 ;  /* 0x0000000d000f7308 */ /* 0x0006240000001000 */
[----:B---3--:R-:W-:Y:S02]  /*1c5a0*/  HADD2.F32 R13, -RZ, R66.H0_H0 ;  /* 0x20000042ff0d7230 */ /* 0x008fe40000004100 */
[----:B------:R-:W-:Y:S01]  /*1c5b0*/  FADD.FTZ R64, R64, R61 ;  /* 0x0000003d40407221 */ /* 0x000fe20000010000 */
[----:B------:R-:W-:Y:S01]  /*1c5c0*/  FADD.FTZ R52, R52, R65 ;  /* 0x0000004134347221 */ /* 0x000fe20000010000 */
[----:B------:R1:W-:Y:S04]  /*1c5d0*/  STL [R1+0x410], R62 ;  /* 0x0004103e01007387 */ /* 0x0003e80000100800 */
[----:B------:R-:W3:Y:S01]  /*1c5e0*/  LDL.LU R66, [R1+0x324] ;  /* 0x0003240001427983 */ /* 0x000ee20000300800 */
[----:B0-----:R-:W-:Y:S01]  /*1c5f0*/  FMUL.FTZ R13, R13, R15 ;  /* 0x0000000f0d0d7220 */ /* 0x001fe20000410000 */
[----:B------:R-:W-:-:S04]  /*1c600*/  FADD.FTZ R15, -R15, 1 ;  /* 0x3f8000000f0f7421 */ /* 0x000fc80000010100 */
[----:B------:R-:W-:Y:S01]  /*1c610*/  FFMA.FTZ R69, R69, R15, 1 ;  /* 0x3f80000045457423 */ /* 0x000fe2000001000f */
[----:B------:R-:W-:Y:S01]  /*1c620*/  HADD2.F32 R15, -RZ, R63.H0_H0 ;  /* 0x2000003fff0f7230 */ /* 0x000fe20000004100 */
[----:B-1----:R-:W3:Y:S04]  /*1c630*/  LDL.LU R62, [R1+0x328] ;  /* 0x00032800013e7983 */ /* 0x002ee80000300800 */
        /* <DEDUP_REMOVED lines=10> */
[----:B----4-:R-:W-:Y:S02]  /*1c6e0*/  HADD2.F32 R60, -RZ, R60.H0_H0 ;  /* 0x2000003cff3c7230 */ /* 0x010fe40000004100 */
[-C--:B------:R-:W-:Y:S01]  /*1c6f0*/  FFMA.FTZ R53, R57, R61.reuse, R53 ;  /* 0x0000003d39357223 */ /* 0x080fe20000010035 */
[----:B------:R-:W-:Y:S02]  /*1c700*/  FMUL.FTZ R61, R9, R61 ;  /* 0x0000003d093d7220 */ /* 0x000fe40000410000 */
[----:B0-----:R-:W-:Y:S01]  /*1c710*/  FMUL.FTZ R60, R60, R68 ;  /* 0x000000443c3c7220 */ /* 0x001fe20000410000 */
[----:B------:R-:W-:-:S04]  /*1c720*/  FADD.FTZ R68, -R68, 1 ;  /* 0x3f80000044447421 */ /* 0x000fc80000010100 */
[----:B------:R-:W-:Y:S01]  /*1c730*/  FFMA.FTZ R68, R69, R68, 1 ;  /* 0x3f80000045447423 */ /* 0x000fe20000010044 */
[----:B------:R-:W-:Y:S01]  /*1c740*/  FFMA.FTZ R69, R57, R61, R67 ;  /* 0x0000003d39457223 */ /* 0x000fe20000010043 */
[----:B------:R-:W-:Y:S01]  /*1c750*/  FADD.FTZ R61, R63, R61 ;  /* 0x0000003d3f3d7221 */ /* 0x000fe20000010000 */
[----:B------:R-:W4:Y:S04]  /*1c760*/  LDL.LU R67, [R1+0x41c] ;  /* 0x00041c0001437983 */ /* 0x000f280000300800 */
[----:B------:R-:W3:Y:S01]  /*1c770*/  LDL.LU R63, [R1+0x418] ;  /* 0x00041800013f7983 */ /* 0x000ee20000300800 */
[CC--:B--2---:R-:W-:Y:S01]  /*1c780*/  FFMA.FTZ R57, R59.reuse, R65.reuse, R49 ;  /* 0x000000413b397223 */ /* 0x0c4fe20000010031 */
[----:B------:R-:W-:Y:S02]  /*1c790*/  FMUL.FTZ R65, R8, R65 ;  /* 0x0000004108417220 */ /* 0x000fe40000410000 */
[----:B------:R-:W2:Y:S02]  /*1c7a0*/  LDL.LU R49, [R1+0x310] ;  /* 0x0003100001317983 */ /* 0x000ea40000300800 */
[----:B------:R-:W-:-:S02]  /*1c7b0*/  FFMA.FTZ R69, R59, R65, R69 ;  /* 0x000000413b457223 */ /* 0x000fc40000010045 */
[----:B------:R-:W4:Y:S01]  /*1c7c0*/  LDL.LU R59, [R1+0x414] ;  /* 0x00041400013b7983 */ /* 0x000f220000300800 */
[----:B------:R-:W-:Y:S01]  /*1c7d0*/  FADD.FTZ R61, R65, R61 ;  /* 0x0000003d413d7221 */ /* 0x000fe20000010000 */
[----:B---3--:R-:W-:Y:S01]  /*1c7e0*/  FADD.FTZ R52, R52, R63 ;  /* 0x0000003f34347221 */ /* 0x008fe20000010000 */
[-C--:B------:R-:W-:Y:S01]  /*1c7f0*/  FFMA.FTZ R65, R66, R63.reuse, R57 ;  /* 0x0000003f42417223 */ /* 0x080fe20000010039 */
[----:B------:R-:W-:Y:S01]  /*1c800*/  FMUL.FTZ R63, R8, R63 ;  /* 0x0000003f083f7220 */ /* 0x000fe20000410000 */
[----:B------:R-:W3:Y:S01]  /*1c810*/  LDL.LU R57, [R1+0x40c] ;  /* 0x00040c0001397983 */ /* 0x000ee20000300800 */
[----:B----4-:R-:W-:Y:S01]  /*1c820*/  FADD.FTZ R64, R64, R59 ;  /* 0x0000003b40407221 */ /* 0x010fe20000010000 */
        /* <DEDUP_REMOVED lines=9> */
[----:B------:R-:W4:Y:S02]  /*1c8c0*/  LDL.LU R66, [R1+0x408] ;  /* 0x0004080001427983 */ /* 0x000f240000300800 */
[----:B------:R-:W-:Y:S01]  /*1c8d0*/  FFMA.FTZ R69, R55, R67, R69 ;  /* 0x0000004337457223 */ /* 0x000fe20000010045 */
[----:B------:R-:W-:Y:S01]  /*1c8e0*/  FADD.FTZ R61, R61, R67 ;  /* 0x000000433d3d7221 */ /* 0x000fe20000010000 */
[----:B------:R-:W2:Y:S04]  /*1c8f0*/  LDL.LU R55, [R1+0x400] ;  /* 0x0004000001377983 */ /* 0x000ea80000300800 */
[----:B------:R-:W4:Y:S04]  /*1c900*/  LDL.LU R67, [R1+0x318] ;  /* 0x0003180001437983 */ /* 0x000f280000300800 */
[----:B------:R-:W2:Y:S04]  /*1c910*/  LDL.LU R53, [R1+0x404] ;  /* 0x0004040001357983 */ /* 0x000ea80000300800 */
[----:B------:R-:W2:Y:S01]  /*1c920*/  LDL.LU R62, [R1+0x410] ;  /* 0x00041000013e7983 */ /* 0x000ea20000300800 */
[----:B---3--:R-:W-:-:S04]  /*1c930*/  FMUL.FTZ R63, R8, R57 ;  /* 0x00000039083f7220 */ /* 0x008fc80000410000 */
[----:B------:R-:W-:Y:S01]  /*1c940*/  FADD.FTZ R61, R63, R61 ;  /* 0x0000003d3f3d7221 */ /* 0x000fe20000010000 */
[C---:B----4-:R-:W-:Y:S02]  /*1c950*/  FFMA.FTZ R69, R67.reuse, R63, R69 ;  /* 0x0000003f43457223 */ /* 0x050fe40000010045 */
[----:B------:R-:W3:Y:S01]  /*1c960*/  LDL.LU R63, [R1+0x314] ;  /* 0x00031400013f7983 */ /* 0x000ee20000300800 */
[----:B------:R-:W-:Y:S01]  /*1c970*/  FFMA.FTZ R65, R67, R57, R65 ;  /* 0x0000003943417223 */ /* 0x000fe20000010041 */
[-C--:B------:R-:W-:Y:S01]  /*1c980*/  FMUL.FTZ R67, R9, R66.reuse ;  /* 0x0000004209437220 */ /* 0x080fe20000410000 */
[----:B------:R-:W-:Y:S02]  /*1c990*/  FADD.FTZ R57, R52, R57 ;  /* 0x0000003934397221 */ /* 0x000fe40000010000 */
[----:B--2---:R-:W-:Y:S01]  /*1c9a0*/  FFMA.FTZ R65, R49, R55, R65 ;  /* 0x0000003731417223 */ /* 0x004fe20000010041 */
[C---:B---3--:R-:W-:Y:S01]  /*1c9b0*/  FFMA.FTZ R59, R63.reuse, R66, R59 ;  /* 0x000000423f3b7223 */ /* 0x048fe2000001003b */
        /* <DEDUP_REMOVED lines=20> */
[CC--:B------:R-:W-:Y:S01]  /*1cb00*/  FMUL.FTZ R55, R8.reuse, R53.reuse ;  /* 0x0000003508377220 */ /* 0x0c0fe20000410000 */
        /* <DEDUP_REMOVED lines=63> */
[----:B---3--:R-:W-:Y:S01]  /*1cf00*/  FFMA.FTZ R59, R58, R54, R59 ;  /* 0x000000363a3b7223 */ /* 0x008fe2000001003b */
        /* <DEDUP_REMOVED lines=12> */
[C---:B------:R-:W-:Y:S01]  /*1cfd0*/  FFMA.FTZ R59, R63.reuse, R52, R59 ;  /* 0x000000343f3b7223 */ /* 0x040fe2000001003b */
        /* <DEDUP_REMOVED lines=241> */
.L_x_939:
        /* <DEDUP_REMOVED lines=88> */
.L_x_941:
[----:B------:R-:W-:Y:S05]  /*1e470*/  BSYNC.RECONVERGENT B0 ;  /* 0x0000000000007941 */ /* 0x000fea0003800200 */
.L_x_940:
        /* <DEDUP_REMOVED lines=38> */
.L_x_943:
[----:B------:R-:W-:Y:S05]  /*1e6e0*/  BSYNC.RECONVERGENT B0 ;  /* 0x0000000000007941 */ /* 0x000fea0003800200 */
.L_x_942:
        /* <DEDUP_REMOVED lines=30> */
.L_x_945:
[----:B------:R-:W-:Y:S05]  /*1e8d0*/  BSYNC.RECONVERGENT B0 ;  /* 0x0000000000007941 */ /* 0x000fea0003800200 */
.L_x_944:
        /* <DEDUP_REMOVED lines=34> */
.L_x_949:
[----:B------:R-:W2:Y:S04]  /*1eb00*/  LDG.E.STRONG.GPU R10, desc[UR10][R16.64] ;  /* 0x0000000a100a7981 */ /* 0x000ea8000c1ef900 */
[----:B--2---:R-:W-:Y:S04]  /*1eb10*/  CCTL.IVALL ;  /* 0x00000000ff00798f */ /* 0x004fe80002000000 */
[----:B------:R0:W-:Y:S01]  /*1eb20*/  STL [R1], R10 ;  /* 0x0000000a01007387 */ /* 0x0001e20000100800 */
[----:B------:R-:W-:-:S13]  /*1eb30*/  ISETP.NE.AND P0, PT, R10, UR5, PT ;  /* 0x000000050a007c0c */ /* 0x000fda000bf05270 */
[----:B0-----:R-:W-:Y:S05]  /*1eb40*/  @P0 BRA `(.L_x_949) ;  /* 0xfffffffc00ec0947 */ /* 0x001fea000383ffff */
.L_x_948:
[----:B------:R-:W-:Y:S05]  /*1eb50*/  BSYNC.RECONVERGENT B0 ;  /* 0x0000000000007941 */ /* 0x000fea0003800200 */
.L_x_947:
        /* <DEDUP_REMOVED lines=15> */
.L_x_951:
        /* <DEDUP_REMOVED lines=77> */
.L_x_950:
        /* <DEDUP_REMOVED lines=52> */
.L_x_952:
        /* <DEDUP_REMOVED lines=27> */
.L_x_953:
        /* <DEDUP_REMOVED lines=12> */
.L_x_954:
[----:B------:R-:W-:Y:S05]  /*1f6d0*/  BSYNC.RECONVERGENT B0 ;  /* 0x0000000000007941 */ /* 0x000fea0003800200 */
.L_x_946:
        /* <DEDUP_REMOVED lines=17> */
.L_x_960:
[----:B0-----:R-:W-:-:S05]  /*1f7f0*/  LEA R19, R17, UR15, 0x2 ;  /* 0x0000000f11137c11 */ /* 0x001fca000f8e10ff */
[----:B-1----:R-:W2:Y:S04]  /*1f800*/  LDL.64 R12, [R19+0x10] ;  /* 0x00001000130c7983 */ /* 0x002ea80000100a00 */
[----:B------:R-:W3:Y:S01]  /*1f810*/  LDL.64 R10, [R19+0x110] ;  /* 0x00011000130a7983 */ /* 0x000ee20000100a00 */
[----:B-----5:R-:W-:Y:S01]  /*1f820*/  LEA R29, R17, R0, 0x3 ;  /* 0x00000000111d7211 */ /* 0x020fe200078e18ff */
        /* <DEDUP_REMOVED lines=16> */
[----:B0-----:R-:W-:-:S07]  /*1f930*/  @P2 FADD.FTZ R21, R20, 1 ;  /* 0x3f80000014152421 */ /* 0x001fce0000010000 */
[----:B------:R-:W0:Y:S01]  /*1f940*/  @P2 MUFU.RCP R21, R21 ;  /* 0x0000001500152308 */ /* 0x000e220000001000 */
[----:B-1----:R-:W-:-:S07]  /*1f950*/  @P2 FADD.FTZ R23, R22, 1 ;  /* 0x3f80000016172421 */ /* 0x002fce0000010000 */
[----:B------:R-:W1:Y:S01]  /*1f960*/  @P2 MUFU.RCP R24, R23 ;  /* 0x0000001700182308 */ /* 0x000e620000001000 */
[----:B0-----:R-:W-:Y:S01]  /*1f970*/  @P2 FADD.FTZ R25, -R21, 1 ;  /* 0x3f80000015192421 */ /* 0x001fe20000010100 */
[----:B------:R-:W-:Y:S01]  /*1f980*/  @P2 FMUL.FTZ R10, R12, R21 ;  /* 0x000000150c0a2220 */ /* 0x000fe20000410000 */
[----:B------:R-:W-:Y:S02]  /*1f990*/  SHF.R.S32.HI R21, RZ, 0x1f, R29 ;  /* 0x0000001fff157819 */ /* 0x000fe4000001141d */
[----:B------:R-:W-:Y:S01]  /*1f9a0*/  @P2 FFMA.FTZ R25, R16, R25, 1 ;  /* 0x3f80000010192423 */ /* 0x000fe20000010019 */
[----:B------:R-:W-:Y:S01]  /*1f9b0*/  FFMA.FTZ R16, R14, R26, R15 ;  /* 0x0000001a0e107223 */ /* 0x000fe2000001000f */
[----:B------:R-:W-:Y:S01]  /*1f9c0*/  ISETP.GE.AND.EX P0, PT, R21, UR19, PT, P0 ;  /* 0x0000001315007c0c */ /* 0x000fe2000bf06300 */
[----:B-1----:R-:W-:Y:S01]  /*1f9d0*/  @P2 FADD.FTZ R27, -R24, 1 ;  /* 0x3f800000181b2421 */ /* 0x002fe20000010100 */
[----:B------:R-:W-:Y:S01]  /*1f9e0*/  @P2 FMUL.FTZ R24, R19, R24 ;  /* 0x0000001813182220 */ /* 0x000fe20000410000 */
[----:B------:R-:W-:Y:S01]  /*1f9f0*/  @P2 FMUL.FTZ R12, R10, R25 ;  /* 0x000000190a0c2220 */ /* 0x000fe20000410000 */
[----:B------:R-:W-:Y:S01]  /*1fa00*/  IADD3 R10, PT, PT, R29, 0x8, RZ ;  /* 0x000000081d0a7810 */ /* 0x000fe20007ffe0ff */
[----:B------:R-:W-:Y:S01]  /*1fa10*/  @P2 FFMA.FTZ R27, R18, R27, 1 ;  /* 0x3f800000121b2423 */ /* 0x000fe2000001001b */
[----:B------:R-:W-:-:S02]  /*1fa20*/  HADD2.F32 R18, -RZ, R13.H0_H0 ;  /* 0x2000000dff127230 */ /* 0x000fc40000004100 */
[----:B------:R-:W-:Y:S01]  /*1fa30*/  FFMA.FTZ R16, R9, R12, -R16 ;  /* 0x0000000c09107223 */ /* 0x000fe20000010810 */
[----:B------:R-:W-:Y:S02]  /*1fa40*/  HADD2.F32 R13, -RZ, R13.H1_H1 ;  /* 0x3000000dff0d7230 */ /* 0x000fe40000004100 */
[----:B------:R-:W-:Y:S01]  /*1fa50*/  @P2 FMUL.FTZ R19, R24, R27 ;  /* 0x0000001b18132220 */ /* 0x000fe20000410000 */
[----:B------:R-:W-:Y:S01]  /*1fa60*/  ISETP.GE.U32.AND P1, PT, R10, UR18, PT ;  /* 0x000000120a007c0c */ /* 0x000fe2000bf26070 */
[----:B------:R-:W-:Y:S01]  /*1fa70*/  FADD.FTZ R18, R18, -UR28 ;  /* 0x8000001c12127e21 */ /* 0x000fe20008010000 */
[----:B------:R-:W-:Y:S01]  /*1fa80*/  SHF.R.S32.HI R27, RZ, 0x1f, R10 ;  /* 0x0000001fff1b7819 */ /* 0x000fe2000001140a */
[----:B------:R-:W-:Y:S01]  /*1fa90*/  FADD.FTZ R20, R13, -UR28 ;  /* 0x8000001c0d147e21 */ /* 0x000fe20008010000 */
[----:B------:R-:W-:Y:S01]  /*1faa0*/  FFMA.FTZ R13, R14, R28, R15 ;  /* 0x0000001c0e0d7223 */ /* 0x000fe2000001000f */
[----:B------:R-:W-:Y:S01]  /*1fab0*/  ISETP.NE.AND P2, PT, RZ, UR12, PT ;  /* 0x0000000cff007c0c */ /* 0x000fe2000bf45270 */
[----:B------:R-:W-:Y:S01]  /*1fac0*/  FMUL.FTZ R22, R18, UR16 ;  /* 0x0000001012167c20 */ /* 0x000fe20008410000 */
[----:B------:R-:W-:Y:S01]  /*1fad0*/  FMUL.FTZ R24, R20, UR16 ;  /* 0x0000001014187c20 */ /* 0x000fe20008410000 */
[----:B------:R-:W-:Y:S01]  /*1fae0*/  ISETP.GE.AND.EX P1, PT, R27, UR19, PT, P1 ;  /* 0x000000131b007c0c */ /* 0x000fe2000bf26310 */
[----:B------:R-:W-:Y:S01]  /*1faf0*/  FFMA.FTZ R20, R8, R19, -R13 ;  /* 0x0000001308147223 */ /* 0x000fe2000001080d */
[----:B------:R-:W-:Y:S11]  /*1fb00*/  @P0 BRA `(.L_x_956) ;  /* 0x0000000000300947 */ /* 0x000ff60003800000 */
        /* <DEDUP_REMOVED lines=12> */
.L_x_956:
[----:B------:R-:W-:Y:S05]  /*1fbd0*/  BSYNC.RECONVERGENT B0 ;  /* 0x0000000000007941 */ /* 0x000fea0003800200 */
.L_x_955:
[--C-:B------:R-:W-:Y:S02]  /*1fbe0*/  HADD2.F32 R12, -RZ, R11.reuse.H0_H0 ;  /* 0x2000000bff0c7230 */ /* 0x100fe40000004100 */
[C-C-:B------:R-:W-:Y:S01]  /*1fbf0*/  FFMA.FTZ R26, R14.reuse, R22, R15.reuse ;  /* 0x000000160e1a7223 */ /* 0x140fe2000001000f */
[----:B------:R-:W-:Y:S01]  /*1fc00*/  FFMA.FTZ R25, R14, R24, R15 ;  /* 0x000000180e197223 */ /* 0x000fe2000001000f */
[----:B------:R-:W-:Y:S01]  /*1fc10*/  HADD2.F32 R11, -RZ, R11.H1_H1 ;  /* 0x3000000bff0b7230 */ /* 0x000fe20000004100 */
[----:B------:R-:W-:Y:S06]  /*1fc20*/  @!P2 BRA `(.L_x_957) ;  /* 0x000000000048a947 */ /* 0x000fec0003800000 */
        /* <DEDUP_REMOVED lines=18> */
.L_x_957:
[----:B------:R-:W-:Y:S01]  /*1fd50*/  BSSY.RECONVERGENT B0, `(.L_x_958) ;  /* 0x0000010000007945 */ /* 0x000fe20003800200 */
[----:B------:R-:W-:Y:S01]  /*1fd60*/  FFMA.FTZ R26, R9, R12, -R26 ;  /* 0x0000000c091a7223 */ /* 0x000fe2000001081a */
[----:B------:R-:W-:Y:S02]  /*1fd70*/  FFMA.FTZ R16, R8, R11, -R25 ;  /* 0x0000000b08107223 */ /* 0x000fe40000010819 */
[----:B------:R-:W-:Y:S05]  /*1fd80*/  @P1 BRA `(.L_x_959) ;  /* 0x0000000000301947 */ /* 0x000fea0003800000 */
[----:B------:R-:W-:Y:S01]  /*1fd90*/  IMAD R11, R27, UR20, RZ ;  /* 0x000000141b0b7c24 */ /* 0x000fe2000f8e02ff */
[----:B------:R-:W-:Y:S01]  /*1fda0*/  MOV R12, R4 ;  /* 0x00000004000c7202 */ /* 0x000fe20000000f00 */
[----:B------:R-:W-:Y:S01]  /*1fdb0*/  FMUL.FTZ R21, R26, UR16 ;  /* 0x000000101a157c20 */ /* 0x000fe20008410000 */
[----:B0-----:R-:W-:Y:S01]  /*1fdc0*/  MOV R13, R7 ;  /* 0x00000007000d7202 */ /* 0x001fe20000000f00 */
        /* <DEDUP_REMOVED lines=8> */
.L_x_959:
[----:B------:R-:W-:Y:S05]  /*1fe50*/  BSYNC.RECONVERGENT B0 ;  /* 0x0000000000007941 */ /* 0x000fea0003800200 */
.L_x_958:
[----:B------:R-:W-:-:S04]  /*1fe60*/  IADD3 R17, PT, PT, R17, 0x2, RZ ;  /* 0x0000000211117810 */ /* 0x000fc80007ffe0ff */
[----:B------:R-:W-:-:S13]  /*1fe70*/  ISETP.NE.AND P0, PT, R17, 0x40, PT ;  /* 0x000000401100780c */ /* 0x000fda0003f05270 */
[----:B------:R-:W-:Y:S05]  /*1fe80*/  @P0 BRA `(.L_x_960) ;  /* 0xfffffff800580947 */ /* 0x000fea000383ffff */
[----:B------:R-:W2:Y:S01]  /*1fe90*/  LDCU UR5, c[0x0][0x410] ;  /* 0x00008200ff0577ac */ /* 0x000ea20008000800 */
[----:B------:R-:W2:Y:S01]  /*1fea0*/  LDCU UR6, c[0x0][0x3e0] ;  /* 0x00007c00ff0677ac */ /* 0x000ea20008000800 */
[----:B------:R-:W-:Y:S02]  /*1feb0*/  UIADD3 UR8, UPT, UPT, UR9, UR8, URZ ;  /* 0x0000000809087290 */ /* 0x000fe4000fffe0ff */
[----:B------:R-:W-:Y:S02]  /*1fec0*/  UIADD3 UR4, UPT, UPT, UR4, 0x1, URZ ;  /* 0x0000000104047890 */ /* 0x000fe4000fffe0ff */
[----:B--2---:R-:W-:-:S04]  /*1fed0*/  UIMAD UR5, UR5, UR6, URZ ;  /* 0x00000006050572a4 */ /* 0x004fc8000f8e02ff */
[----:B------:R-:W-:-:S09]  /*1fee0*/  UISETP.GE.AND UP0, UPT, UR8, UR5, UPT ;  /* 0x000000050800728c */ /* 0x000fd2000bf06270 */
[----:B------:R-:W-:Y:S05]  /*1fef0*/  BRA.U !UP0, `(.L_x_961) ;  /* 0xfffffe0108b07547 */ /* 0x000fea000b83ffff */
.L_x_937:
[----:B------:R-:W2:Y:S01]  /*1ff00*/  S2R R9, SR_TID.X ;  /* 0x0000000000097919 */ /* 0x000ea20000002100 */
[----:B------:R-:W3:Y:S01]  /*1ff10*/  LDC R4, c[0x0][0x370] ;  /* 0x0000dc00ff047b82 */ /* 0x000ee20000000800 */
[----:B------:R-:W-:Y:S07]  /*1ff20*/  BSSY.RECONVERGENT B0, `(.L_x_962) ;  /* 0x000000e000007945 */ /* 0x000fee0003800200 */
[----:B------:R-:W4:Y:S08]  /*1ff30*/  LDC R7, c[0x0][0x374] ;  /* 0x0000dd00ff077b82 */ /* 0x000f300000000800 */
[----:B------:R-:W5:Y:S01]  /*1ff40*/  LDC.64 R2, c[0x0][0x3c8] ;  /* 0x0000f200ff027b82 */ /* 0x000f620000000a00 */
[----:B---3--:R-:W-:-:S02]  /*1ff50*/  ISETP.NE.AND P0, PT, R4, 0x1, PT ;  /* 0x000000010400780c */ /* 0x008fc40003f05270 */
[----:B--2---:R-:W-:Y:S02]  /*1ff60*/  ISETP.NE.AND P1, PT, R9, RZ, PT ;  /* 0x000000ff0900720c */ /* 0x004fe40003f25270 */
[----:B----4-:R-:W-:-:S04]  /*1ff70*/  SHF.L.U32 R0, R7, 0x1, RZ ;  /* 0x0000000107007819 */ /* 0x010fc800000006ff */
[----:B------:R-:W-:-:S05]  /*1ff80*/  SEL R5, R0, RZ, P0 ;  /* 0x000000ff00057207 */ /* 0x000fca0000000000 */
[----:B-----5:R-:W-:Y:S02]  /*1ff90*/  IMAD.WIDE.U32 R2, R5, 0x4, R2 ;  /* 0x0000000405027825 */ /* 0x020fe400078e0002 */
[----:B------:R-:W-:Y:S05]  /*1ffa0*/  @P1 BRA `(.L_x_963) ;  /* 0x0000000000141947 */ /* 0x000fea0003800000 */
[----:B------:R-:W-:Y:S01]  /*1ffb0*/  HFMA2 R5, -RZ, RZ, 0, 5.9604644775390625e-08 ;  /* 0x00000001ff057431 */ /* 0x000fe200000001ff */
[----:B------:R-:W-:Y:S06]  /*1ffc0*/  MEMBAR.ALL.GPU ;  /* 0x0000000000007992 */ /* 0x000fec000000a000 */
[----:B------:R-:W-:-:S00]  /*1ffd0*/  ERRBAR ;  /* 0x00000000000079ab */ /* 0x000fc00000000000 */
[----:B------:R-:W-:Y:S06]  /*1ffe0*/  CGAERRBAR ;  /* 0x00000000000075ab */ /* 0x000fec0000000000 */
[----:B------:R2:W-:Y:S02]  /*1fff0*/  REDG.E.ADD.S32.STRONG.GPU desc[UR10][R2.64], R5 ;  /* 0x000000050200798e */ /* 0x0005e4000c12e30a */
.L_x_963:
[----:B------:R-:W-:Y:S05]  /*20000*/  BSYNC.RECONVERGENT B0 ;  /* 0x0000000000007941 */ /* 0x000fea0003800200 */
.L_x_962:
[----:B------:R-:W3:Y:S01]  /*20010*/  S2UR UR5, SR_CTAID.Y ;  /* 0x00000000000579c3 */ /* 0x000ee20000002600 */
[----:B--2---:R-:W-:Y:S02]  /*20020*/  IADD3 R5, PT, PT, R7, -0x1, RZ ;  /* 0xffffffff07057810 */ /* 0x004fe40007ffe0ff */
[----:B------:R-:W-:-:S05]  /*20030*/  IADD3 R0, PT, PT, R4, -0x1, RZ ;  /* 0xffffffff04007810 */ /* 0x000fca0007ffe0ff */
[----:B------:R-:W2:Y:S01]  /*20040*/  S2UR UR4, SR_CTAID.X ;  /* 0x00000000000479c3 */ /* 0x000ea20000002500 */
[----:B---3--:R-:W-:-:S04]  /*20050*/  ISETP.NE.AND P0, PT, R5, UR5, PT ;  /* 0x0000000505007c0c */ /* 0x008fc8000bf05270 */
[----:B--2---:R-:W-:-:S13]  /*20060*/  ISETP.NE.OR P0, PT, R0, UR4, P0 ;  /* 0x0000000400007c0c */ /* 0x004fda0008705670 */
[----:B------:R-:W-:Y:S05]  /*20070*/  @P0 EXIT ;  /* 0x000000000000094d */ /* 0x000fea0003800000 */
[----:B------:R-:W-:Y:S05]  /*20080*/  @P1 BRA `(.L_x_964) ;  /* 0x0000000000201947 */ /* 0x000fea0003800000 */
[----:B------:R-:W-:-:S05]  /*20090*/  IMAD R0, R4, R7, RZ ;  /* 0x0000000704007224 */ /* 0x000fca00078e02ff */
[----:B------:R-:W-:-:S13]  /*200a0*/  ISETP.NE.AND P0, PT, R0, -0x1, PT ;  /* 0xffffffff0000780c */ /* 0x000fda0003f05270 */
[----:B------:R-:W-:Y:S05]  /*200b0*/  @!P0 BRA `(.L_x_964) ;  /* 0x0000000000148947 */ /* 0x000fea0003800000 */
.L_x_965:
[----:B------:R-:W2:Y:S04]  /*200c0*/  LDG.E.STRONG.GPU R5, desc[UR10][R2.64] ;  /* 0x0000000a02057981 */ /* 0x000ea8000c1ef900 */
[----:B--2---:R-:W-:Y:S01]  /*200d0*/  CCTL.IVALL ;  /* 0x00000000ff00798f */ /* 0x004fe20002000000 */
[----:B------:R-:W-:Y:S05]  /*200e0*/  YIELD ;  /* 0x0000000000007946 */ /* 0x000fea0003800000 */
[----:B------:R-:W-:-:S13]  /*200f0*/  ISETP.NE.AND P0, PT, R5, R0, PT ;  /* 0x000000000500720c */ /* 0x000fda0003f05270 */
[----:B------:R-:W-:Y:S05]  /*20100*/  @P0 BRA `(.L_x_965) ;  /* 0xfffffffc00ec0947 */ /* 0x000fea000383ffff */
.L_x_964:
        /* <DEDUP_REMOVED lines=76> */
.L_x_968:
        /* <DEDUP_REMOVED lines=31> */
.L_x_967:
[----:B------:R-:W-:Y:S05]  /*207c0*/  BSYNC.RECONVERGENT B0 ;  /* 0x0000000000007941 */ /* 0x000fea0003800200 */
.L_x_966:
        /* <DEDUP_REMOVED lines=10> */
.L_x_969:
        /* <DEDUP_REMOVED lines=87> */
.L_x_970:
        /* <DEDUP_REMOVED lines=10> */
.L_x_4755:


//--------------------- .text._Z35group_norm_nhwc_bwd_one_pass_kernelI11Fp16IOFp16WLi64ELi98ELi392EEv26Group_norm_nhwc_bwd_params --------------------------
	.section	.text._Z35group_norm_nhwc_bwd_one_pass_kernelI11Fp16IOFp16WLi64ELi98ELi392EEv26Group_norm_nhwc_bwd_params,"ax",@progbits
	.align	128
        .global         _Z35group_norm_nhwc_bwd_one_pass_kernelI11Fp16IOFp16WLi64ELi98ELi392EEv26Group_norm_nhwc_bwd_params
        .type           _Z35group_norm_nhwc_bwd_one_pass_kernelI11Fp16IOFp16WLi64ELi98ELi392EEv26Group_norm_nhwc_bwd_params,@function
        .size           _Z35group_norm_nhwc_bwd_one_pass_kernelI11Fp16IOFp16WLi64ELi98ELi392EEv26Group_norm_nhwc_bwd_params,(.L_x_4756 - _Z35group_norm_nhwc_bwd_one_pass_kernelI11Fp16IOFp16WLi64ELi98ELi392EEv26Group_norm_nhwc_bwd_params)
        .other          _Z35group_norm_nhwc_bwd_one_pass_kernelI11Fp16IOFp16WLi64ELi98ELi392EEv26Group_norm_nhwc_bwd_params,@"STO_CUDA_ENTRY STV_DEFAULT"
_Z35group_norm_nhwc_bwd_one_pass_kernelI11Fp16IOFp16WLi64ELi98ELi392EEv26Group_norm_nhwc_bwd_params:
.text._Z35group_norm_nhwc_bwd_one_pass_kernelI11Fp16IOFp16WLi64ELi98ELi392EEv26Group_norm_nhwc_bwd_params:
        /* <DEDUP_REMOVED lines=51> */
.L_x_1012:
        /* <DEDUP_REMOVED lines=232> */
[----:B---3--:R-:W-:Y:S02]  /*11b0*/  HADD2.F32 R59, -RZ, R59.H0_H0 ;  /* 0x2000003bff3b7230 */ /* 0x008fe40000004100 */
[----:B----4-:R-:W-:Y:S02]  /*11c0*/  @P1 HADD2.F32 R61, -RZ, R18.H0_H0 ;  /* 0x20000012ff3d1230 */ /* 0x010fe40000004100 */
[----:B------:R-:W-:Y:S02]  /*11d0*/  @P1 HADD2.F32 R60, -RZ, R17.H0_H0 ;  /* 0x20000011ff3c1230 */ /* 0x000fe40000004100 */
[----:B------:R-:W-:Y:S01]  /*11e0*/  HADD2.F32 R58, -RZ, R58.H0_H0 ;  /* 0x2000003aff3a7230 */ /* 0x000fe20000004100 */
        /* <DEDUP_REMOVED lines=146> */
.L_x_972:
        /* <DEDUP_REMOVED lines=288> */
.L_x_973:
        /* <DEDUP_REMOVED lines=75> */
.L_x_975:
[----:B------:R-:W-:Y:S05]  /*31c0*/  BSYNC.RECONVERGENT B0 ;  /* 0x0000000000007941 */ /* 0x000fea0003800200 */
.L_x_974:
        /* <DEDUP_REMOVED lines=38> */
.L_x_977:
[----:B------:R-:W-:Y:S05]  /*3430*/  BSYNC.RECONVERGENT B0 ;  /* 0x0000000000007941 */ /* 0x000fea0003800200 */
.L_x_976:
        /* <DEDUP_REMOVED lines=29> */
.L_x_979:
[----:B------:R-:W-:Y:S05]  /*3610*/  BSYNC.RECONVERGENT B0 ;  /* 0x0000000000007941 */ /* 0x000fea0003800200 */
.L_x_978:
        /* <DEDUP_REMOVED lines=24> */
.L_x_982:
[----:B-1----:R-:W2:Y:S04]  /*37a0*/  LDG.E.STRONG.GPU R18, desc[UR8][R16.64] ;  /* 0x0000000810127981 */ /* 0x002ea8000c1ef900 */
[----:B--2---:R-:W-:Y:S01]  /*37b0*/  CCTL.IVALL ;  /* 0x00000000ff00798f */ /* 0x004fe20002000000 */
[----:B------:R-:W-:Y:S05]  /*37c0*/  YIELD ;  /* 0x0000000000007946 */ /* 0x000fea0003800000 */
[----:B------:R-:W-:-:S13]  /*37d0*/  ISETP.NE.AND P0, PT, R18, R23, PT ;  /* 0x000000171200720c */ /* 0x000fda0003f05270 */
[----:B------:R-:W-:Y:S05]  /*37e0*/  @P0 BRA `(.L_x_982) ;  /* 0xfffffffc00ec0947 */ /* 0x000fea000383ffff */
.L_x_981:
        /* <DEDUP_REMOVED lines=15> */
.L_x_984:
        /* <DEDUP_REMOVED lines=59> */
.L_x_983:
        /* <DEDUP_REMOVED lines=35> */
.L_x_985:
        /* <DEDUP_REMOVED lines=18> */
.L_x_986:
        /* <DEDUP_REMOVED lines=9> */
.L_x_987:
[----:B------:R-:W-:Y:S05]  /*4070*/  BSYNC.RECONVERGENT B0 ;  /* 0x0000000000007941 */ /* 0x000fea0003800200 */
.L_x_980:
        /* <DEDUP_REMOVED lines=44> */
.L_x_988:
        /* <DEDUP_REMOVED lines=22> */
.L_x_990:
[----:B------:R-:W-:Y:S05]  /*44a0*/  BSYNC.RECONVERGENT B0 ;  /* 0x0000000000007941 */ /* 0x000fea0003800200 */
.L_x_989:
        /* <DEDUP_REMOVED lines=27> */
.L_x_991:
        /* <DEDUP_REMOVED lines=21> */
.L_x_993:
[----:B------:R-:W-:Y:S05]  /*47b0*/  BSYNC.RECONVERGENT B0 ;  /* 0x0000000000007941 */ /* 0x000fea0003800200 */
.L_x_992:
        /* <DEDUP_REMOVED lines=67> */
.L_x_994:
        /* <DEDUP_REMOVED lines=30> */
.L_x_996:
[----:B------:R-:W-:Y:S05]  /*4dd0*/  BSYNC.RECONVERGENT B0 ;  /* 0x0000000000007941 */ /* 0x000fea0003800200 */
.L_x_995:
        /* <DEDUP_REMOVED lines=21> */
.L_x_997:
        /* <DEDUP_REMOVED lines=18> */
.L_x_999:
[----:B------:R-:W-:Y:S05]  /*5050*/  BSYNC.RECONVERGENT B0 ;  /* 0x0000000000007941 */ /* 0x000fea0003800200 */
.L_x_998:
        /* <DEDUP_REMOVED lines=21> */
.L_x_1000:
        /* <DEDUP_REMOVED lines=18> */
.L_x_1002:
[----:B------:R-:W-:Y:S05]  /*52d0*/  BSYNC.RECONVERGENT B0 ;  /* 0x0000000000007941 */ /* 0x000fea0003800200 */
.L_x_1001:
        /* <DEDUP_REMOVED lines=21> */
.L_x_1003:
        /* <DEDUP_REMOVED lines=18> */
.L_x_1005:
[----:B------:R-:W-:Y:S05]  /*5550*/  BSYNC.RECONVERGENT B0 ;  /* 0x0000000000007941 */ /* 0x000fea0003800200 */
.L_x_1004:
        /* <DEDUP_REMOVED lines=21> */
.L_x_1006:
        /* <DEDUP_REMOVED lines=18> */
.L_x_1008:
[----:B------:R-:W-:Y:S05]  /*57d0*/  BSYNC.RECONVERGENT B0 ;  /* 0x0000000000007941 */ /* 0x000fea0003800200 */
.L_x_1007:
        /* <DEDUP_REMOVED lines=21> */
.L_x_1009:
        /* <DEDUP_REMOVED lines=18> */
.L_x_1011:
[----:B------:R-:W-:Y:S05]  /*5a50*/  BSYNC.RECONVERGENT B0 ;  /* 0x0000000000007941 */ /* 0x000fea0003800200 */
.L_x_1010:
[----:B------:R-:W-:Y:S02]  /*5a60*/  IADD3 R36, PT, PT, R9, R36, RZ ;  /* 0x0000002409247210 */ /* 0x000fe40007ffe0ff */
[----:B------:R-:W-:Y:S02]  /*5a70*/  IADD3 R37, PT, PT, R37, 0x1, RZ ;  /* 0x0000000125257810 */ /* 0x000fe40007ffe0ff */
[----:B------:R-:W-:-:S13]  /*5a80*/  ISETP.GE.AND P0, PT, R36, UR4, PT ;  /* 0x0000000424007c0c */ /* 0x000fda000bf06270 */
[----:B------:R-:W-:Y:S05]  /*5a90*/  @!P0 BRA `(.L_x_1012) ;  /* 0xffffffa800248947 */ /* 0x000fea000383ffff */
.L_x_971:
        /* <DEDUP_REMOVED lines=19> */
.L_x_1014:
[----:B------:R-:W-:Y:S05]  /*5bd0*/  BSYNC.RECONVERGENT B0 ;  /* 0x0000000000007941 */ /* 0x000fea0003800200 */
.L_x_1013:
[----:B------:R-:W-:Y:S05]  /*5be0*/  @P0 EXIT ;  /* 0x000000000000094d */ /* 0x000fea0003800000 */
[----:B------:R-:W-:Y:S05]  /*5bf0*/  @P2 BRA `(.L_x_1015) ;  /* 0x0000000000202947 */ /* 0x000fea0003800000 */
[----:B------:R-:W-:-:S05]  /*5c00*/  IMAD R0, R4, R7, RZ ;  /* 0x0000000704007224 */ /* 0x000fca00078e02ff */
[----:B------:R-:W-:-:S13]  /*5c10*/  ISETP.NE.AND P0, PT, R0, -0x1, PT ;  /* 0xffffffff0000780c */ /* 0x000fda0003f05270 */
[----:B------:R-:W-:Y:S05]  /*5c20*/  @!P0 BRA `(.L_x_1015) ;  /* 0x0000000000148947 */ /* 0x000fea0003800000 */
.L_x_1016:
[----:B-1----:R-:W2:Y:S04]  /*5c30*/  LDG.E.STRONG.GPU R5, desc[UR8][R2.64] ;  /* 0x0000000802057981 */ /* 0x002ea8000c1ef900 */
[----:B--2---:R-:W-:Y:S01]  /*5c40*/  CCTL.IVALL ;  /* 0x00000000ff00798f */ /* 0x004fe20002000000 */
[----:B------:R-:W-:Y:S05]  /*5c50*/  YIELD ;  /* 0x0000000000007946 */ /* 0x000fea0003800000 */
[----:B------:R-:W-:-:S13]  /*5c60*/  ISETP.NE.AND P0, PT, R5, R0, PT ;  /* 0x000000000500720c */ /* 0x000fda0003f05270 */
[----:B------:R-:W-:Y:S05]  /*5c70*/  @P0 BRA `(.L_x_1016) ;  /* 0xfffffffc00ec0947 */ /* 0x000fea000383ffff */
.L_x_1015:
        /* <DEDUP_REMOVED lines=75> */
.L_x_1019:
        /* <DEDUP_REMOVED lines=31> */
.L_x_1018:
[----:B------:R-:W-:Y:S05]  /*6320*/  BSYNC.RECONVERGENT B0 ;  /* 0x0000000000007941 */ /* 0x000fea0003800200 */
.L_x_1017:
        /* <DEDUP_REMOVED lines=10> */
.L_x_1020:
        /* <DEDUP_REMOVED lines=80> */
[----:B----4-:R-:W-:Y:S02]  /*68d0*/  F2FP.F16.F32.PACK_AB R23, R23, R4 ;  /* 0x000000041717723e */ /* 0x010fe400000000ff */
[----:B-----5:R-:W-:-:S03]  /*68e0*/  F2FP.F16.F32.PACK_AB R5, R7, R8 ;  /* 0x000000080705723e */ /* 0x020fc600000000ff */
[----:B------:R3:W-:Y:S04]  /*68f0*/  STG.E desc[UR8][R28.64], R23 ;  /* 0x000000171c007986 */ /* 0x0007e8000c101908 */
[----:B------:R3:W-:Y:S01]  /*6900*/  STG.E desc[UR8][R26.64], R5 ;  /* 0x000000051a007986 */ /* 0x0007e2000c101908 */
[----:B------:R-:W-:Y:S01]  /*6910*/  HFMA2 R7, -RZ, RZ, 0, 0 ;  /* 0x00000000ff077431 */ /* 0x000fe200000001ff */
[----:B------:R-:W-:Y:S06]  /*6920*/  @P0 BRA `(.L_x_1020) ;  /* 0xfffffff800a80947 */ /* 0x000fec000383ffff */
[----:B------:R-:W-:Y:S05]  /*6930*/  EXIT ;  /* 0x000000000000794d */ /* 0x000fea0003800000 */
.L_x_1021:
        /* <DEDUP_REMOVED lines=12> */
.L_x_4756:


//--------------------- .text._Z35group_norm_nhwc_bwd_one_pass_kernelI11Fp16IOFp16WLi128ELi98ELi392EEv26Group_norm_nhwc_bwd_params --------------------------
	.section	.text._Z35group_norm_nhwc_bwd_one_pass_kernelI11Fp16IOFp16WLi128ELi98ELi392EEv26Group_norm_nhwc_bwd_params,"ax",@progbits
	.align	128
        .global         _Z35group_norm_nhwc_bwd_one_pass_kernelI11Fp16IOFp16WLi128ELi98ELi392EEv26Group_norm_nhwc_bwd_params
        .type           _Z35group_norm_nhwc_bwd_one_pass_kernelI11Fp16IOFp16WLi128ELi98ELi392EEv26Group_norm_nhwc_bwd_params,@function
        .size           _Z35group_norm_nhwc_bwd_one_pass_kernelI11Fp16IOFp16WLi128ELi98ELi392EEv26Group_norm_nhwc_bwd_params,(.L_x_4757 - _Z35group_norm_nhwc_bwd_one_pass_kernelI11Fp16IOFp16WLi128ELi98ELi392EEv26Group_norm_nhwc_bwd_params)
        .other          _Z35group_norm_nhwc_bwd_one_pass_kernelI11Fp16IOFp16WLi128ELi98ELi392EEv26Group_norm_nhwc_bwd_params,@"STO_CUDA_ENTRY STV_DEFAULT"
_Z35group_norm_nhwc_bwd_one_pass_kernelI11Fp16IOFp16WLi128ELi98ELi392EEv26Group_norm_nhwc_bwd_params:
.text._Z35group_norm_nhwc_bwd_one_pass_kernelI11Fp16IOFp16WLi128ELi98ELi392EEv26Group_norm_nhwc_bwd_params:
        /* <DEDUP_REMOVED lines=21> */
.L_x_1087:
        /* <DEDUP_REMOVED lines=431> */
[----:B--2---:R-:W-:Y:S02]  /*1c40*/  @P0 HADD2.F32 R58, -RZ, R18.H0_H0 ;  /* 0x20000012ff3a0230 */ /* 0x004fe40000004100 */
[----:B---3--:R-:W-:Y:S02]  /*1c50*/  @P0 HADD2.F32 R59, -RZ, R28.H0_H0 ;  /* 0x2000001cff3b0230 */ /* 0x008fe40000004100 */
[----:B------:R-:W-:Y:S02]  /*1c60*/  HADD2.F32 R57, -RZ, R15.H0_H0 ;  /* 0x2000000fff397230 */ /* 0x000fe40000004100 */
[----:B------:R-:W-:Y:S01]  /*1c70*/  HADD2.F32 R56, -RZ, R56.H0_H0 ;  /* 0x20000038ff387230 */ /* 0x000fe20000004100 */
        /* <DEDUP_REMOVED lines=290> */
.L_x_1023:
        /* <DEDUP_REMOVED lines=576> */
.L_x_1024:
        /* <DEDUP_REMOVED lines=85> */
.L_x_1026:
[----:B------:R-:W-:Y:S05]  /*57f0*/  BSYNC.RECONVERGENT B0 ;  /* 0x0000000000007941 */ /* 0x000fea0003800200 */
.L_x_1025:
        /* <DEDUP_REMOVED lines=42> */
.L_x_1028:
[----:B------:R-:W-:Y:S05]  /*5aa0*/  BSYNC.RECONVERGENT B0 ;  /* 0x0000000000007941 */ /* 0x000fea0003800200 */
.L_x_1027:
        /* <DEDUP_REMOVED lines=28> */
.L_x_1030:
[----:B------:R-:W-:Y:S05]  /*5c70*/  BSYNC.RECONVERGENT B0 ;  /* 0x0000000000007941 */ /* 0x000fea0003800200 */
.L_x_1029:
        /* <DEDUP_REMOVED lines=28> */
.L_x_1033:
[----:B-1----:R-:W2:Y:S04]  /*5e40*/  LDG.E.STRONG.GPU R18, desc[UR10][R16.64] ;  /* 0x0000000a10127981 */ /* 0x002ea8000c1ef900 */
[----:B--2---:R-:W-:Y:S01]  /*5e50*/  CCTL.IVALL ;  /* 0x00000000ff00798f */ /* 0x004fe20002000000 */
[----:B------:R-:W-:Y:S05]  /*5e60*/  YIELD ;  /* 0x0000000000007946 */ /* 0x000fea0003800000 */
[----:B------:R-:W-:-:S13]  /*5e70*/  ISETP.NE.AND P0, PT, R18, R21, PT ;  /* 0x000000151200720c */ /* 0x000fda0003f05270 */
[----:B------:R-:W-:Y:S05]  /*5e80*/  @P0 BRA `(.L_x_1033) ;  /* 0xfffffffc00ec0947 */ /* 0x000fea000383ffff */
.L_x_1032:
        /* <DEDUP_REMOVED lines=21> */
.L_x_1035:
        /* <DEDUP_REMOVED lines=64> */
.L_x_1034:
        /* <DEDUP_REMOVED lines=34> */
.L_x_1036:
        /* <DEDUP_REMOVED lines=18> */
.L_x_1037:
        /* <DEDUP_REMOVED lines=9> */
.L_x_1038:
[----:B------:R-:W-:Y:S05]  /*67b0*/  BSYNC.RECONVERGENT B0 ;  /* 0x0000000000007941 */ /* 0x000fea0003800200 */
.L_x_1031:
        /* <DEDUP_REMOVED lines=38> */
.L_x_1039:
        /* <DEDUP_REMOVED lines=34> */
.L_x_1041:
[----:B------:R-:W-:Y:S05]  /*6c40*/  BSYNC.RECONVERGENT B0 ;  /* 0x0000000000007941 */ /* 0x000fea0003800200 */
.L_x_1040:
        /* <DEDUP_REMOVED lines=25> */
.L_x_1042:
        /* <DEDUP_REMOVED lines=21> */
.L_x_1044:
[----:B------:R-:W-:Y:S05]  /*6f30*/  BSYNC.RECONVERGENT B0 ;  /* 0x0000000000007941 */ /* 0x000fea0003800200 */
.L_x_1043:
        /* <DEDUP_REMOVED lines=35> */
.L_x_1045:
        /* <DEDUP_REMOVED lines=21> */
.L_x_1047:
[----:B------:R-:W-:Y:S05]  /*72c0*/  BSYNC.RECONVERGENT B0 ;  /* 0x0000000000007941 */ /* 0x000fea0003800200 */
.L_x_1046:
        /* <DEDUP_REMOVED lines=25> */
.L_x_1048:
        /* <DEDUP_REMOVED lines=21> */
.L_x_1050:
[----:B------:R-:W-:Y:S05]  /*75b0*/  BSYNC.RECONVERGENT B0 ;  /* 0x0000000000007941 */ /* 0x000fea0003800200 */
.L_x_1049:
        /* <DEDUP_REMOVED lines=35> */
.L_x_1051:
        /* <DEDUP_REMOVED lines=21> */
.L_x_1053:
[----:B------:R-:W-:Y:S05]  /*7940*/  BSYNC.RECONVERGENT B0 ;  /* 0x0000000000007941 */ /* 0x000fea0003800200 */
.L_x_1052:
        /* <DEDUP_REMOVED lines=25> */
.L_x_1054:
        /* <DEDUP_REMOVED lines=21> */
.L_x_1056:
[----:B------:R-:W-:Y:S05]  /*7c30*/  BSYNC.RECONVERGENT B0 ;  /* 0x0000000000007941 */ /* 0x000fea0003800200 */
.L_x_1055:
        /* <DEDUP_REMOVED lines=35> */
.L_x_1057:
        /* <DEDUP_REMOVED lines=21> */
.L_x_1059:
[----:B------:R-:W-:Y:S05]  /*7fc0*/  BSYNC.RECONVERGENT B0 ;  /* 0x0000000000007941 */ /* 0x000fea0003800200 */
.L_x_1058:
        /* <DEDUP_REMOVED lines=25> */
.L_x_1060:
        /* <DEDUP_REMOVED lines=21> */
.L_x_1062:
[----:B------:R-:W-:Y:S05]  /*82b0*/  BSYNC.RECONVERGENT B0 ;  /* 0x0000000000007941 */ /* 0x000fea0003800200 */
.L_x_1061:
        /* <DEDUP_REMOVED lines=35> */
.L_x_1063:
        /* <DEDUP_REMOVED lines=21> */
.L_x_1065:
[----:B------:R-:W-:Y:S05]  /*8640*/  BSYNC.RECONVERGENT B0 ;  /* 0x0000000000007941 */ /* 0x000fea0003800200 */
.L_x_1064:
        /* <DEDUP_REMOVED lines=25> */
.L_x_1066:
        /* <DEDUP_REMOVED lines=21> */
.L_x_1068:
[----:B------:R-:W-:Y:S05]  /*8930*/  BSYNC.RECONVERGENT B0 ;  /* 0x0000000000007941 */ /* 0x000fea0003800200 */
.L_x_1067:
        /* <DEDUP_REMOVED lines=35> */
.L_x_1069:
        /* <DEDUP_REMOVED lines=21> */
.L_x_1071:
[----:B------:R-:W-:Y:S05]  /*8cc0*/  BSYNC.RECONVERGENT B0 ;  /* 0x0000000000007941 */ /* 0x000fea0003800200 */
.L_x_1070:
        /* <DEDUP_REMOVED lines=25> */
.L_x_1072:
        /* <DEDUP_REMOVED lines=21> */
.L_x_1074:
[----:B------:R-:W-:Y:S05]  /*8fb0*/  BSYNC.RECONVERGENT B0 ;  /* 0x0000000000007941 */ /* 0x000fea0003800200 */
.L_x_1073:
        /* <DEDUP_REMOVED lines=35> */
.L_x_1075:
        /* <DEDUP_REMOVED lines=21> */
.L_x_1077:
[----:B------:R-:W-:Y:S05]  /*9340*/  BSYNC.RECONVERGENT B0 ;  /* 0x0000000000007941 */ /* 0x000fea0003800200 */
.L_x_1076:
        /* <DEDUP_REMOVED lines=25> */
.L_x_1078:
        /* <DEDUP_REMOVED lines=21> */
.L_x_1080:
[----:B------:R-:W-:Y:S05]  /*9630*/  BSYNC.RECONVERGENT B0 ;  /* 0x0000000000007941 */ /* 0x000fea0003800200 */
.L_x_1079:
        /* <DEDUP_REMOVED lines=31> */
.L_x_1081:
        /* <DEDUP_REMOVED lines=26> */
.L_x_1083:
[----:B------:R-:W-:Y:S05]  /*99d0*/  BSYNC.RECONVERGENT B0 ;  /* 0x0000000000007941 */ /* 0x000fea0003800200 */
.L_x_1082:
        /* <DEDUP_REMOVED lines=24> */
.L_x_1084:
        /* <DEDUP_REMOVED lines=18> */
.L_x_1086:
[----:B------:R-:W-:Y:S05]  /*9c80*/  BSYNC.RECONVERGENT B0 ;  /* 0x0000000000007941 */ /* 0x000fea0003800200 */
.L_x_1085:
[----:B------:R-:W1:Y:S01]  /*9c90*/  LDCU UR5, c[0x0][0x410] ;  /* 0x00008200ff0577ac */ /* 0x000e620008000800 */
[----:B------:R-:W1:Y:S01]  /*9ca0*/  LDCU UR8, c[0x0][0x3e0] ;  /* 0x00007c00ff0877ac */ /* 0x000e620008000800 */
[----:B------:R-:W-:Y:S02]  /*9cb0*/  UIADD3 UR6, UPT, UPT, UR7, UR6, URZ ;  /* 0x0000000607067290 */ /* 0x000fe4000fffe0ff */
[----:B------:R-:W-:Y:S02]  /*9cc0*/  UIADD3 UR4, UPT, UPT, UR4, 0x1, URZ ;  /* 0x0000000104047890 */ /* 0x000fe4000fffe0ff */
[----:B-1----:R-:W-:-:S04]  /*9cd0*/  UIMAD UR5, UR5, UR8, URZ ;  /* 0x00000008050572a4 */ /* 0x002fc8000f8e02ff */
[----:B------:R-:W-:-:S09]  /*9ce0*/  UISETP.GE.AND UP0, UPT, UR6, UR5, UPT ;  /* 0x000000050600728c */ /* 0x000fd2000bf06270 */
[----:B------:R-:W-:Y:S05]  /*9cf0*/  BRA.U !UP0, `(.L_x_1087) ;  /* 0xffffff6508147547 */ /* 0x000fea000b83ffff */
.L_x_1022:
        /* <DEDUP_REMOVED lines=16> */
.L_x_1089:
[----:B------:R-:W-:Y:S05]  /*9e00*/  BSYNC.RECONVERGENT B0 ;  /* 0x0000000000007941 */ /* 0x000fea0003800200 */
.L_x_1088:
        /* <DEDUP_REMOVED lines=11> */
.L_x_1091:
[----:B------:R-:W2:Y:S04]  /*9ec0*/  LDG.E.STRONG.GPU R5, desc[UR10][R2.64] ;  /* 0x0000000a02057981 */ /* 0x000ea8000c1ef900 */
[----:B--2---:R-:W-:Y:S01]  /*9ed0*/  CCTL.IVALL ;  /* 0x00000000ff00798f */ /* 0x004fe20002000000 */
[----:B------:R-:W-:Y:S05]  /*9ee0*/  YIELD ;  /* 0x0000000000007946 */ /* 0x000fea0003800000 */
[----:B------:R-:W-:-:S13]  /*9ef0*/  ISETP.NE.AND P0, PT, R5, R0, PT ;  /* 0x000000000500720c */ /* 0x000fda0003f05270 */
[----:B------:R-:W-:Y:S05]  /*9f00*/  @P0 BRA `(.L_x_1091) ;  /* 0xfffffffc00ec0947 */ /* 0x000fea000383ffff */
.L_x_1090:
        /* <DEDUP_REMOVED lines=76> */
.L_x_1094:
        /* <DEDUP_REMOVED lines=31> */
.L_x_1093:
[----:B------:R-:W-:Y:S05]  /*a5c0*/  BSYNC.RECONVERGENT B0 ;  /* 0x0000000000007941 */ /* 0x000fea0003800200 */
.L_x_1092:
        /* <DEDUP_REMOVED lines=10> */
.L_x_1095:
        /* <DEDUP_REMOVED lines=87> */
.L_x_1096:
        /* <DEDUP_REMOVED lines=10> */
.L_x_4757:


//--------------------- .text._Z35group_norm_nhwc_bwd_one_pass_kernelI11Fp16IOFp16WLi256ELi98ELi392EEv26Group_norm_nhwc_bwd_params --------------------------
	.section	.text._Z35group_norm_nhwc_bwd_one_pass_kernelI11Fp16IOFp16WLi256ELi98ELi392EEv26Group_norm_nhwc_bwd_params,"ax",@progbits
	.align	128
        .global         _Z35group_norm_nhwc_bwd_one_pass_kernelI11Fp16IOFp16WLi256ELi98ELi392EEv26Group_norm_nhwc_bwd_params
        .type           _Z35group_norm_nhwc_bwd_one_pass_kernelI11Fp16IOFp16WLi256ELi98ELi392EEv26Group_norm_nhwc_bwd_params,@function
        .size           _Z35group_norm_nhwc_bwd_one_pass_kernelI11Fp16IOFp16WLi256ELi98ELi392EEv26Group_norm_nhwc_bwd_params,(.L_x_4758 - _Z35group_norm_nhwc_bwd_one_pass_kernelI11Fp16IOFp16WLi256ELi98ELi392EEv26Group_norm_nhwc_bwd_params)
        .other          _Z35group_norm_nhwc_bwd_one_pass_kernelI11Fp16IOFp16WLi256ELi98ELi392EEv26Group_norm_nhwc_bwd_params,@"STO_CUDA_ENTRY STV_DEFAULT"
_Z35group_norm_nhwc_bwd_one_pass_kernelI11Fp16IOFp16WLi256ELi98ELi392EEv26Group_norm_nhwc_bwd_params:
.text._Z35group_norm_nhwc_bwd_one_pass_kernelI11Fp16IOFp16WLi256ELi98ELi392EEv26Group_norm_nhwc_bwd_params:
        /* <DEDUP_REMOVED lines=25> */
.L_x_1121:
[----:B0-----:R-:W0:Y:S01]  /*0190*/  LDCU UR14, c[0x0][0x410] ;  /* 0x00008200ff0e77ac */ /* 0x001e220008000800 */
[----:B------:R-:W-:Y:S02]  /*01a0*/  IABS R4, UR8 ;  /* 0x0000000800047c13 */ /* 0x000fe40008000000 */
[----:B------:R-:W-:Y:S02]  /*01b0*/  CS2R R80, SRZ ;  /* 0x0000000000507805 */ /* 0x000fe4000001ff00 */
        /* <DEDUP_REMOVED lines=72> */
[----:B------:R-:W-:Y:S01]  /*0640*/  CS2R R76, SRZ ;  /* 0x00000000004c7805 */ /* 0x000fe2000001ff00 */
        /* <DEDUP_REMOVED lines=352> */
[----:B------:R-:W1:Y:S01]  /*1c50*/  @!P5 LDC.64 R68, c[0x0][0x398] ;  /* 0x0000e600ff44db82 */ /* 0x000e620000000a00 */
[C---:B------:R-:W-:Y:S02]  /*1c60*/  @!P5 SHF.L.U32 R5, R4.reuse, 0x1, RZ ;  /* 0x000000010405d819 */ /* 0x040fe400000006ff */
[----:B------:R-:W-:Y:S02]  /*1c70*/  @!P5 SHF.L.U64.HI R42, R4, 0x1, R43 ;  /* 0x00000001042ad819 */ /* 0x000fe4000001022b */
[----:B----4-:R-:W-:-:S04]  /*1c80*/  @!P5 IADD3 R92, P0, PT, R5, R92, RZ ;  /* 0x0000005c055cd210 */ /* 0x010fc80007f1e0ff */
[----:B------:R-:W-:-:S05]  /*1c90*/  @!P5 IADD3.X R93, PT, PT, R42, R93, RZ, P0, !PT ;  /* 0x0000005d2a5dd210 */ /* 0x000fca00007fe4ff */
[----:B------:R-:W4:Y:S01]  /*1ca0*/  @!P5 LDG.E R76, desc[UR10][R92.64] ;  /* 0x0000000a5c4cd981 */ /* 0x000f22000c1e1900 */
        /* <DEDUP_REMOVED lines=9> */
[----:B------:R-:W5:Y:S01]  /*1d40*/  @!P6 LDC.64 R90, c[0x0][0x3a0] ;  /* 0x0000e800ff5aeb82 */ /* 0x000f620000000a00 */
        /* <DEDUP_REMOVED lines=20> */
[----:B------:R-:W5:Y:S10]  /*1e90*/  @!P2 LDC.64 R88, c[0x0][0x3a0] ;  /* 0x0000e800ff58ab82 */ /* 0x000f740000000a00 */
[----:B------:R-:W4:Y:S01]  /*1ea0*/  @!P3 LDG.E R77, desc[UR10][R40.64] ;  /* 0x0000000a284db981 */ /* 0x000f22000c1e1900 */
        /* <DEDUP_REMOVED lines=9> */
[----:B-----5:R-:W-:-:S02]  /*1f40*/  @!P2 IADD3 R88, P0, PT, R43, R88, RZ ;  /* 0x000000582b58a210 */ /* 0x020fc40007f1e0ff */
        /* <DEDUP_REMOVED lines=8> */
[----:B------:R-:W-:-:S09]  /*1fd0*/  LOP3.LUT R12, R12, 0xffffffef, RZ, 0xc0, !PT ;  /* 0xffffffef0c0c7812 */ /* 0x000fd200078ec0ff */
[----:B------:R1:W5:Y:S02]  /*1fe0*/  @!P2 LDG.E R78, desc[UR10][R58.64] ;  /* 0x0000000a3a4ea981 */ /* 0x000364000c1e1900 */
[----:B------:R-:W0:Y:S01]  /*1ff0*/  @!P4 LDC.64 R72, c[0x0][0x3f8] ;  /* 0x0000fe00ff48cb82 */ /* 0x000e220000000a00 */
[----:B------:R-:W-:Y:S01]  /*2000*/  @P4 LOP3.LUT R12, R12, 0x10, RZ, 0xfc, !PT ;  /* 0x000000100c0c4812 */ /* 0x000fe200078efcff */
[----:B------:R2:W3:Y:S06]  /*2010*/  @!P2 LDG.E R79, desc[UR10][R64.64] ;  /* 0x0000000a404fa981 */ /* 0x0004ec000c1e1900 */
[----:B------:R-:W1:Y:S08]  /*2020*/  @!P4 LDC.64 R86, c[0x0][0x3a0] ;  /* 0x0000e800ff56cb82 */ /* 0x000e700000000a00 */
[----:B------:R-:W2:Y:S01]  /*2030*/  @!P4 LDC.64 R84, c[0x0][0x398] ;  /* 0x0000e600ff54cb82 */ /* 0x000ea20000000a00 */
        /* <DEDUP_REMOVED lines=10> */
[----:B--2---:R-:W-:Y:S02]  /*20e0*/  @!P4 IADD3 R84, P0, PT, R69, R84, RZ ;  /* 0x000000544554c210 */ /* 0x004fe40007f1e0ff */
        /* <DEDUP_REMOVED lines=11> */
[----:B------:R-:W-:Y:S02]  /*21a0*/  @!P4 IMAD R67, R69, R73, R66 ;  /* 0x000000494543c224 */ /* 0x000fe400078e0242 */
[----:B------:R-:W0:Y:S01]  /*21b0*/  @!P4 LDC.64 R68, c[0x0][0x3a0] ;  /* 0x0000e800ff44cb82 */ /* 0x000e220000000a00 */
[----:B------:R-:W-:Y:S02]  /*21c0*/  @!P4 SHF.L.U32 R65, R62, 0x1, RZ ;  /* 0x000000013e41c819 */ /* 0x000fe400000006ff */
[----:B------:R-:W-:-:S04]  /*21d0*/  @!P4 IADD3 R63, PT, PT, R63, R67, RZ ;  /* 0x000000433f3fc210 */ /* 0x000fc80007ffe0ff */
[----:B------:R-:W-:Y:S02]  /*21e0*/  @!P4 SHF.L.U64.HI R66, R62, 0x1, R63 ;  /* 0x000000013e42c819 */ /* 0x000fe4000001023f */
[C---:B------:R-:W-:Y:S02]  /*21f0*/  LOP3.LUT P1, RZ, R12.reuse, 0x200000, RZ, 0xc0, !PT ;  /* 0x002000000cff7812 */ /* 0x040fe4000782c0ff */
[----:B------:R-:W-:-:S04]  /*2200*/  LOP3.LUT R12, R12, 0xfffffff7, RZ, 0xc0, !PT ;  /* 0xfffffff70c0c7812 */ /* 0x000fc800078ec0ff */
[----:B------:R-:W-:Y:S02]  /*2210*/  @P4 LOP3.LUT R12, R12, 0x8, RZ, 0xfc, !PT ;  /* 0x000000080c0c4812 */ /* 0x000fe400078efcff */
[----:B0-----:R-:W-:-:S04]  /*2220*/  @!P4 IADD3 R62, P0, PT, R65, R68, RZ ;  /* 0x00000044413ec210 */ /* 0x001fc80007f1e0ff */
[----:B------:R-:W-:Y:S02]  /*2230*/  @!P4 IADD3.X R63, PT, PT, R66, R69, RZ, P0, !PT ;  /* 0x00000045423fc210 */ /* 0x000fe400007fe4ff */
[----:B-1----:R-:W-:Y:S02]  /*2240*/  @!P4 IADD3 R58, P0, PT, R65, R58, RZ ;  /* 0x0000003a413ac210 */ /* 0x002fe40007f1e0ff */
[----:B------:R-:W-:Y:S02]  /*2250*/  IADD3 R65, PT, PT, R50, 0xb0, RZ ;  /* 0x000000b032417810 */ /* 0x000fe40007ffe0ff */
[----:B------:R-:W-:Y:S02]  /*2260*/  @!P4 IADD3.X R59, PT, PT, R66, R59, RZ, P0, !PT ;  /* 0x0000003b423bc210 */ /* 0x000fe400007fe4ff */
[----:B------:R-:W-:Y:S02]  /*2270*/  ISETP.NE.AND P4, PT, R70, RZ, PT ;  /* 0x000000ff4600720c */ /* 0x000fe40003f85270 */
[----:B------:R-:W-:-:S02]  /*2280*/  CS2R R70, SRZ ;  /* 0x0000000000467805 */ /* 0x000fc4000001ff00 */
[----:B------:R-:W-:Y:S02]  /*2290*/  SHF.R.S32.HI R67, RZ, 0x1f, R65 ;  /* 0x0000001fff437819 */ /* 0x000fe40000011441 */
[----:B------:R-:W-:Y:S02]  /*22a0*/  ISETP.GE.U32.AND P0, PT, R65, UR16, PT ;  /* 0x0000001041007c0c */ /* 0x000fe4000bf06070 */
[----:B------:R-:W2:Y:S02]  /*22b0*/  @!P3 LDG.E R70, desc[UR10][R54.64] ;  /* 0x0000000a3646b981 */ /* 0x000ea4000c1e1900 */
[----:B------:R-:W-:Y:S02]  /*22c0*/  ISETP.GE.AND.EX P3, PT, R67, UR17, PT, P0 ;  /* 0x0000001143007c0c */ /* 0x000fe4000bf66300 */
[----:B------:R0:W4:Y:S11]  /*22d0*/  @!P1 LDG.E R71, desc[UR10][R32.64] ;  /* 0x0000000a20479981 */ /* 0x000136000c1e1900 */
[----:B------:R-:W1:Y:S01]  /*22e0*/  @!P3 LDC.64 R68, c[0x0][0x3f8] ;  /* 0x0000fe00ff44bb82 */ /* 0x000e620000000a00 */
[----:B------:R-:W-:-:S02]  /*22f0*/  @!P3 MOV R40, R36 ;  /* 0x000000240028b202 */ /* 0x000fc40000000f00 */
[----:B------:R-:W-:-:S05]  /*2300*/  @!P3 MOV R41, R35 ;  /* 0x000000230029b202 */ /* 0x000fca0000000f00 */
[----:B0-----:R-:W0:Y:S01]  /*2310*/  @!P3 LDC.64 R32, c[0x0][0x398] ;  /* 0x0000e600ff20bb82 */ /* 0x001e220000000a00 */
[-C--:B-1----:R-:W-:Y:S02]  /*2320*/  @!P3 IMAD R54, R67, R68.reuse, RZ ;  /* 0x000000444336b224 */ /* 0x082fe400078e02ff */
[----:B------:R-:W-:-:S04]  /*2330*/  @!P3 IMAD.WIDE.U32 R40, R65, R68, R40 ;  /* 0x000000444128b225 */ /* 0x000fc800078e0028 */
[----:B------:R-:W-:Y:S02]  /*2340*/  @!P3 IMAD R55, R65, R69, R54 ;  /* 0x000000454137b224 */ /* 0x000fe400078e0236 */
[----:B------:R-:W1:Y:S01]  /*2350*/  @!P3 LDC.64 R64, c[0x0][0x3a0] ;  /* 0x0000e800ff40bb82 */ /* 0x000e620000000a00 */
[----:B------:R-:W-:Y:S02]  /*2360*/  CS2R R72, SRZ ;  /* 0x0000000000487805 */ /* 0x000fe4000001ff00 */
[----:B------:R-:W-:-:S04]  /*2370*/  @!P3 IADD3 R41, PT, PT, R41, R55, RZ ;  /* 0x000000372929b210 */ /* 0x000fc80007ffe0ff */
[----:B------:R5:W4:Y:S01]  /*2380*/  @!P1 LDG.E R72, desc[UR10][R52.64] ;  /* 0x0000000a34489981 */ /* 0x000b22000c1e1900 */
[C---:B------:R-:W-:Y:S02]  /*2390*/  @!P3 SHF.L.U64.HI R54, R40.reuse, 0x1, R41 ;  /* 0x000000012836b819 */ /* 0x040fe40000010229 */
[----:B-----5:R-:W-:Y:S02]  /*23a0*/  @!P3 SHF.L.U32 R53, R40, 0x1, RZ ;  /* 0x000000012835b819 */ /* 0x020fe400000006ff */
[C---:B------:R-:W-:Y:S02]  /*23b0*/  LOP3.LUT P2, RZ, R12.reuse, 0x100000, RZ, 0xc0, !PT ;  /* 0x001000000cff7812 */ /* 0x040fe4000784c0ff */
[----:B-1----:R-:W-:Y:S02]  /*23c0*/  @!P3 IADD3 R40, P0, PT, R53, R64, RZ ;  /* 0x000000403528b210 */ /* 0x002fe40007f1e0ff */
[----:B------:R-:W-:Y:S02]  /*23d0*/  LOP3.LUT R12, R12, 0xfffffffb, RZ, 0xc0, !PT ;  /* 0xfffffffb0c0c7812 */ /* 0x000fe400078ec0ff */
[----:B------:R-:W-:-:S02]  /*23e0*/  @!P3 IADD3.X R41, PT, PT, R54, R65, RZ, P0, !PT ;  /* 0x000000413629b210 */ /* 0x000fc400007fe4ff */
[----:B0-----:R-:W-:Y:S01]  /*23f0*/  @!P3 IADD3 R32, P0, PT, R53, R32, RZ ;  /* 0x000000203520b210 */ /* 0x001fe20007f1e0ff */
[----:B------:R-:W-:Y:S01]  /*2400*/  HFMA2 R68, -RZ, RZ, 0, 0 ;  /* 0x00000000ff447431 */ /* 0x000fe200000001ff */
[----:B------:R-:W-:Y:S02]  /*2410*/  @P3 LOP3.LUT R12, R12, 0x4, RZ, 0xfc, !PT ;  /* 0x000000040c0c3812 */ /* 0x000fe400078efcff */
[----:B------:R-:W-:Y:S02]  /*2420*/  @!P3 IADD3.X R33, PT, PT, R54, R33, RZ, P0, !PT ;  /* 0x000000213621b210 */ /* 0x000fe400007fe4ff */
[----:B------:R-:W-:Y:S02]  /*2430*/  ISETP.NE.AND P3, PT, R51, RZ, PT ;  /* 0x000000ff3300720c */ /* 0x000fe40003f65270 */
[----:B------:R-:W-:Y:S02]  /*2440*/  CS2R R66, SRZ ;  /* 0x0000000000427805 */ /* 0x000fe4000001ff00 */
[----:B------:R-:W-:Y:S01]  /*2450*/  IADD3 R51, PT, PT, R50, 0xb8, RZ ;  /* 0x000000b832337810 */ /* 0x000fe20007ffe0ff */
[----:B------:R-:W5:Y:S03]  /*2460*/  @!P2 LDG.E R68, desc[UR10][R48.64] ;  /* 0x0000000a3044a981 */ /* 0x000f66000c1e1900 */
[----:B------:R-:W-:-:S02]  /*2470*/  SHF.R.S32.HI R53, RZ, 0x1f, R51 ;  /* 0x0000001fff357819 */ /* 0x000fc40000011433 */
[----:B------:R-:W-:Y:S01]  /*2480*/  ISETP.GE.U32.AND P0, PT, R51, UR16, PT ;  /* 0x0000001033007c0c */ /* 0x000fe2000bf06070 */
[----:B------:R0:W5:Y:S03]  /*2490*/  @!P2 LDG.E R67, desc[UR10][R6.64] ;  /* 0x0000000a0643a981 */ /* 0x000166000c1e1900 */
[----:B------:R-:W-:-:S13]  /*24a0*/  ISETP.GE.AND.EX P2, PT, R53, UR17, PT, P0 ;  /* 0x0000001135007c0c */ /* 0x000fda000bf46300 */
[----:B------:R-:W1:Y:S01]  /*24b0*/  @!P2 LDC.64 R54, c[0x0][0x3f8] ;  /* 0x0000fe00ff36ab82 */ /* 0x000e620000000a00 */
[----:B------:R-:W-:Y:S02]  /*24c0*/  LOP3.LUT P0, RZ, R12, 0x80000, RZ, 0xc0, !PT ;  /* 0x000800000cff7812 */ /* 0x000fe4000780c0ff */
[----:B------:R-:W-:Y:S02]  /*24d0*/  CS2R R64, SRZ ;  /* 0x0000000000407805 */ /* 0x000fe4000001ff00 */
[----:B0-----:R-:W-:Y:S02]  /*24e0*/  @!P2 MOV R6, R36 ;  /* 0x000000240006a202 */ /* 0x001fe40000000f00 */
[----:B------:R-:W-:-:S07]  /*24f0*/  @!P2 MOV R7, R35 ;  /* 0x000000230007a202 */ /* 0x000fce0000000f00 */
[----:B------:R0:W5:Y:S04]  /*2500*/  @!P0 LDG.E R65, desc[UR10][R30.64] ;  /* 0x0000000a1e418981 */ /* 0x000168000c1e1900 */
[----:B------:R3:W5:Y:S01]  /*2510*/  @!P0 LDG.E R66, desc[UR10][R44.64] ;  /* 0x0000000a2c428981 */ /* 0x000762000c1e1900 */
[----:B-1----:R-:W-:Y:S01]  /*2520*/  @!P2 IMAD R48, R53, R54, RZ ;  /* 0x000000363530a224 */ /* 0x002fe200078e02ff */
[----:B0-----:R-:W0:Y:S08]  /*2530*/  @!P2 LDC.64 R30, c[0x0][0x398] ;  /* 0x0000e600ff1eab82 */ /* 0x001e300000000a00 */
[----:B------:R-:W1:Y:S01]  /*2540*/  @!P2 LDC.64 R52, c[0x0][0x3a0] ;  /* 0x0000e800ff34ab82 */ /* 0x000e620000000a00 */
[----:B------:R-:W-:-:S02]  /*2550*/  @!P2 IMAD R49, R51, R55, R48 ;  /* 0x000000373331a224 */ /* 0x000fc400078e0230 */
[----:B------:R-:W-:-:S05]  /*2560*/  @!P2 IMAD.WIDE.U32 R6, R51, R54, R6 ;  /* 0x000000363306a225 */ /* 0x000fca00078e0006 */
[----:B------:R-:W-:Y:S02]  /*2570*/  @!P2 IADD3 R7, PT, PT, R7, R49, RZ ;  /* 0x000000310707a210 */ /* 0x000fe40007ffe0ff */
[C---:B---3--:R-:W-:Y:S02]  /*2580*/  @!P2 SHF.L.U32 R45, R6.reuse, 0x1, RZ ;  /* 0x00000001062da819 */ /* 0x048fe400000006ff */
[----:B------:R-:W-:Y:S02]  /*2590*/  @!P2 SHF.L.U64.HI R48, R6, 0x1, R7 ;  /* 0x000000010630a819 */ /* 0x000fe40000010207 */
[C---:B------:R-:W-:Y:S02]  /*25a0*/  LOP3.LUT P1, RZ, R12.reuse, 0x40000, RZ, 0xc0, !PT ;  /* 0x000400000cff7812 */ /* 0x040fe4000782c0ff */
[----:B------:R-:W-:Y:S02]  /*25b0*/  LOP3.LUT R12, R12, 0xfffffffd, RZ, 0xc0, !PT ;  /* 0xfffffffd0c0c7812 */ /* 0x000fe400078ec0ff */
[----:B-1----:R-:W-:-:S02]  /*25c0*/  @!P2 IADD3 R6, P0, PT, R45, R52, RZ ;  /* 0x000000342d06a210 */ /* 0x002fc40007f1e0ff */
[----:B------:R-:W-:-:S07]  /*25d0*/  CS2R R54, SRZ ;  /* 0x0000000000367805 */ /* 0x000fce000001ff00 */
[----:B------:R-:W3:Y:S01]  /*25e0*/  @!P1 LDG.E R64, desc[UR10][R38.64] ;  /* 0x0000000a26409981 */ /* 0x000ee2000c1e1900 */
[----:B------:R-:W-:Y:S02]  /*25f0*/  @!P2 IADD3.X R7, PT, PT, R48, R53, RZ, P0, !PT ;  /* 0x000000353007a210 */ /* 0x000fe400007fe4ff */
[----:B0-----:R-:W-:Y:S01]  /*2600*/  @!P2 IADD3 R30, P0, PT, R45, R30, RZ ;  /* 0x0000001e2d1ea210 */ /* 0x001fe20007f1e0ff */
[----:B------:R0:W3:Y:S01]  /*2610*/  @!P1 LDG.E R55, desc[UR10][R28.64] ;  /* 0x0000000a1c379981 */ /* 0x0000e2000c1e1900 */
[----:B------:R-:W-:Y:S02]  /*2620*/  @P2 LOP3.LUT R12, R12, 0x2, RZ, 0xfc, !PT ;  /* 0x000000020c0c2812 */ /* 0x000fe400078efcff */
[----:B------:R-:W-:Y:S01]  /*2630*/  @!P2 IADD3.X R31, PT, PT, R48, R31, RZ, P0, !PT ;  /* 0x0000001f301fa210 */ /* 0x000fe200007fe4ff */
[----:B------:R-:W3:Y:S01]  /*2640*/  @!P5 LDG.E R54, desc[UR10][R4.64] ;  /* 0x0000000a0436d981 */ /* 0x000ee2000c1e1900 */
[----:B------:R-:W-:Y:S02]  /*2650*/  ISETP.NE.AND P2, PT, R13, RZ, PT ;  /* 0x000000ff0d00720c */ /* 0x000fe40003f45270 */
[----:B------:R-:W-:-:S04]  /*2660*/  IADD3 R13, PT, PT, R50, 0xc0, RZ ;  /* 0x000000c0320d7810 */ /* 0x000fc80007ffe0ff */
[----:B------:R-:W-:Y:S02]  /*2670*/  SHF.R.S32.HI R45, RZ, 0x1f, R13 ;  /* 0x0000001fff2d7819 */ /* 0x000fe4000001140d */
[----:B------:R-:W-:-:S04]  /*2680*/  ISETP.GE.U32.AND P0, PT, R13, UR16, PT ;  /* 0x000000100d007c0c */ /* 0x000fc8000bf06070 */
[----:B------:R-:W-:-:S13]  /*2690*/  ISETP.GE.AND.EX P1, PT, R45, UR17, PT, P0 ;  /* 0x000000112d007c0c */ /* 0x000fda000bf26300 */
[----:B------:R-:W1:Y:S01]  /*26a0*/  @!P1 LDC.64 R106, c[0x0][0x3f8] ;  /* 0x0000fe00ff6a9b82 */ /* 0x000e620000000a00 */
[----:B------:R-:W-:Y:S01]  /*26b0*/  LOP3.LUT P0, RZ, R12, 0x20000, RZ, 0xc0, !PT ;  /* 0x000200000cff7812 */ /* 0x000fe2000780c0ff */
[----:B------:R-:W-:Y:S01]  /*26c0*/  HFMA2 R48, -RZ, RZ, 0, 0 ;  /* 0x00000000ff307431 */ /* 0x000fe200000001ff */
[----:B0-----:R-:W-:Y:S02]  /*26d0*/  @!P1 MOV R28, R36 ;  /* 0x00000024001c9202 */ /* 0x001fe40000000f00 */
[----:B------:R-:W-:-:S09]  /*26e0*/  @!P1 MOV R29, R35 ;  /* 0x00000023001d9202 */ /* 0x000fd20000000f00 */
[----:B------:R0:W3:Y:S01]  /*26f0*/  @!P0 LDG.E R48, desc[UR10][R24.64] ;  /* 0x0000000a18308981 */ /* 0x0000e2000c1e1900 */
[----:B-1----:R-:W-:Y:S01]  /*2700*/  @!P1 IMAD R38, R45, R106, RZ ;  /* 0x0000006a2d269224 */ /* 0x002fe200078e02ff */
[----:B0-----:R-:W0:Y:S08]  /*2710*/  @!P1 LDC.64 R24, c[0x0][0x398] ;  /* 0x0000e600ff189b82 */ /* 0x001e300000000a00 */
[----:B------:R-:W1:Y:S01]  /*2720*/  @!P1 LDC.64 R44, c[0x0][0x3a0] ;  /* 0x0000e800ff2c9b82 */ /* 0x000e620000000a00 */
[----:B------:R-:W-:Y:S01]  /*2730*/  CS2R R52, SRZ ;  /* 0x0000000000347805 */ /* 0x000fe2000001ff00 */
[----:B------:R-:W-:-:S02]  /*2740*/  @!P1 IMAD R39, R13, R107, R38 ;  /* 0x0000006b0d279224 */ /* 0x000fc400078e0226 */
[----:B------:R-:W-:-:S03]  /*2750*/  @!P1 IMAD.WIDE.U32 R28, R13, R106, R28 ;  /* 0x0000006a0d1c9225 */ /* 0x000fc600078e001c */
[----:B------:R2:W3:Y:S02]  /*2760*/  @!P0 LDG.E R53, desc[UR10][R26.64] ;  /* 0x0000000a1a358981 */ /* 0x0004e4000c1e1900 */
[----:B------:R-:W-:Y:S02]  /*2770*/  @!P1 IADD3 R13, PT, PT, R29, R39, RZ ;  /* 0x000000271d0d9210 */ /* 0x000fe40007ffe0ff */
[----:B------:R-:W-:Y:S01]  /*2780*/  LOP3.LUT R12, R12, 0xfffffffe, RZ, 0xc0, !PT ;  /* 0xfffffffe0c0c7812 */ /* 0x000fe200078ec0ff */
[----:B------:R-:W3:Y:S01]  /*2790*/  @!P6 LDG.E R52, desc[UR10][R90.64] ;  /* 0x0000000a5a34e981 */ /* 0x000ee2000c1e1900 */
[C---:B------:R-:W-:Y:S02]  /*27a0*/  @!P1 SHF.L.U64.HI R38, R28.reuse, 0x1, R13 ;  /* 0x000000011c269819 */ /* 0x040fe4000001020d */
[----:B--2---:R-:W-:-:S04]  /*27b0*/  @!P1 SHF.L.U32 R27, R28, 0x1, RZ ;  /* 0x000000011c1b9819 */ /* 0x004fc800000006ff */
[C---:B-1----:R-:W-:Y:S02]  /*27c0*/  @!P1 IADD3 R28, P0, PT, R27.reuse, R44, RZ ;  /* 0x0000002c1b1c9210 */ /* 0x042fe40007f1e0ff */
[----:B------:R-:W-:Y:S02]  /*27d0*/  @P1 LOP3.LUT R12, R12, 0x1, RZ, 0xfc, !PT ;  /* 0x000000010c0c1812 */ /* 0x000fe400078efcff */
[----:B------:R-:W-:Y:S02]  /*27e0*/  @!P1 IADD3.X R29, PT, PT, R38, R45, RZ, P0, !PT ;  /* 0x0000002d261d9210 */ /* 0x000fe400007fe4ff */
        /* <DEDUP_REMOVED lines=13> */
[----:B-1----:R-:W-:Y:S02]  /*28c0*/  @!P0 MOV R22, R36 ;  /* 0x0000002400168202 */ /* 0x002fe40000000f00 */
[----:B------:R-:W-:-:S03]  /*28d0*/  @!P0 MOV R23, R35 ;  /* 0x0000002300178202 */ /* 0x000fc60000000f00 */
[----:B------:R-:W1:Y:S01]  /*28e0*/  @!P0 LDC.64 R114, c[0x0][0x398] ;  /* 0x0000e600ff728b82 */ /* 0x000e620000000a00 */
[-C--:B0-----:R-:W-:Y:S02]  /*28f0*/  @!P0 IMAD R0, R45, R60.reuse, RZ ;  /* 0x0000003c2d008224 */ /* 0x081fe400078e02ff */
[----:B------:R-:W-:-:S04]  /*2900*/  @!P0 IMAD.WIDE.U32 R22, R39, R60, R22 ;  /* 0x0000003c27168225 */ /* 0x000fc800078e0016 */
[----:B------:R-:W-:Y:S02]  /*2910*/  @!P0 IMAD R45, R39, R61, R0 ;  /* 0x0000003d272d8224 */ /* 0x000fe400078e0200 */
[----:B------:R-:W0:Y:S01]  /*2920*/  @!P0 LDC.64 R60, c[0x0][0x3a0] ;  /* 0x0000e800ff3c8b82 */ /* 0x000e220000000a00 */
[----:B------:R-:W-:Y:S02]  /*2930*/  HFMA2 R13, -RZ, RZ, 0, 0 ;  /* 0x00000000ff0d7431 */ /* 0x000fe400000001ff */
[----:B------:R-:W-:Y:S02]  /*2940*/  @!P0 IADD3 R23, PT, PT, R23, R45, RZ ;  /* 0x0000002d17178210 */ /* 0x000fe40007ffe0ff */
[----:B------:R-:W-:Y:S02]  /*2950*/  MOV R25, RZ ;  /* 0x000000ff00197202 */ /* 0x000fe40000000f00 */
[C---:B------:R-:W-:Y:S02]  /*2960*/  @!P0 SHF.L.U64.HI R0, R22.reuse, 0x1, R23 ;  /* 0x0000000116008819 */ /* 0x040fe40000010217 */
[----:B------:R-:W-:Y:S01]  /*2970*/  @!P0 SHF.L.U32 R23, R22, 0x1, RZ ;  /* 0x0000000116178819 */ /* 0x000fe200000006ff */
[----:B------:R4:W2:Y:S04]  /*2980*/  @!P1 LDG.E R13, desc[UR10][R20.64] ;  /* 0x0000000a140d9981 */ /* 0x0008a8000c1e1900 */
[----:B------:R5:W2:Y:S01]  /*2990*/  @!P1 LDG.E R25, desc[UR10][R18.64] ;  /* 0x0000000a12199981 */ /* 0x000aa2000c1e1900 */
[----:B0-----:R-:W-:-:S04]  /*29a0*/  @!P0 IADD3 R60, P1, PT, R23, R60, RZ ;  /* 0x0000003c173c8210 */ /* 0x001fc80007f3e0ff */
[----:B------:R-:W-:Y:S02]  /*29b0*/  @!P0 IADD3.X R61, PT, PT, R0, R61, RZ, P1, !PT ;  /* 0x0000003d003d8210 */ /* 0x000fe40000ffe4ff */
[----:B-1----:R-:W-:-:S04]  /*29c0*/  @!P0 IADD3 R114, P1, PT, R23, R114, RZ ;  /* 0x0000007217728210 */ /* 0x002fc80007f3e0ff */
[----:B------:R-:W-:Y:S02]  /*29d0*/  @!P0 IADD3.X R115, PT, PT, R0, R115, RZ, P1, !PT ;  /* 0x0000007300738210 */ /* 0x000fe40000ffe4ff */
[----:B------:R-:W-:Y:S02]  /*29e0*/  LOP3.LUT P1, RZ, R12, 0x4000, RZ, 0xc0, !PT ;  /* 0x000040000cff7812 */ /* 0x000fe4000782c0ff */
[----:B----4-:R-:W-:Y:S02]  /*29f0*/  CS2R R20, SRZ ;  /* 0x0000000000147805 */ /* 0x010fe4000001ff00 */
[----:B-----5:R-:W-:Y:S02]  /*2a00*/  CS2R R18, SRZ ;  /* 0x0000000000127805 */ /* 0x020fe4000001ff00 */
[----:B------:R-:W-:-:S04]  /*2a10*/  IADD3 R39, PT, PT, R50, 0xd0, RZ ;  /* 0x000000d032277810 */ /* 0x000fc80007ffe0ff */
[----:B------:R-:W-:Y:S01]  /*2a20*/  SHF.R.S32.HI R45, RZ, 0x1f, R39 ;  /* 0x0000001fff2d7819 */ /* 0x000fe20000011427 */
[----:B------:R-:W4:Y:S04]  /*2a30*/  @!P2 LDG.E R18, desc[UR10][R10.64] ;  /* 0x0000000a0a12a981 */ /* 0x000f28000c1e1900 */
[----:B------:R0:W5:Y:S04]  /*2a40*/  @!P1 LDG.E R21, desc[UR10][R46.64] ;  /* 0x0000000a2e159981 */ /* 0x000168000c1e1900 */
[----:B------:R1:W5:Y:S01]  /*2a50*/  @!P1 LDG.E R19, desc[UR10][R16.64] ;  /* 0x0000000a10139981 */ /* 0x000362000c1e1900 */
[----:B------:R-:W-:-:S04]  /*2a60*/  ISETP.GE.U32.AND P1, PT, R39, UR16, PT ;  /* 0x0000001027007c0c */ /* 0x000fc8000bf26070 */
[----:B------:R-:W-:-:S13]  /*2a70*/  ISETP.GE.AND.EX P1, PT, R45, UR17, PT, P1 ;  /* 0x000000112d007c0c */ /* 0x000fda000bf26310 */
[----:B0-----:R-:W0:Y:S01]  /*2a80*/  @!P1 LDC.64 R46, c[0x0][0x3f8] ;  /* 0x0000fe00ff2e9b82 */ /* 0x001e220000000a00 */
[----:B------:R-:W-:Y:S02]  /*2a90*/  @!P1 MOV R10, R36 ;  /* 0x00000024000a9202 */ /* 0x000fe40000000f00 */
[----:B------:R-:W-:-:S05]  /*2aa0*/  @!P1 MOV R11, R35 ;  /* 0x00000023000b9202 */ /* 0x000fca0000000f00 */
[----:B------:R-:W3:Y:S01]  /*2ab0*/  @!P1 LDC.64 R112, c[0x0][0x3a0] ;  /* 0x0000e800ff709b82 */ /* 0x000ee20000000a00 */
[----:B------:R-:W-:-:S06]  /*2ac0*/  HFMA2 R23, -RZ, RZ, 0, 0 ;  /* 0x00000000ff177431 */ /* 0x000fcc00000001ff */
[----:B------:R3:W5:Y:S01]  /*2ad0*/  @!P2 LDG.E R23, desc[UR10][R14.64] ;  /* 0x0000000a0e17a981 */ /* 0x000762000c1e1900 */
[----:B0-----:R-:W-:-:S04]  /*2ae0*/  @!P1 IMAD R0, R45, R46, RZ ;  /* 0x0000002e2d009224 */ /* 0x001fc800078e02ff */
[C---:B-1----:R-:W-:Y:S02]  /*2af0*/  @!P1 IMAD R17, R39.reuse, R47, R0 ;  /* 0x0000002f27119224 */ /* 0x042fe400078e0200 */
[----:B------:R-:W-:Y:S02]  /*2b00*/  @!P1 IMAD.WIDE.U32 R46, R39, R46, R10 ;  /* 0x0000002e272e9225 */ /* 0x000fe400078e000a */
[----:B------:R-:W0:Y:S03]  /*2b10*/  @!P1 LDC.64 R10, c[0x0][0x398] ;  /* 0x0000e600ff0a9b82 */ /* 0x000e260000000a00 */
[----:B------:R-:W-:Y:S02]  /*2b20*/  @!P1 IADD3 R17, PT, PT, R47, R17, RZ ;  /* 0x000000112f119210 */ /* 0x000fe40007ffe0ff */
[C---:B------:R-:W-:Y:S02]  /*2b30*/  @!P1 SHF.L.U32 R47, R46.reuse, 0x1, RZ ;  /* 0x000000012e2f9819 */ /* 0x040fe400000006ff */
[----:B------:R-:W-:-:S02]  /*2b40*/  @!P1 SHF.L.U64.HI R0, R46, 0x1, R17 ;  /* 0x000000012e009819 */ /* 0x000fc40000010211 */
[C---:B---3--:R-:W-:Y:S02]  /*2b50*/  @!P1 IADD3 R112, P2, PT, R47.reuse, R112, RZ ;  /* 0x000000702f709210 */ /* 0x048fe40007f5e0ff */
        /* <DEDUP_REMOVED lines=8> */
[----:B------:R0:W3:Y:S01]  /*2be0*/  @!P3 LDG.E R16, desc[UR10][R8.64] ;  /* 0x0000000a0810b981 */ /* 0x0000e2000c1e1900 */
[----:B------:R-:W-:-:S09]  /*2bf0*/  MOV R14, RZ ;  /* 0x000000ff000e7202 */ /* 0x000fd20000000f00 */
[----:B------:R-:W1:Y:S01]  /*2c00*/  @!P2 LDC.64 R110, c[0x0][0x3a0] ;  /* 0x0000e800ff6eab82 */ /* 0x000e620000000a00 */
[----:B------:R0:W5:Y:S07]  /*2c10*/  @!P3 LDG.E R14, desc[UR10][R100.64] ;  /* 0x0000000a640eb981 */ /* 0x00016e000c1e1900 */
        /* <DEDUP_REMOVED lines=32> */
[----:B--2---:R-:W2:Y:S02]  /*2e20*/  @!P3 LDC.64 R104, c[0x0][0x398] ;  /* 0x0000e600ff68bb82 */ /* 0x004ea40000000a00 */
        /* <DEDUP_REMOVED lines=16> */
[----:B------:R-:W-:-:S13]  /*2f30*/  ISETP.GE.AND.EX P4, PT, R49, UR17, PT, P4 ;  /* 0x0000001131007c0c */ /* 0x000fda000bf86340 */
[----:B------:R-:W0:Y:S01]  /*2f40*/  @!P4 LDC.64 R4, c[0x0][0x3f8] ;  /* 0x0000fe00ff04cb82 */ /* 0x000e220000000a00 */
[----:B------:R-:W-:Y:S02]  /*2f50*/  @!P4 MOV R56, R36 ;  /* 0x000000240038c202 */ /* 0x000fe40000000f00 */
[----:B------:R-:W-:-:S05]  /*2f60*/  @!P4 MOV R57, R35 ;  /* 0x000000230039c202 */ /* 0x000fca0000000f00 */
[----:B------:R-:W1:Y:S01]  /*2f70*/  @!P4 LDC.64 R102, c[0x0][0x398] ;  /* 0x0000e600ff66cb82 */ /* 0x000e620000000a00 */
[----:B0-----:R-:W-:-:S04]  /*2f80*/  @!P4 IMAD R2, R49, R4, RZ ;  /* 0x000000043102c224 */ /* 0x001fc800078e02ff */
[C---:B------:R-:W-:Y:S02]  /*2f90*/  @!P4 IMAD R49, R15.reuse, R5, R2 ;  /* 0x000000050f31c224 */ /* 0x040fe400078e0202 */
[----:B------:R-:W-:Y:S02]  /*2fa0*/  @!P4 IMAD.WIDE.U32 R4, R15, R4, R56 ;  /* 0x000000040f04c225 */ /* 0x000fe400078e0038 */
[----:B------:R-:W0:Y:S03]  /*2fb0*/  @!P4 LDC.64 R56, c[0x0][0x3a0] ;  /* 0x0000e800ff38cb82 */ /* 0x000e260000000a00 */
[----:B------:R-:W-:-:S04]  /*2fc0*/  @!P4 IADD3 R15, PT, PT, R5, R49, RZ ;  /* 0x00000031050fc210 */ /* 0x000fc80007ffe0ff */
[C---:B------:R-:W-:Y:S02]  /*2fd0*/  @!P4 SHF.L.U64.HI R2, R4.reuse, 0x1, R15 ;  /* 0x000000010402c819 */ /* 0x040fe4000001020f */
[----:B------:R-:W-:Y:S02]  /*2fe0*/  @!P4 SHF.L.U32 R15, R4, 0x1, RZ ;  /* 0x00000001040fc819 */ /* 0x000fe400000006ff */
[----:B------:R-:W-:Y:S01]  /*2ff0*/  IADD3 R49, PT, PT, R50, 0xf0, RZ ;  /* 0x000000f032317810 */ /* 0x000fe20007ffe0ff */
[----:B------:R-:W-:Y:S01]  /*3000*/  HFMA2 R5, -RZ, RZ, 0, 0 ;  /* 0x00000000ff057431 */ /* 0x000fe200000001ff */
[----:B0-----:R-:W-:-:S05]  /*3010*/  @!P4 IADD3 R56, P5, PT, R15, R56, RZ ;  /* 0x000000380f38c210 */ /* 0x001fca0007fbe0ff */
[----:B------:R0:W2:Y:S01]  /*3020*/  @!P6 LDG.E R5, desc[UR10][R74.64] ;  /* 0x0000000a4a05e981 */ /* 0x0000a2000c1e1900 */
[C---:B------:R-:W-:Y:S02]  /*3030*/  @!P4 IADD3.X R57, PT, PT, R2.reuse, R57, RZ, P5, !PT ;  /* 0x000000390239c210 */ /* 0x040fe40002ffe4ff */
[----:B-1----:R-:W-:Y:S02]  /*3040*/  @!P4 IADD3 R102, P5, PT, R15, R102, RZ ;  /* 0x000000660f66c210 */ /* 0x002fe40007fbe0ff */
[----:B------:R-:W-:Y:S02]  /*3050*/  SHF.R.S32.HI R69, RZ, 0x1f, R49 ;  /* 0x0000001fff457819 */ /* 0x000fe40000011431 */
[----:B------:R-:W-:Y:S02]  /*3060*/  @!P4 IADD3.X R103, PT, PT, R2, R103, RZ, P5, !PT ;  /* 0x000000670267c210 */ /* 0x000fe40002ffe4ff */
[----:B------:R-:W-:Y:S02]  /*3070*/  ISETP.GE.U32.AND P5, PT, R49, UR16, PT ;  /* 0x0000001031007c0c */ /* 0x000fe4000bfa6070 */
[----:B------:R-:W-:-:S02]  /*3080*/  P2R R17, PR, RZ, 0x8 ;  /* 0x00000008ff117803 */ /* 0x000fc40000000000 */
[----:B------:R-:W-:Y:S02]  /*3090*/  LOP3.LUT P3, RZ, R12, 0x20, RZ, 0xc0, !PT ;  /* 0x000000200cff7812 */ /* 0x000fe4000786c0ff */
[----:B------:R-:W-:Y:S02]  /*30a0*/  ISETP.GE.AND.EX P5, PT, R69, UR17, PT, P5 ;  /* 0x0000001145007c0c */ /* 0x000fe4000bfa6350 */
[----:B0-----:R-:W-:-:S09]  /*30b0*/  CS2R R74, SRZ ;  /* 0x00000000004a7805 */ /* 0x001fd2000001ff00 */
[----:B------:R0:W2:Y:S02]  /*30c0*/  @!P3 LDG.E R74, desc[UR10][R42.64] ;  /* 0x0000000a2a4ab981 */ /* 0x0000a4000c1e1900 */
[----:B------:R-:W1:Y:S02]  /*30d0*/  @!P5 LDC.64 R98, c[0x0][0x3a0] ;  /* 0x0000e800ff62db82 */ /* 0x000e640000000a00 */
[----:B------:R4:W2:Y:S06]  /*30e0*/  @!P3 LDG.E R75, desc[UR10][R88.64] ;  /* 0x0000000a584bb981 */ /* 0x0008ac000c1e1900 */
[----:B0-----:R-:W0:Y:S01]  /*30f0*/  @!P5 LDC.64 R42, c[0x0][0x3f8] ;  /* 0x0000fe00ff2adb82 */ /* 0x001e220000000a00 */
[----:B----4-:R-:W-:-:S07]  /*3100*/  @!P5 MOV R88, R36 ;  /* 0x000000240058d202 */ /* 0x010fce0000000f00 */
[----:B------:R-:W4:Y:S01]  /*3110*/  @!P5 LDC.64 R96, c[0x0][0x398] ;  /* 0x0000e600ff60db82 */ /* 0x000f220000000a00 */
[----:B------:R-:W-:Y:S01]  /*3120*/  @!P5 MOV R89, R35 ;  /* 0x000000230059d202 */ /* 0x000fe20000000f00 */
[-C--:B0-----:R-:W-:Y:S02]  /*3130*/  @!P5 IMAD R2, R69, R42.reuse, RZ ;  /* 0x0000002a4502d224 */ /* 0x081fe400078e02ff */
[----:B------:R-:W-:-:S04]  /*3140*/  @!P5 IMAD.WIDE.U32 R88, R49, R42, R88 ;  /* 0x0000002a3158d225 */ /* 0x000fc800078e0058 */
[----:B------:R-:W-:-:S05]  /*3150*/  @!P5 IMAD R69, R49, R43, R2 ;  /* 0x0000002b3145d224 */ /* 0x000fca00078e0202 */
[----:B------:R-:W-:Y:S02]  /*3160*/  @!P5 IADD3 R49, PT, PT, R89, R69, RZ ;  /* 0x000000455931d210 */ /* 0x000fe40007ffe0ff */
[C---:B------:R-:W-:Y:S02]  /*3170*/  @!P5 SHF.L.U32 R89, R88.reuse, 0x1, RZ ;  /* 0x000000015859d819 */ /* 0x040fe400000006ff */
[----:B------:R-:W-:Y:S02]  /*3180*/  @!P5 SHF.L.U64.HI R2, R88, 0x1, R49 ;  /* 0x000000015802d819 */ /* 0x000fe40000010231 */
[----:B-1----:R-:W-:-:S04]  /*3190*/  @!P5 IADD3 R98, P6, PT, R89, R98, RZ ;  /* 0x000000625962d210 */ /* 0x002fc80007fde0ff */
[----:B------:R-:W-:Y:S02]  /*31a0*/  @!P5 IADD3.X R99, PT, PT, R2, R99, RZ, P6, !PT ;  /* 0x000000630263d210 */ /* 0x000fe400037fe4ff */
[----:B----4-:R-:W-:Y:S02]  /*31b0*/  @!P5 IADD3 R96, P6, PT, R89, R96, RZ ;  /* 0x000000605960d210 */ /* 0x010fe40007fde0ff */
[----:B------:R-:W-:Y:S02]  /*31c0*/  IADD3 R89, PT, PT, R50, 0xf8, RZ ;  /* 0x000000f832597810 */ /* 0x000fe40007ffe0ff */
[----:B------:R-:W-:Y:S02]  /*31d0*/  @!P5 IADD3.X R97, PT, PT, R2, R97, RZ, P6, !PT ;  /* 0x000000610261d210 */ /* 0x000fe400037fe4ff */
[----:B------:R-:W-:Y:S02]  /*31e0*/  SHF.R.S32.HI R91, RZ, 0x1f, R89 ;  /* 0x0000001fff5b7819 */ /* 0x000fe40000011459 */
[----:B------:R-:W-:-:S02]  /*31f0*/  ISETP.GE.U32.AND P6, PT, R89, UR16, PT ;  /* 0x0000001059007c0c */ /* 0x000fc4000bfc6070 */
[----:B------:R-:W-:Y:S02]  /*3200*/  P2R R15, PR, RZ, 0x10 ;  /* 0x00000010ff0f7803 */ /* 0x000fe40000000000 */
[C---:B------:R-:W-:Y:S02]  /*3210*/  LOP3.LUT P4, RZ, R12.reuse, 0x8, RZ, 0xc0, !PT ;  /* 0x000000080cff7812 */ /* 0x040fe4000788c0ff */
[----:B------:R-:W-:Y:S02]  /*3220*/  ISETP.GE.AND.EX P6, PT, R91, UR17, PT, P6 ;  /* 0x000000115b007c0c */ /* 0x000fe4000bfc6360 */
[----:B------:R-:W-:Y:S02]  /*3230*/  CS2R R42, SRZ ;  /* 0x00000000002a7805 */ /* 0x000fe4000001ff00 */
[----:B------:R-:W-:Y:S02]  /*3240*/  P2R R22, PR, RZ, 0x4 ;  /* 0x00000004ff167803 */ /* 0x000fe40000000000 */
[----:B------:R-:W-:-:S05]  /*3250*/  LOP3.LUT P2, RZ, R12, 0x100, RZ, 0xc0, !PT ;  /* 0x000001000cff7812 */ /* 0x000fca000784c0ff */
[----:B------:R0:W4:Y:S01]  /*3260*/  @!P4 LDG.E R42, desc[UR10][R58.64] ;  /* 0x0000000a3a2ac981 */ /* 0x000122000c1e1900 */
[----:B------:R-:W-:Y:S01]  /*3270*/  HFMA2 R0, -RZ, RZ, 0, 0 ;  /* 0x00000000ff007431 */ /* 0x000fe200000001ff */
[----:B------:R-:W-:Y:S01]  /*3280*/  LOP3.LUT P1, RZ, R12, 0x10, RZ, 0xc0, !PT ;  /* 0x000000100cff7812 */ /* 0x000fe2000782c0ff */
[----:B------:R-:W-:Y:S01]  /*3290*/  HFMA2 R69, -RZ, RZ, 0, 0 ;  /* 0x00000000ff457431 */ /* 0x000fe200000001ff */
[----:B------:R1:W4:Y:S01]  /*32a0*/  @!P4 LDG.E R43, desc[UR10][R62.64] ;  /* 0x0000000a3e2bc981 */ /* 0x000322000c1e1900 */
[----:B0-----:R-:W0:Y:S03]  /*32b0*/  @!P6 LDC.64 R58, c[0x0][0x3f8] ;  /* 0x0000fe00ff3aeb82 */ /* 0x001e260000000a00 */
[----:B------:R3:W2:Y:S01]  /*32c0*/  @!P2 LDG.E R0, desc[UR10][R82.64] ;  /* 0x0000000a5200a981 */ /* 0x0006a2000c1e1900 */
[----:B-1----:R-:W-:-:S06]  /*32d0*/  @!P6 MOV R62, R36 ;  /* 0x00000024003ee202 */ /* 0x002fcc0000000f00 */
[----:B------:R-:W4:Y:S01]  /*32e0*/  @!P1 LDG.E R69, desc[UR10][R84.64] ;  /* 0x0000000a54459981 */ /* 0x000f22000c1e1900 */
[----:B------:R-:W-:Y:S02]  /*32f0*/  P2R R4, PR, RZ, 0x20 ;  /* 0x00000020ff047803 */ /* 0x000fe40000000000 */
[----:B------:R-:W-:Y:S01]  /*3300*/  P2R R45, PR, RZ, 0x1 ;  /* 0x00000001ff2d7803 */ /* 0x000fe20000000000 */
[----:B------:R-:W4:Y:S01]  /*3310*/  @!P1 LDG.E R73, desc[UR10][R86.64] ;  /* 0x0000000a56499981 */ /* 0x000f22000c1e1900 */
[----:B---3--:R-:W-:Y:S02]  /*3320*/  MOV R83, RZ ;  /* 0x000000ff00537202 */ /* 0x008fe40000000f00 */
[----:B------:R-:W-:-:S04]  /*3330*/  @!P6 MOV R63, R35 ;  /* 0x00000023003fe202 */ /* 0x000fc80000000f00 */
[----:B------:R1:W3:Y:S01]  /*3340*/  @!P2 LDG.E R83, desc[UR10][R94.64] ;  /* 0x0000000a5e53a981 */ /* 0x0002e2000c1e1900 */
[-C--:B0-----:R-:W-:Y:S01]  /*3350*/  @!P6 IMAD R2, R91, R58.reuse, RZ ;  /* 0x0000003a5b02e224 */ /* 0x081fe200078e02ff */
[----:B-1----:R-:W0:Y:S03]  /*3360*/  @!P6 LDC.64 R94, c[0x0][0x3a0] ;  /* 0x0000e800ff5eeb82 */ /* 0x002e260000000a00 */
[C---:B------:R-:W-:Y:S02]  /*3370*/  @!P6 IMAD R85, R89.reuse, R59, R2 ;  /* 0x0000003b5955e224 */ /* 0x040fe400078e0202 */
[----:B------:R-:W-:Y:S01]  /*3380*/  @!P6 IMAD.WIDE.U32 R62, R89, R58, R62 ;  /* 0x0000003a593ee225 */ /* 0x000fe200078e003e */
[C---:B------:R-:W-:Y:S02]  /*3390*/  LOP3.LUT P5, RZ, R12.reuse, 0x800000, RZ, 0xc0, !PT ;  /* 0x008000000cff7812 */ /* 0x040fe400078ac0ff */
[----:B------:R-:W1:Y:S01]  /*33a0*/  @!P6 LDC.64 R88, c[0x0][0x398] ;  /* 0x0000e600ff58eb82 */ /* 0x000e620000000a00 */
[----:B------:R-:W-:-:S02]  /*33b0*/  LOP3.LUT P0, RZ, R12, 0x400000, RZ, 0xc0, !PT ;  /* 0x004000000cff7812 */ /* 0x000fc4000780c0ff */
[----:B------:R-:W-:Y:S02]  /*33c0*/  PRMT R84, RZ, 0x7610, R84 ;  /* 0x00007610ff547816 */ /* 0x000fe40000000054 */
[----:B------:R-:W-:Y:S02]  /*33d0*/  @!P6 IADD3 R85, PT, PT, R63, R85, RZ ;  /* 0x000000553f55e210 */ /* 0x000fe40007ffe0ff */
[----:B------:R-:W-:Y:S02]  /*33e0*/  P2R R51, PR, RZ, 0x4 ;  /* 0x00000004ff337803 */ /* 0x000fe40000000000 */
[----:B------:R-:W-:Y:S02]  /*33f0*/  @!P6 SHF.L.U32 R63, R62, 0x1, RZ ;  /* 0x000000013e3fe819 */ /* 0x000fe400000006ff */
[----:B------:R-:W-:Y:S02]  /*3400*/  LOP3.LUT P2, RZ, R12, 0x1000000, RZ, 0xc0, !PT ;  /* 0x010000000cff7812 */ /* 0x000fe4000784c0ff */
[----:B------:R-:W-:-:S02]  /*3410*/  @!P5 PRMT R84, R78, 0x7632, R84 ;  /* 0x000076324e54d816 */ /* 0x000fc40000000054 */
[----:B------:R-:W-:Y:S02]  /*3420*/  @!P6 SHF.L.U64.HI R2, R62, 0x1, R85 ;  /* 0x000000013e02e819 */ /* 0x000fe40000010255 */
[C---:B0-----:R-:W-:Y:S02]  /*3430*/  @!P6 IADD3 R94, P1, PT, R63.reuse, R94, RZ ;  /* 0x0000005e3f5ee210 */ /* 0x041fe40007f3e0ff */
[----:B------:R-:W-:Y:S02]  /*3440*/  PRMT R84, R84, 0x5410, RZ ;  /* 0x0000541054547816 */ /* 0x000fe400000000ff */
[----:B------:R-:W-:Y:S02]  /*3450*/  PRMT R82, R82, 0x5410, RZ ;  /* 0x0000541052527816 */ /* 0x000fe400000000ff */
[----:B------:R-:W-:Y:S02]  /*3460*/  PRMT R101, RZ, 0x5410, RZ ;  /* 0x00005410ff657816 */ /* 0x000fe400000000ff */
[----:B------:R-:W-:Y:S01]  /*3470*/  @!P6 IADD3.X R95, PT, PT, R2, R95, RZ, P1, !PT ;  /* 0x0000005f025fe210 */ /* 0x000fe20000ffe4ff */
[----:B------:R0:W-:Y:S01]  /*3480*/  STL [R1+0x18], R70 ;  /* 0x0000184601007387 */ /* 0x0001e20000100800 */
[----:B-1----:R-:W-:-:S02]  /*3490*/  @!P6 IADD3 R88, P1, PT, R63, R88, RZ ;  /* 0x000000583f58e210 */ /* 0x002fc40007f3e0ff */
[----:B------:R-:W-:Y:S02]  /*34a0*/  PRMT R116, RZ, 0x5410, RZ ;  /* 0x00005410ff747816 */ /* 0x000fe400000000ff */
[----:B------:R-:W-:Y:S02]  /*34b0*/  PRMT R100, RZ, 0x5410, RZ ;  /* 0x00005410ff647816 */ /* 0x000fe400000000ff */
[--C-:B------:R-:W-:Y:S02]  /*34c0*/  @!P0 PRMT R84, R84, 0x5410, R70.reuse ;  /* 0x0000541054548816 */ /* 0x100fe40000000046 */
[----:B------:R-:W-:Y:S02]  /*34d0*/  @!P0 PRMT R82, R82, 0x7610, R70 ;  /* 0x0000761052528816 */ /* 0x000fe40000000046 */
[----:B------:R-:W-:Y:S02]  /*34e0*/  @!P5 PRMT R101, R101, 0x5410, R79 ;  /* 0x000054106565d816 */ /* 0x000fe4000000004f */
[----:B------:R-:W-:-:S02]  /*34f0*/  PRMT R93, R93, 0x5410, RZ ;  /* 0x000054105d5d7816 */ /* 0x000fc400000000ff */
[----:B0-----:R-:W-:Y:S02]  /*3500*/  PRMT R70, R70, 0x5410, RZ ;  /* 0x0000541046467816 */ /* 0x001fe400000000ff */
[----:B------:R-:W-:Y:S02]  /*3510*/  PRMT R63, R63, 0x5410, RZ ;  /* 0x000054103f3f7816 */ /* 0x000fe400000000ff */
[----:B------:R-:W-:Y:S02]  /*3520*/  @!P6 IADD3.X R89, PT, PT, R2, R89, RZ, P1, !PT ;  /* 0x000000590259e210 */ /* 0x000fe40000ffe4ff */
[----:B------:R-:W-:Y:S02]  /*3530*/  LOP3.LUT P1, RZ, R12, 0x200000, RZ, 0xc0, !PT ;  /* 0x002000000cff7812 */ /* 0x000fe4000782c0ff */
[----:B------:R-:W-:Y:S02]  /*3540*/  @!P2 PRMT R116, R116, 0x5410, R81 ;  /* 0x000054107474a816 */ /* 0x000fe40000000051 */
[----:B------:R-:W-:-:S02]  /*3550*/  @!P2 PRMT R100, R100, 0x5410, R80 ;  /* 0x000054106464a816 */ /* 0x000fc40000000050 */
[----:B------:R-:W-:Y:S02]  /*3560*/  @!P5 PRMT R101, R79, 0x7632, R101 ;  /* 0x000076324f65d816 */ /* 0x000fe40000000065 */
[----:B------:R-:W-:Y:S02]  /*3570*/  @!P5 PRMT R93, R93, 0x5410, R78 ;  /* 0x000054105d5dd816 */ /* 0x000fe4000000004e */
[--C-:B------:R-:W-:Y:S02]  /*3580*/  @!P0 PRMT R70, R70, 0x5410, R77.reuse ;  /* 0x0000541046468816 */ /* 0x100fe4000000004d */
[----:B------:R-:W-:Y:S02]  /*3590*/  @!P0 PRMT R63, R63, 0x7610, R77 ;  /* 0x000076103f3f8816 */ /* 0x000fe4000000004d */
[C---:B------:R-:W-:Y:S02]  /*35a0*/  LOP3.LUT P5, RZ, R12.reuse, 0x80000, RZ, 0xc0, !PT ;  /* 0x000800000cff7812 */ /* 0x040fe400078ac0ff */
[----:B------:R-:W-:-:S02]  /*35b0*/  LOP3.LUT P0, RZ, R12, 0x40000, RZ, 0xc0, !PT ;  /* 0x000400000cff7812 */ /* 0x000fc4000780c0ff */
[----:B------:R-:W-:Y:S02]  /*35c0*/  @!P2 PRMT R116, R81, 0x7632, R116 ;  /* 0x000076325174a816 */ /* 0x000fe40000000074 */
[----:B------:R-:W-:Y:S02]  /*35d0*/  @!P2 PRMT R100, R80, 0x7632, R100 ;  /* 0x000076325064a816 */ /* 0x000fe40000000064 */
[----:B------:R-:W-:Y:S01]  /*35e0*/  LOP3.LUT P2, RZ, R12, 0x100000, RZ, 0xc0, !PT ;  /* 0x001000000cff7812 */ /* 0x000fe2000784c0ff */
[----:B------:R0:W-:Y:S01]  /*35f0*/  STL [R1+0x94], R78 ;  /* 0x0000944e01007387 */ /* 0x0001e20000100800 */
[----:B------:R-:W-:Y:S02]  /*3600*/  PRMT R82, RZ, 0x7610, R82 ;  /* 0x00007610ff527816 */ /* 0x000fe40000000052 */
[----:B------:R-:W-:Y:S01]  /*3610*/  PRMT R63, RZ, 0x7610, R63 ;  /* 0x00007610ff3f7816 */ /* 0x000fe2000000003f */
[----:B------:R1:W-:Y:S01]  /*3620*/  STL [R1+0x98], R77 ;  /* 0x0000984d01007387 */ /* 0x0003e20000100800 */
[----:B------:R-:W-:-:S02]  /*3630*/  PRMT R62, R62, 0x5410, RZ ;  /* 0x000054103e3e7816 */ /* 0x000fc400000000ff */
[----:B------:R-:W-:Y:S01]  /*3640*/  PRMT R70, RZ, 0x7610, R70 ;  /* 0x00007610ff467816 */ /* 0x000fe20000000046 */
[----:B------:R5:W-:Y:S01]  /*3650*/  STL [R1+0x1c], R72 ;  /* 0x00001c4801007387 */ /* 0x000be20000100800 */
[----:B0-----:R-:W-:Y:S02]  /*3660*/  PRMT R78, R78, 0x5410, RZ ;  /* 0x000054104e4e7816 */ /* 0x001fe400000000ff */
[C---:B------:R-:W-:Y:S02]  /*3670*/  @!P1 PRMT R82, R72.reuse, 0x7610, R82 ;  /* 0x0000761048529816 */ /* 0x040fe40000000052 */
[----:B-1----:R-:W-:Y:S01]  /*3680*/  PRMT R77, R77, 0x5410, RZ ;  /* 0x000054104d4d7816 */ /* 0x002fe200000000ff */
[----:B------:R0:W-:Y:S01]  /*3690*/  STL [R1+0x9c], R71 ;  /* 0x00009c4701007387 */ /* 0x0001e20000100800 */
[----:B------:R-:W-:Y:S02]  /*36a0*/  @!P1 PRMT R63, R72, 0x7632, R63 ;  /* 0x00007632483f9816 */ /* 0x000fe4000000003f */
[----:B------:R-:W-:-:S02]  /*36b0*/  @!P1 PRMT R62, R62, 0x5410, R71 ;  /* 0x000054103e3e9816 */ /* 0x000fc40000000047 */
[----:B------:R-:W-:Y:S02]  /*36c0*/  @!P1 PRMT R70, R71, 0x7632, R70 ;  /* 0x0000763247469816 */ /* 0x000fe40000000046 */
[----:B-----5:R-:W-:Y:S02]  /*36d0*/  PRMT R72, R72, 0x5410, RZ ;  /* 0x0000541048487816 */ /* 0x020fe400000000ff */
[----:B------:R-:W-:Y:S02]  /*36e0*/  @!P5 PRMT R77, R77, 0x5410, R65 ;  /* 0x000054104d4dd816 */ /* 0x000fe40000000041 */
[----:B0-----:R-:W-:Y:S02]  /*36f0*/  PRMT R71, R71, 0x5410, RZ ;  /* 0x0000541047477816 */ /* 0x001fe400000000ff */
[----:B------:R-:W-:Y:S01]  /*3700*/  @!P0 PRMT R78, R78, 0x7610, R64 ;  /* 0x000076104e4e8816 */ /* 0x000fe20000000040 */
[----:B------:R0:W-:Y:S01]  /*3710*/  STL [R1+0x90], R80 ;  /* 0x0000905001007387 */ /* 0x0001e20000100800 */
[----:B------:R-:W-:-:S02]  /*3720*/  P2R R49, PR, RZ, 0x10 ;  /* 0x00000010ff317803 */ /* 0x000fc40000000000 */
[----:B------:R-:W-:Y:S02]  /*3730*/  @!P2 PRMT R71, R71, 0x7610, R67 ;  /* 0x000076104747a816 */ /* 0x000fe40000000043 */
[----:B------:R-:W-:Y:S02]  /*3740*/  @!P5 PRMT R72, R72, 0x7610, R66 ;  /* 0x000076104848d816 */ /* 0x000fe40000000042 */
[----:B------:R-:W-:Y:S01]  /*3750*/  LOP3.LUT P4, RZ, R12, 0x10000, RZ, 0xc0, !PT ;  /* 0x000100000cff7812 */ /* 0x000fe2000788c0ff */
[----:B------:R1:W-:Y:S01]  /*3760*/  STL [R1+0x10], R81 ;  /* 0x0000105101007387 */ /* 0x0003e20000100800 */
[----:B------:R-:W-:Y:S02]  /*3770*/  PRMT R77, RZ, 0x7610, R77 ;  /* 0x00007610ff4d7816 */ /* 0x000fe4000000004d */
[----:B0-----:R-:W-:Y:S02]  /*3780*/  PRMT R80, R80, 0x5410, RZ ;  /* 0x0000541050507816 */ /* 0x001fe400000000ff */
[----:B------:R-:W-:-:S02]  /*3790*/  PRMT R78, RZ, 0x7610, R78 ;  /* 0x00007610ff4e7816 */ /* 0x000fc4000000004e */
[----:B------:R-:W-:Y:S02]  /*37a0*/  LOP3.LUT P1, RZ, R12, 0x20000, RZ, 0xc0, !PT ;  /* 0x000200000cff7812 */ /* 0x000fe4000782c0ff */
[----:B------:R-:W-:Y:S02]  /*37b0*/  PRMT R71, RZ, 0x7610, R71 ;  /* 0x00007610ff477816 */ /* 0x000fe40000000047 */
[----:B-1----:R-:W-:Y:S02]  /*37c0*/  PRMT R81, RZ, 0x7610, R81 ;  /* 0x00007610ff517816 */ /* 0x002fe40000000051 */
[----:B------:R-:W-:Y:S02]  /*37d0*/  PRMT R72, RZ, 0x7610, R72 ;  /* 0x00007610ff487816 */ /* 0x000fe40000000048 */
[----:B------:R-:W-:Y:S02]  /*37e0*/  @!P0 PRMT R77, R64, 0x7610, R77 ;  /* 0x00007610404d8816 */ /* 0x000fe4000000004d */
[----:B------:R-:W-:-:S02]  /*37f0*/  @!P0 PRMT R80, R80, 0x5410, R55 ;  /* 0x0000541050508816 */ /* 0x000fc40000000037 */
[----:B------:R-:W-:Y:S02]  /*3800*/  @!P0 PRMT R78, R55, 0x7632, R78 ;  /* 0x00007632374e8816 */ /* 0x000fe4000000004e */
[----:B------:R-:W-:Y:S02]  /*3810*/  LOP3.LUT P0, RZ, R12, 0x8000, RZ, 0xc0, !PT ;  /* 0x000080000cff7812 */ /* 0x000fe4000780c0ff */
[----:B------:R-:W-:Y:S02]  /*3820*/  @!P2 PRMT R81, R68, 0x7632, R81 ;  /* 0x000076324451a816 */ /* 0x000fe40000000051 */
[----:B------:R-:W-:Y:S02]  /*3830*/  @!P5 PRMT R71, R66, 0x7610, R71 ;  /* 0x000076104247d816 */ /* 0x000fe40000000047 */
[----:B------:R-:W-:Y:S02]  /*3840*/  @!P5 PRMT R72, R65, 0x7632, R72 ;  /* 0x000076324148d816 */ /* 0x000fe40000000048 */
[----:B------:R-:W-:-:S02]  /*3850*/  LOP3.LUT P5, RZ, R12, 0x2, RZ, 0xc0, !PT ;  /* 0x000000020cff7812 */ /* 0x000fc400078ac0ff */
[----:B------:R-:W-:Y:S01]  /*3860*/  PRMT R85, R85, 0x5410, RZ ;  /* 0x0000541055557816 */ /* 0x000fe200000000ff */
[----:B------:R0:W-:Y:S01]  /*3870*/  STL [R1+0x14], R79 ;  /* 0x0000144f01007387 */ /* 0x0001e20000100800 */
[----:B------:R-:W-:Y:S02]  /*3880*/  PRMT R81, R81, 0x5410, RZ ;  /* 0x0000541051517816 */ /* 0x000fe400000000ff */
[----:B------:R-:W-:Y:S02]  /*3890*/  PRMT R91, R91, 0x5410, RZ ;  /* 0x000054105b5b7816 */ /* 0x000fe400000000ff */
[----:B------:R-:W-:Y:S02]  /*38a0*/  PRMT R62, RZ, 0x7610, R62 ;  /* 0x00007610ff3e7816 */ /* 0x000fe4000000003e */
[----:B------:R-:W-:Y:S01]  /*38b0*/  @!P4 PRMT R85, R85, 0x7610, R38 ;  /* 0x000076105555c816 */ /* 0x000fe20000000026 */
[----:B------:R-:W-:Y:S01]  /*38c0*/  STL [R1+0xa0], R67 ;  /* 0x0000a04301007387 */ /* 0x000fe20000100800 */
[----:B------:R-:W-:-:S02]  /*38d0*/  PRMT R92, RZ, 0x5410, RZ ;  /* 0x00005410ff5c7816 */ /* 0x000fc400000000ff */
[----:B0-----:R-:W-:Y:S01]  /*38e0*/  PRMT R79, RZ, 0x7610, R79 ;  /* 0x00007610ff4f7816 */ /* 0x001fe2000000004f */
[----:B------:R0:W-:Y:S01]  /*38f0*/  STL [R1+0x24], R66 ;  /* 0x0000244201007387 */ /* 0x0001e20000100800 */
[----:B------:R-:W-:Y:S02]  /*3900*/  @!P2 PRMT R81, R81, 0x5410, R67 ;  /* 0x000054105151a816 */ /* 0x000fe40000000043 */
[----:B------:R-:W-:Y:S01]  /*3910*/  @!P4 PRMT R91, R91, 0x7610, R44 ;  /* 0x000076105b5bc816 */ /* 0x000fe2000000002c */
[----:B------:R-:W-:Y:S01]  /*3920*/  STL [R1+0xa4], R65 ;  /* 0x0000a44101007387 */ /* 0x000fe20000100800 */
[----:B------:R-:W-:-:S03]  /*3930*/  PRMT R86, RZ, 0x5410, RZ ;  /* 0x00005410ff567816 */ /* 0x000fc600000000ff */
[----:B------:R1:W-:Y:S01]  /*3940*/  STL [R1+0x28], R64 ;  /* 0x0000284001007387 */ /* 0x0003e20000100800 */
[----:B------:R-:W-:Y:S02]  /*3950*/  P2R R2, PR, RZ, 0x40 ;  /* 0x00000040ff027803 */ /* 0x000fe40000000000 */
[----:B0-----:R-:W-:Y:S02]  /*3960*/  CS2R R66, SRZ ;  /* 0x0000000000427805 */ /* 0x001fe4000001ff00 */
[----:B------:R-:W-:Y:S02]  /*3970*/  @!P2 PRMT R62, R68, 0x7610, R62 ;  /* 0x00007610443ea816 */ /* 0x000fe4000000003e */
[----:B------:R-:W-:Y:S02]  /*3980*/  @!P1 PRMT R79, R53, 0x7632, R79 ;  /* 0x00007632354f9816 */ /* 0x000fe4000000004f */
[----:B------:R-:W-:Y:S01]  /*3990*/  PRMT R85, RZ, 0x7610, R85 ;  /* 0x00007610ff557816 */ /* 0x000fe20000000055 */
[----:B------:R0:W-:Y:S01]  /*39a0*/  STL [R1+0x20], R68 ;  /* 0x0000204401007387 */ /* 0x0001e20000100800 */
[----:B-1----:R-:W-:-:S02]  /*39b0*/  CS2R R64, SRZ ;  /* 0x0000000000407805 */ /* 0x002fc4000001ff00 */
[----:B------:R-:W-:Y:S01]  /*39c0*/  LOP3.LUT P2, RZ, R12, 0x4, RZ, 0xc0, !PT ;  /* 0x000000040cff7812 */ /* 0x000fe2000784c0ff */
[----:B------:R1:W-:Y:S01]  /*39d0*/  STL [R1+0x34], R13 ;  /* 0x0000340d01007387 */ /* 0x0003e20000100800 */
[----:B------:R-:W-:Y:S02]  /*39e0*/  @!P4 PRMT R92, R92, 0x5410, R44 ;  /* 0x000054105c5cc816 */ /* 0x000fe4000000002c */
[----:B------:R-:W-:Y:S01]  /*39f0*/  LOP3.LUT P6, RZ, R12, 0x1, RZ, 0xc0, !PT ;  /* 0x000000010cff7812 */ /* 0x000fe200078cc0ff */
[----:B------:R-:W5:Y:S01]  /*3a00*/  @!P5 LDG.E R66, desc[UR10][R6.64] ;  /* 0x0000000a0642d981 */ /* 0x000f62000c1e1900 */
[----:B------:R-:W-:Y:S02]  /*3a10*/  PRMT R91, RZ, 0x7610, R91 ;  /* 0x00007610ff5b7816 */ /* 0x000fe4000000005b */
[----:B------:R-:W-:Y:S01]  /*3a20*/  @!P0 PRMT R86, R86, 0x7610, R13 ;  /* 0x0000761056568816 */ /* 0x000fe2000000000d */
[----:B0-----:R-:W-:Y:S01]  /*3a30*/  HFMA2 R68, -RZ, RZ, 0, 0 ;  /* 0x00000000ff447431 */ /* 0x001fe200000001ff */
[----:B------:R-:W-:Y:S01]  /*3a40*/  PRMT R80, RZ, 0x7610, R80 ;  /* 0x00007610ff507816 */ /* 0x000fe20000000050 */
[----:B------:R-:W5:Y:S01]  /*3a50*/  @!P5 LDG.E R65, desc[UR10][R30.64] ;  /* 0x0000000a1e41d981 */ /* 0x000f62000c1e1900 */
[----:B------:R-:W-:-:S02]  /*3a60*/  PRMT R79, R79, 0x5410, RZ ;  /* 0x000054104f4f7816 */ /* 0x000fc400000000ff */
[----:B------:R-:W-:Y:S01]  /*3a70*/  PRMT R93, RZ, 0x7610, R93 ;  /* 0x00007610ff5d7816 */ /* 0x000fe2000000005d */
[----:B------:R0:W-:Y:S01]  /*3a80*/  STL [R1+0x30], R44 ;  /* 0x0000302c01007387 */ /* 0x0001e20000100800 */
[----:B------:R-:W-:Y:S02]  /*3a90*/  @!P0 PRMT R85, R13, 0x7610, R85 ;  /* 0x000076100d558816 */ /* 0x000fe40000000055 */
[----:B------:R-:W-:Y:S01]  /*3aa0*/  @!P4 PRMT R92, R38, 0x7610, R92 ;  /* 0x00007610265cc816 */ /* 0x000fe2000000005c */
[----:B------:R0:W5:Y:S01]  /*3ab0*/  @!P2 LDG.E R68, desc[UR10][R40.64] ;  /* 0x0000000a2844a981 */ /* 0x000162000c1e1900 */
[----:B-1----:R-:W-:Y:S02]  /*3ac0*/  P2R R13, PR, RZ, 0x20 ;  /* 0x00000020ff0d7803 */ /* 0x002fe40000000000 */
[----:B------:R-:W-:Y:S01]  /*3ad0*/  LOP3.LUT P4, RZ, R12, 0x2000, RZ, 0xc0, !PT ;  /* 0x000020000cff7812 */ /* 0x000fe2000788c0ff */
[----:B------:R1:W5:Y:S01]  /*3ae0*/  @!P2 LDG.E R67, desc[UR10][R32.64] ;  /* 0x0000000a2043a981 */ /* 0x000362000c1e1900 */
[----:B------:R-:W-:-:S02]  /*3af0*/  @!P0 PRMT R91, R25, 0x7610, R91 ;  /* 0x00007610195b8816 */ /* 0x000fc4000000005b */
[----:B------:R-:W-:Y:S02]  /*3b00*/  @!P0 PRMT R86, R25, 0x7632, R86 ;  /* 0x0000763219568816 */ /* 0x000fe40000000056 */
[----:B------:R-:W-:Y:S02]  /*3b10*/  LOP3.LUT P5, RZ, R12, 0x1000, RZ, 0xc0, !PT ;  /* 0x000010000cff7812 */ /* 0x000fe400078ac0ff */
[----:B------:R-:W-:Y:S02]  /*3b20*/  ISETP.NE.AND P0, PT, R45, RZ, PT ;  /* 0x000000ff2d00720c */ /* 0x000fe40003f05270 */
[----:B0-----:R-:W-:Y:S02]  /*3b30*/  CS2R R44, SRZ ;  /* 0x00000000002c7805 */ /* 0x001fe4000001ff00 */
[----:B------:R-:W-:Y:S02]  /*3b40*/  @!P1 PRMT R80, R53, 0x7610, R80 ;  /* 0x0000761035509816 */ /* 0x000fe40000000050 */
[----:B------:R-:W-:-:S02]  /*3b50*/  @!P1 PRMT R79, R79, 0x5410, R48 ;  /* 0x000054104f4f9816 */ /* 0x000fc40000000030 */
[----:B------:R-:W-:Y:S01]  /*3b60*/  @!P1 PRMT R93, R48, 0x7632, R93 ;  /* 0x00007632305d9816 */ /* 0x000fe2000000005d */
[----:B------:R0:W5:Y:S01]  /*3b70*/  @!P6 LDG.E R44, desc[UR10][R28.64] ;  /* 0x0000000a1c2ce981 */ /* 0x000162000c1e1900 */
[----:B------:R-:W-:Y:S02]  /*3b80*/  LOP3.LUT P1, RZ, R12, 0x4000, RZ, 0xc0, !PT ;  /* 0x000040000cff7812 */ /* 0x000fe4000782c0ff */
[----:B------:R-:W-:Y:S01]  /*3b90*/  PRMT R41, R41, 0x5410, RZ ;  /* 0x0000541029297816 */ /* 0x000fe200000000ff */
[----:B------:R2:W5:Y:S01]  /*3ba0*/  @!P6 LDG.E R45, desc[UR10][R26.64] ;  /* 0x0000000a1a2de981 */ /* 0x000562000c1e1900 */
[----:B-1----:R-:W-:Y:S02]  /*3bb0*/  PRMT R32, R32, 0x5410, RZ ;  /* 0x0000541020207816 */ /* 0x002fe400000000ff */
[----:B------:R-:W-:Y:S02]  /*3bc0*/  PRMT R7, R7, 0x5410, RZ ;  /* 0x0000541007077816 */ /* 0x000fe400000000ff */
[----:B0-----:R-:W-:-:S02]  /*3bd0*/  PRMT R29, RZ, 0x7610, R29 ;  /* 0x00007610ff1d7816 */ /* 0x001fc4000000001d */
[----:B------:R-:W-:Y:S02]  /*3be0*/  @!P4 PRMT R41, R41, 0x7610, R18 ;  /* 0x000076102929c816 */ /* 0x000fe40000000012 */
[----:B------:R-:W-:Y:S01]  /*3bf0*/  @!P5 PRMT R29, R16, 0x7632, R29 ;  /* 0x00007632101dd816 */ /* 0x000fe2000000001d */
[----:B------:R0:W-:Y:S01]  /*3c00*/  STL [R1+0x38], R21 ;  /* 0x0000381501007387 */ /* 0x0001e20000100800 */
[--C-:B------:R-:W-:Y:S02]  /*3c10*/  @!P1 PRMT R32, R32, 0x5410, R21.reuse ;  /* 0x0000541020209816 */ /* 0x100fe40000000015 */
[----:B------:R-:W-:Y:S02]  /*3c20*/  @!P1 PRMT R7, R7, 0x7610, R21 ;  /* 0x0000761007079816 */ /* 0x000fe40000000015 */
[----:B--2---:R-:W-:Y:S02]  /*3c30*/  PRMT R27, R27, 0x5410, RZ ;  /* 0x000054101b1b7816 */ /* 0x004fe400000000ff */
[----:B------:R-:W-:-:S02]  /*3c40*/  PRMT R29, R29, 0x5410, RZ ;  /* 0x000054101d1d7816 */ /* 0x000fc400000000ff */
[----:B------:R-:W-:Y:S02]  /*3c50*/  PRMT R41, RZ, 0x7610, R41 ;  /* 0x00007610ff297816 */ /* 0x000fe40000000029 */
[----:B0-----:R-:W-:Y:S02]  /*3c60*/  PRMT R21, R21, 0x5410, RZ ;  /* 0x0000541015157816 */ /* 0x001fe400000000ff */
[--C-:B------:R-:W-:Y:S02]  /*3c70*/  @!P0 PRMT R27, R27, 0x5410, R20.reuse ;  /* 0x000054101b1b8816 */ /* 0x100fe40000000014 */
[----:B------:R-:W-:Y:S02]  /*3c80*/  @!P0 PRMT R21, R21, 0x7610, R20 ;  /* 0x0000761015158816 */ /* 0x000fe40000000014 */
[----:B------:R-:W-:Y:S02]  /*3c90*/  @!P0 PRMT R29, R29, 0x5410, R11 ;  /* 0x000054101d1d8816 */ /* 0x000fe4000000000b */
[----:B------:R-:W-:-:S02]  /*3ca0*/  @!P0 PRMT R41, R11, 0x7632, R41 ;  /* 0x000076320b298816 */ /* 0x000fc40000000029 */
[----:B------:R-:W-:Y:S02]  /*3cb0*/  ISETP.NE.AND P0, PT, R24, RZ, PT ;  /* 0x000000ff1800720c */ /* 0x000fe40003f05270 */
[----:B------:R-:W-:-:S11]  /*3cc0*/  CS2R R58, SRZ ;  /* 0x00000000003a7805 */ /* 0x000fd6000001ff00 */
[----:B------:R0:W2:Y:S02]  /*3cd0*/  @!P0 LDG.E R59, desc[UR10][R60.64] ;  /* 0x0000000a3c3b8981 */ /* 0x0000a4000c1e1900 */
[----:B0-----:R-:W-:-:S06]  /*3ce0*/  CS2R R60, SRZ ;  /* 0x00000000003c7805 */ /* 0x001fcc000001ff00 */
[----:B------:R-:W2:Y:S01]  /*3cf0*/  @!P0 LDG.E R60, desc[UR10][R114.64] ;  /* 0x0000000a723c8981 */ /* 0x000ea2000c1e1900 */
[----:B------:R-:W-:Y:S02]  /*3d00*/  PRMT R31, R31, 0x5410, RZ ;  /* 0x000054101f1f7816 */ /* 0x000fe400000000ff */
[----:B------:R-:W-:Y:S02]  /*3d10*/  PRMT R30, RZ, 0x5410, RZ ;  /* 0x00005410ff1e7816 */ /* 0x000fe400000000ff */
[----:B------:R-:W-:Y:S02]  /*3d20*/  @!P4 PRMT R31, R31, 0x5410, R23 ;  /* 0x000054101f1fc816 */ /* 0x000fe40000000017 */
[----:B------:R-:W-:Y:S02]  /*3d30*/  PRMT R6, R6, 0x5410, RZ ;  /* 0x0000541006067816 */ /* 0x000fe400000000ff */
[----:B------:R-:W-:Y:S02]  /*3d40*/  PRMT R32, RZ, 0x7610, R32 ;  /* 0x00007610ff207816 */ /* 0x000fe40000000020 */
[----:B------:R-:W-:-:S02]  /*3d50*/  PRMT R31, RZ, 0x7610, R31 ;  /* 0x00007610ff1f7816 */ /* 0x000fc4000000001f */
[----:B------:R-:W-:Y:S02]  /*3d60*/  @!P5 PRMT R30, R16, 0x7610, R30 ;  /* 0x00007610101ed816 */ /* 0x000fe4000000001e */
[----:B------:R-:W-:Y:S02]  /*3d70*/  @!P4 PRMT R6, R6, 0x7610, R23 ;  /* 0x000076100606c816 */ /* 0x000fe40000000017 */
[----:B------:R-:W-:Y:S02]  /*3d80*/  @!P4 PRMT R32, R18, 0x7610, R32 ;  /* 0x000076101220c816 */ /* 0x000fe40000000020 */
[----:B------:R-:W-:Y:S02]  /*3d90*/  LOP3.LUT P4, RZ, R12, 0x400, RZ, 0xc0, !PT ;  /* 0x000004000cff7812 */ /* 0x000fe4000788c0ff */
[----:B------:R-:W-:Y:S02]  /*3da0*/  @!P5 PRMT R31, R14, 0x7610, R31 ;  /* 0x000076100e1fd816 */ /* 0x000fe4000000001f */
[----:B------:R-:W-:-:S02]  /*3db0*/  @!P5 PRMT R30, R30, 0x7610, R14 ;  /* 0x000076101e1ed816 */ /* 0x000fc4000000000e */
[----:B------:R-:W-:Y:S01]  /*3dc0*/  LOP3.LUT P5, RZ, R12, 0x200, RZ, 0xc0, !PT ;  /* 0x000002000cff7812 */ /* 0x000fe200078ac0ff */
[----:B------:R0:W-:Y:S01]  /*3dd0*/  STL [R1+0xb0], R38 ;  /* 0x0000b02601007387 */ /* 0x0001e20000100800 */
[----:B------:R-:W-:Y:S02]  /*3de0*/  PRMT R33, RZ, 0x7610, R33 ;  /* 0x00007610ff217816 */ /* 0x000fe40000000021 */
[----:B------:R-:W-:Y:S01]  /*3df0*/  PRMT R28, RZ, 0x5410, RZ ;  /* 0x00005410ff1c7816 */ /* 0x000fe200000000ff */
[----:B------:R1:W-:Y:S01]  /*3e00*/  STL [R1+0xb4], R25 ;  /* 0x0000b41901007387 */ /* 0x0003e20000100800 */
[----:B------:R-:W-:Y:S02]  /*3e10*/  ISETP.NE.AND P2, PT, R51, RZ, PT ;  /* 0x000000ff3300720c */ /* 0x000fe40003f45270 */
[----:B------:R-:W-:Y:S01]  /*3e20*/  PRMT R26, R26, 0x5410, RZ ;  /* 0x000054101a1a7816 */ /* 0x000fe200000000ff */
[----:B------:R4:W-:Y:S01]  /*3e30*/  STL [R1+0x3c], R23 ;  /* 0x00003c1701007387 */ /* 0x0009e20000100800 */
[----:B0-----:R-:W-:-:S02]  /*3e40*/  PRMT R38, RZ, 0x7610, R38 ;  /* 0x00007610ff267816 */ /* 0x001fc40000000026 */
[----:B------:R-:W-:Y:S01]  /*3e50*/  PRMT R27, RZ, 0x7610, R27 ;  /* 0x00007610ff1b7816 */ /* 0x000fe2000000001b */
[----:B------:R0:W-:Y:S01]  /*3e60*/  STL [R1+0xb8], R19 ;  /* 0x0000b81301007387 */ /* 0x0001e20000100800 */
[----:B-1----:R-:W-:Y:S02]  /*3e70*/  PRMT R25, RZ, 0x7610, R25 ;  /* 0x00007610ff197816 */ /* 0x002fe40000000019 */
[----:B------:R-:W-:Y:S02]  /*3e80*/  PRMT R40, R40, 0x5410, RZ ;  /* 0x0000541028287816 */ /* 0x000fe400000000ff */
[----:B----4-:R-:W-:Y:S02]  /*3e90*/  PRMT R23, RZ, 0x7610, R23 ;  /* 0x00007610ff177816 */ /* 0x010fe40000000017 */
[C---:B------:R-:W-:Y:S02]  /*3ea0*/  @!P1 PRMT R38, R19.reuse, 0x7610, R38 ;  /* 0x0000761013269816 */ /* 0x040fe40000000026 */
[----:B------:R-:W-:-:S02]  /*3eb0*/  @!P1 PRMT R33, R19, 0x7632, R33 ;  /* 0x0000763213219816 */ /* 0x000fc40000000021 */
[----:B0-----:R-:W-:Y:S02]  /*3ec0*/  PRMT R19, R19, 0x5410, RZ ;  /* 0x0000541013137816 */ /* 0x001fe400000000ff */
[----:B------:R-:W-:Y:S02]  /*3ed0*/  @!P4 PRMT R28, R28, 0x5410, R8 ;  /* 0x000054101c1cc816 */ /* 0x000fe40000000008 */
[----:B------:R-:W-:Y:S02]  /*3ee0*/  @!P4 PRMT R25, R9, 0x7610, R25 ;  /* 0x000076100919c816 */ /* 0x000fe40000000019 */
[----:B------:R-:W-:Y:S02]  /*3ef0*/  @!P5 PRMT R23, R10, 0x7610, R23 ;  /* 0x000076100a17d816 */ /* 0x000fe40000000017 */
[----:B------:R-:W-:Y:S02]  /*3f00*/  @!P5 PRMT R26, R26, 0x7610, R10 ;  /* 0x000076101a1ad816 */ /* 0x000fe4000000000a */
[----:B------:R-:W-:-:S02]  /*3f10*/  @!P5 PRMT R27, R3, 0x7610, R27 ;  /* 0x00007610031bd816 */ /* 0x000fc4000000001b */
[----:B------:R-:W-:Y:S02]  /*3f20*/  @!P5 PRMT R40, R40, 0x7610, R3 ;  /* 0x000076102828d816 */ /* 0x000fe40000000003 */
[----:B------:R-:W-:Y:S01]  /*3f30*/  LOP3.LUT P5, RZ, R12, 0x40, RZ, 0xc0, !PT ;  /* 0x000000400cff7812 */ /* 0x000fe200078ac0ff */
[----:B------:R0:W-:Y:S01]  /*3f40*/  STL [R1+0xbc], R18 ;  /* 0x0000bc1201007387 */ /* 0x0001e20000100800 */
[----:B------:R-:W-:Y:S02]  /*3f50*/  @!P4 PRMT R19, R19, 0x7610, R9 ;  /* 0x000076101313c816 */ /* 0x000fe40000000009 */
[----:B------:R-:W-:Y:S02]  /*3f60*/  @!P4 PRMT R28, R8, 0x7632, R28 ;  /* 0x00007632081cc816 */ /* 0x000fe4000000001c */
[----:B------:R-:W-:Y:S02]  /*3f70*/  LOP3.LUT P4, RZ, R12, 0x80, RZ, 0xc0, !PT ;  /* 0x000000800cff7812 */ /* 0x000fe4000788c0ff */
[----:B------:R-:W-:-:S02]  /*3f80*/  PRMT R26, RZ, 0x7610, R26 ;  /* 0x00007610ff1a7816 */ /* 0x000fc4000000001a */
[----:B------:R-:W-:Y:S02]  /*3f90*/  PRMT R25, R25, 0x5410, RZ ;  /* 0x0000541019197816 */ /* 0x000fe400000000ff */
[----:B0-----:R-:W-:Y:S02]  /*3fa0*/  PRMT R18, RZ, 0x7610, R18 ;  /* 0x00007610ff127816 */ /* 0x001fe40000000012 */
[----:B------:R-:W-:Y:S02]  /*3fb0*/  PRMT R24, R24, 0x5410, RZ ;  /* 0x0000541018187816 */ /* 0x000fe400000000ff */
[C---:B------:R-:W-:Y:S02]  /*3fc0*/  @!P2 PRMT R18, R0.reuse, 0x7610, R18 ;  /* 0x000076100012a816 */ /* 0x040fe40000000012 */
[----:B------:R-:W-:Y:S02]  /*3fd0*/  @!P2 PRMT R26, R0, 0x7632, R26 ;  /* 0x00007632001aa816 */ /* 0x000fe4000000001a */
[----:B---3--:R-:W-:-:S02]  /*3fe0*/  @!P2 PRMT R25, R25, 0x5410, R83 ;  /* 0x000054101919a816 */ /* 0x008fc40000000053 */
[----:B------:R-:W-:Y:S02]  /*3ff0*/  @!P2 PRMT R24, R24, 0x7610, R83 ;  /* 0x000076101818a816 */ /* 0x000fe40000000053 */
[----:B------:R-:W-:Y:S01]  /*4000*/  ISETP.NE.AND P2, PT, R22, RZ, PT ;  /* 0x000000ff1600720c */ /* 0x000fe20003f45270 */
[----:B------:R0:W-:Y:S01]  /*4010*/  STL [R1+0x40], R16 ;  /* 0x0000401001007387 */ /* 0x0001e20000100800 */
[----:B------:R-:W-:Y:S02]  /*4020*/  PRMT R22, RZ, 0x5410, RZ ;  /* 0x00005410ff167816 */ /* 0x000fe400000000ff */
[----:B------:R-:W-:Y:S01]  /*4030*/  PRMT R24, RZ, 0x7610, R24 ;  /* 0x00007610ff187816 */ /* 0x000fe20000000018 */
[----:B------:R1:W-:Y:S01]  /*4040*/  STL [R1+0xc0], R14 ;  /* 0x0000c00e01007387 */ /* 0x0003e20000100800 */
[----:B------:R-:W-:Y:S02]  /*4050*/  PRMT R23, R23, 0x5410, RZ ;  /* 0x0000541017177816 */ /* 0x000fe400000000ff */
[----:B------:R-:W-:-:S02]  /*4060*/  PRMT R40, RZ, 0x7610, R40 ;  /* 0x00007610ff287816 */ /* 0x000fc40000000028 */
[----:B0-----:R-:W-:Y:S01]  /*4070*/  PRMT R16, RZ, 0x7610, R16 ;  /* 0x00007610ff107816 */ /* 0x001fe20000000010 */
[----:B------:R0:W-:Y:S01]  /*4080*/  STL [R1+0x44], R20 ;  /* 0x0000441401007387 */ /* 0x0001e20000100800 */
[----:B------:R-:W-:Y:S02]  /*4090*/  PRMT R21, RZ, 0x7610, R21 ;  /* 0x00007610ff157816 */ /* 0x000fe40000000015 */
[----:B-1----:R-:W-:Y:S02]  /*40a0*/  PRMT R14, R14, 0x5410, RZ ;  /* 0x000054100e0e7816 */ /* 0x002fe400000000ff */
[----:B------:R-:W-:Y:S02]  /*40b0*/  @!P5 PRMT R22, R22, 0x7610, R52 ;  /* 0x000076101616d816 */ /* 0x000fe40000000034 */
[C---:B------:R-:W-:Y:S02]  /*40c0*/  @!P4 PRMT R16, R76.reuse, 0x7610, R16 ;  /* 0x000076104c10c816 */ /* 0x040fe40000000010 */
[----:B------:R-:W-:-:S02]  /*40d0*/  @!P4 PRMT R24, R76, 0x7632, R24 ;  /* 0x000076324c18c816 */ /* 0x000fc40000000018 */
[----:B------:R-:W-:Y:S02]  /*40e0*/  @!P4 PRMT R23, R23, 0x5410, R54 ;  /* 0x000054101717c816 */ /* 0x000fe40000000036 */
[----:B------:R-:W-:Y:S02]  /*40f0*/  @!P4 PRMT R40, R54, 0x7632, R40 ;  /* 0x000076323628c816 */ /* 0x000fe40000000028 */
[----:B0-----:R-:W-:Y:S02]  /*4100*/  PRMT R20, RZ, 0x5410, RZ ;  /* 0x00005410ff147816 */ /* 0x001fe400000000ff */
[----:B------:R-:W-:Y:S02]  /*4110*/  LOP3.LUT P4, RZ, R12, 0x10, RZ, 0xc0, !PT ;  /* 0x000000100cff7812 */ /* 0x000fe4000788c0ff */
[----:B------:R-:W-:Y:S02]  /*4120*/  @!P5 PRMT R14, R14, 0x5410, R52 ;  /* 0x000054100e0ed816 */ /* 0x000fe40000000034 */
[----:B------:R-:W-:-:S02]  /*4130*/  @!P5 PRMT R22, R5, 0x7610, R22 ;  /* 0x000076100516d816 */ /* 0x000fc40000000016 */
[----:B------:R-:W-:Y:S02]  /*4140*/  @!P5 PRMT R21, R5, 0x7632, R21 ;  /* 0x000076320515d816 */ /* 0x000fe40000000015 */
[C---:B------:R-:W-:Y:S02]  /*4150*/  ISETP.NE.AND P1, PT, R39.reuse, RZ, PT ;  /* 0x000000ff2700720c */ /* 0x040fe40003f25270 */
[C---:B------:R-:W-:Y:S02]  /*4160*/  LOP3.LUT P5, RZ, R12.reuse, 0x4, RZ, 0xc0, !PT ;  /* 0x000000040cff7812 */ /* 0x040fe400078ac0ff */
[----:B------:R-:W-:Y:S02]  /*4170*/  PRMT R12, R12, 0x5410, RZ ;  /* 0x000054100c0c7816 */ /* 0x000fe400000000ff */
[----:B------:R-:W-:Y:S02]  /*4180*/  PRMT R39, R39, 0x5410, RZ ;  /* 0x0000541027277816 */ /* 0x000fe400000000ff */
[--C-:B------:R-:W-:Y:S01]  /*4190*/  @!P3 PRMT R20, R20, 0x7610, R75.reuse ;  /* 0x000076101414b816 */ /* 0x100fe2000000004b */
[----:B------:R-:W0:Y:S01]  /*41a0*/  S2R R51, SR_TID.X ;  /* 0x0000000000337919 */ /* 0x000e220000002100 */
[----:B------:R-:W-:-:S02]  /*41b0*/  @!P3 PRMT R12, R12, 0x5410, R75 ;  /* 0x000054100c0cb816 */ /* 0x000fc4000000004b */
[----:B------:R-:W-:Y:S01]  /*41c0*/  @!P3 PRMT R20, R74, 0x7610, R20 ;  /* 0x000076104a14b816 */ /* 0x000fe20000000014 */
[----:B------:R1:W-:Y:S01]  /*41d0*/  STL [R1+0xc4], R11 ;  /* 0x0000c40b01007387 */ /* 0x0003e20000100800 */
[----:B------:R-:W-:Y:S02]  /*41e0*/  @!P3 PRMT R39, R39, 0x7610, R74 ;  /* 0x000076102727b816 */ /* 0x000fe4000000004a */
[C---:B------:R-:W-:Y:S01]  /*41f0*/  ISETP.NE.AND P3, PT, R17.reuse, RZ, PT ;  /* 0x000000ff1100720c */ /* 0x040fe20003f65270 */
[----:B------:R3:W-:Y:S01]  /*4200*/  STL [R1+0x4c], R10 ;  /* 0x00004c0a01007387 */ /* 0x0007e20000100800 */
[----:B------:R-:W-:Y:S02]  /*4210*/  PRMT R19, RZ, 0x7610, R19 ;  /* 0x00007610ff137816 */ /* 0x000fe40000000013 */
[----:B------:R-:W-:Y:S01]  /*4220*/  PRMT R18, R18, 0x5410, RZ ;  /* 0x0000541012127816 */ /* 0x000fe200000000ff */
[----:B------:R-:W-:Y:S01]  /*4230*/  UIMAD.WIDE UR6, UR8, 0x8, UR6 ;  /* 0x00000008080678a5 */ /* 0x000fe2000f8e0206 */
[----:B------:R-:W-:Y:S01]  /*4240*/  PRMT R17, R17, 0x5410, RZ ;  /* 0x0000541011117816 */ /* 0x000fe200000000ff */
[----:B------:R4:W-:Y:S01]  /*4250*/  STL [R1+0x48], R9 ;  /* 0x0000480901007387 */ /* 0x0009e20000100800 */
[----:B-1----:R-:W-:-:S02]  /*4260*/  PRMT R11, RZ, 0x7610, R11 ;  /* 0x00007610ff0b7816 */ /* 0x002fc4000000000b */
[C---:B------:R-:W-:Y:S01]  /*4270*/  @!P4 PRMT R19, R73.reuse, 0x7632, R19 ;  /* 0x000076324913c816 */ /* 0x040fe20000000013 */
[----:B------:R1:W-:Y:S01]  /*4280*/  STL [R1+0xcc], R3 ;  /* 0x0000cc0301007387 */ /* 0x0003e20000100800 */
[----:B------:R-:W-:Y:S02]  /*4290*/  @!P4 PRMT R11, R73, 0x7610, R11 ;  /* 0x00007610490bc816 */ /* 0x000fe4000000000b */
[--C-:B------:R-:W-:Y:S01]  /*42a0*/  @!P4 PRMT R18, R18, 0x5410, R69.reuse ;  /* 0x000054101212c816 */ /* 0x100fe20000000045 */
[----:B------:R0:W-:Y:S01]  /*42b0*/  STL [R1+0xc8], R8 ;  /* 0x0000c80801007387 */ /* 0x0001e20000100800 */
[----:B------:R-:W-:Y:S02]  /*42c0*/  @!P4 PRMT R17, R17, 0x7610, R69 ;  /* 0x000076101111c816 */ /* 0x000fe40000000045 */
[----:B------:R-:W-:Y:S01]  /*42d0*/  ISETP.NE.AND P4, PT, R49, RZ, PT ;  /* 0x000000ff3100720c */ /* 0x000fe20003f85270 */
[----:B------:R0:W-:Y:S01]  /*42e0*/  STL [R1+0x50], R0 ;  /* 0x0000500001007387 */ /* 0x0001e20000100800 */
[----:B------:R-:W-:-:S02]  /*42f0*/  PRMT R7, RZ, 0x7610, R7 ;  /* 0x00007610ff077816 */ /* 0x000fc40000000007 */
[----:B------:R-:W-:Y:S01]  /*4300*/  PRMT R12, RZ, 0x7610, R12 ;  /* 0x00007610ff0c7816 */ /* 0x000fe2000000000c */
[----:B------:R-:W2:Y:S01]  /*4310*/  @!P1 LDG.E R61, desc[UR10][R112.64] ;  /* 0x0000000a703d9981 */ /* 0x000ea2000c1e1900 */
[----:B------:R-:W-:Y:S02]  /*4320*/  PRMT R11, R11, 0x5410, RZ ;  /* 0x000054100b0b7816 */ /* 0x000fe400000000ff */
[----:B---3--:R-:W-:Y:S01]  /*4330*/  PRMT R10, R10, 0x5410, RZ ;  /* 0x000054100a0a7816 */ /* 0x008fe200000000ff */
[----:B------:R3:W2:Y:S01]  /*4340*/  @!P1 LDG.E R64, desc[UR10][R46.64] ;  /* 0x0000000a2e409981 */ /* 0x0006a2000c1e1900 */
[----:B----4-:R-:W-:Y:S02]  /*4350*/  PRMT R9, RZ, 0x7610, R9 ;  /* 0x00007610ff097816 */ /* 0x010fe40000000009 */
[----:B------:R-:W-:Y:S02]  /*4360*/  PRMT R17, RZ, 0x7610, R17 ;  /* 0x00007610ff117816 */ /* 0x000fe40000000011 */
[----:B------:R-:W-:-:S02]  /*4370*/  PRMT R16, R16, 0x5410, RZ ;  /* 0x0000541010107816 */ /* 0x000fc400000000ff */
[----:B------:R-:W-:Y:S02]  /*4380*/  PRMT R39, RZ, 0x7610, R39 ;  /* 0x00007610ff277816 */ /* 0x000fe40000000027 */
[----:B-1----:R-:W-:Y:S02]  /*4390*/  MOV R3, UR7 ;  /* 0x0000000700037c02 */ /* 0x002fe40008000f00 */
[C---:B------:R-:W-:Y:S02]  /*43a0*/  @!P4 PRMT R9, R43.reuse, 0x7610, R9 ;  /* 0x000076102b09c816 */ /* 0x040fe40000000009 */
[----:B------:R-:W-:Y:S02]  /*43b0*/  @!P4 PRMT R17, R43, 0x7632, R17 ;  /* 0x000076322b11c816 */ /* 0x000fe40000000011 */
[----:B------:R-:W-:Y:S02]  /*43c0*/  @!P4 PRMT R16, R16, 0x5410, R42 ;  /* 0x000054101010c816 */ /* 0x000fe4000000002a */
[----:B------:R-:W-:-:S02]  /*43d0*/  @!P4 PRMT R39, R42, 0x7632, R39 ;  /* 0x000076322a27c816 */ /* 0x000fc40000000027 */
[----:B------:R-:W-:Y:S02]  /*43e0*/  ISETP.NE.AND P4, PT, R15, RZ, PT ;  /* 0x000000ff0f00720c */ /* 0x000fe40003f85270 */
[----:B------:R-:W-:Y:S02]  /*43f0*/  PRMT R15, RZ, 0x5410, RZ ;  /* 0x00005410ff0f7816 */ /* 0x000fe400000000ff */
[----:B0-----:R-:W-:Y:S02]  /*4400*/  PRMT R8, R8, 0x5410, RZ ;  /* 0x0000541008087816 */ /* 0x001fe400000000ff */
[----:B------:R-:W-:Y:S02]  /*4410*/  PRMT R14, RZ, 0x7610, R14 ;  /* 0x00007610ff0e7816 */ /* 0x000fe4000000000e */
[----:B------:R-:W-:Y:S02]  /*4420*/  LOP3.LUT R0, R51, 0xffff, RZ, 0xc0, !PT ;  /* 0x0000ffff33007812 */ /* 0x000fe400078ec0ff */
[----:B------:R-:W-:-:S03]  /*4430*/  PRMT R6, RZ, 0x7610, R6 ;  /* 0x00007610ff067816 */ /* 0x000fc60000000006 */
[----:B------:R-:W-:Y:S01]  /*4440*/  IMAD R0, R0, 0x53a, RZ ;  /* 0x0000053a00007824 */ /* 0x000fe200078e02ff */
[----:B------:R-:W-:Y:S02]  /*4450*/  PRMT R9, R9, 0x5410, RZ ;  /* 0x0000541009097816 */ /* 0x000fe400000000ff */
[----:B------:R-:W-:Y:S02]  /*4460*/  PRMT R33, R33, 0x5410, RZ ;  /* 0x0000541021217816 */ /* 0x000fe400000000ff */
[----:B------:R-:W-:Y:S02]  /*4470*/  PRMT R38, R38, 0x5410, RZ ;  /* 0x0000541026267816 */ /* 0x000fe400000000ff */
[C---:B-----5:R-:W-:Y:S02]  /*4480*/  @!P6 PRMT R7, R44.reuse, 0x7610, R7 ;  /* 0x000076102c07e816 */ /* 0x060fe40000000007 */
[----:B------:R-:W-:Y:S02]  /*4490*/  @!P6 PRMT R12, R44, 0x7632, R12 ;  /* 0x000076322c0ce816 */ /* 0x000fe4000000000c */
[----:B------:R-:W-:-:S02]  /*44a0*/  @!P6 PRMT R11, R11, 0x5410, R45 ;  /* 0x000054100b0be816 */ /* 0x000fc4000000002d */
[----:B------:R-:W-:Y:S01]  /*44b0*/  @!P6 PRMT R10, R10, 0x7610, R45 ;  /* 0x000076100a0ae816 */ /* 0x000fe2000000002d */
[----:B------:R0:W-:Y:S01]  /*44c0*/  STL [R1+0x58], R52 ;  /* 0x0000583401007387 */ /* 0x0001e20000100800 */
[----:B------:R-:W-:Y:S02]  /*44d0*/  ISETP.NE.AND P6, PT, R2, RZ, PT ;  /* 0x000000ff0200720c */ /* 0x000fe40003fc5270 */
[----:B------:R-:W-:Y:S01]  /*44e0*/  MOV R2, UR6 ;  /* 0x0000000600027c02 */ /* 0x000fe20008000f00 */
[----:B------:R-:W1:Y:S01]  /*44f0*/  LDCU.U8 UR6, c[0x0][0x414] ;  /* 0x00008280ff0677ac */ /* 0x000e620008000000 */
[--C-:B------:R-:W-:Y:S01]  /*4500*/  @!P5 PRMT R15, R15, 0x7610, R68.reuse ;  /* 0x000076100f0fd816 */ /* 0x100fe20000000044 */
[----:B------:R4:W-:Y:S04]  /*4510*/  STL [R1+0x2c], R53 ;  /* 0x00002c3501007387 */ /* 0x0009e80000100800 */
[----:B------:R-:W5:Y:S01]  /*4520*/  LDG.E.64 R2, desc[UR10][R2.64] ;  /* 0x0000000a02027981 */ /* 0x000f62000c1e1b00 */
[----:B------:R-:W-:-:S02]  /*4530*/  @!P5 PRMT R8, R8, 0x5410, R68 ;  /* 0x000054100808d816 */ /* 0x000fc40000000044 */
[C---:B------:R-:W-:Y:S01]  /*4540*/  @!P5 PRMT R15, R67.reuse, 0x7610, R15 ;  /* 0x00007610430fd816 */ /* 0x040fe2000000000f */
[----:B------:R-:W-:Y:S01]  /*4550*/  STL [R1+0xd8], R5 ;  /* 0x0000d80501007387 */ /* 0x000fe20000100800 */
[----:B------:R-:W-:Y:S02]  /*4560*/  @!P5 PRMT R14, R67, 0x7632, R14 ;  /* 0x00007632430ed816 */ /* 0x000fe4000000000e */
[----:B------:R-:W-:Y:S02]  /*4570*/  ISETP.NE.AND P5, PT, R13, RZ, PT ;  /* 0x000000ff0d00720c */ /* 0x000fe40003fa5270 */
[----:B---3--:R-:W-:Y:S02]  /*4580*/  CS2R R46, SRZ ;  /* 0x00000000002e7805 */ /* 0x008fe4000001ff00 */
[----:B------:R-:W-:Y:S01]  /*4590*/  PRMT R10, RZ, 0x7610, R10 ;  /* 0x00007610ff0a7816 */ /* 0x000fe2000000000a */
[----:B------:R3:W-:Y:S01]  /*45a0*/  STL [R1+0xa8], R55 ;  /* 0x0000a83701007387 */ /* 0x0007e20000100800 */
[----:B------:R-:W-:-:S02]  /*45b0*/  PRMT R13, RZ, 0x5410, RZ ;  /* 0x00005410ff0d7816 */ /* 0x000fc400000000ff */
[----:B------:R-:W-:Y:S01]  /*45c0*/  SHF.R.U32.HI R0, RZ, 0x10, R0 ;  /* 0x00000010ff007819 */ /* 0x000fe20000011600 */
[----:B------:R3:W5:Y:S01]  /*45d0*/  @!P4 LDG.E R58, desc[UR10][R56.64] ;  /* 0x0000000a383ac981 */ /* 0x000762000c1e1900 */
[----:B------:R-:W-:Y:S02]  /*45e0*/  PRMT R8, RZ, 0x7610, R8 ;  /* 0x00007610ff087816 */ /* 0x000fe40000000008 */
[----:B------:R-:W-:Y:S02]  /*45f0*/  PRMT R0, R0, 0x9910, RZ ;  /* 0x0000991000007816 */ /* 0x000fe400000000ff */
[----:B--2---:R-:W-:Y:S02]  /*4600*/  @!P0 PRMT R6, R59, 0x7610, R6 ;  /* 0x000076103b068816 */ /* 0x004fe40000000006 */
[--C-:B------:R-:W-:Y:S02]  /*4610*/  @!P0 PRMT R9, R9, 0x5410, R60.reuse ;  /* 0x0000541009098816 */ /* 0x100fe4000000003c */
[----:B------:R-:W-:-:S02]  /*4620*/  @!P0 PRMT R33, R33, 0x7610, R60 ;  /* 0x0000761021218816 */ /* 0x000fc4000000003c */
[----:B0-----:R-:W-:Y:S01]  /*4630*/  MOV R52, UR13 ;  /* 0x0000000d00347c02 */ /* 0x001fe20008000f00 */
[----:B----4-:R-:W-:Y:S01]  /*4640*/  HFMA2 R53, -RZ, RZ, 0, 0 ;  /* 0x00000000ff357431 */ /* 0x010fe200000001ff */
[----:B------:R-:W-:Y:S01]  /*4650*/  @!P0 PRMT R10, R59, 0x7632, R10 ;  /* 0x000076323b0a8816 */ /* 0x000fe2000000000a */
[----:B------:R-:W-:Y:S01]  /*4660*/  HFMA2 R49, -RZ, RZ, 0, 0 ;  /* 0x00000000ff317431 */ /* 0x000fe200000001ff */
[----:B------:R-:W-:Y:S01]  /*4670*/  @!P5 PRMT R13, R13, 0x7610, R66 ;  /* 0x000076100d0dd816 */ /* 0x000fe20000000042 */
[----:B------:R-:W2:Y:S01]  /*4680*/  @!P2 LDG.E R46, desc[UR10][R110.64] ;  /* 0x0000000a6e2ea981 */ /* 0x000ea2000c1e1900 */
[----:B-1----:R-:W-:Y:S02]  /*4690*/  ISETP.NE.AND P0, PT, RZ, UR6, PT ;  /* 0x00000006ff007c0c */ /* 0x002fe4000bf05270 */
[----:B------:R-:W-:Y:S01]  /*46a0*/  @!P5 PRMT R8, R66, 0x7610, R8 ;  /* 0x000076104208d816 */ /* 0x000fe20000000008 */
[----:B------:R-:W4:Y:S01]  /*46b0*/  @!P2 LDG.E R47, desc[UR10][R108.64] ;  /* 0x0000000a6c2fa981 */ /* 0x000f22000c1e1900 */
[----:B------:R-:W-:-:S02]  /*46c0*/  @!P5 PRMT R13, R65, 0x7610, R13 ;  /* 0x00007610410dd816 */ /* 0x000fc4000000000d */
[----:B------:R-:W-:Y:S01]  /*46d0*/  @!P5 PRMT R38, R38, 0x7610, R65 ;  /* 0x000076102626d816 */ /* 0x000fe20000000041 */
[----:B------:R-:W-:Y:S01]  /*46e0*/  IMAD R0, R0, 0x31, RZ ;  /* 0x0000003100007824 */ /* 0x000fe200078e02ff */
[----:B------:R-:W-:Y:S02]  /*46f0*/  ISETP.NE.AND P5, PT, R4, RZ, PT ;  /* 0x000000ff0400720c */ /* 0x000fe40003fa5270 */
[----:B---3--:R-:W-:Y:S02]  /*4700*/  CS2R R56, SRZ ;  /* 0x0000000000387805 */ /* 0x008fe4000001ff00 */
[----:B------:R-:W-:Y:S01]  /*4710*/  MOV R4, RZ ;  /* 0x000000ff00047202 */ /* 0x000fe20000000f00 */
[----:B------:R0:W-:Y:S01]  /*4720*/  STL [R1+0xac], R48 ;  /* 0x0000ac3001007387 */ /* 0x0001e20000100800 */
[----:B------:R-:W-:Y:S02]  /*4730*/  IADD3 R0, PT, PT, RZ, -R0, RZ ;  /* 0x80000000ff007210 */ /* 0x000fe40007ffe0ff */
[----:B------:R-:W-:Y:S01]  /*4740*/  MOV R55, RZ ;  /* 0x000000ff00377202 */ /* 0x000fe20000000f00 */
[----:B------:R-:W3:Y:S04]  /*4750*/  @!P4 LDG.E R57, desc[UR10][R102.64] ;  /* 0x0000000a6639c981 */ /* 0x000ee8000c1e1900 */
[----:B------:R1:W3:Y:S01]  /*4760*/  @!P6 LDG.E R4, desc[UR10][R88.64] ;  /* 0x0000000a5804e981 */ /* 0x0002e2000c1e1900 */
[----:B------:R-:W-:-:S02]  /*4770*/  PRMT R0, R0, 0x7710, RZ ;  /* 0x0000771000007816 */ /* 0x000fc400000000ff */
[----:B0-----:R-:W-:Y:S01]  /*4780*/  MOV R48, RZ ;  /* 0x000000ff00307202 */ /* 0x001fe20000000f00 */
[----:B------:R-:W3:Y:S04]  /*4790*/  @!P5 LDG.E R56, desc[UR10][R98.64] ;  /* 0x0000000a6238d981 */ /* 0x000ee8000c1e1900 */
[----:B------:R-:W3:Y:S01]  /*47a0*/  @!P5 LDG.E R55, desc[UR10][R96.64] ;  /* 0x0000000a6037d981 */ /* 0x000ee2000c1e1900 */
[----:B-1----:R-:W0:Y:S01]  /*47b0*/  @P0 LDC.64 R88, c[0x0][0x3b0] ;  /* 0x0000ec00ff580b82 */ /* 0x002e220000000a00 */
[----:B------:R-:W-:Y:S02]  /*47c0*/  IADD3 R0, PT, PT, R0, R51, RZ ;  /* 0x0000003300007210 */ /* 0x000fe40007ffe0ff */
[----:B------:R-:W3:Y:S02]  /*47d0*/  @!P6 LDG.E R53, desc[UR10][R94.64] ;  /* 0x0000000a5e35e981 */ /* 0x000ee4000c1e1900 */
[----:B------:R-:W-:-:S02]  /*47e0*/  SHF.L.U32 R0, R0, 0x1, RZ ;  /* 0x0000000100007819 */ /* 0x000fc400000006ff */
[----:B------:R-:W3:Y:S02]  /*47f0*/  @!P3 LDG.E R48, desc[UR10][R106.64] ;  /* 0x0000000a6a30b981 */ /* 0x000ee4000c1e1900 */
[----:B------:R-:W-:Y:S02]  /*4800*/  LOP3.LUT R0, R0, 0xffff, RZ, 0xc0, !PT ;  /* 0x0000ffff00007812 */ /* 0x000fe400078ec0ff */
[----:B------:R-:W3:Y:S03]  /*4810*/  @!P3 LDG.E R49, desc[UR10][R104.64] ;  /* 0x0000000a6831b981 */ /* 0x000ee6000c1e1900 */
[----:B------:R-:W-:-:S04]  /*4820*/  IMAD R52, R52, 0x62, R0 ;  /* 0x0000006234347824 */ /* 0x000fc800078e0200 */
[----:B0-----:R-:W-:-:S05]  /*4830*/  @P0 IMAD.WIDE R88, R52, 0x2, R88 ;  /* 0x0000000234580825 */ /* 0x001fca00078e0258 */
[----:B------:R-:W3:Y:S04]  /*4840*/  @P0 LDG.E.U16 R51, desc[UR10][R88.64] ;  /* 0x0000000a58330981 */ /* 0x000ee8000c1e1500 */
[----:B------:R0:W3:Y:S02]  /*4850*/  @P0 LDG.E.U16 R5, desc[UR10][R88.64+0x2] ;  /* 0x0000020a58050981 */ /* 0x0000e4000c1e1500 */
[----:B0-----:R-:W0:Y:S02]  /*4860*/  LDC.64 R88, c[0x0][0x3a8] ;  /* 0x0000ea00ff587b82 */ /* 0x001e240000000a00 */
[----:B------:R1:W-:Y:S01]  /*4870*/  STL [R1+0xd4], R54 ;  /* 0x0000d43601007387 */ /* 0x0003e20000100800 */
[----:B0-----:R-:W-:-:S05]  /*4880*/  IMAD.WIDE R88, R52, 0x2, R88 ;  /* 0x0000000234587825 */ /* 0x001fca00078e0258 */
[----:B-1----:R-:W3:Y:S04]  /*4890*/  LDG.E.U16 R54, desc[UR10][R88.64] ;  /* 0x0000000a58367981 */ /* 0x002ee8000c1e1500 */
[----:B------:R0:W3:Y:S04]  /*48a0*/  LDG.E.U16 R52, desc[UR10][R88.64+0x2] ;  /* 0x0000020a58347981 */ /* 0x0000e8000c1e1500 */
[----:B------:R1:W-:Y:S04]  /*48b0*/  STL [R1+0x64], R43 ;  /* 0x0000642b01007387 */ /* 0x0003e80000100800 */
[----:B------:R0:W-:Y:S01]  /*48c0*/  STL [R1+0xe4], R42 ;  /* 0x0000e42a01007387 */ /* 0x0001e20000100800 */
[----:B-1----:R-:W-:-:S02]  /*48d0*/  PRMT R43, RZ, 0x5410, RZ ;  /* 0x00005410ff2b7816 */ /* 0x002fc400000000ff */
[----:B0-----:R-:W-:-:S04]  /*48e0*/  PRMT R42, RZ, 0x5410, RZ ;  /* 0x00005410ff2a7816 */ /* 0x001fc800000000ff */
[----:B------:R-:W-:Y:S02]  /*48f0*/  @!P1 PRMT R42, R61, 0x7610, R42 ;  /* 0x000076103d2a9816 */ /* 0x000fe4000000002a */
[----:B------:R-:W-:Y:S02]  /*4900*/  @!P1 PRMT R43, R64, 0x7610, R43 ;  /* 0x00007610402b9816 */ /* 0x000fe4000000002b */
[----:B------:R-:W-:Y:S02]  /*4910*/  @!P1 PRMT R42, R42, 0x7610, R61 ;  /* 0x000076102a2a9816 */ /* 0x000fe4000000003d */
[----:B------:R-:W-:Y:S01]  /*4920*/  @!P1 PRMT R43, R43, 0x7610, R64 ;  /* 0x000076102b2b9816 */ /* 0x000fe20000000040 */
[----:B------:R0:W-:Y:S04]  /*4930*/  STL [R1+0x70], R44 ;  /* 0x0000702c01007387 */ /* 0x0001e80000100800 */
[----:B------:R1:W-:Y:S01]  /*4940*/  STL [R1+0xf0], R45 ;  /* 0x0000f02d01007387 */ /* 0x0003e20000100800 */
[----:B0-----:R-:W-:-:S02]  /*4950*/  PRMT R44, RZ, 0x5410, RZ ;  /* 0x00005410ff2c7816 */ /* 0x001fc400000000ff */
[----:B-----5:R-:W-:-:S13]  /*4960*/  R2UR UR28, R2 ;  /* 0x00000000021c72ca */ /* 0x020fda00000e0000 */
[----:B------:R-:W-:-:S05]  /*4970*/  MOV R2, UR28 ;  /* 0x0000001c00027c02 */ /* 0x000fca0008000f00 */
[----:B------:R-:W-:-:S05]  /*4980*/  FFMA.FTZ R3, -R2, UR28, R3 ;  /* 0x0000001c02037c23 */ /* 0x000fca0008010103 */
[----:B------:R-:W-:-:S13]  /*4990*/  FSETP.GTU.FTZ.AND P1, PT, R3, RZ, PT ;  /* 0x000000ff0300720b */ /* 0x000fda0003f3c000 */
[----:B------:R-:W-:-:S05]  /*49a0*/  VOTEU.ANY UP0, P1 ;  /* 0x0000000000ff7886 */ /* 0x000fca0000800100 */
[----:B------:R-:W0:Y:S01]  /*49b0*/  @UP0 LDCU UR5, c[0x0][0x3c0] ;  /* 0x00007800ff0507ac */ /* 0x000e220008000800 */
[----:B------:R-:W-:Y:S02]  /*49c0*/  PLOP3.LUT P1, PT, PT, PT, UP0, 0x80, 0x8 ;  /* 0x000000000008781c */ /* 0x000fe40003f2f008 */
[----:B-1----:R-:W-:Y:S01]  /*49d0*/  PRMT R45, RZ, 0x5410, RZ ;  /* 0x00005410ff2d7816 */ /* 0x002fe200000000ff */
[----:B------:R-:W-:Y:S10]  /*49e0*/  STL [R1+0xd0], R83 ;  /* 0x0000d05301007387 */ /* 0x000ff40000100800 */
[----:B0-----:R-:W-:Y:S01]  /*49f0*/  @P1 FADD.FTZ R2, R3, UR5 ;  /* 0x0000000503021e21 */ /* 0x001fe20008010000 */
[----:B--2---:R-:W-:-:S05]  /*4a00*/  @!P2 PRMT R44, R46, 0x7610, R44 ;  /* 0x000076102e2ca816 */ /* 0x004fca000000002c */
[----:B------:R-:W0:Y:S01]  /*4a10*/  @P1 MUFU.RSQ R2, R2 ;  /* 0x0000000200021308 */ /* 0x000e220000001400 */
[----:B----4-:R-:W-:Y:S01]  /*4a20*/  @!P2 PRMT R45, R47, 0x7610, R45 ;  /* 0x000076102f2da816 */ /* 0x010fe2000000002d */
[----:B------:R-:W-:Y:S01]  /*4a30*/  STL [R1+0x54], R76 ;  /* 0x0000544c01007387 */ /* 0x000fe20000100800 */
[----:B------:R-:W-:-:S03]  /*4a40*/  @!P2 PRMT R44, R44, 0x7610, R46 ;  /* 0x000076102c2ca816 */ /* 0x000fc6000000002e */
        /* <DEDUP_REMOVED lines=31> */
[----:B------:R-:W-:-:S02]  /*4c40*/  PRMT R87, RZ, 0x5410, RZ ;  /* 0x00005410ff577816 */ /* 0x000fc400000000ff */
[----:B------:R-:W-:Y:S02]  /*4c50*/  PRMT R88, RZ, 0x5410, RZ ;  /* 0x00005410ff587816 */ /* 0x000fe400000000ff */
[----:B------:R-:W-:Y:S02]  /*4c60*/  PRMT R89, RZ, 0x5410, RZ ;  /* 0x00005410ff597816 */ /* 0x000fe400000000ff */
[----:B0-----:R-:W-:Y:S02]  /*4c70*/  PRMT R48, RZ, 0x5410, RZ ;  /* 0x00005410ff307816 */ /* 0x001fe400000000ff */
[----:B------:R-:W-:Y:S02]  /*4c80*/  PRMT R90, RZ, 0x5410, RZ ;  /* 0x00005410ff5a7816 */ /* 0x000fe400000000ff */
[----:B-1----:R-:W-:Y:S01]  /*4c90*/  PRMT R49, RZ, 0x5410, RZ ;  /* 0x00005410ff317816 */ /* 0x002fe200000000ff */
[----:B------:R-:W-:Y:S01]  /*4ca0*/  HFMA2 R2, -RZ, RZ, 0, 0 ;  /* 0x00000000ff027431 */ /* 0x000fe200000001ff */
[----:B------:R-:W-:-:S02]  /*4cb0*/  @!P4 PRMT R48, R58, 0x7610, R48 ;  /* 0x000076103a30c816 */ /* 0x000fc40000000030 */
[----:B------:R-:W-:Y:S02]  /*4cc0*/  @!P4 PRMT R49, R57, 0x7610, R49 ;  /* 0x000076103931c816 */ /* 0x000fe40000000031 */
[----:B------:R-:W-:Y:S02]  /*4cd0*/  @!P5 PRMT R87, R56, 0x7610, R87 ;  /* 0x000076103857d816 */ /* 0x000fe40000000057 */
[----:B------:R-:W-:Y:S02]  /*4ce0*/  @!P5 PRMT R88, R55, 0x7610, R88 ;  /* 0x000076103758d816 */ /* 0x000fe40000000058 */
[----:B------:R-:W-:Y:S02]  /*4cf0*/  @!P6 PRMT R89, R53, 0x7610, R89 ;  /* 0x000076103559e816 */ /* 0x000fe40000000059 */
[----:B------:R-:W-:Y:S01]  /*4d00*/  @!P6 PRMT R90, R4, 0x7610, R90 ;  /* 0x00007610045ae816 */ /* 0x000fe2000000005a */
[----:B------:R-:W-:Y:S01]  /*4d10*/  @P0 HADD2.F32 R2, -RZ, R51.H0_H0 ;  /* 0x20000033ff020230 */ /* 0x000fe20000004100 */
[----:B------:R-:W-:Y:S01]  /*4d20*/  MOV R3, RZ ;  /* 0x000000ff00037202 */ /* 0x000fe20000000f00 */
[----:B------:R-:W-:Y:S01]  /*4d30*/  @P0 HADD2.F32 R3, -RZ, R5.H0_H0 ;  /* 0x20000005ff030230 */ /* 0x000fe20000004100 */
[----:B------:R-:W-:Y:S01]  /*4d40*/  @!P4 PRMT R48, R48, 0x7610, R58 ;  /* 0x000076103030c816 */ /* 0x000fe2000000003a */
[----:B------:R-:W-:Y:S01]  /*4d50*/  HADD2.F32 R51, -RZ, R54.H0_H0 ;  /* 0x20000036ff337230 */ /* 0x000fe20000004100 */
[----:B------:R-:W-:Y:S01]  /*4d60*/  @!P4 PRMT R49, R49, 0x7610, R57 ;  /* 0x000076103131c816 */ /* 0x000fe20000000039 */
[----:B------:R-:W-:Y:S01]  /*4d70*/  HADD2.F32 R52, -RZ, R52.H0_H0 ;  /* 0x20000034ff347230 */ /* 0x000fe20000004100 */
[----:B------:R-:W-:-:S02]  /*4d80*/  @!P5 PRMT R87, R87, 0x7610, R56 ;  /* 0x000076105757d816 */ /* 0x000fc40000000038 */
[----:B------:R-:W-:Y:S02]  /*4d90*/  @!P5 PRMT R88, R88, 0x7610, R55 ;  /* 0x000076105858d816 */ /* 0x000fe40000000037 */
[----:B------:R-:W-:Y:S02]  /*4da0*/  @!P6 PRMT R89, R89, 0x7610, R53 ;  /* 0x000076105959e816 */ /* 0x000fe40000000035 */
[----:B------:R-:W-:Y:S01]  /*4db0*/  @!P6 PRMT R90, R90, 0x7610, R4 ;  /* 0x000076105a5ae816 */ /* 0x000fe20000000004 */
        /* <DEDUP_REMOVED lines=580> */
.L_x_1098:
        /* <DEDUP_REMOVED lines=66> */
[----:B------:R-:W-:-:S02]  /*7620*/  HADD2.F32 R57, -RZ, R70.H1_H1 ;  /* 0x30000046ff397230 */ /* 0x000fc40000004100 */
[----:B------:R-:W-:Y:S01]  /*7630*/  FADD.FTZ R82, R82, R74 ;  /* 0x0000004a52527221 */ /* 0x000fe20000010000 */
[----:B---3--:R-:W-:Y:S01]  /*7640*/  FMUL.FTZ R54, R54, R65 ;  /* 0x0000004136367220 */ /* 0x008fe20000410000 */
[----:B------:R-:W-:Y:S01]  /*7650*/  FADD.FTZ R65, -R65, 1 ;  /* 0x3f80000041417421 */ /* 0x000fe20000010100 */
[----:B------:R-:W-:Y:S01]  /*7660*/  FMUL.FTZ R67, R58, R67 ;  /* 0x000000433a437220 */ /* 0x000fe20000410000 */
[----:B------:R-:W-:Y:S02]  /*7670*/  HADD2.F32 R70, -RZ, R70.H0_H0 ;  /* 0x20000046ff467230 */ /* 0x000fe40000004100 */
[----:B------:R-:W-:Y:S01]  /*7680*/  FFMA.FTZ R65, R55, R65, 1 ;  /* 0x3f80000037417423 */ /* 0x000fe20000010041 */
[----:B------:R-:W-:Y:S01]  /*7690*/  FMUL.FTZ R55, R61, -1.4426950216293334961 ;  /* 0xbfb8aa3b3d377820 */ /* 0x000fe20000410000 */
[----:B0-----:R-:W-:Y:S02]  /*76a0*/  FADD.FTZ R83, R83, 1 ;  /* 0x3f80000053537421 */ /* 0x001fe40000010000 */
[----:B------:R-:W-:Y:S01]  /*76b0*/  FMUL.FTZ R65, R54, R65 ;  /* 0x0000004136417220 */ /* 0x000fe20000410000 */
[----:B------:R-:W-:-:S02]  /*76c0*/  HADD2.F32 R54, -RZ, R81.H1_H1 ;  /* 0x30000051ff367230 */ /* 0x000fc40000004100 */
        /* <DEDUP_REMOVED lines=1075> */
.L_x_1099:
        /* <DEDUP_REMOVED lines=89> */
.L_x_1101:
[----:B------:R-:W-:Y:S05]  /*bf90*/  BSYNC.RECONVERGENT B0 ;  /* 0x0000000000007941 */ /* 0x000fea0003800200 */
.L_x_1100:
        /* <DEDUP_REMOVED lines=38> */
.L_x_1103:
[----:B------:R-:W-:Y:S05]  /*c200*/  BSYNC.RECONVERGENT B0 ;  /* 0x0000000000007941 */ /* 0x000fea0003800200 */
.L_x_1102:
        /* <DEDUP_REMOVED lines=30> */
.L_x_1105:
[----:B------:R-:W-:Y:S05]  /*c3f0*/  BSYNC.RECONVERGENT B0 ;  /* 0x0000000000007941 */ /* 0x000fea0003800200 */
.L_x_1104:
        /* <DEDUP_REMOVED lines=34> */
.L_x_1109:
[----:B------:R-:W2:Y:S04]  /*c620*/  LDG.E.STRONG.GPU R4, desc[UR10][R14.64] ;  /* 0x0000000a0e047981 */ /* 0x000ea8000c1ef900 */
[----:B--2---:R-:W-:Y:S04]  /*c630*/  CCTL.IVALL ;  /* 0x00000000ff00798f */ /* 0x004fe80002000000 */
[----:B------:R0:W-:Y:S01]  /*c640*/  STL [R1], R4 ;  /* 0x0000000401007387 */ /* 0x0001e20000100800 */
[----:B------:R-:W-:-:S13]  /*c650*/  ISETP.NE.AND P0, PT, R4, UR5, PT ;  /* 0x0000000504007c0c */ /* 0x000fda000bf05270 */
[----:B0-----:R-:W-:Y:S05]  /*c660*/  @P0 BRA `(.L_x_1109) ;  /* 0xfffffffc00ec0947 */ /* 0x001fea000383ffff */
.L_x_1108:
[----:B------:R-:W-:Y:S05]  /*c670*/  BSYNC.RECONVERGENT B0 ;  /* 0x0000000000007941 */ /* 0x000fea0003800200 */
.L_x_1107:
        /* <DEDUP_REMOVED lines=15> */
.L_x_1111:
        /* <DEDUP_REMOVED lines=77> */
.L_x_1110:
        /* <DEDUP_REMOVED lines=52> */
.L_x_1112:
        /* <DEDUP_REMOVED lines=27> */
.L_x_1113:
        /* <DEDUP_REMOVED lines=12> */
.L_x_1114:
[----:B------:R-:W-:Y:S05]  /*d1f0*/  BSYNC.RECONVERGENT B0 ;  /* 0x0000000000007941 */ /* 0x000fea0003800200 */
.L_x_1106:
        /* <DEDUP_REMOVED lines=17> */
.L_x_1120:
        /* <DEDUP_REMOVED lines=62> */
.L_x_1116:
[----:B------:R-:W-:Y:S05]  /*d6f0*/  BSYNC.RECONVERGENT B0 ;  /* 0x0000000000007941 */ /* 0x000fea0003800200 */
.L_x_1115:
        /* <DEDUP_REMOVED lines=23> */
.L_x_1117:
        /* <DEDUP_REMOVED lines=16> */
.L_x_1119:
[----:B------:R-:W-:Y:S05]  /*d970*/  BSYNC.RECONVERGENT B0 ;  /* 0x0000000000007941 */ /* 0x000fea0003800200 */
.L_x_1118:
        /* <DEDUP_REMOVED lines=10> */
.L_x_1097:
        /* <DEDUP_REMOVED lines=16> */
.L_x_1123:
[----:B------:R-:W-:Y:S05]  /*db20*/  BSYNC.RECONVERGENT B0 ;  /* 0x0000000000007941 */ /* 0x000fea0003800200 */
.L_x_1122:
        /* <DEDUP_REMOVED lines=11> */
.L_x_1125:
[----:B------:R-:W2:Y:S04]  /*dbe0*/  LDG.E.STRONG.GPU R5, desc[UR10][R2.64] ;  /* 0x0000000a02057981 */ /* 0x000ea8000c1ef900 */
[----:B--2---:R-:W-:Y:S01]  /*dbf0*/  CCTL.IVALL ;  /* 0x00000000ff00798f */ /* 0x004fe20002000000 */
[----:B------:R-:W-:Y:S05]  /*dc00*/  YIELD ;  /* 0x0000000000007946 */ /* 0x000fea0003800000 */
[----:B------:R-:W-:-:S13]  /*dc10*/  ISETP.NE.AND P0, PT, R5, R0, PT ;  /* 0x000000000500720c */ /* 0x000fda0003f05270 */
[----:B------:R-:W-:Y:S05]  /*dc20*/  @P0 BRA `(.L_x_1125) ;  /* 0xfffffffc00ec0947 */ /* 0x000fea000383ffff */
.L_x_1124:
        /* <DEDUP_REMOVED lines=77> */
.L_x_1128:
        /* <DEDUP_REMOVED lines=31> */
.L_x_1127:
[----:B------:R-:W-:Y:S05]  /*e2f0*/  BSYNC.RECONVERGENT B0 ;  /* 0x0000000000007941 */ /* 0x000fea0003800200 */
.L_x_1126:
        /* <DEDUP_REMOVED lines=10> */
.L_x_1129:
        /* <DEDUP_REMOVED lines=87> */
.L_x_1130:
        /* <DEDUP_REMOVED lines=15> */
.L_x_4758:


//--------------------- .text._Z35group_norm_nhwc_bwd_one_pass_kernelI11Fp16IOFp16WLi512ELi98ELi392EEv26Group_norm_nhwc_bwd_params --------------------------
	.section	.text._Z35group_norm_nhwc_bwd_one_pass_kernelI11Fp16IOFp16WLi512ELi98ELi392EEv26Group_norm_nhwc_bwd_params,"ax",@progbits
	.align	128
        .global         _Z35group_norm_nhwc_bwd_one_pass_kernelI11Fp16IOFp16WLi512ELi98ELi392EEv26Group_norm_nhwc_bwd_params
        .type           _Z35group_norm_nhwc_bwd_one_pass_kernelI11Fp16IOFp16WLi512ELi98ELi392EEv26Group_norm_nhwc_bwd_params,@function
        .size           _Z35group_norm_nhwc_bwd_one_pass_kernelI11Fp16IOFp16WLi512ELi98ELi392EEv26Group_norm_nhwc_bwd_params,(.L_x_4759 - _Z35group_norm_nhwc_bwd_one_pass_kernelI11Fp16IOFp16WLi512ELi98ELi392EEv26Group_norm_nhwc_bwd_params)
        .other          _Z35group_norm_nhwc_bwd_one_pass_kernelI11Fp16IOFp16WLi512ELi98ELi392EEv26Group_norm_nhwc_bwd_params,@"STO_CUDA_ENTRY STV_DEFAULT"
_Z35group_norm_nhwc_bwd_one_pass_kernelI11Fp16IOFp16WLi512ELi98ELi392EEv26Group_norm_nhwc_bwd_params:
.text._Z35group_norm_nhwc_bwd_one_pass_kernelI11Fp16IOFp16WLi512ELi98ELi392EEv26Group_norm_nhwc_bwd_params:
        /* <DEDUP_REMOVED lines=28> */
.L_x_1155:
        /* <DEDUP_REMOVED lines=877> */
[----:B------:R-:W-:-:S05]  /*3890*/  MOV R58, R62 ;  /* 0x0000003e003a7202 */ /* 0x000fca0000000f00 */
[----:B------:R-:W1:Y:S01]  /*38a0*/  @!P2 LDC.64 R62, c[0x0][0x398] ;  /* 0x0000e600ff3eab82 */ /* 0x000e620000000a00 */
[C---:B------:R-:W-:Y:S02]  /*38b0*/  @!P2 SHF.L.U64.HI R9, R54.reuse, 0x1, R9 ;  /* 0x000000013609a819 */ /* 0x040fe40000010209 */
[----:B------:R-:W-:-:S04]  /*38c0*/  @!P2 SHF.L.U32 R54, R54, 0x1, RZ ;  /* 0x000000013636a819 */ /* 0x000fc800000006ff */
[----:B0-----:R-:W-:-:S04]  /*38d0*/  @!P2 IADD3 R60, P1, PT, R54, R60, RZ ;  /* 0x0000003c363ca210 */ /* 0x001fc80007f3e0ff */
[----:B------:R-:W-:Y:S02]  /*38e0*/  @!P2 IADD3.X R61, PT, PT, R9, R61, RZ, P1, !PT ;  /* 0x0000003d093da210 */ /* 0x000fe40000ffe4ff */
[----:B-1----:R-:W-:-:S04]  /*38f0*/  @!P2 IADD3 R62, P1, PT, R54, R62, RZ ;  /* 0x0000003e363ea210 */ /* 0x002fc80007f3e0ff */
[----:B------:R-:W-:Y:S01]  /*3900*/  @!P2 IADD3.X R63, PT, PT, R9, R63, RZ, P1, !PT ;  /* 0x0000003f093fa210 */ /* 0x000fe20000ffe4ff */
[----:B------:R-:W-:-:S06]  /*3910*/  HFMA2 R9, -RZ, RZ, 0, 0 ;  /* 0x00000000ff097431 */ /* 0x000fcc00000001ff */
[----:B------:R0:W2:Y:S02]  /*3920*/  @!P5 LDG.E R9, desc[UR10][R14.64] ;  /* 0x0000000a0e09d981 */ /* 0x0000a4000c1e1900 */
        /* <DEDUP_REMOVED lines=65> */
[----:B------:R-:W-:Y:S02]  /*3d40*/  MOV R49, R45 ;  /* 0x0000002d00317202 */ /* 0x000fe40000000f00 */
[----:B------:R-:W-:Y:S02]  /*3d50*/  MOV R44, R22 ;  /* 0x00000016002c7202 */ /* 0x000fe40000000f00 */
        /* <DEDUP_REMOVED lines=10> */
[----:B0-----:R-:W-:Y:S02]  /*3e00*/  MOV R52, R46 ;  /* 0x0000002e00347202 */ /* 0x001fe40000000f00 */
[----:B------:R-:W-:Y:S01]  /*3e10*/  MOV R46, R42 ;  /* 0x0000002a002e7202 */ /* 0x000fe20000000f00 */
        /* <DEDUP_REMOVED lines=15> */
[----:B------:R-:W-:Y:S01]  /*3f10*/  @!P0 IADD3.X R23, PT, PT, R9, R23, RZ, P1, !PT ;  /* 0x0000001709178210 */ /* 0x000fe20000ffe4ff */
[----:B------:R-:W-:-:S06]  /*3f20*/  HFMA2 R9, -RZ, RZ, 0, 0 ;  /* 0x00000000ff097431 */ /* 0x000fcc00000001ff */
[----:B------:R-:W2:Y:S01]  /*3f30*/  @!P3 LDG.E R9, desc[UR10][R18.64] ;  /* 0x0000000a1209b981 */ /* 0x000ea2000c1e1900 */
[----:B------:R-:W-:Y:S02]  /*3f40*/  MOV R53, R47 ;  /* 0x0000002f00357202 */ /* 0x000fe40000000f00 */
[----:B------:R-:W-:Y:S02]  /*3f50*/  MOV R47, R43 ;  /* 0x0000002b002f7202 */ /* 0x000fe40000000f00 */
[----:B------:R-:W-:Y:S02]  /*3f60*/  MOV R42, R38 ;  /* 0x00000026002a7202 */ /* 0x000fe40000000f00 */
[----:B------:R-:W-:Y:S02]  /*3f70*/  MOV R43, R39 ;  /* 0x00000027002b7202 */ /* 0x000fe40000000f00 */
[----:B------:R-:W3:Y:S04]  /*3f80*/  LDL.LU.64 R38, [R1+0x730] ;  /* 0x0007300001267983 */ /* 0x000ee80000300a00 */
[----:B--2---:R0:W-:Y:S02]  /*3f90*/  STL [R1+0x3a8], R9 ;  /* 0x0003a80901007387 */ /* 0x0041e40000100800 */
[----:B0-----:R-:W-:-:S06]  /*3fa0*/  MOV R9, RZ ;  /* 0x000000ff00097202 */ /* 0x001fcc0000000f00 */
[----:B------:R-:W2:Y:S01]  /*3fb0*/  @!P3 LDG.E R9, desc[UR10][R36.64] ;  /* 0x0000000a2409b981 */ /* 0x000ea2000c1e1900 */
[----:B------:R-:W-:-:S04]  /*3fc0*/  LOP3.LUT R3, R3, 0xffdfffff, RZ, 0xc0, !PT ;  /* 0xffdfffff03037812 */ /* 0x000fc800078ec0ff */
[----:B------:R-:W-:-:S04]  /*3fd0*/  @P5 LOP3.LUT R3, R3, 0x200000, RZ, 0xfc, !PT ;  /* 0x0020000003035812 */ /* 0x000fc800078efcff */
[----:B------:R-:W-:-:S04]  /*3fe0*/  LOP3.LUT R3, R3, 0xffefffff, RZ, 0xc0, !PT ;  /* 0xffefffff03037812 */ /* 0x000fc800078ec0ff */
[----:B------:R-:W-:Y:S01]  /*3ff0*/  @P0 LOP3.LUT R3, R3, 0x100000, RZ, 0xfc, !PT ;  /* 0x0010000003030812 */ /* 0x000fe200078efcff */
[----:B------:R-:W-:Y:S01]  /*4000*/  HFMA2 R18, -RZ, RZ, 0, 0 ;  /* 0x00000000ff127431 */ /* 0x000fe200000001ff */
[----:B--2---:R0:W-:Y:S02]  /*4010*/  STL [R1+0x3a4], R9 ;  /* 0x0003a40901007387 */ /* 0x0041e40000100800 */
[----:B0-----:R-:W-:-:S04]  /*4020*/  IADD3 R9, PT, PT, R0, 0x130, RZ ;  /* 0x0000013000097810 */ /* 0x001fc80007ffe0ff */
[----:B------:R-:W-:Y:S02]  /*4030*/  SHF.R.S32.HI R36, RZ, 0x1f, R9 ;  /* 0x0000001fff247819 */ /* 0x000fe40000011409 */
[----:B------:R-:W-:-:S04]  /*4040*/  ISETP.GE.U32.AND P1, PT, R9, UR16, PT ;  /* 0x0000001009007c0c */ /* 0x000fc8000bf26070 */
[----:B------:R-:W-:Y:S02]  /*4050*/  ISETP.GE.AND.EX P0, PT, R36, UR17, PT, P1 ;  /* 0x0000001124007c0c */ /* 0x000fe4000bf06310 */
[----:B------:R-:W-:-:S13]  /*4060*/  LOP3.LUT P1, RZ, R2, 0x40000, RZ, 0xc0, !PT ;  /* 0x0004000002ff7812 */ /* 0x000fda000782c0ff */
[----:B---3--:R0:W2:Y:S01]  /*4070*/  @!P1 LDG.E R18, desc[UR10][R38.64] ;  /* 0x0000000a26129981 */ /* 0x0080a2000c1e1900 */
[C---:B------:R-:W-:Y:S01]  /*4080*/  LOP3.LUT P2, RZ, R2.reuse, 0x20000, RZ, 0xc0, !PT ;  /* 0x0002000002ff7812 */ /* 0x040fe2000784c0ff */
[----:B0-----:R-:W-:Y:S01]  /*4090*/  HFMA2 R39, -RZ, RZ, 0, 0 ;  /* 0x00000000ff277431 */ /* 0x001fe200000001ff */
[----:B------:R-:W-:-:S11]  /*40a0*/  LOP3.LUT P3, RZ, R2, 0x10000, RZ, 0xc0, !PT ;  /* 0x0001000002ff7812 */ /* 0x000fd6000786c0ff */
[----:B------:R0:W3:Y:S02]  /*40b0*/  @!P2 LDG.E R39, desc[UR10][R26.64] ;  /* 0x0000000a1a27a981 */ /* 0x0000e4000c1e1900 */
[----:B0-----:R-:W-:-:S06]  /*40c0*/  HFMA2 R26, -RZ, RZ, 0, 0 ;  /* 0x00000000ff1a7431 */ /* 0x001fcc00000001ff */
[----:B------:R-:W4:Y:S04]  /*40d0*/  @!P3 LDG.E R26, desc[UR10][R32.64] ;  /* 0x0000000a201ab981 */ /* 0x000f28000c1e1900 */
[----:B--2---:R0:W-:Y:S02]  /*40e0*/  STL [R1+0x3a0], R18 ;  /* 0x0003a01201007387 */ /* 0x0041e40000100800 */
[----:B0-----:R-:W-:-:S06]  /*40f0*/  MOV R18, RZ ;  /* 0x000000ff00127202 */ /* 0x001fcc0000000f00 */
[----:B------:R0:W2:Y:S01]  /*4100*/  @!P1 LDG.E R18, desc[UR10][R40.64] ;  /* 0x0000000a28129981 */ /* 0x0000a2000c1e1900 */
[----:B------:R-:W-:Y:S02]  /*4110*/  @!P0 MOV R37, R7 ;  /* 0x0000000700258202 */ /* 0x000fe40000000f00 */
[----:B0-----:R-:W-:Y:S02]  /*4120*/  MOV R40, R42 ;  /* 0x0000002a00287202 */ /* 0x001fe40000000f00 */
[----:B------:R-:W-:Y:S02]  /*4130*/  MOV R41, R43 ;  /* 0x0000002b00297202 */ /* 0x000fe40000000f00 */
[----:B------:R-:W-:Y:S02]  /*4140*/  MOV R42, R64 ;  /* 0x00000040002a7202 */ /* 0x000fe40000000f00 */
[----:B------:R-:W-:Y:S02]  /*4150*/  MOV R43, R65 ;  /* 0x00000041002b7202 */ /* 0x000fe40000000f00 */
[----:B------:R-:W0:Y:S01]  /*4160*/  @!P0 LDC.64 R64, c[0x0][0x3a0] ;  /* 0x0000e800ff408b82 */ /* 0x000e220000000a00 */
[----:B----4-:R1:W-:Y:S02]  /*4170*/  STL [R1+0x390], R26 ;  /* 0x0003901a01007387 */ /* 0x0103e40000100800 */
[----:B-1----:R-:W-:-:S06]  /*4180*/  MOV R26, RZ ;  /* 0x000000ff001a7202 */ /* 0x002fcc0000000f00 */
[----:B------:R-:W4:Y:S01]  /*4190*/  @!P3 LDG.E R26, desc[UR10][R34.64] ;  /* 0x0000000a221ab981 */ /* 0x000f22000c1e1900 */
[----:B------:R-:W-:Y:S01]  /*41a0*/  HFMA2 R33, -RZ, RZ, 0, 0 ;  /* 0x00000000ff217431 */ /* 0x000fe200000001ff */
[----:B------:R-:W-:-:S04]  /*41b0*/  LOP3.LUT R3, R3, 0xfff7ffff, RZ, 0xc0, !PT ;  /* 0xfff7ffff03037812 */ /* 0x000fc800078ec0ff */
[----:B------:R-:W-:Y:S01]  /*41c0*/  @P0 LOP3.LUT R3, R3, 0x80000, RZ, 0xfc, !PT ;  /* 0x0008000003030812 */ /* 0x000fe200078efcff */
[----:B---3--:R-:W-:Y:S04]  /*41d0*/  STL [R1+0x398], R39 ;  /* 0x0003982701007387 */ /* 0x008fe80000100800 */
[----:B------:R1:W3:Y:S04]  /*41e0*/  @!P6 LDG.E R33, desc[UR10][R12.64] ;  /* 0x0000000a0c21e981 */ /* 0x0002e8000c1e1900 */
[----:B------:R-:W3:Y:S01]  /*41f0*/  LDL.LU.64 R34, [R1+0x290] ;  /* 0x0002900001227983 */ /* 0x000ee20000300a00 */
[----:B-1----:R-:W-:-:S03]  /*4200*/  HFMA2 R12, -RZ, RZ, 0, 0 ;  /* 0x00000000ff0c7431 */ /* 0x002fc600000001ff */
[----:B--2---:R1:W-:Y:S02]  /*4210*/  STL [R1+0x39c], R18 ;  /* 0x00039c1201007387 */ /* 0x0043e40000100800 */
[----:B-1----:R-:W1:Y:S02]  /*4220*/  @!P0 LDC.64 R18, c[0x0][0x3f8] ;  /* 0x0000fe00ff128b82 */ /* 0x002e640000000a00 */
[----:B-1----:R-:W-:Y:S01]  /*4230*/  @!P0 IMAD R38, R36, R18, RZ ;  /* 0x0000001224268224 */ /* 0x002fe200078e02ff */
[----:B------:R-:W-:-:S03]  /*4240*/  @!P0 MOV R36, R4 ;  /* 0x0000000400248202 */ /* 0x000fc60000000f00 */
[C---:B------:R-:W-:Y:S02]  /*4250*/  @!P0 IMAD R38, R9.reuse, R19, R38 ;  /* 0x0000001309268224 */ /* 0x040fe400078e0226 */
[----:B------:R-:W-:-:S05]  /*4260*/  @!P0 IMAD.WIDE.U32 R18, R9, R18, R36 ;  /* 0x0000001209128225 */ /* 0x000fca00078e0024 */
[----:B------:R-:W-:Y:S02]  /*4270*/  @!P0 IADD3 R9, PT, PT, R19, R38, RZ ;  /* 0x0000002613098210 */ /* 0x000fe40007ffe0ff */
[C---:B------:R-:W-:Y:S01]  /*4280*/  @!P0 SHF.L.U32 R36, R18.reuse, 0x1, RZ ;  /* 0x0000000112248819 */ /* 0x040fe200000006ff */
[----:B----4-:R-:W-:Y:S01]  /*4290*/  STL [R1+0x38c], R26 ;  /* 0x00038c1a01007387 */ /* 0x010fe20000100800 */
[----:B------:R-:W-:Y:S02]  /*42a0*/  @!P0 SHF.L.U64.HI R9, R18, 0x1, R9 ;  /* 0x0000000112098819 */ /* 0x000fe40000010209 */
[----:B------:R-:W1:Y:S01]  /*42b0*/  @!P0 LDC.64 R18, c[0x0][0x398] ;  /* 0x0000e600ff128b82 */ /* 0x000e620000000a00 */
[----:B0-----:R-:W-:Y:S02]  /*42c0*/  @!P0 IADD3 R64, P1, PT, R36, R64, RZ ;  /* 0x0000004024408210 */ /* 0x001fe40007f3e0ff */
[----:B------:R-:W-:Y:S01]  /*42d0*/  LOP3.LUT R3, R3, 0xfffbffff, RZ, 0xc0, !PT ;  /* 0xfffbffff03037812 */ /* 0x000fe200078ec0ff */
[----:B---3--:R-:W-:Y:S01]  /*42e0*/  STL [R1+0x388], R33 ;  /* 0x0003882101007387 */ /* 0x008fe20000100800 */
[----:B------:R-:W-:-:S02]  /*42f0*/  @!P0 IADD3.X R65, PT, PT, R9, R65, RZ, P1, !PT ;  /* 0x0000004109418210 */ /* 0x000fc40000ffe4ff */
[----:B------:R-:W-:Y:S01]  /*4300*/  LOP3.LUT P3, RZ, R2, 0x2000, RZ, 0xc0, !PT ;  /* 0x0000200002ff7812 */ /* 0x000fe2000786c0ff */
[----:B------:R-:W2:Y:S01]  /*4310*/  LDL.LU.64 R38, [R1+0x368] ;  /* 0x0003680001267983 */ /* 0x000ea20000300a00 */
[----:B-1----:R-:W-:-:S04]  /*4320*/  @!P0 IADD3 R18, P1, PT, R36, R18, RZ ;  /* 0x0000001224128210 */ /* 0x002fc80007f3e0ff */
[----:B------:R-:W-:Y:S02]  /*4330*/  @!P0 IADD3.X R19, PT, PT, R9, R19, RZ, P1, !PT ;  /* 0x0000001309138210 */ /* 0x000fe40000ffe4ff */
[----:B------:R-:W-:-:S06]  /*4340*/  MOV R9, RZ ;  /* 0x000000ff00097202 */ /* 0x000fcc0000000f00 */
[----:B------:R-:W3:Y:S01]  /*4350*/  @!P2 LDG.E R9, desc[UR10][R30.64] ;  /* 0x0000000a1e09a981 */ /* 0x000ee2000c1e1900 */
[----:B------:R-:W-:-:S13]  /*4360*/  LOP3.LUT P0, RZ, R2, 0x4000, RZ, 0xc0, !PT ;  /* 0x0000400002ff7812 */ /* 0x000fda000780c0ff */
[----:B------:R-:W4:Y:S04]  /*4370*/  @!P0 LDG.E R12, desc[UR10][R20.64] ;  /* 0x0000000a140c8981 */ /* 0x000f28000c1e1900 */
[----:B---3--:R0:W-:Y:S02]  /*4380*/  STL [R1+0x394], R9 ;  /* 0x0003940901007387 */ /* 0x0081e40000100800 */
        /* <DEDUP_REMOVED lines=20> */
[----:B------:R-:W3:Y:S04]  /*44d0*/  @!P6 LDG.E R9, desc[UR10][R16.64] ;  /* 0x0000000a1009e981 */ /* 0x000ee8000c1e1900 */
[----:B----4-:R0:W-:Y:S02]  /*44e0*/  STL [R1+0x380], R12 ;  /* 0x0003800c01007387 */ /* 0x0101e40000100800 */
[----:B0-----:R-:W-:-:S06]  /*44f0*/  MOV R12, RZ ;  /* 0x000000ff000c7202 */ /* 0x001fcc0000000f00 */
[----:B------:R-:W4:Y:S01]  /*4500*/  @!P0 LDG.E R12, desc[UR10][R24.64] ;  /* 0x0000000a180c8981 */ /* 0x000f22000c1e1900 */
[----:B------:R-:W-:Y:S02]  /*4510*/  @P2 LOP3.LUT R3, R3, 0x40000, RZ, 0xfc, !PT ;  /* 0x0004000003032812 */ /* 0x000fe400078efcff */
[----:B------:R-:W-:Y:S01]  /*4520*/  LOP3.LUT P2, RZ, R2, 0x1000, RZ, 0xc0, !PT ;  /* 0x0000100002ff7812 */ /* 0x000fe2000784c0ff */
[----:B---3--:R0:W-:Y:S02]  /*4530*/  STL [R1+0x384], R9 ;  /* 0x0003840901007387 */ /* 0x0081e40000100800 */
[----:B0-----:R-:W-:-:S04]  /*4540*/  IADD3 R9, PT, PT, R0, 0x140, RZ ;  /* 0x0000014000097810 */ /* 0x001fc80007ffe0ff */
[----:B------:R-:W-:Y:S02]  /*4550*/  SHF.R.S32.HI R16, RZ, 0x1f, R9 ;  /* 0x0000001fff107819 */ /* 0x000fe40000011409 */
[----:B------:R-:W-:-:S04]  /*4560*/  ISETP.GE.U32.AND P1, PT, R9, UR16, PT ;  /* 0x0000001009007c0c */ /* 0x000fc8000bf26070 */
[----:B------:R-:W-:Y:S01]  /*4570*/  ISETP.GE.AND.EX P6, PT, R16, UR17, PT, P1 ;  /* 0x0000001110007c0c */ /* 0x000fe2000bfc6310 */
[----:B----4-:R0:W-:-:S12]  /*4580*/  STL [R1+0x37c], R12 ;  /* 0x00037c0c01007387 */ /* 0x0101d80000100800 */
[----:B0-----:R-:W0:Y:S01]  /*4590*/  @!P6 LDC.64 R12, c[0x0][0x3f8] ;  /* 0x0000fe00ff0ceb82 */ /* 0x001e220000000a00 */
[----:B------:R-:W-:-:S07]  /*45a0*/  @!P6 MOV R17, R7 ;  /* 0x000000070011e202 */ /* 0x000fce0000000f00 */
[----:B------:R-:W1:Y:S08]  /*45b0*/  @!P6 LDC.64 R30, c[0x0][0x3a0] ;  /* 0x0000e800ff1eeb82 */ /* 0x000e700000000a00 */
[----:B------:R-:W3:Y:S01]  /*45c0*/  @!P6 LDC.64 R32, c[0x0][0x398] ;  /* 0x0000e600ff20eb82 */ /* 0x000ee20000000a00 */
[----:B0-----:R-:W-:Y:S01]  /*45d0*/  @!P6 IMAD R20, R16, R12, RZ ;  /* 0x0000000c1014e224 */ /* 0x001fe200078e02ff */
[----:B------:R-:W-:-:S03]  /*45e0*/  @!P6 MOV R16, R4 ;  /* 0x000000040010e202 */ /* 0x000fc60000000f00 */
[C---:B------:R-:W-:Y:S02]  /*45f0*/  @!P6 IMAD R20, R9.reuse, R13, R20 ;  /* 0x0000000d0914e224 */ /* 0x040fe400078e0214 */
[----:B------:R-:W-:-:S05]  /*4600*/  @!P6 IMAD.WIDE.U32 R12, R9, R12, R16 ;  /* 0x0000000c090ce225 */ /* 0x000fca00078e0010 */
[----:B------:R-:W-:Y:S02]  /*4610*/  @!P6 IADD3 R9, PT, PT, R13, R20, RZ ;  /* 0x000000140d09e210 */ /* 0x000fe40007ffe0ff */
[----:B------:R-:W-:-:S06]  /*4620*/  MOV R13, RZ ;  /* 0x000000ff000d7202 */ /* 0x000fcc0000000f00 */
[----:B------:R-:W4:Y:S01]  /*4630*/  @!P2 LDG.E R13, desc[UR10][R42.64] ;  /* 0x0000000a2a0da981 */ /* 0x000f22000c1e1900 */
[C---:B------:R-:W-:Y:S02]  /*4640*/  @!P6 SHF.L.U64.HI R9, R12.reuse, 0x1, R9 ;  /* 0x000000010c09e819 */ /* 0x040fe40000010209 */
[----:B------:R-:W-:-:S04]  /*4650*/  @!P6 SHF.L.U32 R12, R12, 0x1, RZ ;  /* 0x000000010c0ce819 */ /* 0x000fc800000006ff */
[----:B-1----:R-:W-:-:S04]  /*4660*/  @!P6 IADD3 R30, P1, PT, R12, R30, RZ ;  /* 0x0000001e0c1ee210 */ /* 0x002fc80007f3e0ff */
[----:B------:R-:W-:Y:S02]  /*4670*/  @!P6 IADD3.X R31, PT, PT, R9, R31, RZ, P1, !PT ;  /* 0x0000001f091fe210 */ /* 0x000fe40000ffe4ff */
[----:B---3--:R-:W-:-:S04]  /*4680*/  @!P6 IADD3 R32, P1, PT, R12, R32, RZ ;  /* 0x000000200c20e210 */ /* 0x008fc80007f3e0ff */
[----:B------:R-:W-:Y:S01]  /*4690*/  @!P6 IADD3.X R33, PT, PT, R9, R33, RZ, P1, !PT ;  /* 0x000000210921e210 */ /* 0x000fe20000ffe4ff */
[----:B------:R-:W-:-:S06]  /*46a0*/  HFMA2 R9, -RZ, RZ, 0, 0 ;  /* 0x00000000ff097431 */ /* 0x000fcc00000001ff */
[----:B------:R-:W3:Y:S01]  /*46b0*/  @!P3 LDG.E R9, desc[UR10][R40.64] ;  /* 0x0000000a2809b981 */ /* 0x000ee2000c1e1900 */
[----:B------:R-:W-:-:S06]  /*46c0*/  CS2R R20, SRZ ;  /* 0x0000000000147805 */ /* 0x000fcc000001ff00 */
[----:B--2---:R-:W2:Y:S04]  /*46d0*/  @!P3 LDG.E R21, desc[UR10][R38.64] ;  /* 0x0000000a2615b981 */ /* 0x004ea8000c1e1900 */
[----:B----4-:R0:W-:Y:S02]  /*46e0*/  STL [R1+0x370], R13 ;  /* 0x0003700d01007387 */ /* 0x0101e40000100800 */
[----:B0-----:R-:W-:-:S06]  /*46f0*/  HFMA2 R13, -RZ, RZ, 0, 0 ;  /* 0x00000000ff0d7431 */ /* 0x001fcc00000001ff */
[----:B------:R0:W4:Y:S04]  /*4700*/  @!P2 LDG.E R13, desc[UR10][R10.64] ;  /* 0x0000000a0a0da981 */ /* 0x000128000c1e1900 */
[----:B---3--:R1:W-:Y:S02]  /*4710*/  STL [R1+0x374], R9 ;  /* 0x0003740901007387 */ /* 0x0083e40000100800 */
        /* <DEDUP_REMOVED lines=8> */
[----:B------:R-:W3:Y:S01]  /*47a0*/  @!P3 LDC.64 R38, c[0x0][0x398] ;  /* 0x0000e600ff26bb82 */ /* 0x000ee20000000a00 */
[----:B0-----:R-:W-:Y:S01]  /*47b0*/  @!P3 IMAD R16, R12, R10, RZ ;  /* 0x0000000a0c10b224 */ /* 0x001fe200078e02ff */
[----:B------:R-:W-:-:S03]  /*47c0*/  @!P3 MOV R12, R4 ;  /* 0x00000004000cb202 */ /* 0x000fc60000000f00 */
[----:B------:R-:W-:Y:S01]  /*47d0*/  @!P3 IMAD R16, R9, R11, R16 ;  /* 0x0000000b0910b224 */ /* 0x000fe200078e0210 */
[----:B------:R-:W-:-:S04]  /*47e0*/  LOP3.LUT R2, R2, 0x7fffffff, RZ, 0xc0, !PT ;  /* 0x7fffffff02027812 */ /* 0x000fc800078ec0ff */
[----:B------:R-:W-:Y:S02]  /*47f0*/  @P6 LOP3.LUT R2, R2, 0x80000000, RZ, 0xfc, !PT ;  /* 0x8000000002026812 */ /* 0x000fe400078efcff */
[----:B------:R-:W-:Y:S02]  /*4800*/  MOV R40, R52 ;  /* 0x0000003400287202 */ /* 0x000fe40000000f00 */
[----:B------:R-:W-:Y:S02]  /*4810*/  LOP3.LUT P0, RZ, R2, 0x400, RZ, 0xc0, !PT ;  /* 0x0000040002ff7812 */ /* 0x000fe4000780c0ff */
[----:B------:R-:W-:Y:S02]  /*4820*/  MOV R41, R53 ;  /* 0x0000003500297202 */ /* 0x000fe40000000f00 */
[----:B------:R-:W2:Y:S04]  /*4830*/  LDL.LU.64 R52, [R1+0x358] ;  /* 0x0003580001347983 */ /* 0x000ea80000300a00 */
[----:B----4-:R0:W-:Y:S02]  /*4840*/  STL [R1+0x36c], R13 ;  /* 0x00036c0d01007387 */ /* 0x0101e40000100800 */
[----:B0-----:R-:W-:-:S03]  /*4850*/  @!P3 MOV R13, R7 ;  /* 0x00000007000db202 */ /* 0x001fc60000000f00 */
[----:B------:R-:W-:-:S05]  /*4860*/  @!P3 IMAD.WIDE.U32 R10, R9, R10, R12 ;  /* 0x0000000a090ab225 */ /* 0x000fca00078e000c */
[----:B------:R-:W-:-:S04]  /*4870*/  @!P3 IADD3 R9, PT, PT, R11, R16, RZ ;  /* 0x000000100b09b210 */ /* 0x000fc80007ffe0ff */
[C---:B------:R-:W-:Y:S02]  /*4880*/  @!P3 SHF.L.U64.HI R9, R10.reuse, 0x1, R9 ;  /* 0x000000010a09b819 */ /* 0x040fe40000010209 */
[----:B------:R-:W-:-:S04]  /*4890*/  @!P3 SHF.L.U32 R10, R10, 0x1, RZ ;  /* 0x000000010a0ab819 */ /* 0x000fc800000006ff */
[----:B-1----:R-:W-:-:S04]  /*48a0*/  @!P3 IADD3 R50, P1, PT, R10, R50, RZ ;  /* 0x000000320a32b210 */ /* 0x002fc80007f3e0ff */
[----:B------:R-:W-:Y:S02]  /*48b0*/  @!P3 IADD3.X R51, PT, PT, R9, R51, RZ, P1, !PT ;  /* 0x000000330933b210 */ /* 0x000fe40000ffe4ff */
[----:B---3--:R-:W-:Y:S01]  /*48c0*/  @!P3 IADD3 R38, P1, PT, R10, R38, RZ ;  /* 0x000000260a26b210 */ /* 0x008fe20007f3e0ff */
[----:B------:R-:W-:-:S06]  /*48d0*/  HFMA2 R10, -RZ, RZ, 0, 0 ;  /* 0x00000000ff0a7431 */ /* 0x000fcc00000001ff */
[----:B------:R-:W3:Y:S01]  /*48e0*/  @!P0 LDG.E R10, desc[UR10][R42.64] ;  /* 0x0000000a2a0a8981 */ /* 0x000ee2000c1e1900 */
[----:B------:R-:W-:-:S04]  /*48f0*/  LOP3.LUT R3, R3, 0xfffdffff, RZ, 0xc0, !PT ;  /* 0xfffdffff03037812 */ /* 0x000fc800078ec0ff */
[----:B------:R-:W-:Y:S02]  /*4900*/  @P6 LOP3.LUT R3, R3, 0x20000, RZ, 0xfc, !PT ;  /* 0x0002000003036812 */ /* 0x000fe400078efcff */
[----:B------:R-:W-:Y:S02]  /*4910*/  LOP3.LUT P6, RZ, R2, 0x800, RZ, 0xc0, !PT ;  /* 0x0000080002ff7812 */ /* 0x000fe400078cc0ff */
[----:B------:R-:W-:Y:S02]  /*4920*/  @!P3 IADD3.X R39, PT, PT, R9, R39, RZ, P1, !PT ;  /* 0x000000270927b210 */ /* 0x000fe40000ffe4ff */
[----:B------:R-:W-:-:S09]  /*4930*/  MOV R9, RZ ;  /* 0x000000ff00097202 */ /* 0x000fd20000000f00 */
[----:B--2---:R-:W2:Y:S01]  /*4940*/  @!P6 LDG.E R9, desc[UR10][R52.64] ;  /* 0x0000000a3409e981 */ /* 0x004ea2000c1e1900 */
[----:B------:R-:W-:Y:S01]  /*4950*/  HFMA2 R17, -RZ, RZ, 0, 0 ;  /* 0x00000000ff117431 */ /* 0x000fe200000001ff */
[----:B------:R-:W-:Y:S02]  /*4960*/  IADD3 R16, PT, PT, R0, 0x150, RZ ;  /* 0x0000015000107810 */ /* 0x000fe40007ffe0ff */
[----:B---3--:R0:W-:Y:S04]  /*4970*/  STL [R1+0x358], R10 ;  /* 0x0003580a01007387 */ /* 0x0081e80000100800 */
[----:B------:R-:W3:Y:S01]  /*4980*/  @!P6 LDG.E R17, desc[UR10][R40.64] ;  /* 0x0000000a2811e981 */ /* 0x000ee2000c1e1900 */
[----:B------:R-:W-:-:S03]  /*4990*/  LOP3.LUT P2, RZ, R2, 0x200, RZ, 0xc0, !PT ;  /* 0x0000020002ff7812 */ /* 0x000fc6000784c0ff */
[----:B------:R-:W4:Y:S01]  /*49a0*/  LDL.LU.64 R52, [R1+0x348] ;  /* 0x0003480001347983 */ /* 0x000f220000300a00 */
[----:B0-----:R-:W-:-:S06]  /*49b0*/  MOV R10, RZ ;  /* 0x000000ff000a7202 */ /* 0x001fcc0000000f00 */
[----:B------:R0:W3:Y:S01]  /*49c0*/  @!P0 LDG.E R10, desc[UR10][R46.64] ;  /* 0x0000000a2e0a8981 */ /* 0x0000e2000c1e1900 */
[----:B------:R-:W-:-:S03]  /*49d0*/  ISETP.GE.U32.AND P1, PT, R16, UR16, PT ;  /* 0x0000001010007c0c */ /* 0x000fc6000bf26070 */
[----:B--2---:R1:W-:Y:S02]  /*49e0*/  STL [R1+0x360], R9 ;  /* 0x0003600901007387 */ /* 0x0043e40000100800 */
[----:B-1----:R-:W-:-:S04]  /*49f0*/  SHF.R.S32.HI R9, RZ, 0x1f, R16 ;  /* 0x0000001fff097819 */ /* 0x002fc80000011410 */
[----:B------:R-:W-:Y:S02]  /*4a00*/  ISETP.GE.AND.EX P6, PT, R9, UR17, PT, P1 ;  /* 0x0000001109007c0c */ /* 0x000fe4000bfc6310 */
[----:B0-----:R-:W-:Y:S02]  /*4a10*/  MOV R46, R44 ;  /* 0x0000002c002e7202 */ /* 0x001fe40000000f00 */
[----:B------:R-:W-:-:S09]  /*4a20*/  MOV R47, R45 ;  /* 0x0000002d002f7202 */ /* 0x000fd20000000f00 */
[----:B------:R-:W0:Y:S01]  /*4a30*/  @!P6 LDC.64 R40, c[0x0][0x3a0] ;  /* 0x0000e800ff28eb82 */ /* 0x000e220000000a00 */
[----:B------:R-:W-:Y:S02]  /*4a40*/  @!P6 MOV R12, R4 ;  /* 0x00000004000ce202 */ /* 0x000fe40000000f00 */
[----:B------:R-:W-:-:S05]  /*4a50*/  @!P6 MOV R13, R7 ;  /* 0x00000007000de202 */ /* 0x000fca0000000f00 */
[----:B------:R-:W1:Y:S01]  /*4a60*/  @!P6 LDC.64 R44, c[0x0][0x398] ;  /* 0x0000e600ff2ceb82 */ /* 0x000e620000000a00 */
[----:B---3--:R2:W-:Y:S07]  /*4a70*/  STL [R1+0x354], R10 ;  /* 0x0003540a01007387 */ /* 0x0085ee0000100800 */
        /* <DEDUP_REMOVED lines=13> */
[----:B------:R0:W-:Y:S01]  /*4b50*/  STL [R1+0x368], R17 ;  /* 0x0003681101007387 */ /* 0x0001e20000100800 */
[----:B------:R-:W-:Y:S01]  /*4b60*/  IADD3 R16, PT, PT, R0, 0x158, RZ ;  /* 0x0000015800107810 */ /* 0x000fe20007ffe0ff */
[----:B0-----:R-:W-:-:S03]  /*4b70*/  HFMA2 R17, -RZ, RZ, 0, 0 ;  /* 0x00000000ff117431 */ /* 0x001fc600000001ff */
[----:B------:R-:W-:Y:S01]  /*4b80*/  ISETP.GE.U32.AND P1, PT, R16, UR16, PT ;  /* 0x0000001010007c0c */ /* 0x000fe2000bf26070 */
[----:B------:R-:W-:Y:S02]  /*4b90*/  HFMA2 R10, -RZ, RZ, 0, 0 ;  /* 0x00000000ff0a7431 */ /* 0x000fe400000001ff */
[----:B----4-:R-:W3:Y:S01]  /*4ba0*/  @!P2 LDG.E R17, desc[UR10][R52.64] ;  /* 0x0000000a3411a981 */ /* 0x010ee2000c1e1900 */
[----:B------:R-:W-:-:S03]  /*4bb0*/  LOP3.LUT R3, R3, 0xfffeffff, RZ, 0xc0, !PT ;  /* 0xfffeffff03037812 */ /* 0x000fc600078ec0ff */
[----:B--2---:R0:W-:Y:S04]  /*4bc0*/  STL [R1+0x348], R9 ;  /* 0x0003480901007387 */ /* 0x0041e80000100800 */
[----:B------:R-:W2:Y:S01]  /*4bd0*/  LDL.LU.64 R52, [R1+0x328] ;  /* 0x0003280001347983 */ /* 0x000ea20000300a00 */
[----:B0-----:R-:W-:-:S04]  /*4be0*/  SHF.R.S32.HI R9, RZ, 0x1f, R16 ;  /* 0x0000001fff097819 */ /* 0x001fc80000011410 */
[----:B------:R-:W-:Y:S02]  /*4bf0*/  ISETP.GE.AND.EX P2, PT, R9, UR17, PT, P1 ;  /* 0x0000001109007c0c */ /* 0x000fe4000bf46310 */
[----:B------:R-:W-:-:S11]  /*4c00*/  LOP3.LUT P1, RZ, R2, 0x100, RZ, 0xc0, !PT ;  /* 0x0000010002ff7812 */ /* 0x000fd6000782c0ff */
[----:B------:R-:W0:Y:S02]  /*4c10*/  @!P2 LDC.64 R48, c[0x0][0x3a0] ;  /* 0x0000e800ff30ab82 */ /* 0x000e240000000a00 */
[----:B------:R-:W4:Y:S04]  /*4c20*/  @!P1 LDG.E R10, desc[UR10][R46.64] ;  /* 0x0000000a2e0a9981 */ /* 0x000f28000c1e1900 */
[----:B------:R-:W2:Y:S04]  /*4c30*/  LDL.LU.64 R46, [R1+0x310] ;  /* 0x00031000012e7983 */ /* 0x000ea80000300a00 */
[----:B----4-:R1:W-:Y:S02]  /*4c40*/  STL [R1+0x340], R10 ;  /* 0x0003400a01007387 */ /* 0x0103e40000100800 */
[----:B-1----:R-:W-:-:S06]  /*4c50*/  MOV R10, RZ ;  /* 0x000000ff000a7202 */ /* 0x002fcc0000000f00 */
[----:B------:R-:W4:Y:S01]  /*4c60*/  @!P1 LDG.E R10, desc[UR10][R54.64] ;  /* 0x0000000a360a9981 */ /* 0x000f22000c1e1900 */
[----:B------:R-:W-:Y:S02]  /*4c70*/  @!P2 MOV R12, R4 ;  /* 0x00000004000ca202 */ /* 0x000fe40000000f00 */
[----:B------:R-:W-:Y:S01]  /*4c80*/  @!P2 MOV R13, R7 ;  /* 0x00000007000da202 */ /* 0x000fe20000000f00 */
[----:B---3--:R-:W-:Y:S01]  /*4c90*/  STL [R1+0x350], R17 ;  /* 0x0003501101007387 */ /* 0x008fe20000100800 */
[----:B------:R-:W-:-:S04]  /*4ca0*/  @P3 LOP3.LUT R3, R3, 0x10000, RZ, 0xfc, !PT ;  /* 0x0001000003033812 */ /* 0x000fc800078efcff */
[----:B------:R-:W-:Y:S01]  /*4cb0*/  LOP3.LUT R3, R3, 0xffff7fff, RZ, 0xc0, !PT ;  /* 0xffff7fff03037812 */ /* 0x000fe200078ec0ff */
[----:B------:R-:W3:Y:S03]  /*4cc0*/  LDL.64 R54, [R1+0x250] ;  /* 0x0002500001367983 */ /* 0x000ee60000100a00 */
[----:B------:R-:W-:Y:S02]  /*4cd0*/  @P6 LOP3.LUT R3, R3, 0x8000, RZ, 0xfc, !PT ;  /* 0x0000800003036812 */ /* 0x000fe400078efcff */
[----:B------:R-:W-:Y:S01]  /*4ce0*/  LOP3.LUT P6, RZ, R2, 0x40, RZ, 0xc0, !PT ;  /* 0x0000004002ff7812 */ /* 0x000fe200078cc0ff */
[----:B----4-:R1:W-:Y:S02]  /*4cf0*/  STL [R1+0x344], R10 ;  /* 0x0003440a01007387 */ /* 0x0103e40000100800 */
        /* <DEDUP_REMOVED lines=10> */
[----:B-1----:R-:W-:Y:S01]  /*4da0*/  @!P2 IADD3 R16, P1, PT, R10, R16, RZ ;  /* 0x000000100a10a210 */ /* 0x002fe20007f3e0ff */
[----:B------:R-:W-:-:S06]  /*4db0*/  HFMA2 R10, -RZ, RZ, 0, 0 ;  /* 0x00000000ff0a7431 */ /* 0x000fcc00000001ff */
[----:B--2---:R-:W2:Y:S01]  /*4dc0*/  @!P6 LDG.E R10, desc[UR10][R46.64] ;  /* 0x0000000a2e0ae981 */ /* 0x004ea2000c1e1900 */
[----:B------:R-:W-:Y:S02]  /*4dd0*/  LOP3.LUT P0, RZ, R2, 0x80, RZ, 0xc0, !PT ;  /* 0x0000008002ff7812 */ /* 0x000fe4000780c0ff */
[----:B------:R-:W-:Y:S01]  /*4de0*/  @!P2 IADD3.X R17, PT, PT, R9, R17, RZ, P1, !PT ;  /* 0x000000110911a210 */ /* 0x000fe20000ffe4ff */
[----:B------:R-:W-:Y:S01]  /*4df0*/  HFMA2 R9, -RZ, RZ, 0, 0 ;  /* 0x00000000ff097431 */ /* 0x000fe200000001ff */
[----:B------:R-:W-:Y:S02]  /*4e00*/  LOP3.LUT R3, R3, 0xffffbfff, RZ, 0xc0, !PT ;  /* 0xffffbfff03037812 */ /* 0x000fe400078ec0ff */
[----:B------:R-:W-:Y:S01]  /*4e10*/  LOP3.LUT P3, RZ, R8, 0x2, RZ, 0xc0, !PT ;  /* 0x0000000208ff7812 */ /* 0x000fe2000786c0ff */
[----:B------:R-:W4:Y:S06]  /*4e20*/  LDL.LU.64 R46, [R1+0x2d8] ;  /* 0x0002d800012e7983 */ /* 0x000f2c0000300a00 */
[----:B------:R-:W4:Y:S04]  /*4e30*/  @!P0 LDG.E R20, desc[UR10][R52.64] ;  /* 0x0000000a34148981 */ /* 0x000f28000c1e1900 */
[----:B------:R0:W4:Y:S02]  /*4e40*/  @!P0 LDG.E R9, desc[UR10][R56.64] ;  /* 0x0000000a38098981 */ /* 0x000124000c1e1900 */
[----:B0-----:R-:W-:-:S02]  /*4e50*/  MOV R56, R28 ;  /* 0x0000001c00387202 */ /* 0x001fc40000000f00 */
[----:B------:R-:W-:Y:S02]  /*4e60*/  MOV R57, R29 ;  /* 0x0000001d00397202 */ /* 0x000fe40000000f00 */
[----:B------:R-:W4:Y:S04]  /*4e70*/  LDL.LU.64 R28, [R1+0x300] ;  /* 0x00030000011c7983 */ /* 0x000f280000300a00 */
[----:B--2---:R0:W-:Y:S02]  /*4e80*/  STL [R1+0x334], R10 ;  /* 0x0003340a01007387 */ /* 0x0041e40000100800 */
[----:B0-----:R-:W-:-:S06]  /*4e90*/  MOV R10, RZ ;  /* 0x000000ff000a7202 */ /* 0x001fcc0000000f00 */
[----:B---3--:R-:W2:Y:S04]  /*4ea0*/  @!P6 LDG.E R10, desc[UR10][R54.64] ;  /* 0x0000000a360ae981 */ /* 0x008ea8000c1e1900 */
[----:B----4-:R0:W-:Y:S04]  /*4eb0*/  STL [R1+0x33c], R20 ;  /* 0x00033c1401007387 */ /* 0x0101e80000100800 */
[----:B------:R1:W-:Y:S01]  /*4ec0*/  STL [R1+0x338], R9 ;  /* 0x0003380901007387 */ /* 0x0003e20000100800 */
[----:B0-----:R-:W-:-:S04]  /*4ed0*/  IADD3 R20, PT, PT, R0, 0x160, RZ ;  /* 0x0000016000147810 */ /* 0x001fc80007ffe0ff */
[----:B-1----:R-:W-:Y:S02]  /*4ee0*/  SHF.R.S32.HI R9, RZ, 0x1f, R20 ;  /* 0x0000001fff097819 */ /* 0x002fe40000011414 */
[----:B------:R-:W-:-:S04]  /*4ef0*/  ISETP.GE.U32.AND P1, PT, R20, UR16, PT ;  /* 0x0000001014007c0c */ /* 0x000fc8000bf26070 */
[----:B------:R-:W-:-:S13]  /*4f00*/  ISETP.GE.AND.EX P0, PT, R9, UR17, PT, P1 ;  /* 0x0000001109007c0c */ /* 0x000fda000bf06310 */
[----:B------:R-:W-:Y:S01]  /*4f10*/  @!P0 MOV R12, R4 ;  /* 0x00000004000c8202 */ /* 0x000fe20000000f00 */
[----:B------:R-:W0:Y:S01]  /*4f20*/  @!P0 LDC.64 R52, c[0x0][0x3a0] ;  /* 0x0000e800ff348b82 */ /* 0x000e220000000a00 */
[----:B------:R-:W-:Y:S02]  /*4f30*/  @!P0 MOV R13, R7 ;  /* 0x00000007000d8202 */ /* 0x000fe40000000f00 */
[----:B------:R-:W-:Y:S02]  /*4f40*/  @P2 LOP3.LUT R3, R3, 0x4000, RZ, 0xfc, !PT ;  /* 0x0000400003032812 */ /* 0x000fe400078efcff */
[----:B------:R-:W-:Y:S01]  /*4f50*/  LOP3.LUT P2, RZ, R2, 0x20, RZ, 0xc0, !PT ;  /* 0x0000002002ff7812 */ /* 0x000fe2000784c0ff */
[----:B--2---:R1:W-:Y:S02]  /*4f60*/  STL [R1+0x330], R10 ;  /* 0x0003300a01007387 */ /* 0x0043e40000100800 */
        /* <DEDUP_REMOVED lines=14> */
[----:B------:R-:W2:Y:S04]  /*5050*/  @!P2 LDG.E R9, desc[UR10][R28.64] ;  /* 0x0000000a1c09a981 */ /* 0x000ea8000c1e1900 */
[----:B------:R-:W3:Y:S01]  /*5060*/  @!P2 LDG.E R10, desc[UR10][R56.64] ;  /* 0x0000000a380aa981 */ /* 0x000ee2000c1e1900 */
[----:B------:R-:W-:Y:S02]  /*5070*/  IADD3 R20, PT, PT, R0, 0x168, RZ ;  /* 0x0000016800147810 */ /* 0x000fe40007ffe0ff */
[----:B------:R-:W-:Y:S02]  /*5080*/  LOP3.LUT R2, R2, 0xbfffffff, RZ, 0xc0, !PT ;  /* 0xbfffffff02027812 */ /* 0x000fe400078ec0ff */
[----:B------:R-:W-:Y:S01]  /*5090*/  ISETP.GE.U32.AND P1, PT, R20, UR16, PT ;  /* 0x0000001014007c0c */ /* 0x000fe2000bf26070 */
[----:B------:R-:W4:Y:S01]  /*50a0*/  LDL.LU.64 R28, [R1+0x2e0] ;  /* 0x0002e000011c7983 */ /* 0x000f220000300a00 */
[----:B------:R-:W-:-:S02]  /*50b0*/  @P0 LOP3.LUT R2, R2, 0x40000000, RZ, 0xfc, !PT ;  /* 0x4000000002020812 */ /* 0x000fc400078efcff */
[----:B------:R-:W-:Y:S02]  /*50c0*/  MOV R54, R58 ;  /* 0x0000003a00367202 */ /* 0x000fe40000000f00 */
[----:B------:R-:W-:Y:S02]  /*50d0*/  MOV R55, R59 ;  /* 0x0000003b00377202 */ /* 0x000fe40000000f00 */
[----:B------:R-:W-:Y:S01]  /*50e0*/  LOP3.LUT R3, R3, 0xffffdfff, RZ, 0xc0, !PT ;  /* 0xffffdfff03037812 */ /* 0x000fe200078ec0ff */
[----:B------:R-:W4:Y:S04]  /*50f0*/  LDL.LU.64 R58, [R1+0x2e8] ;  /* 0x0002e800013a7983 */ /* 0x000f280000300a00 */
[----:B------:R-:W-:Y:S04]  /*5100*/  @!P0 STL.64 [R1+0x250], R24 ;  /* 0x0002501801008387 */ /* 0x000fe80000100a00 */
[----:B------:R-:W4:Y:S04]  /*5110*/  LDL.LU.64 R56, [R1+0x2f0] ;  /* 0x0002f00001387983 */ /* 0x000f280000300a00 */
[----:B--2---:R0:W-:Y:S02]  /*5120*/  STL [R1+0x328], R9 ;  /* 0x0003280901007387 */ /* 0x0041e40000100800 */
[----:B0-----:R-:W-:-:S02]  /*5130*/  SHF.R.S32.HI R9, RZ, 0x1f, R20 ;  /* 0x0000001fff097819 */ /* 0x001fc40000011414 */
[----:B---3--:R0:W-:Y:S02]  /*5140*/  STL [R1+0x32c], R10 ;  /* 0x00032c0a01007387 */ /* 0x0081e40000100800 */
[----:B------:R-:W-:Y:S02]  /*5150*/  ISETP.GE.AND.EX P2, PT, R9, UR17, PT, P1 ;  /* 0x0000001109007c0c */ /* 0x000fe4000bf46310 */
[----:B------:R-:W-:Y:S01]  /*5160*/  LOP3.LUT P1, RZ, R2, 0x10, RZ, 0xc0, !PT ;  /* 0x0000001002ff7812 */ /* 0x000fe2000782c0ff */
[----:B0-----:R-:W-:-:S10]  /*5170*/  HFMA2 R10, -RZ, RZ, 0, 0 ;  /* 0x00000000ff0a7431 */ /* 0x001fd400000001ff */
[----:B------:R-:W0:Y:S02]  /*5180*/  @!P2 LDC.64 R42, c[0x0][0x398] ;  /* 0x0000e600ff2aab82 */ /* 0x000e240000000a00 */
[----:B------:R-:W2:Y:S01]  /*5190*/  @!P1 LDG.E R10, desc[UR10][R54.64] ;  /* 0x0000000a360a9981 */ /* 0x000ea2000c1e1900 */
[----:B------:R-:W-:Y:S02]  /*51a0*/  @!P2 MOV R12, R4 ;  /* 0x00000004000ca202 */ /* 0x000fe40000000f00 */
[----:B------:R-:W-:Y:S02]  /*51b0*/  @!P2 MOV R13, R7 ;  /* 0x00000007000da202 */ /* 0x000fe40000000f00 */
[----:B------:R-:W-:Y:S02]  /*51c0*/  @P0 LOP3.LUT R3, R3, 0x2000, RZ, 0xfc, !PT ;  /* 0x0000200003030812 */ /* 0x000fe400078efcff */
[----:B------:R-:W-:Y:S01]  /*51d0*/  LOP3.LUT P6, RZ, R2, 0x4, RZ, 0xc0, !PT ;  /* 0x0000000402ff7812 */ /* 0x000fe200078cc0ff */
[----:B------:R-:W3:Y:S04]  /*51e0*/  LDL.LU.64 R54, [R1+0x2c8] ;  /* 0x0002c80001367983 */ /* 0x000ee80000300a00 */
[----:B--2---:R1:W-:Y:S02]  /*51f0*/  STL [R1+0x324], R10 ;  /* 0x0003240a01007387 */ /* 0x0043e40000100800 */
[----:B-1----:R-:W-:-:S06]  /*5200*/  MOV R10, RZ ;  /* 0x000000ff000a7202 */ /* 0x002fcc0000000f00 */
[----:B----4-:R1:W2:Y:S02]  /*5210*/  @!P1 LDG.E R10, desc[UR10][R58.64] ;  /* 0x0000000a3a0a9981 */ /* 0x0102a4000c1e1900 */
        /* <DEDUP_REMOVED lines=18> */
[----:B------:R-:W2:Y:S04]  /*5340*/  @!P0 LDG.E R8, desc[UR10][R28.64] ;  /* 0x0000000a1c088981 */ /* 0x000ea8000c1e1900 */
[----:B------:R-:W-:Y:S04]  /*5350*/  STL [R1+0x378], R21 ;  /* 0x0003781501007387 */ /* 0x000fe80000100800 */
[----:B------:R-:W4:Y:S04]  /*5360*/  LDL.LU.64 R28, [R1+0x2c0] ;  /* 0x0002c000011c7983 */ /* 0x000f280000300a00 */
[----:B--2---:R0:W-:Y:S02]  /*5370*/  STL [R1+0x314], R8 ;  /* 0x0003140801007387 */ /* 0x0041e40000100800 */
[----:B0-----:R-:W-:-:S06]  /*5380*/  HFMA2 R8, -RZ, RZ, 0, 0 ;  /* 0x00000000ff087431 */ /* 0x001fcc00000001ff */
[----:B------:R-:W2:Y:S01]  /*5390*/  @!P6 LDG.E R8, desc[UR10][R46.64] ;  /* 0x0000000a2e08e981 */ /* 0x000ea2000c1e1900 */
[----:B------:R-:W-:Y:S01]  /*53a0*/  HFMA2 R21, -RZ, RZ, 0, 0 ;  /* 0x00000000ff157431 */ /* 0x000fe200000001ff */
[----:B------:R-:W-:Y:S02]  /*53b0*/  IADD3 R12, PT, PT, R0, 0x170, RZ ;  /* 0x00000170000c7810 */ /* 0x000fe40007ffe0ff */
[----:B------:R-:W4:Y:S04]  /*53c0*/  LDL.LU.64 R46, [R1+0x2b0] ;  /* 0x0002b000012e7983 */ /* 0x000f280000300a00 */
[----:B------:R-:W4:Y:S01]  /*53d0*/  @!P0 LDG.E R21, desc[UR10][R56.64] ;  /* 0x0000000a38158981 */ /* 0x000f22000c1e1900 */
[----:B------:R-:W-:Y:S02]  /*53e0*/  SHF.R.S32.HI R20, RZ, 0x1f, R12 ;  /* 0x0000001fff147819 */ /* 0x000fe4000001140c */
[----:B------:R-:W-:-:S04]  /*53f0*/  ISETP.GE.U32.AND P1, PT, R12, UR16, PT ;  /* 0x000000100c007c0c */ /* 0x000fc8000bf26070 */
[----:B------:R-:W-:Y:S01]  /*5400*/  ISETP.GE.AND.EX P0, PT, R20, UR17, PT, P1 ;  /* 0x0000001114007c0c */ /* 0x000fe2000bf06310 */
[----:B------:R-:W4:-:S12]  /*5410*/  LDL.LU.64 R56, [R1+0x2d0] ;  /* 0x0002d00001387983 */ /* 0x000f180000300a00 */
[----:B------:R-:W0:Y:S01]  /*5420*/  @!P0 LDC.64 R10, c[0x0][0x3f8] ;  /* 0x0000fe00ff0a8b82 */ /* 0x000e220000000a00 */
[----:B--2---:R1:W-:Y:S02]  /*5430*/  STL [R1+0x310], R8 ;  /* 0x0003100801007387 */ /* 0x0043e40000100800 */
[----:B-1----:R-:W-:-:S06]  /*5440*/  MOV R8, RZ ;  /* 0x000000ff00087202 */ /* 0x002fcc0000000f00 */
[----:B---3--:R-:W2:Y:S01]  /*5450*/  @!P6 LDG.E R8, desc[UR10][R54.64] ;  /* 0x0000000a3608e981 */ /* 0x008ea2000c1e1900 */
[----:B0-----:R-:W-:Y:S01]  /*5460*/  @!P0 IMAD R20, R20, R10, RZ ;  /* 0x0000000a14148224 */ /* 0x001fe200078e02ff */
[----:B------:R-:W-:-:S03]  /*5470*/  @!P0 MOV R9, R7 ;  /* 0x0000000700098202 */ /* 0x000fc60000000f00 */
[----:B------:R-:W-:Y:S01]  /*5480*/  @!P0 IMAD R20, R12, R11, R20 ;  /* 0x0000000b0c148224 */ /* 0x000fe200078e0214 */
[----:B----4-:R-:W-:Y:S04]  /*5490*/  STL [R1+0x318], R21 ;  /* 0x0003181501007387 */ /* 0x010fe80000100800 */
        /* <DEDUP_REMOVED lines=15> */
[----:B------:R-:W-:Y:S01]  /*5590*/  HFMA2 R9, -RZ, RZ, 0, 0 ;  /* 0x00000000ff097431 */ /* 0x000fe200000001ff */
[----:B------:R-:W-:-:S04]  /*55a0*/  IADD3 R13, PT, PT, R0, 0x178, RZ ;  /* 0x00000178000d7810 */ /* 0x000fc80007ffe0ff */
[----:B------:R-:W-:Y:S02]  /*55b0*/  SHF.R.S32.HI R12, RZ, 0x1f, R13 ;  /* 0x0000001fff0c7819 */ /* 0x000fe4000001140d */
[----:B------:R-:W-:Y:S01]  /*55c0*/  ISETP.GE.U32.AND P1, PT, R13, UR16, PT ;  /* 0x000000100d007c0c */ /* 0x000fe2000bf26070 */
[----:B------:R-:W4:Y:S04]  /*55d0*/  LDL.LU.64 R28, [R1+0x2a0] ;  /* 0x0002a000011c7983 */ /* 0x000f280000300a00 */
[----:B------:R-:W3:Y:S01]  /*55e0*/  @!P2 LDG.E R9, desc[UR10][R56.64] ;  /* 0x0000000a3809a981 */ /* 0x000ee2000c1e1900 */
[----:B------:R-:W-:Y:S02]  /*55f0*/  ISETP.GE.AND.EX P2, PT, R12, UR17, PT, P1 ;  /* 0x000000110c007c0c */ /* 0x000fe4000bf46310 */
[----:B------:R-:W-:Y:S01]  /*5600*/  LOP3.LUT P1, RZ, R2, 0x1, RZ, 0xc0, !PT ;  /* 0x0000000102ff7812 */ /* 0x000fe2000782c0ff */
[----:B------:R0:W-:Y:S01]  /*5610*/  @!P0 STL.64 [R1+0x248], R24 ;  /* 0x0002481801008387 */ /* 0x0001e20000100a00 */
[----:B------:R-:W-:-:S03]  /*5620*/  LOP3.LUT R3, R3, 0xfffff7ff, RZ, 0xc0, !PT ;  /* 0xfffff7ff03037812 */ /* 0x000fc600078ec0ff */
[----:B------:R-:W-:Y:S04]  /*5630*/  @!P0 STL.64 [R1+0x230], R20 ;  /* 0x0002301401008387 */ /* 0x000fe80000100a00 */
[----:B------:R-:W4:Y:S02]  /*5640*/  LDL.LU.64 R56, [R1+0x2b8] ;  /* 0x0002b80001387983 */ /* 0x000f240000300a00 */
[----:B------:R-:W1:Y:S08]  /*5650*/  @!P2 LDC.64 R10, c[0x0][0x3f8] ;  /* 0x0000fe00ff0aab82 */ /* 0x000e700000000a00 */
[----:B0-----:R-:W0:Y:S01]  /*5660*/  @!P2 LDC.64 R24, c[0x0][0x3a0] ;  /* 0x0000e800ff18ab82 */ /* 0x001e220000000a00 */
[----:B--2---:R2:W-:Y:S02]  /*5670*/  STL [R1+0x304], R8 ;  /* 0x0003040801007387 */ /* 0x0045e40000100800 */
[----:B--2---:R-:W-:-:S06]  /*5680*/  HFMA2 R8, -RZ, RZ, 0, 0 ;  /* 0x00000000ff087431 */ /* 0x004fcc00000001ff */
[----:B------:R-:W2:Y:S01]  /*5690*/  @!P1 LDG.E R8, desc[UR10][R46.64] ;  /* 0x0000000a2e089981 */ /* 0x000ea2000c1e1900 */
[----:B-1----:R-:W-:-:S03]  /*56a0*/  @!P2 IMAD R12, R12, R10, RZ ;  /* 0x0000000a0c0ca224 */ /* 0x002fc600078e02ff */
[----:B---3--:R-:W-:Y:S01]  /*56b0*/  STL [R1+0x308], R9 ;  /* 0x0003080901007387 */ /* 0x008fe20000100800 */
[----:B------:R-:W-:-:S03]  /*56c0*/  @P0 LOP3.LUT R3, R3, 0x800, RZ, 0xfc, !PT ;  /* 0x0000080003030812 */ /* 0x000fc600078efcff */
[----:B------:R-:W3:Y:S04]  /*56d0*/  LDL.LU.64 R46, [R1+0x288] ;  /* 0x00028800012e7983 */ /* 0x000ee80000300a00 */
[----:B--2---:R1:W-:Y:S02]  /*56e0*/  STL [R1+0x300], R8 ;  /* 0x0003000801007387 */ /* 0x0043e40000100800 */
[----:B-1----:R-:W-:-:S06]  /*56f0*/  MOV R8, RZ ;  /* 0x000000ff00087202 */ /* 0x002fcc0000000f00 */
[----:B------:R1:W2:Y:S01]  /*5700*/  @!P1 LDG.E R8, desc[UR10][R54.64] ;  /* 0x0000000a36089981 */ /* 0x0002a2000c1e1900 */
[----:B------:R-:W-:Y:S01]  /*5710*/  @!P2 MOV R9, R7 ;  /* 0x000000070009a202 */ /* 0x000fe20000000f00 */
[----:B------:R-:W-:Y:S01]  /*5720*/  @!P2 IMAD R12, R13, R11, R12 ;  /* 0x0000000b0d0ca224 */ /* 0x000fe200078e020c */
[----:B-1----:R-:W1:Y:S01]  /*5730*/  @!P2 LDC.64 R54, c[0x0][0x398] ;  /* 0x0000e600ff36ab82 */ /* 0x002e620000000a00 */
[----:B------:R-:W-:Y:S01]  /*5740*/  LOP3.LUT P0, RZ, R3, 0x80000000, RZ, 0xc0, !PT ;  /* 0x8000000003ff7812 */ /* 0x000fe2000780c0ff */
[----:B--2---:R2:W-:Y:S02]  /*5750*/  STL [R1+0x2fc], R8 ;  /* 0x0002fc0801007387 */ /* 0x0045e40000100800 */
[----:B--2---:R-:W-:-:S05]  /*5760*/  @!P2 MOV R8, R4 ;  /* 0x000000040008a202 */ /* 0x004fca0000000f00 */
        /* <DEDUP_REMOVED lines=9> */
[----:B----4-:R-:W2:Y:S01]  /*5800*/  @!P0 LDG.E R8, desc[UR10][R28.64] ;  /* 0x0000000a1c088981 */ /* 0x010ea2000c1e1900 */
[----:B------:R-:W-:Y:S01]  /*5810*/  LOP3.LUT P6, RZ, R3, 0x40000000, RZ, 0xc0, !PT ;  /* 0x4000000003ff7812 */ /* 0x000fe200078cc0ff */
[----:B------:R-:W-:Y:S02]  /*5820*/  HFMA2 R20, -RZ, RZ, 0, 0 ;  /* 0x00000000ff147431 */ /* 0x000fe400000001ff */
[----:B------:R-:W4:Y:S04]  /*5830*/  LDL.LU.64 R28, [R1+0x280] ;  /* 0x00028000011c7983 */ /* 0x000f280000300a00 */
[----:B------:R-:W4:Y:S04]  /*5840*/  @!P0 LDG.E R20, desc[UR10][R56.64] ;  /* 0x0000000a38148981 */ /* 0x000f28000c1e1900 */
[----:B------:R-:W4:Y:S04]  /*5850*/  LDL.LU.64 R56, [R1+0x298] ;  /* 0x0002980001387983 */ /* 0x000f280000300a00 */
[----:B--2---:R0:W-:Y:S02]  /*5860*/  STL [R1+0x2f0], R8 ;  /* 0x0002f00801007387 */ /* 0x0041e40000100800 */
[----:B0-----:R-:W-:-:S06]  /*5870*/  HFMA2 R8, -RZ, RZ, 0, 0 ;  /* 0x00000000ff087431 */ /* 0x001fcc00000001ff */
[----:B------:R-:W2:Y:S01]  /*5880*/  @!P6 LDG.E R8, desc[UR10][R34.64] ;  /* 0x0000000a2208e981 */ /* 0x000ea2000c1e1900 */
[----:B------:R-:W-:-:S04]  /*5890*/  IADD3 R13, PT, PT, R0, 0x180, RZ ;  /* 0x00000180000d7810 */ /* 0x000fc80007ffe0ff */
[----:B------:R-:W-:Y:S02]  /*58a0*/  SHF.R.S32.HI R12, RZ, 0x1f, R13 ;  /* 0x0000001fff0c7819 */ /* 0x000fe4000001140d */
[----:B------:R-:W-:-:S04]  /*58b0*/  ISETP.GE.U32.AND P1, PT, R13, UR16, PT ;  /* 0x000000100d007c0c */ /* 0x000fc8000bf26070 */
[----:B------:R-:W-:-:S13]  /*58c0*/  ISETP.GE.AND.EX P0, PT, R12, UR17, PT, P1 ;  /* 0x000000110c007c0c */ /* 0x000fda000bf06310 */
[----:B------:R-:W0:Y:S01]  /*58d0*/  @!P0 LDC.64 R10, c[0x0][0x3f8] ;  /* 0x0000fe00ff0a8b82 */ /* 0x000e220000000a00 */
[----:B--2---:R1:W-:Y:S02]  /*58e0*/  STL [R1+0x2ec], R8 ;  /* 0x0002ec0801007387 */ /* 0x0043e40000100800 */
[----:B-1----:R-:W-:-:S06]  /*58f0*/  MOV R8, RZ ;  /* 0x000000ff00087202 */ /* 0x002fcc0000000f00 */
[----:B---3--:R-:W2:Y:S01]  /*5900*/  @!P6 LDG.E R8, desc[UR10][R46.64] ;  /* 0x0000000a2e08e981 */ /* 0x008ea2000c1e1900 */
[----:B0-----:R-:W-:Y:S01]  /*5910*/  @!P0 IMAD R12, R12, R10, RZ ;  /* 0x0000000a0c0c8224 */ /* 0x001fe200078e02ff */
[----:B------:R-:W-:-:S03]  /*5920*/  @!P0 MOV R9, R7 ;  /* 0x0000000700098202 */ /* 0x000fc60000000f00 */
[----:B------:R-:W-:Y:S02]  /*5930*/  @!P0 IMAD R12, R13, R11, R12 ;  /* 0x0000000b0d0c8224 */ /* 0x000fe400078e020c */
[----:B------:R-:W-:Y:S01]  /*5940*/  HFMA2 R34, -RZ, RZ, 0, 0 ;  /* 0x00000000ff227431 */ /* 0x000fe200000001ff */
[----:B----4-:R0:W-:Y:S01]  /*5950*/  STL [R1+0x2f4], R20 ;  /* 0x0002f41401007387 */ /* 0x0101e20000100800 */
[----:B------:R-:W-:-:S03]  /*5960*/  LOP3.LUT R3, R3, 0xfffffbff, RZ, 0xc0, !PT ;  /* 0xfffffbff03037812 */ /* 0x000fc600078ec0ff */
[----:B------:R-:W-:Y:S04]  /*5970*/  STL [R1+0x720], R32 ;  /* 0x0007202001007387 */ /* 0x000fe80000100800 */
[----:B------:R1:W-:Y:S04]  /*5980*/  STL [R1+0x71c], R33 ;  /* 0x00071c2101007387 */ /* 0x0003e80000100800 */
[----:B------:R-:W3:Y:S04]  /*5990*/  @!P3 LDG.E R34, desc[UR10][R56.64] ;  /* 0x0000000a3822b981 */ /* 0x000ee8000c1e1900 */
[----:B0-----:R-:W4:Y:S04]  /*59a0*/  LDL.LU.64 R20, [R1+0x278] ;  /* 0x0002780001147983 */ /* 0x001f280000300a00 */
[----:B------:R-:W4:Y:S04]  /*59b0*/  LDL.LU.64 R46, [R1+0x270] ;  /* 0x00027000012e7983 */ /* 0x000f280000300a00 */
[----:B--2---:R0:W-:Y:S01]  /*59c0*/  STL [R1+0x2e8], R8 ;  /* 0x0002e80801007387 */ /* 0x0041e20000100800 */
[----:B------:R-:W-:-:S03]  /*59d0*/  @P2 LOP3.LUT R3, R3, 0x400, RZ, 0xfc, !PT ;  /* 0x0000040003032812 */ /* 0x000fc600078efcff */
[----:B-1----:R-:W2:Y:S04]  /*59e0*/  LDL.LU.64 R32, [R1+0x210] ;  /* 0x0002100001207983 */ /* 0x002ea80000300a00 */
[----:B------:R-:W2:Y:S01]  /*59f0*/  LDL.64 R56, [R1+0x268] ;  /* 0x0002680001387983 */ /* 0x000ea20000100a00 */
        /* <DEDUP_REMOVED lines=11> */
[----:B------:R-:W4:Y:S01]  /*5ab0*/  @!P3 LDG.E R8, desc[UR10][R28.64] ;  /* 0x0000000a1c08b981 */ /* 0x000f22000c1e1900 */
[----:B-1----:R-:W-:-:S03]  /*5ac0*/  @!P0 IADD3 R10, P1, PT, R13, R10, RZ ;  /* 0x0000000a0d0a8210 */ /* 0x002fc60007f3e0ff */
[----:B---3--:R0:W-:Y:S01]  /*5ad0*/  STL [R1+0x2e4], R34 ;  /* 0x0002e42201007387 */ /* 0x0081e20000100800 */
[----:B------:R-:W-:Y:S02]  /*5ae0*/  LOP3.LUT R3, R3, 0xfffffdff, RZ, 0xc0, !PT ;  /* 0xfffffdff03037812 */ /* 0x000fe400078ec0ff */
[----:B------:R-:W-:Y:S02]  /*5af0*/  @!P0 IADD3.X R11, PT, PT, R12, R11, RZ, P1, !PT ;  /* 0x0000000b0c0b8210 */ /* 0x000fe40000ffe4ff */
[----:B------:R-:W-:Y:S01]  /*5b00*/  @P0 LOP3.LUT R3, R3, 0x200, RZ, 0xfc, !PT ;  /* 0x0000020003030812 */ /* 0x000fe200078efcff */
[----:B------:R-:W3:Y:S01]  /*5b10*/  LDL.64 R28, [R1+0x260] ;  /* 0x00026000011c7983 */ /* 0x000ee20000100a00 */
[----:B0-----:R-:W-:-:S04]  /*5b20*/  IADD3 R34, PT, PT, R0, 0x188, RZ ;  /* 0x0000018800227810 */ /* 0x001fc80007ffe0ff */
[----:B------:R-:W-:Y:S02]  /*5b30*/  SHF.R.S32.HI R35, RZ, 0x1f, R34 ;  /* 0x0000001fff237819 */ /* 0x000fe40000011422 */
[----:B------:R-:W-:-:S04]  /*5b40*/  ISETP.GE.U32.AND P1, PT, R34, UR16, PT ;  /* 0x0000001022007c0c */ /* 0x000fc8000bf26070 */
[----:B------:R-:W-:Y:S02]  /*5b50*/  ISETP.GE.AND.EX P3, PT, R35, UR17, PT, P1 ;  /* 0x0000001123007c0c */ /* 0x000fe4000bf66310 */
[----:B------:R-:W-:Y:S01]  /*5b60*/  LOP3.LUT P1, RZ, R3, 0x10000000, RZ, 0xc0, !PT ;  /* 0x1000000003ff7812 */ /* 0x000fe2000782c0ff */
[----:B----4-:R0:W-:Y:S02]  /*5b70*/  STL [R1+0x2e0], R8 ;  /* 0x0002e00801007387 */ /* 0x0101e40000100800 */
[----:B0-----:R-:W-:-:S10]  /*5b80*/  HFMA2 R8, -RZ, RZ, 0, 0 ;  /* 0x00000000ff087431 */ /* 0x001fd400000001ff */
[----:B------:R0:W4:Y:S01]  /*5b90*/  @!P1 LDG.E R8, desc[UR10][R20.64] ;  /* 0x0000000a14089981 */ /* 0x000122000c1e1900 */
[----:B------:R-:W-:Y:S01]  /*5ba0*/  LOP3.LUT P6, RZ, R3, 0x4000000, RZ, 0xc0, !PT ;  /* 0x0400000003ff7812 */ /* 0x000fe200078cc0ff */
[----:B0-----:R-:W0:Y:S02]  /*5bb0*/  @!P3 LDC.64 R20, c[0x0][0x3f8] ;  /* 0x0000fe00ff14bb82 */ /* 0x001e240000000a00 */
[----:B----4-:R1:W-:Y:S02]  /*5bc0*/  STL [R1+0x2dc], R8 ;  /* 0x0002dc0801007387 */ /* 0x0103e40000100800 */
[----:B-1----:R-:W-:-:S06]  /*5bd0*/  MOV R8, RZ ;  /* 0x000000ff00087202 */ /* 0x002fcc0000000f00 */
[----:B--2---:R-:W2:Y:S04]  /*5be0*/  @!P1 LDG.E R8, desc[UR10][R32.64] ;  /* 0x0000000a20089981 */ /* 0x004ea8000c1e1900 */
[----:B------:R-:W4:Y:S04]  /*5bf0*/  LDL.LU.64 R32, [R1+0x258] ;  /* 0x0002580001207983 */ /* 0x000f280000300a00 */
[----:B--2---:R1:W-:Y:S02]  /*5c00*/  STL [R1+0x2d8], R8 ;  /* 0x0002d80801007387 */ /* 0x0043e40000100800 */
[----:B-1----:R-:W-:-:S06]  /*5c10*/  HFMA2 R8, -RZ, RZ, 0, 0 ;  /* 0x00000000ff087431 */ /* 0x002fcc00000001ff */
[----:B---3--:R-:W2:Y:S04]  /*5c20*/  @!P6 LDG.E R8, desc[UR10][R28.64] ;  /* 0x0000000a1c08e981 */ /* 0x008ea8000c1e1900 */
[----:B------:R-:W3:Y:S04]  /*5c30*/  LDL.LU.64 R28, [R1+0x228] ;  /* 0x00022800011c7983 */ /* 0x000ee80000300a00 */
[----:B--2---:R1:W-:Y:S02]  /*5c40*/  STL [R1+0x2cc], R8 ;  /* 0x0002cc0801007387 */ /* 0x0043e40000100800 */
[----:B-1----:R-:W-:-:S06]  /*5c50*/  CS2R R8, SRZ ;  /* 0x0000000000087805 */ /* 0x002fcc000001ff00 */
[----:B----4-:R-:W2:Y:S04]  /*5c60*/  @!P4 LDG.E R9, desc[UR10][R32.64] ;  /* 0x0000000a2009c981 */ /* 0x010ea8000c1e1900 */
[----:B------:R-:W4:Y:S01]  /*5c70*/  @!P6 LDG.E R8, desc[UR10][R66.64] ;  /* 0x0000000a4208e981 */ /* 0x000f22000c1e1900 */
[----:B0-----:R-:W-:Y:S01]  /*5c80*/  @!P3 IMAD R35, R35, R20, RZ ;  /* 0x000000142323b224 */ /* 0x001fe200078e02ff */
[----:B------:R-:W-:Y:S02]  /*5c90*/  @!P3 MOV R12, R4 ;  /* 0x00000004000cb202 */ /* 0x000fe40000000f00 */
[----:B------:R-:W-:Y:S02]  /*5ca0*/  @!P3 MOV R13, R7 ;  /* 0x00000007000db202 */ /* 0x000fe40000000f00 */
[----:B------:R-:W-:Y:S01]  /*5cb0*/  LOP3.LUT P0, RZ, R3, 0x8000000, RZ, 0xc0, !PT ;  /* 0x0800000003ff7812 */ /* 0x000fe2000780c0ff */
[----:B------:R0:W-:Y:S04]  /*5cc0*/  STL [R1+0x710], R49 ;  /* 0x0007103101007387 */ /* 0x0001e80000100800 */
[----:B------:R-:W3:Y:S01]  /*5cd0*/  LDL.LU.64 R66, [R1+0x240] ;  /* 0x0002400001427983 */ /* 0x000ee20000300a00 */
[----:B------:R-:W-:-:S02]  /*5ce0*/  @!P3 IMAD R35, R34, R21, R35 ;  /* 0x000000152223b224 */ /* 0x000fc400078e0223 */
[----:B------:R-:W-:Y:S01]  /*5cf0*/  @!P3 IMAD.WIDE.U32 R20, R34, R20, R12 ;  /* 0x000000142214b225 */ /* 0x000fe200078e000c */
[----:B------:R1:W-:Y:S01]  /*5d00*/  STL [R1+0x714], R39 ;  /* 0x0007142701007387 */ /* 0x0003e20000100800 */
[----:B------:R-:W1:Y:S03]  /*5d10*/  @!P3 LDC.64 R12, c[0x0][0x3a0] ;  /* 0x0000e800ff0cbb82 */ /* 0x000e660000000a00 */
[----:B------:R-:W-:Y:S01]  /*5d20*/  @!P3 IADD3 R34, PT, PT, R21, R35, RZ ;  /* 0x000000231522b210 */ /* 0x000fe20007ffe0ff */
[----:B------:R-:W4:Y:S01]  /*5d30*/  LDL.64 R32, [R1+0x238] ;  /* 0x0002380001207983 */ /* 0x000f220000100a00 */
[C---:B------:R-:W-:Y:S02]  /*5d40*/  @!P3 SHF.L.U32 R35, R20.reuse, 0x1, RZ ;  /* 0x000000011423b819 */ /* 0x040fe400000006ff */
[----:B------:R-:W-:Y:S02]  /*5d50*/  @!P3 SHF.L.U64.HI R34, R20, 0x1, R34 ;  /* 0x000000011422b819 */ /* 0x000fe40000010222 */
[----:B------:R-:W1:Y:S01]  /*5d60*/  @!P3 LDC.64 R20, c[0x0][0x398] ;  /* 0x0000e600ff14bb82 */ /* 0x000e620000000a00 */
[----:B0-----:R-:W-:Y:S01]  /*5d70*/  MOV R49, RZ ;  /* 0x000000ff00317202 */ /* 0x001fe20000000f00 */
[----:B-1----:R-:W-:-:S05]  /*5d80*/  HFMA2 R39, -RZ, RZ, 0, 0 ;  /* 0x00000000ff277431 */ /* 0x002fca00000001ff */
[----:B------:R0:W4:Y:S04]  /*5d90*/  @!P0 LDG.E R49, desc[UR10][R56.64] ;  /* 0x0000000a38318981 */ /* 0x000128000c1e1900 */
[----:B------:R1:W4:Y:S01]  /*5da0*/  @!P0 LDG.E R39, desc[UR10][R46.64] ;  /* 0x0000000a2e278981 */ /* 0x000322000c1e1900 */
[C---:B------:R-:W-:Y:S02]  /*5db0*/  @!P3 IADD3 R12, P1, PT, R35.reuse, R12, RZ ;  /* 0x0000000c230cb210 */ /* 0x040fe40007f3e0ff */
[----:B0-----:R-:W-:Y:S02]  /*5dc0*/  IADD3 R56, PT, PT, R0, 0x190, RZ ;  /* 0x0000019000387810 */ /* 0x001fe40007ffe0ff */
[----:B------:R-:W-:Y:S02]  /*5dd0*/  @!P3 IADD3.X R13, PT, PT, R34, R13, RZ, P1, !PT ;  /* 0x0000000d220db210 */ /* 0x000fe40000ffe4ff */
[----:B------:R-:W-:-:S02]  /*5de0*/  @!P3 IADD3 R20, P1, PT, R35, R20, RZ ;  /* 0x000000142314b210 */ /* 0x000fc40007f3e0ff */
[----:B------:R-:W-:Y:S02]  /*5df0*/  SHF.R.S32.HI R57, RZ, 0x1f, R56 ;  /* 0x0000001fff397819 */ /* 0x000fe40000011438 */
[----:B------:R-:W-:Y:S02]  /*5e00*/  @!P3 IADD3.X R21, PT, PT, R34, R21, RZ, P1, !PT ;  /* 0x000000152215b210 */ /* 0x000fe40000ffe4ff */
[----:B------:R-:W-:-:S04]  /*5e10*/  ISETP.GE.U32.AND P1, PT, R56, UR16, PT ;  /* 0x0000001038007c0c */ /* 0x000fc8000bf26070 */
[----:B------:R-:W-:-:S13]  /*5e20*/  ISETP.GE.AND.EX P0, PT, R57, UR17, PT, P1 ;  /* 0x0000001139007c0c */ /* 0x000fda000bf06310 */
[----:B-1----:R-:W0:Y:S01]  /*5e30*/  @!P0 LDC.64 R46, c[0x0][0x3f8] ;  /* 0x0000fe00ff2e8b82 */ /* 0x002e220000000a00 */
[----:B--2---:R1:W-:Y:S02]  /*5e40*/  STL [R1+0x2c4], R9 ;  /* 0x0002c40901007387 */ /* 0x0043e40000100800 */
[----:B-1----:R-:W-:-:S06]  /*5e50*/  HFMA2 R9, -RZ, RZ, 0, 0 ;  /* 0x00000000ff097431 */ /* 0x002fcc00000001ff */
        /* <DEDUP_REMOVED lines=11> */
[----:B------:R-:W-:-:S04]  /*5f10*/  LOP3.LUT R3, R3, 0xfffffeff, RZ, 0xc0, !PT ;  /* 0xfffffeff03037812 */ /* 0x000fc800078ec0ff */
[----:B------:R-:W-:Y:S02]  /*5f20*/  @P3 LOP3.LUT R3, R3, 0x100, RZ, 0xfc, !PT ;  /* 0x0000010003033812 */ /* 0x000fe400078efcff */
[----:B-1----:R-:W-:Y:S02]  /*5f30*/  IADD3 R66, PT, PT, R0, 0x198, RZ ;  /* 0x0000019800427810 */ /* 0x002fe40007ffe0ff */
[----:B0-----:R-:W-:-:S04]  /*5f40*/  @!P0 IADD3 R34, P1, PT, R57, R34, RZ ;  /* 0x0000002239228210 */ /* 0x001fc80007f3e0ff */
[C---:B------:R-:W-:Y:S02]  /*5f50*/  @!P0 IADD3.X R35, PT, PT, R56.reuse, R35, RZ, P1, !PT ;  /* 0x0000002338238210 */ /* 0x040fe40000ffe4ff */
[----:B------:R-:W-:Y:S02]  /*5f60*/  LOP3.LUT R3, R3, 0xffffff7f, RZ, 0xc0, !PT ;  /* 0xffffff7f03037812 */ /* 0x000fe400078ec0ff */
[----:B---3--:R-:W-:Y:S02]  /*5f70*/  @!P0 IADD3 R46, P1, PT, R57, R46, RZ ;  /* 0x0000002e392e8210 */ /* 0x008fe40007f3e0ff */
[----:B------:R-:W-:Y:S02]  /*5f80*/  @P0 LOP3.LUT R3, R3, 0x80, RZ, 0xfc, !PT ;  /* 0x0000008003030812 */ /* 0x000fe400078efcff */
[----:B------:R-:W-:Y:S02]  /*5f90*/  @!P0 IADD3.X R47, PT, PT, R56, R47, RZ, P1, !PT ;  /* 0x0000002f382f8210 */ /* 0x000fe40000ffe4ff */
[----:B------:R-:W-:-:S02]  /*5fa0*/  SHF.R.S32.HI R56, RZ, 0x1f, R66 ;  /* 0x0000001fff387819 */ /* 0x000fc40000011442 */
[----:B------:R-:W-:-:S04]  /*5fb0*/  ISETP.GE.U32.AND P1, PT, R66, UR16, PT ;  /* 0x0000001042007c0c */ /* 0x000fc8000bf26070 */
[----:B------:R-:W-:Y:S02]  /*5fc0*/  ISETP.GE.AND.EX P4, PT, R56, UR17, PT, P1 ;  /* 0x0000001138007c0c */ /* 0x000fe4000bf86310 */
[----:B------:R-:W-:Y:S01]  /*5fd0*/  LOP3.LUT P1, RZ, R3, 0x1000000, RZ, 0xc0, !PT ;  /* 0x0100000003ff7812 */ /* 0x000fe2000782c0ff */
[----:B--2---:R0:W-:Y:S02]  /*5fe0*/  STL [R1+0x2c0], R9 ;  /* 0x0002c00901007387 */ /* 0x0041e40000100800 */
[----:B0-----:R-:W-:-:S10]  /*5ff0*/  MOV R9, RZ ;  /* 0x000000ff00097202 */ /* 0x001fd40000000f00 */
[----:B------:R-:W2:Y:S04]  /*6000*/  @!P1 LDG.E R9, desc[UR10][R28.64] ;  /* 0x0000000a1c099981 */ /* 0x000ea8000c1e1900 */
[----:B------:R-:W3:Y:S04]  /*6010*/  LDL.LU.64 R28, [R1+0x728] ;  /* 0x00072800011c7983 */ /* 0x000ee80000300a00 */
[----:B--2---:R0:W-:Y:S02]  /*6020*/  STL [R1+0x2bc], R9 ;  /* 0x0002bc0901007387 */ /* 0x0041e40000100800 */
[----:B0-----:R-:W-:-:S06]  /*6030*/  HFMA2 R9, -RZ, RZ, 0, 0 ;  /* 0x00000000ff097431 */ /* 0x001fcc00000001ff */
        /* <DEDUP_REMOVED lines=12> */
[----:B----4-:R-:W2:Y:S01]  /*6100*/  @!P0 LDG.E R9, desc[UR10][R32.64] ;  /* 0x0000000a20098981 */ /* 0x010ea2000c1e1900 */
[C---:B------:R-:W-:Y:S02]  /*6110*/  @!P4 SHF.L.U64.HI R67, R28.reuse, 0x1, R67 ;  /* 0x000000011c43c819 */ /* 0x040fe40000010243 */
[----:B------:R-:W-:Y:S02]  /*6120*/  @!P4 SHF.L.U32 R66, R28, 0x1, RZ ;  /* 0x000000011c42c819 */ /* 0x000fe400000006ff */
[----:B------:R-:W1:Y:S02]  /*6130*/  @!P4 LDC.64 R28, c[0x0][0x398] ;  /* 0x0000e600ff1ccb82 */ /* 0x000e640000000a00 */
[----:B0-----:R-:W-:-:S04]  /*6140*/  @!P4 IADD3 R56, P1, PT, R66, R56, RZ ;  /* 0x000000384238c210 */ /* 0x001fc80007f3e0ff */
[----:B------:R-:W-:Y:S02]  /*6150*/  @!P4 IADD3.X R57, PT, PT, R67, R57, RZ, P1, !PT ;  /* 0x000000394339c210 */ /* 0x000fe40000ffe4ff */
[----:B-1----:R-:W-:-:S04]  /*6160*/  @!P4 IADD3 R28, P1, PT, R66, R28, RZ ;  /* 0x0000001c421cc210 */ /* 0x002fc80007f3e0ff */
[----:B------:R-:W-:Y:S02]  /*6170*/  @!P4 IADD3.X R29, PT, PT, R67, R29, RZ, P1, !PT ;  /* 0x0000001d431dc210 */ /* 0x000fe40000ffe4ff */
[----:B------:R-:W3:Y:S01]  /*6180*/  LDL.LU.64 R66, [R1+0x220] ;  /* 0x0002200001427983 */ /* 0x000ee20000300a00 */
[----:B------:R-:W-:-:S03]  /*6190*/  LOP3.LUT P6, RZ, R3, 0x400000, RZ, 0xc0, !PT ;  /* 0x0040000003ff7812 */ /* 0x000fc600078cc0ff */
[----:B--2---:R0:W-:Y:S02]  /*61a0*/  STL [R1+0x2b4], R9 ;  /* 0x0002b40901007387 */ /* 0x0041e40000100800 */
[----:B0-----:R-:W-:-:S08]  /*61b0*/  HFMA2 R9, -RZ, RZ, 0, 0 ;  /* 0x00000000ff097431 */ /* 0x001fd000000001ff */
[----:B------:R-:W2:Y:S01]  /*61c0*/  @!P6 LDG.E R9, desc[UR10][R60.64] ;  /* 0x0000000a3c09e981 */ /* 0x000ea2000c1e1900 */
[----:B------:R-:W-:-:S06]  /*61d0*/  MOV R32, RZ ;  /* 0x000000ff00207202 */ /* 0x000fcc0000000f00 */
[----:B---3--:R0:W3:Y:S02]  /*61e0*/  @!P0 LDG.E R32, desc[UR10][R66.64] ;  /* 0x0000000a42208981 */ /* 0x0080e4000c1e1900 */
        /* <DEDUP_REMOVED lines=26> */
[----:B------:R-:W-:-:S04]  /*6390*/  @P4 LOP3.LUT R3, R3, 0x40, RZ, 0xfc, !PT ;  /* 0x0000004003034812 */ /* 0x000fc800078efcff */
[----:B------:R-:W-:-:S04]  /*63a0*/  LOP3.LUT R3, R3, 0xffffffdf, RZ, 0xc0, !PT ;  /* 0xffffffdf03037812 */ /* 0x000fc800078ec0ff */
[----:B------:R-:W-:Y:S01]  /*63b0*/  @P0 LOP3.LUT R3, R3, 0x20, RZ, 0xfc, !PT ;  /* 0x0000002003030812 */ /* 0x000fe200078efcff */
[----:B------:R-:W-:Y:S01]  /*63c0*/  HFMA2 R33, -RZ, RZ, 0, 0 ;  /* 0x00000000ff217431 */ /* 0x000fe200000001ff */
[----:B--2---:R0:W-:Y:S02]  /*63d0*/  STL [R1+0x2a8], R9 ;  /* 0x0002a80901007387 */ /* 0x0041e40000100800 */
[----:B0-----:R-:W-:-:S06]  /*63e0*/  MOV R9, RZ ;  /* 0x000000ff00097202 */ /* 0x001fcc0000000f00 */
[----:B------:R-:W2:Y:S04]  /*63f0*/  @!P5 LDG.E R9, desc[UR10][R68.64] ;  /* 0x0000000a4409d981 */ /* 0x000ea8000c1e1900 */
[----:B----4-:R0:W4:Y:S02]  /*6400*/  @!P5 LDG.E R51, desc[UR10][R66.64] ;  /* 0x0000000a4233d981 */ /* 0x010124000c1e1900 */
[----:B0-----:R-:W-:-:S04]  /*6410*/  IADD3 R66, PT, PT, R0, 0x1a8, RZ ;  /* 0x000001a800427810 */ /* 0x001fc80007ffe0ff */
[----:B------:R-:W-:Y:S02]  /*6420*/  SHF.R.S32.HI R67, RZ, 0x1f, R66 ;  /* 0x0000001fff437819 */ /* 0x000fe40000011442 */
[----:B------:R-:W-:-:S04]  /*6430*/  ISETP.GE.U32.AND P1, PT, R66, UR16, PT ;  /* 0x0000001042007c0c */ /* 0x000fc8000bf26070 */
[----:B------:R-:W-:Y:S02]  /*6440*/  ISETP.GE.AND.EX P5, PT, R67, UR17, PT, P1 ;  /* 0x0000001143007c0c */ /* 0x000fe4000bfa6310 */
[----:B------:R-:W-:-:S13]  /*6450*/  LOP3.LUT P1, RZ, R3, 0x100000, RZ, 0xc0, !PT ;  /* 0x0010000003ff7812 */ /* 0x000fda000782c0ff */
[----:B------:R0:W3:Y:S02]  /*6460*/  @!P1 LDG.E R33, desc[UR10][R14.64] ;  /* 0x0000000a0e219981 */ /* 0x0000e4000c1e1900 */
[----:B0-----:R-:W-:Y:S02]  /*6470*/  @!P5 MOV R14, R4 ;  /* 0x00000004000ed202 */ /* 0x001fe40000000f00 */
[----:B------:R-:W-:Y:S02]  /*6480*/  @!P5 MOV R15, R7 ;  /* 0x00000007000fd202 */ /* 0x000fe40000000f00 */
[----:B------:R-:W-:Y:S01]  /*6490*/  LOP3.LUT P6, RZ, R3, 0x80000, RZ, 0xc0, !PT ;  /* 0x0008000003ff7812 */ /* 0x000fe200078cc0ff */
        /* <DEDUP_REMOVED lines=17> */
[----:B--2---:R-:W-:-:S06]  /*65b0*/  MOV R66, RZ ;  /* 0x000000ff00427202 */ /* 0x004fcc0000000f00 */
[----:B------:R-:W2:Y:S01]  /*65c0*/  @!P6 LDG.E R66, desc[UR10][R18.64] ;  /* 0x0000000a1242e981 */ /* 0x000ea2000c1e1900 */
[----:B------:R-:W-:-:S03]  /*65d0*/  LOP3.LUT P0, RZ, R3, 0x40000, RZ, 0xc0, !PT ;  /* 0x0004000003ff7812 */ /* 0x000fc6000780c0ff */
[----:B------:R-:W-:Y:S04]  /*65e0*/  STL [R1+0x6d0], R67 ;  /* 0x0006d04301007387 */ /* 0x000fe80000100800 */
[----:B--2---:R0:W-:Y:S02]  /*65f0*/  STL [R1+0x28c], R66 ;  /* 0x00028c4201007387 */ /* 0x0041e40000100800 */
[----:B0-----:R-:W-:Y:S01]  /*6600*/  MOV R66, R9 ;  /* 0x0000000900427202 */ /* 0x001fe20000000f00 */
[----:B------:R-:W-:-:S06]  /*6610*/  HFMA2 R9, -RZ, RZ, 0, 0 ;  /* 0x00000000ff097431 */ /* 0x000fcc00000001ff */
[----:B------:R0:W2:Y:S01]  /*6620*/  @!P0 LDG.E R9, desc[UR10][R36.64] ;  /* 0x0000000a24098981 */ /* 0x0000a2000c1e1900 */
[----:B----4-:R-:W-:Y:S01]  /*6630*/  MOV R67, R51 ;  /* 0x0000003300437202 */ /* 0x010fe20000000f00 */
[----:B------:R-:W-:Y:S01]  /*6640*/  HFMA2 R51, -RZ, RZ, 0, 0 ;  /* 0x00000000ff337431 */ /* 0x000fe200000001ff */
[----:B------:R-:W-:-:S04]  /*6650*/  IADD3 R18, PT, PT, R0, 0x1b0, RZ ;  /* 0x000001b000127810 */ /* 0x000fc80007ffe0ff */
[----:B------:R-:W-:Y:S02]  /*6660*/  SHF.R.S32.HI R19, RZ, 0x1f, R18 ;  /* 0x0000001fff137819 */ /* 0x000fe40000011412 */
[----:B------:R-:W-:Y:S01]  /*6670*/  ISETP.GE.U32.AND P1, PT, R18, UR16, PT ;  /* 0x0000001012007c0c */ /* 0x000fe2000bf26070 */
[----:B------:R-:W4:Y:S03]  /*6680*/  @!P6 LDG.E R51, desc[UR10][R64.64] ;  /* 0x0000000a4033e981 */ /* 0x000f26000c1e1900 */
[----:B------:R-:W-:-:S13]  /*6690*/  ISETP.GE.AND.EX P6, PT, R19, UR17, PT, P1 ;  /* 0x0000001113007c0c */ /* 0x000fda000bfc6310 */
[----:B0-----:R-:W-:Y:S02]  /*66a0*/  @!P6 MOV R36, R4 ;  /* 0x000000040024e202 */ /* 0x001fe40000000f00 */
[----:B------:R-:W-:Y:S02]  /*66b0*/  @!P6 MOV R37, R7 ;  /* 0x000000070025e202 */ /* 0x000fe40000000f00 */
[----:B------:R-:W-:-:S04]  /*66c0*/  LOP3.LUT R3, R3, 0xffffffef, RZ, 0xc0, !PT ;  /* 0xffffffef03037812 */ /* 0x000fc800078ec0ff */
[----:B------:R-:W-:-:S04]  /*66d0*/  @P5 LOP3.LUT R3, R3, 0x10, RZ, 0xfc, !PT ;  /* 0x0000001003035812 */ /* 0x000fc800078efcff */
[----:B------:R-:W-:-:S04]  /*66e0*/  LOP3.LUT R3, R3, 0xfffffff7, RZ, 0xc0, !PT ;  /* 0xfffffff703037812 */ /* 0x000fc800078ec0ff */
[----:B------:R-:W-:Y:S01]  /*66f0*/  @P6 LOP3.LUT R3, R3, 0x8, RZ, 0xfc, !PT ;  /* 0x0000000803036812 */ /* 0x000fe200078efcff */
[----:B--2---:R0:W-:Y:S02]  /*6700*/  STL [R1+0x288], R9 ;  /* 0x0002880901007387 */ /* 0x0041e40000100800 */
[----:B0-----:R-:W-:-:S06]  /*6710*/  MOV R9, RZ ;  /* 0x000000ff00097202 */ /* 0x001fcc0000000f00 */
[----:B------:R0:W2:Y:S02]  /*6720*/  @!P0 LDG.E R9, desc[UR10][R26.64] ;  /* 0x0000000a1a098981 */ /* 0x0000a4000c1e1900 */
        /* <DEDUP_REMOVED lines=14> */
[----:B---3--:R-:W-:Y:S01]  /*6810*/  MOV R36, R33 ;  /* 0x0000002100247202 */ /* 0x008fe20000000f00 */
[----:B------:R-:W-:-:S10]  /*6820*/  HFMA2 R33, -RZ, RZ, 0, 0 ;  /* 0x00000000ff217431 */ /* 0x000fd400000001ff */
[----:B------:R-:W3:Y:S01]  /*6830*/  @!P6 LDG.E R33, desc[UR10][R30.64] ;  /* 0x0000000a1e21e981 */ /* 0x000ee2000c1e1900 */
[----:B------:R-:W-:-:S03]  /*6840*/  MOV R37, R32 ;  /* 0x0000002000257202 */ /* 0x000fc60000000f00 */
[----:B------:R-:W2:Y:S04]  /*6850*/  LDL.LU R32, [R1+0x720] ;  /* 0x0007200001207983 */ /* 0x000ea80000300800 */
[----:B---3--:R0:W-:Y:S04]  /*6860*/  STL [R1+0x27c], R33 ;  /* 0x00027c2101007387 */ /* 0x0081e80000100800 */
[----:B0-----:R-:W2:Y:S01]  /*6870*/  LDL.LU R33, [R1+0x71c] ;  /* 0x00071c0001217983 */ /* 0x001ea20000300800 */
[----:B------:R-:W-:Y:S01]  /*6880*/  HFMA2 R30, -RZ, RZ, 0, 0 ;  /* 0x00000000ff1e7431 */ /* 0x000fe200000001ff */
[----:B----4-:R-:W-:-:S02]  /*6890*/  MOV R31, R51 ;  /* 0x00000033001f7202 */ /* 0x010fc40000000f00 */
[----:B------:R-:W3:Y:S04]  /*68a0*/  LDL.LU R51, [R1+0x718] ;  /* 0x0007180001337983 */ /* 0x000ee80000300800 */
[----:B--2---:R0:W2:Y:S02]  /*68b0*/  @!P6 LDG.E R30, desc[UR10][R32.64] ;  /* 0x0000000a201ee981 */ /* 0x0040a4000c1e1900 */
[----:B0-----:R-:W-:-:S04]  /*68c0*/  IADD3 R32, PT, PT, R0, 0x1b8, RZ ;  /* 0x000001b800207810 */ /* 0x001fc80007ffe0ff */
[----:B------:R-:W-:Y:S02]  /*68d0*/  ISETP.GE.U32.AND P1, PT, R32, UR16, PT ;  /* 0x0000001020007c0c */ /* 0x000fe4000bf26070 */
[----:B------:R-:W-:Y:S02]  /*68e0*/  MOV R33, R66 ;  /* 0x0000004200217202 */ /* 0x000fe40000000f00 */
[----:B------:R-:W-:Y:S02]  /*68f0*/  MOV R66, R67 ;  /* 0x0000004300427202 */ /* 0x000fe40000000f00 */
[----:B------:R-:W-:Y:S01]  /*6900*/  MOV R67, R39 ;  /* 0x0000002700437202 */ /* 0x000fe20000000f00 */
[----:B------:R-:W-:Y:S01]  /*6910*/  HFMA2 R39, -RZ, RZ, 0, 0 ;  /* 0x00000000ff277431 */ /* 0x000fe200000001ff */
[----:B--2---:R0:W-:Y:S02]  /*6920*/  STL [R1+0x278], R30 ;  /* 0x0002781e01007387 */ /* 0x0041e40000100800 */
[----:B0-----:R-:W-:-:S04]  /*6930*/  SHF.R.S32.HI R30, RZ, 0x1f, R32 ;  /* 0x0000001fff1e7819 */ /* 0x001fc80000011420 */
[----:B------:R-:W-:Y:S02]  /*6940*/  ISETP.GE.AND.EX P6, PT, R30, UR17, PT, P1 ;  /* 0x000000111e007c0c */ /* 0x000fe4000bfc6310 */
[----:B------:R-:W-:-:S13]  /*6950*/  LOP3.LUT P1, RZ, R3, 0x10000, RZ, 0xc0, !PT ;  /* 0x0001000003ff7812 */ /* 0x000fda000782c0ff */
[----:B---3--:R0:W2:Y:S02]  /*6960*/  @!P1 LDG.E R39, desc[UR10][R50.64] ;  /* 0x0000000a32279981 */ /* 0x0080a4000c1e1900 */
        /* <DEDUP_REMOVED lines=31> */
[----:B0-----:R-:W-:-:S06]  /*6b60*/  HFMA2 R30, -RZ, RZ, 0, 0 ;  /* 0x00000000ff1e7431 */ /* 0x001fcc00000001ff */
[----:B------:R-:W2:Y:S01]  /*6b70*/  @!P0 LDG.E R30, desc[UR10][R44.64] ;  /* 0x0000000a2c1e8981 */ /* 0x000ea2000c1e1900 */
[----:B------:R-:W-:Y:S02]  /*6b80*/  MOV R41, R38 ;  /* 0x0000002600297202 */ /* 0x000fe40000000f00 */
[----:B------:R-:W-:Y:S02]  /*6b90*/  IADD3 R38, PT, PT, R0, 0x1c0, RZ ;  /* 0x000001c000267810 */ /* 0x000fe40007ffe0ff */
[----:B------:R-:W-:Y:S02]  /*6ba0*/  LOP3.LUT R3, R3, 0xfffffffb, RZ, 0xc0, !PT ;  /* 0xfffffffb03037812 */ /* 0x000fe400078ec0ff */
[----:B------:R-:W-:Y:S02]  /*6bb0*/  ISETP.GE.U32.AND P1, PT, R38, UR16, PT ;  /* 0x0000001026007c0c */ /* 0x000fe4000bf26070 */
[----:B------:R-:W-:Y:S02]  /*6bc0*/  @P6 LOP3.LUT R3, R3, 0x4, RZ, 0xfc, !PT ;  /* 0x0000000403036812 */ /* 0x000fe400078efcff */
[----:B------:R-:W-:Y:S01]  /*6bd0*/  MOV R40, RZ ;  /* 0x000000ff00287202 */ /* 0x000fe20000000f00 */
[----:B--2---:R0:W-:Y:S02]  /*6be0*/  STL [R1+0x244], R30 ;  /* 0x0002441e01007387 */ /* 0x0041e40000100800 */
[----:B0-----:R-:W-:-:S04]  /*6bf0*/  SHF.R.S32.HI R30, RZ, 0x1f, R38 ;  /* 0x0000001fff1e7819 */ /* 0x001fc80000011426 */
[----:B------:R-:W-:Y:S02]  /*6c00*/  ISETP.GE.AND.EX P0, PT, R30, UR17, PT, P1 ;  /* 0x000000111e007c0c */ /* 0x000fe4000bf06310 */
[----:B------:R-:W-:-:S11]  /*6c10*/  LOP3.LUT P1, RZ, R3, 0x4000, RZ, 0xc0, !PT ;  /* 0x0000400003ff7812 */ /* 0x000fd6000782c0ff */
[----:B------:R-:W0:Y:S02]  /*6c20*/  @!P0 LDC.64 R44, c[0x0][0x3a0] ;  /* 0x0000e800ff2c8b82 */ /* 0x000e240000000a00 */
[----:B---3--:R1:W2:Y:S02]  /*6c30*/  @!P1 LDG.E R40, desc[UR10][R48.64] ;  /* 0x0000000a30289981 */ /* 0x0082a4000c1e1900 */
[----:B-1----:R-:W-:Y:S01]  /*6c40*/  MOV R49, R31 ;  /* 0x0000001f00317202 */ /* 0x002fe20000000f00 */
[----:B------:R-:W-:-:S06]  /*6c50*/  HFMA2 R31, -RZ, RZ, 0, 0 ;  /* 0x00000000ff1f7431 */ /* 0x000fcc00000001ff */
[----:B------:R1:W3:Y:S02]  /*6c60*/  @!P1 LDG.E R31, desc[UR10][R16.64] ;  /* 0x0000000a101f9981 */ /* 0x0002e4000c1e1900 */
[----:B-1----:R-:W1:Y:S01]  /*6c70*/  @!P0 LDC.64 R16, c[0x0][0x3f8] ;  /* 0x0000fe00ff108b82 */ /* 0x002e620000000a00 */
[----:B------:R-:W-:Y:S01]  /*6c80*/  MOV R48, R41 ;  /* 0x0000002900307202 */ /* 0x000fe20000000f00 */
[----:B-1----:R-:W-:-:S04]  /*6c90*/  @!P0 IMAD R30, R30, R16, RZ ;  /* 0x000000101e1e8224 */ /* 0x002fc800078e02ff */
[----:B------:R-:W-:Y:S01]  /*6ca0*/  @!P0 IMAD R17, R38, R17, R30 ;  /* 0x0000001126118224 */ /* 0x000fe200078e021e */
[----:B------:R-:W-:Y:S01]  /*6cb0*/  @!P0 MOV R30, R4 ;  /* 0x00000004001e8202 */ /* 0x000fe20000000f00 */
[----:B--2---:R1:W-:Y:S02]  /*6cc0*/  STL [R1+0x240], R40 ;  /* 0x0002402801007387 */ /* 0x0043e40000100800 */
[----:B-1----:R-:W1:Y:S02]  /*6cd0*/  @!P0 LDC.64 R40, c[0x0][0x398] ;  /* 0x0000e600ff288b82 */ /* 0x002e640000000a00 */
[----:B---3--:R2:W-:Y:S02]  /*6ce0*/  STL [R1+0x22c], R31 ;  /* 0x00022c1f01007387 */ /* 0x0085e40000100800 */
[----:B--2---:R-:W-:-:S03]  /*6cf0*/  @!P0 MOV R31, R7 ;  /* 0x00000007001f8202 */ /* 0x004fc60000000f00 */
[----:B------:R-:W-:-:S05]  /*6d00*/  @!P0 IMAD.WIDE.U32 R30, R38, R16, R30 ;  /* 0x00000010261e8225 */ /* 0x000fca00078e001e */
        /* <DEDUP_REMOVED lines=10> */
[----:B------:R-:W-:Y:S01]  /*6db0*/  LOP3.LUT P0, RZ, R2, 0x40000000, RZ, 0xc0, !PT ;  /* 0x4000000002ff7812 */ /* 0x000fe2000780c0ff */
[----:B------:R-:W-:Y:S01]  /*6dc0*/  HFMA2 R38, -RZ, RZ, 0, 0 ;  /* 0x00000000ff267431 */ /* 0x000fe200000001ff */
[----:B------:R-:W-:-:S11]  /*6dd0*/  MOV R16, RZ ;  /* 0x000000ff00107202 */ /* 0x000fd60000000f00 */
[----:B------:R0:W3:Y:S04]  /*6de0*/  @!P0 LDG.E R38, desc[UR10][R52.64] ;  /* 0x0000000a34268981 */ /* 0x0000e8000c1e1900 */
[----:B--2---:R1:W2:Y:S01]  /*6df0*/  @!P0 LDG.E R16, desc[UR10][R30.64] ;  /* 0x0000000a1e108981 */ /* 0x0042a2000c1e1900 */
[----:B0-----:R-:W-:Y:S02]  /*6e00*/  MOV R53, R48 ;  /* 0x0000003000357202 */ /* 0x001fe40000000f00 */
[----:B-1----:R-:W-:-:S04]  /*6e10*/  IADD3 R31, PT, PT, R0, 0x1c8, RZ ;  /* 0x000001c8001f7810 */ /* 0x002fc80007ffe0ff */
[----:B------:R-:W-:Y:S02]  /*6e20*/  SHF.R.S32.HI R48, RZ, 0x1f, R31 ;  /* 0x0000001fff307819 */ /* 0x000fe4000001141f */
[----:B------:R-:W-:-:S04]  /*6e30*/  ISETP.GE.U32.AND P1, PT, R31, UR16, PT ;  /* 0x000000101f007c0c */ /* 0x000fc8000bf26070 */
[----:B------:R-:W-:Y:S01]  /*6e40*/  ISETP.GE.AND.EX P0, PT, R48, UR17, PT, P1 ;  /* 0x0000001130007c0c */ /* 0x000fe2000bf06310 */
[----:B---3--:R-:W-:Y:S01]  /*6e50*/  STL [R1+0x21c], R38 ;  /* 0x00021c2601007387 */ /* 0x008fe20000100800 */
[----:B------:R-:W-:Y:S02]  /*6e60*/  LOP3.LUT P1, RZ, R3, 0x1000, RZ, 0xc0, !PT ;  /* 0x0000100003ff7812 */ /* 0x000fe4000782c0ff */
[----:B------:R-:W-:-:S11]  /*6e70*/  MOV R30, RZ ;  /* 0x000000ff001e7202 */ /* 0x000fd60000000f00 */
[----:B------:R0:W3:Y:S01]  /*6e80*/  @!P1 LDG.E R30, desc[UR10][R42.64] ;  /* 0x0000000a2a1e9981 */ /* 0x0000e2000c1e1900 */
[----:B------:R-:W-:Y:S02]  /*6e90*/  MOV R52, R49 ;  /* 0x0000003100347202 */ /* 0x000fe40000000f00 */
[----:B0-----:R-:W-:Y:S02]  /*6ea0*/  @!P0 MOV R42, R4 ;  /* 0x00000004002a8202 */ /* 0x001fe40000000f00 */
[----:B------:R-:W-:Y:S01]  /*6eb0*/  @!P0 MOV R43, R7 ;  /* 0x00000007002b8202 */ /* 0x000fe20000000f00 */
[----:B------:R-:W-:-:S06]  /*6ec0*/  HFMA2 R17, -RZ, RZ, 0, 0 ;  /* 0x00000000ff117431 */ /* 0x000fcc00000001ff */
[----:B------:R-:W4:Y:S04]  /*6ed0*/  @!P1 LDG.E R17, desc[UR10][R58.64] ;  /* 0x0000000a3a119981 */ /* 0x000f28000c1e1900 */
[----:B--2---:R-:W-:Y:S04]  /*6ee0*/  STL [R1+0x4cc], R16 ;  /* 0x0004cc1001007387 */ /* 0x004fe80000100800 */
[----:B------:R0:W-:Y:S02]  /*6ef0*/  STL [R1+0x56c], R16 ;  /* 0x00056c1001007387 */ /* 0x0001e40000100800 */
[----:B0-----:R-:W-:-:S02]  /*6f00*/  MOV R16, R39 ;  /* 0x0000002700107202 */ /* 0x001fc40000000f00 */
[----:B------:R-:W0:Y:S02]  /*6f10*/  @!P0 LDC.64 R38, c[0x0][0x3f8] ;  /* 0x0000fe00ff268b82 */ /* 0x000e240000000a00 */
        /* <DEDUP_REMOVED lines=11> */
[----:B------:R-:W2:Y:S01]  /*6fd0*/  LDL.64 R38, [R1+0x248] ;  /* 0x0002480001267983 */ /* 0x000ea20000100a00 */
[----:B------:R-:W-:-:S04]  /*6fe0*/  LOP3.LUT R3, R3, 0xfffffffe, RZ, 0xc0, !PT ;  /* 0xfffffffe03037812 */ /* 0x000fc800078ec0ff */
[----:B------:R-:W-:Y:S02]  /*6ff0*/  @P0 LOP3.LUT R3, R3, 0x1, RZ, 0xfc, !PT ;  /* 0x0000000103030812 */ /* 0x000fe400078efcff */
[----:B------:R-:W-:Y:S02]  /*7000*/  @!P0 IADD3.X R43, PT, PT, R31, R43, RZ, P1, !PT ;  /* 0x0000002b1f2b8210 */ /* 0x000fe40000ffe4ff */
[----:B------:R-:W-:Y:S01]  /*7010*/  LOP3.LUT P1, RZ, R3, 0x800, RZ, 0xc0, !PT ;  /* 0x0000080003ff7812 */ /* 0x000fe2000782c0ff */
[----:B------:R-:W-:-:S12]  /*7020*/  HFMA2 R31, -RZ, RZ, 0, 0 ;  /* 0x00000000ff1f7431 */ /* 0x000fd800000001ff */
[----:B--2---:R-:W2:Y:S04]  /*7030*/  @!P1 LDG.E R31, desc[UR10][R38.64] ;  /* 0x0000000a261f9981 */ /* 0x004ea8000c1e1900 */
[----:B---3--:R-:W-:Y:S04]  /*7040*/  STL [R1+0x4c8], R30 ;  /* 0x0004c81e01007387 */ /* 0x008fe80000100800 */
        /* <DEDUP_REMOVED lines=20> */
[----:B------:R-:W-:-:S06]  /*7190*/  CS2R R38, SRZ ;  /* 0x0000000000267805 */ /* 0x000fcc000001ff00 */
[----:B------:R0:W3:Y:S02]  /*71a0*/  @!P2 LDG.E R39, desc[UR10][R24.64] ;  /* 0x0000000a1827a981 */ /* 0x0000e4000c1e1900 */
[----:B0-----:R-:W-:-:S06]  /*71b0*/  HFMA2 R24, -RZ, RZ, 0, 0 ;  /* 0x00000000ff187431 */ /* 0x001fcc00000001ff */
[----:B------:R-:W3:Y:S04]  /*71c0*/  @!P2 LDG.E R24, desc[UR10][R54.64] ;  /* 0x0000000a3618a981 */ /* 0x000ee8000c1e1900 */
[----:B--2---:R0:W2:Y:S01]  /*71d0*/  @!P1 LDG.E R38, desc[UR10][R30.64] ;  /* 0x0000000a1e269981 */ /* 0x0040a2000c1e1900 */
[----:B------:R-:W-:-:S04]  /*71e0*/  IADD3 R58, PT, PT, R0, 0x1d0, RZ ;  /* 0x000001d0003a7810 */ /* 0x000fc80007ffe0ff */
[----:B------:R-:W-:Y:S01]  /*71f0*/  ISETP.GE.U32.AND P1, PT, R58, UR16, PT ;  /* 0x000000103a007c0c */ /* 0x000fe2000bf26070 */
[----:B----4-:R-:W-:Y:S04]  /*7200*/  STL [R1+0x4c4], R17 ;  /* 0x0004c41101007387 */ /* 0x010fe80000100800 */
[----:B------:R-:W-:Y:S01]  /*7210*/  STL [R1+0x4d0], R17 ;  /* 0x0004d01101007387 */ /* 0x000fe20000100800 */
[----:B0-----:R-:W-:Y:S02]  /*7220*/  MOV R31, R16 ;  /* 0x00000010001f7202 */ /* 0x001fe40000000f00 */
[----:B------:R-:W-:Y:S01]  /*7230*/  MOV R16, R50 ;  /* 0x0000003200107202 */ /* 0x000fe20000000f00 */
[----:B------:R-:W-:Y:S04]  /*7240*/  STL [R1+0x4d8], R17 ;  /* 0x0004d81101007387 */ /* 0x000fe80000100800 */
[----:B------:R0:W-:Y:S02]  /*7250*/  STL [R1+0x548], R17 ;  /* 0x0005481101007387 */ /* 0x0001e40000100800 */
[----:B0-----:R-:W-:-:S02]  /*7260*/  MOV R17, R51 ;  /* 0x0000003300117202 */ /* 0x001fc40000000f00 */
[----:B------:R-:W-:Y:S01]  /*7270*/  MOV R30, R53 ;  /* 0x00000035001e7202 */ /* 0x000fe20000000f00 */
[----:B---3--:R-:W-:Y:S04]  /*7280*/  STL [R1+0x4ac], R24 ;  /* 0x0004ac1801007387 */ /* 0x008fe80000100800 */
        /* <DEDUP_REMOVED lines=216> */
[----:B0-----:R-:W-:-:S06]  /*8010*/  CS2R R40, SRZ ;  /* 0x0000000000287805 */ /* 0x001fcc000001ff00 */
        /* <DEDUP_REMOVED lines=1464> */
[----:B------:R0:W2:Y:S01]  /*dba0*/  @P0 LDG.E.U16 R24, desc[UR10][R2.64+0x2] ;  /* 0x0000020a02180981 */ /* 0x0000a2000c1e1500 */
[----:B-1----:R-:W-:-:S03]  /*dbb0*/  HFMA2 R14, -RZ, RZ, 0, 0 ;  /* 0x00000000ff0e7431 */ /* 0x002fc600000001ff */
[----:B------:R1:W-:Y:S01]  /*dbc0*/  STL [R1+0x3d0], R21 ;  /* 0x0003d01501007387 */ /* 0x0003e20000100800 */
[----:B0-----:R-:W-:Y:S01]  /*dbd0*/  IMAD.WIDE R2, R20, 0x2, R26 ;  /* 0x0000000214027825 */ /* 0x001fe200078e021a */
[----:B------:R-:W-:Y:S02]  /*dbe0*/  PRMT R4, RZ, 0x7610, R4 ;  /* 0x00007610ff047816 */ /* 0x000fe40000000004 */
[----:B------:R-:W2:Y:S04]  /*dbf0*/  @!P5 LDG.E R14, desc[UR10][R18.64] ;  /* 0x0000000a120ed981 */ /* 0x000ea8000c1e1900 */
[----:B-1----:R-:W2:Y:S04]  /*dc00*/  LDG.E.U16 R21, desc[UR10][R2.64] ;  /* 0x0000000a02157981 */ /* 0x002ea8000c1e1500 */
[----:B------:R0:W2:Y:S01]  /*dc10*/  LDG.E.U16 R20, desc[UR10][R2.64+0x2] ;  /* 0x0000020a02147981 */ /* 0x0000a2000c1e1500 */
        /* <DEDUP_REMOVED lines=16> */
[----:B------:R-:W2:Y:S04]  /*dd20*/  @!P6 LDG.E R18, desc[UR10][R32.64] ;  /* 0x0000000a2012e981 */ /* 0x000ea8000c1e1900 */
        /* <DEDUP_REMOVED lines=49> */
[----:B------:R-:W-:-:S04]  /*e040*/  PRMT R3, RZ, 0x7610, R3 ;  /* 0x00007610ff037816 */ /* 0x000fc80000000003 */
[----:B----4-:R-:W-:-:S05]  /*e050*/  @!P5 PRMT R3, R15, 0x7632, R3 ;  /* 0x000076320f03d816 */ /* 0x010fca0000000003 */
[----:B------:R1:W-:Y:S02]  /*e060*/  STL.S16 [R1+0x3c6], R3 ;  /* 0x0003c60301007387 */ /* 0x0003e40000100600 */
[----:B-1----:R-:W-:Y:S01]  /*e070*/  @P1 FADD.FTZ R3, R2, UR5 ;  /* 0x0000000502031e21 */ /* 0x002fe20008010000 */
[----:B------:R-:W-:-:S04]  /*e080*/  PRMT R2, RZ, 0x7610, R2 ;  /* 0x00007610ff027816 */ /* 0x000fc80000000002 */
[----:B--2---:R-:W-:-:S05]  /*e090*/  @!P6 PRMT R2, R19, 0x7610, R2 ;  /* 0x000076101302e816 */ /* 0x004fca0000000002 */
[----:B------:R1:W-:Y:S02]  /*e0a0*/  STL.S16 [R1+0x3ca], R2 ;  /* 0x0003ca0201007387 */ /* 0x0003e40000100600 */
[----:B-1----:R-:W-:Y:S02]  /*e0b0*/  HFMA2 R2, -RZ, RZ, 0, 0 ;  /* 0x00000000ff027431 */ /* 0x002fe400000001ff */
[----:B------:R-:W-:Y:S02]  /*e0c0*/  @P0 HADD2.F32 R2, -RZ, R25.H0_H0 ;  /* 0x20000019ff020230 */ /* 0x000fe40000004100 */
        /* <DEDUP_REMOVED lines=8> */
[----:B------:R-:W2:Y:S03]  /*e150*/  @P1 MUFU.RSQ R3, R3 ;  /* 0x0000000300031308 */ /* 0x000ea60000001400 */
[----:B------:R3:W-:Y:S04]  /*e160*/  STL [R1+0xf8], R16 ;  /* 0x0000f81001007387 */ /* 0x0007e80000100800 */
[----:B------:R4:W-:Y:S01]  /*e170*/  STL [R1+0x1f8], R17 ;  /* 0x0001f81101007387 */ /* 0x0009e20000100800 */
[----:B-1----:R-:W-:-:S03]  /*e180*/  PRMT R28, RZ, 0x7610, R28 ;  /* 0x00007610ff1c7816 */ /* 0x002fc6000000001c */
[----:B------:R1:W-:Y:S01]  /*e190*/  STL [R1+0x100], R10 ;  /* 0x0001000a01007387 */ /* 0x0003e20000100800 */
[----:B---3--:R-:W-:-:S03]  /*e1a0*/  PRMT R16, RZ, 0x7610, R16 ;  /* 0x00007610ff107816 */ /* 0x008fc60000000010 */
[----:B------:R3:W-:Y:S01]  /*e1b0*/  STL [R1+0x200], R11 ;  /* 0x0002000b01007387 */ /* 0x0007e20000100800 */
[----:B----4-:R-:W-:Y:S02]  /*e1c0*/  PRMT R17, RZ, 0x7610, R17 ;  /* 0x00007610ff117816 */ /* 0x010fe40000000011 */
[----:B-1----:R-:W-:Y:S02]  /*e1d0*/  PRMT R10, RZ, 0x7610, R10 ;  /* 0x00007610ff0a7816 */ /* 0x002fe4000000000a */
[----:B---3--:R-:W-:Y:S02]  /*e1e0*/  PRMT R11, RZ, 0x7610, R11 ;  /* 0x00007610ff0b7816 */ /* 0x008fe4000000000b */
[----:B------:R-:W-:Y:S02]  /*e1f0*/  @!P4 PRMT R22, R12, 0x7632, R22 ;  /* 0x000076320c16c816 */ /* 0x000fe40000000016 */
[C---:B------:R-:W-:Y:S02]  /*e200*/  @!P4 PRMT R17, R13.reuse, 0x7610, R17 ;  /* 0x000076100d11c816 */ /* 0x040fe40000000011 */
[----:B------:R-:W-:-:S02]  /*e210*/  @!P4 PRMT R16, R13, 0x7632, R16 ;  /* 0x000076320d10c816 */ /* 0x000fc40000000010 */
[C---:B------:R-:W-:Y:S02]  /*e220*/  @!P5 PRMT R11, R14.reuse, 0x7610, R11 ;  /* 0x000076100e0bd816 */ /* 0x040fe4000000000b */
[----:B------:R-:W-:Y:S02]  /*e230*/  @!P5 PRMT R10, R14, 0x7632, R10 ;  /* 0x000076320e0ad816 */ /* 0x000fe4000000000a */
[----:B------:R-:W-:Y:S02]  /*e240*/  @!P6 PRMT R26, R18, 0x7632, R26 ;  /* 0x00007632121ae816 */ /* 0x000fe4000000001a */
[----:B------:R-:W-:Y:S01]  /*e250*/  @!P6 PRMT R28, R19, 0x7632, R28 ;  /* 0x00007632131ce816 */ /* 0x000fe2000000001c */
[----:B------:R-:W-:Y:S04]  /*e260*/  STL [R1+0x104], R12 ;  /* 0x0001040c01007387 */ /* 0x000fe80000100800 */
        /* <DEDUP_REMOVED lines=8> */
[----:B------:R-:W-:Y:S04]  /*e2f0*/  STL [R1+0x10c], R18 ;  /* 0x00010c1201007387 */ /* 0x000fe80000100800 */
[----:B------:R-:W-:Y:S04]  /*e300*/  STL.S16 [R1+0x3cc], R26 ;  /* 0x0003cc1a01007387 */ /* 0x000fe80000100600 */
[----:B------:R-:W-:Y:S04]  /*e310*/  STL [R1+0x20c], R19 ;  /* 0x00020c1301007387 */ /* 0x000fe80000100800 */
[----:B------:R-:W-:Y:S01]  /*e320*/  STL.S16 [R1+0x3ce], R28 ;  /* 0x0003ce1c01007387 */ /* 0x000fe20000100600 */
[----:B------:R-:W-:Y:S01]  /*e330*/  UISETP.NE.AND UP1, UPT, UR6, URZ, UPT ;  /* 0x000000ff0600728c */ /* 0x000fe2000bf25270 */
[----:B--2---:R-:W-:-:S02]  /*e340*/  @P1 R2UR UR5, R3 ;  /* 0x00000000030512ca */ /* 0x004fc400000e0000 */
[----:B------:R1:W-:Y:S04]  /*e350*/  STL [R1+0xfc], R8 ;  /* 0x0000fc0801007387 */ /* 0x0003e80000100800 */
[----:B------:R2:W-:Y:S01]  /*e360*/  STL [R1+0x1fc], R9 ;  /* 0x0001fc0901007387 */ /* 0x0005e20000100800 */
[----:B-1----:R-:W-:Y:S02]  /*e370*/  PRMT R8, RZ, 0x7610, R8 ;  /* 0x00007610ff087816 */ /* 0x002fe40000000008 */
[----:B--2---:R-:W-:Y:S02]  /*e380*/  PRMT R9, RZ, 0x7610, R9 ;  /* 0x00007610ff097816 */ /* 0x004fe40000000009 */
[----:B------:R-:W-:Y:S02]  /*e390*/  @!P6 PRMT R8, R18, 0x7610, R8 ;  /* 0x000076101208e816 */ /* 0x000fe40000000008 */
[----:B------:R-:W-:-:S02]  /*e3a0*/  @!P5 PRMT R9, R15, 0x7610, R9 ;  /* 0x000076100f09d816 */ /* 0x000fc40000000009 */
[----:B------:R-:W-:Y:S01]  /*e3b0*/  MOV R3, RZ ;  /* 0x000000ff00037202 */ /* 0x000fe20000000f00 */
[----:B------:R1:W-:Y:S01]  /*e3c0*/  STL.S16 [R1+0x3c8], R8 ;  /* 0x0003c80801007387 */ /* 0x0003e20000100600 */
[----:B------:R-:W-:-:S03]  /*e3d0*/  @P0 HADD2.F32 R3, -RZ, R24.H0_H0 ;  /* 0x20000018ff030230 */ /* 0x000fc60000004100 */
[----:B------:R2:W-:Y:S01]  /*e3e0*/  STL.S16 [R1+0x3c2], R9 ;  /* 0x0003c20901007387 */ /* 0x0005e20000100600 */
[----:B------:R-:W-:Y:S01]  /*e3f0*/  UMOV UR16, 0x3f800000 ;  /* 0x3f80000000107882 */ /* 0x000fe20000000000 */
[----:B------:R-:W-:Y:S01]  /*e400*/  @UP0 UMOV UR16, UR5 ;  /* 0x0000000500100c82 */ /* 0x000fe20008000000 */
[----:B-1----:R-:W-:Y:S02]  /*e410*/  HADD2.F32 R8, -RZ, R20.H0_H0 ;  /* 0x20000014ff087230 */ /* 0x002fe40000004100 */
[----:B--2---:R-:W-:Y:S01]  /*e420*/  HADD2.F32 R9, -RZ, R21.H0_H0 ;  /* 0x20000015ff097230 */ /* 0x004fe20000004100 */
        /* <DEDUP_REMOVED lines=1341> */
.L_x_1132:
        /* <DEDUP_REMOVED lines=562> */
[----:B---3--:R-:W-:Y:S02]  /*15b20*/  HADD2.F32 R55, -RZ, R7.H0_H0 ;  /* 0x20000007ff377230 */ /* 0x008fe40000004100 */
[----:B------:R-:W3:Y:S01]  /*15b30*/  LDL.S16 R7, [R1+0x32c] ;  /* 0x00032c0001077983 */ /* 0x000ee20000100600 */
[----:B--2---:R-:W-:-:S03]  /*15b40*/  HADD2.F32 R53, -RZ, R6.H0_H0 ;  /* 0x20000006ff357230 */ /* 0x004fc60000004100 */
[----:B------:R-:W2:Y:S01]  /*15b50*/  LDL.LU.S16 R6, [R1+0x32e] ;  /* 0x00032e0001067983 */ /* 0x000ea20000300600 */
[----:B------:R-:W-:Y:S01]  /*15b60*/  FADD.FTZ R61, R61, -UR28 ;  /* 0x8000001c3d3d7e21 */ /* 0x000fe20008010000 */
[----:B------:R-:W-:Y:S02]  /*15b70*/  HADD2.F32 R47, -RZ, R47.H0_H0 ;  /* 0x2000002fff2f7230 */ /* 0x000fe40000004100 */
[----:B------:R-:W-:Y:S01]  /*15b80*/  FADD.FTZ R40, R40, R39 ;  /* 0x0000002728287221 */ /* 0x000fe20000010000 */
[-C--:B------:R-:W-:Y:S01]  /*15b90*/  FFMA.FTZ R41, R37, R39.reuse, R41 ;  /* 0x0000002725297223 */ /* 0x080fe20000010029 */
[----:B------:R-:W-:Y:S01]  /*15ba0*/  FMUL.FTZ R39, R8, R39 ;  /* 0x0000002708277220 */ /* 0x000fe20000410000 */
[----:B------:R-:W-:Y:S01]  /*15bb0*/  FMUL.FTZ R61, R61, UR16 ;  /* 0x000000103d3d7c20 */ /* 0x000fe20008410000 */
[----:B0-----:R-:W-:Y:S01]  /*15bc0*/  FMUL.FTZ R47, R47, R46 ;  /* 0x0000002e2f2f7220 */ /* 0x001fe20000410000 */
[----:B------:R-:W-:Y:S01]  /*15bd0*/  FADD.FTZ R46, -R46, 1 ;  /* 0x3f8000002e2e7421 */ /* 0x000fe20000010100 */
[----:B------:R-:W-:Y:S01]  /*15be0*/  FFMA.FTZ R45, R37, R39, R45 ;  /* 0x00000027252d7223 */ /* 0x000fe2000001002d */
[----:B------:R-:W-:-:S02]  /*15bf0*/  FFMA.FTZ R37, R9, R61, R2 ;  /* 0x0000003d09257223 */ /* 0x000fc40000010002 */
[----:B------:R-:W-:Y:S02]  /*15c00*/  FFMA.FTZ R10, R10, R46, 1 ;  /* 0x3f8000000a0a7423 */ /* 0x000fe4000001002e */
        /* <DEDUP_REMOVED lines=31> */
[----:B------:R-:W-:Y:S01]  /*15e00*/  FADD.FTZ R64, R64, -UR28 ;  /* 0x8000001c40407e21 */ /* 0x000fe20008010000 */
[----:B----4-:R-:W-:Y:S02]  /*15e10*/  HADD2.F32 R56, -RZ, R4.H0_H0 ;  /* 0x20000004ff387230 */ /* 0x010fe40000004100 */
[----:B------:R-:W4:Y:S01]  /*15e20*/  LDL.LU.S16 R4, [R1+0x326] ;  /* 0x0003260001047983 */ /* 0x000f220000300600 */
[----:B------:R-:W-:Y:S01]  /*15e30*/  FMUL.FTZ R64, R64, UR16 ;  /* 0x0000001040407c20 */ /* 0x000fe20008410000 */
[----:B0-----:R-:W-:Y:S01]  /*15e40*/  FMUL.FTZ R63, R63, R37 ;  /* 0x000000253f3f7220 */ /* 0x001fe20000410000 */
[----:B------:R-:W-:-:S04]  /*15e50*/  FADD.FTZ R37, -R37, 1 ;  /* 0x3f80000025257421 */ /* 0x000fc80000010100 */
[----:B------:R-:W-:Y:S01]  /*15e60*/  FFMA.FTZ R37, R35, R37, 1 ;  /* 0x3f80000023257423 */ /* 0x000fe20000010025 */
[----:B---3--:R-:W-:Y:S02]  /*15e70*/  HADD2.F32 R58, -RZ, R7.H0_H0 ;  /* 0x20000007ff3a7230 */ /* 0x008fe40000004100 */
[----:B------:R-:W3:Y:S01]  /*15e80*/  LDL.S16 R7, [R1+0x324] ;  /* 0x0003240001077983 */ /* 0x000ee20000100600 */
[----:B------:R-:W-:Y:S01]  /*15e90*/  FFMA.FTZ R35, R8, R64, R3 ;  /* 0x0000004008237223 */ /* 0x000fe20000010003 */
[----:B------:R-:W-:-:S03]  /*15ea0*/  FMUL.FTZ R63, R63, R37 ;  /* 0x000000253f3f7220 */ /* 0x000fc60000410000 */
        /* <DEDUP_REMOVED lines=12> */
[----:B--2---:R-:W-:Y:S02]  /*15f70*/  HADD2.F32 R54, -RZ, R6.H0_H0 ;  /* 0x20000006ff367230 */ /* 0x004fe40000004100 */
[----:B------:R-:W2:Y:S01]  /*15f80*/  LDL.S16 R6, [R1+0x320] ;  /* 0x0003200001067983 */ /* 0x000ea20000100600 */
        /* <DEDUP_REMOVED lines=44> */
[----:B------:R-:W-:Y:S02]  /*16250*/  HADD2.F32 R51, -RZ, R51.H0_H0 ;  /* 0x20000033ff337230 */ /* 0x000fe40000004100 */
[----:B------:R-:W-:Y:S01]  /*16260*/  FFMA.FTZ R41, R29, R32, R41 ;  /* 0x000000201d297223 */ /* 0x000fe20000010029 */
[----:B---3--:R-:W-:Y:S02]  /*16270*/  HADD2.F32 R49, -RZ, R7.H0_H0 ;  /* 0x20000007ff317230 */ /* 0x008fe40000004100 */
[----:B------:R-:W3:Y:S01]  /*16280*/  LDL.LU.S16 R7, [R1+0x322] ;  /* 0x0003220001077983 */ /* 0x000ee20000300600 */
[----:B0-----:R-:W-:Y:S01]  /*16290*/  FMUL.FTZ R54, R54, R33 ;  /* 0x0000002136367220 */ /* 0x001fe20000410000 */
[----:B------:R-:W-:Y:S01]  /*162a0*/  FADD.FTZ R33, -R33, 1 ;  /* 0x3f80000021217421 */ /* 0x000fe20000010100 */
[----:B------:R-:W-:-:S03]  /*162b0*/  FADD.FTZ R51, R51, -UR28 ;  /* 0x8000001c33337e21 */ /* 0x000fc60008010000 */
[----:B------:R-:W-:Y:S01]  /*162c0*/  FFMA.FTZ R33, R31, R33, 1 ;  /* 0x3f8000001f217423 */ /* 0x000fe20000010021 */
[----:B------:R-:W-:Y:S01]  /*162d0*/  FADD.FTZ R31, R40, R32 ;  /* 0x00000020281f7221 */ /* 0x000fe20000010000 */
[----:B------:R-:W-:Y:S01]  /*162e0*/  FMUL.FTZ R32, R8, R32 ;  /* 0x0000002008207220 */ /* 0x000fe20000410000 */
[----:B------:R-:W-:-:S03]  /*162f0*/  FMUL.FTZ R51, R51, UR16 ;  /* 0x0000001033337c20 */ /* 0x000fc60008410000 */
[----:B------:R-:W-:Y:S01]  /*16300*/  FFMA.FTZ R45, R29, R32, R45 ;  /* 0x000000201d2d7223 */ /* 0x000fe2000001002d */
[----:B------:R-:W-:Y:S01]  /*16310*/  FFMA.FTZ R29, R9, R51, R2 ;  /* 0x00000033091d7223 */ /* 0x000fe20000010002 */
[----:B------:R-:W-:-:S03]  /*16320*/  FMUL.FTZ R54, R54, R33 ;  /* 0x0000002136367220 */ /* 0x000fc60000410000 */
        /* <DEDUP_REMOVED lines=12> */
[----:B------:R-:W-:Y:S02]  /*163f0*/  HADD2.F32 R50, -RZ, R50.H0_H0 ;  /* 0x20000032ff327230 */ /* 0x000fe40000004100 */
[----:B------:R-:W-:-:S03]  /*16400*/  FADD.FTZ R42, R42, R38 ;  /* 0x000000262a2a7221 */ /* 0x000fc60000010000 */
[----:B------:R-:W-:Y:S01]  /*16410*/  FADD.FTZ R50, R50, -UR28 ;  /* 0x8000001c32327e21 */ /* 0x000fe20008010000 */
[----:B------:R-:W-:-:S03]  /*16420*/  FADD.FTZ R42, R36, R42 ;  /* 0x0000002a242a7221 */ /* 0x000fc60000010000 */
[----:B------:R-:W-:Y:S01]  /*16430*/  FMUL.FTZ R50, R50, UR16 ;  /* 0x0000001032327c20 */ /* 0x000fe20008410000 */
[----:B------:R-:W-:-:S03]  /*16440*/  FADD.FTZ R42, R42, R34 ;  /* 0x000000222a2a7221 */ /* 0x000fc60000010000 */
        /* <DEDUP_REMOVED lines=23> */
[----:B---3--:R-:W-:-:S03]  /*165c0*/  HADD2.F32 R35, -RZ, R7.H0_H0 ;  /* 0x20000007ff237230 */ /* 0x008fc60000004100 */
[----:B------:R-:W3:Y:S01]  /*165d0*/  LDL.LU.S16 R7, [R1+0x30e] ;  /* 0x00030e0001077983 */ /* 0x000ee20000300600 */
[----:B----4-:R-:W-:-:S03]  /*165e0*/  HADD2.F32 R36, -RZ, R4.H0_H0 ;  /* 0x20000004ff247230 */ /* 0x010fc60000004100 */
[----:B------:R-:W4:Y:S01]  /*165f0*/  LDL.LU.S16 R4, [R1+0x30a] ;  /* 0x00030a0001047983 */ /* 0x000f220000300600 */
[----:B------:R-:W-:Y:S01]  /*16600*/  FADD.FTZ R33, R33, -UR28 ;  /* 0x8000001c21217e21 */ /* 0x000fe20008010000 */
[----:B------:R-:W-:Y:S01]  /*16610*/  FMUL.FTZ R48, R48, R32 ;  /* 0x0000002030307220 */ /* 0x000fe20000410000 */
[-C--:B------:R-:W-:Y:S01]  /*16620*/  FFMA.FTZ R32, R27, R30.reuse, R44 ;  /* 0x0000001e1b207223 */ /* 0x080fe2000001002c */
[----:B------:R-:W-:Y:S01]  /*16630*/  FMUL.FTZ R30, R9, R30 ;  /* 0x0000001e091e7220 */ /* 0x000fe20000410000 */
[----:B------:R-:W-:-:S03]  /*16640*/  FMUL.FTZ R44, R33, UR16 ;  /* 0x00000010212c7c20 */ /* 0x000fc60008410000 */
[----:B------:R-:W-:Y:S01]  /*16650*/  FFMA.FTZ R45, R27, R30, R45 ;  /* 0x0000001e1b2d7223 */ /* 0x000fe2000001002d */
[----:B------:R-:W-:-:S04]  /*16660*/  FFMA.FTZ R27, R9, R44, R2 ;  /* 0x0000002c091b7223 */ /* 0x000fc80000010002 */
[----:B------:R-:W-:Y:S01]  /*16670*/  FMUL.FTZ R33, R27, -1.4426950216293334961 ;  /* 0xbfb8aa3b1b217820 */ /* 0x000fe20000410000 */
[----:B--2---:R-:W-:Y:S02]  /*16680*/  HADD2.F32 R34, -RZ, R6.H0_H0 ;  /* 0x20000006ff227230 */ /* 0x004fe40000004100 */
[----:B------:R-:W2:Y:S03]  /*16690*/  LDL.S16 R6, [R1+0x304] ;  /* 0x0003040001067983 */ /* 0x000ea60000100600 */
        /* <DEDUP_REMOVED lines=26> */
[----:B------:R-:W-:Y:S01]  /*16840*/  FMUL.FTZ R43, R43, R33 ;  /* 0x000000212b2b7220 */ /* 0x000fe20000410000 */
[----:B------:R-:W-:Y:S02]  /*16850*/  HADD2.F32 R33, -RZ, R5.H0_H0 ;  /* 0x20000005ff217230 */ /* 0x000fe40000004100 */
[----:B------:R-:W2:Y:S01]  /*16860*/  LDL.S16 R5, [R1+0x300] ;  /* 0x0003000001057983 */ /* 0x000ea20000100600 */
[----:B0-----:R-:W-:Y:S01]  /*16870*/  FMUL.FTZ R38, R38, R31 ;  /* 0x0000001f26267220 */ /* 0x001fe20000410000 */
[----:B------:R-:W-:-:S04]  /*16880*/  FADD.FTZ R31, -R31, 1 ;  /* 0x3f8000001f1f7421 */ /* 0x000fc80000010100 */
[----:B------:R-:W-:-:S04]  /*16890*/  FFMA.FTZ R31, R30, R31, 1 ;  /* 0x3f8000001e1f7423 */ /* 0x000fc8000001001f */
[----:B------:R-:W-:Y:S01]  /*168a0*/  FMUL.FTZ R38, R38, R31 ;  /* 0x0000001f26267220 */ /* 0x000fe20000410000 */
[----:B------:R-:W-:Y:S01]  /*168b0*/  FADD.FTZ R35, R35, -UR28 ;  /* 0x8000001c23237e21 */ /* 0x000fe20008010000 */
[-C--:B------:R-:W-:Y:S01]  /*168c0*/  FFMA.FTZ R41, R25, R28.reuse, R41 ;  /* 0x0000001c19297223 */ /* 0x080fe20000010029 */
[----:B------:R-:W-:Y:S02]  /*168d0*/  FMUL.FTZ R28, R8, R28 ;  /* 0x0000001c081c7220 */ /* 0x000fe40000410000 */
[----:B------:R-:W-:Y:S02]  /*168e0*/  FMUL.FTZ R35, R35, UR16 ;  /* 0x0000001023237c20 */ /* 0x000fe40008410000 */
[----:B------:R-:W-:Y:S01]  /*168f0*/  FFMA.FTZ R25, R25, R28, R45 ;  /* 0x0000001c19197223 */ /* 0x000fe2000001002d */
[----:B------:R-:W-:Y:S01]  /*16900*/  FADD.FTZ R42, R28, R42 ;  /* 0x0000002a1c2a7221 */ /* 0x000fe20000010000 */
[----:B------:R-:W-:-:S04]  /*16910*/  FFMA.FTZ R28, R8, R35, R3 ;  /* 0x00000023081c7223 */ /* 0x000fc80000010003 */
[----:B------:R-:W-:Y:S01]  /*16920*/  FMUL.FTZ R30, R28, -1.4426950216293334961 ;  /* 0xbfb8aa3b1c1e7820 */ /* 0x000fe20000410000 */
[----:B---3--:R-:W-:Y:S02]  /*16930*/  HADD2.F32 R31, -RZ, R7.H0_H0 ;  /* 0x20000007ff1f7230 */ /* 0x008fe40000004100 */
[----:B------:R-:W3:Y:S03]  /*16940*/  LDL.LU.S16 R7, [R1+0x306] ;  /* 0x0003060001077983 */ /* 0x000ee60000300600 */
[----:B------:R-:W0:Y:S01]  /*16950*/  MUFU.EX2 R30, R30 ;  /* 0x0000001e001e7308 */ /* 0x000e220000000800 */
[----:B------:R-:W-:Y:S01]  /*16960*/  FMUL.FTZ R67, R67, R46 ;  /* 0x0000002e43437220 */ /* 0x000fe20000410000 */
[----:B------:R-:W-:Y:S01]  /*16970*/  FFMA.FTZ R46, R23, R26, R32 ;  /* 0x0000001a172e7223 */ /* 0x000fe20000010020 */
[----:B0-----:R-:W-:Y:S01]  /*16980*/  FADD.FTZ R30, R30, 1 ;  /* 0x3f8000001e1e7421 */ /* 0x001fe20000010000 */
[----:B----4-:R-:W-:-:S02]  /*16990*/  HADD2.F32 R32, -RZ, R4.H0_H0 ;  /* 0x20000004ff207230 */ /* 0x010fc40000004100 */
[----:B------:R-:W4:Y:S03]  /*169a0*/  LDL.LU.S16 R4, [R1+0x302] ;  /* 0x0003020001047983 */ /* 0x000f260000300600 */
[----:B------:R-:W0:Y:S02]  /*169b0*/  MUFU.RCP R30, R30 ;  /* 0x0000001e001e7308 */ /* 0x000e240000001000 */
[----:B0-----:R-:W-:Y:S01]  /*169c0*/  FMUL.FTZ R36, R36, R30 ;  /* 0x0000001e24247220 */ /* 0x001fe20000410000 */
[----:B------:R-:W-:-:S04]  /*169d0*/  FADD.FTZ R30, -R30, 1 ;  /* 0x3f8000001e1e7421 */ /* 0x000fc80000010100 */
[----:B------:R-:W-:-:S04]  /*169e0*/  FFMA.FTZ R30, R28, R30, 1 ;  /* 0x3f8000001c1e7423 */ /* 0x000fc8000001001e */
[----:B------:R-:W-:Y:S01]  /*169f0*/  FMUL.FTZ R36, R36, R30 ;  /* 0x0000001e24247220 */ /* 0x000fe20000410000 */
[----:B--2---:R-:W-:Y:S02]  /*16a00*/  HADD2.F32 R30, -RZ, R6.H0_H0 ;  /* 0x20000006ff1e7230 */ /* 0x004fe40000004100 */
[----:B------:R-:W2:Y:S01]  /*16a10*/  LDL.S16 R6, [R1+0x2fc] ;  /* 0x0002fc0001067983 */ /* 0x000ea20000100600 */
[----:B------:R-:W-:Y:S01]  /*16a20*/  FADD.FTZ R34, R34, -UR28 ;  /* 0x8000001c22227e21 */ /* 0x000fe20008010000 */
[----:B------:R-:W-:Y:S01]  /*16a30*/  FADD.FTZ R45, R29, R26 ;  /* 0x0000001a1d2d7221 */ /* 0x000fe20000010000 */
[----:B------:R-:W-:Y:S02]  /*16a40*/  FMUL.FTZ R26, R9, R26 ;  /* 0x0000001a091a7220 */ /* 0x000fe40000410000 */
[----:B------:R-:W-:Y:S02]  /*16a50*/  FMUL.FTZ R34, R34, UR16 ;  /* 0x0000001022227c20 */ /* 0x000fe40008410000 */
[----:B------:R-:W-:-:S02]  /*16a60*/  FFMA.FTZ R25, R23, R26, R25 ;  /* 0x0000001a17197223 */ /* 0x000fc40000010019 */
        /* <DEDUP_REMOVED lines=11> */
[----:B------:R-:W-:Y:S02]  /*16b20*/  FFMA.FTZ R26, R8, R31, R3 ;  /* 0x0000001f081a7223 */ /* 0x000fe40000010003 */
[----:B------:R-:W-:Y:S02]  /*16b30*/  FMUL.FTZ R33, R33, R28 ;  /* 0x0000001c21217220 */ /* 0x000fe40000410000 */
[----:B------:R-:W-:Y:S01]  /*16b40*/  FMUL.FTZ R28, R26, -1.4426950216293334961 ;  /* 0xbfb8aa3b1a1c7820 */ /* 0x000fe20000410000 */
[----:B------:R-:W-:-:S05]  /*16b50*/  FADD.FTZ R42, R27, R24 ;  /* 0x000000181b2a7221 */ /* 0x000fca0000010000 */
[----:B------:R-:W0:Y:S02]  /*16b60*/  MUFU.EX2 R28, R28 ;  /* 0x0000001c001c7308 */ /* 0x000e240000000800 */
[----:B0-----:R-:W-:-:S06]  /*16b70*/  FADD.FTZ R28, R28, 1 ;  /* 0x3f8000001c1c7421 */ /* 0x001fcc0000010000 */
[----:B------:R-:W0:Y:S01]  /*16b80*/  MUFU.RCP R28, R28 ;  /* 0x0000001c001c7308 */ /* 0x000e220000001000 */
[----:B------:R-:W-:Y:S02]  /*16b90*/  HADD2.F32 R29, -RZ, R5.H0_H0 ;  /* 0x20000005ff1d7230 */ /* 0x000fe40000004100 */
[----:B------:R-:W2:Y:S01]  /*16ba0*/  LDL.S16 R5, [R1+0x2f4] ;  /* 0x0002f40001057983 */ /* 0x000ea20000100600 */
[----:B------:R-:W-:Y:S01]  /*16bb0*/  FADD.FTZ R30, R30, -UR28 ;  /* 0x8000001c1e1e7e21 */ /* 0x000fe20008010000 */
[-C--:B------:R-:W-:Y:S01]  /*16bc0*/  FFMA.FTZ R68, R22, R24.reuse, R41 ;  /* 0x0000001816447223 */ /* 0x080fe20000010029 */
[----:B------:R-:W-:Y:S02]  /*16bd0*/  FMUL.FTZ R24, R8, R24 ;  /* 0x0000001808187220 */ /* 0x000fe40000410000 */
        /* <DEDUP_REMOVED lines=9> */
[----:B---3--:R-:W-:Y:S02]  /*16c70*/  HADD2.F32 R27, -RZ, R7.H0_H0 ;  /* 0x20000007ff1b7230 */ /* 0x008fe40000004100 */
[----:B------:R-:W3:Y:S01]  /*16c80*/  LDL.LU.S16 R7, [R1+0x2fe] ;  /* 0x0002fe0001077983 */ /* 0x000ee20000300600 */
[----:B0-----:R-:W-:-:S06]  /*16c90*/  FADD.FTZ R26, R26, 1 ;  /* 0x3f8000001a1a7421 */ /* 0x001fcc0000010000 */
[----:B------:R-:W0:Y:S01]  /*16ca0*/  MUFU.RCP R26, R26 ;  /* 0x0000001a001a7308 */ /* 0x000e220000001000 */
[----:B----4-:R-:W-:Y:S02]  /*16cb0*/  HADD2.F32 R28, -RZ, R4.H0_H0 ;  /* 0x20000004ff1c7230 */ /* 0x010fe40000004100 */
        /* <DEDUP_REMOVED lines=992> */
[----:B------:R-:W-:Y:S04]  /*1aac0*/  STL [R1+0x294], R0 ;  /* 0x0002940001007387 */ /* 0x000fe80000100800 */
[----:B------:R1:W-:Y:S04]  /*1aad0*/  STL [R1+0x414], R59 ;  /* 0x0004143b01007387 */ /* 0x0003e80000100800 */
[----:B-1----:R-:W2:Y:S01]  /*1aae0*/  LDL.LU R59, [R1+0x210] ;  /* 0x00021000013b7983 */ /* 0x002ea20000300800 */
        /* <DEDUP_REMOVED lines=276> */
[----:B0-----:R-:W2:Y:S01]  /*1bc30*/  LDL.LU.S16 R67, [R1+0x3b6] ;  /* 0x0003b60001437983 */ /* 0x001ea20000300600 */
        /* <DEDUP_REMOVED lines=11> */
[----:B------:R-:W-:Y:S01]  /*1bcf0*/  FADD.FTZ R11, -R11, 1 ;  /* 0x3f8000000b0b7421 */ /* 0x000fe20000010100 */
[----:B------:R0:W-:Y:S03]  /*1bd00*/  STL [R1+0x418], R63 ;  /* 0x0004183f01007387 */ /* 0x0001e60000100800 */
[----:B------:R-:W-:Y:S01]  /*1bd10*/  FFMA.FTZ R11, R20, R11, 1 ;  /* 0x3f800000140b7423 */ /* 0x000fe2000001000b */
[----:B------:R-:W-:Y:S02]  /*1bd20*/  HADD2.F32 R20, -RZ, R4.H0_H0 ;  /* 0x20000004ff147230 */ /* 0x000fe40000004100 */
[----:B------:R-:W-:Y:S01]  /*1bd30*/  FADD.FTZ R4, R23, R17 ;  /* 0x0000001117047221 */ /* 0x000fe20000010000 */
[----:B0-----:R-:W4:Y:S01]  /*1bd40*/  LDL.S16 R63, [R1+0x3b8] ;  /* 0x0003b800013f7983 */ /* 0x001f220000100600 */
        /* <DEDUP_REMOVED lines=15> */
[----:B------:R-:W-:-:S03]  /*1be40*/  HADD2.F32 R23, -RZ, R5.H0_H0 ;  /* 0x20000005ff177230 */ /* 0x000fc60000004100 */
[----:B------:R-:W2:Y:S02]  /*1be50*/  LDL.S16 R5, [R1+0x3bc] ;  /* 0x0003bc0001057983 */ /* 0x000ea40000100600 */
        /* <DEDUP_REMOVED lines=8> */
[----:B0-----:R-:W2:Y:S04]  /*1bee0*/  LDL.LU.S16 R57, [R1+0x3be] ;  /* 0x0003be0001397983 */ /* 0x001ea80000300600 */
[----:B------:R-:W2:Y:S01]  /*1bef0*/  LDL.S16 R67, [R1+0x3c0] ;  /* 0x0003c00001437983 */ /* 0x000ea20000100600 */
        /* <DEDUP_REMOVED lines=12> */
[----:B----4-:R-:W-:Y:S02]  /*1bfc0*/  HADD2.F32 R17, -RZ, R63.H0_H0 ;  /* 0x2000003fff117230 */ /* 0x010fe40000004100 */
[----:B--2---:R-:W-:-:S03]  /*1bfd0*/  FFMA.FTZ R49, R59, R10, R15 ;  /* 0x0000000a3b317223 */ /* 0x004fc6000001000f */
[----:B------:R-:W-:Y:S01]  /*1bfe0*/  FADD.FTZ R17, R17, -UR28 ;  /* 0x8000001c11117e21 */ /* 0x000fe20008010000 */
[----:B------:R-:W-:Y:S01]  /*1bff0*/  FMUL.FTZ R15, R8, R10 ;  /* 0x0000000a080f7220 */ /* 0x000fe20000410000 */
[----:B------:R-:W-:Y:S01]  /*1c000*/  FMUL.FTZ R20, R69, R20 ;  /* 0x0000001445147220 */ /* 0x000fe20000410000 */
[----:B------:R-:W2:Y:S01]  /*1c010*/  LDL.LU.S16 R63, [R1+0x3c2] ;  /* 0x0003c200013f7983 */ /* 0x000ea20000300600 */
[----:B------:R-:W-:Y:S01]  /*1c020*/  FMUL.FTZ R6, R17, UR16 ;  /* 0x0000001011067c20 */ /* 0x000fe20008410000 */
[----:B------:R-:W-:Y:S02]  /*1c030*/  FFMA.FTZ R17, R59, R15, R19 ;  /* 0x0000000f3b117223 */ /* 0x000fe40000010013 */
[----:B------:R-:W3:Y:S01]  /*1c040*/  LDL.LU R59, [R1+0x320] ;  /* 0x00032000013b7983 */ /* 0x000ee20000300800 */
[----:B------:R-:W-:-:S04]  /*1c050*/  FFMA.FTZ R69, R9, R6, R2 ;  /* 0x0000000609457223 */ /* 0x000fc80000010002 */
[----:B------:R-:W-:-:S06]  /*1c060*/  FMUL.FTZ R10, R69, -1.4426950216293334961 ;  /* 0xbfb8aa3b450a7820 */ /* 0x000fcc0000410000 */
[----:B------:R-:W0:Y:S02]  /*1c070*/  MUFU.EX2 R10, R10 ;  /* 0x0000000a000a7308 */ /* 0x000e240000000800 */
[----:B0-----:R-:W-:-:S06]  /*1c080*/  FADD.FTZ R10, R10, 1 ;  /* 0x3f8000000a0a7421 */ /* 0x001fcc0000010000 */
[----:B------:R0:W1:Y:S02]  /*1c090*/  MUFU.RCP R19, R10 ;  /* 0x0000000a00137308 */ /* 0x0000640000001000 */
[----:B0-----:R-:W-:Y:S02]  /*1c0a0*/  HADD2.F32 R10, -RZ, R0.H0_H0 ;  /* 0x20000000ff0a7230 */ /* 0x001fe40000004100 */
[----:B------:R-:W4:Y:S03]  /*1c0b0*/  LDL.S16 R0, [R1+0x3c4] ;  /* 0x0003c40001007983 */ /* 0x000f260000100600 */
[----:B-1----:R-:W-:Y:S01]  /*1c0c0*/  FMUL.FTZ R10, R10, R19 ;  /* 0x000000130a0a7220 */ /* 0x002fe20000410000 */
        /* <DEDUP_REMOVED lines=35> */
[----:B--2---:R-:W-:-:S03]  /*1c300*/  HADD2.F32 R16, -RZ, R63.H0_H0 ;  /* 0x2000003fff107230 */ /* 0x004fc60000004100 */
[----:B-1----:R-:W2:Y:S04]  /*1c310*/  LDL.LU.S16 R66, [R1+0x3ca] ;  /* 0x0003ca0001427983 */ /* 0x002ea80000300600 */
[----:B------:R-:W2:Y:S01]  /*1c320*/  LDL.S16 R63, [R1+0x3cc] ;  /* 0x0003cc00013f7983 */ /* 0x000ea20000100600 */
        /* <DEDUP_REMOVED lines=35> */
[----:B--2---:R-:W-:Y:S02]  /*1c560*/  HADD2.F32 R13, -RZ, R66.H0_H0 ;  /* 0x20000042ff0d7230 */ /* 0x004fe40000004100 */
[----:B------:R-:W-:Y:S01]  /*1c570*/  FADD.FTZ R64, R64, R61 ;  /* 0x0000003d40407221 */ /* 0x000fe20000010000 */
[----:B------:R-:W-:Y:S01]  /*1c580*/  FADD.FTZ R52, R52, R65 ;  /* 0x0000004134347221 */ /* 0x000fe20000010000 */
[----:B------:R1:W-:Y:S04]  /*1c590*/  STL [R1+0x410], R62 ;  /* 0x0004103e01007387 */ /* 0x0003e80000100800 */
[----:B------:R-:W2:Y:S01]  /*1c5a0*/  LDL.LU R66, [R1+0x324] ;  /* 0x0003240001427983 */ /* 0x000ea20000300800 */
[----:B0-----:R-:W-:Y:S01]  /*1c5b0*/  FMUL.FTZ R13, R13, R15 ;  /* 0x0000000f0d0d7220 */ /* 0x001fe20000410000 */
[----:B------:R-:W-:-:S04]  /*1c5c0*/  FADD.FTZ R15, -R15, 1 ;  /* 0x3f8000000f0f7421 */ /* 0x000fc80000010100 */
[----:B------:R-:W-:Y:S01]  /*1c5d0*/  FFMA.FTZ R69, R69, R15, 1 ;  /* 0x3f80000045457423 */ /* 0x000fe2000001000f */
[----:B------:R-:W-:Y:S01]  /*1c5e0*/  HADD2.F32 R15, -RZ, R63.H0_H0 ;  /* 0x2000003fff0f7230 */ /* 0x000fe20000004100 */
[----:B-1----:R-:W2:Y:S04]  /*1c5f0*/  LDL.LU R62, [R1+0x328] ;  /* 0x00032800013e7983 */ /* 0x002ea80000300800 */
[----:B------:R-:W-:Y:S01]  /*1c600*/  FADD.FTZ R15, R15, -UR28 ;  /* 0x8000001c0f0f7e21 */ /* 0x000fe20008010000 */
[----:B------:R-:W-:-:S03]  /*1c610*/  FMUL.FTZ R13, R13, R69 ;  /* 0x000000450d0d7220 */ /* 0x000fc60000410000 */
[----:B------:R-:W-:Y:S01]  /*1c620*/  FMUL.FTZ R15, R15, UR16 ;  /* 0x000000100f0f7c20 */ /* 0x000fe20008410000 */
[----:B------:R-:W-:Y:S02]  /*1c630*/  FADD.FTZ R63, R68, R55 ;  /* 0x00000037443f7221 */ /* 0x000fe40000010000 */
[----:B------:R-:W2:Y:S01]  /*1c640*/  LDL.LU R55, [R1+0x31c] ;  /* 0x00031c0001377983 */ /* 0x000ea20000300800 */
        /* <DEDUP_REMOVED lines=9> */
[-C--:B------:R-:W-:Y:S01]  /*1c6e0*/  FFMA.FTZ R53, R57, R61.reuse, R53 ;  /* 0x0000003d39357223 */ /* 0x080fe20000010035 */
[----:B------:R-:W-:-:S04]  /*1c6f0*/  FMUL.FTZ R61, R9, R61 ;  /* 0x0000003d093d7220 */ /* 0x000fc80000410000 */
[----:B------:R-:W-:Y:S01]  /*1c700*/  FFMA.FTZ R69, R57, R61, R67 ;  /* 0x0000003d39457223 */ /* 0x000fe20000010043 */
[----:B------:R-:W-:Y:S01]  /*1c710*/  FADD.FTZ R61, R63, R61 ;  /* 0x0000003d3f3d7221 */ /* 0x000fe20000010000 */
[----:B------:R-:W4:Y:S04]  /*1c720*/  LDL.LU R67, [R1+0x41c] ;  /* 0x00041c0001437983 */ /* 0x000f280000300800 */
[----:B------:R-:W2:Y:S01]  /*1c730*/  LDL.LU R63, [R1+0x418] ;  /* 0x00041800013f7983 */ /* 0x000ea20000300800 */
[CC--:B---3--:R-:W-:Y:S01]  /*1c740*/  FFMA.FTZ R57, R59.reuse, R65.reuse, R49 ;  /* 0x000000413b397223 */ /* 0x0c8fe20000010031 */
[----:B------:R-:W-:Y:S02]  /*1c750*/  FMUL.FTZ R65, R8, R65 ;  /* 0x0000004108417220 */ /* 0x000fe40000410000 */
[----:B------:R-:W3:Y:S02]  /*1c760*/  LDL.LU R49, [R1+0x310] ;  /* 0x0003100001317983 */ /* 0x000ee40000300800 */
[----:B------:R-:W-:-:S02]  /*1c770*/  FFMA.FTZ R69, R59, R65, R69 ;  /* 0x000000413b457223 */ /* 0x000fc40000010045 */
[----:B------:R-:W4:Y:S01]  /*1c780*/  LDL.LU R59, [R1+0x414] ;  /* 0x00041400013b7983 */ /* 0x000f220000300800 */
[----:B------:R-:W-:Y:S01]  /*1c790*/  FADD.FTZ R61, R65, R61 ;  /* 0x0000003d413d7221 */ /* 0x000fe20000010000 */
[----:B--2---:R-:W-:Y:S01]  /*1c7a0*/  FADD.FTZ R52, R52, R63 ;  /* 0x0000003f34347221 */ /* 0x004fe20000010000 */
[-C--:B------:R-:W-:Y:S01]  /*1c7b0*/  FFMA.FTZ R65, R66, R63.reuse, R57 ;  /* 0x0000003f42417223 */ /* 0x080fe20000010039 */
[----:B------:R-:W-:Y:S01]  /*1c7c0*/  FMUL.FTZ R63, R8, R63 ;  /* 0x0000003f083f7220 */ /* 0x000fe20000410000 */
[----:B------:R-:W2:Y:S01]  /*1c7d0*/  LDL.LU R57, [R1+0x40c] ;  /* 0x00040c0001397983 */ /* 0x000ea20000300800 */
        /* <DEDUP_REMOVED lines=13> */
[----:B------:R-:W3:Y:S04]  /*1c8b0*/  LDL.LU R55, [R1+0x400] ;  /* 0x0004000001377983 */ /* 0x000ee80000300800 */
[----:B------:R-:W4:Y:S04]  /*1c8c0*/  LDL.LU R67, [R1+0x318] ;  /* 0x0003180001437983 */ /* 0x000f280000300800 */
[----:B------:R-:W3:Y:S04]  /*1c8d0*/  LDL.LU R53, [R1+0x404] ;  /* 0x0004040001357983 */ /* 0x000ee80000300800 */
[----:B------:R-:W3:Y:S01]  /*1c8e0*/  LDL.LU R62, [R1+0x410] ;  /* 0x00041000013e7983 */ /* 0x000ee20000300800 */
[----:B--2---:R-:W-:-:S04]  /*1c8f0*/  FMUL.FTZ R63, R8, R57 ;  /* 0x00000039083f7220 */ /* 0x004fc80000410000 */
[----:B------:R-:W-:Y:S01]  /*1c900*/  FADD.FTZ R61, R63, R61 ;  /* 0x0000003d3f3d7221 */ /* 0x000fe20000010000 */
[C---:B----4-:R-:W-:Y:S02]  /*1c910*/  FFMA.FTZ R69, R67.reuse, R63, R69 ;  /* 0x0000003f43457223 */ /* 0x050fe40000010045 */
        /* <DEDUP_REMOVED lines=345> */
.L_x_1133:
        /* <DEDUP_REMOVED lines=88> */
.L_x_1135:
[----:B------:R-:W-:Y:S05]  /*1e430*/  BSYNC.RECONVERGENT B0 ;  /* 0x0000000000007941 */ /* 0x000fea0003800200 */
.L_x_1134:
        /* <DEDUP_REMOVED lines=38> */
.L_x_1137:
[----:B------:R-:W-:Y:S05]  /*1e6a0*/  BSYNC.RECONVERGENT B0 ;  /* 0x0000000000007941 */ /* 0x000fea0003800200 */
.L_x_1136:
        /* <DEDUP_REMOVED lines=30> */
.L_x_1139:
[----:B------:R-:W-:Y:S05]  /*1e890*/  BSYNC.RECONVERGENT B0 ;  /* 0x0000000000007941 */ /* 0x000fea0003800200 */
.L_x_1138:
        /* <DEDUP_REMOVED lines=34> */
.L_x_1143:
[----:B------:R-:W2:Y:S04]  /*1eac0*/  LDG.E.STRONG.GPU R10, desc[UR10][R16.64] ;  /* 0x0000000a100a7981 */ /* 0x000ea8000c1ef900 */
[----:B--2---:R-:W-:Y:S04]  /*1ead0*/  CCTL.IVALL ;  /* 0x00000000ff00798f */ /* 0x004fe80002000000 */
[----:B------:R0:W-:Y:S01]  /*1eae0*/  STL [R1], R10 ;  /* 0x0000000a01007387 */ /* 0x0001e20000100800 */
[----:B------:R-:W-:-:S13]  /*1eaf0*/  ISETP.NE.AND P0, PT, R10, UR5, PT ;  /* 0x000000050a007c0c */ /* 0x000fda000bf05270 */
[----:B0-----:R-:W-:Y:S05]  /*1eb00*/  @P0 BRA `(.L_x_1143) ;  /* 0xfffffffc00ec0947 */ /* 0x001fea000383ffff */
.L_x_1142:
[----:B------:R-:W-:Y:S05]  /*1eb10*/  BSYNC.RECONVERGENT B0 ;  /* 0x0000000000007941 */ /* 0x000fea0003800200 */
.L_x_1141:
        /* <DEDUP_REMOVED lines=15> */
.L_x_1145:
        /* <DEDUP_REMOVED lines=77> */
.L_x_1144:
        /* <DEDUP_REMOVED lines=52> */
.L_x_1146:
        /* <DEDUP_REMOVED lines=27> */
.L_x_1147:
        /* <DEDUP_REMOVED lines=12> */
.L_x_1148:
[----:B------:R-:W-:Y:S05]  /*1f690*/  BSYNC.RECONVERGENT B0 ;  /* 0x0000000000007941 */ /* 0x000fea0003800200 */
.L_x_1140:
        /* <DEDUP_REMOVED lines=17> */
.L_x_1154:
        /* <DEDUP_REMOVED lines=62> */
.L_x_1150:
[----:B------:R-:W-:Y:S05]  /*1fb90*/  BSYNC.RECONVERGENT B0 ;  /* 0x0000000000007941 */ /* 0x000fea0003800200 */
.L_x_1149:
        /* <DEDUP_REMOVED lines=23> */
.L_x_1151:
        /* <DEDUP_REMOVED lines=16> */
.L_x_1153:
[----:B------:R-:W-:Y:S05]  /*1fe10*/  BSYNC.RECONVERGENT B0 ;  /* 0x0000000000007941 */ /* 0x000fea0003800200 */
.L_x_1152:
        /* <DEDUP_REMOVED lines=10> */
.L_x_1131:
        /* <DEDUP_REMOVED lines=16> */
.L_x_1157:
[----:B------:R-:W-:Y:S05]  /*1ffc0*/  BSYNC.RECONVERGENT B0 ;  /* 0x0000000000007941 */ /* 0x000fea0003800200 */
.L_x_1156:
        /* <DEDUP_REMOVED lines=11> */
.L_x_1159:
[----:B------:R-:W2:Y:S04]  /*20080*/  LDG.E.STRONG.GPU R5, desc[UR10][R2.64] ;  /* 0x0000000a02057981 */ /* 0x000ea8000c1ef900 */
[----:B--2---:R-:W-:Y:S01]  /*20090*/  CCTL.IVALL ;  /* 0x00000000ff00798f */ /* 0x004fe20002000000 */
[----:B------:R-:W-:Y:S05]  /*200a0*/  YIELD ;  /* 0x0000000000007946 */ /* 0x000fea0003800000 */
[----:B------:R-:W-:-:S13]  /*200b0*/  ISETP.NE.AND P0, PT, R5, R0, PT ;  /* 0x000000000500720c */ /* 0x000fda0003f05270 */
[----:B------:R-:W-:Y:S05]  /*200c0*/  @P0 BRA `(.L_x_1159) ;  /* 0xfffffffc00ec0947 */ /* 0x000fea000383ffff */
.L_x_1158:
        /* <DEDUP_REMOVED lines=76> */
.L_x_1162:
        /* <DEDUP_REMOVED lines=31> */
.L_x_1161:
[----:B------:R-:W-:Y:S05]  /*20780*/  BSYNC.RECONVERGENT B0 ;  /* 0x0000000000007941 */ /* 0x000fea0003800200 */
.L_x_1160:
        /* <DEDUP_REMOVED lines=10> */
.L_x_1163:
        /* <DEDUP_REMOVED lines=87> */
.L_x_1164:
        /* <DEDUP_REMOVED lines=14> */
.L_x_4759:


//--------------------- .text._Z35group_norm_nhwc_bwd_one_pass_kernelI11Fp32IOFp32WLi64ELi98ELi392EEv26Group_norm_nhwc_bwd_params --------------------------
	.section	.text._Z35group_norm_nhwc_bwd_one_pass_kernelI11Fp32IOFp32WLi64ELi98ELi392EEv26Group_norm_nhwc_bwd_params,"ax",@progbits
	.align	128
        .global         _Z35group_norm_nhwc_bwd_one_pass_kernelI11Fp32IOFp32WLi64ELi98ELi392EEv26Group_norm_nhwc_bwd_params
        .type           _Z35group_norm_nhwc_bwd_one_pass_kernelI11Fp32IOFp32WLi64ELi98ELi392EEv26Group_norm_nhwc_bwd_params,@function
        .size           _Z35group_norm_nhwc_bwd_one_pass_kernelI11Fp32IOFp32WLi64ELi98ELi392EEv26Group_norm_nhwc_bwd_params,(.L_x_4760 - _Z35group_norm_nhwc_bwd_one_pass_kernelI11Fp32IOFp32WLi64ELi98ELi392EEv26Group_norm_nhwc_bwd_params)
        .other          _Z35group_norm_nhwc_bwd_one_pass_kernelI11Fp32IOFp32WLi64ELi98ELi392EEv26Group_norm_nhwc_bwd_params,@"STO_CUDA_ENTRY STV_DEFAULT"
_Z35group_norm_nhwc_bwd_one_pass_kernelI11Fp32IOFp32WLi64ELi98ELi392EEv26Group_norm_nhwc_bwd_params:
.text._Z35group_norm_nhwc_bwd_one_pass_kernelI11Fp32IOFp32WLi64ELi98ELi392EEv26Group_norm_nhwc_bwd_params:
        /* <DEDUP_REMOVED lines=10> */
[----:B------:R-:W-:Y:S01]  /*00a0*/  LOP3.LUT R0, R62, 0xffff, RZ, 0xc0, !PT ;  /* 0x0000ffff3e007812 */ /* 0x000fe200078ec0ff */
[----:B------:R-:W0:Y:S01]  /*00b0*/  S2R R59, SR_LANEID ;  /* 0x00000000003b7919 */ /* 0x000e220000000000 */
[----:B------:R-:W1:Y:S01]  /*00c0*/  LDC R60, c[0x0][0x374] ;  /* 0x0000dd00ff3c7b82 */ /* 0x000e620000000800 */
[----:B------:R-:W-:Y:S01]  /*00d0*/  HFMA2 R64, -RZ, RZ, 0, 0 ;  /* 0x00000000ff407431 */ /* 0x000fe200000001ff */
[----:B------:R-:W-:Y:S01]  /*00e0*/  MOV R63, R61 ;  /* 0x0000003d003f7202 */ /* 0x000fe20000000f00 */
[----:B------:R-:W-:Y:S01]  /*00f0*/  IMAD R0, R0, 0x53a, RZ ;  /* 0x0000053a00007824 */ /* 0x000fe200078e02ff */
[----:B------:R-:W2:Y:S04]  /*0100*/  LDCU.U8 UR11, c[0x0][0x414] ;  /* 0x00008280ff0b77ac */ /* 0x000ea80008000000 */
[----:B------:R-:W-:-:S04]  /*0110*/  SHF.R.U32.HI R0, RZ, 0x10, R0 ;  /* 0x00000010ff007819 */ /* 0x000fc80000011600 */
[----:B------:R-:W-:-:S05]  /*0120*/  PRMT R0, R0, 0x9910, RZ ;  /* 0x0000991000007816 */ /* 0x000fca00000000ff */
[----:B------:R-:W-:-:S05]  /*0130*/  IMAD R0, R0, 0x31, RZ ;  /* 0x0000003100007824 */ /* 0x000fca00078e02ff */
[----:B------:R-:W-:-:S04]  /*0140*/  IADD3 R0, PT, PT, RZ, -R0, RZ ;  /* 0x80000000ff007210 */ /* 0x000fc80007ffe0ff */
[----:B------:R-:W-:-:S04]  /*0150*/  PRMT R3, R0, 0x7710, RZ ;  /* 0x0000771000037816 */ /* 0x000fc800000000ff */
[----:B------:R-:W-:-:S04]  /*0160*/  IADD3 R0, PT, PT, R3, R62, RZ ;  /* 0x0000003e03007210 */ /* 0x000fc80007ffe0ff */
[----:B------:R-:W-:-:S04]  /*0170*/  SHF.L.U32 R0, R0, 0x1, RZ ;  /* 0x0000000100007819 */ /* 0x000fc800000006ff */
[----:B0-2---:R-:W-:-:S07]  /*0180*/  LOP3.LUT R58, R0, 0xffff, RZ, 0xc0, !PT ;  /* 0x0000ffff003a7812 */ /* 0x005fce00078ec0ff */
.L_x_1206:
[----:B0-----:R-:W0:Y:S01]  /*0190*/  LDC R8, c[0x0][0x410] ;  /* 0x00010400ff087b82 */ /* 0x001e220000000800 */
[----:B--2---:R-:W2:Y:S01]  /*01a0*/  LDCU.128 UR12, c[0x0][0x400] ;  /* 0x00008000ff0c77ac */ /* 0x004ea20008000c00 */
[----:B------:R-:W-:Y:S02]  /*01b0*/  ISETP.GE.AND P2, PT, R63, RZ, PT ;  /* 0x000000ff3f00720c */ /* 0x000fe40003f46270 */
[----:B------:R-:W-:Y:S02]  /*01c0*/  CS2R R54, SRZ ;  /* 0x0000000000367805 */ /* 0x000fe4000001ff00 */
[----:B------:R-:W-:Y:S02]  /*01d0*/  CS2R R52, SRZ ;  /* 0x0000000000347805 */ /* 0x000fe4000001ff00 */
[----:B01----:R-:W-:-:S04]  /*01e0*/  IABS R5, R8 ;  /* 0x0000000800057213 */ /* 0x003fc80000000000 */
[----:B------:R-:W0:Y:S08]  /*01f0*/  I2F.RP R0, R5 ;  /* 0x0000000500007306 */ /* 0x000e300000209400 */
[----:B0-----:R-:W0:Y:S02]  /*0200*/  MUFU.RCP R0, R0 ;  /* 0x0000000000007308 */ /* 0x001e240000001000 */
[----:B0--3--:R-:W-:-:S06]  /*0210*/  IADD3 R2, PT, PT, R0, 0xffffffe, RZ ;  /* 0x0ffffffe00027810 */ /* 0x009fcc0007ffe0ff */
[----:B------:R0:W3:Y:S02]  /*0220*/  F2I.FTZ.U32.TRUNC.NTZ R3, R2 ;  /* 0x0000000200037305 */ /* 0x0000e4000021f000 */
[----:B0-----:R-:W-:Y:S02]  /*0230*/  MOV R2, RZ ;  /* 0x000000ff00027202 */ /* 0x001fe40000000f00 */
[----:B---3--:R-:W-:-:S05]  /*0240*/  IADD3 R4, PT, PT, RZ, -R3, RZ ;  /* 0x80000003ff047210 */ /* 0x008fca0007ffe0ff */
[----:B------:R-:W-:Y:S01]  /*0250*/  IMAD R7, R4, R5, RZ ;  /* 0x0000000504077224 */ /* 0x000fe200078e02ff */
[----:B------:R-:W-:-:S03]  /*0260*/  IABS R4, R63 ;  /* 0x0000003f00047213 */ /* 0x000fc60000000000 */
[----:B------:R-:W-:Y:S01]  /*0270*/  IMAD.HI.U32 R3, R3, R7, R2 ;  /* 0x0000000703037227 */ /* 0x000fe200078e0002 */
[----:B------:R-:W-:Y:S01]  /*0280*/  LOP3.LUT R2, R62, 0xffff, RZ, 0xc0, !PT ;  /* 0x0000ffff3e027812 */ /* 0x000fe200078ec0ff */
[----:B------:R-:W0:Y:S04]  /*0290*/  LDC R7, c[0x0][0x41c] ;  /* 0x00010700ff077b82 */ /* 0x000e280000000800 */
[----:B------:R-:W-:-:S04]  /*02a0*/  IMAD.HI.U32 R3, R3, R4, RZ ;  /* 0x0000000403037227 */ /* 0x000fc800078e00ff */
[----:B------:R-:W-:Y:S01]  /*02b0*/  IMAD R2, R2, 0x53a, RZ ;  /* 0x0000053a02027824 */ /* 0x000fe200078e02ff */
[----:B------:R-:W-:-:S04]  /*02c0*/  IADD3 R0, PT, PT, -R3, RZ, RZ ;  /* 0x000000ff03007210 */ /* 0x000fc80007ffe1ff */
[----:B------:R-:W-:Y:S01]  /*02d0*/  SHF.R.U32.HI R6, RZ, 0x10, R2 ;  /* 0x00000010ff067819 */ /* 0x000fe20000011602 */
[----:B------:R-:W-:Y:S01]  /*02e0*/  IMAD R0, R5, R0, R4 ;  /* 0x0000000005007224 */ /* 0x000fe200078e0204 */
[----:B------:R-:W-:-:S04]  /*02f0*/  LOP3.LUT R2, R63, R8, RZ, 0x3c, !PT ;  /* 0x000000083f027212 */ /* 0x000fc800078e3cff */
[----:B------:R-:W-:Y:S02]  /*0300*/  ISETP.GT.U32.AND P3, PT, R5, R0, PT ;  /* 0x000000000500720c */ /* 0x000fe40003f64070 */
[----:B------:R-:W-:Y:S01]  /*0310*/  ISETP.GE.AND P1, PT, R2, RZ, PT ;  /* 0x000000ff0200720c */ /* 0x000fe20003f26270 */
[----:B0-----:R-:W-:-:S05]  /*0320*/  IMAD R7, R7, UR10, R6 ;  /* 0x0000000a07077c24 */ /* 0x001fca000f8e0206 */
[C---:B------:R-:W-:Y:S02]  /*0330*/  IADD3 R11, PT, PT, R7.reuse, 0x8, RZ ;  /* 0x00000008070b7810 */ /* 0x040fe40007ffe0ff */
[----:B--2---:R-:W-:-:S03]  /*0340*/  ISETP.GE.U32.AND P4, PT, R7, UR12, PT ;  /* 0x0000000c07007c0c */ /* 0x004fc6000bf86070 */
[-C--:B------:R-:W-:Y:S02]  /*0350*/  @!P3 IADD3 R0, PT, PT, R0, -R5.reuse, RZ ;  /* 0x800000050000b210 */ /* 0x080fe40007ffe0ff */
[----:B------:R-:W-:Y:S02]  /*0360*/  SHF.R.S32.HI R15, RZ, 0x1f, R7 ;  /* 0x0000001fff0f7819 */ /* 0x000fe40000011407 */
[----:B------:R-:W-:Y:S02]  /*0370*/  ISETP.GE.U32.AND P0, PT, R0, R5, PT ;  /* 0x000000050000720c */ /* 0x000fe40003f06070 */
[----:B------:R-:W-:Y:S02]  /*0380*/  ISETP.GE.U32.AND P5, PT, R11, UR12, PT ;  /* 0x0000000c0b007c0c */ /* 0x000fe4000bfa6070 */
[----:B------:R-:W-:Y:S02]  /*0390*/  SHF.R.S32.HI R17, RZ, 0x1f, R11 ;  /* 0x0000001fff117819 */ /* 0x000fe4000001140b */
[----:B------:R-:W-:-:S02]  /*03a0*/  ISETP.GT.U32.AND P6, PT, R5, R0, PT ;  /* 0x000000000500720c */ /* 0x000fc40003fc4070 */
[----:B------:R-:W-:Y:S02]  /*03b0*/  IADD3 R5, PT, PT, R0, -R5, RZ ;  /* 0x8000000500057210 */ /* 0x000fe40007ffe0ff */
[----:B------:R-:W-:Y:S02]  /*03c0*/  @!P3 IADD3 R3, PT, PT, R3, 0x1, RZ ;  /* 0x000000010303b810 */ /* 0x000fe40007ffe0ff */
[----:B------:R-:W-:Y:S02]  /*03d0*/  ISETP.GE.AND.EX P4, PT, R15, UR13, PT, P4 ;  /* 0x0000000d0f007c0c */ /* 0x000fe4000bf86340 */
[----:B------:R-:W-:Y:S02]  /*03e0*/  ISETP.GE.AND.EX P5, PT, R17, UR13, PT, P5 ;  /* 0x0000000d11007c0c */ /* 0x000fe4000bfa6350 */
[----:B------:R-:W-:Y:S02]  /*03f0*/  SEL R0, R5, R0, !P6 ;  /* 0x0000000005007207 */ /* 0x000fe40007000000 */
[----:B------:R-:W-:-:S02]  /*0400*/  @P0 IADD3 R3, PT, PT, R3, 0x1, RZ ;  /* 0x0000000103030810 */ /* 0x000fc40007ffe0ff */
[----:B------:R-:W-:Y:S02]  /*0410*/  ISETP.NE.AND P3, PT, R8, RZ, PT ;  /* 0x000000ff0800720c */ /* 0x000fe40003f65270 */
[----:B------:R-:W-:Y:S02]  /*0420*/  LOP3.LUT R5, RZ, R8, RZ, 0x33, !PT ;  /* 0x00000008ff057212 */ /* 0x000fe400078e33ff */
[----:B------:R-:W-:Y:S01]  /*0430*/  @!P2 IADD3 R0, PT, PT, -R0, RZ, RZ ;  /* 0x000000ff0000a210 */ /* 0x000fe20007ffe1ff */
[----:B------:R-:W0:Y:S01]  /*0440*/  @!P4 LDC.64 R24, c[0x0][0x3f8] ;  /* 0x0000fe00ff18cb82 */ /* 0x000e220000000a00 */
[----:B------:R-:W-:Y:S02]  /*0450*/  @!P1 IADD3 R3, PT, PT, -R3, RZ, RZ ;  /* 0x000000ff03039210 */ /* 0x000fe40007ffe1ff */
[C---:B------:R-:W-:Y:S02]  /*0460*/  SEL R0, R5.reuse, R0, !P3 ;  /* 0x0000000005007207 */ /* 0x040fe40005800000 */
[----:B------:R-:W-:-:S02]  /*0470*/  SEL R5, R5, R3, !P3 ;  /* 0x0000000305057207 */ /* 0x000fc40005800000 */
[----:B------:R-:W-:Y:S01]  /*0480*/  IADD3 R16, PT, PT, R7, 0x10, RZ ;  /* 0x0000001007107810 */ /* 0x000fe20007ffe0ff */
[----:B------:R-:W2:Y:S01]  /*0490*/  @!P5 LDC.64 R2, c[0x0][0x3f8] ;  /* 0x0000fe00ff02db82 */ /* 0x000ea20000000a00 */
[----:B------:R-:W-:Y:S01]  /*04a0*/  IMAD R9, R0, 0x62, RZ ;  /* 0x0000006200097824 */ /* 0x000fe200078e02ff */
[----:B------:R-:W-:Y:S02]  /*04b0*/  SHF.R.S32.HI R4, RZ, 0x1f, R5 ;  /* 0x0000001fff047819 */ /* 0x000fe40000011405 */
[----:B------:R-:W-:Y:S02]  /*04c0*/  ISETP.GE.U32.AND P3, PT, R16, UR12, PT ;  /* 0x0000000c10007c0c */ /* 0x000fe4000bf66070 */
[----:B------:R-:W-:Y:S01]  /*04d0*/  SHF.R.S32.HI R21, RZ, 0x1f, R16 ;  /* 0x0000001fff157819 */ /* 0x000fe20000011410 */
[----:B------:R-:W-:Y:S01]  /*04e0*/  IMAD R4, R4, UR14, RZ ;  /* 0x0000000e04047c24 */ /* 0x000fe2000f8e02ff */
[----:B------:R-:W-:Y:S01]  /*04f0*/  IADD3 R66, P0, PT, R9, R58, RZ ;  /* 0x0000003a09427210 */ /* 0x000fe20007f1e0ff */
[----:B------:R-:W3:Y:S01]  /*0500*/  @!P4 LDC.64 R12, c[0x0][0x3a0] ;  /* 0x0000e800ff0ccb82 */ /* 0x000ee20000000a00 */
[----:B------:R-:W-:Y:S01]  /*0510*/  ISETP.GE.AND.EX P3, PT, R21, UR13, PT, P3 ;  /* 0x0000000d15007c0c */ /* 0x000fe2000bf66330 */
[----:B------:R-:W-:Y:S01]  /*0520*/  IMAD R69, R5, UR15, R4 ;  /* 0x0000000f05457c24 */ /* 0x000fe2000f8e0204 */
[----:B------:R-:W-:-:S02]  /*0530*/  LEA.HI.X.SX32 R67, R9, RZ, 0x1, P0 ;  /* 0x000000ff09437211 */ /* 0x000fc400000f0eff */
[----:B------:R-:W-:Y:S01]  /*0540*/  IADD3 R26, PT, PT, R7, 0x18, RZ ;  /* 0x00000018071a7810 */ /* 0x000fe20007ffe0ff */
[----:B0-----:R-:W-:Y:S02]  /*0550*/  @!P4 IMAD R4, R15, R24, RZ ;  /* 0x000000180f04c224 */ /* 0x001fe400078e02ff */
[----:B------:R-:W0:Y:S01]  /*0560*/  @!P4 LDC.64 R22, c[0x0][0x398] ;  /* 0x0000e600ff16cb82 */ /* 0x000e220000000a00 */
[----:B------:R-:W-:Y:S01]  /*0570*/  IMAD.WIDE.U32 R66, R5, UR14, R66 ;  /* 0x0000000e05427c25 */ /* 0x000fe2000f8e0042 */
[----:B------:R-:W-:Y:S02]  /*0580*/  ISETP.GE.U32.AND P0, PT, R26, UR12, PT ;  /* 0x0000000c1a007c0c */ /* 0x000fe4000bf06070 */
[----:B------:R-:W-:Y:S01]  /*0590*/  SHF.R.S32.HI R31, RZ, 0x1f, R26 ;  /* 0x0000001fff1f7819 */ /* 0x000fe2000001141a */
[----:B------:R-:W-:Y:S01]  /*05a0*/  @!P4 IMAD R25, R7, R25, R4 ;  /* 0x000000190719c224 */ /* 0x000fe200078e0204 */
[----:B------:R-:W-:Y:S01]  /*05b0*/  IADD3 R69, PT, PT, R67, R69, RZ ;  /* 0x0000004543457210 */ /* 0x000fe20007ffe0ff */
[----:B--2---:R-:W-:Y:S01]  /*05c0*/  @!P5 IMAD R8, R17, R2, RZ ;  /* 0x000000021108d224 */ /* 0x004fe200078e02ff */
[----:B------:R-:W2:Y:S01]  /*05d0*/  @!P3 LDC.64 R14, c[0x0][0x3f8] ;  /* 0x0000fe00ff0ebb82 */ /* 0x000ea20000000a00 */
[----:B------:R-:W-:-:S02]  /*05e0*/  @!P4 MOV R68, R66 ;  /* 0x000000420044c202 */ /* 0x000fc40000000f00 */
[----:B------:R-:W-:Y:S01]  /*05f0*/  @!P5 IMAD R17, R11, R3, R8 ;  /* 0x000000030b11d224 */ /* 0x000fe200078e0208 */
[----:B------:R-:W-:Y:S02]  /*0600*/  ISETP.GE.AND.EX P0, PT, R31, UR13, PT, P0 ;  /* 0x0000000d1f007c0c */ /* 0x000fe4000bf06300 */
[----:B------:R-:W-:Y:S01]  /*0610*/  @!P5 MOV R8, R66 ;  /* 0x000000420008d202 */ /* 0x000fe20000000f00 */
[C---:B------:R-:W-:Y:S01]  /*0620*/  @!P4 IMAD.WIDE.U32 R4, R7.reuse, R24, R68 ;  /* 0x000000180704c225 */ /* 0x040fe200078e0044 */
[----:B------:R-:W-:Y:S01]  /*0630*/  @!P5 MOV R9, R69 ;  /* 0x000000450009d202 */ /* 0x000fe20000000f00 */
[----:B------:R-:W4:Y:S01]  /*0640*/  @!P5 LDC.64 R18, c[0x0][0x3a0] ;  /* 0x0000e800ff12db82 */ /* 0x000f220000000a00 */
[----:B------:R-:W-:Y:S02]  /*0650*/  @!P3 MOV R24, R66 ;  /* 0x000000420018b202 */ /* 0x000fe40000000f00 */
[----:B------:R-:W-:Y:S01]  /*0660*/  IADD3 R20, PT, PT, R7, 0x28, RZ ;  /* 0x0000002807147810 */ /* 0x000fe20007ffe0ff */
[----:B------:R-:W-:Y:S01]  /*0670*/  @!P5 IMAD.WIDE.U32 R2, R11, R2, R8 ;  /* 0x000000020b02d225 */ /* 0x000fe200078e0008 */
[----:B------:R-:W-:-:S02]  /*0680*/  @!P4 IADD3 R9, PT, PT, R5, R25, RZ ;  /* 0x000000190509c210 */ /* 0x000fc40007ffe0ff */
[C---:B------:R-:W-:Y:S01]  /*0690*/  @!P4 SHF.L.U32 R5, R4.reuse, 0x2, RZ ;  /* 0x000000020405c819 */ /* 0x040fe200000006ff */
[----:B------:R-:W1:Y:S01]  /*06a0*/  @!P5 LDC.64 R10, c[0x0][0x398] ;  /* 0x0000e600ff0adb82 */ /* 0x000e620000000a00 */
[----:B------:R-:W-:Y:S02]  /*06b0*/  @!P4 SHF.L.U64.HI R30, R4, 0x2, R9 ;  /* 0x00000002041ec819 */ /* 0x000fe40000010209 */
[----:B------:R-:W-:Y:S02]  /*06c0*/  @!P5 IADD3 R3, PT, PT, R3, R17, RZ ;  /* 0x000000110303d210 */ /* 0x000fe40007ffe0ff */
[C---:B------:R-:W-:Y:S01]  /*06d0*/  @!P5 SHF.L.U32 R17, R2.reuse, 0x2, RZ ;  /* 0x000000020211d819 */ /* 0x040fe200000006ff */
[----:B--2---:R-:W-:Y:S02]  /*06e0*/  @!P3 IMAD R4, R21, R14, RZ ;  /* 0x0000000e1504b224 */ /* 0x004fe400078e02ff */
[----:B------:R-:W2:Y:S01]  /*06f0*/  @!P0 LDC.64 R8, c[0x0][0x3f8] ;  /* 0x0000fe00ff088b82 */ /* 0x000ea20000000a00 */
[----:B------:R-:W-:-:S02]  /*0700*/  @!P5 SHF.L.U64.HI R28, R2, 0x2, R3 ;  /* 0x00000002021cd819 */ /* 0x000fc40000010203 */
[----:B------:R-:W-:Y:S01]  /*0710*/  IADD3 R21, PT, PT, R7, 0x20, RZ ;  /* 0x0000002007157810 */ /* 0x000fe20007ffe0ff */
[C---:B------:R-:W-:Y:S01]  /*0720*/  @!P3 IMAD R27, R16.reuse, R15, R4 ;  /* 0x0000000f101bb224 */ /* 0x040fe200078e0204 */
[----:B------:R-:W-:Y:S02]  /*0730*/  @!P3 MOV R25, R69 ;  /* 0x000000450019b202 */ /* 0x000fe40000000f00 */
[C---:B---3--:R-:W-:Y:S01]  /*0740*/  @!P4 IADD3 R12, P6, PT, R5.reuse, R12, RZ ;  /* 0x0000000c050cc210 */ /* 0x048fe20007fde0ff */
[----:B------:R-:W3:Y:S01]  /*0750*/  @!P3 LDC.64 R2, c[0x0][0x3a0] ;  /* 0x0000e800ff02bb82 */ /* 0x000ee20000000a00 */
[----:B0-----:R-:W-:Y:S01]  /*0760*/  @!P4 IADD3 R22, P1, PT, R5, R22, RZ ;  /* 0x000000160516c210 */ /* 0x001fe20007f3e0ff */
[----:B------:R-:W-:Y:S01]  /*0770*/  @!P3 IMAD.WIDE.U32 R14, R16, R14, R24 ;  /* 0x0000000e100eb225 */ /* 0x000fe200078e0018 */
[----:B------:R-:W-:Y:S02]  /*0780*/  ISETP.GE.U32.AND P2, PT, R21, UR12, PT ;  /* 0x0000000c15007c0c */ /* 0x000fe4000bf46070 */
[----:B------:R-:W-:-:S02]  /*0790*/  SHF.R.S32.HI R29, RZ, 0x1f, R21 ;  /* 0x0000001fff1d7819 */ /* 0x000fc40000011415 */
[C---:B------:R-:W-:Y:S01]  /*07a0*/  @!P4 IADD3.X R13, PT, PT, R30.reuse, R13, RZ, P6, !PT ;  /* 0x0000000d1e0dc210 */ /* 0x040fe200037fe4ff */
[----:B------:R-:W0:Y:S01]  /*07b0*/  @!P3 LDC.64 R4, c[0x0][0x398] ;  /* 0x0000e600ff04bb82 */ /* 0x000e220000000a00 */
[----:B------:R-:W-:Y:S02]  /*07c0*/  ISETP.GE.AND.EX P2, PT, R29, UR13, PT, P2 ;  /* 0x0000000d1d007c0c */ /* 0x000fe4000bf46320 */
[C---:B----4-:R-:W-:Y:S01]  /*07d0*/  @!P5 IADD3 R18, P6, PT, R17.reuse, R18, RZ ;  /* 0x000000121112d210 */ /* 0x050fe20007fde0ff */
[----:B------:R-:W5:Y:S01]  /*07e0*/  @!P4 LDG.E.64 R54, desc[UR8][R12.64] ;  /* 0x000000080c36c981 */ /* 0x000f62000c1e1b00 */
[----:B------:R-:W-:Y:S02]  /*07f0*/  @!P4 IADD3.X R23, PT, PT, R30, R23, RZ, P1, !PT ;  /* 0x000000171e17c210 */ /* 0x000fe40000ffe4ff */
[----:B-1----:R-:W-:Y:S01]  /*0800*/  @!P5 IADD3 R10, P1, PT, R17, R10, RZ ;  /* 0x0000000a110ad210 */ /* 0x002fe20007f3e0ff */
[----:B--2---:R-:W-:Y:S01]  /*0810*/  @!P0 IMAD R31, R31, R8, RZ ;  /* 0x000000081f1f8224 */ /* 0x004fe200078e02ff */
[----:B------:R-:W-:Y:S01]  /*0820*/  @!P5 IADD3.X R19, PT, PT, R28, R19, RZ, P6, !PT ;  /* 0x000000131c13d210 */ /* 0x000fe200037fe4ff */
[----:B------:R-:W1:Y:S01]  /*0830*/  @!P0 LDC.64 R16, c[0x0][0x398] ;  /* 0x0000e600ff108b82 */ /* 0x000e620000000a00 */
[----:B------:R-:W-:Y:S01]  /*0840*/  @!P3 IADD3 R15, PT, PT, R15, R27, RZ ;  /* 0x0000001b0f0fb210 */ /* 0x000fe20007ffe0ff */
[----:B------:R-:W-:Y:S01]  /*0850*/  @!P0 IMAD R9, R26, R9, R31 ;  /* 0x000000091a098224 */ /* 0x000fe200078e021f */
[----:B------:R-:W-:Y:S01]  /*0860*/  ISETP.GE.U32.AND P6, PT, R20, UR12, PT ;  /* 0x0000000c14007c0c */ /* 0x000fe2000bfc6070 */
[----:B------:R2:W5:Y:S01]  /*0870*/  @!P4 LDG.E.64 R52, desc[UR8][R22.64] ;  /* 0x000000081634c981 */ /* 0x000562000c1e1b00 */
[----:B------:R-:W-:-:S02]  /*0880*/  SHF.R.S32.HI R27, RZ, 0x1f, R20 ;  /* 0x0000001fff1b7819 */ /* 0x000fc40000011414 */
[----:B------:R-:W-:Y:S01]  /*0890*/  @!P5 IADD3.X R11, PT, PT, R28, R11, RZ, P1, !PT ;  /* 0x0000000b1c0bd210 */ /* 0x000fe20000ffe4ff */
[----:B------:R-:W4:Y:S01]  /*08a0*/  @!P2 LDC.64 R24, c[0x0][0x3f8] ;  /* 0x0000fe00ff18ab82 */ /* 0x000f220000000a00 */
[----:B------:R-:W-:Y:S02]  /*08b0*/  ISETP.GE.AND.EX P1, PT, R27, UR13, PT, P6 ;  /* 0x0000000d1b007c0c */ /* 0x000fe4000bf26360 */
[C---:B------:R-:W-:Y:S02]  /*08c0*/  @!P3 SHF.L.U32 R33, R14.reuse, 0x2, RZ ;  /* 0x000000020e21b819 */ /* 0x040fe400000006ff */
[----:B------:R-:W-:Y:S02]  /*08d0*/  @!P3 SHF.L.U64.HI R28, R14, 0x2, R15 ;  /* 0x000000020e1cb819 */ /* 0x000fe4000001020f */
[----:B------:R-:W-:Y:S01]  /*08e0*/  @!P0 MOV R30, R66 ;  /* 0x00000042001e8202 */ /* 0x000fe20000000f00 */
[----:B------:R-:W1:Y:S01]  /*08f0*/  @!P0 LDC.64 R14, c[0x0][0x3a0] ;  /* 0x0000e800ff0e8b82 */ /* 0x000e620000000a00 */
[----:B------:R-:W-:-:S02]  /*0900*/  @!P0 MOV R31, R69 ;  /* 0x00000045001f8202 */ /* 0x000fc40000000f00 */
[----:B---3--:R-:W-:Y:S01]  /*0910*/  @!P3 IADD3 R2, P6, PT, R33, R2, RZ ;  /* 0x000000022102b210 */ /* 0x008fe20007fde0ff */
[----:B------:R-:W-:-:S03]  /*0920*/  @!P0 IMAD.WIDE.U32 R30, R26, R8, R30 ;  /* 0x000000081a1e8225 */ /* 0x000fc600078e001e */
[----:B------:R-:W-:Y:S01]  /*0930*/  @!P3 IADD3.X R3, PT, PT, R28, R3, RZ, P6, !PT ;  /* 0x000000031c03b210 */ /* 0x000fe200037fe4ff */
[----:B--2---:R-:W2:Y:S01]  /*0940*/  @!P2 LDC.64 R22, c[0x0][0x398] ;  /* 0x0000e600ff16ab82 */ /* 0x004ea20000000a00 */
[----:B0-----:R-:W-:Y:S02]  /*0950*/  @!P3 IADD3 R4, P6, PT, R33, R4, RZ ;  /* 0x000000042104b210 */ /* 0x001fe40007fde0ff */
[----:B------:R-:W-:Y:S02]  /*0960*/  @!P0 IADD3 R33, PT, PT, R31, R9, RZ ;  /* 0x000000091f218210 */ /* 0x000fe40007ffe0ff */
[----:B------:R-:W-:Y:S02]  /*0970*/  @!P0 SHF.L.U32 R31, R30, 0x2, RZ ;  /* 0x000000021e1f8819 */ /* 0x000fe400000006ff */
[----:B------:R-:W-:Y:S01]  /*0980*/  @!P3 IADD3.X R5, PT, PT, R28, R5, RZ, P6, !PT ;  /* 0x000000051c05b210 */ /* 0x000fe200037fe4ff */
[----:B------:R-:W0:Y:S01]  /*0990*/  @!P1 LDC.64 R8, c[0x0][0x3f8] ;  /* 0x0000fe00ff089b82 */ /* 0x000e220000000a00 */
[----:B------:R-:W-:Y:S01]  /*09a0*/  @!P0 SHF.L.U64.HI R26, R30, 0x2, R33 ;  /* 0x000000021e1a8819 */ /* 0x000fe20000010221 */
[----:B----4-:R-:W-:Y:S01]  /*09b0*/  @!P2 IMAD R28, R29, R24, RZ ;  /* 0x000000181d1ca224 */ /* 0x010fe200078e02ff */
[----:B-1----:R-:W-:-:S02]  /*09c0*/  @!P0 IADD3 R16, P6, PT, R31, R16, RZ ;  /* 0x000000101f108210 */ /* 0x002fc40007fde0ff */
[----:B------:R-:W-:Y:S02]  /*09d0*/  @!P2 MOV R30, R66 ;  /* 0x00000042001ea202 */ /* 0x000fe40000000f00 */
[----:B------:R-:W-:Y:S02]  /*09e0*/  @!P0 IADD3 R14, P4, PT, R31, R14, RZ ;  /* 0x0000000e1f0e8210 */ /* 0x000fe40007f9e0ff */
[----:B------:R-:W-:Y:S02]  /*09f0*/  CS2R R48, SRZ ;  /* 0x0000000000307805 */ /* 0x000fe4000001ff00 */
[----:B------:R-:W-:Y:S01]  /*0a00*/  @!P2 MOV R31, R69 ;  /* 0x00000045001fa202 */ /* 0x000fe20000000f00 */
[----:B------:R-:W-:Y:S01]  /*0a10*/  @!P2 IMAD R33, R21, R25, R28 ;  /* 0x000000191521a224 */ /* 0x000fe200078e021c */
[----:B------:R-:W-:Y:S01]  /*0a20*/  IADD3 R28, PT, PT, R7, 0x30, RZ ;  /* 0x00000030071c7810 */ /* 0x000fe20007ffe0ff */
[----:B------:R-:W1:Y:S01]  /*0a30*/  @!P1 LDC.64 R34, c[0x0][0x398] ;  /* 0x0000e600ff229b82 */ /* 0x000e620000000a00 */
[----:B------:R-:W-:Y:S01]  /*0a40*/  @!P2 IMAD.WIDE.U32 R30, R21, R24, R30 ;  /* 0x00000018151ea225 */ /* 0x000fe200078e001e */
[----:B------:R-:W-:Y:S01]  /*0a50*/  @!P0 IADD3.X R15, PT, PT, R26, R15, RZ, P4, !PT ;  /* 0x0000000f1a0f8210 */ /* 0x000fe200027fe4ff */
[----:B------:R3:W5:Y:S01]  /*0a60*/  @!P5 LDG.E.64 R48, desc[UR8][R10.64] ;  /* 0x000000080a30d981 */ /* 0x000762000c1e1b00 */
[----:B------:R-:W-:-:S04]  /*0a70*/  ISETP.GE.U32.AND P4, PT, R28, UR12, PT ;  /* 0x0000000c1c007c0c */ /* 0x000fc8000bf86070 */
[----:B------:R-:W4:Y:S01]  /*0a80*/  @!P2 LDC.64 R24, c[0x0][0x3a0] ;  /* 0x0000e800ff18ab82 */ /* 0x000f220000000a00 */
[----:B------:R-:W-:Y:S01]  /*0a90*/  SHF.R.S32.HI R29, RZ, 0x1f, R28 ;  /* 0x0000001fff1d7819 */ /* 0x000fe2000001141c */
[----:B0-----:R-:W-:Y:S01]  /*0aa0*/  @!P1 IMAD R27, R27, R8, RZ ;  /* 0x000000081b1b9224 */ /* 0x001fe200078e02ff */
[----:B------:R-:W-:Y:S02]  /*0ab0*/  @!P2 IADD3 R13, PT, PT, R31, R33, RZ ;  /* 0x000000211f0da210 */ /* 0x000fe40007ffe0ff */
[----:B------:R-:W-:Y:S01]  /*0ac0*/  ISETP.GE.AND.EX P4, PT, R29, UR13, PT, P4 ;  /* 0x0000000d1d007c0c */ /* 0x000fe2000bf86340 */
[----:B------:R-:W-:Y:S01]  /*0ad0*/  @!P1 IMAD R33, R20, R9, R27 ;  /* 0x0000000914219224 */ /* 0x000fe200078e021b */
[----:B------:R-:W-:Y:S02]  /*0ae0*/  @!P0 IADD3.X R17, PT, PT, R26, R17, RZ, P6, !PT ;  /* 0x000000111a118210 */ /* 0x000fe400037fe4ff */
[----:B------:R-:W0:Y:S01]  /*0af0*/  @!P1 LDC.64 R26, c[0x0][0x3a0] ;  /* 0x0000e800ff1a9b82 */ /* 0x000e220000000a00 */
[----:B------:R-:W-:-:S02]  /*0b00*/  @!P2 SHF.L.U32 R21, R30, 0x2, RZ ;  /* 0x000000021e15a819 */ /* 0x000fc400000006ff */
[----:B------:R-:W-:Y:S02]  /*0b10*/  CS2R R50, SRZ ;  /* 0x0000000000327805 */ /* 0x000fe4000001ff00 */
[----:B------:R-:W-:Y:S02]  /*0b20*/  @!P2 SHF.L.U64.HI R30, R30, 0x2, R13 ;  /* 0x000000021e1ea819 */ /* 0x000fe4000001020d */
[----:B---3--:R-:W-:Y:S02]  /*0b30*/  @!P1 MOV R10, R66 ;  /* 0x00000042000a9202 */ /* 0x008fe40000000f00 */
[----:B------:R-:W-:Y:S01]  /*0b40*/  @!P1 MOV R11, R69 ;  /* 0x00000045000b9202 */ /* 0x000fe20000000f00 */
[----:B------:R3:W5:Y:S01]  /*0b50*/  @!P5 LDG.E.64 R50, desc[UR8][R18.64] ;  /* 0x000000081232d981 */ /* 0x000762000c1e1b00 */
[----:B------:R-:W1:Y:S01]  /*0b60*/  @!P4 LDC.64 R12, c[0x0][0x3f8] ;  /* 0x0000fe00ff0ccb82 */ /* 0x000e620000000a00 */
[----:B------:R-:W-:Y:S01]  /*0b70*/  IADD3 R7, PT, PT, R7, 0x38, RZ ;  /* 0x0000003807077810 */ /* 0x000fe20007ffe0ff */
[----:B------:R-:W-:Y:S01]  /*0b80*/  @!P1 IMAD.WIDE.U32 R8, R20, R8, R10 ;  /* 0x0000000814089225 */ /* 0x000fe200078e000a */
[----:B----4-:R-:W-:-:S02]  /*0b90*/  @!P2 IADD3 R24, P6, PT, R21, R24, RZ ;  /* 0x000000181518a210 */ /* 0x010fc40007fde0ff */
[----:B------:R-:W-:Y:S02]  /*0ba0*/  ISETP.GE.U32.AND P5, PT, R7, UR12, PT ;  /* 0x0000000c07007c0c */ /* 0x000fe4000bfa6070 */
[----:B------:R-:W-:Y:S02]  /*0bb0*/  CS2R R46, SRZ ;  /* 0x00000000002e7805 */ /* 0x000fe4000001ff00 */
[----:B------:R-:W-:Y:S02]  /*0bc0*/  SHF.R.S32.HI R31, RZ, 0x1f, R7 ;  /* 0x0000001fff1f7819 */ /* 0x000fe40000011407 */
[----:B------:R-:W-:Y:S02]  /*0bd0*/  CS2R R44, SRZ ;  /* 0x00000000002c7805 */ /* 0x000fe4000001ff00 */
[----:B------:R-:W-:Y:S01]  /*0be0*/  @!P2 IADD3.X R25, PT, PT, R30, R25, RZ, P6, !PT ;  /* 0x000000191e19a210 */ /* 0x000fe200037fe4ff */
[----:B------:R-:W4:Y:S01]  /*0bf0*/  @!P4 LDC.64 R36, c[0x0][0x3a0] ;  /* 0x0000e800ff24cb82 */ /* 0x000f220000000a00 */
[----:B--2---:R-:W-:Y:S01]  /*0c00*/  @!P2 IADD3 R20, P6, PT, R21, R22, RZ ;  /* 0x000000161514a210 */ /* 0x004fe20007fde0ff */
[----:B------:R2:W5:Y:S01]  /*0c10*/  @!P3 LDG.E.64 R46, desc[UR8][R2.64] ;  /* 0x00000008022eb981 */ /* 0x000562000c1e1b00 */
[----:B---3--:R-:W-:-:S02]  /*0c20*/  @!P1 IADD3 R19, PT, PT, R9, R33, RZ ;  /* 0x0000002109139210 */ /* 0x008fc40007ffe0ff */
[----:B------:R-:W-:Y:S01]  /*0c30*/  @!P1 SHF.L.U32 R9, R8, 0x2, RZ ;  /* 0x0000000208099819 */ /* 0x000fe200000006ff */
[----:B------:R3:W5:Y:S01]  /*0c40*/  @!P3 LDG.E.64 R44, desc[UR8][R4.64] ;  /* 0x00000008042cb981 */ /* 0x000762000c1e1b00 */
[----:B------:R-:W-:Y:S01]  /*0c50*/  ISETP.GE.AND.EX P5, PT, R31, UR13, PT, P5 ;  /* 0x0000000d1f007c0c */ /* 0x000fe2000bfa6350 */
[----:B------:R-:W3:Y:S01]  /*0c60*/  @!P4 LDC.64 R38, c[0x0][0x398] ;  /* 0x0000e600ff26cb82 */ /* 0x000ee20000000a00 */
[----:B------:R-:W-:Y:S02]  /*0c70*/  @!P2 IADD3.X R21, PT, PT, R30, R23, RZ, P6, !PT ;  /* 0x000000171e15a210 */ /* 0x000fe400037fe4ff */
[----:B------:R-:W-:Y:S02]  /*0c80*/  @!P1 SHF.L.U64.HI R10, R8, 0x2, R19 ;  /* 0x00000002080a9819 */ /* 0x000fe40000010213 */
[----:B0-----:R-:W-:-:S04]  /*0c90*/  @!P1 IADD3 R22, P6, PT, R9, R26, RZ ;  /* 0x0000001a09169210 */ /* 0x001fc80007fde0ff */
[C---:B------:R-:W-:Y:S02]  /*0ca0*/  @!P1 IADD3.X R23, PT, PT, R10.reuse, R27, RZ, P6, !PT ;  /* 0x0000001b0a179210 */ /* 0x040fe400037fe4ff */
[----:B-1----:R-:W-:Y:S01]  /*0cb0*/  @!P1 IADD3 R34, P6, PT, R9, R34, RZ ;  /* 0x0000002209229210 */ /* 0x002fe20007fde0ff */
[----:B------:R-:W-:Y:S01]  /*0cc0*/  @!P4 IMAD R29, R29, R12, RZ ;  /* 0x0000000c1d1dc224 */ /* 0x000fe200078e02ff */
[----:B------:R-:W0:Y:S01]  /*0cd0*/  @!P5 LDC.64 R8, c[0x0][0x3f8] ;  /* 0x0000fe00ff08db82 */ /* 0x000e220000000a00 */
[----:B------:R-:W-:Y:S02]  /*0ce0*/  @!P4 MOV R11, R69 ;  /* 0x00000045000bc202 */ /* 0x000fe40000000f00 */
[----:B------:R-:W-:Y:S02]  /*0cf0*/  @!P1 IADD3.X R35, PT, PT, R10, R35, RZ, P6, !PT ;  /* 0x000000230a239210 */ /* 0x000fe400037fe4ff */
[----:B------:R-:W-:Y:S01]  /*0d00*/  @!P4 MOV R10, R66 ;  /* 0x00000042000ac202 */ /* 0x000fe20000000f00 */
[----:B------:R-:W-:Y:S01]  /*0d10*/  @!P4 IMAD R19, R28, R13, R29 ;  /* 0x0000000d1c13c224 */ /* 0x000fe200078e021d */
[----:B------:R-:W-:Y:S01]  /*0d20*/  PRMT R18, R6, 0x9910, RZ ;  /* 0x0000991006127816 */ /* 0x000fe200000000ff */
[----:B------:R-:W1:Y:S02]  /*0d30*/  LDC.64 R26, c[0x0][0x3a8] ;  /* 0x0000ea00ff1a7b82 */ /* 0x000e640000000a00 */
[----:B------:R-:W-:-:S06]  /*0d40*/  @!P4 IMAD.WIDE.U32 R12, R28, R12, R10 ;  /* 0x0000000c1c0cc225 */ /* 0x000fcc00078e000a */
[----:B------:R-:W4:Y:S01]  /*0d50*/  LDC.64 R10, c[0x0][0x3b8] ;  /* 0x0000ee00ff0a7b82 */ /* 0x000f220000000a00 */
[----:B------:R-:W-:Y:S02]  /*0d60*/  @!P4 IADD3 R19, PT, PT, R13, R19, RZ ;  /* 0x000000130d13c210 */ /* 0x000fe40007ffe0ff */
[----:B--2---:R-:W-:Y:S02]  /*0d70*/  @!P5 MOV R2, R66 ;  /* 0x000000420002d202 */ /* 0x004fe40000000f00 */
[----:B------:R-:W-:Y:S01]  /*0d80*/  @!P5 MOV R3, R69 ;  /* 0x000000450003d202 */ /* 0x000fe20000000f00 */
[----:B0-----:R-:W-:Y:S01]  /*0d90*/  @!P5 IMAD R6, R31, R8, RZ ;  /* 0x000000081f06d224 */ /* 0x001fe200078e02ff */
[C---:B------:R-:W-:Y:S01]  /*0da0*/  @!P4 SHF.L.U32 R13, R12.reuse, 0x2, RZ ;  /* 0x000000020c0dc819 */ /* 0x040fe200000006ff */
[----:B------:R-:W0:Y:S01]  /*0db0*/  @!P5 LDC.64 R28, c[0x0][0x3a0] ;  /* 0x0000e800ff1cdb82 */ /* 0x000e220000000a00 */
[----:B------:R-:W-:Y:S01]  /*0dc0*/  @!P4 SHF.L.U64.HI R12, R12, 0x2, R19 ;  /* 0x000000020c0cc819 */ /* 0x000fe20000010213 */
[----:B------:R-:W-:-:S02]  /*0dd0*/  @!P5 IMAD R19, R7, R9, R6 ;  /* 0x000000090713d224 */ /* 0x000fc400078e0206 */
[----:B------:R-:W-:Y:S01]  /*0de0*/  @!P5 IMAD.WIDE.U32 R8, R7, R8, R2 ;  /* 0x000000080708d225 */ /* 0x000fe200078e0002 */
[----:B------:R-:W-:-:S03]  /*0df0*/  ISETP.NE.AND P3, PT, RZ, UR11, PT ;  /* 0x0000000bff007c0c */ /* 0x000fc6000bf65270 */
[----:B------:R-:W-:Y:S01]  /*0e00*/  IMAD R18, R18, 0x31, RZ ;  /* 0x0000003112127824 */ /* 0x000fe200078e02ff */
[----:B------:R-:W2:Y:S01]  /*0e10*/  @!P5 LDC.64 R30, c[0x0][0x398] ;  /* 0x0000e600ff1edb82 */ /* 0x000ea20000000a00 */
[----:B----4-:R-:W-:-:S08]  /*0e20*/  IMAD.WIDE R2, R63, 0x8, R10 ;  /* 0x000000083f027825 */ /* 0x010fd000078e020a */
[----:B------:R-:W4:Y:S01]  /*0e30*/  @P3 LDC.64 R32, c[0x0][0x3b0] ;  /* 0x0000ec00ff203b82 */ /* 0x000f220000000a00 */
[----:B------:R-:W4:Y:S01]  /*0e40*/  LDG.E.64 R2, desc[UR8][R2.64] ;  /* 0x0000000802027981 */ /* 0x000f22000c1e1b00 */
[----:B------:R-:W-:Y:S02]  /*0e50*/  IADD3 R7, PT, PT, RZ, -R18, RZ ;  /* 0x80000012ff077210 */ /* 0x000fe40007ffe0ff */
[----:B------:R-:W-:Y:S02]  /*0e60*/  @!P4 IADD3 R36, P6, PT, R13, R36, RZ ;  /* 0x000000240d24c210 */ /* 0x000fe40007fde0ff */
[----:B------:R-:W-:Y:S02]  /*0e70*/  PRMT R7, R7, 0x7710, RZ ;  /* 0x0000771007077816 */ /* 0x000fe400000000ff */
[----:B------:R-:W-:Y:S02]  /*0e80*/  @!P4 IADD3.X R37, PT, PT, R12, R37, RZ, P6, !PT ;  /* 0x000000250c25c210 */ /* 0x000fe400037fe4ff */
[----:B------:R-:W-:-:S02]  /*0e90*/  IADD3 R7, PT, PT, R7, R62, RZ ;  /* 0x0000003e07077210 */ /* 0x000fc40007ffe0ff */
[----:B---3--:R-:W-:Y:S02]  /*0ea0*/  @!P4 IADD3 R38, P6, PT, R13, R38, RZ ;  /* 0x000000260d26c210 */ /* 0x008fe40007fde0ff */
[----:B------:R-:W-:Y:S02]  /*0eb0*/  @!P5 IADD3 R19, PT, PT, R9, R19, RZ ;  /* 0x000000130913d210 */ /* 0x000fe40007ffe0ff */
[----:B------:R-:W-:Y:S02]  /*0ec0*/  @!P5 SHF.L.U32 R5, R8, 0x2, RZ ;  /* 0x000000020805d819 */ /* 0x000fe400000006ff */
[----:B------:R-:W-:Y:S02]  /*0ed0*/  SHF.L.U32 R7, R7, 0x1, RZ ;  /* 0x0000000107077819 */ /* 0x000fe400000006ff */
[----:B------:R-:W-:Y:S02]  /*0ee0*/  @!P4 IADD3.X R39, PT, PT, R12, R39, RZ, P6, !PT ;  /* 0x000000270c27c210 */ /* 0x000fe400037fe4ff */
[----:B------:R-:W-:-:S02]  /*0ef0*/  @!P5 SHF.L.U64.HI R8, R8, 0x2, R19 ;  /* 0x000000020808d819 */ /* 0x000fc40000010213 */
[----:B0-----:R-:W-:Y:S02]  /*0f00*/  @!P5 IADD3 R28, P6, PT, R5, R28, RZ ;  /* 0x0000001c051cd210 */ /* 0x001fe40007fde0ff */
[----:B------:R-:W-:Y:S02]  /*0f10*/  LOP3.LUT R58, R7, 0xffff, RZ, 0xc0, !PT ;  /* 0x0000ffff073a7812 */ /* 0x000fe400078ec0ff */
[----:B------:R-:W-:Y:S02]  /*0f20*/  @!P5 IADD3.X R29, PT, PT, R8, R29, RZ, P6, !PT ;  /* 0x0000001d081dd210 */ /* 0x000fe400037fe4ff */
[----:B--2---:R-:W-:Y:S01]  /*0f30*/  @!P5 IADD3 R30, P6, PT, R5, R30, RZ ;  /* 0x0000001e051ed210 */ /* 0x004fe20007fde0ff */
[----:B------:R-:W-:Y:S01]  /*0f40*/  IMAD R9, R0, 0x62, R58 ;  /* 0x0000006200097824 */ /* 0x000fe200078e023a */
[----:B------:R-:W-:Y:S02]  /*0f50*/  CS2R R6, SRZ ;  /* 0x0000000000067805 */ /* 0x000fe4000001ff00 */
[----:B------:R-:W-:-:S02]  /*0f60*/  CS2R R10, SRZ ;  /* 0x00000000000a7805 */ /* 0x000fc4000001ff00 */
[----:B------:R-:W-:Y:S01]  /*0f70*/  @!P5 IADD3.X R31, PT, PT, R8, R31, RZ, P6, !PT ;  /* 0x0000001f081fd210 */ /* 0x000fe200037fe4ff */
[C---:B-1----:R-:W-:Y:S01]  /*0f80*/  IMAD.WIDE R26, R9.reuse, 0x4, R26 ;  /* 0x00000004091a7825 */ /* 0x042fe200078e021a */
[----:B------:R-:W-:Y:S02]  /*0f90*/  CS2R R12, SRZ ;  /* 0x00000000000c7805 */ /* 0x000fe4000001ff00 */
[----:B------:R-:W-:Y:S01]  /*0fa0*/  CS2R R18, SRZ ;  /* 0x0000000000127805 */ /* 0x000fe2000001ff00 */
[----:B------:R0:W5:Y:S01]  /*0fb0*/  @!P0 LDG.E.64 R6, desc[UR8][R16.64] ;  /* 0x0000000810068981 */ /* 0x000162000c1e1b00 */
[----:B----4-:R-:W-:Y:S01]  /*0fc0*/  @P3 IMAD.WIDE R32, R9, 0x4, R32 ;  /* 0x0000000409203825 */ /* 0x010fe200078e0220 */
[----:B------:R-:W-:Y:S02]  /*0fd0*/  CS2R R8, SRZ ;  /* 0x0000000000087805 */ /* 0x000fe4000001ff00 */
[----:B------:R1:W5:Y:S04]  /*0fe0*/  @!P2 LDG.E.64 R10, desc[UR8][R20.64] ;  /* 0x00000008140aa981 */ /* 0x000368000c1e1b00 */
[----:B------:R2:W5:Y:S01]  /*0ff0*/  @!P2 LDG.E.64 R8, desc[UR8][R24.64] ;  /* 0x000000081808a981 */ /* 0x000562000c1e1b00 */
[----:B0-----:R-:W-:-:S03]  /*1000*/  CS2R R16, SRZ ;  /* 0x0000000000107805 */ /* 0x001fc6000001ff00 */
[----:B------:R0:W5:Y:S01]  /*1010*/  @!P1 LDG.E.64 R12, desc[UR8][R22.64] ;  /* 0x00000008160c9981 */ /* 0x000162000c1e1b00 */
[----:B-1----:R-:W-:-:S03]  /*1020*/  CS2R R20, SRZ ;  /* 0x0000000000147805 */ /* 0x002fc6000001ff00 */
[----:B------:R-:W5:Y:S01]  /*1030*/  @!P4 LDG.E.64 R16, desc[UR8][R36.64] ;  /* 0x000000082410c981 */ /* 0x000f62000c1e1b00 */
[----:B--2---:R-:W-:-:S03]  /*1040*/  CS2R R24, SRZ ;  /* 0x0000000000187805 */ /* 0x004fc6000001ff00 */
[----:B------:R-:W5:Y:S01]  /*1050*/  @!P4 LDG.E.64 R18, desc[UR8][R38.64] ;  /* 0x000000082612c981 */ /* 0x000f62000c1e1b00 */
[----:B0-----:R-:W-:-:S03]  /*1060*/  CS2R R22, SRZ ;  /* 0x0000000000167805 */ /* 0x001fc6000001ff00 */
[----:B------:R-:W5:Y:S04]  /*1070*/  @!P5 LDG.E.64 R20, desc[UR8][R28.64] ;  /* 0x000000081c14d981 */ /* 0x000f68000c1e1b00 */
[----:B------:R-:W5:Y:S04]  /*1080*/  @!P5 LDG.E.64 R22, desc[UR8][R30.64] ;  /* 0x000000081e16d981 */ /* 0x000f68000c1e1b00 */
[----:B------:R-:W5:Y:S04]  /*1090*/  @P3 LDG.E.64 R24, desc[UR8][R32.64] ;  /* 0x0000000820183981 */ /* 0x000f68000c1e1b00 */
[----:B------:R-:W5:Y:S01]  /*10a0*/  LDG.E.64 R26, desc[UR8][R26.64] ;  /* 0x000000081a1a7981 */ /* 0x000f62000c1e1b00 */
[----:B------:R-:W-:-:S06]  /*10b0*/  CS2R R4, SRZ ;  /* 0x0000000000047805 */ /* 0x000fcc000001ff00 */
[----:B------:R0:W5:Y:S02]  /*10c0*/  @!P0 LDG.E.64 R4, desc[UR8][R14.64] ;  /* 0x000000080e048981 */ /* 0x000164000c1e1b00 */
[----:B0-----:R-:W-:-:S06]  /*10d0*/  CS2R R14, SRZ ;  /* 0x00000000000e7805 */ /* 0x001fcc000001ff00 */
[----:B------:R0:W5:Y:S01]  /*10e0*/  @!P1 LDG.E.64 R14, desc[UR8][R34.64] ;  /* 0x00000008220e9981 */ /* 0x000162000c1e1b00 */
[----:B------:R-:W-:Y:S01]  /*10f0*/  UISETP.NE.AND UP0, UPT, UR11, URZ, UPT ;  /* 0x000000ff0b00728c */ /* 0x000fe2000bf05270 */
[----:B------:R-:W-:-:S05]  /*1100*/  FFMA.FTZ R3, -R2, R2, R3 ;  /* 0x0000000202037223 */ /* 0x000fca0000010103 */
[----:B------:R-:W-:-:S13]  /*1110*/  FSETP.GTU.FTZ.AND P0, PT, R3, RZ, PT ;  /* 0x000000ff0300720b */ /* 0x000fda0003f1c000 */
[----:B0-----:R-:W0:Y:S02]  /*1120*/  @P0 LDC R34, c[0x0][0x3c0] ;  /* 0x0000f000ff220b82 */ /* 0x001e240000000800 */
[----:B0-----:R-:W-:Y:S01]  /*1130*/  @P0 FADD.FTZ R34, R3, R34 ;  /* 0x0000002203220221 */ /* 0x001fe20000010000 */
[----:B------:R-:W-:-:S06]  /*1140*/  MOV R3, 0x3f800000 ;  /* 0x3f80000000037802 */ /* 0x000fcc0000000f00 */
[----:B------:R0:W1:Y:S01]  /*1150*/  @P0 MUFU.RSQ R3, R34 ;  /* 0x0000002200030308 */ /* 0x0000620000001400 */
[----:B------:R-:W-:Y:S05]  /*1160*/  BRA.U UP0, `(.L_x_1166) ;  /* 0x0000000500c47547 */ /* 0x000fea000b800000 */
[----:B-----5:R-:W-:Y:S01]  /*1170*/  FADD.FTZ R28, -R2, R54 ;  /* 0x00000036021c7221 */ /* 0x020fe20000010100 */
[----:B------:R-:W-:Y:S01]  /*1180*/  FMUL.FTZ R32, R52, R26 ;  /* 0x0000001a34207220 */ /* 0x000fe20000410000 */
[----:B------:R-:W-:Y:S01]  /*1190*/  FADD.FTZ R30, -R2, R55 ;  /* 0x00000037021e7221 */ /* 0x000fe20000010100 */
[----:B------:R-:W-:Y:S01]  /*11a0*/  FMUL.FTZ R31, R53, R27 ;  /* 0x0000001b351f7220 */ /* 0x000fe20000410000 */
[-C--:B-1----:R-:W-:Y:S01]  /*11b0*/  FMUL.FTZ R29, R28, R3.reuse ;  /* 0x000000031c1d7220 */ /* 0x082fe20000410000 */
[----:B0-----:R-:W-:Y:S01]  /*11c0*/  FADD.FTZ R34, -R2, R50 ;  /* 0x0000003202227221 */ /* 0x001fe20000010100 */
[-C--:B------:R-:W-:Y:S01]  /*11d0*/  FMUL.FTZ R30, R30, R3.reuse ;  /* 0x000000031e1e7220 */ /* 0x080fe20000410000 */
[----:B------:R-:W-:Y:S01]  /*11e0*/  FADD.FTZ R28, RZ, R32 ;  /* 0x00000020ff1c7221 */ /* 0x000fe20000010000 */
[----:B------:R-:W-:Y:S01]  /*11f0*/  FFMA.FTZ R33, R29, R32, RZ ;  /* 0x000000201d217223 */ /* 0x000fe200000100ff */
[----:B------:R-:W-:Y:S01]  /*1200*/  FMUL.FTZ R35, R48, R26 ;  /* 0x0000001a30237220 */ /* 0x000fe20000410000 */
[----:B------:R-:W-:Y:S01]  /*1210*/  FMUL.FTZ R34, R34, R3 ;  /* 0x0000000322227220 */ /* 0x000fe20000410000 */
[----:B------:R-:W-:Y:S01]  /*1220*/  FFMA.FTZ R29, R52, R29, RZ ;  /* 0x0000001d341d7223 */ /* 0x000fe200000100ff */
[----:B------:R-:W-:Y:S01]  /*1230*/  FFMA.FTZ R33, R30, R31, R33 ;  /* 0x0000001f1e217223 */ /* 0x000fe20000010021 */
[----:B------:R-:W-:Y:S01]  /*1240*/  FADD.FTZ R32, -R2, R51 ;  /* 0x0000003302207221 */ /* 0x000fe20000010100 */
[----:B------:R-:W-:Y:S01]  /*1250*/  FADD.FTZ R28, R31, R28 ;  /* 0x0000001c1f1c7221 */ /* 0x000fe20000010000 */
[----:B------:R-:W-:Y:S01]  /*1260*/  FFMA.FTZ R29, R48, R34, R29 ;  /* 0x00000022301d7223 */ /* 0x000fe2000001001d */
[----:B------:R-:W-:Y:S01]  /*1270*/  FFMA.FTZ R33, R34, R35, R33 ;  /* 0x0000002322217223 */ /* 0x000fe20000010021 */
[----:B------:R-:W-:Y:S01]  /*1280*/  FADD.FTZ R34, -R2, R46 ;  /* 0x0000002e02227221 */ /* 0x000fe20000010100 */
[----:B------:R-:W-:Y:S01]  /*1290*/  FMUL.FTZ R32, R32, R3 ;  /* 0x0000000320207220 */ /* 0x000fe20000410000 */
[----:B------:R-:W-:Y:S01]  /*12a0*/  FFMA.FTZ R30, R53, R30, RZ ;  /* 0x0000001e351e7223 */ /* 0x000fe200000100ff */
[C---:B------:R-:W-:Y:S01]  /*12b0*/  FMUL.FTZ R31, R49.reuse, R27 ;  /* 0x0000001b311f7220 */ /* 0x040fe20000410000 */
[----:B------:R-:W-:Y:S01]  /*12c0*/  FADD.FTZ R28, R28, R35 ;  /* 0x000000231c1c7221 */ /* 0x000fe20000010000 */
[----:B------:R-:W-:Y:S01]  /*12d0*/  FMUL.FTZ R35, R44, R26 ;  /* 0x0000001a2c237220 */ /* 0x000fe20000410000 */
[----:B------:R-:W-:Y:S01]  /*12e0*/  FMUL.FTZ R34, R34, R3 ;  /* 0x0000000322227220 */ /* 0x000fe20000410000 */
[----:B------:R-:W-:Y:S01]  /*12f0*/  FFMA.FTZ R30, R49, R32, R30 ;  /* 0x00000020311e7223 */ /* 0x000fe2000001001e */
[----:B------:R-:W-:Y:S01]  /*1300*/  FFMA.FTZ R33, R32, R31, R33 ;  /* 0x0000001f20217223 */ /* 0x000fe20000010021 */
[----:B------:R-:W-:Y:S01]  /*1310*/  FADD.FTZ R28, R31, R28 ;  /* 0x0000001c1f1c7221 */ /* 0x000fe20000010000 */
[----:B------:R-:W-:Y:S01]  /*1320*/  FADD.FTZ R32, -R2, R47 ;  /* 0x0000002f02207221 */ /* 0x000fe20000010100 */
[----:B------:R-:W-:Y:S01]  /*1330*/  FFMA.FTZ R29, R44, R34, R29 ;  /* 0x000000222c1d7223 */ /* 0x000fe2000001001d */
[----:B------:R-:W-:Y:S01]  /*1340*/  FFMA.FTZ R33, R34, R35, R33 ;  /* 0x0000002322217223 */ /* 0x000fe20000010021 */
[----:B------:R-:W-:Y:S01]  /*1350*/  FADD.FTZ R28, R28, R35 ;  /* 0x000000231c1c7221 */ /* 0x000fe20000010000 */
[----:B------:R-:W-:Y:S01]  /*1360*/  FADD.FTZ R34, -R2, R4 ;  /* 0x0000000402227221 */ /* 0x000fe20000010100 */
[----:B------:R-:W-:Y:S01]  /*1370*/  FMUL.FTZ R32, R32, R3 ;  /* 0x0000000320207220 */ /* 0x000fe20000410000 */
[C---:B------:R-:W-:Y:S01]  /*1380*/  FMUL.FTZ R31, R45.reuse, R27 ;  /* 0x0000001b2d1f7220 */ /* 0x040fe20000410000 */
[----:B------:R-:W-:Y:S01]  /*1390*/  FMUL.FTZ R35, R6, R26 ;  /* 0x0000001a06237220 */ /* 0x000fe20000410000 */
[----:B------:R-:W-:Y:S01]  /*13a0*/  FMUL.FTZ R34, R34, R3 ;  /* 0x0000000322227220 */ /* 0x000fe20000410000 */
[----:B------:R-:W-:Y:S01]  /*13b0*/  FFMA.FTZ R30, R45, R32, R30 ;  /* 0x000000202d1e7223 */ /* 0x000fe2000001001e */
[----:B------:R-:W-:Y:S01]  /*13c0*/  FADD.FTZ R28, R31, R28 ;  /* 0x0000001c1f1c7221 */ /* 0x000fe20000010000 */
[----:B------:R-:W-:Y:S01]  /*13d0*/  FFMA.FTZ R33, R32, R31, R33 ;  /* 0x0000001f20217223 */ /* 0x000fe20000010021 */
[----:B------:R-:W-:Y:S01]  /*13e0*/  FADD.FTZ R32, -R2, R5 ;  /* 0x0000000502207221 */ /* 0x000fe20000010100 */
[----:B------:R-:W-:Y:S01]  /*13f0*/  FFMA.FTZ R29, R6, R34, R29 ;  /* 0x00000022061d7223 */ /* 0x000fe2000001001d */
[----:B------:R-:W-:Y:S01]  /*1400*/  FADD.FTZ R28, R28, R35 ;  /* 0x000000231c1c7221 */ /* 0x000fe20000010000 */
[----:B------:R-:W-:Y:S01]  /*1410*/  FFMA.FTZ R33, R34, R35, R33 ;  /* 0x0000002322217223 */ /* 0x000fe20000010021 */
[----:B------:R-:W-:Y:S01]  /*1420*/  FMUL.FTZ R31, R7, R27 ;  /* 0x0000001b071f7220 */ /* 0x000fe20000410000 */
[----:B------:R-:W-:Y:S01]  /*1430*/  FADD.FTZ R34, -R2, R8 ;  /* 0x0000000802227221 */ /* 0x000fe20000010100 */
[-C--:B------:R-:W-:Y:S01]  /*1440*/  FMUL.FTZ R32, R32, R3.reuse ;  /* 0x0000000320207220 */ /* 0x080fe20000410000 */
[----:B------:R-:W-:Y:S01]  /*1450*/  FMUL.FTZ R35, R10, R26 ;  /* 0x0000001a0a237220 */ /* 0x000fe20000410000 */
[----:B------:R-:W-:Y:S01]  /*1460*/  FADD.FTZ R28, R31, R28 ;  /* 0x0000001c1f1c7221 */ /* 0x000fe20000010000 */
[----:B------:R-:W-:Y:S01]  /*1470*/  FMUL.FTZ R34, R34, R3 ;  /* 0x0000000322227220 */ /* 0x000fe20000410000 */
[----:B------:R-:W-:Y:S01]  /*1480*/  FFMA.FTZ R30, R7, R32, R30 ;  /* 0x00000020071e7223 */ /* 0x000fe2000001001e */
[----:B------:R-:W-:Y:S01]  /*1490*/  FFMA.FTZ R33, R32, R31, R33 ;  /* 0x0000001f20217223 */ /* 0x000fe20000010021 */
[----:B------:R-:W-:Y:S01]  /*14a0*/  FADD.FTZ R32, -R2, R9 ;  /* 0x0000000902207221 */ /* 0x000fe20000010100 */
[----:B------:R-:W-:Y:S01]  /*14b0*/  FADD.FTZ R28, R28, R35 ;  /* 0x000000231c1c7221 */ /* 0x000fe20000010000 */
[----:B------:R-:W-:Y:S01]  /*14c0*/  FMUL.FTZ R31, R11, R27 ;  /* 0x0000001b0b1f7220 */ /* 0x000fe20000410000 */
[----:B------:R-:W-:Y:S01]  /*14d0*/  FFMA.FTZ R29, R10, R34, R29 ;  /* 0x000000220a1d7223 */ /* 0x000fe2000001001d */
[----:B------:R-:W-:Y:S01]  /*14e0*/  FFMA.FTZ R33, R34, R35, R33 ;  /* 0x0000002322217223 */ /* 0x000fe20000010021 */
        /* <DEDUP_REMOVED lines=21> */
[----:B------:R-:W-:Y:S01]  /*1640*/  FADD.FTZ R31, RZ, R52 ;  /* 0x00000034ff1f7221 */ /* 0x000fe20000010000 */
[----:B------:R-:W-:Y:S01]  /*1650*/  FADD.FTZ R28, RZ, R53 ;  /* 0x00000035ff1c7221 */ /* 0x000fe20000010000 */
[----:B------:R-:W-:Y:S01]  /*1660*/  FFMA.FTZ R35, R34, R35, R33 ;  /* 0x0000002322237223 */ /* 0x000fe20000010021 */
[----:B------:R-:W-:Y:S01]  /*1670*/  FMUL.FTZ R32, R32, R3 ;  /* 0x0000000320207220 */ /* 0x000fe20000410000 */
[----:B------:R-:W-:Y:S01]  /*1680*/  FMUL.FTZ R33, R19, R27 ;  /* 0x0000001b13217220 */ /* 0x000fe20000410000 */
[----:B------:R-:W-:Y:S01]  /*1690*/  FADD.FTZ R31, R48, R31 ;  /* 0x0000001f301f7221 */ /* 0x000fe20000010000 */
[----:B------:R-:W-:Y:S01]  /*16a0*/  FADD.FTZ R28, R49, R28 ;  /* 0x0000001c311c7221 */ /* 0x000fe20000010000 */
[----:B------:R-:W-:Y:S01]  /*16b0*/  FFMA.FTZ R30, R19, R32, R30 ;  /* 0x00000020131e7223 */ /* 0x000fe2000001001e */
[----:B------:R-:W-:Y:S01]  /*16c0*/  FFMA.FTZ R35, R32, R33, R35 ;  /* 0x0000002120237223 */ /* 0x000fe20000010023 */
[----:B------:R-:W-:Y:S01]  /*16d0*/  FADD.FTZ R31, R44, R31 ;  /* 0x0000001f2c1f7221 */ /* 0x000fe20000010000 */
[----:B------:R-:W-:Y:S01]  /*16e0*/  FADD.FTZ R32, R45, R28 ;  /* 0x0000001c2d207221 */ /* 0x000fe20000010000 */
[----:B------:R-:W-:Y:S01]  /*16f0*/  FFMA.FTZ R29, R18, R34, R29 ;  /* 0x00000022121d7223 */ /* 0x000fe2000001001d */
[----:B------:R-:W-:Y:S01]  /*1700*/  FADD.FTZ R34, -R2, R20 ;  /* 0x0000001402227221 */ /* 0x000fe20000010100 */
[----:B------:R-:W-:Y:S01]  /*1710*/  FADD.FTZ R31, R6, R31 ;  /* 0x0000001f061f7221 */ /* 0x000fe20000010000 */
[----:B------:R-:W-:Y:S01]  /*1720*/  FADD.FTZ R32, R7, R32 ;  /* 0x0000002007207221 */ /* 0x000fe20000010000 */
[----:B------:R-:W-:Y:S01]  /*1730*/  FADD.FTZ R36, R33, R36 ;  /* 0x0000002421247221 */ /* 0x000fe20000010000 */
[----:B------:R-:W-:Y:S01]  /*1740*/  FMUL.FTZ R33, R22, R26 ;  /* 0x0000001a16217220 */ /* 0x000fe20000410000 */
[----:B------:R-:W-:Y:S01]  /*1750*/  FADD.FTZ R31, R10, R31 ;  /* 0x0000001f0a1f7221 */ /* 0x000fe20000010000 */
[----:B------:R-:W-:Y:S01]  /*1760*/  FADD.FTZ R32, R11, R32 ;  /* 0x000000200b207221 */ /* 0x000fe20000010000 */
[----:B------:R-:W-:Y:S01]  /*1770*/  FMUL.FTZ R28, R34, R3 ;  /* 0x00000003221c7220 */ /* 0x000fe20000410000 */
[----:B------:R-:W-:Y:S01]  /*1780*/  FADD.FTZ R34, -R2, R21 ;  /* 0x0000001502227221 */ /* 0x000fe20000010100 */
[----:B------:R-:W-:Y:S01]  /*1790*/  FADD.FTZ R37, R36, R33 ;  /* 0x0000002124257221 */ /* 0x000fe20000010000 */
[----:B------:R-:W-:Y:S01]  /*17a0*/  FADD.FTZ R31, R14, R31 ;  /* 0x0000001f0e1f7221 */ /* 0x000fe20000010000 */
[----:B------:R-:W-:Y:S01]  /*17b0*/  FADD.FTZ R36, R15, R32 ;  /* 0x000000200f247221 */ /* 0x000fe20000010000 */
[----:B------:R-:W-:Y:S01]  /*17c0*/  FFMA.FTZ R40, R28, R33, R35 ;  /* 0x000000211c287223 */ /* 0x000fe20000010023 */
[----:B------:R-:W-:Y:S01]  /*17d0*/  FMUL.FTZ R33, R34, R3 ;  /* 0x0000000322217220 */ /* 0x000fe20000410000 */
        /* <DEDUP_REMOVED lines=8> */
[----:B------:R-:W-:Y:S01]  /*1860*/  FADD.FTZ R31, R23, R36 ;  /* 0x00000024171f7221 */ /* 0x000fe20000010000 */
[----:B------:R-:W-:Y:S06]  /*1870*/  BRA `(.L_x_1167) ;  /* 0x0000001000007947 */ /* 0x000fec0003800000 */
.L_x_1166:
[C---:B-----5:R-:W-:Y:S01]  /*1880*/  FADD.FTZ R28, -R2.reuse, R54 ;  /* 0x00000036021c7221 */ /* 0x060fe20000010100 */
[C---:B------:R-:W-:Y:S01]  /*1890*/  FADD.FTZ R30, -R2.reuse, R50 ;  /* 0x00000032021e7221 */ /* 0x040fe20000010100 */
[----:B------:R-:W-:Y:S02]  /*18a0*/  FADD.FTZ R56, -R2, R51 ;  /* 0x0000003302387221 */ /* 0x000fe40000010100 */
[-C--:B-1----:R-:W-:Y:S01]  /*18b0*/  FMUL.FTZ R29, R28, R3.reuse ;  /* 0x000000031c1d7220 */ /* 0x082fe20000410000 */
[----:B------:R-:W-:Y:S01]  /*18c0*/  FADD.FTZ R28, -R2, R55 ;  /* 0x00000037021c7221 */ /* 0x000fe20000010100 */
[----:B------:R-:W-:Y:S02]  /*18d0*/  FMUL.FTZ R39, R30, R3 ;  /* 0x000000031e277220 */ /* 0x000fe40000410000 */
[--C-:B------:R-:W-:Y:S01]  /*18e0*/  FFMA.FTZ R33, R26, R29, R24.reuse ;  /* 0x0000001d1a217223 */ /* 0x100fe20000010018 */
[----:B------:R-:W-:Y:S01]  /*18f0*/  FMUL.FTZ R28, R28, R3 ;  /* 0x000000031c1c7220 */ /* 0x000fe20000410000 */
[----:B------:R-:W-:-:S02]  /*1900*/  FFMA.FTZ R30, R26, R39, R24 ;  /* 0x000000271a1e7223 */ /* 0x000fc40000010018 */
[----:B------:R-:W-:Y:S01]  /*1910*/  FMUL.FTZ R31, R33, -1.4426950216293334961 ;  /* 0xbfb8aa3b211f7820 */ /* 0x000fe20000410000 */
[----:B------:R-:W-:Y:S01]  /*1920*/  FFMA.FTZ R32, R27, R28, R25 ;  /* 0x0000001c1b207223 */ /* 0x000fe20000010019 */
[----:B------:R-:W-:-:S03]  /*1930*/  FMUL.FTZ R42, R30, -1.4426950216293334961 ;  /* 0xbfb8aa3b1e2a7820 */ /* 0x000fc60000410000 */
        /* <DEDUP_REMOVED lines=8> */
[----:B--2---:R-:W-:-:S07]  /*19c0*/  FADD.FTZ R31, R42, 1 ;  /* 0x3f8000002a1f7421 */ /* 0x004fce0000010000 */
[----:B------:R-:W2:Y:S01]  /*19d0*/  MUFU.RCP R31, R31 ;  /* 0x0000001f001f7308 */ /* 0x000ea20000001000 */
[----:B0-----:R-:W-:-:S04]  /*19e0*/  FADD.FTZ R38, -R35, 1 ;  /* 0x3f80000023267421 */ /* 0x001fc80000010100 */
[----:B------:R-:W-:Y:S01]  /*19f0*/  FFMA.FTZ R36, R33, R38, 1 ;  /* 0x3f80000021247423 */ /* 0x000fe20000010026 */
[----:B------:R-:W-:Y:S01]  /*1a00*/  FMUL.FTZ R33, R52, R35 ;  /* 0x0000002334217220 */ /* 0x000fe20000410000 */
[----:B------:R-:W-:Y:S01]  /*1a10*/  FMUL.FTZ R38, R56, R3 ;  /* 0x0000000338267220 */ /* 0x000fe20000410000 */
[----:B-1----:R-:W-:Y:S02]  /*1a20*/  FADD.FTZ R41, -R40, 1 ;  /* 0x3f80000028297421 */ /* 0x002fe40000010100 */
[----:B------:R-:W-:Y:S01]  /*1a30*/  FMUL.FTZ R33, R33, R36 ;  /* 0x0000002421217220 */ /* 0x000fe20000410000 */
[----:B------:R-:W-:Y:S01]  /*1a40*/  FADD.FTZ R36, -R2, R46 ;  /* 0x0000002e02247221 */ /* 0x000fe20000010100 */
[----:B------:R-:W-:Y:S01]  /*1a50*/  FFMA.FTZ R34, R27, R38, R25 ;  /* 0x000000261b227223 */ /* 0x000fe20000010019 */
[----:B------:R-:W-:Y:S01]  /*1a60*/  FFMA.FTZ R41, R32, R41, 1 ;  /* 0x3f80000020297423 */ /* 0x000fe20000010029 */
[----:B------:R-:W-:Y:S01]  /*1a70*/  FMUL.FTZ R32, R53, R40 ;  /* 0x0000002835207220 */ /* 0x000fe20000410000 */
[----:B------:R-:W-:Y:S01]  /*1a80*/  FMUL.FTZ R35, R36, R3 ;  /* 0x0000000324237220 */ /* 0x000fe20000410000 */
[----:B------:R-:W-:Y:S01]  /*1a90*/  FMUL.FTZ R43, R34, -1.4426950216293334961 ;  /* 0xbfb8aa3b222b7820 */ /* 0x000fe20000410000 */
[----:B--2---:R-:W-:Y:S01]  /*1aa0*/  FMUL.FTZ R56, R48, R31 ;  /* 0x0000001f30387220 */ /* 0x004fe20000410000 */
[----:B------:R-:W-:Y:S01]  /*1ab0*/  FMUL.FTZ R32, R32, R41 ;  /* 0x0000002920207220 */ /* 0x000fe20000410000 */
[----:B------:R-:W-:Y:S01]  /*1ac0*/  FFMA.FTZ R37, R26, R35, R24 ;  /* 0x000000231a257223 */ /* 0x000fe20000010018 */
[----:B------:R-:W-:-:S02]  /*1ad0*/  FADD.FTZ R41, -R31, 1 ;  /* 0x3f8000001f297421 */ /* 0x000fc40000010100 */
[----:B------:R-:W0:Y:S01]  /*1ae0*/  MUFU.EX2 R43, R43 ;  /* 0x0000002b002b7308 */ /* 0x000e220000000800 */
[----:B------:R-:W-:Y:S01]  /*1af0*/  FMUL.FTZ R57, R37, -1.4426950216293334961 ;  /* 0xbfb8aa3b25397820 */ /* 0x000fe20000410000 */
[----:B------:R-:W-:Y:S01]  /*1b00*/  FFMA.FTZ R41, R30, R41, 1 ;  /* 0x3f8000001e297423 */ /* 0x000fe20000010029 */
[----:B------:R-:W-:-:S03]  /*1b10*/  FADD.FTZ R30, -R2, R47 ;  /* 0x0000002f021e7221 */ /* 0x000fc60000010100 */
[----:B------:R-:W-:Y:S01]  /*1b20*/  FMUL.FTZ R41, R56, R41 ;  /* 0x0000002938297220 */ /* 0x000fe20000410000 */
[----:B------:R-:W-:Y:S01]  /*1b30*/  FMUL.FTZ R30, R30, R3 ;  /* 0x000000031e1e7220 */ /* 0x000fe20000410000 */
[----:B------:R-:W1:Y:S03]  /*1b40*/  MUFU.EX2 R57, R57 ;  /* 0x0000003900397308 */ /* 0x000e660000000800 */
[----:B------:R-:W-:-:S04]  /*1b50*/  FFMA.FTZ R36, R27, R30, R25 ;  /* 0x0000001e1b247223 */ /* 0x000fc80000010019 */
[----:B------:R-:W-:Y:S01]  /*1b60*/  FMUL.FTZ R40, R36, -1.4426950216293334961 ;  /* 0xbfb8aa3b24287820 */ /* 0x000fe20000410000 */
[----:B0-----:R-:W-:-:S05]  /*1b70*/  FADD.FTZ R42, R43, 1 ;  /* 0x3f8000002b2a7421 */ /* 0x001fca0000010000 */
[----:B------:R-:W0:Y:S01]  /*1b80*/  MUFU.EX2 R40, R40 ;  /* 0x0000002800287308 */ /* 0x000e220000000800 */
[----:B-1----:R-:W-:-:S07]  /*1b90*/  FADD.FTZ R43, R57, 1 ;  /* 0x3f800000392b7421 */ /* 0x002fce0000010000 */
[----:B------:R-:W1:Y:S08]  /*1ba0*/  MUFU.RCP R42, R42 ;  /* 0x0000002a002a7308 */ /* 0x000e700000001000 */
[----:B------:R-:W2:Y:S01]  /*1bb0*/  MUFU.RCP R43, R43 ;  /* 0x0000002b002b7308 */ /* 0x000ea20000001000 */
[----:B0-----:R-:W-:Y:S01]  /*1bc0*/  FADD.FTZ R56, R40, 1 ;  /* 0x3f80000028387421 */ /* 0x001fe20000010000 */
[----:B------:R-:W-:-:S06]  /*1bd0*/  FMUL.FTZ R40, R26, R33 ;  /* 0x000000211a287220 */ /* 0x000fcc0000410000 */
[----:B------:R-:W0:Y:S01]  /*1be0*/  MUFU.RCP R56, R56 ;  /* 0x0000003800387308 */ /* 0x000e220000001000 */
[----:B-1----:R-:W-:Y:S01]  /*1bf0*/  FADD.FTZ R31, -R42, 1 ;  /* 0x3f8000002a1f7421 */ /* 0x002fe20000010100 */
[----:B------:R-:W-:-:S03]  /*1c00*/  FMUL.FTZ R42, R49, R42 ;  /* 0x0000002a312a7220 */ /* 0x000fc60000410000 */
[----:B------:R-:W-:Y:S01]  /*1c10*/  FFMA.FTZ R31, R34, R31, 1 ;  /* 0x3f800000221f7423 */ /* 0x000fe2000001001f */
[----:B--2---:R-:W-:-:S03]  /*1c20*/  FADD.FTZ R34, -R43, 1 ;  /* 0x3f8000002b227421 */ /* 0x004fc60000010100 */
[----:B------:R-:W-:Y:S01]  /*1c30*/  FMUL.FTZ R31, R42, R31 ;  /* 0x0000001f2a1f7220 */ /* 0x000fe20000410000 */
[----:B------:R-:W-:Y:S01]  /*1c40*/  FFMA.FTZ R37, R37, R34, 1 ;  /* 0x3f80000025257423 */ /* 0x000fe20000010022 */
[----:B------:R-:W-:Y:S01]  /*1c50*/  FMUL.FTZ R34, R44, R43 ;  /* 0x0000002b2c227220 */ /* 0x000fe20000410000 */
[----:B------:R-:W-:Y:S01]  /*1c60*/  FFMA.FTZ R43, R29, R40, RZ ;  /* 0x000000281d2b7223 */ /* 0x000fe200000100ff */
[----:B------:R-:W-:Y:S02]  /*1c70*/  FADD.FTZ R40, RZ, R40 ;  /* 0x00000028ff287221 */ /* 0x000fe40000010000 */
[----:B------:R-:W-:Y:S01]  /*1c80*/  FMUL.FTZ R34, R34, R37 ;  /* 0x0000002522227220 */ /* 0x000fe20000410000 */
[----:B------:R-:W-:-:S04]  /*1c90*/  FMUL.FTZ R37, R27, R32 ;  /* 0x000000201b257220 */ /* 0x000fc80000410000 */
[----:B------:R-:W-:Y:S01]  /*1ca0*/  FFMA.FTZ R42, R28, R37, R43 ;  /* 0x000000251c2a7223 */ /* 0x000fe2000001002b */
[----:B------:R-:W-:Y:S01]  /*1cb0*/  FADD.FTZ R40, R37, R40 ;  /* 0x0000002825287221 */ /* 0x000fe20000010000 */
[----:B0-----:R-:W-:-:S04]  /*1cc0*/  FADD.FTZ R37, -R56, 1 ;  /* 0x3f80000038257421 */ /* 0x001fc80000010100 */
[----:B------:R-:W-:Y:S01]  /*1cd0*/  FFMA.FTZ R43, R36, R37, 1 ;  /* 0x3f800000242b7423 */ /* 0x000fe20000010025 */
[----:B------:R-:W-:Y:S01]  /*1ce0*/  FMUL.FTZ R37, R45, R56 ;  /* 0x000000382d257220 */ /* 0x000fe20000410000 */
[----:B------:R-:W-:Y:S01]  /*1cf0*/  FFMA.FTZ R56, R29, R33, RZ ;  /* 0x000000211d387223 */ /* 0x000fe200000100ff */
[----:B------:R-:W-:Y:S01]  /*1d00*/  FADD.FTZ R29, -R2, R4 ;  /* 0x00000004021d7221 */ /* 0x000fe20000010100 */
[----:B------:R-:W-:Y:S01]  /*1d10*/  FADD.FTZ R36, RZ, R33 ;  /* 0x00000021ff247221 */ /* 0x000fe20000010000 */
[----:B------:R-:W-:Y:S01]  /*1d20*/  FMUL.FTZ R33, R37, R43 ;  /* 0x0000002b25217220 */ /* 0x000fe20000410000 */
[----:B------:R-:W-:Y:S01]  /*1d30*/  FMUL.FTZ R43, R26, R41 ;  /* 0x000000291a2b7220 */ /* 0x000fe20000410000 */
[----:B------:R-:W-:Y:S01]  /*1d40*/  FMUL.FTZ R29, R29, R3 ;  /* 0x000000031d1d7220 */ /* 0x000fe20000410000 */
[----:B------:R-:W-:Y:S01]  /*1d50*/  FADD.FTZ R37, R36, R41 ;  /* 0x0000002924257221 */ /* 0x000fe20000010000 */
[C---:B------:R-:W-:Y:S01]  /*1d60*/  FFMA.FTZ R36, R39.reuse, R41, R56 ;  /* 0x0000002927247223 */ /* 0x040fe20000010038 */
[----:B------:R-:W-:Y:S01]  /*1d70*/  FFMA.FTZ R41, R39, R43, R42 ;  /* 0x0000002b27297223 */ /* 0x000fe2000001002a */
[----:B------:R-:W-:Y:S01]  /*1d80*/  FFMA.FTZ R39, R26, R29, R24 ;  /* 0x0000001d1a277223 */ /* 0x000fe20000010018 */
[----:B------:R-:W-:-:S03]  /*1d90*/  FADD.FTZ R42, R40, R43 ;  /* 0x0000002b282a7221 */ /* 0x000fc60000010000 */
[----:B------:R-:W-:-:S06]  /*1da0*/  FMUL.FTZ R56, R39, -1.4426950216293334961 ;  /* 0xbfb8aa3b27387820 */ /* 0x000fcc0000410000 */
[----:B------:R-:W0:Y:S02]  /*1db0*/  MUFU.EX2 R56, R56 ;  /* 0x0000003800387308 */ /* 0x000e240000000800 */
[----:B0-----:R-:W-:-:S06]  /*1dc0*/  FADD.FTZ R57, R56, 1 ;  /* 0x3f80000038397421 */ /* 0x001fcc0000010000 */
[----:B------:R-:W0:Y:S02]  /*1dd0*/  MUFU.RCP R57, R57 ;  /* 0x0000003900397308 */ /* 0x000e240000001000 */
[----:B0-----:R-:W-:Y:S01]  /*1de0*/  FADD.FTZ R40, -R57, 1 ;  /* 0x3f80000039287421 */ /* 0x001fe20000010100 */
[----:B------:R-:W-:-:S03]  /*1df0*/  FMUL.FTZ R43, R6, R57 ;  /* 0x00000039062b7220 */ /* 0x000fc60000410000 */
[----:B------:R-:W-:Y:S01]  /*1e00*/  FFMA.FTZ R65, R39, R40, 1 ;  /* 0x3f80000027417423 */ /* 0x000fe20000010028 */
[----:B------:R-:W-:Y:S01]  /*1e10*/  FFMA.FTZ R39, R28, R32, RZ ;  /* 0x000000201c277223 */ /* 0x000fe200000100ff */
[----:B------:R-:W-:Y:S01]  /*1e20*/  FADD.FTZ R40, RZ, R32 ;  /* 0x00000020ff287221 */ /* 0x000fe20000010000 */
[----:B------:R-:W-:Y:S01]  /*1e30*/  FADD.FTZ R28, -R2, R5 ;  /* 0x00000005021c7221 */ /* 0x000fe20000010100 */
[----:B------:R-:W-:Y:S01]  /*1e40*/  FMUL.FTZ R32, R43, R65 ;  /* 0x000000412b207220 */ /* 0x000fe20000410000 */
[-C--:B------:R-:W-:Y:S01]  /*1e50*/  FFMA.FTZ R39, R38, R31.reuse, R39 ;  /* 0x0000001f26277223 */ /* 0x080fe20000010027 */
[----:B------:R-:W-:Y:S01]  /*1e60*/  FADD.FTZ R40, R40, R31 ;  /* 0x0000001f28287221 */ /* 0x000fe20000010000 */
[C---:B------:R-:W-:Y:S01]  /*1e70*/  FMUL.FTZ R31, R27.reuse, R31 ;  /* 0x0000001f1b1f7220 */ /* 0x040fe20000410000 */
[----:B------:R-:W-:Y:S01]  /*1e80*/  FMUL.FTZ R28, R28, R3 ;  /* 0x000000031c1c7220 */ /* 0x000fe20000410000 */
[----:B------:R-:W-:Y:S01]  /*1e90*/  FFMA.FTZ R39, R30, R33, R39 ;  /* 0x000000211e277223 */ /* 0x000fe20000010027 */
[----:B------:R-:W-:Y:S01]  /*1ea0*/  FADD.FTZ R40, R40, R33 ;  /* 0x0000002128287221 */ /* 0x000fe20000010000 */
[----:B------:R-:W-:Y:S01]  /*1eb0*/  FFMA.FTZ R56, R38, R31, R41 ;  /* 0x0000001f26387223 */ /* 0x000fe20000010029 */
[----:B------:R-:W-:Y:S01]  /*1ec0*/  FFMA.FTZ R38, R27, R28, R25 ;  /* 0x0000001c1b267223 */ /* 0x000fe20000010019 */
[----:B------:R-:W-:Y:S01]  /*1ed0*/  FADD.FTZ R42, R31, R42 ;  /* 0x0000002a1f2a7221 */ /* 0x000fe20000010000 */
[----:B------:R-:W-:Y:S01]  /*1ee0*/  FADD.FTZ R41, R37, R34 ;  /* 0x0000002225297221 */ /* 0x000fe20000010000 */
[----:B------:R-:W-:Y:S01]  /*1ef0*/  FADD.FTZ R37, -R2, R8 ;  /* 0x0000000802257221 */ /* 0x000fe20000010100 */
[----:B------:R-:W-:Y:S01]  /*1f00*/  FMUL.FTZ R43, R38, -1.4426950216293334961 ;  /* 0xbfb8aa3b262b7820 */ /* 0x000fe20000410000 */
[----:B------:R-:W-:Y:S01]  /*1f10*/  FMUL.FTZ R33, R27, R33 ;  /* 0x000000211b217220 */ /* 0x000fe20000410000 */
[----:B------:R-:W-:Y:S01]  /*1f20*/  FADD.FTZ R41, R41, R32 ;  /* 0x0000002029297221 */ /* 0x000fe20000010000 */
[----:B------:R-:W-:-:S03]  /*1f30*/  FMUL.FTZ R37, R37, R3 ;  /* 0x0000000325257220 */ /* 0x000fc60000410000 */
[----:B------:R-:W0:Y:S02]  /*1f40*/  MUFU.EX2 R43, R43 ;  /* 0x0000002b002b7308 */ /* 0x000e240000000800 */
[----:B0-----:R-:W-:Y:S01]  /*1f50*/  FADD.FTZ R57, R43, 1 ;  /* 0x3f8000002b397421 */ /* 0x001fe20000010000 */
[----:B------:R-:W-:-:S04]  /*1f60*/  FMUL.FTZ R43, R26, R34 ;  /* 0x000000221a2b7220 */ /* 0x000fc80000410000 */
[----:B------:R-:W-:Y:S01]  /*1f70*/  FADD.FTZ R42, R42, R43 ;  /* 0x0000002b2a2a7221 */ /* 0x000fe20000010000 */
[----:B------:R-:W0:Y:S03]  /*1f80*/  MUFU.RCP R57, R57 ;  /* 0x0000003900397308 */ /* 0x000e260000001000 */
[----:B------:R-:W-:Y:S01]  /*1f90*/  FADD.FTZ R42, R33, R42 ;  /* 0x0000002a212a7221 */ /* 0x000fe20000010000 */
[----:B0-----:R-:W-:-:S04]  /*1fa0*/  FADD.FTZ R31, -R57, 1 ;  /* 0x3f800000391f7421 */ /* 0x001fc80000010100 */
[----:B------:R-:W-:Y:S01]  /*1fb0*/  FFMA.FTZ R38, R38, R31, 1 ;  /* 0x3f80000026267423 */ /* 0x000fe2000001001f */
[----:B------:R-:W-:-:S04]  /*1fc0*/  FMUL.FTZ R31, R7, R57 ;  /* 0x00000039071f7220 */ /* 0x000fc80000410000 */
[----:B------:R-:W-:Y:S01]  /*1fd0*/  FMUL.FTZ R31, R31, R38 ;  /* 0x000000261f1f7220 */ /* 0x000fe20000410000 */
[C---:B------:R-:W-:Y:S01]  /*1fe0*/  FFMA.FTZ R38, R35.reuse, R34, R36 ;  /* 0x0000002223267223 */ /* 0x040fe20000010024 */
[----:B------:R-:W-:Y:S01]  /*1ff0*/  FFMA.FTZ R34, R26, R37, R24 ;  /* 0x000000251a227223 */ /* 0x000fe20000010018 */
[----:B------:R-:W-:Y:S01]  /*2000*/  FFMA.FTZ R35, R35, R43, R56 ;  /* 0x0000002b23237223 */ /* 0x000fe20000010038 */
[----:B------:R-:W-:Y:S01]  /*2010*/  FFMA.FTZ R39, R28, R31, R39 ;  /* 0x0000001f1c277223 */ /* 0x000fe20000010027 */
[----:B------:R-:W-:Y:S01]  /*2020*/  FFMA.FTZ R38, R29, R32, R38 ;  /* 0x000000201d267223 */ /* 0x000fe20000010026 */
[----:B------:R-:W-:-:S06]  /*2030*/  FMUL.FTZ R36, R34, -1.4426950216293334961 ;  /* 0xbfb8aa3b22247820 */ /* 0x000fcc0000410000 */
[----:B------:R-:W0:Y:S02]  /*2040*/  MUFU.EX2 R36, R36 ;  /* 0x0000002400247308 */ /* 0x000e240000000800 */
[----:B0-----:R-:W-:-:S06]  /*2050*/  FADD.FTZ R56, R36, 1 ;  /* 0x3f80000024387421 */ /* 0x001fcc0000010000 */
[----:B------:R0:W1:Y:S02]  /*2060*/  MUFU.RCP R57, R56 ;  /* 0x0000003800397308 */ /* 0x0000640000001000 */
[----:B0-----:R-:W-:Y:S01]  /*2070*/  FFMA.FTZ R56, R30, R33, R35 ;  /* 0x000000211e387223 */ /* 0x001fe20000010023 */
[----:B-1----:R-:W-:-:S04]  /*2080*/  FADD.FTZ R43, -R57, 1 ;  /* 0x3f800000392b7421 */ /* 0x002fc80000010100 */
[----:B------:R-:W-:Y:S01]  /*2090*/  FFMA.FTZ R43, R34, R43, 1 ;  /* 0x3f800000222b7423 */ /* 0x000fe2000001002b */
[----:B------:R-:W-:-:S04]  /*20a0*/  FMUL.FTZ R34, R10, R57 ;  /* 0x000000390a227220 */ /* 0x000fc80000410000 */
[----:B------:R-:W-:Y:S01]  /*20b0*/  FMUL.FTZ R34, R34, R43 ;  /* 0x0000002b22227220 */ /* 0x000fe20000410000 */
[----:B------:R-:W-:-:S03]  /*20c0*/  FADD.FTZ R43, -R2, R9 ;  /* 0x00000009022b7221 */ /* 0x000fc60000010100 */
[----:B------:R-:W-:Y:S01]  /*20d0*/  FFMA.FTZ R38, R37, R34, R38 ;  /* 0x0000002225267223 */ /* 0x000fe20000010026 */
[----:B------:R-:W-:-:S04]  /*20e0*/  FMUL.FTZ R36, R43, R3 ;  /* 0x000000032b247220 */ /* 0x000fc80000410000 */
[----:B------:R-:W-:-:S04]  /*20f0*/  FFMA.FTZ R30, R27, R36, R25 ;  /* 0x000000241b1e7223 */ /* 0x000fc80000010019 */
[----:B------:R-:W-:-:S06]  /*2100*/  FMUL.FTZ R35, R30, -1.4426950216293334961 ;  /* 0xbfb8aa3b1e237820 */ /* 0x000fcc0000410000 */
[----:B------:R-:W0:Y:S02]  /*2110*/  MUFU.EX2 R35, R35 ;  /* 0x0000002300237308 */ /* 0x000e240000000800 */
[----:B0-----:R-:W-:Y:S01]  /*2120*/  FADD.FTZ R43, R35, 1 ;  /* 0x3f800000232b7421 */ /* 0x001fe20000010000 */
[----:B------:R-:W-:-:S04]  /*2130*/  FMUL.FTZ R35, R26, R32 ;  /* 0x000000201a237220 */ /* 0x000fc80000410000 */
[----:B------:R-:W-:Y:S01]  /*2140*/  FADD.FTZ R42, R42, R35 ;  /* 0x000000232a2a7221 */ /* 0x000fe20000010000 */
[----:B------:R-:W0:Y:S02]  /*2150*/  MUFU.RCP R43, R43 ;  /* 0x0000002b002b7308 */ /* 0x000e240000001000 */
[----:B0-----:R-:W-:-:S04]  /*2160*/  FADD.FTZ R33, -R43, 1 ;  /* 0x3f8000002b217421 */ /* 0x001fc80000010100 */
[----:B------:R-:W-:Y:S01]  /*2170*/  FFMA.FTZ R33, R30, R33, 1 ;  /* 0x3f8000001e217423 */ /* 0x000fe20000010021 */
[----:B------:R-:W-:Y:S01]  /*2180*/  FMUL.FTZ R30, R11, R43 ;  /* 0x0000002b0b1e7220 */ /* 0x000fe20000410000 */
[----:B------:R-:W-:-:S03]  /*2190*/  FFMA.FTZ R43, R29, R35, R56 ;  /* 0x000000231d2b7223 */ /* 0x000fc60000010038 */
[----:B------:R-:W-:Y:S01]  /*21a0*/  FMUL.FTZ R30, R30, R33 ;  /* 0x000000211e1e7220 */ /* 0x000fe20000410000 */
[----:B------:R-:W-:-:S03]  /*21b0*/  FADD.FTZ R33, -R2, R12 ;  /* 0x0000000c02217221 */ /* 0x000fc60000010100 */
[----:B------:R-:W-:Y:S01]  /*21c0*/  FFMA.FTZ R39, R36, R30, R39 ;  /* 0x0000001e24277223 */ /* 0x000fe20000010027 */
[----:B------:R-:W-:-:S04]  /*21d0*/  FMUL.FTZ R33, R33, R3 ;  /* 0x0000000321217220 */ /* 0x000fc80000410000 */
[----:B------:R-:W-:-:S04]  /*21e0*/  FFMA.FTZ R29, R26, R33, R24 ;  /* 0x000000211a1d7223 */ /* 0x000fc80000010018 */
[----:B------:R-:W-:-:S06]  /*21f0*/  FMUL.FTZ R32, R29, -1.4426950216293334961 ;  /* 0xbfb8aa3b1d207820 */ /* 0x000fcc0000410000 */
[----:B------:R-:W0:Y:S02]  /*2200*/  MUFU.EX2 R32, R32 ;  /* 0x0000002000207308 */ /* 0x000e240000000800 */
[----:B0-----:R-:W-:-:S06]  /*2210*/  FADD.FTZ R56, R32, 1 ;  /* 0x3f80000020387421 */ /* 0x001fcc0000010000 */
[----:B------:R-:W0:Y:S02]  /*2220*/  MUFU.RCP R57, R56 ;  /* 0x0000003800397308 */ /* 0x000e240000001000 */
[----:B0-----:R-:W-:-:S04]  /*2230*/  FADD.FTZ R35, -R57, 1 ;  /* 0x3f80000039237421 */ /* 0x001fc80000010100 */
[----:B------:R-:W-:Y:S01]  /*2240*/  FFMA.FTZ R35, R29, R35, 1 ;  /* 0x3f8000001d237423 */ /* 0x000fe20000010023 */
[----:B------:R-:W-:Y:S01]  /*2250*/  FMUL.FTZ R29, R14, R57 ;  /* 0x000000390e1d7220 */ /* 0x000fe20000410000 */
[----:B------:R-:W-:-:S03]  /*2260*/  FADD.FTZ R57, -R2, R13 ;  /* 0x0000000d02397221 */ /* 0x000fc60000010100 */
[----:B------:R-:W-:Y:S01]  /*2270*/  FMUL.FTZ R29, R29, R35 ;  /* 0x000000231d1d7220 */ /* 0x000fe20000410000 */
[----:B------:R-:W-:Y:S01]  /*2280*/  FADD.FTZ R35, R40, R31 ;  /* 0x0000001f28237221 */ /* 0x000fe20000010000 */
[----:B------:R-:W-:Y:S01]  /*2290*/  FMUL.FTZ R40, R27, R31 ;  /* 0x0000001f1b287220 */ /* 0x000fe20000410000 */
[----:B------:R-:W-:Y:S01]  /*22a0*/  FMUL.FTZ R32, R57, R3 ;  /* 0x0000000339207220 */ /* 0x000fe20000410000 */
[----:B------:R-:W-:Y:S01]  /*22b0*/  FFMA.FTZ R38, R33, R29, R38 ;  /* 0x0000001d21267223 */ /* 0x000fe20000010026 */
[----:B------:R-:W-:Y:S01]  /*22c0*/  FADD.FTZ R35, R35, R30 ;  /* 0x0000001e23237221 */ /* 0x000fe20000010000 */
[----:B------:R-:W-:Y:S01]  /*22d0*/  FFMA.FTZ R56, R28, R40, R43 ;  /* 0x000000281c387223 */ /* 0x000fe2000001002b */
[----:B------:R-:W-:Y:S01]  /*22e0*/  FFMA.FTZ R28, R27, R32, R25 ;  /* 0x000000201b1c7223 */ /* 0x000fe20000010019 */
[----:B------:R-:W-:Y:S01]  /*22f0*/  FADD.FTZ R42, R40, R42 ;  /* 0x0000002a282a7221 */ /* 0x000fe20000010000 */
[----:B------:R-:W-:Y:S01]  /*2300*/  FADD.FTZ R40, R41, R34 ;  /* 0x0000002229287221 */ /* 0x000fe20000010000 */
[----:B------:R-:W-:Y:S01]  /*2310*/  FMUL.FTZ R41, R26, R34 ;  /* 0x000000221a297220 */ /* 0x000fe20000410000 */
[----:B------:R-:W-:-:S03]  /*2320*/  FMUL.FTZ R31, R28, -1.4426950216293334961 ;  /* 0xbfb8aa3b1c1f7820 */ /* 0x000fc60000410000 */
[----:B------:R-:W-:Y:S01]  /*2330*/  FFMA.FTZ R37, R37, R41, R56 ;  /* 0x0000002925257223 */ /* 0x000fe20000010038 */
[----:B------:R-:W-:Y:S02]  /*2340*/  FADD.FTZ R42, R42, R41 ;  /* 0x000000292a2a7221 */ /* 0x000fe40000010000 */
[----:B------:R-:W0:Y:S02]  /*2350*/  MUFU.EX2 R31, R31 ;  /* 0x0000001f001f7308 */ /* 0x000e240000000800 */
[----:B0-----:R-:W-:-:S06]  /*2360*/  FADD.FTZ R43, R31, 1 ;  /* 0x3f8000001f2b7421 */ /* 0x001fcc0000010000 */
[----:B------:R-:W0:Y:S02]  /*2370*/  MUFU.RCP R43, R43 ;  /* 0x0000002b002b7308 */ /* 0x000e240000001000 */
[----:B0-----:R-:W-:-:S04]  /*2380*/  FADD.FTZ R57, -R43, 1 ;  /* 0x3f8000002b397421 */ /* 0x001fc80000010100 */
[----:B------:R-:W-:Y:S01]  /*2390*/  FFMA.FTZ R57, R28, R57, 1 ;  /* 0x3f8000001c397423 */ /* 0x000fe20000010039 */
[----:B------:R-:W-:-:S04]  /*23a0*/  FMUL.FTZ R28, R15, R43 ;  /* 0x0000002b0f1c7220 */ /* 0x000fc80000410000 */
[----:B------:R-:W-:Y:S01]  /*23b0*/  FMUL.FTZ R28, R28, R57 ;  /* 0x000000391c1c7220 */ /* 0x000fe20000410000 */
[----:B------:R-:W-:-:S03]  /*23c0*/  FADD.FTZ R57, -R2, R16 ;  /* 0x0000001002397221 */ /* 0x000fc60000010100 */
[----:B------:R-:W-:Y:S01]  /*23d0*/  FADD.FTZ R35, R35, R28 ;  /* 0x0000001c23237221 */ /* 0x000fe20000010000 */
[----:B------:R-:W-:Y:S01]  /*23e0*/  FMUL.FTZ R31, R57, R3 ;  /* 0x00000003391f7220 */ /* 0x000fe20000410000 */
[-C--:B------:R-:W-:Y:S01]  /*23f0*/  FFMA.FTZ R39, R32, R28.reuse, R39 ;  /* 0x0000001c20277223 */ /* 0x080fe20000010027 */
[----:B------:R-:W-:Y:S02]  /*2400*/  FMUL.FTZ R28, R27, R28 ;  /* 0x0000001c1b1c7220 */ /* 0x000fe40000410000 */
        /* <DEDUP_REMOVED lines=10> */
[----:B------:R-:W-:Y:S01]  /*24b0*/  FMUL.FTZ R41, R27, R30 ;  /* 0x0000001e1b297220 */ /* 0x000fe20000410000 */
[----:B------:R-:W-:Y:S02]  /*24c0*/  FMUL.FTZ R30, R57, R3 ;  /* 0x00000003391e7220 */ /* 0x000fe40000410000 */
[----:B------:R-:W-:Y:S01]  /*24d0*/  FFMA.FTZ R38, R31, R34, R38 ;  /* 0x000000221f267223 */ /* 0x000fe20000010026 */
[----:B------:R-:W-:Y:S01]  /*24e0*/  FFMA.FTZ R56, R36, R41, R37 ;  /* 0x0000002924387223 */ /* 0x000fe20000010025 */
[----:B------:R-:W-:Y:S01]  /*24f0*/  FFMA.FTZ R36, R27, R30, R25 ;  /* 0x0000001e1b247223 */ /* 0x000fe20000010019 */
[----:B------:R-:W-:-:S03]  /*2500*/  FADD.FTZ R42, R41, R42 ;  /* 0x0000002a292a7221 */ /* 0x000fc60000010000 */
[----:B------:R-:W-:-:S06]  /*2510*/  FMUL.FTZ R43, R36, -1.4426950216293334961 ;  /* 0xbfb8aa3b242b7820 */ /* 0x000fcc0000410000 */
[----:B------:R-:W0:Y:S02]  /*2520*/  MUFU.EX2 R43, R43 ;  /* 0x0000002b002b7308 */ /* 0x000e240000000800 */
[----:B0-----:R-:W-:Y:S01]  /*2530*/  FADD.FTZ R57, R43, 1 ;  /* 0x3f8000002b397421 */ /* 0x001fe20000010000 */
[----:B------:R-:W-:-:S04]  /*2540*/  FMUL.FTZ R43, R26, R29 ;  /* 0x0000001d1a2b7220 */ /* 0x000fc80000410000 */
[----:B------:R-:W-:Y:S01]  /*2550*/  FFMA.FTZ R41, R33, R43, R56 ;  /* 0x0000002b21297223 */ /* 0x000fe20000010038 */
[----:B------:R-:W0:Y:S01]  /*2560*/  MUFU.RCP R57, R57 ;  /* 0x0000003900397308 */ /* 0x000e220000001000 */
[----:B------:R-:W-:Y:S02]  /*2570*/  FADD.FTZ R42, R42, R43 ;  /* 0x0000002b2a2a7221 */ /* 0x000fe40000010000 */
[----:B------:R-:W-:Y:S02]  /*2580*/  FFMA.FTZ R32, R32, R28, R41 ;  /* 0x0000001c20207223 */ /* 0x000fe40000010029 */
[----:B------:R-:W-:Y:S01]  /*2590*/  FADD.FTZ R28, R28, R42 ;  /* 0x0000002a1c1c7221 */ /* 0x000fe20000010000 */
[----:B0-----:R-:W-:-:S04]  /*25a0*/  FADD.FTZ R37, -R57, 1 ;  /* 0x3f80000039257421 */ /* 0x001fc80000010100 */
[----:B------:R-:W-:Y:S01]  /*25b0*/  FFMA.FTZ R37, R36, R37, 1 ;  /* 0x3f80000024257423 */ /* 0x000fe20000010025 */
[----:B------:R-:W-:-:S04]  /*25c0*/  FMUL.FTZ R36, R19, R57 ;  /* 0x0000003913247220 */ /* 0x000fc80000410000 */
[----:B------:R-:W-:Y:S01]  /*25d0*/  FMUL.FTZ R36, R36, R37 ;  /* 0x0000002524247220 */ /* 0x000fe20000410000 */
[----:B------:R-:W-:Y:S01]  /*25e0*/  FADD.FTZ R37, R40, R29 ;  /* 0x0000001d28257221 */ /* 0x000fe20000010000 */
        /* <DEDUP_REMOVED lines=10> */
[----:B------:R-:W-:-:S04]  /*2690*/  FMUL.FTZ R33, R22, R57 ;  /* 0x0000003916217220 */ /* 0x000fc80000410000 */
[----:B------:R-:W-:Y:S01]  /*26a0*/  FMUL.FTZ R33, R33, R43 ;  /* 0x0000002b21217220 */ /* 0x000fe20000410000 */
        /* <DEDUP_REMOVED lines=10> */
[----:B------:R-:W-:Y:S01]  /*2750*/  FMUL.FTZ R41, R26, R34 ;  /* 0x000000221a297220 */ /* 0x000fe20000410000 */
[----:B------:R-:W-:Y:S02]  /*2760*/  FADD.FTZ R42, R37, R34 ;  /* 0x00000022252a7221 */ /* 0x000fe40000010000 */
[----:B------:R-:W-:Y:S01]  /*2770*/  FMUL.FTZ R37, R57, R65 ;  /* 0x0000004139257220 */ /* 0x000fe20000410000 */
[----:B------:R-:W-:Y:S01]  /*2780*/  FFMA.FTZ R32, R31, R41, R32 ;  /* 0x000000291f207223 */ /* 0x000fe20000010020 */
[----:B------:R-:W-:Y:S01]  /*2790*/  FADD.FTZ R28, R28, R41 ;  /* 0x000000291c1c7221 */ /* 0x000fe20000010000 */
[----:B------:R-:W-:Y:S01]  /*27a0*/  FMUL.FTZ R31, R27, R36 ;  /* 0x000000241b1f7220 */ /* 0x000fe20000410000 */
[----:B------:R-:W-:-:S03]  /*27b0*/  FADD.FTZ R36, R35, R36 ;  /* 0x0000002423247221 */ /* 0x000fc60000010000 */
[----:B------:R-:W-:Y:S01]  /*27c0*/  FFMA.FTZ R32, R30, R31, R32 ;  /* 0x0000001f1e207223 */ /* 0x000fe20000010020 */
[----:B------:R-:W-:Y:S01]  /*27d0*/  FADD.FTZ R28, R31, R28 ;  /* 0x0000001c1f1c7221 */ /* 0x000fe20000010000 */
[----:B------:R-:W-:Y:S01]  /*27e0*/  FMUL.FTZ R31, R26, R33 ;  /* 0x000000211a1f7220 */ /* 0x000fe20000410000 */
[----:B------:R-:W-:-:S03]  /*27f0*/  FADD.FTZ R30, R42, R33 ;  /* 0x000000212a1e7221 */ /* 0x000fc60000010000 */
[----:B------:R-:W-:Y:S01]  /*2800*/  FFMA.FTZ R41, R29, R31, R32 ;  /* 0x0000001f1d297223 */ /* 0x000fe20000010020 */
[----:B------:R-:W-:Y:S01]  /*2810*/  FADD.FTZ R28, R28, R31 ;  /* 0x0000001f1c1c7221 */ /* 0x000fe20000010000 */
[----:B------:R-:W-:-:S04]  /*2820*/  FMUL.FTZ R31, R27, R37 ;  /* 0x000000251b1f7220 */ /* 0x000fc80000410000 */
[----:B------:R-:W-:Y:S01]  /*2830*/  FADD.FTZ R32, R31, R28 ;  /* 0x0000001c1f207221 */ /* 0x000fe20000010000 */
[C---:B------:R-:W-:Y:S01]  /*2840*/  FFMA.FTZ R34, R40.reuse, R31, R41 ;  /* 0x0000001f28227223 */ /* 0x040fe20000010029 */
[----:B------:R-:W-:Y:S01]  /*2850*/  FFMA.FTZ R28, R29, R33, R38 ;  /* 0x000000211d1c7223 */ /* 0x000fe20000010026 */
[----:B------:R-:W-:Y:S01]  /*2860*/  FFMA.FTZ R29, R40, R37, R39 ;  /* 0x00000025281d7223 */ /* 0x000fe20000010027 */
[----:B------:R-:W-:-:S07]  /*2870*/  FADD.FTZ R31, R36, R37 ;  /* 0x00000025241f7221 */ /* 0x000fce0000010000 */
.L_x_1167:
[----:B------:R-:W-:Y:S01]  /*2880*/  LOP3.LUT R33, R62, 0x3e0, RZ, 0xc0, !PT ;  /* 0x000003e03e217812 */ /* 0x000fe200078ec0ff */
[----:B------:R-:W0:Y:S01]  /*2890*/  S2UR UR7, SR_CgaCtaId ;  /* 0x00000000000779c3 */ /* 0x000e220000008800 */
[----:B------:R-:W-:Y:S01]  /*28a0*/  IADD3 R36, PT, PT, R59, 0x2, RZ ;  /* 0x000000023b247810 */ /* 0x000fe20007ffe0ff */
[----:B------:R-:W-:Y:S01]  /*28b0*/  UMOV UR5, 0x400 ;  /* 0x0000040000057882 */ /* 0x000fe20000000000 */
[C---:B------:R-:W-:Y:S01]  /*28c0*/  ISETP.GT.U32.AND P0, PT, R33.reuse, 0x168, PT ;  /* 0x000001682100780c */ /* 0x040fe20003f04070 */
[----:B------:R-:W-:Y:S01]  /*28d0*/  UIADD3 UR5, UPT, UPT, UR5, 0x90, URZ ;  /* 0x0000009005057890 */ /* 0x000fe2000fffe0ff */
[----:B------:R-:W-:Y:S01]  /*28e0*/  IADD3 R33, PT, PT, -R33, 0x187, RZ ;  /* 0x0000018721217810 */ /* 0x000fe20007ffe1ff */
[----:B------:R-:W-:Y:S01]  /*28f0*/  UMOV UR12, 0x400 ;  /* 0x00000400000c7882 */ /* 0x000fe20000000000 */
[----:B------:R-:W-:Y:S01]  /*2900*/  ISETP.NE.AND P2, PT, R59, RZ, PT ;  /* 0x000000ff3b00720c */ /* 0x000fe20003f45270 */
[----:B------:R-:W-:Y:S01]  /*2910*/  BSSY.RECONVERGENT B0, `(.L_x_1168) ;  /* 0x000004c000007945 */ /* 0x000fe20003800200 */
[----:B------:R-:W-:-:S02]  /*2920*/  SEL R33, R33, 0x1f, P0 ;  /* 0x0000001f21217807 */ /* 0x000fc40000000000 */
[----:B------:R-:W-:Y:S02]  /*2930*/  ISETP.NE.AND P1, PT, R62, RZ, PT ;  /* 0x000000ff3e00720c */ /* 0x000fe40003f25270 */
[----:B------:R-:W-:Y:S01]  /*2940*/  ISETP.GE.AND P0, PT, R59, R33, PT ;  /* 0x000000213b00720c */ /* 0x000fe20003f06270 */
[----:B------:R-:W1:Y:S04]  /*2950*/  SHFL.DOWN PT, R35, R34, 0x1, R33 ;  /* 0x0820000022237989 */ /* 0x000e6800000e0021 */
[----:B------:R-:W2:Y:S02]  /*2960*/  SHFL.DOWN PT, R37, R32, 0x1, R33 ;  /* 0x0820000020257989 */ /* 0x000ea400000e0021 */
[----:B------:R-:W-:Y:S01]  /*2970*/  VOTEU.ALL UP0, P2 ;  /* 0x0000000000ff7886 */ /* 0x000fe20001000000 */
[----:B0-----:R-:W-:-:S04]  /*2980*/  ULEA UR5, UR7, UR5, 0x18 ;  /* 0x0000000507057291 */ /* 0x001fc8000f8ec0ff */
[----:B------:R-:W-:Y:S02]  /*2990*/  @!UP0 ULEA UR6, UR7, UR12, 0x18 ;  /* 0x0000000c07068291 */ /* 0x000fe4000f8ec0ff */
[----:B------:R-:W-:-:S05]  /*29a0*/  LEA R65, R62, UR5, 0x4 ;  /* 0x000000053e417c11 */ /* 0x000fca000f8e20ff */
[----:B------:R-:W-:Y:S01]  /*29b0*/  STS.128 [R65], R28 ;  /* 0x0000001c41007388 */ /* 0x000fe20000000c00 */
[----:B-1----:R-:W-:Y:S01]  /*29c0*/  @!P0 FADD.FTZ R34, R35, R34 ;  /* 0x0000002223228221 */ /* 0x002fe20000010000 */
[----:B--2---:R-:W-:-:S04]  /*29d0*/  @!P0 FADD.FTZ R32, R37, R32 ;  /* 0x0000002025208221 */ /* 0x004fc80000010000 */
        /* <DEDUP_REMOVED lines=20> */
[----:B------:R1:W2:Y:S02]  /*2b20*/  SHFL.DOWN PT, R37, R32, 0x10, R33 ;  /* 0x0a00000020257989 */ /* 0x0002a400000e0021 */
[----:B-1----:R-:W-:-:S04]  /*2b30*/  @!P2 SHF.R.U32.HI R33, RZ, 0x2, R62 ;  /* 0x00000002ff21a819 */ /* 0x002fc8000001163e */
[----:B------:R-:W-:-:S04]  /*2b40*/  @!P2 LOP3.LUT R33, R33, 0xf8, RZ, 0xc0, !PT ;  /* 0x000000f82121a812 */ /* 0x000fc800078ec0ff */
[----:B0-----:R-:W-:Y:S01]  /*2b50*/  @!P0 FADD.FTZ R34, R34, R35 ;  /* 0x0000002322228221 */ /* 0x001fe20000010000 */
[----:B--2---:R-:W-:-:S04]  /*2b60*/  @!P0 FADD.FTZ R32, R32, R37 ;  /* 0x0000002520208221 */ /* 0x004fc80000010000 */
[----:B------:R-:W-:Y:S02]  /*2b70*/  MOV R56, R34 ;  /* 0x0000002200387202 */ /* 0x000fe40000000f00 */
[----:B------:R-:W-:Y:S02]  /*2b80*/  ISETP.GT.U32.AND P0, PT, R62, 0x30, PT ;  /* 0x000000303e00780c */ /* 0x000fe40003f04070 */
[----:B------:R-:W-:-:S05]  /*2b90*/  MOV R57, R32 ;  /* 0x0000002000397202 */ /* 0x000fca0000000f00 */
[----:B------:R0:W-:Y:S01]  /*2ba0*/  @!P2 STS.64 [R33+UR6+0x10], R56 ;  /* 0x000010382100a988 */ /* 0x0001e20008000a06 */
[----:B------:R-:W-:Y:S06]  /*2bb0*/  BAR.SYNC.DEFER_BLOCKING 0x0 ;  /* 0x0000000000007b1d */ /* 0x000fec0000010000 */
[----:B------:R-:W-:Y:S05]  /*2bc0*/  @P1 BRA `(.L_x_1169) ;  /* 0x0000000000801947 */ /* 0x000fea0003800000 */
[----:B------:R-:W-:-:S09]  /*2bd0*/  ULEA UR5, UR7, UR12, 0x18 ;  /* 0x0000000c07057291 */ /* 0x000fd2000f8ec0ff */
[----:B------:R-:W1:Y:S04]  /*2be0*/  LDS.64 R40, [UR5+0x18] ;  /* 0x00001805ff287984 */ /* 0x000e680008000a00 */
[----:B------:R-:W2:Y:S04]  /*2bf0*/  LDS.128 R36, [UR5+0x20] ;  /* 0x00002005ff247984 */ /* 0x000ea80008000c00 */
[----:B0-----:R-:W0:Y:S01]  /*2c00*/  LDS.128 R32, [UR5+0x30] ;  /* 0x00003005ff207984 */ /* 0x001e220008000c00 */
[----:B-1----:R-:W-:Y:S01]  /*2c10*/  FADD.FTZ R43, R56, R40 ;  /* 0x00000028382b7221 */ /* 0x002fe20000010000 */
[----:B------:R-:W-:-:S02]  /*2c20*/  FADD.FTZ R40, R57, R41 ;  /* 0x0000002939287221 */ /* 0x000fc40000010000 */
[----:B------:R-:W-:Y:S01]  /*2c30*/  LDS.64 R56, [UR5+0x70] ;  /* 0x00007005ff387984 */ /* 0x000fe20008000a00 */
[----:B--2---:R-:W-:Y:S01]  /*2c40*/  FADD.FTZ R43, R43, R36 ;  /* 0x000000242b2b7221 */ /* 0x004fe20000010000 */
[----:B------:R-:W-:-:S03]  /*2c50*/  FADD.FTZ R40, R40, R37 ;  /* 0x0000002528287221 */ /* 0x000fc60000010000 */
[----:B------:R-:W-:Y:S01]  /*2c60*/  FADD.FTZ R43, R43, R38 ;  /* 0x000000262b2b7221 */ /* 0x000fe20000010000 */
[----:B------:R-:W-:Y:S02]  /*2c70*/  FADD.FTZ R40, R40, R39 ;  /* 0x0000002728287221 */ /* 0x000fe40000010000 */
[----:B------:R-:W1:Y:S01]  /*2c80*/  LDS.128 R36, [UR5+0x40] ;  /* 0x00004005ff247984 */ /* 0x000e620008000c00 */
[----:B0-----:R-:W-:Y:S01]  /*2c90*/  FADD.FTZ R43, R43, R32 ;  /* 0x000000202b2b7221 */ /* 0x001fe20000010000 */
[----:B------:R-:W-:-:S03]  /*2ca0*/  FADD.FTZ R32, R40, R33 ;  /* 0x0000002128207221 */ /* 0x000fc60000010000 */
[----:B------:R-:W-:Y:S01]  /*2cb0*/  FADD.FTZ R33, R43, R34 ;  /* 0x000000222b217221 */ /* 0x000fe20000010000 */
[----:B------:R-:W-:Y:S01]  /*2cc0*/  FADD.FTZ R32, R32, R35 ;  /* 0x0000002320207221 */ /* 0x000fe20000010000 */
[----:B------:R-:W0:Y:S02]  /*2cd0*/  LDS.128 R40, [UR5+0x50] ;  /* 0x00005005ff287984 */ /* 0x000e240008000c00 */
[----:B-1----:R-:W-:Y:S01]  /*2ce0*/  FADD.FTZ R33, R33, R36 ;  /* 0x0000002421217221 */ /* 0x002fe20000010000 */
[----:B------:R-:W-:-:S03]  /*2cf0*/  FADD.FTZ R32, R32, R37 ;  /* 0x0000002520207221 */ /* 0x000fc60000010000 */
[----:B------:R-:W-:Y:S01]  /*2d00*/  FADD.FTZ R37, R33, R38 ;  /* 0x0000002621257221 */ /* 0x000fe20000010000 */
[----:B------:R-:W-:Y:S02]  /*2d10*/  FADD.FTZ R36, R32, R39 ;  /* 0x0000002720247221 */ /* 0x000fe40000010000 */
[----:B------:R-:W1:Y:S01]  /*2d20*/  LDS.128 R32, [UR5+0x60] ;  /* 0x00006005ff207984 */ /* 0x000e620008000c00 */
[----:B0-----:R-:W-:Y:S01]  /*2d30*/  FADD.FTZ R37, R37, R40 ;  /* 0x0000002825257221 */ /* 0x001fe20000010000 */
[----:B------:R-:W-:-:S03]  /*2d40*/  FADD.FTZ R36, R36, R41 ;  /* 0x0000002924247221 */ /* 0x000fc60000010000 */
[----:B------:R-:W-:Y:S01]  /*2d50*/  FADD.FTZ R37, R37, R42 ;  /* 0x0000002a25257221 */ /* 0x000fe20000010000 */
[----:B------:R-:W-:-:S03]  /*2d60*/  FADD.FTZ R36, R36, R43 ;  /* 0x0000002b24247221 */ /* 0x000fc60000010000 */
[----:B-1----:R-:W-:Y:S01]  /*2d70*/  FADD.FTZ R37, R37, R32 ;  /* 0x0000002025257221 */ /* 0x002fe20000010000 */
[----:B------:R-:W-:-:S03]  /*2d80*/  FADD.FTZ R36, R36, R33 ;  /* 0x0000002124247221 */ /* 0x000fc60000010000 */
[----:B------:R-:W-:Y:S01]  /*2d90*/  FADD.FTZ R37, R37, R34 ;  /* 0x0000002225257221 */ /* 0x000fe20000010000 */
[----:B------:R-:W-:-:S03]  /*2da0*/  FADD.FTZ R36, R36, R35 ;  /* 0x0000002324247221 */ /* 0x000fc60000010000 */
[----:B------:R-:W-:Y:S01]  /*2db0*/  FADD.FTZ R56, R37, R56 ;  /* 0x0000003825387221 */ /* 0x000fe20000010000 */
[----:B------:R-:W-:-:S07]  /*2dc0*/  FADD.FTZ R57, R36, R57 ;  /* 0x0000003924397221 */ /* 0x000fce0000010000 */
.L_x_1169:
[----:B------:R-:W-:Y:S05]  /*2dd0*/  BSYNC.RECONVERGENT B0 ;  /* 0x0000000000007941 */ /* 0x000fea0003800200 */
.L_x_1168:
[----:B------:R-:W-:Y:S06]  /*2de0*/  BAR.SYNC.DEFER_BLOCKING 0x0 ;  /* 0x0000000000007b1d */ /* 0x000fec0000010000 */
[----:B------:R-:W-:Y:S04]  /*2df0*/  BSSY.RECONVERGENT B0, `(.L_x_1170) ;  /* 0x0000025000007945 */ /* 0x000fe80003800200 */
[----:B------:R-:W-:Y:S05]  /*2e00*/  @P0 BRA `(.L_x_1171) ;  /* 0x00000000008c0947 */ /* 0x000fea0003800000 */
[----:B0-----:R-:W0:Y:S04]  /*2e10*/  LDS.128 R32, [R65+0x310] ;  /* 0x0003100041207984 */ /* 0x001e280000000c00 */
[----:B------:R-:W1:Y:S04]  /*2e20*/  LDS.128 R36, [R65+0x620] ;  /* 0x0006200041247984 */ /* 0x000e680000000c00 */
[----:B------:R-:W2:Y:S01]  /*2e30*/  LDS.128 R40, [R65+0x930] ;  /* 0x0009300041287984 */ /* 0x000ea20000000c00 */
[----:B0-----:R-:W-:Y:S01]  /*2e40*/  FADD.FTZ R32, R28, R32 ;  /* 0x000000201c207221 */ /* 0x001fe20000010000 */
[----:B------:R-:W-:Y:S01]  /*2e50*/  FADD.FTZ R28, R29, R33 ;  /* 0x000000211d1c7221 */ /* 0x000fe20000010000 */
[----:B------:R-:W-:Y:S01]  /*2e60*/  FADD.FTZ R29, R30, R34 ;  /* 0x000000221e1d7221 */ /* 0x000fe20000010000 */
[----:B------:R-:W-:Y:S01]  /*2e70*/  FADD.FTZ R30, R31, R35 ;  /* 0x000000231f1e7221 */ /* 0x000fe20000010000 */
[----:B-1----:R-:W-:Y:S01]  /*2e80*/  FADD.FTZ R31, R32, R36 ;  /* 0x00000024201f7221 */ /* 0x002fe20000010000 */
[----:B------:R-:W-:Y:S01]  /*2e90*/  FADD.FTZ R28, R28, R37 ;  /* 0x000000251c1c7221 */ /* 0x000fe20000010000 */
[----:B------:R-:W-:Y:S01]  /*2ea0*/  FADD.FTZ R29, R29, R38 ;  /* 0x000000261d1d7221 */ /* 0x000fe20000010000 */
[----:B------:R-:W0:Y:S01]  /*2eb0*/  LDS.128 R32, [R65+0xc40] ;  /* 0x000c400041207984 */ /* 0x000e220000000c00 */
[----:B------:R-:W-:Y:S01]  /*2ec0*/  FADD.FTZ R36, R30, R39 ;  /* 0x000000271e247221 */ /* 0x000fe20000010000 */
[----:B--2---:R-:W-:Y:S01]  /*2ed0*/  FADD.FTZ R38, R28, R41 ;  /* 0x000000291c267221 */ /* 0x004fe20000010000 */
[----:B------:R-:W-:Y:S01]  /*2ee0*/  FADD.FTZ R37, R31, R40 ;  /* 0x000000281f257221 */ /* 0x000fe20000010000 */
[----:B------:R-:W-:Y:S01]  /*2ef0*/  FADD.FTZ R41, R29, R42 ;  /* 0x0000002a1d297221 */ /* 0x000fe20000010000 */
[----:B------:R-:W-:Y:S01]  /*2f00*/  FADD.FTZ R36, R36, R43 ;  /* 0x0000002b24247221 */ /* 0x000fe20000010000 */
[----:B------:R-:W1:Y:S01]  /*2f10*/  LDS.128 R28, [R65+0xf50] ;  /* 0x000f5000411c7984 */ /* 0x000e620000000c00 */
[----:B0-----:R-:W-:Y:S01]  /*2f20*/  FADD.FTZ R37, R37, R32 ;  /* 0x0000002025257221 */ /* 0x001fe20000010000 */
[----:B------:R-:W-:Y:S01]  /*2f30*/  FADD.FTZ R38, R38, R33 ;  /* 0x0000002126267221 */ /* 0x000fe20000010000 */
[----:B------:R-:W-:Y:S01]  /*2f40*/  FADD.FTZ R41, R41, R34 ;  /* 0x0000002229297221 */ /* 0x000fe20000010000 */
[----:B------:R-:W-:-:S02]  /*2f50*/  FADD.FTZ R40, R36, R35 ;  /* 0x0000002324287221 */ /* 0x000fc40000010000 */
[----:B------:R-:W0:Y:S01]  /*2f60*/  LDS.128 R32, [R65+0x1260] ;  /* 0x0012600041207984 */ /* 0x000e220000000c00 */
[----:B-1----:R-:W-:Y:S01]  /*2f70*/  FADD.FTZ R43, R37, R28 ;  /* 0x0000001c252b7221 */ /* 0x002fe20000010000 */
[----:B------:R-:W-:Y:S01]  /*2f80*/  FADD.FTZ R28, R38, R29 ;  /* 0x0000001d261c7221 */ /* 0x000fe20000010000 */
[----:B------:R-:W-:Y:S01]  /*2f90*/  FADD.FTZ R41, R41, R30 ;  /* 0x0000001e29297221 */ /* 0x000fe20000010000 */
[----:B------:R-:W1:Y:S01]  /*2fa0*/  LDS.128 R36, [R65+0x1570] ;  /* 0x0015700041247984 */ /* 0x000e620000000c00 */
[----:B------:R-:W-:Y:S01]  /*2fb0*/  FADD.FTZ R40, R40, R31 ;  /* 0x0000001f28287221 */ /* 0x000fe20000010000 */
[----:B0-----:R-:W-:Y:S01]  /*2fc0*/  FADD.FTZ R30, R28, R33 ;  /* 0x000000211c1e7221 */ /* 0x001fe20000010000 */
[----:B------:R-:W-:Y:S01]  /*2fd0*/  FADD.FTZ R43, R43, R32 ;  /* 0x000000202b2b7221 */ /* 0x000fe20000010000 */
[----:B------:R-:W-:Y:S01]  /*2fe0*/  FADD.FTZ R41, R41, R34 ;  /* 0x0000002229297221 */ /* 0x000fe20000010000 */
[----:B------:R-:W-:Y:S01]  /*2ff0*/  FADD.FTZ R40, R40, R35 ;  /* 0x0000002328287221 */ /* 0x000fe20000010000 */
[----:B-1----:R-:W-:Y:S01]  /*3000*/  FADD.FTZ R29, R30, R37 ;  /* 0x000000251e1d7221 */ /* 0x002fe20000010000 */
[----:B------:R-:W-:Y:S01]  /*3010*/  FADD.FTZ R28, R43, R36 ;  /* 0x000000242b1c7221 */ /* 0x000fe20000010000 */
[----:B------:R-:W-:Y:S01]  /*3020*/  FADD.FTZ R30, R41, R38 ;  /* 0x00000026291e7221 */ /* 0x000fe20000010000 */
[----:B------:R-:W-:-:S07]  /*3030*/  FADD.FTZ R31, R40, R39 ;  /* 0x00000027281f7221 */ /* 0x000fce0000010000 */
.L_x_1171:
[----:B------:R-:W-:Y:S05]  /*3040*/  BSYNC.RECONVERGENT B0 ;  /* 0x0000000000007941 */ /* 0x000fea0003800200 */
.L_x_1170:
[----:B------:R-:W-:Y:S04]  /*3050*/  BSSY.RECONVERGENT B0, `(.L_x_1172) ;  /* 0x000001d000007945 */ /* 0x000fe80003800200 */
[----:B------:R-:W-:Y:S05]  /*3060*/  @P0 BRA `(.L_x_1173) ;  /* 0x00000000006c0947 */ /* 0x000fea0003800000 */
[----:B0-----:R-:W0:Y:S01]  /*3070*/  LDC.64 R32, c[0x0][0x3f8] ;  /* 0x0000fe00ff207b82 */ /* 0x001e220000000a00 */
[----:B------:R-:W-:-:S07]  /*3080*/  IMAD R39, R0, 0x31, R62 ;  /* 0x0000003100277824 */ /* 0x000fce00078e023e */
[----:B------:R-:W1:Y:S01]  /*3090*/  LDC.64 R34, c[0x0][0x3d8] ;  /* 0x0000f600ff227b82 */ /* 0x000e620000000a00 */
[----:B0-----:R-:W-:Y:S01]  /*30a0*/  IMAD.WIDE.U32 R36, R32, 0x3, RZ ;  /* 0x0000000320247825 */ /* 0x001fe200078e00ff */
[----:B------:R-:W-:-:S04]  /*30b0*/  LEA R41, R33, R33, 0x1 ;  /* 0x0000002121297211 */ /* 0x000fc800078e08ff */
[----:B------:R-:W-:Y:S01]  /*30c0*/  IADD3 R41, PT, PT, R37, R41, RZ ;  /* 0x0000002925297210 */ /* 0x000fe20007ffe0ff */
[----:B-1----:R-:W-:-:S03]  /*30d0*/  IMAD.WIDE R38, R39, 0x4, R34 ;  /* 0x0000000427267825 */ /* 0x002fc600078e0222 */
[----:B------:R-:W-:-:S04]  /*30e0*/  LEA.HI R36, P0, R41, R36, RZ, 0x1 ;  /* 0x0000002429247211 */ /* 0x000fc800078108ff */
[----:B------:R-:W-:Y:S01]  /*30f0*/  IADD3.X R41, PT, PT, RZ, R41, RZ, P0, !PT ;  /* 0x00000029ff297210 */ /* 0x000fe200007fe4ff */
[----:B------:R1:W-:Y:S01]  /*3100*/  REDG.E.ADD.F32.FTZ.RN.STRONG.GPU desc[UR8][R38.64], R28 ;  /* 0x0000001c260079a6 */ /* 0x0003e2000c12f308 */
[----:B------:R-:W-:Y:S02]  /*3110*/  LEA.HI R37, P0, R33, R32, RZ, 0x1 ;  /* 0x0000002021257211 */ /* 0x000fe400078108ff */
[----:B------:R-:W-:Y:S02]  /*3120*/  SHF.L.U32 R43, R36, 0x1, RZ ;  /* 0x00000001242b7819 */ /* 0x000fe400000006ff */
[----:B------:R-:W-:Y:S02]  /*3130*/  SHF.L.U32 R35, R37, 0x1, RZ ;  /* 0x0000000125237819 */ /* 0x000fe400000006ff */
[----:B------:R-:W-:Y:S02]  /*3140*/  IADD3.X R0, PT, PT, RZ, R33, RZ, P0, !PT ;  /* 0x00000021ff007210 */ /* 0x000fe400007fe4ff */
[----:B------:R-:W-:-:S02]  /*3150*/  LOP3.LUT R35, R35, 0xfffffffc, RZ, 0xc0, !PT ;  /* 0xfffffffc23237812 */ /* 0x000fc400078ec0ff */
[----:B------:R-:W-:Y:S02]  /*3160*/  LEA R34, P2, R32, R38, 0x2 ;  /* 0x0000002620227211 */ /* 0x000fe400078410ff */
[----:B------:R-:W-:Y:S02]  /*3170*/  LOP3.LUT R43, R43, 0xfffffffc, RZ, 0xc0, !PT ;  /* 0xfffffffc2b2b7812 */ /* 0x000fe400078ec0ff */
[----:B------:R-:W-:Y:S02]  /*3180*/  SHF.L.U64.HI R41, R36, 0x1, R41 ;  /* 0x0000000124297819 */ /* 0x000fe40000010229 */
[----:B------:R-:W-:Y:S02]  /*3190*/  SHF.L.U64.HI R37, R37, 0x1, R0 ;  /* 0x0000000125257819 */ /* 0x000fe40000010200 */
        /* <DEDUP_REMOVED lines=8> */
.L_x_1173:
[----:B------:R-:W-:Y:S05]  /*3220*/  BSYNC.RECONVERGENT B0 ;  /* 0x0000000000007941 */ /* 0x000fea0003800200 */
.L_x_1172:
[----:B------:R-:W2:Y:S02]  /*3230*/  LDCU UR5, c[0x0][0x370] ;  /* 0x00006e00ff0577ac */ /* 0x000ea40008000800 */
[----:B--2---:R-:W-:-:S09]  /*3240*/  UISETP.GE.U32.AND UP0, UPT, UR5, 0x2, UPT ;  /* 0x000000020500788c */ /* 0x004fd2000bf06070 */
[----:B------:R-:W-:Y:S05]  /*3250*/  BRA.U !UP0, `(.L_x_1174) ;  /* 0x0000000908b87547 */ /* 0x000fea000b800000 */
[----:B------:R-:W2:Y:S01]  /*3260*/  LDC R0, c[0x0][0x370] ;  /* 0x0000dc00ff007b82 */ /* 0x000ea20000000800 */
[----:B-1----:R-:W-:-:S05]  /*3270*/  LOP3.LUT R29, R64, 0x1, RZ, 0xc0, !PT ;  /* 0x00000001401d7812 */ /* 0x002fca00078ec0ff */
[----:B------:R-:W-:Y:S02]  /*3280*/  IMAD R31, R29, R60, RZ ;  /* 0x0000003c1d1f7224 */ /* 0x000fe400078e02ff */
[----:B------:R-:W1:Y:S02]  /*3290*/  LDC.64 R40, c[0x0][0x3d0] ;  /* 0x0000f400ff287b82 */ /* 0x000e640000000a00 */
[----:B--2---:R-:W-:-:S05]  /*32a0*/  IMAD R0, R31, R0, RZ ;  /* 0x000000001f007224 */ /* 0x004fca00078e02ff */
[----:B------:R-:W-:-:S05]  /*32b0*/  SHF.L.U32 R29, R0, 0x1, RZ ;  /* 0x00000001001d7819 */ /* 0x000fca00000006ff */
[----:B-1----:R-:W-:Y:S01]  /*32c0*/  IMAD.WIDE R40, R29, 0x4, R40 ;  /* 0x000000041d287825 */ /* 0x002fe200078e0228 */
[----:B------:R-:W-:Y:S06]  /*32d0*/  @P1 BRA `(.L_x_1175) ;  /* 0x0000000000541947 */ /* 0x000fec0003800000 */
[----:B------:R-:W1:Y:S01]  /*32e0*/  LDC.64 R28, c[0x0][0x3c8] ;  /* 0x0000f200ff1c7b82 */ /* 0x000e620000000a00 */
[----:B------:R-:W-:Y:S01]  /*32f0*/  IADD3 R31, PT, PT, R31, R61, RZ ;  /* 0x0000003d1f1f7210 */ /* 0x000fe20007ffe0ff */
[----:B0-----:R-:W-:Y:S01]  /*3300*/  IMAD R33, R60, UR10, R61 ;  /* 0x0000000a3c217c24 */ /* 0x001fe2000f8e023d */
[----:B------:R-:W-:-:S03]  /*3310*/  LOP3.LUT P0, R0, R64, 0x2, RZ, 0xc0, !PT ;  /* 0x0000000240007812 */ /* 0x000fc6000780c0ff */
[----:B-1----:R-:W-:-:S04]  /*3320*/  IMAD.WIDE.U32 R28, R31, 0x4, R28 ;  /* 0x000000041f1c7825 */ /* 0x002fc800078e001c */
[----:B------:R-:W-:Y:S01]  /*3330*/  IMAD.WIDE.U32 R30, R33, 0x8, R40 ;  /* 0x00000008211e7825 */ /* 0x000fe200078e0028 */
[----:B------:R-:W-:Y:S02]  /*3340*/  IADD3 R33, PT, PT, -R0, 0x1, RZ ;  /* 0x0000000100217810 */ /* 0x000fe40007ffe1ff */
[----:B------:R-:W0:Y:S02]  /*3350*/  LDC R0, c[0x0][0x370] ;  /* 0x0000dc00ff007b82 */ /* 0x000e240000000800 */
[----:B------:R1:W-:Y:S01]  /*3360*/  STG.E.64 desc[UR8][R30.64], R56 ;  /* 0x000000381e007986 */ /* 0x0003e2000c101b08 */
[----:B------:R-:W-:Y:S06]  /*3370*/  MEMBAR.ALL.GPU ;  /* 0x0000000000007992 */ /* 0x000fec000000a000 */
[----:B------:R-:W-:-:S00]  /*3380*/  ERRBAR ;  /* 0x00000000000079ab */ /* 0x000fc00000000000 */
[----:B------:R-:W-:Y:S06]  /*3390*/  CGAERRBAR ;  /* 0x00000000000075ab */ /* 0x000fec0000000000 */
[----:B------:R1:W-:Y:S01]  /*33a0*/  REDG.E.ADD.S32.STRONG.GPU desc[UR8][R28.64], R33 ;  /* 0x000000211c00798e */ /* 0x0003e2000c12e308 */
[----:B0-----:R-:W-:-:S04]  /*33b0*/  SEL R35, R0, RZ, !P0 ;  /* 0x000000ff00237207 */ /* 0x001fc80004000000 */
[----:B------:R-:W-:-:S13]  /*33c0*/  ISETP.NE.AND P0, PT, R35, -0x1, PT ;  /* 0xffffffff2300780c */ /* 0x000fda0003f05270 */
[----:B-1----:R-:W-:Y:S05]  /*33d0*/  @!P0 BRA `(.L_x_1175) ;  /* 0x0000000000148947 */ /* 0x002fea0003800000 */
.L_x_1176:
[----:B------:R-:W2:Y:S04]  /*33e0*/  LDG.E.STRONG.GPU R0, desc[UR8][R28.64] ;  /* 0x000000081c007981 */ /* 0x000ea8000c1ef900 */
[----:B--2---:R-:W-:Y:S01]  /*33f0*/  CCTL.IVALL ;  /* 0x00000000ff00798f */ /* 0x004fe20002000000 */
[----:B------:R-:W-:Y:S05]  /*3400*/  YIELD ;  /* 0x0000000000007946 */ /* 0x000fea0003800000 */
[----:B------:R-:W-:-:S13]  /*3410*/  ISETP.NE.AND P0, PT, R0, R35, PT ;  /* 0x000000230000720c */ /* 0x000fda0003f05270 */
[----:B------:R-:W-:Y:S05]  /*3420*/  @P0 BRA `(.L_x_1176) ;  /* 0xfffffffc00ec0947 */ /* 0x000fea000383ffff */
.L_x_1175:
[----:B------:R-:W1:Y:S01]  /*3430*/  LDC R0, c[0x0][0x370] ;  /* 0x0000dc00ff007b82 */ /* 0x000e620000000800 */
[----:B------:R-:W-:Y:S05]  /*3440*/  WARPSYNC.ALL ;  /* 0x0000000000007948 */ /* 0x000fea0003800000 */
[----:B-1----:R-:W-:Y:S02]  /*3450*/  ISETP.GE.U32.AND P0, PT, R0, 0x8, PT ;  /* 0x000000080000780c */ /* 0x002fe40003f06070 */
[----:B------:R-:W-:Y:S01]  /*3460*/  BAR.SYNC.DEFER_BLOCKING 0x0 ;  /* 0x0000000000007b1d */ /* 0x000fe20000010000 */
[----:B------:R-:W-:-:S10]  /*3470*/  HFMA2 R0, -RZ, RZ, 0, 0 ;  /* 0x00000000ff007431 */ /* 0x000fd400000001ff */
[----:B------:R-:W-:Y:S05]  /*3480*/  @!P0 BRA `(.L_x_1177) ;  /* 0x0000000400208947 */ /* 0x000fea0003800000 */
[CC--:B------:R-:W-:Y:S01]  /*3490*/  LEA R39, R60.reuse, R61.reuse, 0x1 ;  /* 0x0000003d3c277211 */ /* 0x0c0fe200078e08ff */
[C-C-:B------:R-:W-:Y:S01]  /*34a0*/  IMAD R37, R60.reuse, 0x6, R61.reuse ;  /* 0x000000063c257824 */ /* 0x140fe200078e023d */
[CC--:B------:R-:W-:Y:S01]  /*34b0*/  LEA R38, R60.reuse, R61.reuse, 0x2 ;  /* 0x0000003d3c267211 */ /* 0x0c0fe200078e10ff */
[C-C-:B------:R-:W-:Y:S01]  /*34c0*/  IMAD R36, R60.reuse, 0x5, R61.reuse ;  /* 0x000000053c247824 */ /* 0x140fe200078e023d */
[----:B------:R-:W-:Y:S01]  /*34d0*/  IADD3 R29, PT, PT, R61, R60, RZ ;  /* 0x0000003c3d1d7210 */ /* 0x000fe20007ffe0ff */
[C-C-:B------:R-:W-:Y:S01]  /*34e0*/  IMAD R35, R60.reuse, 0x3, R61.reuse ;  /* 0x000000033c237824 */ /* 0x140fe200078e023d */
[----:B------:R-:W-:Y:S01]  /*34f0*/  MOV R0, RZ ;  /* 0x000000ff00007202 */ /* 0x000fe20000000f00 */
[----:B------:R-:W-:Y:S01]  /*3500*/  IMAD R34, R60, 0x7, R61 ;  /* 0x000000073c227824 */ /* 0x000fe200078e023d */
[----:B------:R-:W-:Y:S01]  /*3510*/  MOV R28, R61 ;  /* 0x0000003d001c7202 */ /* 0x000fe20000000f00 */
[----:B------:R-:W-:-:S12]  /*3520*/  UIADD3 UR5, UPT, UPT, -UR10, URZ, URZ ;  /* 0x000000ff0a057290 */ /* 0x000fd8000fffe1ff */
.L_x_1178:
[----:B------:R-:W-:Y:S02]  /*3530*/  ISETP.EQ.OR P0, PT, RZ, UR5, P1 ;  /* 0x00000005ff007c0c */ /* 0x000fe40008f02670 */
[----:B------:R-:W-:-:S04]  /*3540*/  IADD3 R30, PT, PT, R0, 0x1, RZ ;  /* 0x00000001001e7810 */ /* 0x000fc80007ffe0ff */
[----:B------:R-:W-:-:S07]  /*3550*/  ISETP.EQ.OR P2, PT, R30, UR10, P1 ;  /* 0x0000000a1e007c0c */ /* 0x000fce0008f42670 */
[----:B0-----:R-:W-:-:S06]  /*3560*/  @!P0 IMAD.WIDE.U32 R32, R28, 0x8, R40 ;  /* 0x000000081c208825 */ /* 0x001fcc00078e0028 */
[----:B------:R-:W2:Y:S01]  /*3570*/  @!P0 LDG.E.64 R32, desc[UR8][R32.64] ;  /* 0x0000000820208981 */ /* 0x000ea2000c1e1b00 */
[----:B------:R-:W-:-:S06]  /*3580*/  @!P2 IMAD.WIDE.U32 R30, R29, 0x8, R40 ;  /* 0x000000081d1ea825 */ /* 0x000fcc00078e0028 */
[----:B------:R-:W3:Y:S01]  /*3590*/  @!P2 LDG.E.64 R30, desc[UR8][R30.64] ;  /* 0x000000081e1ea981 */ /* 0x000ee2000c1e1b00 */
[----:B------:R-:W-:-:S04]  /*35a0*/  IADD3 R42, PT, PT, R0, 0x2, RZ ;  /* 0x00000002002a7810 */ /* 0x000fc80007ffe0ff */
[----:B------:R-:W-:Y:S02]  /*35b0*/  ISETP.EQ.OR P4, PT, R42, UR10, P1 ;  /* 0x0000000a2a007c0c */ /* 0x000fe40008f82670 */
[----:B------:R-:W-:Y:S01]  /*35c0*/  IADD3 R42, PT, PT, R0, 0x3, RZ ;  /* 0x00000003002a7810 */ /* 0x000fe20007ffe0ff */
[----:B--2---:R-:W-:Y:S01]  /*35d0*/  @!P0 FADD.FTZ R56, R56, R32 ;  /* 0x0000002038388221 */ /* 0x004fe20000010000 */
[----:B------:R-:W-:-:S09]  /*35e0*/  @!P0 FADD.FTZ R57, R57, R33 ;  /* 0x0000002139398221 */ /* 0x000fd20000010000 */
[----:B------:R-:W-:Y:S01]  /*35f0*/  @!P4 IMAD.WIDE.U32 R32, R39, 0x8, R40 ;  /* 0x000000082720c825 */ /* 0x000fe200078e0028 */
[----:B------:R-:W-:-:S03]  /*3600*/  ISETP.EQ.OR P0, PT, R42, UR10, P1 ;  /* 0x0000000a2a007c0c */ /* 0x000fc60008f02670 */
[----:B---3--:R-:W-:Y:S02]  /*3610*/  @!P2 FADD.FTZ R56, R56, R30 ;  /* 0x0000001e3838a221 */ /* 0x008fe40000010000 */
[----:B------:R-:W2:Y:S01]  /*3620*/  @!P4 LDG.E.64 R32, desc[UR8][R32.64] ;  /* 0x000000082020c981 */ /* 0x000ea2000c1e1b00 */
[----:B------:R-:W-:-:S07]  /*3630*/  @!P2 FADD.FTZ R57, R57, R31 ;  /* 0x0000001f3939a221 */ /* 0x000fce0000010000 */
        /* <DEDUP_REMOVED lines=8> */
[----:B------:R-:W-:-:S05]  /*36c0*/  ISETP.EQ.OR P4, PT, R42, UR10, P1 ;  /* 0x0000000a2a007c0c */ /* 0x000fca0008f82670 */
[----:B------:R-:W2:Y:S01]  /*36d0*/  @!P2 LDG.E.64 R32, desc[UR8][R32.64] ;  /* 0x000000082020a981 */ /* 0x000ea2000c1e1b00 */
[----:B---3--:R-:W-:Y:S01]  /*36e0*/  @!P0 FADD.FTZ R56, R56, R30 ;  /* 0x0000001e38388221 */ /* 0x008fe20000010000 */
[----:B------:R-:W-:-:S06]  /*36f0*/  @!P0 FADD.FTZ R57, R57, R31 ;  /* 0x0000001f39398221 */ /* 0x000fcc0000010000 */
        /* <DEDUP_REMOVED lines=14> */
[----:B------:R-:W0:Y:S01]  /*37e0*/  LDC R42, c[0x0][0x370] ;  /* 0x0000dc00ff2a7b82 */ /* 0x000e220000000800 */
[----:B------:R-:W-:Y:S01]  /*37f0*/  IADD3 R0, PT, PT, R0, 0x8, RZ ;  /* 0x0000000800007810 */ /* 0x000fe20007ffe0ff */
        /* <DEDUP_REMOVED lines=10> */
[----:B0-----:R-:W-:Y:S01]  /*38a0*/  LOP3.LUT R33, R42, 0x7ffffff8, RZ, 0xc0, !PT ;  /* 0x7ffffff82a217812 */ /* 0x001fe200078ec0ff */
[----:B------:R-:W-:-:S03]  /*38b0*/  @!P0 FADD.FTZ R56, R56, R32 ;  /* 0x0000002038388221 */ /* 0x000fc60000010000 */
[----:B------:R-:W-:Y:S01]  /*38c0*/  ISETP.NE.AND P0, PT, R0, R33, PT ;  /* 0x000000210000720c */ /* 0x000fe20003f05270 */
[----:B---3--:R-:W-:Y:S01]  /*38d0*/  @!P2 FADD.FTZ R56, R56, R30 ;  /* 0x0000001e3838a221 */ /* 0x008fe20000010000 */
[----:B------:R-:W-:-:S11]  /*38e0*/  @!P2 FADD.FTZ R57, R57, R31 ;  /* 0x0000001f3939a221 */ /* 0x000fd60000010000 */
[----:B------:R-:W-:Y:S05]  /*38f0*/  @P0 BRA `(.L_x_1178) ;  /* 0xfffffffc000c0947 */ /* 0x000fea000383ffff */
[----:B------:R-:W-:-:S07]  /*3900*/  MOV R0, R33 ;  /* 0x0000002100007202 */ /* 0x000fce0000000f00 */
.L_x_1177:
[----:B------:R-:W1:Y:S02]  /*3910*/  LDCU UR5, c[0x0][0x370] ;  /* 0x00006e00ff0577ac */ /* 0x000e640008000800 */
[----:B-1----:R-:W-:-:S09]  /*3920*/  ULOP3.LUT UP0, URZ, UR5, 0x7, URZ, 0xc0, !UPT ;  /* 0x0000000705ff7892 */ /* 0x002fd2000f80c0ff */
[----:B------:R-:W-:Y:S05]  /*3930*/  BRA.U !UP0, `(.L_x_1174) ;  /* 0x0000000508007547 */ /* 0x000fea000b800000 */
[----:B------:R-:W1:Y:S01]  /*3940*/  LDCU UR5, c[0x0][0x370] ;  /* 0x00006e00ff0577ac */ /* 0x000e620008000800 */
[----:B------:R-:W2:Y:S01]  /*3950*/  LDCU UR6, c[0x0][0x370] ;  /* 0x00006e00ff0677ac */ /* 0x000ea20008000800 */
[----:B-1----:R-:W-:-:S04]  /*3960*/  ULOP3.LUT UR5, UR5, 0x7, URZ, 0xc0, !UPT ;  /* 0x0000000705057892 */ /* 0x002fc8000f8ec0ff */
[----:B------:R-:W-:Y:S02]  /*3970*/  UIADD3 UR5, UPT, UPT, UR5, -0x1, URZ ;  /* 0xffffffff05057890 */ /* 0x000fe4000fffe0ff */
[----:B--2---:R-:W-:Y:S02]  /*3980*/  ULOP3.LUT UP1, UR6, UR6, 0x3, URZ, 0xc0, !UPT ;  /* 0x0000000306067892 */ /* 0x004fe4000f82c0ff */
[----:B------:R-:W-:-:S09]  /*3990*/  UISETP.GE.U32.AND UP0, UPT, UR5, 0x3, UPT ;  /* 0x000000030500788c */ /* 0x000fd2000bf06070 */
[----:B------:R-:W-:Y:S05]  /*39a0*/  BRA.U !UP0, `(.L_x_1179) ;  /* 0x0000000108707547 */ /* 0x000fea000b800000 */
[C---:B------:R-:W-:Y:S02]  /*39b0*/  IADD3 R31, PT, PT, R0.reuse, 0x1, RZ ;  /* 0x00000001001f7810 */ /* 0x040fe40007ffe0ff */
[C---:B------:R-:W-:Y:S02]  /*39c0*/  ISETP.EQ.OR P0, PT, R0.reuse, UR10, P1 ;  /* 0x0000000a00007c0c */ /* 0x040fe40008f02670 */
[C---:B0-----:R-:W-:Y:S02]  /*39d0*/  IADD3 R33, PT, PT, R0.reuse, 0x2, RZ ;  /* 0x0000000200217810 */ /* 0x041fe40007ffe0ff */
        /* <DEDUP_REMOVED lines=25> */
.L_x_1179:
[----:B------:R-:W-:Y:S05]  /*3b70*/  BRA.U !UP1, `(.L_x_1174) ;  /* 0x0000000109707547 */ /* 0x000fea000b800000 */
[----:B------:R-:W1:Y:S01]  /*3b80*/  LDC R32, c[0x0][0x370] ;  /* 0x0000dc00ff207b82 */ /* 0x000e620000000800 */
[----:B------:R-:W-:Y:S01]  /*3b90*/  UISETP.NE.AND UP0, UPT, UR6, 0x1, UPT ;  /* 0x000000010600788c */ /* 0x000fe2000bf05270 */
[----:B-1----:R-:W-:-:S08]  /*3ba0*/  LOP3.LUT R32, R32, 0x1, RZ, 0xc0, !PT ;  /* 0x0000000120207812 */ /* 0x002fd000078ec0ff */
[----:B------:R-:W-:Y:S05]  /*3bb0*/  BRA.U !UP0, `(.L_x_1180) ;  /* 0x0000000108387547 */ /* 0x000fea000b800000 */
        /* <DEDUP_REMOVED lines=14> */
.L_x_1180:
        /* <DEDUP_REMOVED lines=9> */
.L_x_1181:
[----:B------:R-:W-:Y:S05]  /*3d30*/  BSYNC.RECONVERGENT B0 ;  /* 0x0000000000007941 */ /* 0x000fea0003800200 */
.L_x_1174:
[----:B------:R-:W2:Y:S01]  /*3d40*/  S2UR UR6, SR_CgaCtaId ;  /* 0x00000000000679c3 */ /* 0x000ea20000008800 */
[----:B------:R-:W-:Y:S01]  /*3d50*/  UMOV UR5, 0x400 ;  /* 0x0000040000057882 */ /* 0x000fe20000000000 */
[----:B------:R-:W-:Y:S01]  /*3d60*/  LOP3.LUT R0, R62, 0xffff, RZ, 0xc0, !PT ;  /* 0x0000ffff3e007812 */ /* 0x000fe200078ec0ff */
[----:B------:R-:W3:Y:S01]  /*3d70*/  LDCU.64 UR12, c[0x0][0x400] ;  /* 0x00008000ff0c77ac */ /* 0x000ee20008000a00 */
[----:B------:R-:W-:-:S03]  /*3d80*/  FADD.FTZ R54, -R2, R54 ;  /* 0x0000003602367221 */ /* 0x000fc60000010100 */
[----:B------:R-:W-:Y:S01]  /*3d90*/  IMAD R0, R0, 0x53a, RZ ;  /* 0x0000053a00007824 */ /* 0x000fe200078e02ff */
[----:B-1----:R-:W1:Y:S01]  /*3da0*/  LDC R28, c[0x0][0x41c] ;  /* 0x00010700ff1c7b82 */ /* 0x002e620000000800 */
[----:B0-----:R-:W-:-:S03]  /*3db0*/  FMUL.FTZ R33, R54, R3 ;  /* 0x0000000336217220 */ /* 0x001fc60000410000 */
[----:B------:R-:W-:Y:S01]  /*3dc0*/  SHF.R.U32.HI R29, RZ, 0x10, R0 ;  /* 0x00000010ff1d7819 */ /* 0x000fe20000011600 */
[----:B------:R-:W-:-:S04]  /*3dd0*/  FADD.FTZ R0, -R2, R55 ;  /* 0x0000003702007221 */ /* 0x000fc80000010100 */
[----:B------:R-:W-:Y:S01]  /*3de0*/  FMUL.FTZ R0, R0, R3 ;  /* 0x0000000300007220 */ /* 0x000fe20000410000 */
[----:B--2---:R-:W-:Y:S01]  /*3df0*/  ULEA UR5, UR6, UR5, 0x18 ;  /* 0x0000000506057291 */ /* 0x004fe2000f8ec0ff */
[----:B-1----:R-:W-:-:S08]  /*3e00*/  IMAD R28, R28, UR10, R29 ;  /* 0x0000000a1c1c7c24 */ /* 0x002fd0000f8e021d */
[----:B------:R-:W-:Y:S01]  /*3e10*/  @!P1 STS.64 [UR5+0x80], R56 ;  /* 0x00008038ff009988 */ /* 0x000fe20008000a05 */
[----:B------:R-:W-:Y:S01]  /*3e20*/  BAR.SYNC.DEFER_BLOCKING 0x0 ;  /* 0x0000000000007b1d */ /* 0x000fe20000010000 */
[----:B---3--:R-:W-:Y:S02]  /*3e30*/  ISETP.GE.U32.AND P0, PT, R28, UR12, PT ;  /* 0x0000000c1c007c0c */ /* 0x008fe4000bf06070 */
[----:B------:R-:W-:-:S04]  /*3e40*/  SHF.R.S32.HI R29, RZ, 0x1f, R28 ;  /* 0x0000001fff1d7819 */ /* 0x000fc8000001141c */
[----:B------:R-:W-:Y:S01]  /*3e50*/  ISETP.GE.AND.EX P0, PT, R29, UR13, PT, P0 ;  /* 0x0000000d1d007c0c */ /* 0x000fe2000bf06300 */
[----:B------:R-:W0:Y:S01]  /*3e60*/  LDS.64 R30, [UR5+0x80] ;  /* 0x00008005ff1e7984 */ /* 0x000e220008000a00 */
[----:B------:R-:W0:Y:S02]  /*3e70*/  LDCU UR5, c[0x0][0x42c] ;  /* 0x00008580ff0577ac */ /* 0x000e240008000800 */
[----:B0-----:R-:W-:Y:S01]  /*3e80*/  FMUL.FTZ R39, R30, UR5 ;  /* 0x000000051e277c20 */ /* 0x001fe20008410000 */
[----:B------:R-:W-:-:S04]  /*3e90*/  FMUL.FTZ R38, R31, UR5 ;  /* 0x000000051f267c20 */ /* 0x000fc80008410000 */
        /* <DEDUP_REMOVED lines=20> */
.L_x_1182:
[----:B------:R-:W-:Y:S01]  /*3fe0*/  FFMA.FTZ R30, R39, R0, R38 ;  /* 0x00000000271e7223 */ /* 0x000fe20000010026 */
[----:B------:R-:W-:Y:S01]  /*3ff0*/  BSSY.RECONVERGENT B0, `(.L_x_1183) ;  /* 0x0000013000007945 */ /* 0x000fe20003800200 */
[----:B------:R-:W-:Y:S01]  /*4000*/  FFMA.FTZ R34, R26, R52, -R31 ;  /* 0x000000341a227223 */ /* 0x000fe2000001081f */
[C---:B------:R-:W-:Y:S01]  /*4010*/  FADD.FTZ R50, -R2.reuse, R50 ;  /* 0x0000003202327221 */ /* 0x040fe20000010100 */
[----:B------:R-:W-:Y:S01]  /*4020*/  FADD.FTZ R0, -R2, R51 ;  /* 0x0000003302007221 */ /* 0x000fe20000010100 */
[----:B------:R-:W-:Y:S01]  /*4030*/  FFMA.FTZ R36, R27, R53, -R30 ;  /* 0x000000351b247223 */ /* 0x000fe2000001081e */
[----:B------:R-:W-:Y:S06]  /*4040*/  @P0 BRA `(.L_x_1184) ;  /* 0x0000000000340947 */ /* 0x000fec0003800000 */
[----:B------:R-:W0:Y:S01]  /*4050*/  LDCU.64 UR14, c[0x0][0x3f8] ;  /* 0x00007f00ff0e77ac */ /* 0x000e220008000a00 */
[----:B------:R-:W-:Y:S01]  /*4060*/  MOV R30, R66 ;  /* 0x00000042001e7202 */ /* 0x000fe20000000f00 */
[----:B------:R-:W-:Y:S01]  /*4070*/  FMUL.FTZ R34, R34, R3 ;  /* 0x0000000322227220 */ /* 0x000fe20000410000 */
[----:B------:R-:W-:Y:S01]  /*4080*/  MOV R31, R69 ;  /* 0x00000045001f7202 */ /* 0x000fe20000000f00 */
[----:B------:R-:W1:Y:S01]  /*4090*/  LDCU.64 UR6, c[0x0][0x380] ;  /* 0x00007000ff0677ac */ /* 0x000e620008000a00 */
[----:B------:R-:W-:Y:S01]  /*40a0*/  FMUL.FTZ R35, R36, R3 ;  /* 0x0000000324237220 */ /* 0x000fe20000410000 */
[----:B0-----:R-:W-:Y:S02]  /*40b0*/  IMAD R29, R29, UR14, RZ ;  /* 0x0000000e1d1d7c24 */ /* 0x001fe4000f8e02ff */
[----:B------:R-:W-:-:S04]  /*40c0*/  IMAD.WIDE.U32 R30, R28, UR14, R30 ;  /* 0x0000000e1c1e7c25 */ /* 0x000fc8000f8e001e */
[----:B------:R-:W-:Y:S01]  /*40d0*/  IMAD R29, R28, UR15, R29 ;  /* 0x0000000f1c1d7c24 */ /* 0x000fe2000f8e021d */
[----:B-1----:R-:W-:-:S04]  /*40e0*/  LEA R32, P0, R30, UR6, 0x2 ;  /* 0x000000061e207c11 */ /* 0x002fc8000f8010ff */
[----:B------:R-:W-:-:S04]  /*40f0*/  IADD3 R29, PT, PT, R31, R29, RZ ;  /* 0x0000001d1f1d7210 */ /* 0x000fc80007ffe0ff */
[----:B------:R-:W-:-:S05]  /*4100*/  LEA.HI.X R33, R30, UR7, R29, 0x2, P0 ;  /* 0x000000071e217c11 */ /* 0x000fca00080f141d */
[----:B------:R0:W-:Y:S02]  /*4110*/  STG.E.64 desc[UR8][R32.64], R34 ;  /* 0x0000002220007986 */ /* 0x0001e4000c101b08 */
.L_x_1184:
[----:B------:R-:W-:Y:S05]  /*4120*/  BSYNC.RECONVERGENT B0 ;  /* 0x0000000000007941 */ /* 0x000fea0003800200 */
.L_x_1183:
[----:B------:R-:W-:Y:S01]  /*4130*/  UISETP.NE.AND UP0, UPT, UR11, URZ, UPT ;  /* 0x000000ff0b00728c */ /* 0x000fe2000bf05270 */
[----:B------:R-:W-:Y:S01]  /*4140*/  IADD3 R29, PT, PT, R28, 0x8, RZ ;  /* 0x000000081c1d7810 */ /* 0x000fe20007ffe0ff */
[C---:B0-----:R-:W-:Y:S01]  /*4150*/  FADD.FTZ R32, -R2.reuse, R4 ;  /* 0x0000000402207221 */ /* 0x041fe20000010100 */
[C---:B------:R-:W-:Y:S01]  /*4160*/  FADD.FTZ R36, -R2.reuse, R5 ;  /* 0x0000000502247221 */ /* 0x040fe20000010100 */
[----:B------:R-:W-:Y:S01]  /*4170*/  FADD.FTZ R40, -R2, R8 ;  /* 0x0000000802287221 */ /* 0x000fe20000010100 */
[----:B------:R-:W-:Y:S01]  /*4180*/  ISETP.GE.U32.AND P0, PT, R29, UR12, PT ;  /* 0x0000000c1d007c0c */ /* 0x000fe2000bf06070 */
[-C--:B------:R-:W-:Y:S01]  /*4190*/  FMUL.FTZ R5, R50, R3.reuse ;  /* 0x0000000332057220 */ /* 0x080fe20000410000 */
[----:B------:R-:W-:Y:S01]  /*41a0*/  SHF.R.S32.HI R4, RZ, 0x1f, R29 ;  /* 0x0000001fff047819 */ /* 0x000fe2000001141d */
[----:B------:R-:W-:Y:S01]  /*41b0*/  FMUL.FTZ R8, R0, R3 ;  /* 0x0000000300087220 */ /* 0x000fe20000410000 */
[C---:B------:R-:W-:Y:S01]  /*41c0*/  FADD.FTZ R46, -R2.reuse, R46 ;  /* 0x0000002e022e7221 */ /* 0x040fe20000010100 */
[C---:B------:R-:W-:Y:S01]  /*41d0*/  FADD.FTZ R34, -R2.reuse, R47 ;  /* 0x0000002f02227221 */ /* 0x040fe20000010100 */
[C---:B------:R-:W-:Y:S01]  /*41e0*/  FADD.FTZ R42, -R2.reuse, R9 ;  /* 0x00000009022a7221 */ /* 0x040fe20000010100 */
[C---:B------:R-:W-:Y:S01]  /*41f0*/  FADD.FTZ R52, -R2.reuse, R12 ;  /* 0x0000000c02347221 */ /* 0x040fe20000010100 */
[C---:B------:R-:W-:Y:S01]  /*4200*/  FADD.FTZ R54, -R2.reuse, R13 ;  /* 0x0000000d02367221 */ /* 0x040fe20000010100 */
[C---:B------:R-:W-:Y:S01]  /*4210*/  FADD.FTZ R16, -R2.reuse, R16 ;  /* 0x0000001002107221 */ /* 0x040fe20000010100 */
[C---:B------:R-:W-:Y:S01]  /*4220*/  FADD.FTZ R56, -R2.reuse, R17 ;  /* 0x0000001102387221 */ /* 0x040fe20000010100 */
[----:B------:R-:W-:Y:S01]  /*4230*/  FADD.FTZ R20, -R2, R20 ;  /* 0x0000001402147221 */ /* 0x000fe20000010100 */
[----:B------:R-:W-:Y:S01]  /*4240*/  ISETP.GE.AND.EX P0, PT, R4, UR13, PT, P0 ;  /* 0x0000000d04007c0c */ /* 0x000fe2000bf06300 */
[----:B------:R-:W-:Y:S01]  /*4250*/  FADD.FTZ R30, -R2, R21 ;  /* 0x00000015021e7221 */ /* 0x000fe20000010100 */
[C-C-:B------:R-:W-:Y:S01]  /*4260*/  FFMA.FTZ R31, R39.reuse, R5, R38.reuse ;  /* 0x00000005271f7223 */ /* 0x140fe20000010026 */
[----:B------:R-:W-:Y:S01]  /*4270*/  FFMA.FTZ R33, R39, R8, R38 ;  /* 0x0000000827217223 */ /* 0x000fe20000010026 */
[----:B------:R-:W-:Y:S09]  /*4280*/  BRA.U !UP0, `(.L_x_1185) ;  /* 0x0000000108487547 */ /* 0x000ff2000b800000 */
        /* <DEDUP_REMOVED lines=18> */
.L_x_1185:
[----:B------:R-:W-:Y:S01]  /*43b0*/  BSSY.RECONVERGENT B0, `(.L_x_1186) ;  /* 0x0000011000007945 */ /* 0x000fe20003800200 */
[----:B------:R-:W-:Y:S01]  /*43c0*/  FFMA.FTZ R12, R26, R48, -R31 ;  /* 0x000000301a0c7223 */ /* 0x000fe2000001081f */
[----:B------:R-:W-:Y:S02]  /*43d0*/  FFMA.FTZ R0, R27, R49, -R33 ;  /* 0x000000311b007223 */ /* 0x000fe40000010821 */
[----:B------:R-:W-:Y:S05]  /*43e0*/  @P0 BRA `(.L_x_1187) ;  /* 0x0000000000340947 */ /* 0x000fea0003800000 */
[----:B------:R-:W0:Y:S01]  /*43f0*/  LDCU.64 UR6, c[0x0][0x3f8] ;  /* 0x00007f00ff0677ac */ /* 0x000e220008000a00 */
[----:B------:R-:W-:Y:S01]  /*4400*/  MOV R5, R69 ;  /* 0x0000004500057202 */ /* 0x000fe20000000f00 */
[-C--:B------:R-:W-:Y:S01]  /*4410*/  FMUL.FTZ R12, R12, R3.reuse ;  /* 0x000000030c0c7220 */ /* 0x080fe20000410000 */
[----:B------:R-:W-:Y:S01]  /*4420*/  FMUL.FTZ R13, R0, R3 ;  /* 0x00000003000d7220 */ /* 0x000fe20000410000 */
[----:B------:R-:W1:Y:S01]  /*4430*/  LDCU.64 UR14, c[0x0][0x380] ;  /* 0x00007000ff0e77ac */ /* 0x000e620008000a00 */
[----:B0-----:R-:W-:Y:S01]  /*4440*/  IMAD R2, R4, UR6, RZ ;  /* 0x0000000604027c24 */ /* 0x001fe2000f8e02ff */
[----:B------:R-:W-:-:S05]  /*4450*/  MOV R4, R66 ;  /* 0x0000004200047202 */ /* 0x000fca0000000f00 */
[----:B------:R-:W-:-:S04]  /*4460*/  IMAD.WIDE.U32 R4, R29, UR6, R4 ;  /* 0x000000061d047c25 */ /* 0x000fc8000f8e0004 */
[----:B------:R-:W-:Y:S01]  /*4470*/  IMAD R29, R29, UR7, R2 ;  /* 0x000000071d1d7c24 */ /* 0x000fe2000f8e0202 */
[----:B-1----:R-:W-:-:S04]  /*4480*/  LEA R8, P0, R4, UR14, 0x2 ;  /* 0x0000000e04087c11 */ /* 0x002fc8000f8010ff */
[----:B------:R-:W-:-:S04]  /*4490*/  IADD3 R29, PT, PT, R5, R29, RZ ;  /* 0x0000001d051d7210 */ /* 0x000fc80007ffe0ff */
[----:B------:R-:W-:-:S05]  /*44a0*/  LEA.HI.X R9, R4, UR15, R29, 0x2, P0 ;  /* 0x0000000f04097c11 */ /* 0x000fca00080f141d */
[----:B------:R0:W-:Y:S02]  /*44b0*/  STG.E.64 desc[UR8][R8.64], R12 ;  /* 0x0000000c08007986 */ /* 0x0001e4000c101b08 */
.L_x_1187:
[----:B------:R-:W-:Y:S05]  /*44c0*/  BSYNC.RECONVERGENT B0 ;  /* 0x0000000000007941 */ /* 0x000fea0003800200 */
.L_x_1186:
[-C--:B------:R-:W-:Y:S01]  /*44d0*/  FMUL.FTZ R43, R40, R3.reuse ;  /* 0x00000003282b7220 */ /* 0x080fe20000410000 */
[-C--:B------:R-:W-:Y:S01]  /*44e0*/  FMUL.FTZ R21, R16, R3.reuse ;  /* 0x0000000310157220 */ /* 0x080fe20000410000 */
[-C--:B------:R-:W-:Y:S01]  /*44f0*/  FMUL.FTZ R17, R20, R3.reuse ;  /* 0x0000000314117220 */ /* 0x080fe20000410000 */
[----:B0-----:R-:W-:Y:S01]  /*4500*/  IADD3 R9, PT, PT, R28, 0x10, RZ ;  /* 0x000000101c097810 */ /* 0x001fe20007ffe0ff */
        /* <DEDUP_REMOVED lines=12> */
[----:B------:R-:W-:Y:S01]  /*45d0*/  ISETP.GE.U32.AND P3, PT, R9, UR12, PT ;  /* 0x0000000c09007c0c */ /* 0x000fe2000bf66070 */
[-C--:B------:R-:W-:Y:S01]  /*45e0*/  FMUL.FTZ R30, R30, R3.reuse ;  /* 0x000000031e1e7220 */ /* 0x080fe20000410000 */
[----:B------:R-:W-:Y:S01]  /*45f0*/  ISETP.GE.U32.AND P0, PT, R49, UR12, PT ;  /* 0x0000000c31007c0c */ /* 0x000fe2000bf06070 */
[----:B------:R-:W-:Y:S01]  /*4600*/  FMUL.FTZ R34, R34, R3 ;  /* 0x0000000322227220 */ /* 0x000fe20000410000 */
[----:B------:R-:W-:-:S02]  /*4610*/  ISETP.GE.U32.AND P4, PT, R40, UR12, PT ;  /* 0x0000000c28007c0c */ /* 0x000fc4000bf86070 */
[----:B------:R-:W-:Y:S02]  /*4620*/  ISETP.GE.U32.AND P5, PT, R16, UR12, PT ;  /* 0x0000000c10007c0c */ /* 0x000fe4000bfa6070 */
[----:B------:R-:W-:Y:S02]  /*4630*/  ISETP.GE.U32.AND P2, PT, R20, UR12, PT ;  /* 0x0000000c14007c0c */ /* 0x000fe4000bf46070 */
[----:B------:R-:W-:Y:S02]  /*4640*/  ISETP.GE.U32.AND P1, PT, R28, UR12, PT ;  /* 0x0000000c1c007c0c */ /* 0x000fe4000bf26070 */
[----:B------:R-:W-:Y:S02]  /*4650*/  SHF.R.S32.HI R4, RZ, 0x1f, R9 ;  /* 0x0000001fff047819 */ /* 0x000fe40000011409 */
[----:B------:R-:W-:Y:S02]  /*4660*/  SHF.R.S32.HI R50, RZ, 0x1f, R49 ;  /* 0x0000001fff327819 */ /* 0x000fe40000011431 */
[----:B------:R-:W-:-:S02]  /*4670*/  SHF.R.S32.HI R42, RZ, 0x1f, R40 ;  /* 0x0000001fff2a7819 */ /* 0x000fc40000011428 */
[----:B------:R-:W-:Y:S02]  /*4680*/  SHF.R.S32.HI R31, RZ, 0x1f, R16 ;  /* 0x0000001fff1f7819 */ /* 0x000fe40000011410 */
[----:B------:R-:W-:Y:S01]  /*4690*/  SHF.R.S32.HI R32, RZ, 0x1f, R20 ;  /* 0x0000001fff207819 */ /* 0x000fe20000011414 */
        /* <DEDUP_REMOVED lines=19> */
.L_x_1188:
[----:B------:R-:W-:Y:S01]  /*47d0*/  ISETP.GE.AND.EX P3, PT, R4, UR13, PT, P3 ;  /* 0x0000000d04007c0c */ /* 0x000fe2000bf66330 */
        /* <DEDUP_REMOVED lines=12> */
[----:B------:R-:W-:Y:S01]  /*48a0*/  FFMA.FTZ R12, R26, R44, -R5 ;  /* 0x0000002c1a0c7223 */ /* 0x000fe20000010805 */
[----:B------:R-:W-:Y:S01]  /*48b0*/  ISETP.GE.AND.EX P0, PT, R50, UR13, PT, P0 ;  /* 0x0000000d32007c0c */ /* 0x000fe2000bf06300 */
[----:B------:R-:W-:Y:S01]  /*48c0*/  FFMA.FTZ R38, R39, R30, R38 ;  /* 0x0000001e27267223 */ /* 0x000fe20000010026 */
[----:B------:R-:W-:Y:S01]  /*48d0*/  ISETP.GE.AND.EX P4, PT, R42, UR13, PT, P4 ;  /* 0x0000000d2a007c0c */ /* 0x000fe2000bf86340 */
[----:B------:R-:W-:Y:S01]  /*48e0*/  FFMA.FTZ R44, R27, R45, -R8 ;  /* 0x0000002d1b2c7223 */ /* 0x000fe20000010808 */
[----:B------:R-:W-:-:S02]  /*48f0*/  ISETP.GE.AND.EX P5, PT, R31, UR13, PT, P5 ;  /* 0x0000000d1f007c0c */ /* 0x000fc4000bfa6350 */
[----:B------:R-:W-:Y:S01]  /*4900*/  ISETP.GE.AND.EX P2, PT, R32, UR13, PT, P2 ;  /* 0x0000000d20007c0c */ /* 0x000fe2000bf46320 */
[----:B------:R-:W-:-:S12]  /*4910*/  @P3 BRA `(.L_x_1190) ;  /* 0x0000000000343947 */ /* 0x000fd80003800000 */
        /* <DEDUP_REMOVED lines=13> */
.L_x_1190:
[----:B------:R-:W-:Y:S05]  /*49f0*/  BSYNC.RECONVERGENT B0 ;  /* 0x0000000000007941 */ /* 0x000fea0003800200 */
.L_x_1189:
[----:B------:R-:W-:Y:S05]  /*4a00*/  BRA.U !UP0, `(.L_x_1191) ;  /* 0x0000000108487547 */ /* 0x000fea000b800000 */
        /* <DEDUP_REMOVED lines=18> */
.L_x_1191:
        /* <DEDUP_REMOVED lines=17> */
.L_x_1193:
[----:B------:R-:W-:Y:S05]  /*4c40*/  BSYNC.RECONVERGENT B0 ;  /* 0x0000000000007941 */ /* 0x000fea0003800200 */
.L_x_1192:
        /* <DEDUP_REMOVED lines=19> */
.L_x_1194:
        /* <DEDUP_REMOVED lines=17> */
.L_x_1196:
[----:B------:R-:W-:Y:S05]  /*4e90*/  BSYNC.RECONVERGENT B0 ;  /* 0x0000000000007941 */ /* 0x000fea0003800200 */
.L_x_1195:
        /* <DEDUP_REMOVED lines=19> */
.L_x_1197:
        /* <DEDUP_REMOVED lines=9> */
[----:B------:R-:W-:Y:S01]  /*5060*/  FMUL.FTZ R15, R34, R3 ;  /* 0x00000003220f7220 */ /* 0x000fe20000410000 */
[----:B-1----:R-:W-:Y:S02]  /*5070*/  IMAD R31, R31, UR6, RZ ;  /* 0x000000061f1f7c24 */ /* 0x002fe4000f8e02ff */
[----:B0-----:R-:W-:-:S04]  /*5080*/  IMAD.WIDE.U32 R6, R16, UR6, R4 ;  /* 0x0000000610067c25 */ /* 0x001fc8000f8e0004 */
[----:B------:R-:W-:Y:S01]  /*5090*/  IMAD R31, R16, UR7, R31 ;  /* 0x00000007101f7c24 */ /* 0x000fe2000f8e021f */
[----:B--2---:R-:W-:-:S04]  /*50a0*/  LEA R4, P0, R6, UR14, 0x2 ;  /* 0x0000000e06047c11 */ /* 0x004fc8000f8010ff */
[----:B------:R-:W-:-:S04]  /*50b0*/  IADD3 R31, PT, PT, R7, R31, RZ ;  /* 0x0000001f071f7210 */ /* 0x000fc80007ffe0ff */
[----:B------:R-:W-:-:S05]  /*50c0*/  LEA.HI.X R5, R6, UR15, R31, 0x2, P0 ;  /* 0x0000000f06057c11 */ /* 0x000fca00080f141f */
[----:B------:R1:W-:Y:S02]  /*50d0*/  STG.E.64 desc[UR8][R4.64], R14 ;  /* 0x0000000e04007986 */ /* 0x0003e4000c101b08 */
.L_x_1199:
[----:B------:R-:W-:Y:S05]  /*50e0*/  BSYNC.RECONVERGENT B0 ;  /* 0x0000000000007941 */ /* 0x000fea0003800200 */
.L_x_1198:
[----:B------:R-:W-:Y:S05]  /*50f0*/  BRA.U !UP0, `(.L_x_1200) ;  /* 0x0000000108487547 */ /* 0x000fea000b800000 */
[----:B------:R-:W-:Y:S01]  /*5100*/  FFMA.FTZ R21, R26, R21, R24 ;  /* 0x000000151a157223 */ /* 0x000fe20000010018 */
[----:B------:R-:W-:-:S03]  /*5110*/  FFMA.FTZ R0, R27, R0, R25 ;  /* 0x000000001b007223 */ /* 0x000fc60000010019 */
[----:B------:R-:W-:Y:S01]  /*5120*/  FMUL.FTZ R2, R21, -1.4426950216293334961 ;  /* 0xbfb8aa3b15027820 */ /* 0x000fe20000410000 */
[----:B0-----:R-:W-:-:S05]  /*5130*/  FMUL.FTZ R6, R0, -1.4426950216293334961 ;  /* 0xbfb8aa3b00067820 */ /* 0x001fca0000410000 */
[----:B------:R-:W1:Y:S08]  /*5140*/  MUFU.EX2 R2, R2 ;  /* 0x0000000200027308 */ /* 0x000e700000000800 */
[----:B------:R-:W0:Y:S01]  /*5150*/  MUFU.EX2 R6, R6 ;  /* 0x0000000600067308 */ /* 0x000e220000000800 */
[----:B-1----:R-:W-:-:S07]  /*5160*/  FADD.FTZ R4, R2, 1 ;  /* 0x3f80000002047421 */ /* 0x002fce0000010000 */
[----:B------:R-:W1:Y:S01]  /*5170*/  MUFU.RCP R5, R4 ;  /* 0x0000000400057308 */ /* 0x000e620000001000 */
[----:B0-----:R-:W-:-:S07]  /*5180*/  FADD.FTZ R7, R6, 1 ;  /* 0x3f80000006077421 */ /* 0x001fce0000010000 */
[----:B------:R-:W0:Y:S01]  /*5190*/  MUFU.RCP R8, R7 ;  /* 0x0000000700087308 */ /* 0x000e220000001000 */
[----:B-1----:R-:W-:Y:S01]  /*51a0*/  FADD.FTZ R10, -R5, 1 ;  /* 0x3f800000050a7421 */ /* 0x002fe20000010100 */
[----:B------:R-:W-:-:S03]  /*51b0*/  FMUL.FTZ R18, R18, R5 ;  /* 0x0000000512127220 */ /* 0x000fc60000410000 */
[----:B------:R-:W-:Y:S01]  /*51c0*/  FFMA.FTZ R21, R21, R10, 1 ;  /* 0x3f80000015157423 */ /* 0x000fe2000001000a */
[----:B0-----:R-:W-:Y:S01]  /*51d0*/  FADD.FTZ R9, -R8, 1 ;  /* 0x3f80000008097421 */ /* 0x001fe20000010100 */
[----:B------:R-:W-:Y:S02]  /*51e0*/  FMUL.FTZ R19, R19, R8 ;  /* 0x0000000813137220 */ /* 0x000fe40000410000 */
[----:B------:R-:W-:Y:S01]  /*51f0*/  FMUL.FTZ R18, R18, R21 ;  /* 0x0000001512127220 */ /* 0x000fe20000410000 */
[----:B------:R-:W-:-:S04]  /*5200*/  FFMA.FTZ R0, R0, R9, 1 ;  /* 0x3f80000000007423 */ /* 0x000fc80000010009 */
[----:B------:R-:W-:-:S07]  /*5210*/  FMUL.FTZ R19, R19, R0 ;  /* 0x0000000013137220 */ /* 0x000fce0000410000 */
.L_x_1200:
[----:B------:R-:W-:Y:S01]  /*5220*/  BSSY.RECONVERGENT B0, `(.L_x_1201) ;  /* 0x0000012000007945 */ /* 0x000fe20003800200 */
[----:B------:R-:W-:Y:S01]  /*5230*/  FFMA.FTZ R18, R26, R18, -R35 ;  /* 0x000000121a127223 */ /* 0x000fe20000010823 */
[----:B------:R-:W-:Y:S01]  /*5240*/  SHF.R.S32.HI R11, RZ, 0x1f, R28 ;  /* 0x0000001fff0b7819 */ /* 0x000fe2000001141c */
[----:B------:R-:W-:Y:S01]  /*5250*/  FFMA.FTZ R36, R27, R19, -R36 ;  /* 0x000000131b247223 */ /* 0x000fe20000010824 */
[----:B------:R-:W-:Y:S06]  /*5260*/  @P2 BRA `(.L_x_1202) ;  /* 0x0000000000342947 */ /* 0x000fec0003800000 */
[----:B------:R-:W0:Y:S01]  /*5270*/  LDCU.64 UR6, c[0x0][0x3f8] ;  /* 0x00007f00ff0677ac */ /* 0x000e220008000a00 */
[----:B-1----:R-:W-:Y:S01]  /*5280*/  MOV R4, R66 ;  /* 0x0000004200047202 */ /* 0x002fe20000000f00 */
        /* <DEDUP_REMOVED lines=11> */
.L_x_1202:
[----:B------:R-:W-:Y:S05]  /*5340*/  BSYNC.RECONVERGENT B0 ;  /* 0x0000000000007941 */ /* 0x000fea0003800200 */
.L_x_1201:
[----:B------:R-:W-:Y:S05]  /*5350*/  BRA.U !UP0, `(.L_x_1203) ;  /* 0x0000000108487547 */ /* 0x000fea000b800000 */
[----:B------:R-:W-:Y:S01]  /*5360*/  FFMA.FTZ R25, R27, R30, R25 ;  /* 0x0000001e1b197223 */ /* 0x000fe20000010019 */
[----:B------:R-:W-:-:S03]  /*5370*/  FFMA.FTZ R17, R26, R17, R24 ;  /* 0x000000111a117223 */ /* 0x000fc60000010018 */
[----:B-12---:R-:W-:Y:S01]  /*5380*/  FMUL.FTZ R4, R25, -1.4426950216293334961 ;  /* 0xbfb8aa3b19047820 */ /* 0x006fe20000410000 */
        /* <DEDUP_REMOVED lines=15> */
.L_x_1203:
[----:B------:R-:W-:Y:S01]  /*5480*/  ISETP.GE.AND.EX P1, PT, R11, UR13, PT, P1 ;  /* 0x0000000d0b007c0c */ /* 0x000fe2000bf26310 */
[----:B------:R-:W-:Y:S01]  /*5490*/  FFMA.FTZ R22, R26, R22, -R37 ;  /* 0x000000161a167223 */ /* 0x000fe20000010825 */
[----:B------:R-:W-:Y:S01]  /*54a0*/  FFMA.FTZ R38, R27, R23, -R38 ;  /* 0x000000171b267223 */ /* 0x000fe20000010826 */
[----:B------:R-:W-:Y:S02]  /*54b0*/  BSSY.RECONVERGENT B0, `(.L_x_1204) ;  /* 0x000000e000007945 */ /* 0x000fe40003800200 */
[-C--:B------:R-:W-:Y:S01]  /*54c0*/  FMUL.FTZ R22, R22, R3.reuse ;  /* 0x0000000316167220 */ /* 0x080fe20000410000 */
[----:B------:R-:W-:-:S07]  /*54d0*/  FMUL.FTZ R23, R38, R3 ;  /* 0x0000000326177220 */ /* 0x000fce0000410000 */
[----:B------:R-:W-:Y:S05]  /*54e0*/  @P1 BRA `(.L_x_1205) ;  /* 0x0000000000281947 */ /* 0x000fea0003800000 */
[----:B------:R-:W3:Y:S01]  /*54f0*/  LDCU.64 UR6, c[0x0][0x3f8] ;  /* 0x00007f00ff0677ac */ /* 0x000ee20008000a00 */
[----:B------:R-:W-:Y:S01]  /*5500*/  MOV R67, R69 ;  /* 0x0000004500437202 */ /* 0x000fe20000000f00 */
[----:B------:R-:W4:Y:S01]  /*5510*/  LDCU.64 UR12, c[0x0][0x380] ;  /* 0x00007000ff0c77ac */ /* 0x000f220008000a00 */
[----:B---3--:R-:W-:Y:S02]  /*5520*/  IMAD R11, R11, UR6, RZ ;  /* 0x000000060b0b7c24 */ /* 0x008fe4000f8e02ff */
[----:B------:R-:W-:-:S04]  /*5530*/  IMAD.WIDE.U32 R66, R28, UR6, R66 ;  /* 0x000000061c427c25 */ /* 0x000fc8000f8e0042 */
[----:B------:R-:W-:Y:S01]  /*5540*/  IMAD R11, R28, UR7, R11 ;  /* 0x000000071c0b7c24 */ /* 0x000fe2000f8e020b */
[----:B----4-:R-:W-:-:S04]  /*5550*/  LEA R2, P0, R66, UR12, 0x2 ;  /* 0x0000000c42027c11 */ /* 0x010fc8000f8010ff */
[----:B------:R-:W-:-:S04]  /*5560*/  IADD3 R11, PT, PT, R67, R11, RZ ;  /* 0x0000000b430b7210 */ /* 0x000fc80007ffe0ff */
[----:B------:R-:W-:-:S05]  /*5570*/  LEA.HI.X R3, R66, UR13, R11, 0x2, P0 ;  /* 0x0000000d42037c11 */ /* 0x000fca00080f140b */
[----:B------:R3:W-:Y:S02]  /*5580*/  STG.E.64 desc[UR8][R2.64], R22 ;  /* 0x0000001602007986 */ /* 0x0007e4000c101b08 */
.L_x_1205:
[----:B------:R-:W-:Y:S05]  /*5590*/  BSYNC.RECONVERGENT B0 ;  /* 0x0000000000007941 */ /* 0x000fea0003800200 */
.L_x_1204:
[----:B------:R-:W-:Y:S02]  /*55a0*/  IADD3 R63, PT, PT, R60, R63, RZ ;  /* 0x0000003f3c3f7210 */ /* 0x000fe40007ffe0ff */
[----:B------:R-:W-:Y:S02]  /*55b0*/  IADD3 R64, PT, PT, R64, 0x1, RZ ;  /* 0x0000000140407810 */ /* 0x000fe40007ffe0ff */
[----:B------:R-:W-:-:S13]  /*55c0*/  ISETP.GE.AND P0, PT, R63, UR4, PT ;  /* 0x000000043f007c0c */ /* 0x000fda000bf06270 */
[----:B------:R-:W-:Y:S05]  /*55d0*/  @!P0 BRA `(.L_x_1206) ;  /* 0xffffffa800ec8947 */ /* 0x000fea000383ffff */
.L_x_1165:
[----:B-12---:R-:W1:Y:S01]  /*55e0*/  LDC R4, c[0x0][0x370] ;  /* 0x0000dc00ff047b82 */ /* 0x006e620000000800 */
[----:B------:R-:W-:Y:S01]  /*55f0*/  ISETP.NE.AND P2, PT, R62, RZ, PT ;  /* 0x000000ff3e00720c */ /* 0x000fe20003f45270 */
[----:B------:R-:W-:Y:S06]  /*5600*/  BSSY.RECONVERGENT B0, `(.L_x_1207) ;  /* 0x0000011000007945 */ /* 0x000fec0003800200 */
[----:B0-----:R-:W0:Y:S08]  /*5610*/  LDC R7, c[0x0][0x374] ;  /* 0x0000dd00ff077b82 */ /* 0x001e300000000800 */
[----:B---3--:R-:W2:Y:S01]  /*5620*/  LDC.64 R2, c[0x0][0x3c8] ;  /* 0x0000f200ff027b82 */ /* 0x008ea20000000a00 */
[----:B-1----:R-:W-:-:S02]  /*5630*/  IADD3 R5, PT, PT, R4, -0x1, RZ ;  /* 0xffffffff04057810 */ /* 0x002fc40007ffe0ff */
[----:B------:R-:W-:Y:S02]  /*5640*/  ISETP.NE.AND P1, PT, R4, 0x1, PT ;  /* 0x000000010400780c */ /* 0x000fe40003f25270 */
[----:B0-----:R-:W-:-:S04]  /*5650*/  IADD3 R0, PT, PT, R7, -0x1, RZ ;  /* 0xffffffff07007810 */ /* 0x001fc80007ffe0ff */
[----:B------:R-:W-:Y:S02]  /*5660*/  ISETP.NE.AND P0, PT, R61, R0, PT ;  /* 0x000000003d00720c */ /* 0x000fe40003f05270 */
[----:B------:R-:W-:Y:S02]  /*5670*/  SHF.L.U32 R0, R7, 0x1, RZ ;  /* 0x0000000107007819 */ /* 0x000fe400000006ff */
[----:B------:R-:W-:Y:S02]  /*5680*/  ISETP.NE.OR P0, PT, R5, UR10, P0 ;  /* 0x0000000a05007c0c */ /* 0x000fe40008705670 */
[----:B------:R-:W-:-:S05]  /*5690*/  SEL R5, R0, RZ, P1 ;  /* 0x000000ff00057207 */ /* 0x000fca0000800000 */
[----:B--2---:R-:W-:Y:S01]  /*56a0*/  IMAD.WIDE.U32 R2, R5, 0x4, R2 ;  /* 0x0000000405027825 */ /* 0x004fe200078e0002 */
[----:B------:R-:W-:Y:S06]  /*56b0*/  @P2 BRA `(.L_x_1208) ;  /* 0x0000000000142947 */ /* 0x000fec0003800000 */
[----:B------:R-:W-:Y:S01]  /*56c0*/  HFMA2 R5, -RZ, RZ, 0, 5.9604644775390625e-08 ;  /* 0x00000001ff057431 */ /* 0x000fe200000001ff */
[----:B------:R-:W-:Y:S06]  /*56d0*/  MEMBAR.ALL.GPU ;  /* 0x0000000000007992 */ /* 0x000fec000000a000 */
[----:B------:R-:W-:-:S00]  /*56e0*/  ERRBAR ;  /* 0x00000000000079ab */ /* 0x000fc00000000000 */
[----:B------:R-:W-:Y:S06]  /*56f0*/  CGAERRBAR ;  /* 0x00000000000075ab */ /* 0x000fec0000000000 */
[----:B------:R0:W-:Y:S02]  /*5700*/  REDG.E.ADD.S32.STRONG.GPU desc[UR8][R2.64], R5 ;  /* 0x000000050200798e */ /* 0x0001e4000c12e308 */
.L_x_1208:
[----:B------:R-:W-:Y:S05]  /*5710*/  BSYNC.RECONVERGENT B0 ;  /* 0x0000000000007941 */ /* 0x000fea0003800200 */
.L_x_1207:
[----:B------:R-:W-:Y:S05]  /*5720*/  @P0 EXIT ;  /* 0x000000000000094d */ /* 0x000fea0003800000 */
[----:B------:R-:W-:Y:S05]  /*5730*/  @P2 BRA `(.L_x_1209) ;  /* 0x0000000000202947 */ /* 0x000fea0003800000 */
[----:B------:R-:W-:-:S05]  /*5740*/  IMAD R0, R4, R7, RZ ;  /* 0x0000000704007224 */ /* 0x000fca00078e02ff */
[----:B------:R-:W-:-:S13]  /*5750*/  ISETP.NE.AND P0, PT, R0, -0x1, PT ;  /* 0xffffffff0000780c */ /* 0x000fda0003f05270 */
[----:B------:R-:W-:Y:S05]  /*5760*/  @!P0 BRA `(.L_x_1209) ;  /* 0x0000000000148947 */ /* 0x000fea0003800000 */
.L_x_1210:
[----:B0-----:R-:W2:Y:S04]  /*5770*/  LDG.E.STRONG.GPU R5, desc[UR8][R2.64] ;  /* 0x0000000802057981 */ /* 0x001ea8000c1ef900 */
[----:B--2---:R-:W-:Y:S01]  /*5780*/  CCTL.IVALL ;  /* 0x00000000ff00798f */ /* 0x004fe20002000000 */
[----:B------:R-:W-:Y:S05]  /*5790*/  YIELD ;  /* 0x0000000000007946 */ /* 0x000fea0003800000 */
[----:B------:R-:W-:-:S13]  /*57a0*/  ISETP.NE.AND P0, PT, R5, R0, PT ;  /* 0x000000000500720c */ /* 0x000fda0003f05270 */
[----:B------:R-:W-:Y:S05]  /*57b0*/  @P0 BRA `(.L_x_1210) ;  /* 0xfffffffc00ec0947 */ /* 0x000fea000383ffff */
.L_x_1209:
        /* <DEDUP_REMOVED lines=52> */
[C---:B------:R-:W-:Y:S01]  /*5b00*/  SHF.L.U32 R21, R62.reuse, 0x3, RZ ;  /* 0x000000033e157819 */ /* 0x040fe200000006ff */
[----:B------:R-:W1:Y:S01]  /*5b10*/  LDCU.64 UR6, c[0x0][0x390] ;  /* 0x00007200ff0677ac */ /* 0x000e620008000a00 */
[----:B------:R-:W-:Y:S02]  /*5b20*/  LOP3.LUT R9, R9, 0x3, RZ, 0xc0, !PT ;  /* 0x0000000309097812 */ /* 0x000fe400078ec0ff */
[--C-:B------:R-:W-:Y:S01]  /*5b30*/  SHF.L.U64.HI R22, R62, 0x3, R63.reuse ;  /* 0x000000033e167819 */ /* 0x100fe2000001023f */
[----:B------:R-:W2:Y:S01]  /*5b40*/  LDCU.64 UR10, c[0x0][0x388] ;  /* 0x00007100ff0a77ac */ /* 0x000ea20008000a00 */
[----:B------:R-:W-:Y:S01]  /*5b50*/  SHF.L.U32 R29, R7, 0x2, RZ ;  /* 0x00000002071d7819 */ /* 0x000fe200000006ff */
[----:B------:R-:W-:Y:S01]  /*5b60*/  IMAD.WIDE.U32 R4, R9, 0x188, R62 ;  /* 0x0000018809047825 */ /* 0x000fe200078e003e */
[----:B------:R-:W-:-:S02]  /*5b70*/  SHF.L.U64.HI R31, R3, 0x2, R0 ;  /* 0x00000002031f7819 */ /* 0x000fc40000010200 */
[----:B------:R-:W-:Y:S02]  /*5b80*/  SHF.L.U64.HI R27, R28, 0x2, R33 ;  /* 0x000000021c1b7819 */ /* 0x000fe40000010221 */
[C---:B0-----:R-:W-:Y:S01]  /*5b90*/  LEA R25, P1, R62.reuse, UR4, 0x2 ;  /* 0x000000043e197c11 */ /* 0x041fe2000f8210ff */
[----:B------:R-:W-:Y:S01]  /*5ba0*/  UMOV UR4, URZ ;  /* 0x000000ff00047c82 */ /* 0x000fe20008000000 */
[----:B-1----:R-:W-:Y:S02]  /*5bb0*/  IADD3 R23, P2, PT, R21, UR6, RZ ;  /* 0x0000000615177c10 */ /* 0x002fe4000ff5e0ff */
[----:B------:R-:W-:Y:S02]  /*5bc0*/  LEA.HI.X R26, R62, UR5, R63, 0x2, P1 ;  /* 0x000000053e1a7c11 */ /* 0x000fe400088f143f */
[----:B------:R-:W-:Y:S02]  /*5bd0*/  IADD3 R63, PT, PT, R5, UR4, RZ ;  /* 0x00000004053f7c10 */ /* 0x000fe4000fffe0ff */
[----:B------:R-:W-:Y:S01]  /*5be0*/  MOV R62, R4 ;  /* 0x00000004003e7202 */ /* 0x000fe20000000f00 */
[----:B------:R-:W-:Y:S01]  /*5bf0*/  IMAD.WIDE.U32 R4, R6, 0x4, RZ ;  /* 0x0000000406047825 */ /* 0x000fe200078e00ff */
[----:B------:R-:W-:-:S02]  /*5c00*/  IADD3.X R24, PT, PT, R22, UR7, RZ, P2, !PT ;  /* 0x0000000716187c10 */ /* 0x000fc400097fe4ff */
[----:B--2---:R-:W-:Y:S02]  /*5c10*/  IADD3 R21, P1, PT, R21, UR10, RZ ;  /* 0x0000000a15157c10 */ /* 0x004fe4000ff3e0ff */
[----:B------:R-:W-:Y:S02]  /*5c20*/  IADD3 R2, P2, PT, RZ, -R9, RZ ;  /* 0x80000009ff027210 */ /* 0x000fe40007f5e0ff */
[----:B------:R-:W-:Y:S02]  /*5c30*/  IADD3.X R22, PT, PT, R22, UR11, RZ, P1, !PT ;  /* 0x0000000b16167c10 */ /* 0x000fe40008ffe4ff */
[----:B------:R-:W-:Y:S02]  /*5c40*/  IADD3 R29, PT, PT, R5, R29, RZ ;  /* 0x0000001d051d7210 */ /* 0x000fe40007ffe0ff */
[----:B------:R-:W-:-:S07]  /*5c50*/  IADD3.X R20, PT, PT, RZ, -0x1, RZ, P2, !PT ;  /* 0xffffffffff147810 */ /* 0x000fce00017fe4ff */
.L_x_1213:
        /* <DEDUP_REMOVED lines=29> */
.L_x_1212:
[----:B------:R-:W-:Y:S05]  /*5e30*/  BSYNC.RECONVERGENT B0 ;  /* 0x0000000000007941 */ /* 0x000fea0003800200 */
.L_x_1211:
[----:B------:R-:W-:Y:S05]  /*5e40*/  @!P0 EXIT ;  /* 0x000000000000894d */ /* 0x000fea0003800000 */
[C---:B------:R-:W-:Y:S01]  /*5e50*/  SHF.L.U64.HI R2, R6.reuse, 0x2, R7 ;  /* 0x0000000206027819 */ /* 0x040fe20000010207 */
[----:B------:R-:W1:Y:S01]  /*5e60*/  LDCU.64 UR4, c[0x0][0x3d8] ;  /* 0x00007b00ff0477ac */ /* 0x000e620008000a00 */
[----:B------:R-:W-:Y:S02]  /*5e70*/  SHF.L.U32 R6, R6, 0x2, RZ ;  /* 0x0000000206067819 */ /* 0x000fe400000006ff */
[C---:B------:R-:W-:Y:S01]  /*5e80*/  SHF.L.U64.HI R7, R28.reuse, 0x2, R33 ;  /* 0x000000021c077819 */ /* 0x040fe20000010221 */
[----:B------:R-:W2:Y:S01]  /*5e90*/  LDCU.64 UR6, c[0x0][0x388] ;  /* 0x00007100ff0677ac */ /* 0x000ea20008000a00 */
[----:B0-----:R-:W-:Y:S02]  /*5ea0*/  SHF.L.U32 R8, R28, 0x2, RZ ;  /* 0x000000021c087819 */ /* 0x001fe400000006ff */
[C---:B------:R-:W-:Y:S01]  /*5eb0*/  SHF.L.U64.HI R4, R3.reuse, 0x2, R0 ;  /* 0x0000000203047819 */ /* 0x040fe20000010200 */
[----:B------:R-:W0:Y:S01]  /*5ec0*/  LDCU.64 UR10, c[0x0][0x390] ;  /* 0x00007200ff0a77ac */ /* 0x000e220008000a00 */
[----:B------:R-:W-:-:S07]  /*5ed0*/  SHF.L.U32 R5, R3, 0x2, RZ ;  /* 0x0000000203057819 */ /* 0x000fce00000006ff */
.L_x_1214:
        /* <DEDUP_REMOVED lines=10> */
[----:B------:R-:W3:Y:S01]  /*5f80*/  LDG.E R23, desc[UR8][R12.64] ;  /* 0x000000080c177981 */ /* 0x000ee2000c1e1900 */
[----:B------:R-:W-:-:S03]  /*5f90*/  IADD3.X R15, PT, PT, R11, R2, RZ, P0, !PT ;  /* 0x000000020b0f7210 */ /* 0x000fc600007fe4ff */
[----:B------:R-:W4:Y:S04]  /*5fa0*/  LDG.E R25, desc[UR8][R16.64] ;  /* 0x0000000810197981 */ /* 0x000f28000c1e1900 */
[----:B------:R5:W4:Y:S01]  /*5fb0*/  LDG.E R24, desc[UR8][R14.64] ;  /* 0x000000080e187981 */ /* 0x000b22000c1e1900 */
[C---:B------:R-:W-:Y:S02]  /*5fc0*/  SHF.L.U32 R33, R62.reuse, 0x3, RZ ;  /* 0x000000033e217819 */ /* 0x040fe400000006ff */
[----:B------:R-:W-:Y:S02]  /*5fd0*/  SHF.L.U64.HI R63, R62, 0x3, R63 ;  /* 0x000000033e3f7819 */ /* 0x000fe4000001023f */
[----:B------:R-:W-:Y:S02]  /*5fe0*/  LOP3.LUT R20, R33, 0xfffffff8, RZ, 0xc0, !PT ;  /* 0xfffffff821147812 */ /* 0x000fe400078ec0ff */
[----:B------:R-:W-:-:S02]  /*5ff0*/  LOP3.LUT R9, R9, 0xfffffffc, RZ, 0xc0, !PT ;  /* 0xfffffffc09097812 */ /* 0x000fc400078ec0ff */
[----:B------:R-:W-:Y:S02]  /*6000*/  LOP3.LUT R21, R63, 0x3, RZ, 0xc0, !PT ;  /* 0x000000033f157812 */ /* 0x000fe400078ec0ff */
[C---:B--2---:R-:W-:Y:S02]  /*6010*/  IADD3 R18, P0, PT, R20.reuse, UR6, RZ ;  /* 0x0000000614127c10 */ /* 0x044fe4000ff1e0ff */
[----:B-1----:R-:W-:Y:S02]  /*6020*/  LOP3.LUT R11, R19, 0x3, RZ, 0xc0, !PT ;  /* 0x00000003130b7812 */ /* 0x002fe400078ec0ff */
[----:B0-----:R-:W-:Y:S02]  /*6030*/  IADD3 R20, P1, PT, R20, UR10, RZ ;  /* 0x0000000a14147c10 */ /* 0x001fe4000ff3e0ff */
[----:B------:R-:W-:Y:S02]  /*6040*/  IADD3 R10, P2, PT, R9, UR4, RZ ;  /* 0x00000004090a7c10 */ /* 0x000fe4000ff5e0ff */
[----:B------:R-:W-:-:S02]  /*6050*/  IADD3.X R19, PT, PT, R21, UR7, RZ, P0, !PT ;  /* 0x0000000715137c10 */ /* 0x000fc400087fe4ff */
[----:B------:R-:W-:Y:S02]  /*6060*/  IADD3.X R21, PT, PT, R21, UR11, RZ, P1, !PT ;  /* 0x0000000b15157c10 */ /* 0x000fe40008ffe4ff */
[----:B------:R-:W-:Y:S02]  /*6070*/  IADD3.X R11, PT, PT, R11, UR5, RZ, P2, !PT ;  /* 0x000000050b0b7c10 */ /* 0x000fe400097fe4ff */
[C---:B-----5:R-:W-:Y:S02]  /*6080*/  IADD3 R14, P0, PT, R10.reuse, R5, RZ ;  /* 0x000000050a0e7210 */ /* 0x060fe40007f1e0ff */
[C---:B------:R-:W-:Y:S02]  /*6090*/  IADD3 R16, P1, PT, R10.reuse, R6, RZ ;  /* 0x000000060a107210 */ /* 0x040fe40007f3e0ff */
[----:B------:R-:W-:Y:S02]  /*60a0*/  IADD3 R12, P2, PT, R10, R8, RZ ;  /* 0x000000080a0c7210 */ /* 0x000fe40007f5e0ff */
[----:B------:R-:W-:-:S02]  /*60b0*/  IADD3.X R15, PT, PT, R11, R4, RZ, P0, !PT ;  /* 0x000000040b0f7210 */ /* 0x000fc400007fe4ff */
[C---:B------:R-:W-:Y:S02]  /*60c0*/  IADD3.X R17, PT, PT, R11.reuse, R2, RZ, P1, !PT ;  /* 0x000000020b117210 */ /* 0x040fe40000ffe4ff */
[----:B------:R-:W-:Y:S01]  /*60d0*/  IADD3.X R13, PT, PT, R11, R7, RZ, P2, !PT ;  /* 0x000000070b0d7210 */ /* 0x000fe200017fe4ff */
[----:B---3--:R0:W-:Y:S04]  /*60e0*/  STG.E.64 desc[UR8][R18.64], R22 ;  /* 0x0000001612007986 */ /* 0x0081e8000c101b08 */
[----:B----4-:R1:W-:Y:S04]  /*60f0*/  STG.E.64 desc[UR8][R20.64], R24 ;  /* 0x0000001814007986 */ /* 0x0103e8000c101b08 */
        /* <DEDUP_REMOVED lines=14> */
[----:B-1----:R-:W3:Y:S04]  /*61e0*/  LDG.E R24, desc[UR8][R10.64+0xc40] ;  /* 0x000c40080a187981 */ /* 0x002ee8000c1e1900 */
[----:B------:R-:W3:Y:S04]  /*61f0*/  LDG.E R25, desc[UR8][R14.64+0xc40] ;  /* 0x000c40080e197981 */ /* 0x000ee8000c1e1900 */
        /* <DEDUP_REMOVED lines=12> */
[----:B------:R-:W4:Y:S04]  /*62c0*/  LDG.E R26, desc[UR8][R10.64+0x1260] ;  /* 0x001260080a1a7981 */ /* 0x000f28000c1e1900 */
        /* <DEDUP_REMOVED lines=15> */
[----:B----4-:R3:W-:Y:S04]  /*63c0*/  STG.E.64 desc[UR8][R22.64], R26 ;  /* 0x0000001a16007986 */ /* 0x0107e8000c101b08 */
[----:B--2---:R3:W-:Y:S07]  /*63d0*/  STG.E.64 desc[UR8][R20.64], R28 ;  /* 0x0000001c14007986 */ /* 0x0047ee000c101b08 */
[----:B------:R-:W-:Y:S05]  /*63e0*/  @P0 BRA `(.L_x_1214) ;  /* 0xfffffff800bc0947 */ /* 0x000fea000383ffff */
[----:B------:R-:W-:Y:S05]  /*63f0*/  EXIT ;  /* 0x000000000000794d */ /* 0x000fea0003800000 */
.L_x_1215:
        /* <DEDUP_REMOVED lines=16> */
.L_x_4760:


//--------------------- .text._Z35group_norm_nhwc_bwd_one_pass_kernelI11Fp32IOFp32WLi128ELi98ELi392EEv26Group_norm_nhwc_bwd_params --------------------------
	.section	.text._Z35group_norm_nhwc_bwd_one_pass_kernelI11Fp32IOFp32WLi128ELi98ELi392EEv26Group_norm_nhwc_bwd_params,"ax",@progbits
	.align	128
        .global         _Z35group_norm_nhwc_bwd_one_pass_kernelI11Fp32IOFp32WLi128ELi98ELi392EEv26Group_norm_nhwc_bwd_params
        .type           _Z35group_norm_nhwc_bwd_one_pass_kernelI11Fp32IOFp32WLi128ELi98ELi392EEv26Group_norm_nhwc_bwd_params,@function
        .size           _Z35group_norm_nhwc_bwd_one_pass_kernelI11Fp32IOFp32WLi128ELi98ELi392EEv26Group_norm_nhwc_bwd_params,(.L_x_4761 - _Z35group_norm_nhwc_bwd_one_pass_kernelI11Fp32IOFp32WLi128ELi98ELi392EEv26Group_norm_nhwc_bwd_params)
        .other          _Z35group_norm_nhwc_bwd_one_pass_kernelI11Fp32IOFp32WLi128ELi98ELi392EEv26Group_norm_nhwc_bwd_params,@"STO_CUDA_ENTRY STV_DEFAULT"
_Z35group_norm_nhwc_bwd_one_pass_kernelI11Fp32IOFp32WLi128ELi98ELi392EEv26Group_norm_nhwc_bwd_params:
.text._Z35group_norm_nhwc_bwd_one_pass_kernelI11Fp32IOFp32WLi128ELi98ELi392EEv26Group_norm_nhwc_bwd_params:
[----:B------:R-:W-:Y:S08]  /*0000*/  LDC R1, c[0x0][0x37c] ;  /* 0x0000df00ff017b82 */ /* 0x000ff00000000800 */
[----:B------:R-:W0:Y:S01]  /*0010*/  S2UR UR5, SR_CTAID.Y ;  /* 0x00000000000579c3 */ /* 0x000e220000002600 */
[----:B------:R-:W1:Y:S01]  /*0020*/  LDCU UR8, c[0x0][0x410] ;  /* 0x00008200ff0877ac */ /* 0x000e620008000800 */
[----:B------:R-:W2:Y:S01]  /*0030*/  S2R R115, SR_TID.X ;  /* 0x0000000000737919 */ /* 0x000ea20000002100 */
[----:B------:R-:W1:Y:S05]  /*0040*/  LDCU UR4, c[0x0][0x3e0] ;  /* 0x00007c00ff0477ac */ /* 0x000e6a0008000800 */
[----:B------:R-:W3:Y:S01]  /*0050*/  S2UR UR30, SR_CTAID.X ;  /* 0x00000000001e79c3 */ /* 0x000ee20000002500 */
[----:B------:R-:W4:Y:S01]  /*0060*/  LDCU.64 UR28, c[0x0][0x358] ;  /* 0x00006b00ff1c77ac */ /* 0x000f220008000a00 */
[----:B-1----:R-:W-:-:S04]  /*0070*/  UIMAD UR8, UR8, UR4, URZ ;  /* 0x00000004080872a4 */ /* 0x002fc8000f8e02ff */
[----:B0-----:R-:W-:-:S09]  /*0080*/  UISETP.GE.AND UP0, UPT, UR5, UR8, UPT ;  /* 0x000000080500728c */ /* 0x001fd2000bf06270 */
[----:B--234-:R-:W-:Y:S05]  /*0090*/  BRA.U UP0, `(.L_x_1216) ;  /* 0x00000091004c7547 */ /* 0x01cfea000b800000 */
[----:B------:R-:W0:Y:S01]  /*00a0*/  LDC R119, c[0x0][0x41c] ;  /* 0x00010700ff777b82 */ /* 0x000e220000000800 */
[C---:B------:R-:W-:Y:S01]  /*00b0*/  LOP3.LUT R0, R115.reuse, 0xffff, RZ, 0xc0, !PT ;  /* 0x0000ffff73007812 */ /* 0x040fe200078ec0ff */
[----:B------:R-:W1:Y:S01]  /*00c0*/  S2R R106, SR_LANEID ;  /* 0x00000000006a7919 */ /* 0x000e620000000000 */
[----:B------:R-:W2:Y:S01]  /*00d0*/  LDCU UR31, c[0x0][0x374] ;  /* 0x00006e80ff1f77ac */ /* 0x000ea20008000800 */
[----:B------:R-:W-:Y:S02]  /*00e0*/  LOP3.LUT R2, R115, 0x3e0, RZ, 0xc0, !PT ;  /* 0x000003e073027812 */ /* 0x000fe400078ec0ff */
[----:B------:R-:W-:Y:S01]  /*00f0*/  IMAD R0, R0, 0x53a, RZ ;  /* 0x0000053a00007824 */ /* 0x000fe200078e02ff */
[----:B------:R-:W3:Y:S01]  /*0100*/  LDCU UR33, c[0x0][0x370] ;  /* 0x00006e00ff2177ac */ /* 0x000ee20008000800 */
[----:B------:R-:W4:Y:S01]  /*0110*/  S2UR UR6, SR_CgaCtaId ;  /* 0x00000000000679c3 */ /* 0x000f220000008800 */
[----:B------:R-:W-:Y:S02]  /*0120*/  SHF.R.U32.HI R116, RZ, 0x2, R115 ;  /* 0x00000002ff747819 */ /* 0x000fe40000011673 */
[----:B------:R-:W-:Y:S01]  /*0130*/  SHF.R.U32.HI R0, RZ, 0x10, R0 ;  /* 0x00000010ff007819 */ /* 0x000fe20000011600 */
[----:B------:R-:W-:Y:S01]  /*0140*/  UMOV UR10, 0x400 ;  /* 0x00000400000a7882 */ /* 0x000fe20000000000 */
[C---:B------:R-:W-:Y:S01]  /*0150*/  ISETP.GT.U32.AND P0, PT, R2.reuse, 0x168, PT ;  /* 0x000001680200780c */ /* 0x040fe20003f04070 */
[----:B------:R-:W-:Y:S01]  /*0160*/  UIADD3 UR4, UPT, UPT, UR10, 0x90, URZ ;  /* 0x000000900a047890 */ /* 0x000fe2000fffe0ff */
[----:B------:R-:W-:Y:S01]  /*0170*/  IADD3 R117, PT, PT, -R2, 0x187, RZ ;  /* 0x0000018702757810 */ /* 0x000fe20007ffe1ff */
[----:B------:R-:W0:Y:S01]  /*0180*/  LDCU.U8 UR32, c[0x0][0x414] ;  /* 0x00008280ff2077ac */ /* 0x000e220008000000 */
[----:B------:R-:W-:-:S02]  /*0190*/  LOP3.LUT R116, R116, 0xf8, RZ, 0xc0, !PT ;  /* 0x000000f874747812 */ /* 0x000fc400078ec0ff */
[----:B------:R-:W-:Y:S01]  /*01a0*/  SEL R117, R117, 0x1f, P0 ;  /* 0x0000001f75757807 */ /* 0x000fe20000000000 */
[----:B------:R-:W-:Y:S02]  /*01b0*/  UIADD3 UR9, UPT, UPT, -UR30, URZ, URZ ;  /* 0x000000ff1e097290 */ /* 0x000fe4000fffe1ff */
[----:B--2---:R-:W-:Y:S02]  /*01c0*/  UIMAD UR34, UR30, UR31, UR5 ;  /* 0x0000001f1e2272a4 */ /* 0x004fe4000f8e0205 */
[----:B0-----:R-:W-:Y:S01]  /*01d0*/  IMAD R119, R119, UR30, R0 ;  /* 0x0000001e77777c24 */ /* 0x001fe2000f8e0200 */
[----:B------:R-:W-:Y:S01]  /*01e0*/  PRMT R0, R0, 0x9910, RZ ;  /* 0x0000991000007816 */ /* 0x000fe200000000ff */
[----:B------:R-:W-:Y:S02]  /*01f0*/  UIMAD UR11, UR31, 0x7, UR5 ;  /* 0x000000071f0b78a4 */ /* 0x000fe4000f8e0205 */
[----:B------:R-:W-:Y:S01]  /*0200*/  UIMAD UR12, UR31, 0x6, UR5 ;  /* 0x000000061f0c78a4 */ /* 0x000fe2000f8e0205 */
[C---:B------:R-:W-:Y:S01]  /*0210*/  IADD3 R114, PT, PT, R119.reuse, 0x8, RZ ;  /* 0x0000000877727810 */ /* 0x040fe20007ffe0ff */
[----:B------:R-:W-:Y:S01]  /*0220*/  IMAD R0, R0, 0x31, RZ ;  /* 0x0000003100007824 */ /* 0x000fe200078e02ff */
[C---:B------:R-:W-:Y:S01]  /*0230*/  IADD3 R112, PT, PT, R119.reuse, 0x68, RZ ;  /* 0x0000006877707810 */ /* 0x040fe20007ffe0ff */
[----:B----4-:R-:W-:Y:S01]  /*0240*/  ULEA UR4, UR6, UR4, 0x18 ;  /* 0x0000000406047291 */ /* 0x010fe2000f8ec0ff */
[C---:B------:R-:W-:Y:S01]  /*0250*/  IADD3 R110, PT, PT, R119.reuse, 0x70, RZ ;  /* 0x00000070776e7810 */ /* 0x040fe20007ffe0ff */
[----:B------:R-:W-:Y:S01]  /*0260*/  ULEA UR10, UR6, UR10, 0x18 ;  /* 0x0000000a060a7291 */ /* 0x000fe2000f8ec0ff */
[----:B------:R-:W-:Y:S01]  /*0270*/  IADD3 R0, PT, PT, RZ, -R0, RZ ;  /* 0x80000000ff007210 */ /* 0x000fe20007ffe0ff */
[----:B------:R-:W-:Y:S01]  /*0280*/  UIMAD UR13, UR31, 0x5, UR5 ;  /* 0x000000051f0d78a4 */ /* 0x000fe2000f8e0205 */
[----:B------:R-:W-:Y:S01]  /*0290*/  IADD3 R108, PT, PT, R119, 0x78, RZ ;  /* 0x00000078776c7810 */ /* 0x000fe20007ffe0ff */
[----:B------:R-:W-:Y:S01]  /*02a0*/  ULEA UR14, UR31, UR5, 0x2 ;  /* 0x000000051f0e7291 */ /* 0x000fe2000f8e10ff */
[----:B------:R-:W-:Y:S01]  /*02b0*/  PRMT R0, R0, 0x7710, RZ ;  /* 0x0000771000007816 */ /* 0x000fe200000000ff */
[----:B------:R-:W-:Y:S01]  /*02c0*/  UIMAD UR15, UR31, 0x3, UR5 ;  /* 0x000000031f0f78a4 */ /* 0x000fe2000f8e0205 */
[----:B------:R-:W-:Y:S01]  /*02d0*/  SHF.R.S32.HI R113, RZ, 0x1f, R119 ;  /* 0x0000001fff717819 */ /* 0x000fe20000011477 */
[----:B------:R-:W-:Y:S01]  /*02e0*/  ULEA UR16, UR31, UR5, 0x1 ;  /* 0x000000051f107291 */ /* 0x000fe2000f8e08ff */
[----:B------:R-:W-:Y:S01]  /*02f0*/  IADD3 R0, PT, PT, R0, R115, RZ ;  /* 0x0000007300007210 */ /* 0x000fe20007ffe0ff */
[----:B------:R-:W-:Y:S01]  /*0300*/  UIADD3 UR17, UPT, UPT, UR5, UR31, URZ ;  /* 0x0000001f05117290 */ /* 0x000fe2000fffe0ff */
[----:B------:R-:W-:Y:S01]  /*0310*/  SHF.R.S32.HI R111, RZ, 0x1f, R114 ;  /* 0x0000001fff6f7819 */ /* 0x000fe20000011472 */
[----:B---3--:R-:W-:Y:S01]  /*0320*/  ULOP3.LUT UR35, UR33, 0x7, URZ, 0xc0, !UPT ;  /* 0x0000000721237892 */ /* 0x008fe2000f8ec0ff */
[----:B------:R-:W-:Y:S01]  /*0330*/  SHF.L.U32 R0, R0, 0x1, RZ ;  /* 0x0000000100007819 */ /* 0x000fe200000006ff */
[----:B------:R-:W-:Y:S01]  /*0340*/  ULOP3.LUT UR36, UR33, 0x7ffffff8, URZ, 0xc0, !UPT ;  /* 0x7ffffff821247892 */ /* 0x000fe2000f8ec0ff */
[----:B------:R-:W-:Y:S01]  /*0350*/  SHF.R.S32.HI R109, RZ, 0x1f, R112 ;  /* 0x0000001fff6d7819 */ /* 0x000fe20000011470 */
[----:B------:R-:W-:Y:S01]  /*0360*/  UMOV UR18, UR5 ;  /* 0x0000000500127c82 */ /* 0x000fe20008000000 */
[----:B------:R-:W-:-:S02]  /*0370*/  SHF.R.S32.HI R5, RZ, 0x1f, R110 ;  /* 0x0000001fff057819 */ /* 0x000fc4000001146e */
[----:B------:R-:W-:Y:S02]  /*0380*/  SHF.R.S32.HI R107, RZ, 0x1f, R108 ;  /* 0x0000001fff6b7819 */ /* 0x000fe4000001146c */
[----:B------:R-:W-:Y:S02]  /*0390*/  LOP3.LUT R4, R0, 0xffff, RZ, 0xc0, !PT ;  /* 0x0000ffff00047812 */ /* 0x000fe400078ec0ff */
[----:B------:R-:W-:Y:S01]  /*03a0*/  LEA R118, R115, UR4, 0x4 ;  /* 0x0000000473767c11 */ /* 0x000fe2000f8e20ff */
[----:B-1----:R-:W-:-:S06]  /*03b0*/  UMOV UR4, URZ ;  /* 0x000000ff00047c82 */ /* 0x002fcc0008000000 */
.L_x_1281:
[----:B0-----:R-:W0:Y:S01]  /*03c0*/  LDC R8, c[0x0][0x410] ;  /* 0x00010400ff087b82 */ /* 0x001e220000000800 */
[----:B-1----:R-:W1:Y:S01]  /*03d0*/  LDCU.128 UR20, c[0x0][0x400] ;  /* 0x00008000ff1477ac */ /* 0x002e620008000c00 */
[C---:B------:R-:W-:Y:S02]  /*03e0*/  IADD3 R17, PT, PT, R119.reuse, 0x60, RZ ;  /* 0x0000006077117810 */ /* 0x040fe40007ffe0ff */
[----:B------:R-:W-:Y:S01]  /*03f0*/  ISETP.LE.AND P1, PT, RZ, UR18, PT ;  /* 0x00000012ff007c0c */ /* 0x000fe2000bf23270 */
[----:B--2---:R-:W2:Y:S01]  /*0400*/  LDCU.64 UR6, c[0x0][0x3b8] ;  /* 0x00007700ff0677ac */ /* 0x004ea20008000a00 */
[----:B------:R-:W-:Y:S02]  /*0410*/  SHF.R.S32.HI R13, RZ, 0x1f, R17 ;  /* 0x0000001fff0d7819 */ /* 0x000fe40000011411 */
[C---:B------:R-:W-:Y:S02]  /*0420*/  IADD3 R23, PT, PT, R119.reuse, 0x10, RZ ;  /* 0x0000001077177810 */ /* 0x040fe40007ffe0ff */
[----:B------:R-:W-:-:S02]  /*0430*/  IADD3 R31, PT, PT, R119, 0x18, RZ ;  /* 0x00000018771f7810 */ /* 0x000fc40007ffe0ff */
[C---:B------:R-:W-:Y:S02]  /*0440*/  IADD3 R35, PT, PT, R119.reuse, 0x20, RZ ;  /* 0x0000002077237810 */ /* 0x040fe40007ffe0ff */
[C---:B------:R-:W-:Y:S02]  /*0450*/  IADD3 R39, PT, PT, R119.reuse, 0x28, RZ ;  /* 0x0000002877277810 */ /* 0x040fe40007ffe0ff */
[C---:B------:R-:W-:Y:S02]  /*0460*/  IADD3 R47, PT, PT, R119.reuse, 0x30, RZ ;  /* 0x00000030772f7810 */ /* 0x040fe40007ffe0ff */
[C---:B------:R-:W-:Y:S02]  /*0470*/  IADD3 R49, PT, PT, R119.reuse, 0x38, RZ ;  /* 0x0000003877317810 */ /* 0x040fe40007ffe0ff */
[C---:B------:R-:W-:Y:S02]  /*0480*/  IADD3 R51, PT, PT, R119.reuse, 0x40, RZ ;  /* 0x0000004077337810 */ /* 0x040fe40007ffe0ff */
[----:B------:R-:W-:-:S02]  /*0490*/  IADD3 R57, PT, PT, R119, 0x48, RZ ;  /* 0x0000004877397810 */ /* 0x000fc40007ffe0ff */
[C---:B------:R-:W-:Y:S02]  /*04a0*/  IADD3 R59, PT, PT, R119.reuse, 0x50, RZ ;  /* 0x00000050773b7810 */ /* 0x040fe40007ffe0ff */
[----:B------:R-:W-:Y:S02]  /*04b0*/  IADD3 R52, PT, PT, R119, 0x58, RZ ;  /* 0x0000005877347810 */ /* 0x000fe40007ffe0ff */
[----:B------:R-:W-:Y:S02]  /*04c0*/  CS2R R80, SRZ ;  /* 0x0000000000507805 */ /* 0x000fe4000001ff00 */
[----:B0-----:R-:W-:Y:S01]  /*04d0*/  IABS R7, R8 ;  /* 0x0000000800077213 */ /* 0x001fe20000000000 */
[----:B------:R-:W0:Y:S01]  /*04e0*/  LDC.64 R102, c[0x0][0x3a8] ;  /* 0x0000ea00ff667b82 */ /* 0x000e220000000a00 */
[----:B-1----:R-:W-:Y:S02]  /*04f0*/  ISETP.GE.U32.AND P3, PT, R17, UR20, PT ;  /* 0x0000001411007c0c */ /* 0x002fe4000bf66070 */
[----:B------:R-:W1:Y:S01]  /*0500*/  I2F.RP R0, R7 ;  /* 0x0000000700007306 */ /* 0x000e620000209400 */
[----:B------:R-:W-:-:S02]  /*0510*/  SHF.R.S32.HI R25, RZ, 0x1f, R23 ;  /* 0x0000001fff197819 */ /* 0x000fc40000011417 */
[----:B------:R-:W-:Y:S02]  /*0520*/  ISETP.GE.AND.EX P3, PT, R13, UR21, PT, P3 ;  /* 0x000000150d007c0c */ /* 0x000fe4000bf66330 */
[----:B------:R-:W-:Y:S02]  /*0530*/  SHF.R.S32.HI R29, RZ, 0x1f, R31 ;  /* 0x0000001fff1d7819 */ /* 0x000fe4000001141f */
[----:B------:R-:W-:Y:S02]  /*0540*/  SHF.R.S32.HI R37, RZ, 0x1f, R35 ;  /* 0x0000001fff257819 */ /* 0x000fe40000011423 */
[----:B------:R-:W-:Y:S01]  /*0550*/  SHF.R.S32.HI R41, RZ, 0x1f, R39 ;  /* 0x0000001fff297819 */ /* 0x000fe20000011427 */
[----:B-1----:R-:W1:Y:S06]  /*0560*/  MUFU.RCP R0, R0 ;  /* 0x0000000000007308 */ /* 0x002e6c0000001000 */
[----:B------:R-:W3:Y:S08]  /*0570*/  @!P3 LDC.64 R14, c[0x0][0x3f8] ;  /* 0x0000fe00ff0ebb82 */ /* 0x000ef00000000a00 */
[----:B------:R-:W4:Y:S01]  /*0580*/  @!P3 LDC.64 R20, c[0x0][0x398] ;  /* 0x0000e600ff14bb82 */ /* 0x000f220000000a00 */
[----:B-1----:R-:W-:-:S04]  /*0590*/  IADD3 R2, PT, PT, R0, 0xffffffe, RZ ;  /* 0x0ffffffe00027810 */ /* 0x002fc80007ffe0ff */
[----:B------:R1:W2:Y:S02]  /*05a0*/  F2I.FTZ.U32.TRUNC.NTZ R3, R2 ;  /* 0x0000000200037305 */ /* 0x0002a4000021f000 */
[----:B-1----:R-:W-:Y:S01]  /*05b0*/  HFMA2 R2, -RZ, RZ, 0, 0 ;  /* 0x00000000ff027431 */ /* 0x002fe200000001ff */
[----:B--2---:R-:W-:-:S05]  /*05c0*/  IADD3 R6, PT, PT, RZ, -R3, RZ ;  /* 0x80000003ff067210 */ /* 0x004fca0007ffe0ff */
[----:B------:R-:W-:Y:S01]  /*05d0*/  IMAD R9, R6, R7, RZ ;  /* 0x0000000706097224 */ /* 0x000fe200078e02ff */
[----:B------:R-:W-:-:S03]  /*05e0*/  IABS R6, UR18 ;  /* 0x0000001200067c13 */ /* 0x000fc60008000000 */
[----:B------:R-:W-:Y:S01]  /*05f0*/  IMAD.HI.U32 R3, R3, R9, R2 ;  /* 0x0000000903037227 */ /* 0x000fe200078e0002 */
[----:B------:R-:W-:-:S04]  /*0600*/  LOP3.LUT R2, R8, UR18, RZ, 0x3c, !PT ;  /* 0x0000001208027c12 */ /* 0x000fc8000f8e3cff */
[----:B------:R-:W-:Y:S01]  /*0610*/  ISETP.GE.AND P5, PT, R2, RZ, PT ;  /* 0x000000ff0200720c */ /* 0x000fe20003fa6270 */
[----:B------:R-:W-:-:S05]  /*0620*/  IMAD.HI.U32 R3, R3, R6, RZ ;  /* 0x0000000603037227 */ /* 0x000fca00078e00ff */
[----:B------:R-:W-:-:S05]  /*0630*/  IADD3 R0, PT, PT, -R3, RZ, RZ ;  /* 0x000000ff03007210 */ /* 0x000fca0007ffe1ff */
[----:B------:R-:W-:-:S05]  /*0640*/  IMAD R0, R7, R0, R6 ;  /* 0x0000000007007224 */ /* 0x000fca00078e0206 */
        /* <DEDUP_REMOVED lines=11> */
[----:B------:R-:W-:Y:S02]  /*0700*/  SEL R0, R7, R0, !P2 ;  /* 0x0000000007007207 */ /* 0x000fe40005000000 */
[----:B------:R-:W-:-:S02]  /*0710*/  @!P5 IADD3 R3, PT, PT, -R3, RZ, RZ ;  /* 0x000000ff0303d210 */ /* 0x000fc40007ffe1ff */
[----:B------:R-:W-:Y:S01]  /*0720*/  ISETP.GE.U32.AND P1, PT, R31, UR20, PT ;  /* 0x000000141f007c0c */ /* 0x000fe2000bf26070 */
[----:B------:R-:W-:Y:S01]  /*0730*/  IMAD R9, R0, 0x62, RZ ;  /* 0x0000006200097824 */ /* 0x000fe200078e02ff */
[----:B------:R-:W-:Y:S02]  /*0740*/  SEL R3, R7, R3, !P2 ;  /* 0x0000000307037207 */ /* 0x000fe40005000000 */
[----:B------:R-:W-:Y:S02]  /*0750*/  ISETP.GE.U32.AND P2, PT, R23, UR20, PT ;  /* 0x0000001417007c0c */ /* 0x000fe4000bf46070 */
[----:B------:R-:W-:Y:S02]  /*0760*/  ISETP.GE.AND.EX P1, PT, R29, UR21, PT, P1 ;  /* 0x000000151d007c0c */ /* 0x000fe4000bf26310 */
[----:B------:R-:W-:Y:S02]  /*0770*/  ISETP.GE.AND.EX P2, PT, R25, UR21, PT, P2 ;  /* 0x0000001519007c0c */ /* 0x000fe4000bf46320 */
[----:B------:R-:W-:-:S02]  /*0780*/  IADD3 R122, P0, PT, R9, R4, RZ ;  /* 0x00000004097a7210 */ /* 0x000fc40007f1e0ff */
[----:B------:R-:W-:Y:S02]  /*0790*/  SHF.R.S32.HI R2, RZ, 0x1f, R3 ;  /* 0x0000001fff027819 */ /* 0x000fe40000011403 */
[----:B------:R-:W-:Y:S02]  /*07a0*/  LEA.HI.X.SX32 R123, R9, RZ, 0x1, P0 ;  /* 0x000000ff097b7211 */ /* 0x000fe400000f0eff */
[----:B------:R-:W1:Y:S01]  /*07b0*/  @!P3 LDC.64 R8, c[0x0][0x3a0] ;  /* 0x0000e800ff08bb82 */ /* 0x000e620000000a00 */
[----:B------:R-:W-:Y:S01]  /*07c0*/  IMAD R2, R2, UR22, RZ ;  /* 0x0000001602027c24 */ /* 0x000fe2000f8e02ff */
[----:B------:R-:W-:Y:S01]  /*07d0*/  ISETP.GE.U32.AND P0, PT, R35, UR20, PT ;  /* 0x0000001423007c0c */ /* 0x000fe2000bf06070 */
[----:B------:R-:W-:-:S03]  /*07e0*/  IMAD.WIDE.U32 R122, R3, UR22, R122 ;  /* 0x00000016037a7c25 */ /* 0x000fc6000f8e007a */
[----:B------:R-:W-:Y:S01]  /*07f0*/  ISETP.GE.AND.EX P0, PT, R37, UR21, PT, P0 ;  /* 0x0000001525007c0c */ /* 0x000fe2000bf06300 */
[----:B------:R-:W-:Y:S01]  /*0800*/  IMAD R121, R3, UR23, R2 ;  /* 0x0000001703797c24 */ /* 0x000fe2000f8e0202 */
[----:B------:R-:W2:Y:S01]  /*0810*/  @!P2 LDC.64 R10, c[0x0][0x3f8] ;  /* 0x0000fe00ff0aab82 */ /* 0x000ea20000000a00 */
[----:B---3--:R-:W-:Y:S01]  /*0820*/  @!P3 IMAD R2, R13, R14, RZ ;  /* 0x0000000e0d02b224 */ /* 0x008fe200078e02ff */
[----:B------:R-:W-:Y:S02]  /*0830*/  @!P3 MOV R120, R122 ;  /* 0x0000007a0078b202 */ /* 0x000fe40000000f00 */
[----:B------:R-:W-:Y:S01]  /*0840*/  IADD3 R121, PT, PT, R123, R121, RZ ;  /* 0x000000797b797210 */ /* 0x000fe20007ffe0ff */
[----:B------:R-:W-:-:S03]  /*0850*/  @!P3 IMAD R7, R17, R15, R2 ;  /* 0x0000000f1107b224 */ /* 0x000fc600078e0202 */
[----:B------:R-:W3:Y:S01]  /*0860*/  @!P1 LDC.64 R12, c[0x0][0x3f8] ;  /* 0x0000fe00ff0c9b82 */ /* 0x000ee20000000a00 */
[----:B------:R-:W-:-:S05]  /*0870*/  @!P3 IMAD.WIDE.U32 R2, R17, R14, R120 ;  /* 0x0000000e1102b225 */ /* 0x000fca00078e0078 */
[----:B------:R-:W-:Y:S02]  /*0880*/  @!P3 IADD3 R3, PT, PT, R3, R7, RZ ;  /* 0x000000070303b210 */ /* 0x000fe40007ffe0ff */
[C---:B------:R-:W-:Y:S01]  /*0890*/  @!P3 SHF.L.U32 R17, R2.reuse, 0x2, RZ ;  /* 0x000000020211b819 */ /* 0x040fe200000006ff */
[----:B------:R-:W0:Y:S01]  /*08a0*/  @!P2 LDC.64 R18, c[0x0][0x3a0] ;  /* 0x0000e800ff12ab82 */ /* 0x000e220000000a00 */
[----:B------:R-:W-:Y:S02]  /*08b0*/  @!P3 SHF.L.U64.HI R6, R2, 0x2, R3 ;  /* 0x000000020206b819 */ /* 0x000fe40000010203 */
[C---:B-1----:R-:W-:Y:S02]  /*08c0*/  @!P3 IADD3 R14, P4, PT, R17.reuse, R8, RZ ;  /* 0x00000008110eb210 */ /* 0x042fe40007f9e0ff */
[----:B----4-:R-:W-:Y:S01]  /*08d0*/  @!P3 IADD3 R16, P5, PT, R17, R20, RZ ;  /* 0x000000141110b210 */ /* 0x010fe20007fbe0ff */
[----:B--2---:R-:W-:Y:S02]  /*08e0*/  @!P2 IMAD R8, R25, R10, RZ ;  /* 0x0000000a1908a224 */ /* 0x004fe400078e02ff */
[----:B------:R-:W1:Y:S01]  /*08f0*/  @!P2 LDC.64 R2, c[0x0][0x398] ;  /* 0x0000e600ff02ab82 */ /* 0x000e620000000a00 */
[C---:B------:R-:W-:Y:S01]  /*0900*/  @!P3 IADD3.X R17, PT, PT, R6.reuse, R21, RZ, P5, !PT ;  /* 0x000000150611b210 */ /* 0x040fe20002ffe4ff */
[----:B------:R-:W-:Y:S01]  /*0910*/  @!P2 IMAD R11, R23, R11, R8 ;  /* 0x0000000b170ba224 */ /* 0x000fe200078e0208 */
[----:B------:R-:W-:-:S02]  /*0920*/  @!P3 IADD3.X R15, PT, PT, R6, R9, RZ, P4, !PT ;  /* 0x00000009060fb210 */ /* 0x000fc400027fe4ff */
[----:B------:R-:W-:Y:S01]  /*0930*/  ISETP.GE.U32.AND P5, PT, R39, UR20, PT ;  /* 0x0000001427007c0c */ /* 0x000fe2000bfa6070 */
[----:B---3--:R-:W-:Y:S02]  /*0940*/  @!P1 IMAD R8, R29, R12, RZ ;  /* 0x0000000c1d089224 */ /* 0x008fe400078e02ff */
[----:B------:R-:W2:Y:S01]  /*0950*/  @!P0 LDC.64 R26, c[0x0][0x3f8] ;  /* 0x0000fe00ff1a8b82 */ /* 0x000ea20000000a00 */
[-C--:B------:R-:W-:Y:S02]  /*0960*/  @!P2 MOV R6, R122.reuse ;  /* 0x0000007a0006a202 */ /* 0x080fe40000000f00 */
[----:B------:R-:W-:Y:S01]  /*0970*/  @!P2 MOV R7, R121 ;  /* 0x000000790007a202 */ /* 0x000fe20000000f00 */
[----:B------:R-:W-:Y:S01]  /*0980*/  @!P1 IMAD R13, R31, R13, R8 ;  /* 0x0000000d1f0d9224 */ /* 0x000fe200078e0208 */
[----:B------:R-:W-:Y:S02]  /*0990*/  ISETP.GE.AND.EX P5, PT, R41, UR21, PT, P5 ;  /* 0x0000001529007c0c */ /* 0x000fe4000bfa6350 */
[----:B------:R-:W-:Y:S01]  /*09a0*/  @!P1 MOV R8, R122 ;  /* 0x0000007a00089202 */ /* 0x000fe20000000f00 */
[----:B------:R-:W3:Y:S01]  /*09b0*/  @!P1 LDC.64 R28, c[0x0][0x398] ;  /* 0x0000e600ff1c9b82 */ /* 0x000ee20000000a00 */
[----:B------:R-:W-:Y:S01]  /*09c0*/  @!P2 IMAD.WIDE.U32 R6, R23, R10, R6 ;  /* 0x0000000a1706a225 */ /* 0x000fe200078e0006 */
[----:B------:R-:W-:-:S04]  /*09d0*/  @!P1 MOV R9, R121 ;  /* 0x0000007900099202 */ /* 0x000fc80000000f00 */
[----:B------:R-:W-:Y:S01]  /*09e0*/  @!P2 IADD3 R7, PT, PT, R7, R11, RZ ;  /* 0x0000000b0707a210 */ /* 0x000fe20007ffe0ff */
[----:B------:R-:W-:Y:S01]  /*09f0*/  @!P1 IMAD.WIDE.U32 R8, R31, R12, R8 ;  /* 0x0000000c1f089225 */ /* 0x000fe200078e0008 */
[----:B------:R-:W4:Y:S01]  /*0a00*/  @!P1 LDC.64 R24, c[0x0][0x3a0] ;  /* 0x0000e800ff189b82 */ /* 0x000f220000000a00 */
[C---:B------:R-:W-:Y:S02]  /*0a10*/  @!P2 SHF.L.U32 R23, R6.reuse, 0x2, RZ ;  /* 0x000000020617a819 */ /* 0x040fe400000006ff */
[----:B------:R-:W-:Y:S02]  /*0a20*/  @!P2 SHF.L.U64.HI R10, R6, 0x2, R7 ;  /* 0x00000002060aa819 */ /* 0x000fe40000010207 */
[----:B------:R-:W-:Y:S02]  /*0a30*/  @!P1 IADD3 R7, PT, PT, R9, R13, RZ ;  /* 0x0000000d09079210 */ /* 0x000fe40007ffe0ff */
[----:B-1----:R-:W-:Y:S01]  /*0a40*/  @!P2 IADD3 R22, P4, PT, R23, R2, RZ ;  /* 0x000000021716a210 */ /* 0x002fe20007f9e0ff */
[----:B------:R-:W1:Y:S01]  /*0a50*/  @!P0 LDC.64 R30, c[0x0][0x3a0] ;  /* 0x0000e800ff1e8b82 */ /* 0x000e620000000a00 */
[----:B------:R-:W-:Y:S01]  /*0a60*/  @!P1 SHF.L.U32 R21, R8, 0x2, RZ ;  /* 0x0000000208159819 */ /* 0x000fe200000006ff */
[----:B--2---:R-:W-:Y:S01]  /*0a70*/  @!P0 IMAD R2, R37, R26, RZ ;  /* 0x0000001a25028224 */ /* 0x004fe200078e02ff */
[----:B0-----:R-:W-:-:S02]  /*0a80*/  @!P2 IADD3 R18, P6, PT, R23, R18, RZ ;  /* 0x000000121712a210 */ /* 0x001fc40007fde0ff */
[----:B------:R-:W-:Y:S01]  /*0a90*/  @!P1 SHF.L.U64.HI R8, R8, 0x2, R7 ;  /* 0x0000000208089819 */ /* 0x000fe20000010207 */
[----:B------:R-:W-:Y:S01]  /*0aa0*/  @!P0 IMAD R9, R35, R27, R2 ;  /* 0x0000001b23098224 */ /* 0x000fe200078e0202 */
[----:B------:R-:W-:Y:S01]  /*0ab0*/  @!P0 MOV R6, R122 ;  /* 0x0000007a00068202 */ /* 0x000fe20000000f00 */
[----:B------:R-:W0:Y:S01]  /*0ac0*/  @!P5 LDC.64 R12, c[0x0][0x3f8] ;  /* 0x0000fe00ff0cdb82 */ /* 0x000e220000000a00 */
[----:B------:R-:W-:Y:S02]  /*0ad0*/  @!P0 MOV R7, R121 ;  /* 0x0000007900078202 */ /* 0x000fe40000000f00 */
[C---:B------:R-:W-:Y:S02]  /*0ae0*/  @!P2 IADD3.X R23, PT, PT, R10.reuse, R3, RZ, P4, !PT ;  /* 0x000000030a17a210 */ /* 0x040fe400027fe4ff */
[----:B---3--:R-:W-:Y:S01]  /*0af0*/  @!P1 IADD3 R20, P4, PT, R21, R28, RZ ;  /* 0x0000001c15149210 */ /* 0x008fe20007f9e0ff */
[----:B------:R-:W-:Y:S01]  /*0b00*/  @!P0 IMAD.WIDE.U32 R6, R35, R26, R6 ;  /* 0x0000001a23068225 */ /* 0x000fe200078e0006 */
[----:B------:R-:W-:Y:S01]  /*0b10*/  @!P2 IADD3.X R19, PT, PT, R10, R19, RZ, P6, !PT ;  /* 0x000000130a13a210 */ /* 0x000fe200037fe4ff */
[----:B------:R-:W2:Y:S01]  /*0b20*/  @!P0 LDC.64 R32, c[0x0][0x398] ;  /* 0x0000e600ff208b82 */ /* 0x000ea20000000a00 */
[----:B----4-:R-:W-:-:S02]  /*0b30*/  @!P1 IADD3 R2, P6, PT, R21, R24, RZ ;  /* 0x0000001815029210 */ /* 0x010fc40007fde0ff */
[----:B------:R-:W-:Y:S02]  /*0b40*/  @!P1 IADD3.X R21, PT, PT, R8, R29, RZ, P4, !PT ;  /* 0x0000001d08159210 */ /* 0x000fe400027fe4ff */
[----:B------:R-:W-:Y:S02]  /*0b50*/  ISETP.GE.U32.AND P4, PT, R47, UR20, PT ;  /* 0x000000142f007c0c */ /* 0x000fe4000bf86070 */
[----:B------:R-:W-:Y:S01]  /*0b60*/  SHF.R.S32.HI R35, RZ, 0x1f, R47 ;  /* 0x0000001fff237819 */ /* 0x000fe2000001142f */
[----:B------:R-:W3:Y:S01]  /*0b70*/  @!P5 LDC.64 R36, c[0x0][0x398] ;  /* 0x0000e600ff24db82 */ /* 0x000ee20000000a00 */
[----:B------:R-:W-:Y:S02]  /*0b80*/  @!P0 IADD3 R7, PT, PT, R7, R9, RZ ;  /* 0x0000000907078210 */ /* 0x000fe40007ffe0ff */
[----:B------:R-:W-:Y:S02]  /*0b90*/  ISETP.GE.AND.EX P4, PT, R35, UR21, PT, P4 ;  /* 0x0000001523007c0c */ /* 0x000fe4000bf86340 */
[----:B------:R-:W-:-:S02]  /*0ba0*/  @!P0 SHF.L.U32 R27, R6, 0x2, RZ ;  /* 0x00000002061b8819 */ /* 0x000fc400000006ff */
[----:B------:R-:W-:Y:S01]  /*0bb0*/  @!P1 IADD3.X R3, PT, PT, R8, R25, RZ, P6, !PT ;  /* 0x0000001908039210 */ /* 0x000fe200037fe4ff */
[----:B0-----:R-:W-:Y:S01]  /*0bc0*/  @!P5 IMAD R8, R41, R12, RZ ;  /* 0x0000000c2908d224 */ /* 0x001fe200078e02ff */
[----:B------:R-:W-:Y:S02]  /*0bd0*/  @!P0 SHF.L.U64.HI R6, R6, 0x2, R7 ;  /* 0x0000000206068819 */ /* 0x000fe40000010207 */
[----:B-1----:R-:W-:Y:S02]  /*0be0*/  @!P0 IADD3 R24, P6, PT, R27, R30, RZ ;  /* 0x0000001e1b188210 */ /* 0x002fe40007fde0ff */
[----:B------:R-:W-:Y:S02]  /*0bf0*/  @!P5 MOV R28, R122 ;  /* 0x0000007a001cd202 */ /* 0x000fe40000000f00 */
[----:B------:R-:W-:Y:S02]  /*0c00*/  @!P5 MOV R29, R121 ;  /* 0x00000079001dd202 */ /* 0x000fe40000000f00 */
[----:B------:R-:W-:-:S02]  /*0c10*/  SHF.R.S32.HI R55, RZ, 0x1f, R49 ;  /* 0x0000001fff377819 */ /* 0x000fc40000011431 */
[----:B------:R-:W-:Y:S02]  /*0c20*/  CS2R R10, SRZ ;  /* 0x00000000000a7805 */ /* 0x000fe4000001ff00 */
[C---:B------:R-:W-:Y:S01]  /*0c30*/  @!P0 IADD3.X R25, PT, PT, R6.reuse, R31, RZ, P6, !PT ;  /* 0x0000001f06198210 */ /* 0x040fe200037fe4ff */
[----:B------:R-:W-:Y:S01]  /*0c40*/  @!P5 IMAD R31, R39, R13, R8 ;  /* 0x0000000d271fd224 */ /* 0x000fe200078e0208 */
[----:B--2---:R-:W-:Y:S01]  /*0c50*/  @!P0 IADD3 R26, P6, PT, R27, R32, RZ ;  /* 0x000000201b1a8210 */ /* 0x004fe20007fde0ff */
[----:B------:R-:W-:Y:S01]  /*0c60*/  @!P5 IMAD.WIDE.U32 R28, R39, R12, R28 ;  /* 0x0000000c271cd225 */ /* 0x000fe200078e001c */
[----:B------:R-:W-:Y:S01]  /*0c70*/  CS2R R8, SRZ ;  /* 0x0000000000087805 */ /* 0x000fe2000001ff00 */
[----:B------:R-:W0:Y:S01]  /*0c80*/  @!P4 LDC.64 R38, c[0x0][0x3f8] ;  /* 0x0000fe00ff26cb82 */ /* 0x000e220000000a00 */
[----:B------:R-:W-:Y:S02]  /*0c90*/  @!P0 IADD3.X R27, PT, PT, R6, R33, RZ, P6, !PT ;  /* 0x00000021061b8210 */ /* 0x000fe400037fe4ff */
[----:B------:R-:W-:Y:S01]  /*0ca0*/  CS2R R6, SRZ ;  /* 0x0000000000067805 */ /* 0x000fe2000001ff00 */
[----:B------:R-:W5:Y:S04]  /*0cb0*/  @!P2 LDG.E.64 R10, desc[UR28][R18.64] ;  /* 0x0000001c120aa981 */ /* 0x000f68000c1e1b00 */
[----:B------:R-:W5:Y:S01]  /*0cc0*/  @!P3 LDG.E.64 R8, desc[UR28][R16.64] ;  /* 0x0000001c1008b981 */ /* 0x000f62000c1e1b00 */
[----:B------:R-:W1:Y:S03]  /*0cd0*/  @!P5 LDC.64 R32, c[0x0][0x3a0] ;  /* 0x0000e800ff20db82 */ /* 0x000e660000000a00 */
[----:B------:R2:W5:Y:S01]  /*0ce0*/  @!P3 LDG.E.64 R6, desc[UR28][R14.64] ;  /* 0x0000001c0e06b981 */ /* 0x000562000c1e1b00 */
[----:B------:R-:W-:-:S02]  /*0cf0*/  ISETP.GE.U32.AND P3, PT, R49, UR20, PT ;  /* 0x0000001431007c0c */ /* 0x000fc4000bf66070 */
[----:B------:R-:W-:Y:S02]  /*0d00*/  CS2R R12, SRZ ;  /* 0x00000000000c7805 */ /* 0x000fe4000001ff00 */
[----:B------:R-:W-:Y:S01]  /*0d10*/  ISETP.GE.AND.EX P3, PT, R55, UR21, PT, P3 ;  /* 0x0000001537007c0c */ /* 0x000fe2000bf66330 */
[----:B------:R-:W4:Y:S01]  /*0d20*/  @!P4 LDC.64 R40, c[0x0][0x3a0] ;  /* 0x0000e800ff28cb82 */ /* 0x000f220000000a00 */
[----:B------:R-:W-:Y:S02]  /*0d30*/  SHF.R.S32.HI R53, RZ, 0x1f, R51 ;  /* 0x0000001fff357819 */ /* 0x000fe40000011433 */
[----:B------:R4:W5:Y:S01]  /*0d40*/  @!P2 LDG.E.64 R12, desc[UR28][R22.64] ;  /* 0x0000001c160ca981 */ /* 0x000962000c1e1b00 */
[----:B------:R-:W-:Y:S02]  /*0d50*/  ISETP.GE.U32.AND P2, PT, R51, UR20, PT ;  /* 0x0000001433007c0c */ /* 0x000fe4000bf46070 */
[----:B--2---:R-:W-:Y:S01]  /*0d60*/  @!P5 IADD3 R15, PT, PT, R29, R31, RZ ;  /* 0x0000001f1d0fd210 */ /* 0x004fe20007ffe0ff */
[----:B0-----:R-:W-:Y:S01]  /*0d70*/  @!P4 IMAD R14, R35, R38, RZ ;  /* 0x00000026230ec224 */ /* 0x001fe200078e02ff */
[----:B------:R-:W-:Y:S01]  /*0d80*/  @!P5 SHF.L.U32 R35, R28, 0x2, RZ ;  /* 0x000000021c23d819 */ /* 0x000fe200000006ff */
[----:B------:R-:W0:Y:S01]  /*0d90*/  @!P4 LDC.64 R42, c[0x0][0x398] ;  /* 0x0000e600ff2acb82 */ /* 0x000e220000000a00 */
[----:B------:R-:W-:-:S02]  /*0da0*/  ISETP.GE.AND.EX P2, PT, R53, UR21, PT, P2 ;  /* 0x0000001535007c0c */ /* 0x000fc4000bf46320 */
[----:B------:R-:W-:Y:S02]  /*0db0*/  @!P5 SHF.L.U64.HI R16, R28, 0x2, R15 ;  /* 0x000000021c10d819 */ /* 0x000fe4000001020f */
[----:B-1----:R-:W-:-:S03]  /*0dc0*/  @!P5 IADD3 R28, P6, PT, R35, R32, RZ ;  /* 0x00000020231cd210 */ /* 0x002fc60007fde0ff */
[----:B------:R-:W1:Y:S01]  /*0dd0*/  @!P3 LDC.64 R44, c[0x0][0x3f8] ;  /* 0x0000fe00ff2cbb82 */ /* 0x000e620000000a00 */
[----:B------:R-:W-:Y:S01]  /*0de0*/  @!P4 IMAD R17, R47, R39, R14 ;  /* 0x000000272f11c224 */ /* 0x000fe200078e020e */
[----:B------:R-:W-:Y:S02]  /*0df0*/  @!P4 MOV R14, R122 ;  /* 0x0000007a000ec202 */ /* 0x000fe40000000f00 */
[----:B------:R-:W-:Y:S02]  /*0e00*/  @!P4 MOV R15, R121 ;  /* 0x00000079000fc202 */ /* 0x000fe40000000f00 */
[C---:B------:R-:W-:Y:S02]  /*0e10*/  @!P5 IADD3.X R29, PT, PT, R16.reuse, R33, RZ, P6, !PT ;  /* 0x00000021101dd210 */ /* 0x040fe400037fe4ff */
[----:B---3--:R-:W-:Y:S01]  /*0e20*/  @!P5 IADD3 R34, P6, PT, R35, R36, RZ ;  /* 0x000000242322d210 */ /* 0x008fe20007fde0ff */
[----:B------:R-:W-:Y:S01]  /*0e30*/  @!P4 IMAD.WIDE.U32 R14, R47, R38, R14 ;  /* 0x000000262f0ec225 */ /* 0x000fe200078e000e */
[----:B------:R-:W-:Y:S01]  /*0e40*/  @!P3 MOV R18, R122 ;  /* 0x0000007a0012b202 */ /* 0x000fe20000000f00 */
[----:B------:R-:W2:Y:S01]  /*0e50*/  @!P2 LDC.64 R46, c[0x0][0x3a0] ;  /* 0x0000e800ff2eab82 */ /* 0x000ea20000000a00 */
[----:B------:R-:W-:-:S02]  /*0e60*/  @!P5 IADD3.X R35, PT, PT, R16, R37, RZ, P6, !PT ;  /* 0x000000251023d210 */ /* 0x000fc400037fe4ff */
[----:B------:R-:W-:-:S05]  /*0e70*/  @!P4 IADD3 R15, PT, PT, R15, R17, RZ ;  /* 0x000000110f0fc210 */ /* 0x000fca0007ffe0ff */
[----:B------:R-:W3:Y:S01]  /*0e80*/  @!P2 LDC.64 R36, c[0x0][0x3f8] ;  /* 0x0000fe00ff24ab82 */ /* 0x000ee20000000a00 */
[C---:B------:R-:W-:Y:S02]  /*0e90*/  @!P4 SHF.L.U32 R33, R14.reuse, 0x2, RZ ;  /* 0x000000020e21c819 */ /* 0x040fe400000006ff */
[----:B------:R-:W-:Y:S02]  /*0ea0*/  @!P4 SHF.L.U64.HI R14, R14, 0x2, R15 ;  /* 0x000000020e0ec819 */ /* 0x000fe4000001020f */
[----:B----4-:R-:W-:Y:S01]  /*0eb0*/  @!P4 IADD3 R30, P6, PT, R33, R40, RZ ;  /* 0x00000028211ec210 */ /* 0x010fe20007fde0ff */
[----:B-1----:R-:W-:-:S03]  /*0ec0*/  @!P3 IMAD R16, R55, R44, RZ ;  /* 0x0000002c3710b224 */ /* 0x002fc600078e02ff */
[C---:B------:R-:W-:Y:S02]  /*0ed0*/  @!P4 IADD3.X R31, PT, PT, R14.reuse, R41, RZ, P6, !PT ;  /* 0x000000290e1fc210 */ /* 0x040fe400037fe4ff */
[----:B0-----:R-:W-:Y:S01]  /*0ee0*/  @!P4 IADD3 R32, P6, PT, R33, R42, RZ ;  /* 0x0000002a2120c210 */ /* 0x001fe20007fde0ff */
[----:B------:R-:W-:Y:S01]  /*0ef0*/  @!P3 IMAD R23, R49, R45, R16 ;  /* 0x0000002d3117b224 */ /* 0x000fe200078e0210 */
[----:B------:R-:W-:Y:S02]  /*0f00*/  CS2R R16, SRZ ;  /* 0x0000000000107805 */ /* 0x000fe4000001ff00 */
[----:B------:R-:W-:Y:S01]  /*0f10*/  @!P3 MOV R19, R121 ;  /* 0x000000790013b202 */ /* 0x000fe20000000f00 */
[----:B------:R-:W0:Y:S01]  /*0f20*/  @!P3 LDC.64 R40, c[0x0][0x3a0] ;  /* 0x0000e800ff28bb82 */ /* 0x000e220000000a00 */
[----:B------:R-:W-:Y:S02]  /*0f30*/  @!P4 IADD3.X R33, PT, PT, R14, R43, RZ, P6, !PT ;  /* 0x0000002b0e21c210 */ /* 0x000fe400037fe4ff */
[----:B------:R-:W-:Y:S01]  /*0f40*/  CS2R R14, SRZ ;  /* 0x00000000000e7805 */ /* 0x000fe2000001ff00 */
[----:B------:R1:W5:Y:S05]  /*0f50*/  @!P1 LDG.E.64 R16, desc[UR28][R20.64] ;  /* 0x0000001c14109981 */ /* 0x00036a000c1e1b00 */
[----:B------:R4:W5:Y:S01]  /*0f60*/  @!P1 LDG.E.64 R14, desc[UR28][R2.64] ;  /* 0x0000001c020e9981 */ /* 0x000962000c1e1b00 */
[----:B---3--:R-:W-:Y:S01]  /*0f70*/  @!P2 IMAD R22, R53, R36, RZ ;  /* 0x000000243516a224 */ /* 0x008fe200078e02ff */
[----:B------:R-:W-:-:S02]  /*0f80*/  ISETP.GE.U32.AND P1, PT, R57, UR20, PT ;  /* 0x0000001439007c0c */ /* 0x000fc4000bf26070 */
[----:B------:R-:W-:-:S04]  /*0f90*/  SHF.R.S32.HI R53, RZ, 0x1f, R57 ;  /* 0x0000001fff357819 */ /* 0x000fc80000011439 */
[----:B------:R-:W-:Y:S01]  /*0fa0*/  ISETP.GE.AND.EX P1, PT, R53, UR21, PT, P1 ;  /* 0x0000001535007c0c */ /* 0x000fe2000bf26310 */
[----:B------:R-:W-:Y:S01]  /*0fb0*/  @!P3 IMAD.WIDE.U32 R18, R49, R44, R18 ;  /* 0x0000002c3112b225 */ /* 0x000fe200078e0012 */
[----:B-1----:R-:W-:Y:S02]  /*0fc0*/  CS2R R20, SRZ ;  /* 0x0000000000147805 */ /* 0x002fe4000001ff00 */
[----:B------:R-:W-:Y:S01]  /*0fd0*/  SHF.R.S32.HI R61, RZ, 0x1f, R59 ;  /* 0x0000001fff3d7819 */ /* 0x000fe2000001143b */
[----:B------:R-:W1:Y:S01]  /*0fe0*/  @!P3 LDC.64 R44, c[0x0][0x398] ;  /* 0x0000e600ff2cbb82 */ /* 0x000e620000000a00 */
[----:B------:R-:W-:Y:S02]  /*0ff0*/  @!P3 IADD3 R19, PT, PT, R19, R23, RZ ;  /* 0x000000171313b210 */ /* 0x000fe40007ffe0ff */
[C---:B------:R-:W-:Y:S01]  /*1000*/  @!P3 SHF.L.U32 R39, R18.reuse, 0x2, RZ ;  /* 0x000000021227b819 */ /* 0x040fe200000006ff */
[----:B------:R-:W5:Y:S01]  /*1010*/  @!P0 LDG.E.64 R20, desc[UR28][R26.64] ;  /* 0x0000001c1a148981 */ /* 0x000f62000c1e1b00 */
[----:B------:R-:W-:-:S02]  /*1020*/  @!P3 SHF.L.U64.HI R42, R18, 0x2, R19 ;  /* 0x00000002122ab819 */ /* 0x000fc40000010213 */
[----:B------:R-:W-:Y:S01]  /*1030*/  CS2R R18, SRZ ;  /* 0x0000000000127805 */ /* 0x000fe2000001ff00 */
[----:B------:R-:W3:Y:S05]  /*1040*/  @!P1 LDC.64 R48, c[0x0][0x3f8] ;  /* 0x0000fe00ff309b82 */ /* 0x000eea0000000a00 */
[----:B------:R2:W5:Y:S01]  /*1050*/  @!P0 LDG.E.64 R18, desc[UR28][R24.64] ;  /* 0x0000001c18128981 */ /* 0x000562000c1e1b00 */
[----:B------:R-:W-:Y:S02]  /*1060*/  ISETP.GE.U32.AND P0, PT, R59, UR20, PT ;  /* 0x000000143b007c0c */ /* 0x000fe4000bf06070 */
[----:B----4-:R-:W-:Y:S02]  /*1070*/  @!P2 MOV R2, R122 ;  /* 0x0000007a0002a202 */ /* 0x010fe40000000f00 */
[----:B------:R-:W-:Y:S01]  /*1080*/  @!P2 MOV R3, R121 ;  /* 0x000000790003a202 */ /* 0x000fe20000000f00 */
[----:B------:R-:W-:Y:S01]  /*1090*/  @!P2 IMAD R43, R51, R37, R22 ;  /* 0x00000025332ba224 */ /* 0x000fe200078e0216 */
[----:B------:R-:W-:-:S02]  /*10a0*/  ISETP.GE.AND.EX P0, PT, R61, UR21, PT, P0 ;  /* 0x000000153d007c0c */ /* 0x000fc4000bf06300 */
[----:B------:R-:W-:Y:S02]  /*10b0*/  CS2R R22, SRZ ;  /* 0x0000000000167805 */ /* 0x000fe4000001ff00 */
[----:B------:R-:W-:Y:S01]  /*10c0*/  SHF.R.S32.HI R63, RZ, 0x1f, R52 ;  /* 0x0000001fff3f7819 */ /* 0x000fe20000011434 */
[----:B------:R-:W-:Y:S01]  /*10d0*/  @!P2 IMAD.WIDE.U32 R2, R51, R36, R2 ;  /* 0x000000243302a225 */ /* 0x000fe200078e0002 */
[----:B--2---:R-:W-:Y:S01]  /*10e0*/  CS2R R24, SRZ ;  /* 0x0000000000187805 */ /* 0x004fe2000001ff00 */
[----:B------:R-:W2:Y:S01]  /*10f0*/  @!P2 LDC.64 R50, c[0x0][0x398] ;  /* 0x0000e600ff32ab82 */ /* 0x000ea20000000a00 */
[----:B------:R-:W5:Y:S01]  /*1100*/  @!P5 LDG.E.64 R22, desc[UR28][R28.64] ;  /* 0x0000001c1c16d981 */ /* 0x000f62000c1e1b00 */
[----:B0-----:R-:W-:-:S03]  /*1110*/  @!P3 IADD3 R40, P6, PT, R39, R40, RZ ;  /* 0x000000282728b210 */ /* 0x001fc60007fde0ff */
[----:B------:R0:W5:Y:S01]  /*1120*/  @!P5 LDG.E.64 R24, desc[UR28][R34.64] ;  /* 0x0000001c2218d981 */ /* 0x000162000c1e1b00 */
[----:B---3--:R-:W-:Y:S02]  /*1130*/  @!P1 IMAD R26, R53, R48, RZ ;  /* 0x00000030351a9224 */ /* 0x008fe400078e02ff */
[----:B------:R-:W3:Y:S01]  /*1140*/  @!P0 LDC.64 R36, c[0x0][0x3f8] ;  /* 0x0000fe00ff248b82 */ /* 0x000ee20000000a00 */
[----:B------:R-:W-:Y:S02]  /*1150*/  ISETP.GE.U32.AND P5, PT, R52, UR20, PT ;  /* 0x0000001434007c0c */ /* 0x000fe4000bfa6070 */
[----:B------:R-:W-:Y:S01]  /*1160*/  @!P1 MOV R27, R121 ;  /* 0x00000079001b9202 */ /* 0x000fe20000000f00 */
[----:B0-----:R-:W-:Y:S01]  /*1170*/  @!P1 IMAD R35, R57, R49, R26 ;  /* 0x0000003139239224 */ /* 0x001fe200078e021a */
[----:B------:R-:W-:-:S03]  /*1180*/  @!P1 MOV R26, R122 ;  /* 0x0000007a001a9202 */ /* 0x000fc60000000f00 */
[----:B------:R-:W0:Y:S01]  /*1190*/  @!P1 LDC.64 R54, c[0x0][0x3a0] ;  /* 0x0000e800ff369b82 */ /* 0x000e220000000a00 */
[----:B------:R-:W-:Y:S02]  /*11a0*/  ISETP.GE.AND.EX P5, PT, R63, UR21, PT, P5 ;  /* 0x000000153f007c0c */ /* 0x000fe4000bfa6350 */
[----:B------:R-:W-:Y:S01]  /*11b0*/  @!P3 IADD3.X R41, PT, PT, R42, R41, RZ, P6, !PT ;  /* 0x000000292a29b210 */ /* 0x000fe200037fe4ff */
[----:B------:R-:W-:Y:S01]  /*11c0*/  @!P1 IMAD.WIDE.U32 R26, R57, R48, R26 ;  /* 0x00000030391a9225 */ /* 0x000fe200078e001a */
[----:B-1----:R-:W-:Y:S02]  /*11d0*/  @!P3 IADD3 R38, P6, PT, R39, R44, RZ ;  /* 0x0000002c2726b210 */ /* 0x002fe40007fde0ff */
[----:B------:R-:W-:Y:S01]  /*11e0*/  @!P2 IADD3 R3, PT, PT, R3, R43, RZ ;  /* 0x0000002b0303a210 */ /* 0x000fe20007ffe0ff */
[----:B------:R-:W1:Y:S01]  /*11f0*/  @!P1 LDC.64 R48, c[0x0][0x398] ;  /* 0x0000e600ff309b82 */ /* 0x000e620000000a00 */
[----:B------:R-:W-:Y:S02]  /*1200*/  @!P2 SHF.L.U32 R29, R2, 0x2, RZ ;  /* 0x00000002021da819 */ /* 0x000fe400000006ff */
[----:B------:R-:W-:-:S02]  /*1210*/  @!P3 IADD3.X R39, PT, PT, R42, R45, RZ, P6, !PT ;  /* 0x0000002d2a27b210 */ /* 0x000fc400037fe4ff */
[----:B------:R-:W-:Y:S02]  /*1220*/  @!P2 SHF.L.U64.HI R28, R2, 0x2, R3 ;  /* 0x00000002021ca819 */ /* 0x000fe40000010203 */
[----:B------:R-:W-:Y:S02]  /*1230*/  @!P2 IADD3 R2, P6, PT, R29, R46, RZ ;  /* 0x0000002e1d02a210 */ /* 0x000fe40007fde0ff */
[----:B------:R-:W-:Y:S02]  /*1240*/  @!P1 IADD3 R27, PT, PT, R27, R35, RZ ;  /* 0x000000231b1b9210 */ /* 0x000fe40007ffe0ff */
[----:B------:R-:W-:Y:S01]  /*1250*/  @!P2 IADD3.X R3, PT, PT, R28, R47, RZ, P6, !PT ;  /* 0x0000002f1c03a210 */ /* 0x000fe200037fe4ff */
[----:B------:R-:W4:Y:S01]  /*1260*/  @!P5 LDC.64 R34, c[0x0][0x3f8] ;  /* 0x0000fe00ff22db82 */ /* 0x000f220000000a00 */
[----:B--2---:R-:W-:Y:S01]  /*1270*/  @!P2 IADD3 R50, P6, PT, R29, R50, RZ ;  /* 0x000000321d32a210 */ /* 0x004fe20007fde0ff */
[----:B---3--:R-:W-:Y:S01]  /*1280*/  @!P0 IMAD R42, R61, R36, RZ ;  /* 0x000000243d2a8224 */ /* 0x008fe200078e02ff */
[----:B------:R-:W-:-:S02]  /*1290*/  @!P1 SHF.L.U32 R45, R26, 0x2, RZ ;  /* 0x000000021a2d9819 */ /* 0x000fc400000006ff */
[----:B------:R-:W-:Y:S02]  /*12a0*/  @!P2 IADD3.X R51, PT, PT, R28, R51, RZ, P6, !PT ;  /* 0x000000331c33a210 */ /* 0x000fe400037fe4ff */
[----:B------:R-:W-:Y:S02]  /*12b0*/  CS2R R28, SRZ ;  /* 0x00000000001c7805 */ /* 0x000fe4000001ff00 */
[----:B------:R-:W-:Y:S02]  /*12c0*/  @!P1 SHF.L.U64.HI R46, R26, 0x2, R27 ;  /* 0x000000021a2e9819 */ /* 0x000fe4000001021b */
[----:B------:R-:W-:Y:S01]  /*12d0*/  CS2R R26, SRZ ;  /* 0x00000000001a7805 */ /* 0x000fe2000001ff00 */
[----:B------:R-:W-:Y:S01]  /*12e0*/  @!P0 IMAD R47, R59, R37, R42 ;  /* 0x000000253b2f8224 */ /* 0x000fe200078e022a */
[----:B0-----:R-:W-:Y:S01]  /*12f0*/  @!P1 IADD3 R42, P6, PT, R45, R54, RZ ;  /* 0x000000362d2a9210 */ /* 0x001fe20007fde0ff */
[----:B------:R-:W5:Y:S04]  /*1300*/  @!P4 LDG.E.64 R28, desc[UR28][R32.64] ;  /* 0x0000001c201cc981 */ /* 0x000f68000c1e1b00 */
[----:B------:R0:W5:Y:S01]  /*1310*/  @!P4 LDG.E.64 R26, desc[UR28][R30.64] ;  /* 0x0000001c1e1ac981 */ /* 0x000162000c1e1b00 */
[----:B------:R-:W-:-:S02]  /*1320*/  ISETP.GE.U32.AND P4, PT, R119, UR20, PT ;  /* 0x0000001477007c0c */ /* 0x000fc4000bf86070 */
[C---:B------:R-:W-:Y:S02]  /*1330*/  @!P1 IADD3.X R43, PT, PT, R46.reuse, R55, RZ, P6, !PT ;  /* 0x000000372e2b9210 */ /* 0x040fe400037fe4ff */
[----:B-1----:R-:W-:Y:S02]  /*1340*/  @!P1 IADD3 R44, P6, PT, R45, R48, RZ ;  /* 0x000000302d2c9210 */ /* 0x002fe40007fde0ff */
[----:B------:R-:W-:Y:S02]  /*1350*/  ISETP.GE.AND.EX P4, PT, R113, UR21, PT, P4 ;  /* 0x0000001571007c0c */ /* 0x000fe4000bf86340 */
[----:B0-----:R-:W-:Y:S02]  /*1360*/  @!P0 MOV R30, R122 ;  /* 0x0000007a001e8202 */ /* 0x001fe40000000f00 */
[----:B------:R-:W-:Y:S02]  /*1370*/  @!P0 MOV R31, R121 ;  /* 0x00000079001f8202 */ /* 0x000fe40000000f00 */
[----:B------:R-:W-:-:S02]  /*1380*/  @!P1 IADD3.X R45, PT, PT, R46, R49, RZ, P6, !PT ;  /* 0x000000312e2d9210 */ /* 0x000fc400037fe4ff */
[----:B------:R-:W0:Y:S01]  /*1390*/  @!P0 LDC.64 R48, c[0x0][0x3a0] ;  /* 0x0000e800ff308b82 */ /* 0x000e220000000a00 */
[----:B------:R-:W-:Y:S01]  /*13a0*/  @!P0 IMAD.WIDE.U32 R36, R59, R36, R30 ;  /* 0x000000243b248225 */ /* 0x000fe200078e001e */
[----:B------:R-:W-:Y:S02]  /*13b0*/  CS2R R30, SRZ ;  /* 0x00000000001e7805 */ /* 0x000fe4000001ff00 */
[----:B------:R-:W-:Y:S02]  /*13c0*/  CS2R R32, SRZ ;  /* 0x0000000000207805 */ /* 0x000fe4000001ff00 */
[----:B------:R-:W-:Y:S01]  /*13d0*/  @!P0 IADD3 R37, PT, PT, R37, R47, RZ ;  /* 0x0000002f25258210 */ /* 0x000fe20007ffe0ff */
[----:B----4-:R-:W-:Y:S01]  /*13e0*/  @!P5 IMAD R47, R63, R34, RZ ;  /* 0x000000223f2fd224 */ /* 0x010fe200078e02ff */
[----:B------:R-:W1:Y:S01]  /*13f0*/  @!P4 LDC.64 R60, c[0x0][0x3f8] ;  /* 0x0000fe00ff3ccb82 */ /* 0x000e620000000a00 */
[----:B------:R-:W-:Y:S01]  /*1400*/  @!P5 MOV R54, R122 ;  /* 0x0000007a0036d202 */ /* 0x000fe20000000f00 */
[----:B------:R-:W5:Y:S01]  /*1410*/  @!P3 LDG.E.64 R30, desc[UR28][R40.64] ;  /* 0x0000001c281eb981 */ /* 0x000f62000c1e1b00 */
[----:B------:R-:W-:-:S03]  /*1420*/  @!P5 MOV R55, R121 ;  /* 0x000000790037d202 */ /* 0x000fc60000000f00 */
[----:B------:R2:W5:Y:S02]  /*1430*/  @!P3 LDG.E.64 R32, desc[UR28][R38.64] ;  /* 0x0000001c2620b981 */ /* 0x000564000c1e1b00 */
[----:B------:R-:W3:Y:S01]  /*1440*/  @!P5 LDC.64 R62, c[0x0][0x3a0] ;  /* 0x0000e800ff3edb82 */ /* 0x000ee20000000a00 */
[----:B------:R-:W-:Y:S01]  /*1450*/  @!P5 IMAD R59, R52, R35, R47 ;  /* 0x00000023343bd224 */ /* 0x000fe200078e022f */
[----:B------:R-:W-:Y:S01]  /*1460*/  ISETP.GE.U32.AND P3, PT, R114, UR20, PT ;  /* 0x0000001472007c0c */ /* 0x000fe2000bf66070 */
[----:B------:R-:W-:Y:S01]  /*1470*/  @!P5 IMAD.WIDE.U32 R54, R52, R34, R54 ;  /* 0x000000223436d225 */ /* 0x000fe200078e0036 */
[----:B------:R-:W-:-:S04]  /*1480*/  @!P0 SHF.L.U32 R57, R36, 0x2, RZ ;  /* 0x0000000224398819 */ /* 0x000fc800000006ff */
[----:B------:R-:W4:Y:S01]  /*1490*/  @!P0 LDC.64 R46, c[0x0][0x398] ;  /* 0x0000e600ff2e8b82 */ /* 0x000f220000000a00 */
[----:B------:R-:W-:Y:S02]  /*14a0*/  @!P0 SHF.L.U64.HI R56, R36, 0x2, R37 ;  /* 0x0000000224388819 */ /* 0x000fe40000010225 */
[----:B------:R-:W-:Y:S02]  /*14b0*/  CS2R R34, SRZ ;  /* 0x0000000000227805 */ /* 0x000fe4000001ff00 */
[----:B------:R-:W-:Y:S02]  /*14c0*/  CS2R R36, SRZ ;  /* 0x0000000000247805 */ /* 0x000fe4000001ff00 */
[----:B------:R-:W-:Y:S01]  /*14d0*/  ISETP.GE.AND.EX P3, PT, R111, UR21, PT, P3 ;  /* 0x000000156f007c0c */ /* 0x000fe2000bf66330 */
[----:B------:R-:W4:Y:S01]  /*14e0*/  @!P5 LDC.64 R52, c[0x0][0x398] ;  /* 0x0000e600ff34db82 */ /* 0x000f220000000a00 */
[----:B------:R3:W5:Y:S01]  /*14f0*/  @!P2 LDG.E.64 R34, desc[UR28][R2.64] ;  /* 0x0000001c0222a981 */ /* 0x000762000c1e1b00 */
[----:B--2---:R-:W-:-:S03]  /*1500*/  @!P5 IADD3 R39, PT, PT, R55, R59, RZ ;  /* 0x0000003b3727d210 */ /* 0x004fc60007ffe0ff */
[----:B------:R2:W5:Y:S01]  /*1510*/  @!P2 LDG.E.64 R36, desc[UR28][R50.64] ;  /* 0x0000001c3224a981 */ /* 0x000562000c1e1b00 */
[----:B0-----:R-:W-:Y:S02]  /*1520*/  @!P0 IADD3 R48, P2, PT, R57, R48, RZ ;  /* 0x0000003039308210 */ /* 0x001fe40007f5e0ff */
[----:B------:R-:W-:Y:S01]  /*1530*/  @!P5 SHF.L.U32 R41, R54, 0x2, RZ ;  /* 0x000000023629d819 */ /* 0x000fe200000006ff */
[----:B------:R-:W0:Y:S01]  /*1540*/  @!P4 LDC.64 R68, c[0x0][0x3a0] ;  /* 0x0000e800ff44cb82 */ /* 0x000e220000000a00 */
[----:B------:R-:W-:Y:S02]  /*1550*/  @!P0 IADD3.X R49, PT, PT, R56, R49, RZ, P2, !PT ;  /* 0x0000003138318210 */ /* 0x000fe400017fe4ff */
[----:B------:R-:W-:Y:S02]  /*1560*/  @!P5 SHF.L.U64.HI R40, R54, 0x2, R39 ;  /* 0x000000023628d819 */ /* 0x000fe40000010227 */
[----:B---3--:R-:W-:-:S03]  /*1570*/  @!P5 IADD3 R2, P2, PT, R41, R62, RZ ;  /* 0x0000003e2902d210 */ /* 0x008fc60007f5e0ff */
[----:B------:R-:W3:Y:S01]  /*1580*/  @!P3 LDC.64 R54, c[0x0][0x3f8] ;  /* 0x0000fe00ff36bb82 */ /* 0x000ee20000000a00 */
[----:B-1----:R-:W-:Y:S01]  /*1590*/  @!P4 IMAD R38, R113, R60, RZ ;  /* 0x0000003c7126c224 */ /* 0x002fe200078e02ff */
[----:B------:R-:W-:Y:S02]  /*15a0*/  @!P5 IADD3.X R3, PT, PT, R40, R63, RZ, P2, !PT ;  /* 0x0000003f2803d210 */ /* 0x000fe400017fe4ff */
[----:B------:R-:W-:Y:S02]  /*15b0*/  ISETP.GE.U32.AND P2, PT, R112, UR20, PT ;  /* 0x0000001470007c0c */ /* 0x000fe4000bf46070 */
[----:B----4-:R-:W-:Y:S02]  /*15c0*/  @!P0 IADD3 R46, P6, PT, R57, R46, RZ ;  /* 0x0000002e392e8210 */ /* 0x010fe40007fde0ff */
[----:B------:R-:W1:Y:S01]  /*15d0*/  @!P4 LDC.64 R70, c[0x0][0x398] ;  /* 0x0000e600ff46cb82 */ /* 0x000e620000000a00 */
[----:B------:R-:W-:Y:S01]  /*15e0*/  @!P4 IMAD R57, R119, R61, R38 ;  /* 0x0000003d7739c224 */ /* 0x000fe200078e0226 */
[----:B------:R-:W-:-:S02]  /*15f0*/  @!P4 MOV R38, R122 ;  /* 0x0000007a0026c202 */ /* 0x000fc40000000f00 */
[----:B------:R-:W-:Y:S02]  /*1600*/  @!P4 MOV R39, R121 ;  /* 0x000000790027c202 */ /* 0x000fe40000000f00 */
[----:B------:R-:W-:Y:S02]  /*1610*/  ISETP.GE.AND.EX P2, PT, R109, UR21, PT, P2 ;  /* 0x000000156d007c0c */ /* 0x000fe4000bf46320 */
[----:B------:R-:W4:Y:S01]  /*1620*/  @!P3 LDC.64 R64, c[0x0][0x3a0] ;  /* 0x0000e800ff40bb82 */ /* 0x000f220000000a00 */
[----:B------:R-:W-:Y:S01]  /*1630*/  @!P4 IMAD.WIDE.U32 R38, R119, R60, R38 ;  /* 0x0000003c7726c225 */ /* 0x000fe200078e0026 */
[----:B------:R-:W-:Y:S02]  /*1640*/  @!P0 IADD3.X R47, PT, PT, R56, R47, RZ, P6, !PT ;  /* 0x0000002f382f8210 */ /* 0x000fe400037fe4ff */
[----:B--2---:R-:W-:Y:S02]  /*1650*/  @!P5 IADD3 R50, P6, PT, R41, R52, RZ ;  /* 0x000000342932d210 */ /* 0x004fe40007fde0ff */
[----:B------:R-:W-:-:S02]  /*1660*/  @!P4 IADD3 R39, PT, PT, R39, R57, RZ ;  /* 0x000000392727c210 */ /* 0x000fc40007ffe0ff */
[----:B------:R-:W-:Y:S01]  /*1670*/  @!P4 SHF.L.U32 R57, R38, 0x2, RZ ;  /* 0x000000022639c819 */ /* 0x000fe200000006ff */
[----:B------:R-:W2:Y:S01]  /*1680*/  @!P3 LDC.64 R62, c[0x0][0x398] ;  /* 0x0000e600ff3ebb82 */ /* 0x000ea20000000a00 */
[----:B------:R-:W-:Y:S01]  /*1690*/  @!P5 IADD3.X R51, PT, PT, R40, R53, RZ, P6, !PT ;  /* 0x000000352833d210 */ /* 0x000fe200037fe4ff */
[----:B---3--:R-:W-:Y:S01]  /*16a0*/  @!P3 IMAD R56, R111, R54, RZ ;  /* 0x000000366f38b224 */ /* 0x008fe200078e02ff */
[----:B------:R-:W-:Y:S02]  /*16b0*/  @!P4 SHF.L.U64.HI R58, R38, 0x2, R39 ;  /* 0x00000002263ac819 */ /* 0x000fe40000010227 */
[----:B0-----:R-:W-:-:S03]  /*16c0*/  @!P4 IADD3 R68, P6, PT, R57, R68, RZ ;  /* 0x000000443944c210 */ /* 0x001fc60007fde0ff */
[----:B------:R-:W0:Y:S01]  /*16d0*/  @!P2 LDC.64 R52, c[0x0][0x3f8] ;  /* 0x0000fe00ff34ab82 */ /* 0x000e220000000a00 */
[----:B------:R-:W-:Y:S01]  /*16e0*/  @!P4 IADD3.X R69, PT, PT, R58, R69, RZ, P6, !PT ;  /* 0x000000453a45c210 */ /* 0x000fe200037fe4ff */
[----:B------:R-:W-:Y:S01]  /*16f0*/  @!P3 IMAD R55, R114, R55, R56 ;  /* 0x000000377237b224 */ /* 0x000fe200078e0238 */
[----:B-1----:R-:W-:Y:S02]  /*1700*/  @!P4 IADD3 R70, P6, PT, R57, R70, RZ ;  /* 0x000000463946c210 */ /* 0x002fe40007fde0ff */
[----:B------:R-:W-:Y:S02]  /*1710*/  CS2R R40, SRZ ;  /* 0x0000000000287805 */ /* 0x000fe4000001ff00 */
[----:B------:R-:W-:Y:S01]  /*1720*/  @!P3 MOV R56, R122 ;  /* 0x0000007a0038b202 */ /* 0x000fe20000000f00 */
[----:B------:R-:W-:Y:S01]  /*1730*/  UIMAD.WIDE UR6, UR18, 0x8, UR6 ;  /* 0x00000008120678a5 */ /* 0x000fe2000f8e0206 */
[----:B------:R-:W-:Y:S02]  /*1740*/  @!P3 MOV R57, R121 ;  /* 0x000000790039b202 */ /* 0x000fe40000000f00 */
[----:B------:R-:W-:-:S02]  /*1750*/  CS2R R38, SRZ ;  /* 0x0000000000267805 */ /* 0x000fc4000001ff00 */
[----:B------:R-:W-:Y:S01]  /*1760*/  @!P4 IADD3.X R71, PT, PT, R58, R71, RZ, P6, !PT ;  /* 0x000000473a47c210 */ /* 0x000fe200037fe4ff */
[----:B------:R-:W5:Y:S01]  /*1770*/  @!P1 LDG.E.64 R40, desc[UR28][R44.64] ;  /* 0x0000001c2c289981 */ /* 0x000f62000c1e1b00 */
[----:B------:R-:W1:Y:S01]  /*1780*/  @!P2 LDC.64 R66, c[0x0][0x3a0] ;  /* 0x0000e800ff42ab82 */ /* 0x000e620000000a00 */
[----:B------:R-:W-:Y:S02]  /*1790*/  @!P3 IMAD.WIDE.U32 R56, R114, R54, R56 ;  /* 0x000000367238b225 */ /* 0x000fe400078e0038 */
[----:B------:R3:W5:Y:S03]  /*17a0*/  @!P1 LDG.E.64 R38, desc[UR28][R42.64] ;  /* 0x0000001c2a269981 */ /* 0x000766000c1e1b00 */
[----:B------:R-:W-:Y:S01]  /*17b0*/  @!P3 IADD3 R59, PT, PT, R57, R55, RZ ;  /* 0x00000037393bb210 */ /* 0x000fe20007ffe0ff */
[----:B------:R-:W5:Y:S01]  /*17c0*/  @!P5 LDG.E.64 R80, desc[UR28][R50.64] ;  /* 0x0000001c3250d981 */ /* 0x000f62000c1e1b00 */
[----:B------:R-:W-:-:S02]  /*17d0*/  @!P3 SHF.L.U32 R57, R56, 0x2, RZ ;  /* 0x000000023839b819 */ /* 0x000fc400000006ff */
[----:B------:R-:W-:Y:S02]  /*17e0*/  @!P3 SHF.L.U64.HI R60, R56, 0x2, R59 ;  /* 0x00000002383cb819 */ /* 0x000fe4000001023b */
[----:B----4-:R-:W-:Y:S01]  /*17f0*/  @!P3 IADD3 R64, P6, PT, R57, R64, RZ ;  /* 0x000000403940b210 */ /* 0x010fe20007fde0ff */
[----:B0-----:R-:W-:Y:S01]  /*1800*/  @!P2 IMAD R56, R109, R52, RZ ;  /* 0x000000346d38a224 */ /* 0x001fe200078e02ff */
[----:B---3--:R-:W-:Y:S02]  /*1810*/  CS2R R42, SRZ ;  /* 0x00000000002a7805 */ /* 0x008fe4000001ff00 */
[----:B------:R-:W-:Y:S02]  /*1820*/  ISETP.GE.U32.AND P1, PT, R110, UR20, PT ;  /* 0x000000146e007c0c */ /* 0x000fe4000bf26070 */
[----:B------:R-:W-:Y:S02]  /*1830*/  CS2R R44, SRZ ;  /* 0x00000000002c7805 */ /* 0x000fe4000001ff00 */
[----:B------:R-:W-:Y:S01]  /*1840*/  @!P3 IADD3.X R65, PT, PT, R60, R65, RZ, P6, !PT ;  /* 0x000000413c41b210 */ /* 0x000fe200037fe4ff */
[----:B------:R-:W-:Y:S01]  /*1850*/  @!P2 IMAD R61, R112, R53, R56 ;  /* 0x00000035703da224 */ /* 0x000fe200078e0238 */
[----:B--2---:R-:W-:Y:S01]  /*1860*/  @!P3 IADD3 R62, P6, PT, R57, R62, RZ ;  /* 0x0000003e393eb210 */ /* 0x004fe20007fde0ff */
[----:B------:R-:W5:Y:S01]  /*1870*/  @!P0 LDG.E.64 R42, desc[UR28][R48.64] ;  /* 0x0000001c302a8981 */ /* 0x000f62000c1e1b00 */
[----:B------:R-:W-:Y:S01]  /*1880*/  MOV R56, UR6 ;  /* 0x0000000600387c02 */ /* 0x000fe20008000f00 */
[----:B------:R-:W0:Y:S01]  /*1890*/  @!P2 LDC.64 R58, c[0x0][0x398] ;  /* 0x0000e600ff3aab82 */ /* 0x000e220000000a00 */
[----:B------:R-:W-:Y:S01]  /*18a0*/  MOV R57, UR7 ;  /* 0x0000000700397c02 */ /* 0x000fe20008000f00 */
[----:B------:R2:W5:Y:S01]  /*18b0*/  @!P0 LDG.E.64 R44, desc[UR28][R46.64] ;  /* 0x0000001c2e2c8981 */ /* 0x000562000c1e1b00 */
[----:B------:R-:W-:-:S03]  /*18c0*/  ISETP.GE.AND.EX P1, PT, R5, UR21, PT, P1 ;  /* 0x0000001505007c0c */ /* 0x000fc6000bf26310 */
[----:B------:R3:W4:Y:S01]  /*18d0*/  LDG.E.64 R48, desc[UR28][R56.64] ;  /* 0x0000001c38307981 */ /* 0x000722000c1e1b00 */
[----:B------:R-:W-:-:S09]  /*18e0*/  ISETP.GE.U32.AND P0, PT, R108, UR20, PT ;  /* 0x000000146c007c0c */ /* 0x000fd2000bf06070 */
[----:B------:R-:W1:Y:S01]  /*18f0*/  @!P1 LDC.64 R54, c[0x0][0x3f8] ;  /* 0x0000fe00ff369b82 */ /* 0x000e620000000a00 */
[----:B------:R-:W-:Y:S02]  /*1900*/  ISETP.GE.AND.EX P0, PT, R107, UR21, PT, P0 ;  /* 0x000000156b007c0c */ /* 0x000fe4000bf06300 */
[----:B--2---:R-:W-:Y:S02]  /*1910*/  @!P2 MOV R46, R122 ;  /* 0x0000007a002ea202 */ /* 0x004fe40000000f00 */
[----:B------:R-:W-:Y:S02]  /*1920*/  @!P2 MOV R47, R121 ;  /* 0x00000079002fa202 */ /* 0x000fe40000000f00 */
[----:B------:R-:W-:Y:S01]  /*1930*/  @!P3 IADD3.X R63, PT, PT, R60, R63, RZ, P6, !PT ;  /* 0x0000003f3c3fb210 */ /* 0x000fe200037fe4ff */
[----:B---3--:R-:W2:Y:S01]  /*1940*/  @!P1 LDC.64 R56, c[0x0][0x398] ;  /* 0x0000e600ff389b82 */ /* 0x008ea20000000a00 */
[----:B------:R-:W-:-:S07]  /*1950*/  @!P2 IMAD.WIDE.U32 R52, R112, R52, R46 ;  /* 0x000000347034a225 */ /* 0x000fce00078e002e */
[----:B------:R-:W3:Y:S01]  /*1960*/  @!P0 LDC.64 R72, c[0x0][0x3f8] ;  /* 0x0000fe00ff488b82 */ /* 0x000ee20000000a00 */
[----:B------:R-:W-:Y:S01]  /*1970*/  @!P2 IADD3 R47, PT, PT, R53, R61, RZ ;  /* 0x0000003d352fa210 */ /* 0x000fe20007ffe0ff */
[----:B-1----:R-:W-:-:S06]  /*1980*/  @!P1 IMAD R46, R5, R54, RZ ;  /* 0x00000036052e9224 */ /* 0x002fcc00078e02ff */
[----:B------:R-:W1:Y:S01]  /*1990*/  @!P1 LDC.64 R60, c[0x0][0x3a0] ;  /* 0x0000e800ff3c9b82 */ /* 0x000e620000000a00 */
[----:B------:R-:W-:Y:S01]  /*19a0*/  @!P2 SHF.L.U64.HI R76, R52, 0x2, R47 ;  /* 0x00000002344ca819 */ /* 0x000fe2000001022f */
[----:B------:R-:W-:Y:S01]  /*19b0*/  @!P1 IMAD R79, R110, R55, R46 ;  /* 0x000000376e4f9224 */ /* 0x000fe200078e022e */
[----:B------:R-:W-:Y:S02]  /*19c0*/  CS2R R46, SRZ ;  /* 0x00000000002e7805 */ /* 0x000fe4000001ff00 */
[----:B------:R-:W-:Y:S02]  /*19d0*/  @!P2 SHF.L.U32 R77, R52, 0x2, RZ ;  /* 0x00000002344da819 */ /* 0x000fe400000006ff */
[----:B------:R-:W-:Y:S01]  /*19e0*/  @!P1 MOV R74, R122 ;  /* 0x0000007a004a9202 */ /* 0x000fe20000000f00 */
[----:B------:R-:W2:Y:S01]  /*19f0*/  @!P0 LDC.64 R52, c[0x0][0x3a0] ;  /* 0x0000e800ff348b82 */ /* 0x000ea20000000a00 */
[----:B------:R-:W-:Y:S01]  /*1a00*/  @!P1 MOV R75, R121 ;  /* 0x00000079004b9202 */ /* 0x000fe20000000f00 */
[----:B------:R3:W5:Y:S01]  /*1a10*/  @!P5 LDG.E.64 R46, desc[UR28][R2.64] ;  /* 0x0000001c022ed981 */ /* 0x000762000c1e1b00 */
[----:B------:R-:W-:Y:S01]  /*1a20*/  @!P2 IADD3 R66, P5, PT, R77, R66, RZ ;  /* 0x000000424d42a210 */ /* 0x000fe20007fbe0ff */
[----:B------:R-:W-:-:S03]  /*1a30*/  @!P1 IMAD.WIDE.U32 R74, R110, R54, R74 ;  /* 0x000000366e4a9225 */ /* 0x000fc600078e004a */
[----:B------:R-:W-:Y:S01]  /*1a40*/  @!P2 IADD3.X R67, PT, PT, R76, R67, RZ, P5, !PT ;  /* 0x000000434c43a210 */ /* 0x000fe20002ffe4ff */
[----:B------:R-:W2:Y:S01]  /*1a50*/  @!P0 LDC.64 R54, c[0x0][0x398] ;  /* 0x0000e600ff368b82 */ /* 0x000ea20000000a00 */
[----:B------:R-:W-:Y:S01]  /*1a60*/  ISETP.NE.AND P5, PT, RZ, UR32, PT ;  /* 0x00000020ff007c0c */ /* 0x000fe2000bfa5270 */
[----:B---3--:R-:W-:Y:S01]  /*1a70*/  @!P0 IMAD R2, R107, R72, RZ ;  /* 0x000000486b028224 */ /* 0x008fe200078e02ff */
[----:B0-----:R-:W-:Y:S02]  /*1a80*/  @!P2 IADD3 R58, P6, PT, R77, R58, RZ ;  /* 0x0000003a4d3aa210 */ /* 0x001fe40007fde0ff */
[----:B------:R-:W-:Y:S01]  /*1a90*/  @!P1 IADD3 R77, PT, PT, R75, R79, RZ ;  /* 0x0000004f4b4d9210 */ /* 0x000fe20007ffe0ff */
[----:B------:R-:W-:Y:S01]  /*1aa0*/  @!P0 IMAD R51, R108, R73, R2 ;  /* 0x000000496c338224 */ /* 0x000fe200078e0202 */
[----:B------:R-:W-:Y:S02]  /*1ab0*/  @!P0 MOV R2, R122 ;  /* 0x0000007a00028202 */ /* 0x000fe40000000f00 */
[----:B------:R-:W-:-:S02]  /*1ac0*/  @!P0 MOV R3, R121 ;  /* 0x0000007900038202 */ /* 0x000fc40000000f00 */
[----:B------:R-:W-:Y:S02]  /*1ad0*/  @!P1 SHF.L.U32 R75, R74, 0x2, RZ ;  /* 0x000000024a4b9819 */ /* 0x000fe400000006ff */
[----:B------:R-:W-:Y:S01]  /*1ae0*/  @!P2 IADD3.X R59, PT, PT, R76, R59, RZ, P6, !PT ;  /* 0x0000003b4c3ba210 */ /* 0x000fe200037fe4ff */
[----:B------:R-:W-:Y:S01]  /*1af0*/  @!P0 IMAD.WIDE.U32 R2, R108, R72, R2 ;  /* 0x000000486c028225 */ /* 0x000fe200078e0002 */
[----:B------:R-:W-:Y:S01]  /*1b00*/  @!P1 SHF.L.U64.HI R74, R74, 0x2, R77 ;  /* 0x000000024a4a9819 */ /* 0x000fe2000001024d */
[----:B------:R-:W0:Y:S01]  /*1b10*/  @P5 LDC.64 R72, c[0x0][0x3b0] ;  /* 0x0000ec00ff485b82 */ /* 0x000e220000000a00 */
[----:B-1----:R-:W-:Y:S02]  /*1b20*/  @!P1 IADD3 R60, P6, PT, R75, R60, RZ ;  /* 0x0000003c4b3c9210 */ /* 0x002fe40007fde0ff */
[----:B------:R-:W-:Y:S02]  /*1b30*/  @!P0 IADD3 R51, PT, PT, R3, R51, RZ ;  /* 0x0000003303338210 */ /* 0x000fe40007ffe0ff */
[----:B------:R-:W-:-:S02]  /*1b40*/  @!P1 IADD3.X R61, PT, PT, R74, R61, RZ, P6, !PT ;  /* 0x0000003d4a3d9210 */ /* 0x000fc400037fe4ff */
[----:B--2---:R-:W-:Y:S02]  /*1b50*/  @!P1 IADD3 R56, P6, PT, R75, R56, RZ ;  /* 0x000000384b389210 */ /* 0x004fe40007fde0ff */
[----:B------:R-:W-:Y:S02]  /*1b60*/  @!P0 SHF.L.U32 R3, R2, 0x2, RZ ;  /* 0x0000000202038819 */ /* 0x000fe400000006ff */
[----:B------:R-:W-:Y:S02]  /*1b70*/  @!P1 IADD3.X R57, PT, PT, R74, R57, RZ, P6, !PT ;  /* 0x000000394a399210 */ /* 0x000fe400037fe4ff */
[----:B------:R-:W-:Y:S02]  /*1b80*/  @!P0 SHF.L.U64.HI R2, R2, 0x2, R51 ;  /* 0x0000000202028819 */ /* 0x000fe40000010233 */
[----:B------:R-:W-:-:S04]  /*1b90*/  @!P0 IADD3 R50, P6, PT, R3, R52, RZ ;  /* 0x0000003403328210 */ /* 0x000fc80007fde0ff */
[----:B------:R-:W-:Y:S02]  /*1ba0*/  @!P0 IADD3.X R51, PT, PT, R2, R53, RZ, P6, !PT ;  /* 0x0000003502338210 */ /* 0x000fe400037fe4ff */
[----:B------:R-:W-:Y:S01]  /*1bb0*/  @!P0 IADD3 R52, P6, PT, R3, R54, RZ ;  /* 0x0000003603348210 */ /* 0x000fe20007fde0ff */
[----:B------:R-:W-:-:S03]  /*1bc0*/  IMAD R3, R0, 0x62, RZ ;  /* 0x0000006200037824 */ /* 0x000fc600078e02ff */
[----:B------:R-:W-:Y:S02]  /*1bd0*/  @!P0 IADD3.X R53, PT, PT, R2, R55, RZ, P6, !PT ;  /* 0x0000003702358210 */ /* 0x000fe400037fe4ff */
[----:B------:R-:W-:Y:S01]  /*1be0*/  IADD3 R55, PT, PT, R3, R4, RZ ;  /* 0x0000000403377210 */ /* 0x000fe20007ffe0ff */
[----:B------:R-:W-:Y:S01]  /*1bf0*/  HFMA2 R3, -RZ, RZ, 0, 0 ;  /* 0x00000000ff037431 */ /* 0x000fe200000001ff */
[----:B------:R-:W-:Y:S02]  /*1c00*/  CS2R R82, SRZ ;  /* 0x0000000000527805 */ /* 0x000fe4000001ff00 */
[----:B------:R-:W-:Y:S02]  /*1c10*/  MOV R2, RZ ;  /* 0x000000ff00027202 */ /* 0x000fe40000000f00 */
[----:B------:R-:W-:Y:S01]  /*1c20*/  CS2R R84, SRZ ;  /* 0x0000000000547805 */ /* 0x000fe2000001ff00 */
[----:B------:R-:W-:Y:S01]  /*1c30*/  IMAD.WIDE R102, R55, 0x4, R102 ;  /* 0x0000000437667825 */ /* 0x000fe200078e0266 */
[----:B------:R-:W-:-:S02]  /*1c40*/  CS2R R86, SRZ ;  /* 0x0000000000567805 */ /* 0x000fc4000001ff00 */
[----:B------:R-:W-:Y:S02]  /*1c50*/  CS2R R88, SRZ ;  /* 0x0000000000587805 */ /* 0x000fe4000001ff00 */
[----:B------:R-:W-:Y:S02]  /*1c60*/  CS2R R90, SRZ ;  /* 0x00000000005a7805 */ /* 0x000fe4000001ff00 */
[----:B------:R-:W-:Y:S02]  /*1c70*/  CS2R R92, SRZ ;  /* 0x00000000005c7805 */ /* 0x000fe4000001ff00 */
[----:B------:R-:W-:Y:S02]  /*1c80*/  CS2R R94, SRZ ;  /* 0x00000000005e7805 */ /* 0x000fe4000001ff00 */
[----:B------:R-:W-:Y:S01]  /*1c90*/  CS2R R100, SRZ ;  /* 0x0000000000647805 */ /* 0x000fe2000001ff00 */
[----:B0-----:R-:W-:Y:S01]  /*1ca0*/  @P5 IMAD.WIDE R54, R55, 0x4, R72 ;  /* 0x0000000437365825 */ /* 0x001fe200078e0248 */
[----:B------:R0:W5:Y:S04]  /*1cb0*/  @!P4 LDG.E.64 R82, desc[UR28][R68.64] ;  /* 0x0000001c4452c981 */ /* 0x000168000c1e1b00 */
[----:B------:R0:W5:Y:S04]  /*1cc0*/  @!P4 LDG.E.64 R2, desc[UR28][R70.64] ;  /* 0x0000001c4602c981 */ /* 0x000168000c1e1b00 */
[----:B------:R0:W5:Y:S04]  /*1cd0*/  @!P3 LDG.E.64 R84, desc[UR28][R64.64] ;  /* 0x0000001c4054b981 */ /* 0x000168000c1e1b00 */
[----:B------:R0:W5:Y:S04]  /*1ce0*/  @!P3 LDG.E.64 R86, desc[UR28][R62.64] ;  /* 0x0000001c3e56b981 */ /* 0x000168000c1e1b00 */
[----:B------:R0:W5:Y:S04]  /*1cf0*/  @!P2 LDG.E.64 R88, desc[UR28][R66.64] ;  /* 0x0000001c4258a981 */ /* 0x000168000c1e1b00 */
[----:B------:R0:W5:Y:S04]  /*1d00*/  @!P2 LDG.E.64 R90, desc[UR28][R58.64] ;  /* 0x0000001c3a5aa981 */ /* 0x000168000c1e1b00 */
[----:B------:R0:W5:Y:S04]  /*1d10*/  @!P1 LDG.E.64 R92, desc[UR28][R60.64] ;  /* 0x0000001c3c5c9981 */ /* 0x000168000c1e1b00 */
[----:B------:R0:W5:Y:S04]  /*1d20*/  @!P1 LDG.E.64 R94, desc[UR28][R56.64] ;  /* 0x0000001c385e9981 */ /* 0x000168000c1e1b00 */
[----:B------:R0:W5:Y:S04]  /*1d30*/  @P5 LDG.E.64 R100, desc[UR28][R54.64] ;  /* 0x0000001c36645981 */ /* 0x000168000c1e1b00 */
[----:B------:R-:W5:Y:S01]  /*1d40*/  LDG.E.64 R102, desc[UR28][R102.64] ;  /* 0x0000001c66667981 */ /* 0x000f62000c1e1b00 */
[----:B------:R-:W-:-:S02]  /*1d50*/  CS2R R96, SRZ ;  /* 0x0000000000607805 */ /* 0x000fc4000001ff00 */
[----:B------:R-:W-:-:S04]  /*1d60*/  CS2R R98, SRZ ;  /* 0x0000000000627805 */ /* 0x000fc8000001ff00 */
[----:B------:R0:W5:Y:S04]  /*1d70*/  @!P0 LDG.E.64 R96, desc[UR28][R50.64] ;  /* 0x0000001c32608981 */ /* 0x000168000c1e1b00 */
[----:B------:R0:W5:Y:S01]  /*1d80*/  @!P0 LDG.E.64 R98, desc[UR28][R52.64] ;  /* 0x0000001c34628981 */ /* 0x000162000c1e1b00 */
[----:B------:R-:W-:Y:S01]  /*1d90*/  UISETP.NE.AND UP1, UPT, UR32, URZ, UPT ;  /* 0x000000ff2000728c */ /* 0x000fe2000bf25270 */
[----:B------:R-:W-:Y:S01]  /*1da0*/  UMOV UR38, 0x3f800000 ;  /* 0x3f80000000267882 */ /* 0x000fe20000000000 */
[----:B----4-:R-:W-:-:S13]  /*1db0*/  R2UR UR37, R48 ;  /* 0x00000000302572ca */ /* 0x010fda00000e0000 */
        /* <DEDUP_REMOVED lines=11> */
[----:B-----5:R-:W-:Y:S01]  /*1e70*/  FADD.FTZ R49, R82, -UR37 ;  /* 0x8000002552317e21 */ /* 0x020fe20008010000 */
[-C--:B------:R-:W-:Y:S01]  /*1e80*/  FMUL.FTZ R50, R2, R102.reuse ;  /* 0x0000006602327220 */ /* 0x080fe20000410000 */
[----:B------:R-:W-:Y:S01]  /*1e90*/  FADD.FTZ R48, R83, -UR37 ;  /* 0x8000002553307e21 */ /* 0x000fe20008010000 */
[----:B------:R-:W-:Y:S01]  /*1ea0*/  FMUL.FTZ R51, R3, R103 ;  /* 0x0000006703337220 */ /* 0x000fe20000410000 */
[----:B------:R-:W-:Y:S01]  /*1eb0*/  FMUL.FTZ R49, R49, UR38 ;  /* 0x0000002631317c20 */ /* 0x000fe20008410000 */
[----:B------:R-:W-:Y:S01]  /*1ec0*/  FADD.FTZ R52, RZ, R50 ;  /* 0x00000032ff347221 */ /* 0x000fe20000010000 */
[----:B------:R-:W-:Y:S01]  /*1ed0*/  FMUL.FTZ R48, R48, UR38 ;  /* 0x0000002630307c20 */ /* 0x000fe20008410000 */
[----:B------:R-:W-:Y:S01]  /*1ee0*/  FMUL.FTZ R55, R86, R102 ;  /* 0x0000006656377220 */ /* 0x000fe20000410000 */
[----:B------:R-:W-:Y:S01]  /*1ef0*/  FFMA.FTZ R53, R49, R50, RZ ;  /* 0x0000003231357223 */ /* 0x000fe200000100ff */
[----:B------:R-:W-:Y:S01]  /*1f00*/  FADD.FTZ R50, R84, -UR37 ;  /* 0x8000002554327e21 */ /* 0x000fe20008010000 */
[----:B------:R-:W-:Y:S01]  /*1f10*/  FADD.FTZ R52, R51, R52 ;  /* 0x0000003433347221 */ /* 0x000fe20000010000 */
[----:B------:R-:W-:Y:S01]  /*1f20*/  FFMA.FTZ R49, R2, R49, RZ ;  /* 0x0000003102317223 */ /* 0x000fe200000100ff */
[----:B------:R-:W-:Y:S01]  /*1f30*/  FFMA.FTZ R53, R48, R51, R53 ;  /* 0x0000003330357223 */ /* 0x000fe20000010035 */
[----:B------:R-:W-:Y:S01]  /*1f40*/  FMUL.FTZ R50, R50, UR38 ;  /* 0x0000002632327c20 */ /* 0x000fe20008410000 */
[----:B------:R-:W-:Y:S01]  /*1f50*/  FADD.FTZ R51, R85, -UR37 ;  /* 0x8000002555337e21 */ /* 0x000fe20008010000 */
[----:B------:R-:W-:Y:S01]  /*1f60*/  FMUL.FTZ R57, R87, R103 ;  /* 0x0000006757397220 */ /* 0x000fe20000410000 */
[----:B------:R-:W-:Y:S01]  /*1f70*/  FADD.FTZ R52, R52, R55 ;  /* 0x0000003734347221 */ /* 0x000fe20000010000 */
[----:B------:R-:W-:Y:S01]  /*1f80*/  FFMA.FTZ R49, R86, R50, R49 ;  /* 0x0000003256317223 */ /* 0x000fe20000010031 */
[----:B------:R-:W-:Y:S01]  /*1f90*/  FFMA.FTZ R53, R50, R55, R53 ;  /* 0x0000003732357223 */ /* 0x000fe20000010035 */
[----:B------:R-:W-:Y:S01]  /*1fa0*/  FADD.FTZ R50, R10, -UR37 ;  /* 0x800000250a327e21 */ /* 0x000fe20008010000 */
[----:B------:R-:W-:Y:S01]  /*1fb0*/  FMUL.FTZ R54, R51, UR38 ;  /* 0x0000002633367c20 */ /* 0x000fe20008410000 */
[----:B------:R-:W-:Y:S01]  /*1fc0*/  FADD.FTZ R52, R57, R52 ;  /* 0x0000003439347221 */ /* 0x000fe20000010000 */
[----:B------:R-:W-:Y:S01]  /*1fd0*/  FMUL.FTZ R55, R12, R102 ;  /* 0x000000660c377220 */ /* 0x000fe20000410000 */
[----:B------:R-:W-:Y:S01]  /*1fe0*/  FFMA.FTZ R48, R3, R48, RZ ;  /* 0x0000003003307223 */ /* 0x000fe200000100ff */
[----:B------:R-:W-:Y:S01]  /*1ff0*/  FMUL.FTZ R50, R50, UR38 ;  /* 0x0000002632327c20 */ /* 0x000fe20008410000 */
[----:B------:R-:W-:Y:S01]  /*2000*/  FFMA.FTZ R53, R54, R57, R53 ;  /* 0x0000003936357223 */ /* 0x000fe20000010035 */
[----:B------:R-:W-:Y:S01]  /*2010*/  FADD.FTZ R51, R11, -UR37 ;  /* 0x800000250b337e21 */ /* 0x000fe20008010000 */
[----:B------:R-:W-:Y:S01]  /*2020*/  FADD.FTZ R57, R52, R55 ;  /* 0x0000003734397221 */ /* 0x000fe20000010000 */
[----:B------:R-:W-:Y:S01]  /*2030*/  FFMA.FTZ R48, R87, R54, R48 ;  /* 0x0000003657307223 */ /* 0x000fe20000010030 */
[----:B------:R-:W-:Y:S01]  /*2040*/  FFMA.FTZ R49, R12, R50, R49 ;  /* 0x000000320c317223 */ /* 0x000fe20000010031 */
[----:B------:R-:W-:Y:S01]  /*2050*/  FADD.FTZ R52, R14, -UR37 ;  /* 0x800000250e347e21 */ /* 0x000fe20008010000 */
[----:B------:R-:W-:Y:S01]  /*2060*/  FMUL.FTZ R54, R13, R103 ;  /* 0x000000670d367220 */ /* 0x000fe20000410000 */
[----:B------:R-:W-:Y:S01]  /*2070*/  FMUL.FTZ R51, R51, UR38 ;  /* 0x0000002633337c20 */ /* 0x000fe20008410000 */
[----:B------:R-:W-:Y:S01]  /*2080*/  FFMA.FTZ R50, R50, R55, R53 ;  /* 0x0000003732327223 */ /* 0x000fe20000010035 */
[----:B------:R-:W-:Y:S01]  /*2090*/  FMUL.FTZ R53, R52, UR38 ;  /* 0x0000002634357c20 */ /* 0x000fe20008410000 */
[----:B------:R-:W-:Y:S01]  /*20a0*/  FADD.FTZ R57, R54, R57 ;  /* 0x0000003936397221 */ /* 0x000fe20000010000 */
[----:B------:R-:W-:Y:S01]  /*20b0*/  FMUL.FTZ R52, R16, R102 ;  /* 0x0000006610347220 */ /* 0x000fe20000410000 */
[----:B------:R-:W-:Y:S01]  /*20c0*/  FFMA.FTZ R50, R51, R54, R50 ;  /* 0x0000003633327223 */ /* 0x000fe20000010032 */
[----:B------:R-:W-:Y:S01]  /*20d0*/  FFMA.FTZ R48, R13, R51, R48 ;  /* 0x000000330d307223 */ /* 0x000fe20000010030 */
[----:B------:R-:W-:Y:S01]  /*20e0*/  FADD.FTZ R51, R15, -UR37 ;  /* 0x800000250f337e21 */ /* 0x000fe20008010000 */
[----:B------:R-:W-:Y:S01]  /*20f0*/  FADD.FTZ R57, R57, R52 ;  /* 0x0000003439397221 */ /* 0x000fe20000010000 */
[----:B------:R-:W-:Y:S01]  /*2100*/  FFMA.FTZ R50, R53, R52, R50 ;  /* 0x0000003435327223 */ /* 0x000fe20000010032 */
[----:B------:R-:W-:Y:S01]  /*2110*/  FADD.FTZ R52, R18, -UR37 ;  /* 0x8000002512347e21 */ /* 0x000fe20008010000 */
[----:B------:R-:W-:Y:S01]  /*2120*/  FMUL.FTZ R54, R17, R103 ;  /* 0x0000006711367220 */ /* 0x000fe20000410000 */
[----:B------:R-:W-:Y:S01]  /*2130*/  FMUL.FTZ R51, R51, UR38 ;  /* 0x0000002633337c20 */ /* 0x000fe20008410000 */
[----:B------:R-:W-:Y:S01]  /*2140*/  FFMA.FTZ R49, R16, R53, R49 ;  /* 0x0000003510317223 */ /* 0x000fe20000010031 */
[----:B------:R-:W-:Y:S01]  /*2150*/  FMUL.FTZ R53, R52, UR38 ;  /* 0x0000002634357c20 */ /* 0x000fe20008410000 */
[----:B------:R-:W-:Y:S01]  /*2160*/  FADD.FTZ R57, R54, R57 ;  /* 0x0000003936397221 */ /* 0x000fe20000010000 */
[----:B------:R-:W-:Y:S01]  /*2170*/  FFMA.FTZ R50, R51, R54, R50 ;  /* 0x0000003633327223 */ /* 0x000fe20000010032 */
[----:B------:R-:W-:Y:S01]  /*2180*/  FMUL.FTZ R52, R20, R102 ;  /* 0x0000006614347220 */ /* 0x000fe20000410000 */
[----:B------:R-:W-:Y:S01]  /*2190*/  FFMA.FTZ R48, R17, R51, R48 ;  /* 0x0000003311307223 */ /* 0x000fe20000010030 */
[----:B------:R-:W-:Y:S01]  /*21a0*/  FADD.FTZ R51, R19, -UR37 ;  /* 0x8000002513337e21 */ /* 0x000fe20008010000 */
[----:B------:R-:W-:Y:S01]  /*21b0*/  FMUL.FTZ R54, R21, R103 ;  /* 0x0000006715367220 */ /* 0x000fe20000410000 */
[----:B------:R-:W-:Y:S01]  /*21c0*/  FADD.FTZ R57, R57, R52 ;  /* 0x0000003439397221 */ /* 0x000fe20000010000 */
[----:B------:R-:W-:Y:S01]  /*21d0*/  FFMA.FTZ R50, R53, R52, R50 ;  /* 0x0000003435327223 */ /* 0x000fe20000010032 */
[----:B------:R-:W-:Y:S01]  /*21e0*/  FADD.FTZ R52, R22, -UR37 ;  /* 0x8000002516347e21 */ /* 0x000fe20008010000 */
[----:B------:R-:W-:Y:S01]  /*21f0*/  FMUL.FTZ R51, R51, UR38 ;  /* 0x0000002633337c20 */ /* 0x000fe20008410000 */
[----:B------:R-:W-:Y:S01]  /*2200*/  FFMA.FTZ R49, R20, R53, R49 ;  /* 0x0000003514317223 */ /* 0x000fe20000010031 */
[----:B------:R-:W-:Y:S01]  /*2210*/  FADD.FTZ R57, R54, R57 ;  /* 0x0000003936397221 */ /* 0x000fe20000010000 */
[----:B------:R-:W-:Y:S01]  /*2220*/  FMUL.FTZ R53, R52, UR38 ;  /* 0x0000002634357c20 */ /* 0x000fe20008410000 */
        /* <DEDUP_REMOVED lines=61> */
[----:B------:R-:W-:Y:S01]  /*2600*/  FFMA.FTZ R50, R51, R54, R50 ;  /* 0x0000003633327223 */ /* 0x000fe20000010032 */
[C---:B------:R-:W-:Y:S01]  /*2610*/  FMUL.FTZ R52, R44.reuse, R102 ;  /* 0x000000662c347220 */ /* 0x040fe20000410000 */
[----:B------:R-:W-:Y:S01]  /*2620*/  FADD.FTZ R51, R43, -UR37 ;  /* 0x800000252b337e21 */ /* 0x000fe20008010000 */
[----:B------:R-:W-:Y:S01]  /*2630*/  FMUL.FTZ R54, R45, R103 ;  /* 0x000000672d367220 */ /* 0x000fe20000410000 */
[----:B------:R-:W-:Y:S01]  /*2640*/  FFMA.FTZ R49, R44, R53, R49 ;  /* 0x000000352c317223 */ /* 0x000fe20000010031 */
[----:B------:R-:W-:Y:S01]  /*2650*/  FADD.FTZ R57, R57, R52 ;  /* 0x0000003439397221 */ /* 0x000fe20000010000 */
[----:B------:R-:W-:Y:S01]  /*2660*/  FFMA.FTZ R50, R53, R52, R50 ;  /* 0x0000003435327223 */ /* 0x000fe20000010032 */
[----:B------:R-:W-:Y:S01]  /*2670*/  FMUL.FTZ R51, R51, UR38 ;  /* 0x0000002633337c20 */ /* 0x000fe20008410000 */
[----:B------:R-:W-:Y:S01]  /*2680*/  FADD.FTZ R52, R46, -UR37 ;  /* 0x800000252e347e21 */ /* 0x000fe20008010000 */
[----:B------:R-:W-:Y:S01]  /*2690*/  FADD.FTZ R57, R54, R57 ;  /* 0x0000003936397221 */ /* 0x000fe20000010000 */
[----:B------:R-:W-:Y:S01]  /*26a0*/  FMUL.FTZ R56, R94, R102 ;  /* 0x000000665e387220 */ /* 0x000fe20000410000 */
[----:B------:R-:W-:Y:S01]  /*26b0*/  FFMA.FTZ R48, R45, R51, R48 ;  /* 0x000000332d307223 */ /* 0x000fe20000010030 */
[----:B------:R-:W-:Y:S01]  /*26c0*/  FFMA.FTZ R50, R51, R54, R50 ;  /* 0x0000003633327223 */ /* 0x000fe20000010032 */
[----:B------:R-:W-:Y:S01]  /*26d0*/  FMUL.FTZ R53, R52, UR38 ;  /* 0x0000002634357c20 */ /* 0x000fe20008410000 */
[----:B------:R-:W-:Y:S01]  /*26e0*/  FADD.FTZ R51, R47, -UR37 ;  /* 0x800000252f337e21 */ /* 0x000fe20008010000 */
[C---:B------:R-:W-:Y:S01]  /*26f0*/  FMUL.FTZ R52, R80.reuse, R102 ;  /* 0x0000006650347220 */ /* 0x040fe20000410000 */
[----:B------:R-:W-:Y:S01]  /*2700*/  FMUL.FTZ R54, R81, R103 ;  /* 0x0000006751367220 */ /* 0x000fe20000410000 */
[----:B------:R-:W-:Y:S01]  /*2710*/  FFMA.FTZ R49, R80, R53, R49 ;  /* 0x0000003550317223 */ /* 0x000fe20000010031 */
[----:B------:R-:W-:Y:S01]  /*2720*/  FMUL.FTZ R51, R51, UR38 ;  /* 0x0000002633337c20 */ /* 0x000fe20008410000 */
[----:B------:R-:W-:Y:S01]  /*2730*/  FFMA.FTZ R50, R53, R52, R50 ;  /* 0x0000003435327223 */ /* 0x000fe20000010032 */
[----:B------:R-:W-:Y:S01]  /*2740*/  FADD.FTZ R57, R57, R52 ;  /* 0x0000003439397221 */ /* 0x000fe20000010000 */
[----:B------:R-:W-:Y:S01]  /*2750*/  FADD.FTZ R52, R6, -UR37 ;  /* 0x8000002506347e21 */ /* 0x000fe20008010000 */
[----:B------:R-:W-:Y:S01]  /*2760*/  FFMA.FTZ R48, R81, R51, R48 ;  /* 0x0000003351307223 */ /* 0x000fe20000010030 */
[----:B------:R-:W-:Y:S01]  /*2770*/  FFMA.FTZ R50, R51, R54, R50 ;  /* 0x0000003633327223 */ /* 0x000fe20000010032 */
[----:B------:R-:W-:Y:S01]  /*2780*/  FADD.FTZ R57, R54, R57 ;  /* 0x0000003936397221 */ /* 0x000fe20000010000 */
[----:B------:R-:W-:Y:S01]  /*2790*/  FADD.FTZ R51, R7, -UR37 ;  /* 0x8000002507337e21 */ /* 0x000fe20008010000 */
[----:B------:R-:W-:Y:S01]  /*27a0*/  FMUL.FTZ R54, R8, R102 ;  /* 0x0000006608367220 */ /* 0x000fe20000410000 */
[----:B------:R-:W-:Y:S01]  /*27b0*/  FMUL.FTZ R53, R52, UR38 ;  /* 0x0000002634357c20 */ /* 0x000fe20008410000 */
[----:B------:R-:W-:Y:S01]  /*27c0*/  FMUL.FTZ R52, R9, R103 ;  /* 0x0000006709347220 */ /* 0x000fe20000410000 */
[----:B------:R-:W-:Y:S01]  /*27d0*/  FMUL.FTZ R51, R51, UR38 ;  /* 0x0000002633337c20 */ /* 0x000fe20008410000 */
[----:B------:R-:W-:Y:S01]  /*27e0*/  FADD.FTZ R57, R57, R54 ;  /* 0x0000003639397221 */ /* 0x000fe20000010000 */
[----:B------:R-:W-:Y:S01]  /*27f0*/  FFMA.FTZ R54, R53, R54, R50 ;  /* 0x0000003635367223 */ /* 0x000fe20000010032 */
[----:B------:R-:W-:Y:S01]  /*2800*/  FFMA.FTZ R53, R8, R53, R49 ;  /* 0x0000003508357223 */ /* 0x000fe20000010031 */
[----:B------:R-:W-:Y:S01]  /*2810*/  FFMA.FTZ R50, R9, R51, R48 ;  /* 0x0000003309327223 */ /* 0x000fe20000010030 */
[----:B------:R-:W-:Y:S01]  /*2820*/  FADD.FTZ R49, RZ, R2 ;  /* 0x00000002ff317221 */ /* 0x000fe20000010000 */
[----:B------:R-:W-:Y:S01]  /*2830*/  FADD.FTZ R48, RZ, R3 ;  /* 0x00000003ff307221 */ /* 0x000fe20000010000 */
[----:B------:R-:W-:Y:S01]  /*2840*/  FFMA.FTZ R54, R51, R52, R54 ;  /* 0x0000003433367223 */ /* 0x000fe20000010036 */
[----:B------:R-:W-:Y:S01]  /*2850*/  FADD.FTZ R51, R88, -UR37 ;  /* 0x8000002558337e21 */ /* 0x000fe20008010000 */
[----:B------:R-:W-:Y:S01]  /*2860*/  FADD.FTZ R49, R86, R49 ;  /* 0x0000003156317221 */ /* 0x000fe20000010000 */
[----:B------:R-:W-:Y:S01]  /*2870*/  FADD.FTZ R48, R87, R48 ;  /* 0x0000003057307221 */ /* 0x000fe20000010000 */
[----:B------:R-:W-:Y:S01]  /*2880*/  FADD.FTZ R57, R52, R57 ;  /* 0x0000003934397221 */ /* 0x000fe20000010000 */
[----:B------:R-:W-:Y:S01]  /*2890*/  FMUL.FTZ R52, R90, R102 ;  /* 0x000000665a347220 */ /* 0x000fe20000410000 */
[----:B------:R-:W-:Y:S01]  /*28a0*/  FADD.FTZ R49, R12, R49 ;  /* 0x000000310c317221 */ /* 0x000fe20000010000 */
[----:B------:R-:W-:Y:S01]  /*28b0*/  FADD.FTZ R48, R13, R48 ;  /* 0x000000300d307221 */ /* 0x000fe20000010000 */
[----:B------:R-:W-:Y:S01]  /*28c0*/  FMUL.FTZ R55, R51, UR38 ;  /* 0x0000002633377c20 */ /* 0x000fe20008410000 */
[----:B------:R-:W-:Y:S01]  /*28d0*/  FADD.FTZ R51, R89, -UR37 ;  /* 0x8000002559337e21 */ /* 0x000fe20008010000 */
[----:B------:R-:W-:Y:S01]  /*28e0*/  FADD.FTZ R49, R16, R49 ;  /* 0x0000003110317221 */ /* 0x000fe20000010000 */
[----:B------:R-:W-:Y:S01]  /*28f0*/  FADD.FTZ R48, R17, R48 ;  /* 0x0000003011307221 */ /* 0x000fe20000010000 */
[----:B------:R-:W-:Y:S01]  /*2900*/  FADD.FTZ R57, R57, R52 ;  /* 0x0000003439397221 */ /* 0x000fe20000010000 */
[----:B------:R-:W-:Y:S01]  /*2910*/  FFMA.FTZ R54, R55, R52, R54 ;  /* 0x0000003437367223 */ /* 0x000fe20000010036 */
[----:B------:R-:W-:Y:S01]  /*2920*/  FADD.FTZ R49, R20, R49 ;  /* 0x0000003114317221 */ /* 0x000fe20000010000 */
[----:B------:R-:W-:Y:S01]  /*2930*/  FADD.FTZ R48, R21, R48 ;  /* 0x0000003015307221 */ /* 0x000fe20000010000 */
[----:B------:R-:W-:Y:S01]  /*2940*/  FMUL.FTZ R51, R51, UR38 ;  /* 0x0000002633337c20 */ /* 0x000fe20008410000 */
[----:B------:R-:W-:Y:S01]  /*2950*/  FMUL.FTZ R52, R91, R103 ;  /* 0x000000675b347220 */ /* 0x000fe20000410000 */
[----:B------:R-:W-:Y:S01]  /*2960*/  FADD.FTZ R49, R24, R49 ;  /* 0x0000003118317221 */ /* 0x000fe20000010000 */
[----:B------:R-:W-:Y:S01]  /*2970*/  FADD.FTZ R48, R25, R48 ;  /* 0x0000003019307221 */ /* 0x000fe20000010000 */
[----:B------:R-:W-:Y:S01]  /*2980*/  FFMA.FTZ R50, R91, R51, R50 ;  /* 0x000000335b327223 */ /* 0x000fe20000010032 */
[----:B------:R-:W-:Y:S01]  /*2990*/  FFMA.FTZ R54, R51, R52, R54 ;  /* 0x0000003433367223 */ /* 0x000fe20000010036 */
[----:B------:R-:W-:Y:S01]  /*29a0*/  FADD.FTZ R51, R92, -UR37 ;  /* 0x800000255c337e21 */ /* 0x000fe20008010000 */
[----:B------:R-:W-:Y:S01]  /*29b0*/  FADD.FTZ R49, R28, R49 ;  /* 0x000000311c317221 */ /* 0x000fe20000010000 */
[----:B------:R-:W-:Y:S01]  /*29c0*/  FADD.FTZ R48, R29, R48 ;  /* 0x000000301d307221 */ /* 0x000fe20000010000 */
[----:B------:R-:W-:Y:S01]  /*29d0*/  FFMA.FTZ R53, R90, R55, R53 ;  /* 0x000000375a357223 */ /* 0x000fe20000010035 */
[----:B------:R-:W-:Y:S01]  /*29e0*/  FMUL.FTZ R55, R51, UR38 ;  /* 0x0000002633377c20 */ /* 0x000fe20008410000 */
[----:B------:R-:W-:Y:S01]  /*29f0*/  FADD.FTZ R51, R32, R49 ;  /* 0x0000003120337221 */ /* 0x000fe20000010000 */
[----:B------:R-:W-:Y:S01]  /*2a00*/  FADD.FTZ R48, R33, R48 ;  /* 0x0000003021307221 */ /* 0x000fe20000010000 */
[----:B------:R-:W-:Y:S01]  /*2a10*/  FADD.FTZ R57, R52, R57 ;  /* 0x0000003934397221 */ /* 0x000fe20000010000 */
[----:B------:R-:W-:Y:S01]  /*2a20*/  FADD.FTZ R52, R93, -UR37 ;  /* 0x800000255d347e21 */ /* 0x000fe20008010000 */
[----:B------:R-:W-:Y:S01]  /*2a30*/  FADD.FTZ R51, R36, R51 ;  /* 0x0000003324337221 */ /* 0x000fe20000010000 */
[----:B------:R-:W-:Y:S01]  /*2a40*/  FADD.FTZ R48, R37, R48 ;  /* 0x0000003025307221 */ /* 0x000fe20000010000 */
[----:B------:R-:W-:Y:S01]  /*2a50*/  FFMA.FTZ R49, R94, R55, R53 ;  /* 0x000000375e317223 */ /* 0x000fe20000010035 */
[----:B------:R-:W-:Y:S01]  /*2a60*/  FFMA.FTZ R55, R55, R56, R54 ;  /* 0x0000003837377223 */ /* 0x000fe20000010036 */
[----:B------:R-:W-:Y:S01]  /*2a70*/  FADD.FTZ R51, R40, R51 ;  /* 0x0000003328337221 */ /* 0x000fe20000010000 */
[----:B------:R-:W-:Y:S01]  /*2a80*/  FADD.FTZ R48, R41, R48 ;  /* 0x0000003029307221 */ /* 0x000fe20000010000 */
[----:B------:R-:W-:Y:S01]  /*2a90*/  FMUL.FTZ R52, R52, UR38 ;  /* 0x0000002634347c20 */ /* 0x000fe20008410000 */
[----:B------:R-:W-:Y:S01]  /*2aa0*/  FMUL.FTZ R53, R95, R103 ;  /* 0x000000675f357220 */ /* 0x000fe20000410000 */
[----:B------:R-:W-:Y:S01]  /*2ab0*/  FADD.FTZ R51, R44, R51 ;  /* 0x000000332c337221 */ /* 0x000fe20000010000 */
[----:B------:R-:W-:Y:S01]  /*2ac0*/  FADD.FTZ R48, R45, R48 ;  /* 0x000000302d307221 */ /* 0x000fe20000010000 */
[----:B------:R-:W-:Y:S01]  /*2ad0*/  FADD.FTZ R58, R57, R56 ;  /* 0x00000038393a7221 */ /* 0x000fe20000010000 */
[----:B------:R-:W-:Y:S01]  /*2ae0*/  FFMA.FTZ R50, R95, R52, R50 ;  /* 0x000000345f327223 */ /* 0x000fe20000010032 */
[----:B------:R-:W-:Y:S01]  /*2af0*/  FADD.FTZ R51, R80, R51 ;  /* 0x0000003350337221 */ /* 0x000fe20000010000 */
[----:B------:R-:W-:Y:S01]  /*2b00*/  FFMA.FTZ R55, R52, R53, R55 ;  /* 0x0000003534377223 */ /* 0x000fe20000010037 */
[----:B------:R-:W-:Y:S01]  /*2b10*/  FADD.FTZ R48, R81, R48 ;  /* 0x0000003051307221 */ /* 0x000fe20000010000 */
[----:B------:R-:W-:Y:S01]  /*2b20*/  FADD.FTZ R52, R96, -UR37 ;  /* 0x8000002560347e21 */ /* 0x000fe20008010000 */
[----:B------:R-:W-:Y:S01]  /*2b30*/  FADD.FTZ R58, R53, R58 ;  /* 0x0000003a353a7221 */ /* 0x000fe20000010000 */
[----:B------:R-:W-:Y:S01]  /*2b40*/  FADD.FTZ R51, R8, R51 ;  /* 0x0000003308337221 */ /* 0x000fe20000010000 */
[----:B------:R-:W-:Y:S01]  /*2b50*/  FMUL.FTZ R53, R98, R102 ;  /* 0x0000006662357220 */ /* 0x000fe20000410000 */
[----:B------:R-:W-:Y:S01]  /*2b60*/  FADD.FTZ R48, R9, R48 ;  /* 0x0000003009307221 */ /* 0x000fe20000010000 */
[----:B------:R-:W-:Y:S01]  /*2b70*/  FMUL.FTZ R54, R52, UR38 ;  /* 0x0000002634367c20 */ /* 0x000fe20008410000 */
[----:B------:R-:W-:Y:S01]  /*2b80*/  FADD.FTZ R52, R97, -UR37 ;  /* 0x8000002561347e21 */ /* 0x000fe20008010000 */
[----:B------:R-:W-:Y:S01]  /*2b90*/  FADD.FTZ R51, R90, R51 ;  /* 0x000000335a337221 */ /* 0x000fe20000010000 */
[----:B------:R-:W-:Y:S01]  /*2ba0*/  FADD.FTZ R57, R58, R53 ;  /* 0x000000353a397221 */ /* 0x000fe20000010000 */
[----:B------:R-:W-:Y:S01]  /*2bb0*/  FADD.FTZ R48, R91, R48 ;  /* 0x000000305b307221 */ /* 0x000fe20000010000 */
[----:B------:R-:W-:Y:S01]  /*2bc0*/  FFMA.FTZ R58, R54, R53, R55 ;  /* 0x00000035363a7223 */ /* 0x000fe20000010037 */
[----:B------:R-:W-:Y:S01]  /*2bd0*/  FMUL.FTZ R53, R52, UR38 ;  /* 0x0000002634357c20 */ /* 0x000fe20008410000 */
        /* <DEDUP_REMOVED lines=8> */
[----:B------:R-:W-:Y:S01]  /*2c60*/  FADD.FTZ R51, R99, R52 ;  /* 0x0000003463337221 */ /* 0x000fe20000010000 */
[----:B------:R-:W-:Y:S06]  /*2c70*/  BRA `(.L_x_1218) ;  /* 0x0000002000007947 */ /* 0x000fec0003800000 */
.L_x_1217:
[----:B-----5:R-:W-:Y:S01]  /*2c80*/  FADD.FTZ R49, R82, -UR37 ;  /* 0x8000002552317e21 */ /* 0x020fe20008010000 */
[----:B------:R-:W-:Y:S01]  /*2c90*/  FADD.FTZ R75, R84, -UR37 ;  /* 0x80000025544b7e21 */ /* 0x000fe20008010000 */
[----:B------:R-:W-:Y:S01]  /*2ca0*/  FADD.FTZ R48, R83, -UR37 ;  /* 0x8000002553307e21 */ /* 0x000fe20008010000 */
[----:B------:R-:W-:Y:S01]  /*2cb0*/  FADD.FTZ R67, R10, -UR37 ;  /* 0x800000250a437e21 */ /* 0x000fe20008010000 */
[----:B------:R-:W-:Y:S01]  /*2cc0*/  FMUL.FTZ R49, R49, UR38 ;  /* 0x0000002631317c20 */ /* 0x000fe20008410000 */
[----:B------:R-:W-:Y:S01]  /*2cd0*/  FMUL.FTZ R75, R75, UR38 ;  /* 0x000000264b4b7c20 */ /* 0x000fe20008410000 */
[----:B------:R-:W-:Y:S01]  /*2ce0*/  FMUL.FTZ R48, R48, UR38 ;  /* 0x0000002630307c20 */ /* 0x000fe20008410000 */
[----:B------:R-:W-:Y:S01]  /*2cf0*/  FMUL.FTZ R67, R67, UR38 ;  /* 0x0000002643437c20 */ /* 0x000fe20008410000 */
[C-C-:B------:R-:W-:Y:S01]  /*2d00*/  FFMA.FTZ R61, R102.reuse, R49, R100.reuse ;  /* 0x00000031663d7223 */ /* 0x140fe20000010064 */
[--C-:B------:R-:W-:Y:S01]  /*2d10*/  FFMA.FTZ R55, R102, R75, R100.reuse ;  /* 0x0000004b66377223 */ /* 0x100fe20000010064 */
[--C-:B------:R-:W-:Y:S01]  /*2d20*/  FFMA.FTZ R58, R103, R48, R101.reuse ;  /* 0x00000030673a7223 */ /* 0x100fe20000010065 */
[----:B------:R-:W-:Y:S01]  /*2d30*/  FADD.FTZ R70, R85, -UR37 ;  /* 0x8000002555467e21 */ /* 0x000fe20008010000 */
[----:B------:R-:W-:Y:S01]  /*2d40*/  FMUL.FTZ R50, R61, -1.4426950216293334961 ;  /* 0xbfb8aa3b3d327820 */ /* 0x000fe20000410000 */
[----:B------:R-:W-:Y:S01]  /*2d50*/  FMUL.FTZ R54, R55, -1.4426950216293334961 ;  /* 0xbfb8aa3b37367820 */ /* 0x000fe20000410000 */
[----:B------:R-:W-:Y:S01]  /*2d60*/  FMUL.FTZ R51, R58, -1.4426950216293334961 ;  /* 0xbfb8aa3b3a337820 */ /* 0x000fe20000410000 */
[----:B------:R-:W-:Y:S01]  /*2d70*/  FFMA.FTZ R57, R102, R67, R100 ;  /* 0x0000004366397223 */ /* 0x000fe20000010064 */
[----:B------:R-:W-:Y:S01]  /*2d80*/  FMUL.FTZ R70, R70, UR38 ;  /* 0x0000002646467c20 */ /* 0x000fe20008410000 */
[----:B------:R0:W-:Y:S01]  /*2d90*/  MUFU.EX2 R60, R54 ;  /* 0x00000036003c7308 */ /* 0x0001e20000000800 */
[----:B------:R-:W-:Y:S01]  /*2da0*/  FADD.FTZ R72, R11, -UR37 ;  /* 0x800000250b487e21 */ /* 0x000fe20008010000 */
[----:B------:R-:W-:Y:S01]  /*2db0*/  FMUL.FTZ R63, R57, -1.4426950216293334961 ;  /* 0xbfb8aa3b393f7820 */ /* 0x000fe20000410000 */
[--C-:B------:R-:W-:Y:S01]  /*2dc0*/  FFMA.FTZ R52, R103, R70, R101.reuse ;  /* 0x0000004667347223 */ /* 0x100fe20000010065 */
[----:B------:R-:W-:Y:S01]  /*2dd0*/  FADD.FTZ R69, R14, -UR37 ;  /* 0x800000250e457e21 */ /* 0x000fe20008010000 */
[----:B------:R-:W-:Y:S01]  /*2de0*/  FMUL.FTZ R72, R72, UR38 ;  /* 0x0000002648487c20 */ /* 0x000fe20008410000 */
[----:B------:R-:W-:Y:S01]  /*2df0*/  FADD.FTZ R68, R15, -UR37 ;  /* 0x800000250f447e21 */ /* 0x000fe20008010000 */
[----:B------:R-:W-:Y:S01]  /*2e00*/  FMUL.FTZ R56, R52, -1.4426950216293334961 ;  /* 0xbfb8aa3b34387820 */ /* 0x000fe20000410000 */
[----:B------:R-:W1:Y:S01]  /*2e10*/  MUFU.EX2 R50, R50 ;  /* 0x0000003200327308 */ /* 0x000e620000000800 */
[----:B------:R-:W-:Y:S01]  /*2e20*/  FFMA.FTZ R53, R103, R72, R101 ;  /* 0x0000004867357223 */ /* 0x000fe20000010065 */
[----:B------:R-:W-:Y:S01]  /*2e30*/  FMUL.FTZ R69, R69, UR38 ;  /* 0x0000002645457c20 */ /* 0x000fe20008410000 */
[----:B------:R-:W-:-:S02]  /*2e40*/  FMUL.FTZ R68, R68, UR38 ;  /* 0x0000002644447c20 */ /* 0x000fc40008410000 */
[----:B0-----:R-:W-:-:S03]  /*2e50*/  FMUL.FTZ R54, R53, -1.4426950216293334961 ;  /* 0xbfb8aa3b35367820 */ /* 0x001fc60000410000 */
[----:B------:R0:W2:Y:S08]  /*2e60*/  MUFU.EX2 R59, R51 ;  /* 0x00000033003b7308 */ /* 0x0000b00000000800 */
[----:B------:R3:W4:Y:S01]  /*2e70*/  MUFU.EX2 R66, R63 ;  /* 0x0000003f00427308 */ /* 0x0007220000000800 */
[----:B-1----:R-:W-:Y:S01]  /*2e80*/  FADD.FTZ R65, R50, 1 ;  /* 0x3f80000032417421 */ /* 0x002fe20000010000 */
[----:B0-----:R-:W-:Y:S01]  /*2e90*/  FFMA.FTZ R51, R102, R69, R100 ;  /* 0x0000004566337223 */ /* 0x001fe20000010064 */
[----:B------:R-:W-:-:S03]  /*2ea0*/  FFMA.FTZ R50, R103, R68, R101 ;  /* 0x0000004467327223 */ /* 0x000fc60000010065 */
[----:B------:R-:W-:Y:S01]  /*2eb0*/  FMUL.FTZ R71, R51, -1.4426950216293334961 ;  /* 0xbfb8aa3b33477820 */ /* 0x000fe20000410000 */
[----:B------:R-:W-:Y:S01]  /*2ec0*/  FMUL.FTZ R76, R50, -1.4426950216293334961 ;  /* 0xbfb8aa3b324c7820 */ /* 0x000fe20000410000 */
[----:B------:R-:W0:Y:S01]  /*2ed0*/  MUFU.EX2 R64, R56 ;  /* 0x0000003800407308 */ /* 0x000e220000000800 */
[----:B---3--:R-:W-:Y:S01]  /*2ee0*/  FADD.FTZ R63, R60, 1 ;  /* 0x3f8000003c3f7421 */ /* 0x008fe20000010000 */
[----:B--2---:R-:W-:-:S06]  /*2ef0*/  FADD.FTZ R59, R59, 1 ;  /* 0x3f8000003b3b7421 */ /* 0x004fcc0000010000 */
[----:B------:R-:W1:Y:S01]  /*2f00*/  MUFU.RCP R65, R65 ;  /* 0x0000004100417308 */ /* 0x000e620000001000 */
[----:B----4-:R-:W-:-:S07]  /*2f10*/  FADD.FTZ R74, R66, 1 ;  /* 0x3f800000424a7421 */ /* 0x010fce0000010000 */
[----:B------:R-:W2:Y:S01]  /*2f20*/  MUFU.RCP R63, R63 ;  /* 0x0000003f003f7308 */ /* 0x000ea20000001000 */
[----:B0-----:R-:W-:-:S07]  /*2f30*/  FADD.FTZ R60, R64, 1 ;  /* 0x3f800000403c7421 */ /* 0x001fce0000010000 */
[----:B------:R-:W0:Y:S01]  /*2f40*/  MUFU.RCP R62, R59 ;  /* 0x0000003b003e7308 */ /* 0x000e220000001000 */
[----:B-1----:R-:W-:Y:S01]  /*2f50*/  FADD.FTZ R64, -R65, 1 ;  /* 0x3f80000041407421 */ /* 0x002fe20000010100 */
[----:B------:R-:W-:Y:S01]  /*2f60*/  FMUL.FTZ R73, R2, R65 ;  /* 0x0000004102497220 */ /* 0x000fe20000410000 */
[----:B------:R-:W-:Y:S02]  /*2f70*/  FADD.FTZ R65, R18, -UR37 ;  /* 0x8000002512417e21 */ /* 0x000fe40008010000 */
[----:B------:R-:W-:Y:S02]  /*2f80*/  FFMA.FTZ R64, R61, R64, 1 ;  /* 0x3f8000003d407423 */ /* 0x000fe40000010040 */
[----:B------:R-:W-:Y:S01]  /*2f90*/  FMUL.FTZ R65, R65, UR38 ;  /* 0x0000002641417c20 */ /* 0x000fe20008410000 */
[----:B------:R-:W1:Y:S01]  /*2fa0*/  MUFU.EX2 R54, R54 ;  /* 0x0000003600367308 */ /* 0x000e620000000800 */
[----:B--2---:R-:W-:Y:S01]  /*2fb0*/  FADD.FTZ R66, -R63, 1 ;  /* 0x3f8000003f427421 */ /* 0x004fe20000010100 */
[----:B------:R-:W-:-:S03]  /*2fc0*/  FMUL.FTZ R73, R73, R64 ;  /* 0x0000004049497220 */ /* 0x000fc60000410000 */
[----:B------:R-:W-:-:S03]  /*2fd0*/  FFMA.FTZ R61, R55, R66, 1 ;  /* 0x3f800000373d7423 */ /* 0x000fc60000010042 */
[----:B------:R-:W2:Y:S01]  /*2fe0*/  MUFU.RCP R59, R74 ;  /* 0x0000004a003b7308 */ /* 0x000ea20000001000 */
[----:B0-----:R-:W-:-:S07]  /*2ff0*/  FMUL.FTZ R66, R3, R62 ;  /* 0x0000003e03427220 */ /* 0x001fce0000410000 */
[----:B------:R0:W-:Y:S08]  /*3000*/  MUFU.EX2 R56, R71 ;  /* 0x0000004700387308 */ /* 0x0001f00000000800 */
[----:B------:R-:W3:Y:S01]  /*3010*/  MUFU.RCP R60, R60 ;  /* 0x0000003c003c7308 */ /* 0x000ee20000001000 */
[----:B0-----:R-:W-:Y:S01]  /*3020*/  FADD.FTZ R71, -R62, 1 ;  /* 0x3f8000003e477421 */ /* 0x001fe20000010100 */
[----:B-1----:R-:W-:Y:S01]  /*3030*/  FADD.FTZ R62, R54, 1 ;  /* 0x3f800000363e7421 */ /* 0x002fe20000010000 */
[----:B--2---:R-:W-:Y:S01]  /*3040*/  FADD.FTZ R64, -R59, 1 ;  /* 0x3f8000003b407421 */ /* 0x004fe20000010100 */
[----:B------:R-:W-:Y:S01]  /*3050*/  FFMA.FTZ R54, R102, R65, R100 ;  /* 0x0000004166367223 */ /* 0x000fe20000010064 */
[----:B------:R-:W-:Y:S01]  /*3060*/  FFMA.FTZ R71, R58, R71, 1 ;  /* 0x3f8000003a477423 */ /* 0x000fe20000010047 */
[----:B------:R-:W-:Y:S01]  /*3070*/  FMUL.FTZ R58, R86, R63 ;  /* 0x0000003f563a7220 */ /* 0x000fe20000410000 */
[----:B------:R-:W-:Y:S01]  /*3080*/  FFMA.FTZ R57, R57, R64, 1 ;  /* 0x3f80000039397423 */ /* 0x000fe20000010040 */
[----:B------:R-:W0:Y:S01]  /*3090*/  MUFU.RCP R62, R62 ;  /* 0x0000003e003e7308 */ /* 0x000e220000001000 */
[----:B------:R-:W-:Y:S01]  /*30a0*/  FADD.FTZ R63, R19, -UR37 ;  /* 0x80000025133f7e21 */ /* 0x000fe20008010000 */
[----:B------:R-:W-:Y:S01]  /*30b0*/  FMUL.FTZ R64, R12, R59 ;  /* 0x0000003b0c407220 */ /* 0x000fe20000410000 */
[----:B------:R-:W-:Y:S01]  /*30c0*/  FMUL.FTZ R58, R58, R61 ;  /* 0x0000003d3a3a7220 */ /* 0x000fe20000410000 */
[----:B------:R-:W-:Y:S01]  /*30d0*/  FMUL.FTZ R66, R66, R71 ;  /* 0x0000004742427220 */ /* 0x000fe20000410000 */
[----:B------:R-:W-:Y:S01]  /*30e0*/  FMUL.FTZ R71, R54, -1.4426950216293334961 ;  /* 0xbfb8aa3b36477820 */ /* 0x000fe20000410000 */
[----:B------:R-:W-:Y:S01]  /*30f0*/  FMUL.FTZ R64, R64, R57 ;  /* 0x0000003940407220 */ /* 0x000fe20000410000 */
[----:B------:R-:W-:Y:S01]  /*3100*/  FADD.FTZ R57, R22, -UR37 ;  /* 0x8000002516397e21 */ /* 0x000fe20008010000 */
[----:B------:R1:W-:Y:S01]  /*3110*/  MUFU.EX2 R55, R76 ;  /* 0x0000004c00377308 */ /* 0x0003e20000000800 */
[----:B---3--:R-:W-:Y:S01]  /*3120*/  FADD.FTZ R61, -R60, 1 ;  /* 0x3f8000003c3d7421 */ /* 0x008fe20000010100 */
[----:B------:R-:W-:Y:S01]  /*3130*/  FMUL.FTZ R60, R87, R60 ;  /* 0x0000003c573c7220 */ /* 0x000fe20000410000 */
[----:B------:R-:W-:Y:S01]  /*3140*/  FMUL.FTZ R57, R57, UR38 ;  /* 0x0000002639397c20 */ /* 0x000fe20008410000 */
[----:B------:R-:W-:-:S04]  /*3150*/  FADD.FTZ R56, R56, 1 ;  /* 0x3f80000038387421 */ /* 0x000fc80000010000 */
[----:B------:R-:W2:Y:S01]  /*3160*/  MUFU.RCP R77, R56 ;  /* 0x00000038004d7308 */ /* 0x000ea20000001000 */
[----:B-1----:R-:W-:Y:S01]  /*3170*/  FMUL.FTZ R76, R63, UR38 ;  /* 0x000000263f4c7c20 */ /* 0x002fe20008410000 */
[----:B------:R-:W-:Y:S01]  /*3180*/  FFMA.FTZ R63, R52, R61, 1 ;  /* 0x3f800000343f7423 */ /* 0x000fe2000001003d */
[----:B0-----:R-:W-:Y:S02]  /*3190*/  FADD.FTZ R74, -R62, 1 ;  /* 0x3f8000003e4a7421 */ /* 0x001fe40000010100 */
[----:B------:R-:W-:Y:S01]  /*31a0*/  FFMA.FTZ R52, R103, R76, R101 ;  /* 0x0000004c67347223 */ /* 0x000fe20000010065 */
[----:B------:R-:W-:Y:S01]  /*31b0*/  FMUL.FTZ R59, R60, R63 ;  /* 0x0000003f3c3b7220 */ /* 0x000fe20000410000 */
[----:B------:R-:W-:Y:S01]  /*31c0*/  FFMA.FTZ R74, R53, R74, 1 ;  /* 0x3f800000354a7423 */ /* 0x000fe2000001004a */
[----:B------:R-:W-:Y:S01]  /*31d0*/  FFMA.FTZ R53, R102, R57, R100 ;  /* 0x0000003966357223 */ /* 0x000fe20000010064 */
[----:B------:R-:W-:Y:S01]  /*31e0*/  FMUL.FTZ R78, R52, -1.4426950216293334961 ;  /* 0xbfb8aa3b344e7820 */ /* 0x000fe20000410000 */
[----:B------:R0:W1:Y:S01]  /*31f0*/  MUFU.EX2 R61, R71 ;  /* 0x00000047003d7308 */ /* 0x0000620000000800 */
[----:B------:R-:W-:-:S04]  /*3200*/  FMUL.FTZ R63, R13, R62 ;  /* 0x0000003e0d3f7220 */ /* 0x000fc80000410000 */
[----:B------:R-:W-:Y:S01]  /*3210*/  FMUL.FTZ R63, R63, R74 ;  /* 0x0000004a3f3f7220 */ /* 0x000fe20000410000 */
[----:B--2---:R-:W-:Y:S02]  /*3220*/  FADD.FTZ R62, -R77, 1 ;  /* 0x3f8000004d3e7421 */ /* 0x004fe40000010100 */
[----:B------:R2:W3:Y:S01]  /*3230*/  MUFU.EX2 R60, R78 ;  /* 0x0000004e003c7308 */ /* 0x0004e20000000800 */
[----:B0-----:R-:W-:-:S07]  /*3240*/  FMUL.FTZ R71, R53, -1.4426950216293334961 ;  /* 0xbfb8aa3b35477820 */ /* 0x001fce0000410000 */
[----:B------:R-:W0:Y:S01]  /*3250*/  MUFU.EX2 R71, R71 ;  /* 0x0000004700477308 */ /* 0x000e220000000800 */
[----:B--2---:R-:W-:Y:S01]  /*3260*/  FADD.FTZ R78, R55, 1 ;  /* 0x3f800000374e7421 */ /* 0x004fe20000010000 */
[----:B------:R-:W-:Y:S01]  /*3270*/  FADD.FTZ R55, R23, -UR37 ;  /* 0x8000002517377e21 */ /* 0x000fe20008010000 */
[----:B-1----:R-:W-:Y:S01]  /*3280*/  FADD.FTZ R79, R61, 1 ;  /* 0x3f8000003d4f7421 */ /* 0x002fe20000010000 */
[----:B------:R-:W-:Y:S01]  /*3290*/  FFMA.FTZ R61, R51, R62, 1 ;  /* 0x3f800000333d7423 */ /* 0x000fe2000001003e */
[----:B------:R-:W-:Y:S01]  /*32a0*/  FMUL.FTZ R62, R16, R77 ;  /* 0x0000004d103e7220 */ /* 0x000fe20000410000 */
[----:B------:R-:W-:Y:S02]  /*32b0*/  FMUL.FTZ R56, R55, UR38 ;  /* 0x0000002637387c20 */ /* 0x000fe40008410000 */
[----:B------:R-:W1:Y:S01]  /*32c0*/  MUFU.RCP R78, R78 ;  /* 0x0000004e004e7308 */ /* 0x000e620000001000 */
[----:B---3--:R-:W-:Y:S01]  /*32d0*/  FADD.FTZ R104, R60, 1 ;  /* 0x3f8000003c687421 */ /* 0x008fe20000010000 */
[----:B------:R-:W-:Y:S01]  /*32e0*/  FFMA.FTZ R55, R103, R56, R101 ;  /* 0x0000003867377223 */ /* 0x000fe20000010065 */
[----:B------:R-:W-:-:S03]  /*32f0*/  FMUL.FTZ R62, R62, R61 ;  /* 0x0000003d3e3e7220 */ /* 0x000fc60000410000 */
[----:B------:R-:W-:Y:S02]  /*3300*/  FMUL.FTZ R74, R55, -1.4426950216293334961 ;  /* 0xbfb8aa3b374a7820 */ /* 0x000fe40000410000 */
[----:B------:R-:W2:Y:S01]  /*3310*/  MUFU.RCP R51, R79 ;  /* 0x0000004f00337308 */ /* 0x000ea20000001000 */
[----:B0-----:R-:W-:-:S07]  /*3320*/  FADD.FTZ R71, R71, 1 ;  /* 0x3f80000047477421 */ /* 0x001fce0000010000 */
[----:B------:R-:W0:Y:S01]  /*3330*/  MUFU.EX2 R74, R74 ;  /* 0x0000004a004a7308 */ /* 0x000e220000000800 */
[----:B-1----:R-:W-:-:S04]  /*3340*/  FADD.FTZ R61, -R78, 1 ;  /* 0x3f8000004e3d7421 */ /* 0x002fc80000010100 */
[----:B------:R-:W-:Y:S01]  /*3350*/  FFMA.FTZ R50, R50, R61, 1 ;  /* 0x3f80000032327423 */ /* 0x000fe2000001003d */
[----:B------:R-:W-:Y:S02]  /*3360*/  FMUL.FTZ R61, R17, R78 ;  /* 0x0000004e113d7220 */ /* 0x000fe40000410000 */
[----:B------:R-:W1:Y:S01]  /*3370*/  MUFU.RCP R104, R104 ;  /* 0x0000006800687308 */ /* 0x000e620000001000 */
[----:B--2---:R-:W-:Y:S01]  /*3380*/  FADD.FTZ R77, -R51, 1 ;  /* 0x3f800000334d7421 */ /* 0x004fe20000010100 */
[----:B------:R-:W-:Y:S01]  /*3390*/  FMUL.FTZ R61, R61, R50 ;  /* 0x000000323d3d7220 */ /* 0x000fe20000410000 */
[----:B------:R-:W-:Y:S02]  /*33a0*/  FMUL.FTZ R60, R20, R51 ;  /* 0x00000033143c7220 */ /* 0x000fe40000410000 */
[----:B------:R-:W-:-:S03]  /*33b0*/  FFMA.FTZ R77, R54, R77, 1 ;  /* 0x3f800000364d7423 */ /* 0x000fc6000001004d */
[----:B------:R-:W2:Y:S01]  /*33c0*/  MUFU.RCP R71, R71 ;  /* 0x0000004700477308 */ /* 0x000ea20000001000 */
[----:B0-----:R-:W-:Y:S01]  /*33d0*/  FADD.FTZ R50, R74, 1 ;  /* 0x3f8000004a327421 */ /* 0x001fe20000010000 */
[----:B------:R-:W-:-:S06]  /*33e0*/  FMUL.FTZ R60, R60, R77 ;  /* 0x0000004d3c3c7220 */ /* 0x000fcc0000410000 */
[----:B------:R-:W0:Y:S01]  /*33f0*/  MUFU.RCP R50, R50 ;  /* 0x0000003200327308 */ /* 0x000e220000001000 */
[----:B-1----:R-:W-:Y:S01]  /*3400*/  FADD.FTZ R51, -R104, 1 ;  /* 0x3f80000068337421 */ /* 0x002fe20000010100 */
[----:B------:R-:W-:-:S03]  /*3410*/  FMUL.FTZ R104, R21, R104 ;  /* 0x0000006815687220 */ /* 0x000fc60000410000 */
[----:B------:R-:W-:Y:S01]  /*3420*/  FFMA.FTZ R51, R52, R51, 1 ;  /* 0x3f80000034337423 */ /* 0x000fe20000010033 */
[----:B--2---:R-:W-:Y:S01]  /*3430*/  FADD.FTZ R52, -R71, 1 ;  /* 0x3f80000047347421 */ /* 0x004fe20000010100 */
[----:B------:R-:W-:Y:S02]  /*3440*/  FMUL.FTZ R74, R24, R71 ;  /* 0x00000047184a7220 */ /* 0x000fe40000410000 */
[----:B------:R-:W-:Y:S01]  /*3450*/  FMUL.FTZ R71, R104, R51 ;  /* 0x0000003368477220 */ /* 0x000fe20000410000 */
[----:B------:R-:W-:Y:S01]  /*3460*/  FADD.FTZ R51, R26, -UR37 ;  /* 0x800000251a337e21 */ /* 0x000fe20008010000 */
[----:B------:R-:W-:Y:S01]  /*3470*/  FFMA.FTZ R53, R53, R52, 1 ;  /* 0x3f80000035357423 */ /* 0x000fe20000010034 */
[----:B------:R-:W-:Y:S02]  /*3480*/  FADD.FTZ R52, R27, -UR37 ;  /* 0x800000251b347e21 */ /* 0x000fe40008010000 */
[----:B------:R-:W-:Y:S01]  /*3490*/  FMUL.FTZ R51, R51, UR38 ;  /* 0x0000002633337c20 */ /* 0x000fe20008410000 */
[----:B0-----:R-:W-:Y:S01]  /*34a0*/  FADD.FTZ R54, -R50, 1 ;  /* 0x3f80000032367421 */ /* 0x001fe20000010100 */
[----:B------:R-:W-:Y:S01]  /*34b0*/  FMUL.FTZ R52, R52, UR38 ;  /* 0x0000002634347c20 */ /* 0x000fe20008410000 */
[----:B------:R-:W-:Y:S01]  /*34c0*/  FMUL.FTZ R74, R74, R53 ;  /* 0x000000354a4a7220 */ /* 0x000fe20000410000 */
[----:B------:R-:W-:Y:S01]  /*34d0*/  FFMA.FTZ R105, R102, R51, R100 ;  /* 0x0000003366697223 */ /* 0x000fe20000010064 */
[----:B------:R-:W-:Y:S01]  /*34e0*/  FFMA.FTZ R54, R55, R54, 1 ;  /* 0x3f80000037367423 */ /* 0x000fe20000010036 */
[----:B------:R-:W-:Y:S01]  /*34f0*/  FFMA.FTZ R79, R103, R52, R101 ;  /* 0x00000034674f7223 */ /* 0x000fe20000010065 */
[----:B------:R-:W-:Y:S01]  /*3500*/  FADD.FTZ R53, R30, -UR37 ;  /* 0x800000251e357e21 */ /* 0x000fe20008010000 */
[----:B------:R-:W-:Y:S01]  /*3510*/  FMUL.FTZ R124, R105, -1.4426950216293334961 ;  /* 0xbfb8aa3b697c7820 */ /* 0x000fe20000410000 */
[----:B------:R-:W-:Y:S01]  /*3520*/  FMUL.FTZ R125, R25, R50 ;  /* 0x00000032197d7220 */ /* 0x000fe20000410000 */
[----:B------:R-:W-:Y:S01]  /*3530*/  FMUL.FTZ R78, R79, -1.4426950216293334961 ;  /* 0xbfb8aa3b4f4e7820 */ /* 0x000fe20000410000 */
[----:B------:R-:W-:Y:S01]  /*3540*/  FMUL.FTZ R53, R53, UR38 ;  /* 0x0000002635357c20 */ /* 0x000fe20008410000 */
[----:B------:R-:W0:Y:S01]  /*3550*/  MUFU.EX2 R55, R124 ;  /* 0x0000007c00377308 */ /* 0x000e220000000800 */
[----:B------:R-:W-:-:S02]  /*3560*/  FMUL.FTZ R54, R125, R54 ;  /* 0x000000367d367220 */ /* 0x000fc40000410000 */
[----:B------:R-:W-:-:S04]  /*3570*/  FFMA.FTZ R77, R102, R53, R100 ;  /* 0x00000035664d7223 */ /* 0x000fc80000010064 */
[----:B------:R-:W-:Y:S01]  /*3580*/  FMUL.FTZ R104, R77, -1.4426950216293334961 ;  /* 0xbfb8aa3b4d687820 */ /* 0x000fe20000410000 */
[----:B------:R-:W1:Y:S08]  /*3590*/  MUFU.EX2 R78, R78 ;  /* 0x0000004e004e7308 */ /* 0x000e700000000800 */
[----:B------:R-:W-:Y:S01]  /*35a0*/  MUFU.EX2 R104, R104 ;  /* 0x0000006800687308 */ /* 0x000fe20000000800 */
[----:B0-----:R-:W-:-:S07]  /*35b0*/  FADD.FTZ R55, R55, 1 ;  /* 0x3f80000037377421 */ /* 0x001fce0000010000 */
[----:B------:R-:W0:Y:S01]  /*35c0*/  MUFU.RCP R55, R55 ;  /* 0x0000003700377308 */ /* 0x000e220000001000 */
[----:B-1----:R-:W-:-:S07]  /*35d0*/  FADD.FTZ R124, R78, 1 ;  /* 0x3f8000004e7c7421 */ /* 0x002fce0000010000 */
[----:B------:R-:W1:Y:S01]  /*35e0*/  MUFU.RCP R78, R124 ;  /* 0x0000007c004e7308 */ /* 0x000e620000001000 */
[----:B0-----:R-:W-:Y:S01]  /*35f0*/  FADD.FTZ R50, -R55, 1 ;  /* 0x3f80000037327421 */ /* 0x001fe20000010100 */
[----:B------:R-:W-:-:S03]  /*3600*/  FMUL.FTZ R55, R28, R55 ;  /* 0x000000371c377220 */ /* 0x000fc60000410000 */
[----:B------:R-:W-:Y:S01]  /*3610*/  FFMA.FTZ R50, R105, R50, 1 ;  /* 0x3f80000069327423 */ /* 0x000fe20000010032 */
[----:B------:R-:W-:Y:S01]  /*3620*/  FADD.FTZ R105, R104, 1 ;  /* 0x3f80000068697421 */ /* 0x000fe20000010000 */
[----:B-1----:R-:W-:Y:S01]  /*3630*/  FADD.FTZ R104, -R78, 1 ;  /* 0x3f8000004e687421 */ /* 0x002fe20000010100 */
[----:B------:R-:W-:Y:S01]  /*3640*/  FMUL.FTZ R78, R29, R78 ;  /* 0x0000004e1d4e7220 */ /* 0x000fe20000410000 */
[----:B------:R-:W-:-:S03]  /*3650*/  FMUL.FTZ R55, R55, R50 ;  /* 0x0000003237377220 */ /* 0x000fc60000410000 */
[----:B------:R-:W0:Y:S01]  /*3660*/  MUFU.RCP R105, R105 ;  /* 0x0000006900697308 */ /* 0x000e220000001000 */
[----:B------:R-:W-:-:S04]  /*3670*/  FFMA.FTZ R79, R79, R104, 1 ;  /* 0x3f8000004f4f7423 */ /* 0x000fc80000010068 */
[----:B------:R-:W-:Y:S01]  /*3680*/  FMUL.FTZ R50, R78, R79 ;  /* 0x0000004f4e327220 */ /* 0x000fe20000410000 */
[----:B------:R-:W-:Y:S01]  /*3690*/  FMUL.FTZ R78, R102, R73 ;  /* 0x00000049664e7220 */ /* 0x000fe20000410000 */
[----:B------:R-:W-:-:S03]  /*36a0*/  FMUL.FTZ R79, R103, R66 ;  /* 0x00000042674f7220 */ /* 0x000fc60000410000 */
[----:B------:R-:W-:Y:S01]  /*36b0*/  FFMA.FTZ R125, R49, R78, RZ ;  /* 0x0000004e317d7223 */ /* 0x000fe200000100ff */
[----:B------:R-:W-:-:S03]  /*36c0*/  FADD.FTZ R78, RZ, R78 ;  /* 0x0000004eff4e7221 */ /* 0x000fc60000010000 */
[----:B------:R-:W-:Y:S01]  /*36d0*/  FFMA.FTZ R104, R48, R79, R125 ;  /* 0x0000004f30687223 */ /* 0x000fe2000001007d */
[----:B------:R-:W-:Y:S01]  /*36e0*/  FADD.FTZ R79, R79, R78 ;  /* 0x0000004e4f4f7221 */ /* 0x000fe20000010000 */
[----:B0-----:R-:W-:Y:S01]  /*36f0*/  FADD.FTZ R78, -R105, 1 ;  /* 0x3f800000694e7421 */ /* 0x001fe20000010100 */
[----:B------:R-:W-:-:S03]  /*3700*/  FMUL.FTZ R105, R32, R105 ;  /* 0x0000006920697220 */ /* 0x000fc60000410000 */
[----:B------:R-:W-:Y:S01]  /*3710*/  FFMA.FTZ R124, R77, R78, 1 ;  /* 0x3f8000004d7c7423 */ /* 0x000fe2000001004e */
[----:B------:R-:W-:Y:S01]  /*3720*/  FFMA.FTZ R78, R49, R73, RZ ;  /* 0x00000049314e7223 */ /* 0x000fe200000100ff */
[----:B------:R-:W-:Y:S01]  /*3730*/  FADD.FTZ R73, RZ, R73 ;  /* 0x00000049ff497221 */ /* 0x000fe20000010000 */
[----:B------:R-:W-:Y:S01]  /*3740*/  FADD.FTZ R77, R31, -UR37 ;  /* 0x800000251f4d7e21 */ /* 0x000fe20008010000 */
[----:B------:R-:W-:Y:S01]  /*3750*/  FMUL.FTZ R49, R105, R124 ;  /* 0x0000007c69317220 */ /* 0x000fe20000410000 */
[-C--:B------:R-:W-:Y:S01]  /*3760*/  FFMA.FTZ R78, R75, R58.reuse, R78 ;  /* 0x0000003a4b4e7223 */ /* 0x080fe2000001004e */
[----:B------:R-:W-:Y:S01]  /*3770*/  FADD.FTZ R73, R73, R58 ;  /* 0x0000003a49497221 */ /* 0x000fe20000010000 */
[----:B------:R-:W-:Y:S01]  /*3780*/  FMUL.FTZ R105, R102, R58 ;  /* 0x0000003a66697220 */ /* 0x000fe20000410000 */
[----:B------:R-:W-:Y:S01]  /*3790*/  FMUL.FTZ R58, R77, UR38 ;  /* 0x000000264d3a7c20 */ /* 0x000fe20008410000 */
[----:B------:R-:W-:Y:S02]  /*37a0*/  FFMA.FTZ R78, R67, R64, R78 ;  /* 0x00000040434e7223 */ /* 0x000fe4000001004e */
[----:B------:R-:W-:Y:S01]  /*37b0*/  FFMA.FTZ R77, R75, R105, R104 ;  /* 0x000000694b4d7223 */ /* 0x000fe20000010068 */
[----:B------:R-:W-:Y:S01]  /*37c0*/  FFMA.FTZ R75, R103, R58, R101 ;  /* 0x0000003a674b7223 */ /* 0x000fe20000010065 */
[----:B------:R-:W-:Y:S01]  /*37d0*/  FADD.FTZ R79, R79, R105 ;  /* 0x000000694f4f7221 */ /* 0x000fe20000010000 */
[----:B------:R-:W-:-:S02]  /*37e0*/  FFMA.FTZ R78, R69, R62, R78 ;  /* 0x0000003e454e7223 */ /* 0x000fc4000001004e */
[----:B------:R-:W-:Y:S02]  /*37f0*/  FMUL.FTZ R124, R75, -1.4426950216293334961 ;  /* 0xbfb8aa3b4b7c7820 */ /* 0x000fe40000410000 */
[----:B------:R-:W-:-:S04]  /*3800*/  FFMA.FTZ R78, R65, R60, R78 ;  /* 0x0000003c414e7223 */ /* 0x000fc8000001004e */
[----:B------:R-:W0:Y:S01]  /*3810*/  MUFU.EX2 R124, R124 ;  /* 0x0000007c007c7308 */ /* 0x000e220000000800 */
[----:B------:R-:W-:-:S04]  /*3820*/  FFMA.FTZ R78, R57, R74, R78 ;  /* 0x0000004a394e7223 */ /* 0x000fc8000001004e */
[----:B------:R-:W-:-:S04]  /*3830*/  FFMA.FTZ R78, R51, R55, R78 ;  /* 0x00000037334e7223 */ /* 0x000fc8000001004e */
[----:B------:R-:W-:Y:S01]  /*3840*/  FFMA.FTZ R78, R53, R49, R78 ;  /* 0x00000031354e7223 */ /* 0x000fe2000001004e */
[----:B0-----:R-:W-:-:S04]  /*3850*/  FADD.FTZ R125, R124, 1 ;  /* 0x3f8000007c7d7421 */ /* 0x001fc80000010000 */
[----:B------:R-:W0:Y:S02]  /*3860*/  MUFU.RCP R104, R125 ;  /* 0x0000007d00687308 */ /* 0x000e240000001000 */
[----:B0-----:R-:W-:-:S04]  /*3870*/  FADD.FTZ R105, -R104, 1 ;  /* 0x3f80000068697421 */ /* 0x001fc80000010100 */
[----:B------:R-:W-:Y:S01]  /*3880*/  FFMA.FTZ R124, R75, R105, 1 ;  /* 0x3f8000004b7c7423 */ /* 0x000fe20000010069 */
[----:B------:R-:W-:Y:S01]  /*3890*/  FMUL.FTZ R105, R33, R104 ;  /* 0x0000006821697220 */ /* 0x000fe20000410000 */
[----:B------:R-:W-:Y:S01]  /*38a0*/  FFMA.FTZ R75, R48, R66, RZ ;  /* 0x00000042304b7223 */ /* 0x000fe200000100ff */
[----:B------:R-:W-:Y:S01]  /*38b0*/  FADD.FTZ R104, RZ, R66 ;  /* 0x00000042ff687221 */ /* 0x000fe20000010000 */
[-C--:B------:R-:W-:Y:S01]  /*38c0*/  FMUL.FTZ R48, R103, R59.reuse ;  /* 0x0000003b67307220 */ /* 0x080fe20000410000 */
[----:B------:R-:W-:Y:S01]  /*38d0*/  FMUL.FTZ R66, R105, R124 ;  /* 0x0000007c69427220 */ /* 0x000fe20000410000 */
[----:B------:R-:W-:Y:S01]  /*38e0*/  FADD.FTZ R105, R34, -UR37 ;  /* 0x8000002522697e21 */ /* 0x000fe20008010000 */
[----:B------:R-:W-:Y:S01]  /*38f0*/  FADD.FTZ R104, R104, R59 ;  /* 0x0000003b68687221 */ /* 0x000fe20000010000 */
[C---:B------:R-:W-:Y:S01]  /*3900*/  FFMA.FTZ R75, R70.reuse, R59, R75 ;  /* 0x0000003b464b7223 */ /* 0x040fe2000001004b */
[----:B------:R-:W-:Y:S01]  /*3910*/  FFMA.FTZ R124, R70, R48, R77 ;  /* 0x00000030467c7223 */ /* 0x000fe2000001004d */
[----:B------:R-:W-:Y:S01]  /*3920*/  FMUL.FTZ R59, R105, UR38 ;  /* 0x00000026693b7c20 */ /* 0x000fe20008410000 */
[----:B------:R-:W-:Y:S01]  /*3930*/  FADD.FTZ R79, R48, R79 ;  /* 0x0000004f304f7221 */ /* 0x000fe20000010000 */
[----:B------:R-:W-:-:S02]  /*3940*/  FADD.FTZ R104, R104, R63 ;  /* 0x0000003f68687221 */ /* 0x000fc40000010000 */
[----:B------:R-:W-:Y:S02]  /*3950*/  FFMA.FTZ R70, R102, R59, R100 ;  /* 0x0000003b66467223 */ /* 0x000fe40000010064 */
[----:B------:R-:W-:Y:S02]  /*3960*/  FADD.FTZ R104, R104, R61 ;  /* 0x0000003d68687221 */ /* 0x000fe40000010000 */
[----:B------:R-:W-:-:S06]  /*3970*/  FMUL.FTZ R105, R70, -1.4426950216293334961 ;  /* 0xbfb8aa3b46697820 */ /* 0x000fcc0000410000 */
[----:B------:R-:W0:Y:S02]  /*3980*/  MUFU.EX2 R105, R105 ;  /* 0x0000006900697308 */ /* 0x000e240000000800 */
[----:B0-----:R-:W-:-:S06]  /*3990*/  FADD.FTZ R125, R105, 1 ;  /* 0x3f800000697d7421 */ /* 0x001fcc0000010000 */
[----:B------:R0:W1:Y:S02]  /*39a0*/  MUFU.RCP R77, R125 ;  /* 0x0000007d004d7308 */ /* 0x0000640000001000 */
[----:B0-----:R-:W-:Y:S01]  /*39b0*/  FADD.FTZ R125, R38, -UR37 ;  /* 0x80000025267d7e21 */ /* 0x001fe20008010000 */
[----:B-1----:R-:W-:-:S04]  /*39c0*/  FADD.FTZ R48, -R77, 1 ;  /* 0x3f8000004d307421 */ /* 0x002fc80000010100 */
[----:B------:R-:W-:Y:S01]  /*39d0*/  FFMA.FTZ R48, R70, R48, 1 ;  /* 0x3f80000046307423 */ /* 0x000fe20000010030 */
[----:B------:R-:W-:Y:S01]  /*39e0*/  FMUL.FTZ R70, R36, R77 ;  /* 0x0000004d24467220 */ /* 0x000fe20000410000 */
[----:B------:R-:W-:Y:S01]  /*39f0*/  FADD.FTZ R77, R73, R64 ;  /* 0x00000040494d7221 */ /* 0x000fe20000010000 */
[----:B------:R-:W-:Y:S02]  /*3a00*/  FMUL.FTZ R73, R102, R64 ;  /* 0x0000004066497220 */ /* 0x000fe40000410000 */
[----:B------:R-:W-:Y:S01]  /*3a10*/  FMUL.FTZ R70, R70, R48 ;  /* 0x0000003046467220 */ /* 0x000fe20000410000 */
[----:B------:R-:W-:Y:S01]  /*3a20*/  FADD.FTZ R48, R35, -UR37 ;  /* 0x8000002523307e21 */ /* 0x000fe20008010000 */
[----:B------:R-:W-:Y:S01]  /*3a30*/  FFMA.FTZ R105, R67, R73, R124 ;  /* 0x0000004943697223 */ /* 0x000fe2000001007c */
[----:B------:R-:W-:Y:S01]  /*3a40*/  FADD.FTZ R79, R79, R73 ;  /* 0x000000494f4f7221 */ /* 0x000fe20000010000 */
[----:B------:R-:W-:Y:S01]  /*3a50*/  FFMA.FTZ R78, R59, R70, R78 ;  /* 0x000000463b4e7223 */ /* 0x000fe2000001004e */
[----:B------:R-:W-:-:S04]  /*3a60*/  FMUL.FTZ R48, R48, UR38 ;  /* 0x0000002630307c20 */ /* 0x000fc80008410000 */
[----:B------:R-:W-:-:S04]  /*3a70*/  FFMA.FTZ R64, R103, R48, R101 ;  /* 0x0000003067407223 */ /* 0x000fc80000010065 */
[----:B------:R-:W-:-:S06]  /*3a80*/  FMUL.FTZ R67, R64, -1.4426950216293334961 ;  /* 0xbfb8aa3b40437820 */ /* 0x000fcc0000410000 */
[----:B------:R-:W0:Y:S02]  /*3a90*/  MUFU.EX2 R67, R67 ;  /* 0x0000004300437308 */ /* 0x000e240000000800 */
[----:B0-----:R-:W-:Y:S01]  /*3aa0*/  FADD.FTZ R124, R67, 1 ;  /* 0x3f800000437c7421 */ /* 0x001fe20000010000 */
[----:B------:R-:W-:-:S05]  /*3ab0*/  FMUL.FTZ R67, R125, UR38 ;  /* 0x000000267d437c20 */ /* 0x000fca0008410000 */
[----:B------:R-:W0:Y:S02]  /*3ac0*/  MUFU.RCP R124, R124 ;  /* 0x0000007c007c7308 */ /* 0x000e240000001000 */
[----:B0-----:R-:W-:-:S04]  /*3ad0*/  FADD.FTZ R73, -R124, 1 ;  /* 0x3f8000007c497421 */ /* 0x001fc80000010100 */
[----:B------:R-:W-:Y:S01]  /*3ae0*/  FFMA.FTZ R73, R64, R73, 1 ;  /* 0x3f80000040497423 */ /* 0x000fe20000010049 */
[----:B------:R-:W-:-:S04]  /*3af0*/  FMUL.FTZ R64, R37, R124 ;  /* 0x0000007c25407220 */ /* 0x000fc80000410000 */
[----:B------:R-:W-:Y:S01]  /*3b00*/  FMUL.FTZ R64, R64, R73 ;  /* 0x0000004940407220 */ /* 0x000fe20000410000 */
[-C--:B------:R-:W-:Y:S01]  /*3b10*/  FFMA.FTZ R73, R72, R63.reuse, R75 ;  /* 0x0000003f48497223 */ /* 0x080fe2000001004b */
[----:B------:R-:W-:-:S03]  /*3b20*/  FMUL.FTZ R63, R103, R63 ;  /* 0x0000003f673f7220 */ /* 0x000fc60000410000 */
[----:B------:R-:W-:Y:S01]  /*3b30*/  FFMA.FTZ R73, R68, R61, R73 ;  /* 0x0000003d44497223 */ /* 0x000fe20000010049 */
[----:B------:R-:W-:Y:S01]  /*3b40*/  FFMA.FTZ R124, R72, R63, R105 ;  /* 0x0000003f487c7223 */ /* 0x000fe20000010069 */
[----:B------:R-:W-:Y:S01]  /*3b50*/  FFMA.FTZ R72, R102, R67, R100 ;  /* 0x0000004366487223 */ /* 0x000fe20000010064 */
[----:B------:R-:W-:Y:S01]  /*3b60*/  FADD.FTZ R79, R63, R79 ;  /* 0x0000004f3f4f7221 */ /* 0x000fe20000010000 */
[----:B------:R-:W-:Y:S02]  /*3b70*/  FMUL.FTZ R61, R103, R61 ;  /* 0x0000003d673d7220 */ /* 0x000fe40000410000 */
[----:B------:R-:W-:-:S06]  /*3b80*/  FMUL.FTZ R105, R72, -1.4426950216293334961 ;  /* 0xbfb8aa3b48697820 */ /* 0x000fcc0000410000 */
[----:B------:R-:W0:Y:S02]  /*3b90*/  MUFU.EX2 R105, R105 ;  /* 0x0000006900697308 */ /* 0x000e240000000800 */
[----:B0-----:R-:W-:Y:S01]  /*3ba0*/  FADD.FTZ R125, R105, 1 ;  /* 0x3f800000697d7421 */ /* 0x001fe20000010000 */
[----:B------:R-:W-:-:S05]  /*3bb0*/  FMUL.FTZ R105, R102, R62 ;  /* 0x0000003e66697220 */ /* 0x000fca0000410000 */
[----:B------:R-:W0:Y:S01]  /*3bc0*/  MUFU.RCP R75, R125 ;  /* 0x0000007d004b7308 */ /* 0x000e220000001000 */
[----:B------:R-:W-:-:S04]  /*3bd0*/  FADD.FTZ R79, R79, R105 ;  /* 0x000000694f4f7221 */ /* 0x000fc80000010000 */
[----:B------:R-:W-:Y:S01]  /*3be0*/  FADD.FTZ R79, R61, R79 ;  /* 0x0000004f3d4f7221 */ /* 0x000fe20000010000 */
[----:B0-----:R-:W-:-:S04]  /*3bf0*/  FADD.FTZ R63, -R75, 1 ;  /* 0x3f8000004b3f7421 */ /* 0x001fc80000010100 */
[----:B------:R-:W-:Y:S01]  /*3c00*/  FFMA.FTZ R72, R72, R63, 1 ;  /* 0x3f80000048487423 */ /* 0x000fe2000001003f */
[----:B------:R-:W-:Y:S01]  /*3c10*/  FMUL.FTZ R63, R40, R75 ;  /* 0x0000004b283f7220 */ /* 0x000fe20000410000 */
[----:B------:R-:W-:Y:S01]  /*3c20*/  FADD.FTZ R75, R77, R62 ;  /* 0x0000003e4d4b7221 */ /* 0x000fe20000010000 */
[----:B------:R-:W-:Y:S02]  /*3c30*/  FFMA.FTZ R77, R69, R105, R124 ;  /* 0x00000069454d7223 */ /* 0x000fe4000001007c */
[----:B------:R-:W-:Y:S01]  /*3c40*/  FMUL.FTZ R63, R63, R72 ;  /* 0x000000483f3f7220 */ /* 0x000fe20000410000 */
[----:B------:R-:W-:Y:S01]  /*3c50*/  FADD.FTZ R72, R39, -UR37 ;  /* 0x8000002527487e21 */ /* 0x000fe20008010000 */
[----:B------:R-:W-:Y:S02]  /*3c60*/  FADD.FTZ R75, R75, R60 ;  /* 0x0000003c4b4b7221 */ /* 0x000fe40000010000 */
[----:B------:R-:W-:Y:S01]  /*3c70*/  FFMA.FTZ R78, R67, R63, R78 ;  /* 0x0000003f434e7223 */ /* 0x000fe2000001004e */
[----:B------:R-:W-:-:S04]  /*3c80*/  FMUL.FTZ R72, R72, UR38 ;  /* 0x0000002648487c20 */ /* 0x000fc80008410000 */
        /* <DEDUP_REMOVED lines=8> */
[----:B------:R-:W-:-:S03]  /*3d10*/  FFMA.FTZ R124, R68, R61, R77 ;  /* 0x0000003d447c7223 */ /* 0x000fc6000001004d */
        /* <DEDUP_REMOVED lines=11> */
[----:B------:R-:W-:-:S03]  /*3dd0*/  FMUL.FTZ R77, R102, R60 ;  /* 0x0000003c664d7220 */ /* 0x000fc60000410000 */
[----:B------:R-:W-:Y:S01]  /*3de0*/  FMUL.FTZ R61, R61, R68 ;  /* 0x000000443d3d7220 */ /* 0x000fe20000410000 */
[----:B------:R-:W-:Y:S01]  /*3df0*/  FADD.FTZ R68, R43, -UR37 ;  /* 0x800000252b447e21 */ /* 0x000fe20008010000 */
[----:B------:R-:W-:Y:S01]  /*3e00*/  FFMA.FTZ R105, R65, R77, R124 ;  /* 0x0000004d41697223 */ /* 0x000fe2000001007c */
[----:B------:R-:W-:Y:S01]  /*3e10*/  FADD.FTZ R79, R79, R77 ;  /* 0x0000004d4f4f7221 */ /* 0x000fe20000010000 */
[----:B------:R-:W-:Y:S01]  /*3e20*/  FADD.FTZ R77, R104, R71 ;  /* 0x00000047684d7221 */ /* 0x000fe20000010000 */
[----:B------:R-:W-:Y:S01]  /*3e30*/  FMUL.FTZ R68, R68, UR38 ;  /* 0x0000002644447c20 */ /* 0x000fe20008410000 */
[----:B------:R-:W-:Y:S01]  /*3e40*/  FADD.FTZ R104, R46, -UR37 ;  /* 0x800000252e687e21 */ /* 0x000fe20008010000 */
[----:B------:R-:W-:Y:S01]  /*3e50*/  FFMA.FTZ R78, R69, R61, R78 ;  /* 0x0000003d454e7223 */ /* 0x000fe2000001004e */
[----:B------:R-:W-:Y:S01]  /*3e60*/  FADD.FTZ R77, R77, R54 ;  /* 0x000000364d4d7221 */ /* 0x000fe20000010000 */
[----:B------:R-:W-:-:S03]  /*3e70*/  FFMA.FTZ R60, R103, R68, R101 ;  /* 0x00000044673c7223 */ /* 0x000fc60000010065 */
[----:B------:R-:W-:Y:S01]  /*3e80*/  FADD.FTZ R77, R77, R50 ;  /* 0x000000324d4d7221 */ /* 0x000fe20000010000 */
[----:B------:R-:W-:-:S03]  /*3e90*/  FMUL.FTZ R125, R60, -1.4426950216293334961 ;  /* 0xbfb8aa3b3c7d7820 */ /* 0x000fc60000410000 */
[----:B------:R-:W-:-:S03]  /*3ea0*/  FADD.FTZ R77, R77, R66 ;  /* 0x000000424d4d7221 */ /* 0x000fc60000010000 */
[----:B------:R-:W0:Y:S01]  /*3eb0*/  MUFU.EX2 R125, R125 ;  /* 0x0000007d007d7308 */ /* 0x000e220000000800 */
[----:B------:R-:W-:-:S04]  /*3ec0*/  FADD.FTZ R77, R77, R64 ;  /* 0x000000404d4d7221 */ /* 0x000fc80000010000 */
[----:B------:R-:W-:Y:S01]  /*3ed0*/  FADD.FTZ R77, R77, R62 ;  /* 0x0000003e4d4d7221 */ /* 0x000fe20000010000 */
[----:B0-----:R-:W-:-:S06]  /*3ee0*/  FADD.FTZ R124, R125, 1 ;  /* 0x3f8000007d7c7421 */ /* 0x001fcc0000010000 */
[----:B------:R-:W0:Y:S02]  /*3ef0*/  MUFU.RCP R124, R124 ;  /* 0x0000007c007c7308 */ /* 0x000e240000001000 */
[----:B0-----:R-:W-:-:S04]  /*3f00*/  FADD.FTZ R65, -R124, 1 ;  /* 0x3f8000007c417421 */ /* 0x001fc80000010100 */
[----:B------:R-:W-:Y:S01]  /*3f10*/  FFMA.FTZ R65, R60, R65, 1 ;  /* 0x3f8000003c417423 */ /* 0x000fe20000010041 */
[----:B------:R-:W-:Y:S01]  /*3f20*/  FMUL.FTZ R60, R45, R124 ;  /* 0x0000007c2d3c7220 */ /* 0x000fe20000410000 */
[----:B------:R-:W-:-:S03]  /*3f30*/  FMUL.FTZ R124, R103, R71 ;  /* 0x00000047677c7220 */ /* 0x000fc60000410000 */
[----:B------:R-:W-:Y:S01]  /*3f40*/  FMUL.FTZ R60, R60, R65 ;  /* 0x000000413c3c7220 */ /* 0x000fe20000410000 */
[----:B------:R-:W-:Y:S01]  /*3f50*/  FFMA.FTZ R65, R76, R71, R73 ;  /* 0x000000474c417223 */ /* 0x000fe20000010049 */
[----:B------:R-:W-:Y:S01]  /*3f60*/  FMUL.FTZ R71, R104, UR38 ;  /* 0x0000002668477c20 */ /* 0x000fe20008410000 */
[----:B------:R-:W-:Y:S01]  /*3f70*/  FFMA.FTZ R104, R76, R124, R105 ;  /* 0x0000007c4c687223 */ /* 0x000fe20000010069 */
[----:B------:R-:W-:Y:S01]  /*3f80*/  FADD.FTZ R79, R124, R79 ;  /* 0x0000004f7c4f7221 */ /* 0x000fe20000010000 */
[----:B------:R-:W-:Y:S01]  /*3f90*/  FADD.FTZ R124, R47, -UR37 ;  /* 0x800000252f7c7e21 */ /* 0x000fe20008010000 */
[----:B------:R-:W-:Y:S01]  /*3fa0*/  FFMA.FTZ R73, R102, R71, R100 ;  /* 0x0000004766497223 */ /* 0x000fe20000010064 */
[-C--:B------:R-:W-:Y:S01]  /*3fb0*/  FFMA.FTZ R65, R56, R54.reuse, R65 ;  /* 0x0000003638417223 */ /* 0x080fe20000010041 */
[----:B------:R-:W-:Y:S02]  /*3fc0*/  FMUL.FTZ R54, R103, R54 ;  /* 0x0000003667367220 */ /* 0x000fe40000410000 */
[----:B------:R-:W-:Y:S01]  /*3fd0*/  FMUL.FTZ R125, R73, -1.4426950216293334961 ;  /* 0xbfb8aa3b497d7820 */ /* 0x000fe20000410000 */
[-C--:B------:R-:W-:Y:S01]  /*3fe0*/  FFMA.FTZ R65, R52, R50.reuse, R65 ;  /* 0x0000003234417223 */ /* 0x080fe20000010041 */
[----:B------:R-:W-:-:S03]  /*3ff0*/  FMUL.FTZ R50, R103, R50 ;  /* 0x0000003267327220 */ /* 0x000fc60000410000 */
[-C--:B------:R-:W-:Y:S01]  /*4000*/  FFMA.FTZ R65, R58, R66.reuse, R65 ;  /* 0x000000423a417223 */ /* 0x080fe20000010041 */
[----:B------:R-:W0:Y:S01]  /*4010*/  MUFU.EX2 R125, R125 ;  /* 0x0000007d007d7308 */ /* 0x000e220000000800 */
[C---:B------:R-:W-:Y:S02]  /*4020*/  FMUL.FTZ R66, R103.reuse, R66 ;  /* 0x0000004267427220 */ /* 0x040fe40000410000 */
[-C--:B------:R-:W-:Y:S01]  /*4030*/  FFMA.FTZ R65, R48, R64.reuse, R65 ;  /* 0x0000004030417223 */ /* 0x080fe20000010041 */
[----:B------:R-:W-:-:S03]  /*4040*/  FMUL.FTZ R64, R103, R64 ;  /* 0x0000004067407220 */ /* 0x000fc60000410000 */
[----:B------:R-:W-:-:S04]  /*4050*/  FFMA.FTZ R65, R72, R62, R65 ;  /* 0x0000003e48417223 */ /* 0x000fc80000010041 */
[----:B------:R-:W-:Y:S01]  /*4060*/  FFMA.FTZ R65, R68, R60, R65 ;  /* 0x0000003c44417223 */ /* 0x000fe20000010041 */
[----:B0-----:R-:W-:-:S06]  /*4070*/  FADD.FTZ R105, R125, 1 ;  /* 0x3f8000007d697421 */ /* 0x001fcc0000010000 */
[----:B------:R-:W0:Y:S02]  /*4080*/  MUFU.RCP R105, R105 ;  /* 0x0000006900697308 */ /* 0x000e240000001000 */
[----:B0-----:R-:W-:-:S04]  /*4090*/  FADD.FTZ R76, -R105, 1 ;  /* 0x3f800000694c7421 */ /* 0x001fc80000010100 */
[----:B------:R-:W-:Y:S01]  /*40a0*/  FFMA.FTZ R76, R73, R76, 1 ;  /* 0x3f800000494c7423 */ /* 0x000fe2000001004c */
[----:B------:R-:W-:-:S04]  /*40b0*/  FMUL.FTZ R73, R80, R105 ;  /* 0x0000006950497220 */ /* 0x000fc80000410000 */
[----:B------:R-:W-:Y:S01]  /*40c0*/  FMUL.FTZ R73, R73, R76 ;  /* 0x0000004c49497220 */ /* 0x000fe20000410000 */
        /* <DEDUP_REMOVED lines=8> */
[----:B------:R-:W-:Y:S02]  /*4150*/  FMUL.FTZ R55, R102, R55 ;  /* 0x0000003766377220 */ /* 0x000fe40000410000 */
[----:B------:R-:W-:Y:S01]  /*4160*/  FMUL.FTZ R124, R57, -1.4426950216293334961 ;  /* 0xbfb8aa3b397c7820 */ /* 0x000fe20000410000 */
[----:B------:R-:W-:-:S04]  /*4170*/  FADD.FTZ R79, R54, R79 ;  /* 0x0000004f364f7221 */ /* 0x000fc80000010000 */
[----:B------:R-:W-:Y:S01]  /*4180*/  FADD.FTZ R79, R79, R55 ;  /* 0x000000374f4f7221 */ /* 0x000fe20000010000 */
        /* <DEDUP_REMOVED lines=8> */
[----:B------:R-:W-:-:S03]  /*4210*/  FADD.FTZ R75, R6, -UR37 ;  /* 0x80000025064b7e21 */ /* 0x000fc60008010000 */
[----:B------:R-:W-:Y:S01]  /*4220*/  FFMA.FTZ R65, R74, R57, R65 ;  /* 0x000000394a417223 */ /* 0x000fe20000010041 */
        /* <DEDUP_REMOVED lines=8> */
[----:B------:R-:W-:Y:S02]  /*42b0*/  FFMA.FTZ R105, R51, R55, R104 ;  /* 0x0000003733697223 */ /* 0x000fe40000010068 */
[----:B------:R-:W-:Y:S01]  /*42c0*/  FFMA.FTZ R125, R56, R125, 1 ;  /* 0x3f800000387d7423 */ /* 0x000fe2000001007d */
[----:B------:R-:W-:-:S03]  /*42d0*/  FADD.FTZ R56, R7, -UR37 ;  /* 0x8000002507387e21 */ /* 0x000fc60008010000 */
[----:B------:R-:W-:Y:S01]  /*42e0*/  FMUL.FTZ R54, R54, R125 ;  /* 0x0000007d36367220 */ /* 0x000fe20000410000 */
[----:B------:R-:W-:-:S03]  /*42f0*/  FMUL.FTZ R56, R56, UR38 ;  /* 0x0000002638387c20 */ /* 0x000fc60008410000 */
[----:B------:R-:W-:Y:S01]  /*4300*/  FFMA.FTZ R78, R75, R54, R78 ;  /* 0x000000364b4e7223 */ /* 0x000fe2000001004e */
        /* <DEDUP_REMOVED lines=8> */
[----:B------:R-:W-:Y:S01]  /*4390*/  FFMA.FTZ R104, R52, R50, R105 ;  /* 0x0000003234687223 */ /* 0x000fe20000010069 */
[----:B------:R-:W-:Y:S02]  /*43a0*/  FADD.FTZ R105, R50, R79 ;  /* 0x0000004f32697221 */ /* 0x000fe40000010000 */
        /* <DEDUP_REMOVED lines=14> */
[----:B------:R-:W-:Y:S01]  /*4490*/  FADD.FTZ R79, R76, R49 ;  /* 0x000000314c4f7221 */ /* 0x000fe20000010000 */
[----:B------:R-:W-:Y:S01]  /*44a0*/  FMUL.FTZ R49, R102, R49 ;  /* 0x0000003166317220 */ /* 0x000fe20000410000 */
[----:B------:R-:W-:-:S03]  /*44b0*/  FMUL.FTZ R52, R52, UR38 ;  /* 0x0000002634347c20 */ /* 0x000fc60008410000 */
[----:B------:R-:W-:Y:S01]  /*44c0*/  FFMA.FTZ R125, R53, R49, R104 ;  /* 0x00000031357d7223 */ /* 0x000fe20000010068 */
        /* <DEDUP_REMOVED lines=13> */
[----:B------:R-:W-:Y:S01]  /*45a0*/  FMUL.FTZ R53, R53, UR38 ;  /* 0x0000002635357c20 */ /* 0x000fe20008410000 */
[----:B------:R-:W-:Y:S02]  /*45b0*/  FADD.FTZ R124, R93, -UR37 ;  /* 0x800000255d7c7e21 */ /* 0x000fe40008010000 */
        /* <DEDUP_REMOVED lines=12> */
[----:B------:R-:W-:-:S03]  /*4680*/  FMUL.FTZ R70, R124, UR38 ;  /* 0x000000267c467c20 */ /* 0x000fc60008410000 */
[----:B------:R-:W-:Y:S01]  /*4690*/  FFMA.FTZ R125, R59, R79, R76 ;  /* 0x0000004f3b7d7223 */ /* 0x000fe2000001004c */
[----:B------:R-:W-:Y:S01]  /*46a0*/  FFMA.FTZ R59, R103, R70, R101 ;  /* 0x00000046673b7223 */ /* 0x000fe20000010065 */
[----:B------:R-:W-:Y:S01]  /*46b0*/  FADD.FTZ R105, R105, R79 ;  /* 0x0000004f69697221 */ /* 0x000fe20000010000 */
[----:B------:R-:W-:Y:S02]  /*46c0*/  FADD.FTZ R79, R96, -UR37 ;  /* 0x80000025604f7e21 */ /* 0x000fe40008010000 */
[----:B------:R-:W-:Y:S01]  /*46d0*/  FMUL.FTZ R104, R59, -1.4426950216293334961 ;  /* 0xbfb8aa3b3b687820 */ /* 0x000fe20000410000 */
[----:B------:R-:W-:Y:S01]  /*46e0*/  FADD.FTZ R105, R64, R105 ;  /* 0x0000006940697221 */ /* 0x000fe20000010000 */
[----:B------:R-:W-:-:S04]  /*46f0*/  FMUL.FTZ R79, R79, UR38 ;  /* 0x000000264f4f7c20 */ /* 0x000fc80008410000 */
[----:B------:R-:W0:Y:S02]  /*4700*/  MUFU.EX2 R104, R104 ;  /* 0x0000006800687308 */ /* 0x000e240000000800 */
[----:B0-----:R-:W-:-:S06]  /*4710*/  FADD.FTZ R76, R104, 1 ;  /* 0x3f800000684c7421 */ /* 0x001fcc0000010000 */
[----:B------:R-:W0:Y:S02]  /*4720*/  MUFU.RCP R76, R76 ;  /* 0x0000004c004c7308 */ /* 0x000e240000001000 */
[----:B0-----:R-:W-:-:S04]  /*4730*/  FADD.FTZ R124, -R76, 1 ;  /* 0x3f8000004c7c7421 */ /* 0x001fc80000010100 */
[----:B------:R-:W-:Y:S01]  /*4740*/  FFMA.FTZ R124, R59, R124, 1 ;  /* 0x3f8000003b7c7423 */ /* 0x000fe2000001007c */
[----:B------:R-:W-:Y:S01]  /*4750*/  FMUL.FTZ R59, R95, R76 ;  /* 0x0000004c5f3b7220 */ /* 0x000fe20000410000 */
[----:B------:R-:W-:Y:S01]  /*4760*/  FFMA.FTZ R76, R48, R64, R125 ;  /* 0x00000040304c7223 */ /* 0x000fe2000001007d */
[----:B------:R-:W-:Y:S02]  /*4770*/  FFMA.FTZ R48, R102, R79, R100 ;  /* 0x0000004f66307223 */ /* 0x000fe40000010064 */
[----:B------:R-:W-:Y:S02]  /*4780*/  FMUL.FTZ R59, R59, R124 ;  /* 0x0000007c3b3b7220 */ /* 0x000fe40000410000 */
[----:B------:R-:W-:Y:S02]  /*4790*/  FMUL.FTZ R104, R48, -1.4426950216293334961 ;  /* 0xbfb8aa3b30687820 */ /* 0x000fe40000410000 */
[----:B------:R-:W-:-:S04]  /*47a0*/  FFMA.FTZ R65, R70, R59, R65 ;  /* 0x0000003b46417223 */ /* 0x000fc80000010041 */
        /* <DEDUP_REMOVED lines=8> */
[----:B------:R-:W-:Y:S01]  /*4830*/  FADD.FTZ R66, R97, -UR37 ;  /* 0x8000002561427e21 */ /* 0x000fe20008010000 */
[----:B------:R-:W-:Y:S02]  /*4840*/  FMUL.FTZ R63, R102, R63 ;  /* 0x0000003f663f7220 */ /* 0x000fe40000410000 */
[----:B------:R-:W-:Y:S01]  /*4850*/  FADD.FTZ R48, R48, R61 ;  /* 0x0000003d30307221 */ /* 0x000fe20000010000 */
        /* <DEDUP_REMOVED lines=22> */
[C---:B------:R-:W-:Y:S01]  /*49c0*/  FMUL.FTZ R73, R102.reuse, R73 ;  /* 0x0000004966497220 */ /* 0x040fe20000410000 */
[----:B------:R-:W-:Y:S01]  /*49d0*/  FADD.FTZ R60, R67, R60 ;  /* 0x0000003c433c7221 */ /* 0x000fe20000010000 */
[----:B------:R-:W-:Y:S01]  /*49e0*/  FMUL.FTZ R63, R103, R57 ;  /* 0x00000039673f7220 */ /* 0x000fe20000410000 */
[----:B------:R-:W-:Y:S01]  /*49f0*/  FMUL.FTZ R67, R102, R54 ;  /* 0x0000003666437220 */ /* 0x000fe20000410000 */
[----:B------:R-:W-:Y:S01]  /*4a00*/  FFMA.FTZ R76, R71, R73, R76 ;  /* 0x00000049474c7223 */ /* 0x000fe2000001004c */
[----:B------:R-:W-:Y:S01]  /*4a10*/  FADD.FTZ R60, R60, R73 ;  /* 0x000000493c3c7221 */ /* 0x000fe20000010000 */
[----:B------:R-:W-:Y:S01]  /*4a20*/  FADD.FTZ R72, R72, R57 ;  /* 0x0000003948487221 */ /* 0x000fe20000010000 */
[----:B------:R-:W-:Y:S01]  /*4a30*/  FMUL.FTZ R57, R103, R51 ;  /* 0x0000003367397220 */ /* 0x000fe20000410000 */
        /* <DEDUP_REMOVED lines=11> */
[----:B------:R-:W-:Y:S01]  /*4af0*/  FADD.FTZ R72, R72, R49 ;  /* 0x0000003148487221 */ /* 0x000fe20000010000 */
[----:B------:R-:W-:Y:S01]  /*4b00*/  FFMA.FTZ R76, R55, R63, R76 ;  /* 0x0000003f374c7223 */ /* 0x000fe2000001004c */
[C---:B------:R-:W-:Y:S01]  /*4b10*/  FMUL.FTZ R55, R103.reuse, R49 ;  /* 0x0000003167377220 */ /* 0x040fe20000410000 */
[----:B------:R-:W-:Y:S01]  /*4b20*/  FADD.FTZ R60, R60, R63 ;  /* 0x0000003f3c3c7221 */ /* 0x000fe20000010000 */
[----:B------:R-:W-:Y:S01]  /*4b30*/  FMUL.FTZ R49, R103, R59 ;  /* 0x0000003b67317220 */ /* 0x000fe20000410000 */
[----:B------:R-:W-:Y:S01]  /*4b40*/  FADD.FTZ R61, R61, R50 ;  /* 0x000000323d3d7221 */ /* 0x000fe20000010000 */
[----:B------:R-:W-:Y:S01]  /*4b50*/  FFMA.FTZ R76, R52, R55, R76 ;  /* 0x00000037344c7223 */ /* 0x000fe2000001004c */
[----:B------:R-:W-:Y:S01]  /*4b60*/  FADD.FTZ R60, R55, R60 ;  /* 0x0000003c373c7221 */ /* 0x000fe20000010000 */
[C---:B------:R-:W-:Y:S01]  /*4b70*/  FFMA.FTZ R48, R53.reuse, R58, R51 ;  /* 0x0000003a35307223 */ /* 0x040fe20000010033 */
[----:B------:R-:W-:Y:S01]  /*4b80*/  FMUL.FTZ R51, R102, R64 ;  /* 0x0000004066337220 */ /* 0x000fe20000410000 */
[----:B------:R-:W-:Y:S01]  /*4b90*/  FFMA.FTZ R55, R53, R57, R76 ;  /* 0x0000003935377223 */ /* 0x000fe2000001004c */
[----:B------:R-:W-:Y:S01]  /*4ba0*/  FADD.FTZ R60, R60, R57 ;  /* 0x000000393c3c7221 */ /* 0x000fe20000010000 */
[----:B------:R-:W-:Y:S01]  /*4bb0*/  FMUL.FTZ R57, R103, R62 ;  /* 0x0000003e67397220 */ /* 0x000fe20000410000 */
[----:B------:R-:W-:Y:S01]  /*4bc0*/  FADD.FTZ R61, R61, R58 ;  /* 0x0000003a3d3d7221 */ /* 0x000fe20000010000 */
[----:B------:R-:W-:Y:S01]  /*4bd0*/  FFMA.FTZ R50, R70, R49, R55 ;  /* 0x0000003146327223 */ /* 0x000fe20000010037 */
[----:B------:R-:W-:Y:S01]  /*4be0*/  FADD.FTZ R60, R49, R60 ;  /* 0x0000003c313c7221 */ /* 0x000fe20000010000 */
[----:B------:R-:W-:-:S02]  /*4bf0*/  FFMA.FTZ R48, R79, R64, R48 ;  /* 0x000000404f307223 */ /* 0x000fc40000010030 */
[----:B------:R-:W-:Y:S01]  /*4c00*/  FFMA.FTZ R49, R79, R51, R50 ;  /* 0x000000334f317223 */ /* 0x000fe20000010032 */
[----:B------:R-:W-:Y:S01]  /*4c10*/  FADD.FTZ R60, R60, R51 ;  /* 0x000000333c3c7221 */ /* 0x000fe20000010000 */
[----:B------:R-:W-:Y:S01]  /*4c20*/  FADD.FTZ R51, R72, R59 ;  /* 0x0000003b48337221 */ /* 0x000fe20000010000 */
[----:B------:R-:W-:Y:S01]  /*4c30*/  FADD.FTZ R50, R61, R64 ;  /* 0x000000403d327221 */ /* 0x000fe20000010000 */
[C---:B------:R-:W-:Y:S01]  /*4c40*/  FFMA.FTZ R56, R66.reuse, R57, R49 ;  /* 0x0000003942387223 */ /* 0x040fe20000010031 */
[----:B------:R-:W-:Y:S01]  /*4c50*/  FADD.FTZ R57, R57, R60 ;  /* 0x0000003c39397221 */ /* 0x000fe20000010000 */
[----:B------:R-:W-:Y:S01]  /*4c60*/  FFMA.FTZ R49, R66, R62, R65 ;  /* 0x0000003e42317223 */ /* 0x000fe20000010041 */
[----:B------:R-:W-:-:S07]  /*4c70*/  FADD.FTZ R51, R51, R62 ;  /* 0x0000003e33337221 */ /* 0x000fce0000010000 */
.L_x_1218:
[----:B------:R-:W0:Y:S01]  /*4c80*/  SHFL.DOWN PT, R52, R56, 0x1, R117 ;  /* 0x0820000038347989 */ /* 0x000e2200000e0075 */
[C---:B------:R-:W-:Y:S01]  /*4c90*/  ISETP.GE.AND P0, PT, R106.reuse, R117, PT ;  /* 0x000000756a00720c */ /* 0x040fe20003f06270 */
[----:B------:R-:W-:Y:S01]  /*4ca0*/  BSSY.RECONVERGENT B0, `(.L_x_1219) ;  /* 0x0000047000007945 */ /* 0x000fe20003800200 */
[----:B------:R-:W-:Y:S01]  /*4cb0*/  ISETP.NE.AND P2, PT, R106, RZ, PT ;  /* 0x000000ff6a00720c */ /* 0x000fe20003f45270 */
[----:B------:R-:W1:Y:S01]  /*4cc0*/  SHFL.DOWN PT, R53, R57, 0x1, R117 ;  /* 0x0820000039357989 */ /* 0x000e6200000e0075 */
[----:B------:R-:W-:-:S03]  /*4cd0*/  ISETP.NE.AND P1, PT, R115, RZ, PT ;  /* 0x000000ff7300720c */ /* 0x000fc60003f25270 */
        /* <DEDUP_REMOVED lines=28> */
[----:B------:R-:W-:Y:S02]  /*4ea0*/  ISETP.GT.U32.AND P0, PT, R115, 0x30, PT ;  /* 0x000000307300780c */ /* 0x000fe40003f04070 */
        /* <DEDUP_REMOVED lines=38> */
.L_x_1220:
[----:B------:R-:W-:Y:S05]  /*5110*/  BSYNC.RECONVERGENT B0 ;  /* 0x0000000000007941 */ /* 0x000fea0003800200 */
.L_x_1219:
        /* <DEDUP_REMOVED lines=38> */
.L_x_1222:
[----:B------:R-:W-:Y:S05]  /*5380*/  BSYNC.RECONVERGENT B0 ;  /* 0x0000000000007941 */ /* 0x000fea0003800200 */
.L_x_1221:
        /* <DEDUP_REMOVED lines=29> */
.L_x_1224:
[----:B------:R-:W-:Y:S05]  /*5560*/  BSYNC.RECONVERGENT B0 ;  /* 0x0000000000007941 */ /* 0x000fea0003800200 */
.L_x_1223:
[----:B------:R-:W-:-:S09]  /*5570*/  UISETP.GE.U32.AND UP0, UPT, UR33, 0x2, UPT ;  /* 0x000000022100788c */ /* 0x000fd2000bf06070 */
[----:B------:R-:W-:Y:S05]  /*5580*/  BRA.U !UP0, `(.L_x_1225) ;  /* 0x0000000d083c7547 */ /* 0x000fea000b800000 */
[----:B------:R-:W2:Y:S01]  /*5590*/  LDCU.64 UR6, c[0x0][0x3d0] ;  /* 0x00007a00ff0677ac */ /* 0x000ea20008000a00 */
[----:B------:R-:W-:Y:S01]  /*55a0*/  MOV R0, UR33 ;  /* 0x0000002100007c02 */ /* 0x000fe20008000f00 */
[----:B------:R-:W-:-:S03]  /*55b0*/  ULOP3.LUT UR19, UR4, 0x1, URZ, 0xc0, !UPT ;  /* 0x0000000104137892 */ /* 0x000fc6000f8ec0ff */
[----:B------:R-:W-:Y:S01]  /*55c0*/  ISETP.GE.U32.AND P2, PT, R0, 0x8, PT ;  /* 0x000000080000780c */ /* 0x000fe20003f46070 */
[----:B------:R-:W-:-:S04]  /*55d0*/  UIMAD UR20, UR19, UR31, URZ ;  /* 0x0000001f131472a4 */ /* 0x000fc8000f8e02ff */
[----:B------:R-:W-:-:S04]  /*55e0*/  UIMAD UR19, UR20, UR33, URZ ;  /* 0x00000021141372a4 */ /* 0x000fc8000f8e02ff */
[----:B------:R-:W-:-:S04]  /*55f0*/  USHF.L.U32 UR19, UR19, 0x1, URZ ;  /* 0x0000000113137899 */ /* 0x000fc800080006ff */
[----:B--2---:R-:W-:Y:S01]  /*5600*/  UIMAD.WIDE UR6, UR19, 0x4, UR6 ;  /* 0x00000004130678a5 */ /* 0x004fe2000f8e0206 */
[----:B------:R-:W-:Y:S11]  /*5610*/  @P1 BRA `(.L_x_1226) ;  /* 0x00000000005c1947 */ /* 0x000ff60003800000 */
[----:B-1----:R-:W1:Y:S01]  /*5620*/  LDC.64 R48, c[0x0][0x3c8] ;  /* 0x0000f200ff307b82 */ /* 0x002e620000000a00 */
[----:B------:R-:W-:Y:S01]  /*5630*/  MOV R0, UR4 ;  /* 0x0000000400007c02 */ /* 0x000fe20008000f00 */
[----:B------:R-:W-:Y:S02]  /*5640*/  UIADD3 UR19, UPT, UPT, UR20, UR5, URZ ;  /* 0x0000000514137290 */ /* 0x000fe4000fffe0ff */
[----:B------:R-:W-:Y:S01]  /*5650*/  UIMAD.WIDE.U32 UR22, UR34, 0x8, UR6 ;  /* 0x00000008221678a5 */ /* 0x000fe2000f8e0006 */
[----:B------:R-:W-:-:S03]  /*5660*/  LOP3.LUT P0, R0, R0, 0x2, RZ, 0xc0, !PT ;  /* 0x0000000200007812 */ /* 0x000fc6000780c0ff */
[----:B------:R-:W-:Y:S02]  /*5670*/  MOV R53, UR19 ;  /* 0x0000001300357c02 */ /* 0x000fe40008000f00 */
[----:B------:R-:W-:Y:S02]  /*5680*/  SEL R55, RZ, UR33, P0 ;  /* 0x00000021ff377c07 */ /* 0x000fe40008000000 */
[----:B------:R-:W-:Y:S02]  /*5690*/  MOV R50, UR22 ;  /* 0x0000001600327c02 */ /* 0x000fe40008000f00 */
[----:B------:R-:W-:Y:S02]  /*56a0*/  ISETP.NE.AND P0, PT, R55, -0x1, PT ;  /* 0xffffffff3700780c */ /* 0x000fe40003f05270 */
[----:B------:R-:W-:-:S05]  /*56b0*/  MOV R51, UR23 ;  /* 0x0000001700337c02 */ /* 0x000fca0008000f00 */
[----:B------:R2:W-:Y:S01]  /*56c0*/  STG.E.64 desc[UR28][R50.64], R104 ;  /* 0x0000006832007986 */ /* 0x0005e2000c101b1c */
[----:B-1----:R-:W-:Y:S01]  /*56d0*/  IMAD.WIDE.U32 R48, R53, 0x4, R48 ;  /* 0x0000000435307825 */ /* 0x002fe200078e0030 */
[----:B------:R-:W-:Y:S01]  /*56e0*/  IADD3 R53, PT, PT, -R0, 0x1, RZ ;  /* 0x0000000100357810 */ /* 0x000fe20007ffe1ff */
[----:B------:R-:W-:Y:S06]  /*56f0*/  MEMBAR.ALL.GPU ;  /* 0x0000000000007992 */ /* 0x000fec000000a000 */
[----:B------:R-:W-:-:S00]  /*5700*/  ERRBAR ;  /* 0x00000000000079ab */ /* 0x000fc00000000000 */
[----:B------:R-:W-:Y:S06]  /*5710*/  CGAERRBAR ;  /* 0x00000000000075ab */ /* 0x000fec0000000000 */
[----:B------:R2:W-:Y:S01]  /*5720*/  REDG.E.ADD.S32.STRONG.GPU desc[UR28][R48.64], R53 ;  /* 0x000000353000798e */ /* 0x0005e2000c12e31c */
[----:B------:R-:W-:Y:S05]  /*5730*/  @!P0 BRA `(.L_x_1226) ;  /* 0x0000000000148947 */ /* 0x000fea0003800000 */
.L_x_1227:
[----:B------:R-:W3:Y:S04]  /*5740*/  LDG.E.STRONG.GPU R0, desc[UR28][R48.64] ;  /* 0x0000001c30007981 */ /* 0x000ee8000c1ef900 */
[----:B---3--:R-:W-:Y:S01]  /*5750*/  CCTL.IVALL ;  /* 0x00000000ff00798f */ /* 0x008fe20002000000 */
[----:B------:R-:W-:Y:S05]  /*5760*/  YIELD ;  /* 0x0000000000007946 */ /* 0x000fea0003800000 */
[----:B------:R-:W-:-:S13]  /*5770*/  ISETP.NE.AND P0, PT, R0, R55, PT ;  /* 0x000000370000720c */ /* 0x000fda0003f05270 */
[----:B------:R-:W-:Y:S05]  /*5780*/  @P0 BRA `(.L_x_1227) ;  /* 0xfffffffc00ec0947 */ /* 0x000fea000383ffff */
.L_x_1226:
[----:B------:R-:W-:Y:S05]  /*5790*/  WARPSYNC.ALL ;  /* 0x0000000000007948 */ /* 0x000fea0003800000 */
[----:B------:R-:W-:Y:S01]  /*57a0*/  BAR.SYNC.DEFER_BLOCKING 0x0 ;  /* 0x0000000000007b1d */ /* 0x000fe20000010000 */
[----:B------:R-:W-:-:S05]  /*57b0*/  HFMA2 R0, -RZ, RZ, 0, 0 ;  /* 0x00000000ff007431 */ /* 0x000fca00000001ff */
[----:B------:R-:W-:Y:S05]  /*57c0*/  @!P2 BRA `(.L_x_1228) ;  /* 0x000000040078a947 */ /* 0x000fea0003800000 */
[----:B-1----:R-:W-:Y:S01]  /*57d0*/  MOV R58, RZ ;  /* 0x000000ff003a7202 */ /* 0x002fe20000000f00 */
[----:B------:R-:W-:Y:S01]  /*57e0*/  UMOV UR19, UR5 ;  /* 0x0000000500137c82 */ /* 0x000fe20008000000 */
[----:B------:R-:W-:Y:S01]  /*57f0*/  UMOV UR20, UR9 ;  /* 0x0000000900147c82 */ /* 0x000fe20008000000 */
[----:B------:R-:W-:Y:S01]  /*5800*/  UMOV UR21, UR17 ;  /* 0x0000001100157c82 */ /* 0x000fe20008000000 */
[----:B------:R-:W-:Y:S01]  /*5810*/  UMOV UR22, UR16 ;  /* 0x0000001000167c82 */ /* 0x000fe20008000000 */
[----:B------:R-:W-:Y:S01]  /*5820*/  UMOV UR23, UR15 ;  /* 0x0000000f00177c82 */ /* 0x000fe20008000000 */
[----:B------:R-:W-:Y:S01]  /*5830*/  UMOV UR24, UR14 ;  /* 0x0000000e00187c82 */ /* 0x000fe20008000000 */
[----:B------:R-:W-:Y:S01]  /*5840*/  UMOV UR25, UR13 ;  /* 0x0000000d00197c82 */ /* 0x000fe20008000000 */
[----:B------:R-:W-:Y:S01]  /*5850*/  UMOV UR26, UR12 ;  /* 0x0000000c001a7c82 */ /* 0x000fe20008000000 */
[----:B------:R-:W-:-:S05]  /*5860*/  UMOV UR27, UR11 ;  /* 0x0000000b001b7c82 */ /* 0x000fca0008000000 */
.L_x_1229:
[----:B------:R-:W-:Y:S02]  /*5870*/  ISETP.EQ.OR P4, PT, RZ, UR20, P1 ;  /* 0x00000014ff007c0c */ /* 0x000fe40008f82670 */
[C---:B------:R-:W-:Y:S02]  /*5880*/  IADD3 R0, PT, PT, R58.reuse, 0x1, RZ ;  /* 0x000000013a007810 */ /* 0x040fe40007ffe0ff */
[----:B--2---:R-:W-:Y:S02]  /*5890*/  IADD3 R48, PT, PT, R58, 0x2, RZ ;  /* 0x000000023a307810 */ /* 0x004fe40007ffe0ff */
[----:B------:R-:W-:Y:S02]  /*58a0*/  ISETP.EQ.OR P6, PT, R0, UR30, P1 ;  /* 0x0000001e00007c0c */ /* 0x000fe40008fc2670 */
[----:B------:R-:W-:-:S05]  /*58b0*/  ISETP.EQ.OR P0, PT, R48, UR30, P1 ;  /* 0x0000001e30007c0c */ /* 0x000fca0008f02670 */
[----:B------:R-:W-:-:S05]  /*58c0*/  VOTEU.ALL UP1, P4 ;  /* 0x0000000000ff7886 */ /* 0x000fca0002020000 */
[----:B------:R-:W-:Y:S01]  /*58d0*/  @!UP1 UIMAD.WIDE.U32 UR40, UR19, 0x8, UR6 ;  /* 0x00000008132898a5 */ /* 0x000fe2000f8e0006 */
[----:B------:R-:W-:Y:S02]  /*58e0*/  VOTEU.ALL UP0, P6 ;  /* 0x0000000000ff7886 */ /* 0x000fe40003000000 */
[----:B------:R-:W-:-:S03]  /*58f0*/  VOTEU.ALL UP1, P0 ;  /* 0x0000000000ff7886 */ /* 0x000fc60000020000 */
[----:B------:R-:W-:Y:S01]  /*5900*/  MOV R48, UR40 ;  /* 0x0000002800307c02 */ /* 0x000fe20008000f00 */
[----:B------:R-:W-:Y:S01]  /*5910*/  @!UP0 UIMAD.WIDE.U32 UR42, UR21, 0x8, UR6 ;  /* 0x00000008152a88a5 */ /* 0x000fe2000f8e0006 */
[----:B------:R-:W-:Y:S01]  /*5920*/  MOV R49, UR41 ;  /* 0x0000002900317c02 */ /* 0x000fe20008000f00 */
[----:B------:R-:W-:-:S04]  /*5930*/  @!UP1 UIMAD.WIDE.U32 UR40, UR22, 0x8, UR6 ;  /* 0x00000008162898a5 */ /* 0x000fc8000f8e0006 */
[----:B------:R-:W-:Y:S01]  /*5940*/  MOV R50, UR42 ;  /* 0x0000002a00327c02 */ /* 0x000fe20008000f00 */
[----:B------:R-:W0:Y:S01]  /*5950*/  @!P4 LDG.E.64 R48, desc[UR28][R48.64] ;  /* 0x0000001c3030c981 */ /* 0x000e22000c1e1b00 */
[----:B------:R-:W-:Y:S02]  /*5960*/  MOV R51, UR43 ;  /* 0x0000002b00337c02 */ /* 0x000fe40008000f00 */
[----:B------:R-:W-:Y:S02]  /*5970*/  MOV R52, UR40 ;  /* 0x0000002800347c02 */ /* 0x000fe40008000f00 */
[----:B------:R-:W-:Y:S02]  /*5980*/  MOV R53, UR41 ;  /* 0x0000002900357c02 */ /* 0x000fe40008000f00 */
[----:B------:R-:W2:Y:S04]  /*5990*/  @!P6 LDG.E.64 R50, desc[UR28][R50.64] ;  /* 0x0000001c3232e981 */ /* 0x000ea8000c1e1b00 */
[----:B------:R-:W3:Y:S01]  /*59a0*/  @!P0 LDG.E.64 R52, desc[UR28][R52.64] ;  /* 0x0000001c34348981 */ /* 0x000ee2000c1e1b00 */
[----:B------:R-:W-:-:S02]  /*59b0*/  IADD3 R0, PT, PT, R58, 0x3, RZ ;  /* 0x000000033a007810 */ /* 0x000fc40007ffe0ff */
[----:B------:R-:W-:Y:S02]  /*59c0*/  IADD3 R54, PT, PT, R58, 0x4, RZ ;  /* 0x000000043a367810 */ /* 0x000fe40007ffe0ff */
[----:B------:R-:W-:Y:S02]  /*59d0*/  ISETP.EQ.OR P2, PT, R0, UR30, P1 ;  /* 0x0000001e00007c0c */ /* 0x000fe40008f42670 */
[----:B------:R-:W-:Y:S02]  /*59e0*/  ISETP.EQ.OR P3, PT, R54, UR30, P1 ;  /* 0x0000001e36007c0c */ /* 0x000fe40008f62670 */
[----:B------:R-:W-:-:S09]  /*59f0*/  IADD3 R0, PT, PT, R58, 0x5, RZ ;  /* 0x000000053a007810 */ /* 0x000fd20007ffe0ff */
[----:B------:R-:W-:Y:S02]  /*5a00*/  VOTEU.ALL UP1, P2 ;  /* 0x0000000000ff7886 */ /* 0x000fe40001020000 */
[----:B------:R-:W-:-:S03]  /*5a10*/  VOTEU.ALL UP0, P3 ;  /* 0x0000000000ff7886 */ /* 0x000fc60001800000 */
[----:B------:R-:W-:Y:S02]  /*5a20*/  @!UP1 UIMAD.WIDE.U32 UR40, UR23, 0x8, UR6 ;  /* 0x00000008172898a5 */ /* 0x000fe4000f8e0006 */
[----:B------:R-:W-:Y:S01]  /*5a30*/  @!UP0 UIMAD.WIDE.U32 UR42, UR24, 0x8, UR6 ;  /* 0x00000008182a88a5 */ /* 0x000fe2000f8e0006 */
[----:B0-----:R-:W-:Y:S01]  /*5a40*/  @!P4 FADD.FTZ R104, R104, R48 ;  /* 0x000000306868c221 */ /* 0x001fe20000010000 */
[----:B------:R-:W-:Y:S01]  /*5a50*/  @!P4 FADD.FTZ R105, R105, R49 ;  /* 0x000000316969c221 */ /* 0x000fe20000010000 */
[----:B------:R-:W-:Y:S02]  /*5a60*/  IADD3 R48, PT, PT, R58, 0x6, RZ ;  /* 0x000000063a307810 */ /* 0x000fe40007ffe0ff */
[----:B------:R-:W-:Y:S01]  /*5a70*/  ISETP.EQ.OR P4, PT, R0, UR30, P1 ;  /* 0x0000001e00007c0c */ /* 0x000fe20008f82670 */
[----:B--2---:R-:W-:Y:S01]  /*5a80*/  @!P6 FADD.FTZ R104, R104, R50 ;  /* 0x000000326868e221 */ /* 0x004fe20000010000 */
[----:B------:R-:W-:Y:S01]  /*5a90*/  @!P6 FADD.FTZ R105, R105, R51 ;  /* 0x000000336969e221 */ /* 0x000fe20000010000 */
[----:B------:R-:W-:-:S02]  /*5aa0*/  ISETP.EQ.OR P6, PT, R48, UR30, P1 ;  /* 0x0000001e30007c0c */ /* 0x000fc40008fc2670 */
[----:B------:R-:W-:Y:S01]  /*5ab0*/  IADD3 R0, PT, PT, R58, 0x7, RZ ;  /* 0x000000073a007810 */ /* 0x000fe20007ffe0ff */
[----:B---3--:R-:W-:Y:S01]  /*5ac0*/  @!P0 FADD.FTZ R104, R104, R52 ;  /* 0x0000003468688221 */ /* 0x008fe20000010000 */
[----:B------:R-:W-:Y:S02]  /*5ad0*/  @!P0 FADD.FTZ R105, R105, R53 ;  /* 0x0000003569698221 */ /* 0x000fe40000010000 */
[----:B------:R-:W-:-:S04]  /*5ae0*/  ISETP.EQ.OR P0, PT, R0, UR30, P1 ;  /* 0x0000001e00007c0c */ /* 0x000fc80008f02670 */
[----:B------:R-:W-:Y:S01]  /*5af0*/  VOTEU.ALL UP1, P4 ;  /* 0x0000000000ff7886 */ /* 0x000fe20002020000 */
[----:B------:R-:W-:Y:S02]  /*5b00*/  MOV R48, UR40 ;  /* 0x0000002800307c02 */ /* 0x000fe40008000f00 */
[----:B------:R-:W-:Y:S01]  /*5b10*/  MOV R49, UR41 ;  /* 0x0000002900317c02 */ /* 0x000fe20008000f00 */
[----:B------:R-:W-:Y:S01]  /*5b20*/  VOTEU.ALL UP0, P6 ;  /* 0x0000000000ff7886 */ /* 0x000fe20003000000 */
[----:B------:R-:W-:Y:S01]  /*5b30*/  @!UP1 UIMAD.WIDE.U32 UR40, UR25, 0x8, UR6 ;  /* 0x00000008192898a5 */ /* 0x000fe2000f8e0006 */
[----:B------:R-:W-:Y:S02]  /*5b40*/  MOV R50, UR42 ;  /* 0x0000002a00327c02 */ /* 0x000fe40008000f00 */
[----:B------:R-:W-:Y:S01]  /*5b50*/  MOV R51, UR43 ;  /* 0x0000002b00337c02 */ /* 0x000fe20008000f00 */
[----:B------:R-:W-:Y:S01]  /*5b60*/  @!UP0 UIMAD.WIDE.U32 UR42, UR26, 0x8, UR6 ;  /* 0x000000081a2a88a5 */ /* 0x000fe2000f8e0006 */
[----:B------:R-:W2:Y:S01]  /*5b70*/  @!P2 LDG.E.64 R48, desc[UR28][R48.64] ;  /* 0x0000001c3030a981 */ /* 0x000ea2000c1e1b00 */
[----:B------:R-:W-:Y:S01]  /*5b80*/  VOTEU.ALL UP0, P0 ;  /* 0x0000000000ff7886 */ /* 0x000fe20000000000 */
[----:B------:R-:W-:-:S02]  /*5b90*/  MOV R52, UR40 ;  /* 0x0000002800347c02 */ /* 0x000fc40008000f00 */
[----:B------:R-:W-:Y:S01]  /*5ba0*/  MOV R53, UR41 ;  /* 0x0000002900357c02 */ /* 0x000fe20008000f00 */
[----:B------:R-:W3:Y:S01]  /*5bb0*/  @!P3 LDG.E.64 R50, desc[UR28][R50.64] ;  /* 0x0000001c3232b981 */ /* 0x000ee2000c1e1b00 */
[----:B------:R-:W-:Y:S01]  /*5bc0*/  @!UP0 UIMAD.WIDE.U32 UR40, UR27, 0x8, UR6 ;  /* 0x000000081b2888a5 */ /* 0x000fe2000f8e0006 */
[----:B------:R-:W-:Y:S02]  /*5bd0*/  MOV R54, UR42 ;  /* 0x0000002a00367c02 */ /* 0x000fe40008000f00 */
[----:B------:R-:W-:Y:S01]  /*5be0*/  MOV R55, UR43 ;  /* 0x0000002b00377c02 */ /* 0x000fe20008000f00 */
[----:B------:R-:W4:Y:S02]  /*5bf0*/  @!P4 LDG.E.64 R52, desc[UR28][R52.64] ;  /* 0x0000001c3434c981 */ /* 0x000f24000c1e1b00 */
[----:B------:R-:W-:Y:S02]  /*5c00*/  MOV R56, UR40 ;  /* 0x0000002800387c02 */ /* 0x000fe40008000f00 */
[----:B------:R-:W-:Y:S01]  /*5c10*/  MOV R57, UR41 ;  /* 0x0000002900397c02 */ /* 0x000fe20008000f00 */
[----:B------:R-:W5:Y:S05]  /*5c20*/  @!P6 LDG.E.64 R54, desc[UR28][R54.64] ;  /* 0x0000001c3636e981 */ /* 0x000f6a000c1e1b00 */
[----:B------:R-:W5:Y:S01]  /*5c30*/  @!P0 LDG.E.64 R56, desc[UR28][R56.64] ;  /* 0x0000001c38388981 */ /* 0x000f62000c1e1b00 */
[----:B------:R-:W-:Y:S01]  /*5c40*/  IADD3 R58, PT, PT, R58, 0x8, RZ ;  /* 0x000000083a3a7810 */ /* 0x000fe20007ffe0ff */
[----:B------:R-:W-:-:S02]  /*5c50*/  UIADD3 UR20, UPT, UPT, UR20, 0x8, URZ ;  /* 0x0000000814147890 */ /* 0x000fc4000fffe0ff */
[----:B------:R-:W-:Y:S02]  /*5c60*/  ULEA UR19, UR31, UR19, 0x3 ;  /* 0x000000131f137291 */ /* 0x000fe4000f8e18ff */
[----:B------:R-:W-:Y:S02]  /*5c70*/  ULEA UR21, UR31, UR21, 0x3 ;  /* 0x000000151f157291 */ /* 0x000fe4000f8e18ff */
[----:B------:R-:W-:Y:S02]  /*5c80*/  ULEA UR22, UR31, UR22, 0x3 ;  /* 0x000000161f167291 */ /* 0x000fe4000f8e18ff */
[----:B------:R-:W-:Y:S02]  /*5c90*/  ULEA UR23, UR31, UR23, 0x3 ;  /* 0x000000171f177291 */ /* 0x000fe4000f8e18ff */
[----:B------:R-:W-:Y:S02]  /*5ca0*/  ULEA UR24, UR31, UR24, 0x3 ;  /* 0x000000181f187291 */ /* 0x000fe4000f8e18ff */
[----:B------:R-:W-:-:S02]  /*5cb0*/  ULEA UR25, UR31, UR25, 0x3 ;  /* 0x000000191f197291 */ /* 0x000fc4000f8e18ff */
[----:B------:R-:W-:Y:S02]  /*5cc0*/  ULEA UR26, UR31, UR26, 0x3 ;  /* 0x0000001a1f1a7291 */ /* 0x000fe4000f8e18ff */
[----:B------:R-:W-:Y:S01]  /*5cd0*/  ULEA UR27, UR31, UR27, 0x3 ;  /* 0x0000001b1f1b7291 */ /* 0x000fe2000f8e18ff */
[----:B--2---:R-:W-:Y:S01]  /*5ce0*/  @!P2 FADD.FTZ R104, R104, R48 ;  /* 0x000000306868a221 */ /* 0x004fe20000010000 */
[----:B------:R-:W-:Y:S01]  /*5cf0*/  @!P2 FADD.FTZ R105, R105, R49 ;  /* 0x000000316969a221 */ /* 0x000fe20000010000 */
[----:B------:R-:W-:Y:S02]  /*5d00*/  ISETP.NE.AND P2, PT, R58, UR36, PT ;  /* 0x000000243a007c0c */ /* 0x000fe4000bf45270 */
        /* <DEDUP_REMOVED lines=9> */
[----:B------:R-:W-:-:S07]  /*5da0*/  MOV R0, UR36 ;  /* 0x0000002400007c02 */ /* 0x000fce0008000f00 */
.L_x_1228:
[----:B------:R-:W-:-:S09]  /*5db0*/  UISETP.NE.AND UP0, UPT, UR35, URZ, UPT ;  /* 0x000000ff2300728c */ /* 0x000fd2000bf05270 */
[----:B------:R-:W-:Y:S05]  /*5dc0*/  BRA.U !UP0, `(.L_x_1225) ;  /* 0x00000005082c7547 */ /* 0x000fea000b800000 */
[----:B------:R-:W-:Y:S02]  /*5dd0*/  UIADD3 UR19, UPT, UPT, UR35, -0x1, URZ ;  /* 0xffffffff23137890 */ /* 0x000fe4000fffe0ff */
[----:B------:R-:W-:Y:S02]  /*5de0*/  ULOP3.LUT UP1, UR20, UR33, 0x3, URZ, 0xc0, !UPT ;  /* 0x0000000321147892 */ /* 0x000fe4000f82c0ff */
[----:B------:R-:W-:-:S09]  /*5df0*/  UISETP.GE.U32.AND UP0, UPT, UR19, 0x3, UPT ;  /* 0x000000031300788c */ /* 0x000fd2000bf06070 */
[----:B------:R-:W-:Y:S05]  /*5e00*/  BRA.U !UP0, `(.L_x_1230) ;  /* 0x0000000108907547 */ /* 0x000fea000b800000 */
[C---:B-12---:R-:W-:Y:S02]  /*5e10*/  IADD3 R50, PT, PT, R0.reuse, 0x1, RZ ;  /* 0x0000000100327810 */ /* 0x046fe40007ffe0ff */
[----:B------:R-:W-:Y:S02]  /*5e20*/  ISETP.EQ.OR P0, PT, R0, UR30, P1 ;  /* 0x0000001e00007c0c */ /* 0x000fe40008f02670 */
[----:B------:R-:W-:Y:S02]  /*5e30*/  ISETP.EQ.OR P2, PT, R50, UR30, P1 ;  /* 0x0000001e32007c0c */ /* 0x000fe40008f42670 */
[C---:B------:R-:W-:Y:S02]  /*5e40*/  IADD3 R54, PT, PT, R0.reuse, 0x3, RZ ;  /* 0x0000000300367810 */ /* 0x040fe40007ffe0ff */
[----:B------:R-:W-:Y:S02]  /*5e50*/  IADD3 R52, PT, PT, R0, 0x2, RZ ;  /* 0x0000000200347810 */ /* 0x000fe40007ffe0ff */
[----:B------:R-:W-:-:S02]  /*5e60*/  MOV R53, UR31 ;  /* 0x0000001f00357c02 */ /* 0x000fc40008000f00 */
[----:B------:R-:W-:Y:S02]  /*5e70*/  ISETP.EQ.OR P4, PT, R54, UR30, P1 ;  /* 0x0000001e36007c0c */ /* 0x000fe40008f82670 */
[----:B------:R-:W-:Y:S02]  /*5e80*/  ISETP.EQ.OR P3, PT, R52, UR30, P1 ;  /* 0x0000001e34007c0c */ /* 0x000fe40008f62670 */
[----:B------:R-:W-:Y:S01]  /*5e90*/  MOV R49, UR31 ;  /* 0x0000001f00317c02 */ /* 0x000fe20008000f00 */
[----:B------:R-:W-:Y:S02]  /*5ea0*/  @!P2 IMAD R50, R50, R53, UR5 ;  /* 0x000000053232ae24 */ /* 0x000fe4000f8e0235 */
[----:B------:R-:W-:Y:S01]  /*5eb0*/  HFMA2 R53, -RZ, RZ, 0, 4.76837158203125e-07 ;  /* 0x00000008ff357431 */ /* 0x000fe200000001ff */
[----:B------:R-:W-:Y:S01]  /*5ec0*/  MOV R51, 0x8 ;  /* 0x0000000800337802 */ /* 0x000fe20000000f00 */
[----:B------:R-:W-:Y:S01]  /*5ed0*/  @!P0 IMAD R48, R0, R49, UR5 ;  /* 0x0000000500308e24 */ /* 0x000fe2000f8e0231 */
[----:B------:R-:W-:-:S02]  /*5ee0*/  MOV R57, UR31 ;  /* 0x0000001f00397c02 */ /* 0x000fc40008000f00 */
[----:B------:R-:W-:Y:S01]  /*5ef0*/  MOV R55, UR31 ;  /* 0x0000001f00377c02 */ /* 0x000fe20008000f00 */
[----:B------:R-:W-:-:S04]  /*5f00*/  @!P0 IMAD.WIDE.U32 R48, R48, R51, UR6 ;  /* 0x0000000630308e25 */ /* 0x000fc8000f8e0033 */
[----:B------:R-:W-:Y:S02]  /*5f10*/  @!P4 IMAD R54, R54, R57, UR5 ;  /* 0x000000053636ce24 */ /* 0x000fe4000f8e0239 */
[----:B------:R-:W-:Y:S02]  /*5f20*/  HFMA2 R57, -RZ, RZ, 0, 4.76837158203125e-07 ;  /* 0x00000008ff397431 */ /* 0x000fe400000001ff */
[----:B------:R-:W-:Y:S01]  /*5f30*/  @!P3 IMAD R52, R52, R55, UR5 ;  /* 0x000000053434be24 */ /* 0x000fe2000f8e0237 */
[----:B------:R-:W-:Y:S01]  /*5f40*/  MOV R55, 0x8 ;  /* 0x0000000800377802 */ /* 0x000fe20000000f00 */
[----:B------:R-:W-:Y:S01]  /*5f50*/  @!P2 IMAD.WIDE.U32 R50, R50, R53, UR6 ;  /* 0x000000063232ae25 */ /* 0x000fe2000f8e0035 */
[----:B------:R-:W0:Y:S03]  /*5f60*/  @!P0 LDG.E.64 R48, desc[UR28][R48.64] ;  /* 0x0000001c30308981 */ /* 0x000e26000c1e1b00 */
[----:B------:R-:W-:-:S02]  /*5f70*/  @!P3 IMAD.WIDE.U32 R52, R52, R55, UR6 ;  /* 0x000000063434be25 */ /* 0x000fc4000f8e0037 */
[----:B------:R-:W2:Y:S02]  /*5f80*/  @!P2 LDG.E.64 R50, desc[UR28][R50.64] ;  /* 0x0000001c3232a981 */ /* 0x000ea4000c1e1b00 */
[----:B------:R-:W-:Y:S02]  /*5f90*/  @!P4 IMAD.WIDE.U32 R54, R54, R57, UR6 ;  /* 0x000000063636ce25 */ /* 0x000fe4000f8e0039 */
        /* <DEDUP_REMOVED lines=11> */
.L_x_1230:
[----:B------:R-:W-:Y:S05]  /*6050*/  BRA.U !UP1, `(.L_x_1225) ;  /* 0x0000000109887547 */ /* 0x000fea000b800000 */
[----:B------:R-:W-:Y:S02]  /*6060*/  UISETP.NE.AND UP0, UPT, UR20, 0x1, UPT ;  /* 0x000000011400788c */ /* 0x000fe4000bf05270 */
[----:B------:R-:W-:-:S06]  /*6070*/  ULOP3.LUT UR19, UR33, 0x1, URZ, 0xc0, !UPT ;  /* 0x0000000121137892 */ /* 0x000fcc000f8ec0ff */
[----:B-1----:R-:W-:Y:S01]  /*6080*/  MOV R52, UR19 ;  /* 0x0000001300347c02 */ /* 0x002fe20008000f00 */
[----:B------:R-:W-:Y:S06]  /*6090*/  BRA.U !UP0, `(.L_x_1231) ;  /* 0x0000000108487547 */ /* 0x000fec000b800000 */
[C---:B------:R-:W-:Y:S02]  /*60a0*/  ISETP.EQ.OR P2, PT, R0.reuse, UR30, P1 ;  /* 0x0000001e00007c0c */ /* 0x040fe40008f42670 */
[----:B--2---:R-:W-:Y:S02]  /*60b0*/  IADD3 R48, PT, PT, R0, 0x1, RZ ;  /* 0x0000000100307810 */ /* 0x004fe40007ffe0ff */
[----:B------:R-:W-:Y:S02]  /*60c0*/  MOV R49, UR31 ;  /* 0x0000001f00317c02 */ /* 0x000fe40008000f00 */
[----:B------:R-:W-:Y:S02]  /*60d0*/  ISETP.EQ.OR P0, PT, R48, UR30, P1 ;  /* 0x0000001e30007c0c */ /* 0x000fe40008f02670 */
[----:B------:R-:W-:Y:S02]  /*60e0*/  MOV R53, UR31 ;  /* 0x0000001f00357c02 */ /* 0x000fe40008000f00 */
[----:B------:R-:W-:-:S03]  /*60f0*/  MOV R51, 0x8 ;  /* 0x0000000800337802 */ /* 0x000fc60000000f00 */
[----:B------:R-:W-:Y:S02]  /*6100*/  @!P2 IMAD R50, R0, R49, UR5 ;  /* 0x000000050032ae24 */ /* 0x000fe4000f8e0231 */
[----:B------:R-:W-:Y:S02]  /*6110*/  HFMA2 R49, -RZ, RZ, 0, 4.76837158203125e-07 ;  /* 0x00000008ff317431 */ /* 0x000fe400000001ff */
[----:B------:R-:W-:-:S04]  /*6120*/  @!P2 IMAD.WIDE.U32 R50, R50, R51, UR6 ;  /* 0x000000063232ae25 */ /* 0x000fc8000f8e0033 */
[----:B------:R-:W-:Y:S02]  /*6130*/  @!P0 IMAD R48, R48, R53, UR5 ;  /* 0x0000000530308e24 */ /* 0x000fe4000f8e0235 */
[----:B------:R-:W0:Y:S02]  /*6140*/  @!P2 LDG.E.64 R50, desc[UR28][R50.64] ;  /* 0x0000001c3232a981 */ /* 0x000e24000c1e1b00 */
[----:B------:R-:W-:-:S06]  /*6150*/  @!P0 IMAD.WIDE.U32 R48, R48, R49, UR6 ;  /* 0x0000000630308e25 */ /* 0x000fcc000f8e0031 */
[----:B------:R-:W2:Y:S01]  /*6160*/  @!P0 LDG.E.64 R48, desc[UR28][R48.64] ;  /* 0x0000001c30308981 */ /* 0x000ea2000c1e1b00 */
[----:B------:R-:W-:Y:S01]  /*6170*/  IADD3 R0, PT, PT, R0, 0x2, RZ ;  /* 0x0000000200007810 */ /* 0x000fe20007ffe0ff */
[----:B0-----:R-:W-:Y:S01]  /*6180*/  @!P2 FADD.FTZ R104, R104, R50 ;  /* 0x000000326868a221 */ /* 0x001fe20000010000 */
[----:B------:R-:W-:-:S03]  /*6190*/  @!P2 FADD.FTZ R105, R105, R51 ;  /* 0x000000336969a221 */ /* 0x000fc60000010000 */
[----:B--2---:R-:W-:Y:S01]  /*61a0*/  @!P0 FADD.FTZ R104, R104, R48 ;  /* 0x0000003068688221 */ /* 0x004fe20000010000 */
[----:B------:R-:W-:-:S07]  /*61b0*/  @!P0 FADD.FTZ R105, R105, R49 ;  /* 0x0000003169698221 */ /* 0x000fce0000010000 */
.L_x_1231:
[----:B------:R-:W-:Y:S01]  /*61c0*/  ISETP.EQ.OR P0, PT, R0, UR30, P1 ;  /* 0x0000001e00007c0c */ /* 0x000fe20008f02670 */
[----:B------:R-:W-:Y:S03]  /*61d0*/  BSSY.RECONVERGENT B0, `(.L_x_1225) ;  /* 0x000000a000007945 */ /* 0x000fe60003800200 */
[----:B------:R-:W-:-:S13]  /*61e0*/  ISETP.NE.U32.OR P0, PT, R52, 0x1, P0 ;  /* 0x000000013400780c */ /* 0x000fda0000705470 */
[----:B------:R-:W-:Y:S05]  /*61f0*/  @P0 BRA `(.L_x_1232) ;  /* 0x00000000001c0947 */ /* 0x000fea0003800000 */
[----:B--2---:R-:W-:Y:S02]  /*6200*/  MOV R49, UR31 ;  /* 0x0000001f00317c02 */ /* 0x004fe40008000f00 */
[----:B------:R-:W-:-:S03]  /*6210*/  MOV R51, 0x8 ;  /* 0x0000000800337802 */ /* 0x000fc60000000f00 */
[----:B------:R-:W-:-:S04]  /*6220*/  IMAD R48, R0, R49, UR5 ;  /* 0x0000000500307e24 */ /* 0x000fc8000f8e0231 */
[----:B------:R-:W-:-:S06]  /*6230*/  IMAD.WIDE.U32 R48, R48, R51, UR6 ;  /* 0x0000000630307e25 */ /* 0x000fcc000f8e0033 */
[----:B------:R-:W0:Y:S02]  /*6240*/  LDG.E.64 R48, desc[UR28][R48.64] ;  /* 0x0000001c30307981 */ /* 0x000e24000c1e1b00 */
[----:B0-----:R-:W-:Y:S01]  /*6250*/  FADD.FTZ R104, R104, R48 ;  /* 0x0000003068687221 */ /* 0x001fe20000010000 */
[----:B------:R-:W-:-:S07]  /*6260*/  FADD.FTZ R105, R105, R49 ;  /* 0x0000003169697221 */ /* 0x000fce0000010000 */
.L_x_1232:
[----:B------:R-:W-:Y:S05]  /*6270*/  BSYNC.RECONVERGENT B0 ;  /* 0x0000000000007941 */ /* 0x000fea0003800200 */
.L_x_1225:
[----:B------:R-:W3:Y:S01]  /*6280*/  S2UR UR7, SR_CgaCtaId ;  /* 0x00000000000779c3 */ /* 0x000ee20000008800 */
[----:B------:R-:W-:Y:S01]  /*6290*/  UMOV UR6, 0x400 ;  /* 0x0000040000067882 */ /* 0x000fe20000000000 */
[----:B------:R-:W4:Y:S01]  /*62a0*/  LDCU UR20, c[0x0][0x42c] ;  /* 0x00008580ff1477ac */ /* 0x000f220008000800 */
[----:B------:R-:W-:Y:S01]  /*62b0*/  FADD.FTZ R82, R82, -UR37 ;  /* 0x8000002552527e21 */ /* 0x000fe20008010000 */
[----:B------:R-:W-:-:S04]  /*62c0*/  FADD.FTZ R83, R83, -UR37 ;  /* 0x8000002553537e21 */ /* 0x000fc80008010000 */
[----:B------:R-:W-:Y:S01]  /*62d0*/  FMUL.FTZ R83, R83, UR38 ;  /* 0x0000002653537c20 */ /* 0x000fe20008410000 */
[----:B---3--:R-:W-:-:S09]  /*62e0*/  ULEA UR6, UR7, UR6, 0x18 ;  /* 0x0000000607067291 */ /* 0x008fd2000f8ec0ff */
[----:B------:R-:W-:Y:S01]  /*62f0*/  @!P1 STS.64 [UR6+0x80], R104 ;  /* 0x00008068ff009988 */ /* 0x000fe20008000a06 */
[----:B------:R-:W-:Y:S06]  /*6300*/  BAR.SYNC.DEFER_BLOCKING 0x0 ;  /* 0x0000000000007b1d */ /* 0x000fec0000010000 */
[----:B-12---:R-:W4:Y:S01]  /*6310*/  LDS.64 R48, [UR6+0x80] ;  /* 0x00008006ff307984 */ /* 0x006f220008000a00 */
[----:B------:R-:W1:Y:S02]  /*6320*/  LDCU.64 UR6, c[0x0][0x400] ;  /* 0x00008000ff0677ac */ /* 0x000e640008000a00 */
[----:B-1----:R-:W-:-:S02]  /*6330*/  ISETP.GE.U32.AND P0, PT, R119, UR6, PT ;  /* 0x0000000677007c0c */ /* 0x002fc4000bf06070 */
[----:B------:R-:W-:Y:S02]  /*6340*/  ISETP.GE.U32.AND P1, PT, R114, UR6, PT ;  /* 0x0000000672007c0c */ /* 0x000fe4000bf26070 */
[----:B------:R-:W-:Y:S02]  /*6350*/  ISETP.GE.AND.EX P0, PT, R113, UR7, PT, P0 ;  /* 0x0000000771007c0c */ /* 0x000fe4000bf06300 */
[----:B------:R-:W-:Y:S01]  /*6360*/  ISETP.GE.AND.EX P1, PT, R111, UR7, PT, P1 ;  /* 0x000000076f007c0c */ /* 0x000fe2000bf26310 */
[----:B----4-:R-:W-:Y:S01]  /*6370*/  FMUL.FTZ R48, R48, UR20 ;  /* 0x0000001430307c20 */ /* 0x010fe20008410000 */
[----:B------:R-:W-:Y:S01]  /*6380*/  FMUL.FTZ R0, R49, UR20 ;  /* 0x0000001431007c20 */ /* 0x000fe20008410000 */
[----:B------:R-:W-:-:S03]  /*6390*/  FMUL.FTZ R49, R82, UR38 ;  /* 0x0000002652317c20 */ /* 0x000fc60008410000 */
[----:B------:R-:W-:-:S13]  /*63a0*/  R2UR UR19, R48 ;  /* 0x00000000301372ca */ /* 0x000fda00000e0000 */
[--C-:B------:R-:W-:Y:S01]  /*63b0*/  FFMA.FTZ R57, R49, UR19, R0.reuse ;  /* 0x0000001331397c23 */ /* 0x100fe20008010000 */
[----:B------:R-:W-:Y:S01]  /*63c0*/  FFMA.FTZ R58, R83, UR19, R0 ;  /* 0x00000013533a7c23 */ /* 0x000fe20008010000 */
        /* <DEDUP_REMOVED lines=19> */
.L_x_1233:
[----:B------:R-:W-:Y:S01]  /*6500*/  BSSY.RECONVERGENT B0, `(.L_x_1234) ;  /* 0x0000012000007945 */ /* 0x000fe20003800200 */
[----:B------:R-:W-:Y:S01]  /*6510*/  FFMA.FTZ R57, R102, R2, -R57 ;  /* 0x0000000266397223 */ /* 0x000fe20000010839 */
[----:B------:R-:W-:Y:S01]  /*6520*/  FADD.FTZ R84, R84, -UR37 ;  /* 0x8000002554547e21 */ /* 0x000fe20008010000 */
[----:B------:R-:W-:Y:S01]  /*6530*/  FFMA.FTZ R51, R103, R3, -R58 ;  /* 0x0000000367337223 */ /* 0x000fe2000001083a */
        /* <DEDUP_REMOVED lines=8> */
[----:B------:R-:W-:Y:S01]  /*65c0*/  IMAD R3, R119, UR23, R50 ;  /* 0x0000001777037c24 */ /* 0x000fe2000f8e0232 */
[----:B--2---:R-:W-:Y:S01]  /*65d0*/  LEA R2, P0, R48, UR20, 0x2 ;  /* 0x0000001430027c11 */ /* 0x004fe2000f8010ff */
[----:B------:R-:W-:-:S03]  /*65e0*/  FMUL.FTZ R50, R57, UR38 ;  /* 0x0000002639327c20 */ /* 0x000fc60008410000 */
[----:B------:R-:W-:-:S04]  /*65f0*/  IADD3 R3, PT, PT, R49, R3, RZ ;  /* 0x0000000331037210 */ /* 0x000fc80007ffe0ff */
[----:B------:R-:W-:-:S05]  /*6600*/  LEA.HI.X R3, R48, UR21, R3, 0x2, P0 ;  /* 0x0000001530037c11 */ /* 0x000fca00080f1403 */
[----:B------:R1:W-:Y:S02]  /*6610*/  STG.E.64 desc[UR28][R2.64], R50 ;  /* 0x0000003202007986 */ /* 0x0003e4000c101b1c */
.L_x_1235:
[----:B------:R-:W-:Y:S05]  /*6620*/  BSYNC.RECONVERGENT B0 ;  /* 0x0000000000007941 */ /* 0x000fea0003800200 */
.L_x_1234:
[----:B------:R-:W-:Y:S01]  /*6630*/  UISETP.NE.AND UP0, UPT, UR32, URZ, UPT ;  /* 0x000000ff2000728c */ /* 0x000fe2000bf05270 */
[----:B------:R-:W-:Y:S01]  /*6640*/  FADD.FTZ R85, R85, -UR37 ;  /* 0x8000002555557e21 */ /* 0x000fe20008010000 */
[----:B-1----:R-:W-:-:S03]  /*6650*/  FMUL.FTZ R3, R84, UR38 ;  /* 0x0000002654037c20 */ /* 0x002fc60008410000 */
[----:B------:R-:W-:Y:S01]  /*6660*/  FMUL.FTZ R85, R85, UR38 ;  /* 0x0000002655557c20 */ /* 0x000fe20008410000 */
[----:B------:R-:W-:-:S03]  /*6670*/  FFMA.FTZ R55, R3, UR19, R0 ;  /* 0x0000001303377c23 */ /* 0x000fc60008010000 */
[----:B------:R-:W-:Y:S05]  /*6680*/  BRA.U !UP0, `(.L_x_1236) ;  /* 0x0000000108487547 */ /* 0x000fea000b800000 */
        /* <DEDUP_REMOVED lines=18> */
.L_x_1236:
[----:B------:R-:W-:Y:S01]  /*67b0*/  FFMA.FTZ R2, R85, UR19, R0 ;  /* 0x0000001355027c23 */ /* 0x000fe20008010000 */
[----:B------:R-:W-:Y:S01]  /*67c0*/  BSSY.RECONVERGENT B0, `(.L_x_1237) ;  /* 0x0000013000007945 */ /* 0x000fe20003800200 */
[----:B------:R-:W-:Y:S01]  /*67d0*/  FFMA.FTZ R55, R102, R86, -R55 ;  /* 0x0000005666377223 */ /* 0x000fe20000010837 */
[----:B------:R-:W-:Y:S01]  /*67e0*/  FADD.FTZ R58, R10, -UR37 ;  /* 0x800000250a3a7e21 */ /* 0x000fe20008010000 */
[----:B------:R-:W-:Y:S01]  /*67f0*/  IADD3 R57, PT, PT, R119, 0x10, RZ ;  /* 0x0000001077397810 */ /* 0x000fe20007ffe0ff */
[----:B------:R-:W-:Y:S01]  /*6800*/  FFMA.FTZ R51, R103, R87, -R2 ;  /* 0x0000005767337223 */ /* 0x000fe20000010802 */
[----:B------:R-:W-:Y:S06]  /*6810*/  @P1 BRA `(.L_x_1238) ;  /* 0x0000000000341947 */ /* 0x000fec0003800000 */
[----:B------:R-:W1:Y:S01]  /*6820*/  LDCU.64 UR20, c[0x0][0x3f8] ;  /* 0x00007f00ff1477ac */ /* 0x000e620008000a00 */
[----:B------:R-:W-:Y:S01]  /*6830*/  MOV R2, R122 ;  /* 0x0000007a00027202 */ /* 0x000fe20000000f00 */
[----:B------:R-:W-:Y:S01]  /*6840*/  FMUL.FTZ R50, R55, UR38 ;  /* 0x0000002637327c20 */ /* 0x000fe20008410000 */
[----:B------:R-:W-:Y:S01]  /*6850*/  MOV R3, R121 ;  /* 0x0000007900037202 */ /* 0x000fe20000000f00 */
[----:B------:R-:W2:Y:S01]  /*6860*/  LDCU.64 UR22, c[0x0][0x380] ;  /* 0x00007000ff1677ac */ /* 0x000ea20008000a00 */
[----:B------:R-:W-:Y:S01]  /*6870*/  FMUL.FTZ R51, R51, UR38 ;  /* 0x0000002633337c20 */ /* 0x000fe20008410000 */
[----:B-1----:R-:W-:Y:S02]  /*6880*/  IMAD R53, R111, UR20, RZ ;  /* 0x000000146f357c24 */ /* 0x002fe4000f8e02ff */
[----:B------:R-:W-:-:S04]  /*6890*/  IMAD.WIDE.U32 R48, R114, UR20, R2 ;  /* 0x0000001472307c25 */ /* 0x000fc8000f8e0002 */
[----:B------:R-:W-:Y:S01]  /*68a0*/  IMAD R53, R114, UR21, R53 ;  /* 0x0000001572357c24 */ /* 0x000fe2000f8e0235 */
[----:B--2---:R-:W-:-:S04]  /*68b0*/  LEA R2, P0, R48, UR22, 0x2 ;  /* 0x0000001630027c11 */ /* 0x004fc8000f8010ff */
[----:B------:R-:W-:-:S04]  /*68c0*/  IADD3 R53, PT, PT, R49, R53, RZ ;  /* 0x0000003531357210 */ /* 0x000fc80007ffe0ff */
[----:B------:R-:W-:-:S05]  /*68d0*/  LEA.HI.X R3, R48, UR23, R53, 0x2, P0 ;  /* 0x0000001730037c11 */ /* 0x000fca00080f1435 */
[----:B------:R1:W-:Y:S02]  /*68e0*/  STG.E.64 desc[UR28][R2.64], R50 ;  /* 0x0000003202007986 */ /* 0x0003e4000c101b1c */
.L_x_1238:
[----:B------:R-:W-:Y:S05]  /*68f0*/  BSYNC.RECONVERGENT B0 ;  /* 0x0000000000007941 */ /* 0x000fea0003800200 */
.L_x_1237:
[C---:B------:R-:W-:Y:S01]  /*6900*/  IADD3 R55, PT, PT, R119.reuse, 0x18, RZ ;  /* 0x0000001877377810 */ /* 0x040fe20007ffe0ff */
[----:B------:R-:W-:Y:S01]  /*6910*/  FMUL.FTZ R59, R58, UR38 ;  /* 0x000000263a3b7c20 */ /* 0x000fe20008410000 */
[----:B------:R-:W-:Y:S01]  /*6920*/  IADD3 R53, PT, PT, R119, 0x20, RZ ;  /* 0x0000002077357810 */ /* 0x000fe20007ffe0ff */
[----:B------:R-:W-:Y:S01]  /*6930*/  FADD.FTZ R11, R11, -UR37 ;  /* 0x800000250b0b7e21 */ /* 0x000fe20008010000 */
[----:B-1----:R-:W-:Y:S01]  /*6940*/  IADD3 R51, PT, PT, R119, 0x28, RZ ;  /* 0x0000002877337810 */ /* 0x002fe20007ffe0ff */
[----:B------:R-:W-:Y:S01]  /*6950*/  FFMA.FTZ R67, R59, UR19, R0 ;  /* 0x000000133b437c23 */ /* 0x000fe20008010000 */
[----:B------:R-:W-:Y:S01]  /*6960*/  IADD3 R49, PT, PT, R119, 0x30, RZ ;  /* 0x0000003077317810 */ /* 0x000fe20007ffe0ff */
[----:B------:R-:W-:Y:S01]  /*6970*/  FMUL.FTZ R69, R11, UR38 ;  /* 0x000000260b457c20 */ /* 0x000fe20008410000 */
[C---:B------:R-:W-:Y:S02]  /*6980*/  IADD3 R10, PT, PT, R119.reuse, 0x38, RZ ;  /* 0x00000038770a7810 */ /* 0x040fe40007ffe0ff */
[----:B------:R-:W-:-:S02]  /*6990*/  IADD3 R2, PT, PT, R119, 0x40, RZ ;  /* 0x0000004077027810 */ /* 0x000fc40007ffe0ff */
[----:B------:R-:W-:Y:S02]  /*69a0*/  ISETP.GE.U32.AND P2, PT, R57, UR6, PT ;  /* 0x0000000639007c0c */ /* 0x000fe4000bf46070 */
[----:B------:R-:W-:Y:S02]  /*69b0*/  ISETP.GE.U32.AND P1, PT, R55, UR6, PT ;  /* 0x0000000637007c0c */ /* 0x000fe4000bf26070 */
[----:B------:R-:W-:Y:S02]  /*69c0*/  ISETP.GE.U32.AND P0, PT, R53, UR6, PT ;  /* 0x0000000635007c0c */ /* 0x000fe4000bf06070 */
[----:B------:R-:W-:Y:S02]  /*69d0*/  ISETP.GE.U32.AND P6, PT, R51, UR6, PT ;  /* 0x0000000633007c0c */ /* 0x000fe4000bfc6070 */
[----:B------:R-:W-:Y:S02]  /*69e0*/  ISETP.GE.U32.AND P3, PT, R49, UR6, PT ;  /* 0x0000000631007c0c */ /* 0x000fe4000bf66070 */
[----:B------:R-:W-:-:S02]  /*69f0*/  ISETP.GE.U32.AND P4, PT, R10, UR6, PT ;  /* 0x000000060a007c0c */ /* 0x000fc4000bf86070 */
[----:B------:R-:W-:Y:S02]  /*6a00*/  ISETP.GE.U32.AND P5, PT, R2, UR6, PT ;  /* 0x0000000602007c0c */ /* 0x000fe4000bfa6070 */
[----:B------:R-:W-:Y:S02]  /*6a10*/  SHF.R.S32.HI R68, RZ, 0x1f, R57 ;  /* 0x0000001fff447819 */ /* 0x000fe40000011439 */
[----:B------:R-:W-:Y:S02]  /*6a20*/  SHF.R.S32.HI R56, RZ, 0x1f, R55 ;  /* 0x0000001fff387819 */ /* 0x000fe40000011437 */
[----:B------:R-:W-:Y:S02]  /*6a30*/  SHF.R.S32.HI R54, RZ, 0x1f, R53 ;  /* 0x0000001fff367819 */ /* 0x000fe40000011435 */
[----:B------:R-:W-:Y:S02]  /*6a40*/  SHF.R.S32.HI R52, RZ, 0x1f, R51 ;  /* 0x0000001fff347819 */ /* 0x000fe40000011433 */
[----:B------:R-:W-:-:S02]  /*6a50*/  SHF.R.S32.HI R50, RZ, 0x1f, R49 ;  /* 0x0000001fff327819 */ /* 0x000fc40000011431 */
[----:B------:R-:W-:Y:S02]  /*6a60*/  SHF.R.S32.HI R48, RZ, 0x1f, R10 ;  /* 0x0000001fff307819 */ /* 0x000fe4000001140a */
[----:B------:R-:W-:Y:S02]  /*6a70*/  SHF.R.S32.HI R3, RZ, 0x1f, R2 ;  /* 0x0000001fff037819 */ /* 0x000fe40000011402 */
[----:B------:R-:W-:Y:S02]  /*6a80*/  ISETP.GE.AND.EX P2, PT, R68, UR7, PT, P2 ;  /* 0x0000000744007c0c */ /* 0x000fe4000bf46320 */
[----:B------:R-:W-:Y:S02]  /*6a90*/  ISETP.GE.AND.EX P1, PT, R56, UR7, PT, P1 ;  /* 0x0000000738007c0c */ /* 0x000fe4000bf26310 */
[----:B------:R-:W-:Y:S02]  /*6aa0*/  ISETP.GE.AND.EX P0, PT, R54, UR7, PT, P0 ;  /* 0x0000000736007c0c */ /* 0x000fe4000bf06300 */
[----:B------:R-:W-:-:S02]  /*6ab0*/  ISETP.GE.AND.EX P6, PT, R52, UR7, PT, P6 ;  /* 0x0000000734007c0c */ /* 0x000fc4000bfc6360 */
[----:B------:R-:W-:Y:S02]  /*6ac0*/  ISETP.GE.AND.EX P3, PT, R50, UR7, PT, P3 ;  /* 0x0000000732007c0c */ /* 0x000fe4000bf66330 */
[----:B------:R-:W-:Y:S02]  /*6ad0*/  ISETP.GE.AND.EX P4, PT, R48, UR7, PT, P4 ;  /* 0x0000000730007c0c */ /* 0x000fe4000bf86340 */
[----:B------:R-:W-:Y:S01]  /*6ae0*/  ISETP.GE.AND.EX P5, PT, R3, UR7, PT, P5 ;  /* 0x0000000703007c0c */ /* 0x000fe2000bfa6350 */
[----:B------:R-:W-:-:S12]  /*6af0*/  BRA.U !UP0, `(.L_x_1239) ;  /* 0x0000000108487547 */ /* 0x000fd8000b800000 */
        /* <DEDUP_REMOVED lines=18> */
.L_x_1239:
[----:B------:R-:W-:Y:S01]  /*6c20*/  FADD.FTZ R11, R14, -UR37 ;  /* 0x800000250e0b7e21 */ /* 0x000fe20008010000 */
[----:B------:R-:W-:Y:S01]  /*6c30*/  FFMA.FTZ R14, R69, UR19, R0 ;  /* 0x00000013450e7c23 */ /* 0x000fe20008010000 */
[----:B------:R-:W-:Y:S01]  /*6c40*/  BSSY.RECONVERGENT B0, `(.L_x_1240) ;  /* 0x0000013000007945 */ /* 0x000fe20003800200 */
[----:B------:R-:W-:Y:S01]  /*6c50*/  FFMA.FTZ R58, R102, R12, -R67 ;  /* 0x0000000c663a7223 */ /* 0x000fe20000010843 */
[----:B------:R-:W-:Y:S01]  /*6c60*/  FADD.FTZ R60, R15, -UR37 ;  /* 0x800000250f3c7e21 */ /* 0x000fe20008010000 */
[----:B------:R-:W-:Y:S01]  /*6c70*/  FMUL.FTZ R11, R11, UR38 ;  /* 0x000000260b0b7c20 */ /* 0x000fe20008410000 */
        /* <DEDUP_REMOVED lines=15> */
.L_x_1241:
[----:B------:R-:W-:Y:S05]  /*6d70*/  BSYNC.RECONVERGENT B0 ;  /* 0x0000000000007941 */ /* 0x000fea0003800200 */
.L_x_1240:
[----:B------:R-:W-:Y:S01]  /*6d80*/  FFMA.FTZ R61, R11, UR19, R0 ;  /* 0x000000130b3d7c23 */ /* 0x000fe20008010000 */
[----:B------:R-:W-:Y:S01]  /*6d90*/  FMUL.FTZ R63, R60, UR38 ;  /* 0x000000263c3f7c20 */ /* 0x000fe20008410000 */
[----:B------:R-:W-:Y:S06]  /*6da0*/  BRA.U !UP0, `(.L_x_1242) ;  /* 0x0000000108487547 */ /* 0x000fec000b800000 */
        /* <DEDUP_REMOVED lines=18> */
.L_x_1242:
        /* <DEDUP_REMOVED lines=8> */
[----:B------:R-:W2:Y:S01]  /*6f50*/  LDCU.64 UR20, c[0x0][0x3f8] ;  /* 0x00007f00ff1477ac */ /* 0x000ea20008000a00 */
[----:B------:R-:W-:Y:S01]  /*6f60*/  MOV R12, R122 ;  /* 0x0000007a000c7202 */ /* 0x000fe20000000f00 */
[----:B------:R-:W-:Y:S01]  /*6f70*/  FMUL.FTZ R16, R61, UR38 ;  /* 0x000000263d107c20 */ /* 0x000fe20008410000 */
[----:B------:R-:W-:Y:S01]  /*6f80*/  MOV R13, R121 ;  /* 0x00000079000d7202 */ /* 0x000fe20000000f00 */
[----:B------:R-:W1:Y:S01]  /*6f90*/  LDCU.64 UR22, c[0x0][0x380] ;  /* 0x00007000ff1677ac */ /* 0x000e620008000a00 */
[----:B------:R-:W-:Y:S01]  /*6fa0*/  FMUL.FTZ R17, R17, UR38 ;  /* 0x0000002611117c20 */ /* 0x000fe20008410000 */
[----:B--2---:R-:W-:Y:S02]  /*6fb0*/  IMAD R56, R56, UR20, RZ ;  /* 0x0000001438387c24 */ /* 0x004fe4000f8e02ff */
[----:B------:R-:W-:-:S04]  /*6fc0*/  IMAD.WIDE.U32 R12, R55, UR20, R12 ;  /* 0x00000014370c7c25 */ /* 0x000fc8000f8e000c */
[----:B------:R-:W-:Y:S01]  /*6fd0*/  IMAD R55, R55, UR21, R56 ;  /* 0x0000001537377c24 */ /* 0x000fe2000f8e0238 */
[----:B-1----:R-:W-:-:S04]  /*6fe0*/  LEA R14, P1, R12, UR22, 0x2 ;  /* 0x000000160c0e7c11 */ /* 0x002fc8000f8210ff */
[----:B------:R-:W-:-:S04]  /*6ff0*/  IADD3 R55, PT, PT, R13, R55, RZ ;  /* 0x000000370d377210 */ /* 0x000fc80007ffe0ff */
[----:B------:R-:W-:-:S05]  /*7000*/  LEA.HI.X R15, R12, UR23, R55, 0x2, P1 ;  /* 0x000000170c0f7c11 */ /* 0x000fca00088f1437 */
[----:B------:R2:W-:Y:S02]  /*7010*/  STG.E.64 desc[UR28][R14.64], R16 ;  /* 0x000000100e007986 */ /* 0x0005e4000c101b1c */
.L_x_1244:
[----:B------:R-:W-:Y:S05]  /*7020*/  BSYNC.RECONVERGENT B0 ;  /* 0x0000000000007941 */ /* 0x000fea0003800200 */
.L_x_1243:
[----:B------:R-:W-:Y:S01]  /*7030*/  FFMA.FTZ R55, R11, UR19, R0 ;  /* 0x000000130b377c23 */ /* 0x000fe20008010000 */
[----:B------:R-:W-:Y:S01]  /*7040*/  FMUL.FTZ R57, R19, UR38 ;  /* 0x0000002613397c20 */ /* 0x000fe20008410000 */
[----:B------:R-:W-:Y:S06]  /*7050*/  BRA.U !UP0, `(.L_x_1245) ;  /* 0x0000000108487547 */ /* 0x000fec000b800000 */
[----:B------:R-:W-:Y:S01]  /*7060*/  FFMA.FTZ R11, R102, R11, R100 ;  /* 0x0000000b660b7223 */ /* 0x000fe20000010064 */
[----:B------:R-:W-:-:S03]  /*7070*/  FFMA.FTZ R12, R103, R57, R101 ;  /* 0x00000039670c7223 */ /* 0x000fc60000010065 */
[----:B------:R-:W-:Y:S01]  /*7080*/  FMUL.FTZ R13, R11, -1.4426950216293334961 ;  /* 0xbfb8aa3b0b0d7820 */ /* 0x000fe20000410000 */
[----:B--2---:R-:W-:-:S05]  /*7090*/  FMUL.FTZ R16, R12, -1.4426950216293334961 ;  /* 0xbfb8aa3b0c107820 */ /* 0x004fca0000410000 */
        /* <DEDUP_REMOVED lines=14> */
.L_x_1245:
[----:B------:R-:W-:Y:S01]  /*7180*/  FADD.FTZ R22, R22, -UR37 ;  /* 0x8000002516167e21 */ /* 0x000fe20008010000 */
[----:B------:R-:W-:Y:S01]  /*7190*/  FFMA.FTZ R12, R57, UR19, R0 ;  /* 0x00000013390c7c23 */ /* 0x000fe20008010000 */
[----:B------:R-:W-:Y:S01]  /*71a0*/  BSSY.RECONVERGENT B0, `(.L_x_1246) ;  /* 0x0000013000007945 */ /* 0x000fe20003800200 */
[----:B------:R-:W-:Y:S01]  /*71b0*/  FFMA.FTZ R55, R102, R20, -R55 ;  /* 0x0000001466377223 */ /* 0x000fe20000010837 */
[----:B------:R-:W-:Y:S01]  /*71c0*/  FADD.FTZ R23, R23, -UR37 ;  /* 0x8000002517177e21 */ /* 0x000fe20008010000 */
[----:B------:R-:W-:Y:S01]  /*71d0*/  FMUL.FTZ R11, R22, UR38 ;  /* 0x00000026160b7c20 */ /* 0x000fe20008410000 */
[----:B--2---:R-:W-:Y:S01]  /*71e0*/  FFMA.FTZ R17, R103, R21, -R12 ;  /* 0x0000001567117223 */ /* 0x004fe2000001080c */
[----:B------:R-:W-:Y:S06]  /*71f0*/  @P0 BRA `(.L_x_1247) ;  /* 0x0000000000340947 */ /* 0x000fec0003800000 */
[----:B------:R-:W2:Y:S01]  /*7200*/  LDCU.64 UR20, c[0x0][0x3f8] ;  /* 0x00007f00ff1477ac */ /* 0x000ea20008000a00 */
[----:B------:R-:W-:Y:S01]  /*7210*/  MOV R12, R122 ;  /* 0x0000007a000c7202 */ /* 0x000fe20000000f00 */
[----:B------:R-:W-:Y:S01]  /*7220*/  FMUL.FTZ R16, R55, UR38 ;  /* 0x0000002637107c20 */ /* 0x000fe20008410000 */
[----:B------:R-:W-:Y:S01]  /*7230*/  MOV R13, R121 ;  /* 0x00000079000d7202 */ /* 0x000fe20000000f00 */
[----:B------:R-:W3:Y:S01]  /*7240*/  LDCU.64 UR22, c[0x0][0x380] ;  /* 0x00007000ff1677ac */ /* 0x000ee20008000a00 */
[----:B------:R-:W-:Y:S01]  /*7250*/  FMUL.FTZ R17, R17, UR38 ;  /* 0x0000002611117c20 */ /* 0x000fe20008410000 */
[----:B--2---:R-:W-:Y:S02]  /*7260*/  IMAD R54, R54, UR20, RZ ;  /* 0x0000001436367c24 */ /* 0x004fe4000f8e02ff */
[----:B-1----:R-:W-:-:S04]  /*7270*/  IMAD.WIDE.U32 R14, R53, UR20, R12 ;  /* 0x00000014350e7c25 */ /* 0x002fc8000f8e000c */
[----:B------:R-:W-:Y:S01]  /*7280*/  IMAD R53, R53, UR21, R54 ;  /* 0x0000001535357c24 */ /* 0x000fe2000f8e0236 */
[----:B---3--:R-:W-:-:S04]  /*7290*/  LEA R12, P0, R14, UR22, 0x2 ;  /* 0x000000160e0c7c11 */ /* 0x008fc8000f8010ff */
[----:B------:R-:W-:-:S04]  /*72a0*/  IADD3 R53, PT, PT, R15, R53, RZ ;  /* 0x000000350f357210 */ /* 0x000fc80007ffe0ff */
[----:B------:R-:W-:-:S05]  /*72b0*/  LEA.HI.X R13, R14, UR23, R53, 0x2, P0 ;  /* 0x000000170e0d7c11 */ /* 0x000fca00080f1435 */
[----:B------:R2:W-:Y:S02]  /*72c0*/  STG.E.64 desc[UR28][R12.64], R16 ;  /* 0x000000100c007986 */ /* 0x0005e4000c101b1c */
.L_x_1247:
[----:B------:R-:W-:Y:S05]  /*72d0*/  BSYNC.RECONVERGENT B0 ;  /* 0x0000000000007941 */ /* 0x000fea0003800200 */
.L_x_1246:
[----:B------:R-:W-:Y:S01]  /*72e0*/  FFMA.FTZ R21, R11, UR19, R0 ;  /* 0x000000130b157c23 */ /* 0x000fe20008010000 */
[----:B------:R-:W-:Y:S01]  /*72f0*/  FMUL.FTZ R23, R23, UR38 ;  /* 0x0000002617177c20 */ /* 0x000fe20008410000 */
[----:B------:R-:W-:Y:S06]  /*7300*/  BRA.U !UP0, `(.L_x_1248) ;  /* 0x0000000108487547 */ /* 0x000fec000b800000 */
[----:B------:R-:W-:Y:S01]  /*7310*/  FFMA.FTZ R11, R102, R11, R100 ;  /* 0x0000000b660b7223 */ /* 0x000fe20000010064 */
[----:B--2---:R-:W-:-:S03]  /*7320*/  FFMA.FTZ R12, R103, R23, R101 ;  /* 0x00000017670c7223 */ /* 0x004fc60000010065 */
        /* <DEDUP_REMOVED lines=16> */
.L_x_1248:
[----:B------:R-:W-:Y:S01]  /*7430*/  FADD.FTZ R26, R26, -UR37 ;  /* 0x800000251a1a7e21 */ /* 0x000fe20008010000 */
[----:B--2---:R-:W-:Y:S01]  /*7440*/  FFMA.FTZ R12, R23, UR19, R0 ;  /* 0x00000013170c7c23 */ /* 0x004fe20008010000 */
        /* <DEDUP_REMOVED lines=19> */
.L_x_1250:
[----:B------:R-:W-:Y:S05]  /*7580*/  BSYNC.RECONVERGENT B0 ;  /* 0x0000000000007941 */ /* 0x000fea0003800200 */
.L_x_1249:
        /* <DEDUP_REMOVED lines=21> */
.L_x_1251:
        /* <DEDUP_REMOVED lines=21> */
.L_x_1253:
[----:B------:R-:W-:Y:S05]  /*7830*/  BSYNC.RECONVERGENT B0 ;  /* 0x0000000000007941 */ /* 0x000fea0003800200 */
.L_x_1252:
        /* <DEDUP_REMOVED lines=21> */
.L_x_1254:
[----:B------:R-:W-:Y:S01]  /*7990*/  FADD.FTZ R34, R34, -UR37 ;  /* 0x8000002522227e21 */ /* 0x000fe20008010000 */
[----:B--2---:R-:W-:Y:S01]  /*79a0*/  FFMA.FTZ R12, R31, UR19, R0 ;  /* 0x000000131f0c7c23 */ /* 0x004fe20008010000 */
[----:B------:R-:W-:Y:S01]  /*79b0*/  BSSY.RECONVERGENT B0, `(.L_x_1255) ;  /* 0x0000013000007945 */ /* 0x000fe20003800200 */
[----:B------:R-:W-:Y:S01]  /*79c0*/  FFMA.FTZ R21, R102, R32, -R21 ;  /* 0x0000002066157223 */ /* 0x000fe20000010815 */
[----:B------:R-:W-:Y:S01]  /*79d0*/  FADD.FTZ R35, R35, -UR37 ;  /* 0x8000002523237e21 */ /* 0x000fe20008010000 */
[----:B------:R-:W-:Y:S01]  /*79e0*/  FMUL.FTZ R17, R34, UR38 ;  /* 0x0000002622117c20 */ /* 0x000fe20008410000 */
[----:B-1----:R-:W-:Y:S01]  /*79f0*/  FFMA.FTZ R15, R103, R33, -R12 ;  /* 0x00000021670f7223 */ /* 0x002fe2000001080c */
        /* <DEDUP_REMOVED lines=14> */
.L_x_1256:
[----:B------:R-:W-:Y:S05]  /*7ae0*/  BSYNC.RECONVERGENT B0 ;  /* 0x0000000000007941 */ /* 0x000fea0003800200 */
.L_x_1255:
[----:B------:R-:W-:Y:S01]  /*7af0*/  FFMA.FTZ R19, R17, UR19, R0 ;  /* 0x0000001311137c23 */ /* 0x000fe20008010000 */
[----:B------:R-:W-:Y:S01]  /*7b00*/  FMUL.FTZ R35, R35, UR38 ;  /* 0x0000002623237c20 */ /* 0x000fe20008410000 */
[----:B------:R-:W-:Y:S06]  /*7b10*/  BRA.U !UP0, `(.L_x_1257) ;  /* 0x0000000108487547 */ /* 0x000fec000b800000 */
[----:B-1----:R-:W-:Y:S01]  /*7b20*/  FFMA.FTZ R10, R102, R17, R100 ;  /* 0x00000011660a7223 */ /* 0x002fe20000010064 */
        /* <DEDUP_REMOVED lines=17> */
.L_x_1257:
[----:B-1----:R-:W-:Y:S01]  /*7c40*/  FFMA.FTZ R10, R35, UR19, R0 ;  /* 0x00000013230a7c23 */ /* 0x002fe20008010000 */
[----:B------:R-:W-:Y:S01]  /*7c50*/  BSSY.RECONVERGENT B0, `(.L_x_1258) ;  /* 0x0000013000007945 */ /* 0x000fe20003800200 */
[----:B------:R-:W-:Y:S01]  /*7c60*/  FFMA.FTZ R19, R102, R36, -R19 ;  /* 0x0000002466137223 */ /* 0x000fe20000010813 */
[----:B------:R-:W-:Y:S01]  /*7c70*/  FADD.FTZ R38, R38, -UR37 ;  /* 0x8000002526267e21 */ /* 0x000fe20008010000 */
        /* <DEDUP_REMOVED lines=16> */
.L_x_1259:
[----:B------:R-:W-:Y:S05]  /*7d80*/  BSYNC.RECONVERGENT B0 ;  /* 0x0000000000007941 */ /* 0x000fea0003800200 */
.L_x_1258:
[C---:B------:R-:W-:Y:S01]  /*7d90*/  IADD3 R25, PT, PT, R119.reuse, 0x48, RZ ;  /* 0x0000004877197810 */ /* 0x040fe20007ffe0ff */
[----:B-1----:R-:W-:Y:S01]  /*7da0*/  FMUL.FTZ R13, R38, UR38 ;  /* 0x00000026260d7c20 */ /* 0x002fe20008410000 */
[----:B------:R-:W-:Y:S01]  /*7db0*/  IADD3 R12, PT, PT, R119, 0x50, RZ ;  /* 0x00000050770c7810 */ /* 0x000fe20007ffe0ff */
[----:B------:R-:W-:Y:S01]  /*7dc0*/  FMUL.FTZ R39, R39, UR38 ;  /* 0x0000002627277c20 */ /* 0x000fe20008410000 */
[----:B------:R-:W-:Y:S01]  /*7dd0*/  IADD3 R10, PT, PT, R119, 0x58, RZ ;  /* 0x00000058770a7810 */ /* 0x000fe20007ffe0ff */
[--C-:B------:R-:W-:Y:S01]  /*7de0*/  FFMA.FTZ R23, R13, UR19, R0.reuse ;  /* 0x000000130d177c23 */ /* 0x100fe20008010000 */
[----:B------:R-:W-:Y:S01]  /*7df0*/  IADD3 R2, PT, PT, R119, 0x60, RZ ;  /* 0x0000006077027810 */ /* 0x000fe20007ffe0ff */
[----:B------:R-:W-:Y:S01]  /*7e00*/  FFMA.FTZ R24, R39, UR19, R0 ;  /* 0x0000001327187c23 */ /* 0x000fe20008010000 */
[----:B------:R-:W-:Y:S02]  /*7e10*/  ISETP.GE.U32.AND P2, PT, R25, UR6, PT ;  /* 0x0000000619007c0c */ /* 0x000fe4000bf46070 */
        /* <DEDUP_REMOVED lines=9> */
[----:B------:R-:W-:Y:S02]  /*7eb0*/  ISETP.GE.U32.AND P3, PT, R108, UR6, PT ;  /* 0x000000066c007c0c */ /* 0x000fe4000bf66070 */
        /* <DEDUP_REMOVED lines=25> */
.L_x_1260:
[----:B------:R-:W-:Y:S01]  /*8050*/  BSSY.RECONVERGENT B0, `(.L_x_1261) ;  /* 0x0000011000007945 */ /* 0x000fe20003800200 */
[----:B------:R-:W-:Y:S01]  /*8060*/  FFMA.FTZ R23, R102, R40, -R23 ;  /* 0x0000002866177223 */ /* 0x000fe20000010817 */
[----:B------:R-:W-:Y:S02]  /*8070*/  FFMA.FTZ R19, R103, R41, -R24 ;  /* 0x0000002967137223 */ /* 0x000fe40000010818 */
[----:B------:R-:W-:Y:S05]  /*8080*/  @P2 BRA `(.L_x_1262) ;  /* 0x0000000000342947 */ /* 0x000fea0003800000 */
        /* <DEDUP_REMOVED lines=13> */
.L_x_1262:
[----:B------:R-:W-:Y:S05]  /*8160*/  BSYNC.RECONVERGENT B0 ;  /* 0x0000000000007941 */ /* 0x000fea0003800200 */
.L_x_1261:
[----:B------:R-:W-:Y:S01]  /*8170*/  FADD.FTZ R42, R42, -UR37 ;  /* 0x800000252a2a7e21 */ /* 0x000fe20008010000 */
[----:B------:R-:W-:Y:S01]  /*8180*/  FADD.FTZ R43, R43, -UR37 ;  /* 0x800000252b2b7e21 */ /* 0x000fe20008010000 */
[----:B------:R-:W-:Y:S01]  /*8190*/  FADD.FTZ R46, R46, -UR37 ;  /* 0x800000252e2e7e21 */ /* 0x000fe20008010000 */
[----:B------:R-:W-:Y:S01]  /*81a0*/  FADD.FTZ R47, R47, -UR37 ;  /* 0x800000252f2f7e21 */ /* 0x000fe20008010000 */
[----:B------:R-:W-:Y:S01]  /*81b0*/  FMUL.FTZ R23, R42, UR38 ;  /* 0x000000262a177c20 */ /* 0x000fe20008410000 */
[----:B------:R-:W-:Y:S01]  /*81c0*/  FMUL.FTZ R43, R43, UR38 ;  /* 0x000000262b2b7c20 */ /* 0x000fe20008410000 */
[----:B------:R-:W-:Y:S06]  /*81d0*/  BRA.U !UP0, `(.L_x_1263) ;  /* 0x0000000108487547 */ /* 0x000fec000b800000 */
[----:B------:R-:W-:Y:S01]  /*81e0*/  FFMA.FTZ R13, R102, R23, R100 ;  /* 0x00000017660d7223 */ /* 0x000fe20000010064 */
[----:B-1----:R-:W-:-:S03]  /*81f0*/  FFMA.FTZ R14, R103, R43, R101 ;  /* 0x0000002b670e7223 */ /* 0x002fc60000010065 */
        /* <DEDUP_REMOVED lines=16> */
.L_x_1263:
[--C-:B------:R-:W-:Y:S01]  /*8300*/  FFMA.FTZ R13, R23, UR19, R0.reuse ;  /* 0x00000013170d7c23 */ /* 0x100fe20008010000 */
[----:B------:R-:W-:Y:S01]  /*8310*/  FMUL.FTZ R23, R46, UR38 ;  /* 0x000000262e177c20 */ /* 0x000fe20008410000 */
[----:B------:R-:W-:Y:S01]  /*8320*/  FMUL.FTZ R47, R47, UR38 ;  /* 0x000000262f2f7c20 */ /* 0x000fe20008410000 */
[--C-:B-1----:R-:W-:Y:S01]  /*8330*/  FFMA.FTZ R14, R43, UR19, R0.reuse ;  /* 0x000000132b0e7c23 */ /* 0x102fe20008010000 */
[----:B------:R-:W-:Y:S01]  /*8340*/  BSSY.RECONVERGENT B0, `(.L_x_1264) ;  /* 0x0000013000007945 */ /* 0x000fe20003800200 */
[----:B------:R-:W-:Y:S01]  /*8350*/  FFMA.FTZ R13, R102, R44, -R13 ;  /* 0x0000002c660d7223 */ /* 0x000fe2000001080d */
[--C-:B------:R-:W-:Y:S01]  /*8360*/  FFMA.FTZ R21, R23, UR19, R0.reuse ;  /* 0x0000001317157c23 */ /* 0x100fe20008010000 */
[----:B------:R-:W-:Y:S01]  /*8370*/  FFMA.FTZ R22, R47, UR19, R0 ;  /* 0x000000132f167c23 */ /* 0x000fe20008010000 */
        /* <DEDUP_REMOVED lines=15> */
.L_x_1265:
[----:B------:R-:W-:Y:S05]  /*8470*/  BSYNC.RECONVERGENT B0 ;  /* 0x0000000000007941 */ /* 0x000fea0003800200 */
.L_x_1264:
[----:B------:R-:W-:Y:S05]  /*8480*/  BRA.U !UP0, `(.L_x_1266) ;  /* 0x0000000108487547 */ /* 0x000fea000b800000 */
        /* <DEDUP_REMOVED lines=18> */
.L_x_1266:
[----:B------:R-:W-:Y:S01]  /*85b0*/  BSSY.RECONVERGENT B0, `(.L_x_1267) ;  /* 0x0000011000007945 */ /* 0x000fe20003800200 */
[----:B------:R-:W-:Y:S01]  /*85c0*/  FFMA.FTZ R21, R102, R80, -R21 ;  /* 0x0000005066157223 */ /* 0x000fe20000010815 */
[----:B------:R-:W-:Y:S02]  /*85d0*/  FFMA.FTZ R15, R103, R81, -R22 ;  /* 0x00000051670f7223 */ /* 0x000fe40000010816 */
[----:B------:R-:W-:Y:S05]  /*85e0*/  @P0 BRA `(.L_x_1268) ;  /* 0x0000000000340947 */ /* 0x000fea0003800000 */
[----:B------:R-:W2:Y:S01]  /*85f0*/  LDCU.64 UR20, c[0x0][0x3f8] ;  /* 0x00007f00ff1477ac */ /* 0x000ea20008000a00 */
[----:B-1----:R-:W-:Y:S01]  /*8600*/  MOV R12, R122 ;  /* 0x0000007a000c7202 */ /* 0x002fe20000000f00 */
        /* <DEDUP_REMOVED lines=11> */
.L_x_1268:
[----:B------:R-:W-:Y:S05]  /*86c0*/  BSYNC.RECONVERGENT B0 ;  /* 0x0000000000007941 */ /* 0x000fea0003800200 */
.L_x_1267:
[----:B------:R-:W-:Y:S01]  /*86d0*/  FADD.FTZ R6, R6, -UR37 ;  /* 0x8000002506067e21 */ /* 0x000fe20008010000 */
[----:B------:R-:W-:Y:S01]  /*86e0*/  FADD.FTZ R7, R7, -UR37 ;  /* 0x8000002507077e21 */ /* 0x000fe20008010000 */
[----:B------:R-:W-:Y:S01]  /*86f0*/  FADD.FTZ R88, R88, -UR37 ;  /* 0x8000002558587e21 */ /* 0x000fe20008010000 */
[----:B------:R-:W-:Y:S01]  /*8700*/  FADD.FTZ R89, R89, -UR37 ;  /* 0x8000002559597e21 */ /* 0x000fe20008010000 */
[----:B-1----:R-:W-:Y:S01]  /*8710*/  FMUL.FTZ R17, R6, UR38 ;  /* 0x0000002606117c20 */ /* 0x002fe20008410000 */
[----:B------:R-:W-:Y:S01]  /*8720*/  FMUL.FTZ R19, R7, UR38 ;  /* 0x0000002607137c20 */ /* 0x000fe20008410000 */
[----:B------:R-:W-:Y:S06]  /*8730*/  BRA.U !UP0, `(.L_x_1269) ;  /* 0x0000000108487547 */ /* 0x000fec000b800000 */
[----:B------:R-:W-:Y:S01]  /*8740*/  FFMA.FTZ R6, R102, R17, R100 ;  /* 0x0000001166067223 */ /* 0x000fe20000010064 */
[----:B------:R-:W-:-:S03]  /*8750*/  FFMA.FTZ R7, R103, R19, R101 ;  /* 0x0000001367077223 */ /* 0x000fc60000010065 */
[----:B--2---:R-:W-:Y:S01]  /*8760*/  FMUL.FTZ R10, R6, -1.4426950216293334961 ;  /* 0xbfb8aa3b060a7820 */ /* 0x004fe20000410000 */
        /* <DEDUP_REMOVED lines=15> */
.L_x_1269:
[--C-:B------:R-:W-:Y:S01]  /*8860*/  FFMA.FTZ R7, R17, UR19, R0.reuse ;  /* 0x0000001311077c23 */ /* 0x100fe20008010000 */
[----:B--2---:R-:W-:Y:S01]  /*8870*/  FMUL.FTZ R11, R88, UR38 ;  /* 0x00000026580b7c20 */ /* 0x004fe20008410000 */
[----:B------:R-:W-:Y:S01]  /*8880*/  FMUL.FTZ R89, R89, UR38 ;  /* 0x0000002659597c20 */ /* 0x000fe20008410000 */
[--C-:B------:R-:W-:Y:S01]  /*8890*/  FFMA.FTZ R6, R19, UR19, R0.reuse ;  /* 0x0000001313067c23 */ /* 0x100fe20008010000 */
        /* <DEDUP_REMOVED lines=19> */
.L_x_1271:
[----:B------:R-:W-:Y:S05]  /*89d0*/  BSYNC.RECONVERGENT B0 ;  /* 0x0000000000007941 */ /* 0x000fea0003800200 */
.L_x_1270:
        /* <DEDUP_REMOVED lines=19> */
.L_x_1272:
[----:B------:R-:W-:Y:S01]  /*8b10*/  BSSY.RECONVERGENT B0, `(.L_x_1273) ;  /* 0x0000011000007945 */ /* 0x000fe20003800200 */
[----:B------:R-:W-:Y:S01]  /*8b20*/  FFMA.FTZ R13, R102, R90, -R13 ;  /* 0x0000005a660d7223 */ /* 0x000fe2000001080d */
[----:B-1----:R-:W-:Y:S02]  /*8b30*/  FFMA.FTZ R9, R103, R91, -R14 ;  /* 0x0000005b67097223 */ /* 0x002fe4000001080e */
        /* <DEDUP_REMOVED lines=14> */
.L_x_1274:
[----:B------:R-:W-:Y:S05]  /*8c20*/  BSYNC.RECONVERGENT B0 ;  /* 0x0000000000007941 */ /* 0x000fea0003800200 */
.L_x_1273:
[----:B------:R-:W-:Y:S01]  /*8c30*/  FADD.FTZ R92, R92, -UR37 ;  /* 0x800000255c5c7e21 */ /* 0x000fe20008010000 */
[----:B------:R-:W-:Y:S01]  /*8c40*/  FADD.FTZ R93, R93, -UR37 ;  /* 0x800000255d5d7e21 */ /* 0x000fe20008010000 */
[----:B------:R-:W-:Y:S01]  /*8c50*/  FADD.FTZ R96, R96, -UR37 ;  /* 0x8000002560607e21 */ /* 0x000fe20008010000 */
[----:B------:R-:W-:Y:S01]  /*8c60*/  FADD.FTZ R97, R97, -UR37 ;  /* 0x8000002561617e21 */ /* 0x000fe20008010000 */
[----:B------:R-:W-:Y:S01]  /*8c70*/  FMUL.FTZ R13, R92, UR38 ;  /* 0x000000265c0d7c20 */ /* 0x000fe20008410000 */
        /* <DEDUP_REMOVED lines=20> */
.L_x_1275:
[--C-:B-1----:R-:W-:Y:S01]  /*8dc0*/  FFMA.FTZ R3, R13, UR19, R0.reuse ;  /* 0x000000130d037c23 */ /* 0x102fe20008010000 */
[----:B------:R-:W-:Y:S01]  /*8dd0*/  FMUL.FTZ R13, R96, UR38 ;  /* 0x00000026600d7c20 */ /* 0x000fe20008410000 */
        /* <DEDUP_REMOVED lines=21> */
.L_x_1277:
[----:B------:R-:W-:Y:S05]  /*8f30*/  BSYNC.RECONVERGENT B0 ;  /* 0x0000000000007941 */ /* 0x000fea0003800200 */
.L_x_1276:
        /* <DEDUP_REMOVED lines=19> */
.L_x_1278:
[----:B------:R-:W-:Y:S01]  /*9070*/  ISETP.GE.AND.EX P3, PT, R107, UR7, PT, P3 ;  /* 0x000000076b007c0c */ /* 0x000fe2000bf66330 */
[----:B------:R-:W-:Y:S01]  /*9080*/  FFMA.FTZ R11, R102, R98, -R11 ;  /* 0x00000062660b7223 */ /* 0x000fe2000001080b */
[----:B------:R-:W-:Y:S01]  /*9090*/  FFMA.FTZ R12, R103, R99, -R12 ;  /* 0x00000063670c7223 */ /* 0x000fe2000001080c */
[----:B------:R-:W-:Y:S02]  /*90a0*/  BSSY.RECONVERGENT B0, `(.L_x_1279) ;  /* 0x000000e000007945 */ /* 0x000fe40003800200 */
[----:B------:R-:W-:Y:S01]  /*90b0*/  FMUL.FTZ R6, R11, UR38 ;  /* 0x000000260b067c20 */ /* 0x000fe20008410000 */
[----:B------:R-:W-:-:S07]  /*90c0*/  FMUL.FTZ R7, R12, UR38 ;  /* 0x000000260c077c20 */ /* 0x000fce0008410000 */
[----:B------:R-:W-:Y:S05]  /*90d0*/  @P3 BRA `(.L_x_1280) ;  /* 0x0000000000283947 */ /* 0x000fea0003800000 */
[----:B------:R-:W1:Y:S01]  /*90e0*/  LDCU.64 UR6, c[0x0][0x3f8] ;  /* 0x00007f00ff0677ac */ /* 0x000e620008000a00 */
[----:B------:R-:W-:Y:S01]  /*90f0*/  MOV R120, R122 ;  /* 0x0000007a00787202 */ /* 0x000fe20000000f00 */
[----:B------:R-:W2:Y:S01]  /*9100*/  LDCU.64 UR20, c[0x0][0x380] ;  /* 0x00007000ff1477ac */ /* 0x000ea20008000a00 */
[----:B-1----:R-:W-:-:S03]  /*9110*/  IMAD R3, R107, UR6, RZ ;  /* 0x000000066b037c24 */ /* 0x002fc6000f8e02ff */
[----:B------:R-:W-:-:S04]  /*9120*/  IMAD.WIDE.U32 R120, R108, UR6, R120 ;  /* 0x000000066c787c25 */ /* 0x000fc8000f8e0078 */
[----:B------:R-:W-:Y:S01]  /*9130*/  IMAD R3, R108, UR7, R3 ;  /* 0x000000076c037c24 */ /* 0x000fe2000f8e0203 */
[----:B--2---:R-:W-:-:S04]  /*9140*/  LEA R2, P0, R120, UR20, 0x2 ;  /* 0x0000001478027c11 */ /* 0x004fc8000f8010ff */
[----:B------:R-:W-:-:S04]  /*9150*/  IADD3 R3, PT, PT, R121, R3, RZ ;  /* 0x0000000379037210 */ /* 0x000fc80007ffe0ff */
[----:B------:R-:W-:-:S05]  /*9160*/  LEA.HI.X R3, R120, UR21, R3, 0x2, P0 ;  /* 0x0000001578037c11 */ /* 0x000fca00080f1403 */
[----:B------:R2:W-:Y:S02]  /*9170*/  STG.E.64 desc[UR28][R2.64], R6 ;  /* 0x0000000602007986 */ /* 0x0005e4000c101b1c */
.L_x_1280:
[----:B------:R-:W-:Y:S05]  /*9180*/  BSYNC.RECONVERGENT B0 ;  /* 0x0000000000007941 */ /* 0x000fea0003800200 */
.L_x_1279:
[----:B------:R-:W-:Y:S02]  /*9190*/  UIADD3 UR18, UPT, UPT, UR31, UR18, URZ ;  /* 0x000000121f127290 */ /* 0x000fe4000fffe0ff */
[----:B------:R-:W-:Y:S02]  /*91a0*/  UIADD3 UR4, UPT, UPT, UR4, 0x1, URZ ;  /* 0x0000000104047890 */ /* 0x000fe4000fffe0ff */
[----:B------:R-:W-:-:S09]  /*91b0*/  UISETP.GE.AND UP0, UPT, UR18, UR8, UPT ;  /* 0x000000081200728c */ /* 0x000fd2000bf06270 */
[----:B------:R-:W-:Y:S05]  /*91c0*/  BRA.U !UP0, `(.L_x_1281) ;  /* 0xffffff71087c7547 */ /* 0x000fea000b83ffff */
.L_x_1216:
[----:B------:R-:W3:Y:S01]  /*91d0*/  LDC R4, c[0x0][0x370] ;  /* 0x0000dc00ff047b82 */ /* 0x000ee20000000800 */
[----:B------:R-:W-:Y:S01]  /*91e0*/  ISETP.NE.AND P2, PT, R115, RZ, PT ;  /* 0x000000ff7300720c */ /* 0x000fe20003f45270 */
[----:B------:R-:W-:Y:S06]  /*91f0*/  BSSY.RECONVERGENT B0, `(.L_x_1282) ;  /* 0x0000011000007945 */ /* 0x000fec0003800200 */
[----:B--2---:R-:W2:Y:S08]  /*9200*/  LDC R7, c[0x0][0x374] ;  /* 0x0000dd00ff077b82 */ /* 0x004eb00000000800 */
[----:B-1----:R-:W1:Y:S01]  /*9210*/  LDC.64 R2, c[0x0][0x3c8] ;  /* 0x0000f200ff027b82 */ /* 0x002e620000000a00 */
[----:B---3--:R-:W-:-:S02]  /*9220*/  IADD3 R5, PT, PT, R4, -0x1, RZ ;  /* 0xffffffff04057810 */ /* 0x008fc40007ffe0ff */
[----:B------:R-:W-:Y:S02]  /*9230*/  ISETP.NE.AND P1, PT, R4, 0x1, PT ;  /* 0x000000010400780c */ /* 0x000fe40003f25270 */
[----:B--2---:R-:W-:-:S04]  /*9240*/  IADD3 R0, PT, PT, R7, -0x1, RZ ;  /* 0xffffffff07007810 */ /* 0x004fc80007ffe0ff */
[----:B------:R-:W-:Y:S02]  /*9250*/  ISETP.NE.AND P0, PT, R0, UR5, PT ;  /* 0x0000000500007c0c */ /* 0x000fe4000bf05270 */
[----:B------:R-:W-:Y:S02]  /*9260*/  SHF.L.U32 R0, R7, 0x1, RZ ;  /* 0x0000000107007819 */ /* 0x000fe400000006ff */
[----:B------:R-:W-:Y:S02]  /*9270*/  ISETP.NE.OR P0, PT, R5, UR30, P0 ;  /* 0x0000001e05007c0c */ /* 0x000fe40008705670 */
[----:B------:R-:W-:-:S05]  /*9280*/  SEL R5, R0, RZ, P1 ;  /* 0x000000ff00057207 */ /* 0x000fca0000800000 */
[----:B-1----:R-:W-:Y:S01]  /*9290*/  IMAD.WIDE.U32 R2, R5, 0x4, R2 ;  /* 0x0000000405027825 */ /* 0x002fe200078e0002 */
[----:B------:R-:W-:Y:S06]  /*92a0*/  @P2 BRA `(.L_x_1283) ;  /* 0x0000000000142947 */ /* 0x000fec0003800000 */
[----:B------:R-:W-:Y:S01]  /*92b0*/  HFMA2 R5, -RZ, RZ, 0, 5.9604644775390625e-08 ;  /* 0x00000001ff057431 */ /* 0x000fe200000001ff */
[----:B------:R-:W-:Y:S06]  /*92c0*/  MEMBAR.ALL.GPU ;  /* 0x0000000000007992 */ /* 0x000fec000000a000 */
[----:B------:R-:W-:-:S00]  /*92d0*/  ERRBAR ;  /* 0x00000000000079ab */ /* 0x000fc00000000000 */
[----:B------:R-:W-:Y:S06]  /*92e0*/  CGAERRBAR ;  /* 0x00000000000075ab */ /* 0x000fec0000000000 */
[----:B------:R1:W-:Y:S02]  /*92f0*/  REDG.E.ADD.S32.STRONG.GPU desc[UR28][R2.64], R5 ;  /* 0x000000050200798e */ /* 0x0003e4000c12e31c */
.L_x_1283:
[----:B------:R-:W-:Y:S05]  /*9300*/  BSYNC.RECONVERGENT B0 ;  /* 0x0000000000007941 */ /* 0x000fea0003800200 */
.L_x_1282:
[----:B------:R-:W-:Y:S05]  /*9310*/  @P0 EXIT ;  /* 0x000000000000094d */ /* 0x000fea0003800000 */
[----:B------:R-:W-:Y:S05]  /*9320*/  @P2 BRA `(.L_x_1284) ;  /* 0x0000000000202947 */ /* 0x000fea0003800000 */
[----:B------:R-:W-:-:S05]  /*9330*/  IMAD R0, R4, R7, RZ ;  /* 0x0000000704007224 */ /* 0x000fca00078e02ff */
[----:B------:R-:W-:-:S13]  /*9340*/  ISETP.NE.AND P0, PT, R0, -0x1, PT ;  /* 0xffffffff0000780c */ /* 0x000fda0003f05270 */
[----:B------:R-:W-:Y:S05]  /*9350*/  @!P0 BRA `(.L_x_1284) ;  /* 0x0000000000148947 */ /* 0x000fea0003800000 */
.L_x_1285:
[----:B-1----:R-:W2:Y:S04]  /*9360*/  LDG.E.STRONG.GPU R5, desc[UR28][R2.64] ;  /* 0x0000001c02057981 */ /* 0x002ea8000c1ef900 */
[----:B--2---:R-:W-:Y:S01]  /*9370*/  CCTL.IVALL ;  /* 0x00000000ff00798f */ /* 0x004fe20002000000 */
[----:B------:R-:W-:Y:S05]  /*9380*/  YIELD ;  /* 0x0000000000007946 */ /* 0x000fea0003800000 */
[----:B------:R-:W-:-:S13]  /*9390*/  ISETP.NE.AND P0, PT, R5, R0, PT ;  /* 0x000000000500720c */ /* 0x000fda0003f05270 */
[----:B------:R-:W-:Y:S05]  /*93a0*/  @P0 BRA `(.L_x_1285) ;  /* 0xfffffffc00ec0947 */ /* 0x000fea000383ffff */
.L_x_1284:
        /* <DEDUP_REMOVED lines=50> */
[----:B------:R-:W1:Y:S01]  /*96d0*/  LDCU.64 UR4, c[0x0][0x3d8] ;  /* 0x00007b00ff0477ac */ /* 0x000e620008000a00 */
[----:B------:R-:W-:Y:S02]  /*96e0*/  IADD3 R9, PT, PT, R2, 0x1, RZ ;  /* 0x0000000102097810 */ /* 0x000fe40007ffe0ff */
[----:B------:R-:W-:Y:S01]  /*96f0*/  MOV R6, R115 ;  /* 0x0000007300067202 */ /* 0x000fe20000000f00 */
[----:B------:R-:W2:Y:S01]  /*9700*/  LDCU.64 UR6, c[0x0][0x390] ;  /* 0x00007200ff0677ac */ /* 0x000ea20008000a00 */
[----:B------:R-:W-:Y:S02]  /*9710*/  LOP3.LUT R9, R9, 0x3, RZ, 0xc0, !PT ;  /* 0x0000000309097812 */ /* 0x000fe400078ec0ff */
[----:B------:R-:W-:Y:S01]  /*9720*/  MOV R7, R30 ;  /* 0x0000001e00077202 */ /* 0x000fe20000000f00 */
[----:B------:R-:W3:Y:S01]  /*9730*/  LDCU.64 UR8, c[0x0][0x388] ;  /* 0x00007100ff0877ac */ /* 0x000ee20008000a00 */
[C---:B------:R-:W-:Y:S02]  /*9740*/  SHF.L.U32 R21, R115.reuse, 0x3, RZ ;  /* 0x0000000373157819 */ /* 0x040fe400000006ff */
[----:B------:R-:W-:Y:S01]  /*9750*/  SHF.L.U64.HI R22, R115, 0x3, R30 ;  /* 0x0000000373167819 */ /* 0x000fe2000001021e */
[----:B------:R-:W-:Y:S01]  /*9760*/  IMAD.WIDE.U32 R6, R9, 0x188, R6 ;  /* 0x0000018809067825 */ /* 0x000fe200078e0006 */
[----:B------:R-:W-:-:S02]  /*9770*/  SHF.L.U32 R29, R5, 0x2, RZ ;  /* 0x00000002051d7819 */ /* 0x000fc400000006ff */
[----:B------:R-:W-:Y:S02]  /*9780*/  SHF.L.U64.HI R31, R0, 0x2, R3 ;  /* 0x00000002001f7819 */ /* 0x000fe40000010203 */
[----:B------:R-:W-:Y:S02]  /*9790*/  SHF.L.U64.HI R27, R28, 0x2, R33 ;  /* 0x000000021c1b7819 */ /* 0x000fe40000010221 */
[----:B-1----:R-:W-:Y:S01]  /*97a0*/  LEA R25, P1, R115, UR4, 0x2 ;  /* 0x0000000473197c11 */ /* 0x002fe2000f8210ff */
[----:B------:R-:W-:Y:S01]  /*97b0*/  UMOV UR4, URZ ;  /* 0x000000ff00047c82 */ /* 0x000fe20008000000 */
[----:B--2---:R-:W-:Y:S02]  /*97c0*/  IADD3 R23, P2, PT, R21, UR6, RZ ;  /* 0x0000000615177c10 */ /* 0x004fe4000ff5e0ff */
[----:B------:R-:W-:Y:S02]  /*97d0*/  LEA.HI.X R26, R115, UR5, R30, 0x2, P1 ;  /* 0x00000005731a7c11 */ /* 0x000fe400088f141e */
[----:B------:R-:W-:-:S02]  /*97e0*/  IADD3 R30, PT, PT, R7, UR4, RZ ;  /* 0x00000004071e7c10 */ /* 0x000fc4000fffe0ff */
[----:B------:R-:W-:Y:S01]  /*97f0*/  MOV R115, R6 ;  /* 0x0000000600737202 */ /* 0x000fe20000000f00 */
[----:B------:R-:W-:Y:S01]  /*9800*/  IMAD.WIDE.U32 R6, R4, 0x4, RZ ;  /* 0x0000000404067825 */ /* 0x000fe200078e00ff */
[C---:B------:R-:W-:Y:S02]  /*9810*/  IADD3.X R24, PT, PT, R22.reuse, UR7, RZ, P2, !PT ;  /* 0x0000000716187c10 */ /* 0x040fe400097fe4ff */
[----:B---3--:R-:W-:Y:S02]  /*9820*/  IADD3 R21, P1, PT, R21, UR8, RZ ;  /* 0x0000000815157c10 */ /* 0x008fe4000ff3e0ff */
[----:B------:R-:W-:Y:S02]  /*9830*/  IADD3 R2, P2, PT, RZ, -R9, RZ ;  /* 0x80000009ff027210 */ /* 0x000fe40007f5e0ff */
[----:B------:R-:W-:Y:S02]  /*9840*/  IADD3.X R22, PT, PT, R22, UR9, RZ, P1, !PT ;  /* 0x0000000916167c10 */ /* 0x000fe40008ffe4ff */
[----:B------:R-:W-:-:S02]  /*9850*/  IADD3 R29, PT, PT, R7, R29, RZ ;  /* 0x0000001d071d7210 */ /* 0x000fc40007ffe0ff */
[----:B------:R-:W-:-:S07]  /*9860*/  IADD3.X R20, PT, PT, RZ, -0x1, RZ, P2, !PT ;  /* 0xffffffffff147810 */ /* 0x000fce00017fe4ff */
.L_x_1288:
[-C--:B-1----:R-:W-:Y:S02]  /*9870*/  LEA R10, P1, R0, R25.reuse, 0x2 ;  /* 0x00000019000a7211 */ /* 0x082fe400078210ff */
        /* <DEDUP_REMOVED lines=9> */
[----:B------:R-:W4:Y:S04]  /*9910*/  LDG.E R18, desc[UR28][R12.64] ;  /* 0x0000001c0c127981 */ /* 0x000f28000c1e1900 */
[----:B------:R-:W4:Y:S01]  /*9920*/  LDG.E R19, desc[UR28][R14.64] ;  /* 0x0000001c0e137981 */ /* 0x000f22000c1e1900 */
[----:B-1----:R-:W-:-:S02]  /*9930*/  MOV R10, R23 ;  /* 0x00000017000a7202 */ /* 0x002fc40000000f00 */
[----:B---3--:R-:W-:Y:S02]  /*9940*/  MOV R8, R21 ;  /* 0x0000001500087202 */ /* 0x008fe40000000f00 */
        /* <DEDUP_REMOVED lines=13> */
[----:B----4-:R1:W-:Y:S01]  /*9a20*/  STG.E.64 desc[UR28][R10.64], R18 ;  /* 0x000000120a007986 */ /* 0x0103e2000c101b1c */
[----:B------:R-:W-:Y:S05]  /*9a30*/  @P1 BRA `(.L_x_1288) ;  /* 0xfffffffc008c1947 */ /* 0x000fea000383ffff */
.L_x_1287:
[----:B------:R-:W-:Y:S05]  /*9a40*/  BSYNC.RECONVERGENT B0 ;  /* 0x0000000000007941 */ /* 0x000fea0003800200 */
.L_x_1286:
[----:B------:R-:W-:Y:S05]  /*9a50*/  @!P0 EXIT ;  /* 0x000000000000894d */ /* 0x000fea0003800000 */
[----:B------:R-:W-:Y:S01]  /*9a60*/  SHF.L.U64.HI R37, R28, 0x2, R33 ;  /* 0x000000021c257819 */ /* 0x000fe20000010221 */
[----:B------:R-:W2:Y:S01]  /*9a70*/  LDCU.64 UR4, c[0x0][0x3d8] ;  /* 0x00007b00ff0477ac */ /* 0x000ea20008000a00 */
[C---:B------:R-:W-:Y:S02]  /*9a80*/  SHF.L.U64.HI R31, R4.reuse, 0x2, R5 ;  /* 0x00000002041f7819 */ /* 0x040fe40000010205 */
[----:B------:R-:W-:Y:S01]  /*9a90*/  SHF.L.U32 R29, R4, 0x2, RZ ;  /* 0x00000002041d7819 */ /* 0x000fe200000006ff */
[----:B------:R-:W3:Y:S01]  /*9aa0*/  LDCU.64 UR6, c[0x0][0x388] ;  /* 0x00007100ff0677ac */ /* 0x000ee20008000a00 */
[----:B------:R-:W-:Y:S02]  /*9ab0*/  SHF.L.U32 R39, R28, 0x2, RZ ;  /* 0x000000021c277819 */ /* 0x000fe400000006ff */
[C---:B------:R-:W-:Y:S01]  /*9ac0*/  SHF.L.U64.HI R33, R0.reuse, 0x2, R3 ;  /* 0x0000000200217819 */ /* 0x040fe20000010203 */
[----:B------:R-:W4:Y:S01]  /*9ad0*/  LDCU.64 UR8, c[0x0][0x390] ;  /* 0x00007200ff0877ac */ /* 0x000f220008000a00 */
[----:B------:R-:W-:-:S07]  /*9ae0*/  SHF.L.U32 R35, R0, 0x2, RZ ;  /* 0x0000000200237819 */ /* 0x000fce00000006ff */
.L_x_1289:
[C---:B-1----:R-:W-:Y:S02]  /*9af0*/  SHF.L.U32 R16, R115.reuse, 0x2, RZ ;  /* 0x0000000273107819 */ /* 0x042fe400000006ff */
[----:B------:R-:W-:Y:S02]  /*9b00*/  SHF.L.U64.HI R2, R115, 0x2, R30 ;  /* 0x0000000273027819 */ /* 0x000fe4000001021e */
[----:B--2---:R-:W-:-:S04]  /*9b10*/  IADD3 R4, P0, PT, R16, UR4, RZ ;  /* 0x0000000410047c10 */ /* 0x004fc8000ff1e0ff */
[----:B------:R-:W-:Y:S02]  /*9b20*/  IADD3.X R5, PT, PT, R2, UR5, RZ, P0, !PT ;  /* 0x0000000502057c10 */ /* 0x000fe400087fe4ff */
[C---:B------:R-:W-:Y:S02]  /*9b30*/  IADD3 R6, P0, PT, R4.reuse, R35, RZ ;  /* 0x0000002304067210 */ /* 0x040fe40007f1e0ff */
[C---:B------:R-:W-:Y:S01]  /*9b40*/  IADD3 R10, P1, PT, R4.reuse, R39, RZ ;  /* 0x00000027040a7210 */ /* 0x040fe20007f3e0ff */
[----:B------:R1:W2:Y:S01]  /*9b50*/  LDG.E R18, desc[UR28][R4.64] ;  /* 0x0000001c04127981 */ /* 0x0002a2000c1e1900 */
[C---:B------:R-:W-:Y:S02]  /*9b60*/  IADD3.X R7, PT, PT, R5.reuse, R33, RZ, P0, !PT ;  /* 0x0000002105077210 */ /* 0x040fe400007fe4ff */
[----:B------:R-:W-:Y:S02]  /*9b70*/  IADD3 R8, P0, PT, R4, R29, RZ ;  /* 0x0000001d04087210 */ /* 0x000fe40007f1e0ff */
[C---:B------:R-:W-:Y:S01]  /*9b80*/  IADD3.X R11, PT, PT, R5.reuse, R37, RZ, P1, !PT ;  /* 0x00000025050b7210 */ /* 0x040fe20000ffe4ff */
[----:B------:R5:W2:Y:S01]  /*9b90*/  LDG.E R19, desc[UR28][R6.64] ;  /* 0x0000001c06137981 */ /* 0x000aa2000c1e1900 */
[----:B------:R-:W-:-:S03]  /*9ba0*/  IADD3.X R9, PT, PT, R5, R31, RZ, P0, !PT ;  /* 0x0000001f05097210 */ /* 0x000fc600007fe4ff */
[----:B------:R-:W2:Y:S04]  /*9bb0*/  LDG.E R21, desc[UR28][R10.64] ;  /* 0x0000001c0a157981 */ /* 0x000ea8000c1e1900 */
[----:B------:R0:W2:Y:S01]  /*9bc0*/  LDG.E R20, desc[UR28][R8.64] ;  /* 0x0000001c08147981 */ /* 0x0000a2000c1e1900 */
[C---:B------:R-:W-:Y:S02]  /*9bd0*/  SHF.L.U32 R27, R115.reuse, 0x3, RZ ;  /* 0x00000003731b7819 */ /* 0x040fe400000006ff */
[----:B------:R-:W-:Y:S02]  /*9be0*/  SHF.L.U64.HI R28, R115, 0x3, R30 ;  /* 0x00000003731c7819 */ /* 0x000fe4000001021e */
[----:B------:R-:W-:Y:S02]  /*9bf0*/  LOP3.LUT R14, R27, 0xfffffff8, RZ, 0xc0, !PT ;  /* 0xfffffff81b0e7812 */ /* 0x000fe400078ec0ff */
[----:B------:R-:W-:-:S02]  /*9c00*/  LOP3.LUT R16, R16, 0xfffffffc, RZ, 0xc0, !PT ;  /* 0xfffffffc10107812 */ /* 0x000fc400078ec0ff */
[----:B---3--:R-:W-:Y:S02]  /*9c10*/  IADD3 R12, P0, PT, R14, UR6, RZ ;  /* 0x000000060e0c7c10 */ /* 0x008fe4000ff1e0ff */
[----:B-1----:R-:W-:Y:S02]  /*9c20*/  LOP3.LUT R4, R28, 0x3, RZ, 0xc0, !PT ;  /* 0x000000031c047812 */ /* 0x002fe400078ec0ff */
[----:B----4-:R-:W-:Y:S02]  /*9c30*/  IADD3 R14, P1, PT, R14, UR8, RZ ;  /* 0x000000080e0e7c10 */ /* 0x010fe4000ff3e0ff */
[----:B------:R-:W-:Y:S02]  /*9c40*/  LOP3.LUT R2, R2, 0x3, RZ, 0xc0, !PT ;  /* 0x0000000302027812 */ /* 0x000fe400078ec0ff */
[----:B------:R-:W-:Y:S02]  /*9c50*/  IADD3 R16, P2, PT, R16, UR4, RZ ;  /* 0x0000000410107c10 */ /* 0x000fe4000ff5e0ff */
[----:B------:R-:W-:-:S02]  /*9c60*/  IADD3.X R13, PT, PT, R4, UR7, RZ, P0, !PT ;  /* 0x00000007040d7c10 */ /* 0x000fc400087fe4ff */
[----:B------:R-:W-:Y:S02]  /*9c70*/  IADD3.X R15, PT, PT, R4, UR9, RZ, P1, !PT ;  /* 0x00000009040f7c10 */ /* 0x000fe40008ffe4ff */
[----:B------:R-:W-:Y:S02]  /*9c80*/  IADD3.X R17, PT, PT, R2, UR5, RZ, P2, !PT ;  /* 0x0000000502117c10 */ /* 0x000fe400097fe4ff */
[C---:B------:R-:W-:Y:S02]  /*9c90*/  IADD3 R4, P0, PT, R16.reuse, R35, RZ ;  /* 0x0000002310047210 */ /* 0x040fe40007f1e0ff */
[C---:B-----5:R-:W-:Y:S02]  /*9ca0*/  IADD3 R6, P1, PT, R16.reuse, R29, RZ ;  /* 0x0000001d10067210 */ /* 0x060fe40007f3e0ff */
[----:B0-----:R-:W-:Y:S02]  /*9cb0*/  IADD3 R8, P2, PT, R16, R39, RZ ;  /* 0x0000002710087210 */ /* 0x001fe40007f5e0ff */
[----:B------:R-:W-:-:S02]  /*9cc0*/  IADD3.X R5, PT, PT, R17, R33, RZ, P0, !PT ;  /* 0x0000002111057210 */ /* 0x000fc400007fe4ff */
[C---:B------:R-:W-:Y:S02]  /*9cd0*/  IADD3.X R7, PT, PT, R17.reuse, R31, RZ, P1, !PT ;  /* 0x0000001f11077210 */ /* 0x040fe40000ffe4ff */
[----:B------:R-:W-:Y:S01]  /*9ce0*/  IADD3.X R9, PT, PT, R17, R37, RZ, P2, !PT ;  /* 0x0000002511097210 */ /* 0x000fe200017fe4ff */
[----:B--2---:R0:W-:Y:S04]  /*9cf0*/  STG.E.64 desc[UR28][R12.64], R18 ;  /* 0x000000120c007986 */ /* 0x0041e8000c101b1c */
        /* <DEDUP_REMOVED lines=49> */
.L_x_1290:
        /* <DEDUP_REMOVED lines=15> */
.L_x_4761:


//--------------------- .text._Z35group_norm_nhwc_bwd_one_pass_kernelI11Fp32IOFp32WLi256ELi98ELi392EEv26Group_norm_nhwc_bwd_params --------------------------
	.section	.text._Z35group_norm_nhwc_bwd_one_pass_kernelI11Fp32IOFp32WLi256ELi98ELi392EEv26Group_norm_nhwc_bwd_params,"ax",@progbits
	.align	128
        .global         _Z35group_norm_nhwc_bwd_one_pass_kernelI11Fp32IOFp32WLi256ELi98ELi392EEv26Group_norm_nhwc_bwd_params
        .type           _Z35group_norm_nhwc_bwd_one_pass_kernelI11Fp32IOFp32WLi256ELi98ELi392EEv26Group_norm_nhwc_bwd_params,@function
        .size           _Z35group_norm_nhwc_bwd_one_pass_kernelI11Fp32IOFp32WLi256ELi98ELi392EEv26Group_norm_nhwc_bwd_params,(.L_x_4762 - _Z35group_norm_nhwc_bwd_one_pass_kernelI11Fp32IOFp32WLi256ELi98ELi392EEv26Group_norm_nhwc_bwd_params)
        .other          _Z35group_norm_nhwc_bwd_one_pass_kernelI11Fp32IOFp32WLi256ELi98ELi392EEv26Group_norm_nhwc_bwd_params,@"STO_CUDA_ENTRY STV_DEFAULT"
_Z35group_norm_nhwc_bwd_one_pass_kernelI11Fp32IOFp32WLi256ELi98ELi392EEv26Group_norm_nhwc_bwd_params:
.text._Z35group_norm_nhwc_bwd_one_pass_kernelI11Fp32IOFp32WLi256ELi98ELi392EEv26Group_norm_nhwc_bwd_params:
        /* <DEDUP_REMOVED lines=26> */
.L_x_1315:
[----:B01----:R-:W2:Y:S01]  /*01a0*/  LDL.LU R4, [R1+0x220] ;  /* 0x0002200001047983 */ /* 0x003ea20000300800 */
[----:B------:R-:W1:Y:S01]  /*01b0*/  LDCU UR14, c[0x0][0x410] ;  /* 0x00008200ff0e77ac */ /* 0x000e620008000800 */
[----:B------:R-:W-:Y:S02]  /*01c0*/  IABS R3, UR8 ;  /* 0x0000000800037c13 */ /* 0x000fe40008000000 */
[C---:B------:R-:W-:Y:S01]  /*01d0*/  IADD3 R5, PT, PT, R80.reuse, 0x8, RZ ;  /* 0x0000000850057810 */ /* 0x040fe20007ffe0ff */
[----:B------:R-:W-:Y:S01]  /*01e0*/  UMOV UR6, URZ ;  /* 0x000000ff00067c82 */ /* 0x000fe20008000000 */
[----:B------:R-:W-:Y:S01]  /*01f0*/  R2UR UR9, R3 ;  /* 0x00000000030972ca */ /* 0x000fe200000e0000 */
[----:B------:R-:W3:Y:S01]  /*0200*/  LDCU.128 UR16, c[0x0][0x400] ;  /* 0x00008000ff1077ac */ /* 0x000ee20008000c00 */
[----:B------:R-:W-:Y:S02]  /*0210*/  SHF.R.S32.HI R3, RZ, 0x1f, R80 ;  /* 0x0000001fff037819 */ /* 0x000fe40000011450 */
[----:B------:R-:W-:Y:S01]  /*0220*/  SHF.R.S32.HI R11, RZ, 0x1f, R5 ;  /* 0x0000001fff0b7819 */ /* 0x000fe20000011405 */
[----:B------:R-:W-:Y:S01]  /*0230*/  UISETP.GE.AND UP4, UPT, UR8, URZ, UPT ;  /* 0x000000ff0800728c */ /* 0x000fe2000bf86270 */
[----:B------:R-:W-:-:S02]  /*0240*/  IADD3 R7, PT, PT, R80, 0x10, RZ ;  /* 0x0000001050077810 */ /* 0x000fc40007ffe0ff */
[----:B------:R-:W-:Y:S02]  /*0250*/  LOP3.LUT R76, R76, 0xfeffffff, RZ, 0xc0, !PT ;  /* 0xfeffffff4c4c7812 */ /* 0x000fe400078ec0ff */
[----:B------:R-:W-:Y:S02]  /*0260*/  SHF.R.S32.HI R13, RZ, 0x1f, R7 ;  /* 0x0000001fff0d7819 */ /* 0x000fe40000011407 */
[----:B------:R-:W-:Y:S01]  /*0270*/  IADD3 R49, PT, PT, R80, 0xc8, RZ ;  /* 0x000000c850317810 */ /* 0x000fe20007ffe0ff */
[----:B-1----:R-:W-:Y:S02]  /*0280*/  ULOP3.LUT UR12, UR8, UR14, URZ, 0x3c, !UPT ;  /* 0x0000000e080c7292 */ /* 0x002fe4000f8e3cff */
[----:B0-----:R-:W-:Y:S01]  /*0290*/  MOV R0, UR14 ;  /* 0x0000000e00007c02 */ /* 0x001fe20008000f00 */
[----:B------:R-:W-:-:S03]  /*02a0*/  UISETP.NE.AND UP0, UPT, UR14, URZ, UPT ;  /* 0x000000ff0e00728c */ /* 0x000fc6000bf05270 */
[----:B------:R-:W-:Y:S02]  /*02b0*/  IABS R0, R0 ;  /* 0x0000000000007213 */ /* 0x000fe40000000000 */
[----:B---3--:R-:W-:Y:S02]  /*02c0*/  ISETP.GE.U32.AND P0, PT, R80, UR16, PT ;  /* 0x0000001050007c0c */ /* 0x008fe4000bf06070 */
[----:B------:R-:W-:Y:S02]  /*02d0*/  R2UR UR13, R0 ;  /* 0x00000000000d72ca */ /* 0x000fe400000e0000 */
[----:B------:R-:W-:Y:S02]  /*02e0*/  ISETP.GE.AND.EX P3, PT, R3, UR17, PT, P0 ;  /* 0x0000001103007c0c */ /* 0x000fe4000bf66300 */
[----:B------:R-:W-:Y:S02]  /*02f0*/  ISETP.GE.U32.AND P0, PT, R5, UR16, PT ;  /* 0x0000001005007c0c */ /* 0x000fe4000bf06070 */
[----:B------:R-:W-:-:S02]  /*0300*/  MOV R9, UR18 ;  /* 0x0000001200097c02 */ /* 0x000fc40008000f00 */
[----:B------:R-:W-:Y:S02]  /*0310*/  ISETP.GE.AND.EX P4, PT, R11, UR17, PT, P0 ;  /* 0x000000110b007c0c */ /* 0x000fe4000bf86300 */
        /* <DEDUP_REMOVED lines=55> */
[----:B------:R-:W-:Y:S02]  /*0690*/  @!P3 MOV R66, R68 ;  /* 0x000000440042b202 */ /* 0x000fe40000000f00 */
[----:B------:R-:W-:-:S02]  /*06a0*/  ISETP.GE.U32.AND P0, PT, R9, UR16, PT ;  /* 0x0000001009007c0c */ /* 0x000fc4000bf06070 */
[C---:B------:R-:W-:Y:S01]  /*06b0*/  IADD3 R11, PT, PT, R80.reuse, 0x20, RZ ;  /* 0x00000020500b7810 */ /* 0x040fe20007ffe0ff */
[----:B------:R-:W-:-:S05]  /*06c0*/  @!P3 IMAD.WIDE.U32 R2, R80, R14, R66 ;  /* 0x0000000e5002b225 */ /* 0x000fca00078e0042 */
[----:B------:R-:W-:Y:S02]  /*06d0*/  @!P3 IADD3 R3, PT, PT, R3, R15, RZ ;  /* 0x0000000f0303b210 */ /* 0x000fe40007ffe0ff */
[C---:B------:R-:W-:Y:S02]  /*06e0*/  @!P3 SHF.L.U32 R43, R2.reuse, 0x2, RZ ;  /* 0x00000002022bb819 */ /* 0x040fe400000006ff */
[----:B------:R-:W-:Y:S02]  /*06f0*/  @!P3 SHF.L.U64.HI R2, R2, 0x2, R3 ;  /* 0x000000020202b819 */ /* 0x000fe40000010203 */
[C---:B------:R-:W-:Y:S02]  /*0700*/  @!P3 IADD3 R42, P2, PT, R43.reuse, R16, RZ ;  /* 0x000000102b2ab210 */ /* 0x040fe40007f5e0ff */
[----:B----4-:R-:W-:Y:S02]  /*0710*/  @!P3 IADD3 R82, P1, PT, R43, R82, RZ ;  /* 0x000000522b52b210 */ /* 0x010fe40007f3e0ff */
        /* <DEDUP_REMOVED lines=8> */
[----:B------:R-:W2:Y:S01]  /*07a0*/  @!P2 LDC.64 R20, c[0x0][0x398] ;  /* 0x0000e600ff14ab82 */ /* 0x000ea20000000a00 */
[----:B------:R-:W-:Y:S01]  /*07b0*/  @!P2 MOV R2, R68 ;  /* 0x000000440002a202 */ /* 0x000fe20000000f00 */
[----:B------:R-:W-:Y:S01]  /*07c0*/  @!P2 IMAD R19, R5, R19, R0 ;  /* 0x000000130513a224 */ /* 0x000fe200078e0200 */
[----:B------:R-:W-:Y:S02]  /*07d0*/  @!P2 MOV R3, R67 ;  /* 0x000000430003a202 */ /* 0x000fe40000000f00 */
[----:B------:R-:W-:Y:S02]  /*07e0*/  ISETP.GE.AND.EX P4, PT, R17, UR17, PT, P0 ;  /* 0x0000001111007c0c */ /* 0x000fe4000bf86300 */
[----:B------:R-:W-:Y:S01]  /*07f0*/  @P5 LOP3.LUT R76, R76, 0x200000, RZ, 0xfc, !PT ;  /* 0x002000004c4c5812 */ /* 0x000fe200078efcff */
[----:B------:R-:W-:Y:S01]  /*0800*/  @!P2 IMAD.WIDE.U32 R2, R5, R18, R2 ;  /* 0x000000120502a225 */ /* 0x000fe200078e0002 */
[----:B------:R-:W3:Y:S01]  /*0810*/  @!P5 LDC.64 R26, c[0x0][0x3f8] ;  /* 0x0000fe00ff1adb82 */ /* 0x000ee20000000a00 */
[----:B------:R-:W-:-:S02]  /*0820*/  IADD3 R5, PT, PT, R80, 0x28, RZ ;  /* 0x0000002850057810 */ /* 0x000fc40007ffe0ff */
[----:B------:R-:W-:Y:S02]  /*0830*/  LOP3.LUT R76, R76, 0xffefffff, RZ, 0xc0, !PT ;  /* 0xffefffff4c4c7812 */ /* 0x000fe400078ec0ff */
[----:B------:R-:W-:Y:S01]  /*0840*/  @!P2 IADD3 R3, PT, PT, R3, R19, RZ ;  /* 0x000000130303a210 */ /* 0x000fe20007ffe0ff */
[----:B------:R-:W-:Y:S01]  /*0850*/  @!P6 IMAD R19, R7, R23, R4 ;  /* 0x000000170713e224 */ /* 0x000fe200078e0204 */
[C---:B------:R-:W-:Y:S01]  /*0860*/  @!P2 SHF.L.U32 R45, R2.reuse, 0x2, RZ ;  /* 0x00000002022da819 */ /* 0x040fe200000006ff */
[----:B------:R-:W4:Y:S01]  /*0870*/  @!P5 LDC.64 R54, c[0x0][0x3a0] ;  /* 0x0000e800ff36db82 */ /* 0x000f220000000a00 */
[----:B------:R-:W-:Y:S02]  /*0880*/  @!P2 SHF.L.U64.HI R0, R2, 0x2, R3 ;  /* 0x000000020200a819 */ /* 0x000fe40000010203 */
[----:B------:R-:W-:Y:S02]  /*0890*/  @!P6 MOV R2, R68 ;  /* 0x000000440002e202 */ /* 0x000fe40000000f00 */
[----:B------:R-:W-:-:S02]  /*08a0*/  @!P6 MOV R3, R67 ;  /* 0x000000430003e202 */ /* 0x000fc40000000f00 */
[----:B------:R-:W-:Y:S01]  /*08b0*/  @!P2 IADD3 R50, P0, PT, R45, R50, RZ ;  /* 0x000000322d32a210 */ /* 0x000fe20007f1e0ff */
[----:B------:R-:W0:Y:S01]  /*08c0*/  @!P4 LDC.64 R56, c[0x0][0x3a0] ;  /* 0x0000e800ff38cb82 */ /* 0x000e220000000a00 */
[----:B------:R-:W-:Y:S01]  /*08d0*/  ISETP.GE.U32.AND P1, PT, R5, UR16, PT ;  /* 0x0000001005007c0c */ /* 0x000fe2000bf26070 */
[----:B------:R-:W-:Y:S01]  /*08e0*/  @!P6 IMAD.WIDE.U32 R2, R7, R22, R2 ;  /* 0x000000160702e225 */ /* 0x000fe200078e0002 */
[----:B------:R-:W-:Y:S02]  /*08f0*/  @!P2 IADD3.X R51, PT, PT, R0, R51, RZ, P0, !PT ;  /* 0x000000330033a210 */ /* 0x000fe400007fe4ff */
[----:B--2---:R-:W-:Y:S02]  /*0900*/  @!P2 IADD3 R44, P0, PT, R45, R20, RZ ;  /* 0x000000142d2ca210 */ /* 0x004fe40007f1e0ff */
[----:B------:R-:W-:Y:S01]  /*0910*/  SHF.R.S32.HI R13, RZ, 0x1f, R5 ;  /* 0x0000001fff0d7819 */ /* 0x000fe20000011405 */
[----:B------:R-:W2:Y:S01]  /*0920*/  @!P4 LDC.64 R22, c[0x0][0x3f8] ;  /* 0x0000fe00ff16cb82 */ /* 0x000ea20000000a00 */
[----:B------:R-:W-:-:S02]  /*0930*/  @!P6 IADD3 R3, PT, PT, R3, R19, RZ ;  /* 0x000000130303e210 */ /* 0x000fc40007ffe0ff */
[----:B------:R-:W-:Y:S02]  /*0940*/  @!P2 IADD3.X R45, PT, PT, R0, R21, RZ, P0, !PT ;  /* 0x00000015002da210 */ /* 0x000fe400007fe4ff */
[----:B------:R-:W-:Y:S02]  /*0950*/  ISETP.GE.AND.EX P3, PT, R13, UR17, PT, P1 ;  /* 0x000000110d007c0c */ /* 0x000fe4000bf66310 */
[C---:B------:R-:W-:Y:S01]  /*0960*/  @!P6 SHF.L.U32 R47, R2.reuse, 0x2, RZ ;  /* 0x00000002022fe819 */ /* 0x040fe200000006ff */
[----:B------:R-:W0:Y:S01]  /*0970*/  @!P5 LDC.64 R18, c[0x0][0x398] ;  /* 0x0000e600ff12db82 */ /* 0x000e220000000a00 */
[----:B------:R-:W-:Y:S01]  /*0980*/  @!P6 SHF.L.U64.HI R0, R2, 0x2, R3 ;  /* 0x000000020200e819 */ /* 0x000fe20000010203 */
[----:B---3--:R-:W-:Y:S01]  /*0990*/  @!P5 IMAD R2, R15, R26, RZ ;  /* 0x0000001a0f02d224 */ /* 0x008fe200078e02ff */
[----:B------:R-:W-:Y:S02]  /*09a0*/  @!P5 MOV R3, R67 ;  /* 0x000000430003d202 */ /* 0x000fe40000000f00 */
[----:B------:R-:W-:Y:S01]  /*09b0*/  @!P6 IADD3 R52, P0, PT, R47, R52, RZ ;  /* 0x000000342f34e210 */ /* 0x000fe20007f1e0ff */
[----:B------:R-:W-:Y:S01]  /*09c0*/  @!P5 IMAD R7, R9, R27, R2 ;  /* 0x0000001b0907d224 */ /* 0x000fe200078e0202 */
[----:B------:R-:W-:-:S02]  /*09d0*/  @!P5 MOV R2, R68 ;  /* 0x000000440002d202 */ /* 0x000fc40000000f00 */
[----:B------:R-:W-:Y:S01]  /*09e0*/  @!P6 IADD3.X R53, PT, PT, R0, R53, RZ, P0, !PT ;  /* 0x000000350035e210 */ /* 0x000fe200007fe4ff */
[----:B------:R-:W3:Y:S01]  /*09f0*/  @!P3 LDC.64 R14, c[0x0][0x3f8] ;  /* 0x0000fe00ff0ebb82 */ /* 0x000ee20000000a00 */
[----:B-1----:R-:W-:Y:S01]  /*0a00*/  @!P6 IADD3 R46, P0, PT, R47, R24, RZ ;  /* 0x000000182f2ee210 */ /* 0x002fe20007f1e0ff */
[----:B------:R-:W-:Y:S01]  /*0a10*/  @!P5 IMAD.WIDE.U32 R2, R9, R26, R2 ;  /* 0x0000001a0902d225 */ /* 0x000fe200078e0002 */
[----:B------:R-:W-:Y:S02]  /*0a20*/  @P4 LOP3.LUT R76, R76, 0x100000, RZ, 0xfc, !PT ;  /* 0x001000004c4c4812 */ /* 0x000fe400078efcff */
[----:B------:R-:W-:Y:S01]  /*0a30*/  @!P6 IADD3.X R47, PT, PT, R0, R25, RZ, P0, !PT ;  /* 0x00000019002fe210 */ /* 0x000fe200007fe4ff */
[----:B--2---:R-:W-:Y:S01]  /*0a40*/  @!P4 IMAD R4, R17, R22, RZ ;  /* 0x000000161104c224 */ /* 0x004fe200078e02ff */
        /* <DEDUP_REMOVED lines=8> */
[----:B----4-:R-:W-:Y:S02]  /*0ad0*/  @!P5 IADD3 R54, P0, PT, R119, R54, RZ ;  /* 0x000000367736d210 */ /* 0x010fe40007f1e0ff */
[----:B------:R-:W-:Y:S01]  /*0ae0*/  LOP3.LUT R76, R76, 0xfff7ffff, RZ, 0xc0, !PT ;  /* 0xfff7ffff4c4c7812 */ /* 0x000fe200078ec0ff */
[----:B------:R-:W-:Y:S01]  /*0af0*/  @!P4 IMAD.WIDE.U32 R2, R11, R22, R2 ;  /* 0x000000160b02c225 */ /* 0x000fe200078e0002 */
[C---:B------:R-:W-:Y:S02]  /*0b00*/  @!P5 IADD3.X R55, PT, PT, R0.reuse, R55, RZ, P0, !PT ;  /* 0x000000370037d210 */ /* 0x040fe400007fe4ff */
[----:B0-----:R-:W-:Y:S01]  /*0b10*/  @!P5 IADD3 R118, P0, PT, R119, R18, RZ ;  /* 0x000000127776d210 */ /* 0x001fe20007f1e0ff */
[----:B------:R-:W0:Y:S01]  /*0b20*/  @!P3 LDC.64 R10, c[0x0][0x398] ;  /* 0x0000e600ff0abb82 */ /* 0x000e220000000a00 */
[----:B------:R-:W-:Y:S01]  /*0b30*/  @!P4 IADD3 R3, PT, PT, R3, R7, RZ ;  /* 0x000000070303c210 */ /* 0x000fe20007ffe0ff */
[----:B---3--:R-:W-:Y:S01]  /*0b40*/  @!P3 IMAD R4, R13, R14, RZ ;  /* 0x0000000e0d04b224 */ /* 0x008fe200078e02ff */
        /* <DEDUP_REMOVED lines=11> */
[----:B------:R-:W-:Y:S01]  /*0c00*/  @!P3 IADD3 R3, PT, PT, R3, R7, RZ ;  /* 0x000000070303b210 */ /* 0x000fe20007ffe0ff */
[----:B------:R-:W-:Y:S01]  /*0c10*/  STL.64 [R1+0x2e0], R56 ;  /* 0x0002e03801007387 */ /* 0x000fe20000100a00 */
[----:B------:R-:W-:Y:S02]  /*0c20*/  @!P3 SHF.L.U32 R115, R2, 0x2, RZ ;  /* 0x000000020273b819 */ /* 0x000fe400000006ff */
[----:B------:R-:W-:Y:S02]  /*0c30*/  @!P4 IADD3.X R117, PT, PT, R0, R9, RZ, P0, !PT ;  /* 0x000000090075c210 */ /* 0x000fe400007fe4ff */
[----:B------:R-:W-:Y:S02]  /*0c40*/  @!P3 SHF.L.U64.HI R2, R2, 0x2, R3 ;  /* 0x000000020202b819 */ /* 0x000fe40000010203 */
[----:B--2---:R-:W-:-:S02]  /*0c50*/  @!P3 IADD3 R58, P0, PT, R115, R58, RZ ;  /* 0x0000003a733ab210 */ /* 0x004fc40007f1e0ff */
[----:B------:R-:W-:Y:S02]  /*0c60*/  IADD3 R5, PT, PT, R80, 0x30, RZ ;  /* 0x0000003050057810 */ /* 0x000fe40007ffe0ff */
[C---:B------:R-:W-:Y:S02]  /*0c70*/  @!P3 IADD3.X R59, PT, PT, R2.reuse, R59, RZ, P0, !PT ;  /* 0x0000003b023bb210 */ /* 0x040fe400007fe4ff */
[----:B0-----:R-:W-:Y:S02]  /*0c80*/  @!P3 IADD3 R114, P0, PT, R115, R10, RZ ;  /* 0x0000000a7372b210 */ /* 0x001fe40007f1e0ff */
[----:B------:R-:W-:Y:S01]  /*0c90*/  SHF.R.S32.HI R3, RZ, 0x1f, R5 ;  /* 0x0000001fff037819 */ /* 0x000fe20000011405 */
[----:B------:R-:W-:Y:S01]  /*0ca0*/  STL.64 [R1+0x2d8], R58 ;  /* 0x0002d83a01007387 */ /* 0x000fe20000100a00 */
        /* <DEDUP_REMOVED lines=18> */
[----:B------:R-:W-:-:S05]  /*0dd0*/  @!P1 IADD3.X R61, PT, PT, R2, R61, RZ, P0, !PT ;  /* 0x0000003d023d9210 */ /* 0x000fca00007fe4ff */
[----:B------:R-:W-:Y:S01]  /*0de0*/  STL.64 [R1+0x2d0], R60 ;  /* 0x0002d03c01007387 */ /* 0x000fe20000100a00 */
        /* <DEDUP_REMOVED lines=87> */
[----:B------:R1:W-:Y:S01]  /*1360*/  STL.64 [R1+0x2b0], R72 ;  /* 0x0002b04801007387 */ /* 0x0003e20000100a00 */
        /* <DEDUP_REMOVED lines=10> */
[----:B------:R-:W2:Y:S01]  /*1410*/  @!P1 LDC.64 R38, c[0x0][0x3a0] ;  /* 0x0000e800ff269b82 */ /* 0x000ea20000000a00 */
        /* <DEDUP_REMOVED lines=8> */
[----:B--2---:R-:W-:-:S04]  /*14a0*/  @!P1 IADD3 R38, P0, PT, R103, R38, RZ ;  /* 0x0000002667269210 */ /* 0x004fc80007f1e0ff */
        /* <DEDUP_REMOVED lines=104> */
[C---:B--2---:R-:W-:Y:S02]  /*1b30*/  @!P1 IADD3 R2, P0, PT, R93.reuse, R8, RZ ;  /* 0x000000085d029210 */ /* 0x044fe40007f1e0ff */
        /* <DEDUP_REMOVED lines=125> */
[----:B--2---:R-:W-:Y:S02]  /*2310*/  @!P1 IADD3 R10, P0, PT, R29, R22, RZ ;  /* 0x000000161d0a9210 */ /* 0x004fe40007f1e0ff */
[----:B------:R-:W-:Y:S02]  /*2320*/  IADD3 R21, PT, PT, R80, 0xb8, RZ ;  /* 0x000000b850157810 */ /* 0x000fe40007ffe0ff */
[----:B------:R-:W-:-:S05]  /*2330*/  @!P1 IADD3.X R11, PT, PT, R0, R23, RZ, P0, !PT ;  /* 0x00000017000b9210 */ /* 0x000fca00007fe4ff */
[----:B------:R-:W-:Y:S01]  /*2340*/  STL.64 [R1+0x2a8], R10 ;  /* 0x0002a80a01007387 */ /* 0x000fe20000100a00 */
        /* <DEDUP_REMOVED lines=40> */
[----:B------:R-:W-:-:S05]  /*25d0*/  @!P1 IADD3.X R25, PT, PT, R18, R25, RZ, P0, !PT ;  /* 0x0000001912199210 */ /* 0x000fca00007fe4ff */
[----:B------:R2:W-:Y:S01]  /*25e0*/  STL.64 [R1+0x2a0], R24 ;  /* 0x0002a01801007387 */ /* 0x0005e20000100a00 */
[----:B0-----:R-:W-:-:S04]  /*25f0*/  @!P1 IADD3 R20, P0, PT, R21, R40, RZ ;  /* 0x0000002815149210 */ /* 0x001fc80007f1e0ff */
[----:B------:R-:W-:Y:S02]  /*2600*/  @!P1 IADD3.X R21, PT, PT, R18, R41, RZ, P0, !PT ;  /* 0x0000002912159210 */ /* 0x000fe400007fe4ff */
[----:B------:R-:W-:Y:S02]  /*2610*/  SHF.R.S32.HI R41, RZ, 0x1f, R49 ;  /* 0x0000001fff297819 */ /* 0x000fe40000011431 */
[----:B------:R-:W-:-:S04]  /*2620*/  ISETP.GE.U32.AND P0, PT, R49, UR16, PT ;  /* 0x0000001031007c0c */ /* 0x000fc8000bf06070 */
[----:B------:R-:W-:-:S13]  /*2630*/  ISETP.GE.AND.EX P0, PT, R41, UR17, PT, P0 ;  /* 0x0000001129007c0c */ /* 0x000fda000bf06300 */
[----:B------:R-:W0:Y:S01]  /*2640*/  @!P0 LDC.64 R84, c[0x0][0x3f8] ;  /* 0x0000fe00ff548b82 */ /* 0x000e220000000a00 */
[----:B------:R-:W-:Y:S02]  /*2650*/  @!P0 MOV R40, R68 ;  /* 0x0000004400288202 */ /* 0x000fe40000000f00 */
[----:B------:R-:W-:-:S05]  /*2660*/  @P0 LOP3.LUT R76, R76, 0x4000000, RZ, 0xfc, !PT ;  /* 0x040000004c4c0812 */ /* 0x000fca00078efcff */
[----:B------:R-:W3:Y:S01]  /*2670*/  @!P0 LDC.64 R18, c[0x0][0x3a0] ;  /* 0x0000e800ff128b82 */ /* 0x000ee20000000a00 */
        /* <DEDUP_REMOVED lines=20> */
[----:B------:R-:W-:-:S04]  /*27c0*/  @P1 LOP3.LUT R76, R76, 0x8000000, RZ, 0xfc, !PT ;  /* 0x080000004c4c1812 */ /* 0x000fc800078efcff */
[----:B------:R-:W-:Y:S01]  /*27d0*/  LOP3.LUT R76, R76, 0xefffffff, RZ, 0xc0, !PT ;  /* 0xefffffff4c4c7812 */ /* 0x000fe200078ec0ff */
[----:B------:R-:W3:Y:S01]  /*27e0*/  @!P1 LDC.64 R122, c[0x0][0x3a0] ;  /* 0x0000e800ff7a9b82 */ /* 0x000ee20000000a00 */
[----:B0-----:R-:W-:Y:S01]  /*27f0*/  @!P1 IMAD R0, R49, R40, RZ ;  /* 0x0000002831009224 */ /* 0x001fe200078e02ff */
[----:B------:R-:W-:-:S03]  /*2800*/  @!P1 MOV R49, R67 ;  /* 0x0000004300319202 */ /* 0x000fc60000000f00 */
[C---:B------:R-:W-:Y:S02]  /*2810*/  @!P1 IMAD R81, R77.reuse, R41, R0 ;  /* 0x000000294d519224 */ /* 0x040fe400078e0200 */
[----:B------:R-:W-:Y:S01]  /*2820*/  @!P1 IMAD.WIDE.U32 R40, R77, R40, R48 ;  /* 0x000000284d289225 */ /* 0x000fe200078e0030 */
[----:B------:R-:W-:Y:S01]  /*2830*/  IADD3 R77, PT, PT, R80, 0xd8, RZ ;  /* 0x000000d8504d7810 */ /* 0x000fe20007ffe0ff */
[----:B------:R-:W0:Y:S03]  /*2840*/  @!P1 LDC.64 R48, c[0x0][0x398] ;  /* 0x0000e600ff309b82 */ /* 0x000e260000000a00 */
[----:B------:R-:W-:Y:S02]  /*2850*/  @!P1 IADD3 R41, PT, PT, R41, R81, RZ ;  /* 0x0000005129299210 */ /* 0x000fe40007ffe0ff */
[C---:B------:R-:W-:Y:S02]  /*2860*/  @!P1 SHF.L.U32 R125, R40.reuse, 0x2, RZ ;  /* 0x00000002287d9819 */ /* 0x040fe400000006ff */
[----:B------:R-:W-:-:S02]  /*2870*/  @!P1 SHF.L.U64.HI R40, R40, 0x2, R41 ;  /* 0x0000000228289819 */ /* 0x000fc40000010229 */
[C---:B---3--:R-:W-:Y:S02]  /*2880*/  @!P1 IADD3 R122, P2, PT, R125.reuse, R122, RZ ;  /* 0x0000007a7d7a9210 */ /* 0x048fe40007f5e0ff */
[----:B------:R-:W-:Y:S02]  /*2890*/  SHF.R.S32.HI R81, RZ, 0x1f, R77 ;  /* 0x0000001fff517819 */ /* 0x000fe4000001144d */
        /* <DEDUP_REMOVED lines=13> */
[----:B------:R-:W-:-:S04]  /*2970*/  IADD3 R0, PT, PT, R80, 0xe0, RZ ;  /* 0x000000e050007810 */ /* 0x000fc80007ffe0ff */
[----:B------:R-:W-:Y:S02]  /*2980*/  @!P2 IADD3 R77, PT, PT, R85, R49, RZ ;  /* 0x00000031554da210 */ /* 0x000fe40007ffe0ff */
[C---:B------:R-:W-:Y:S02]  /*2990*/  @!P2 SHF.L.U32 R49, R84.reuse, 0x2, RZ ;  /* 0x000000025431a819 */ /* 0x040fe400000006ff */
[----:B------:R-:W-:Y:S02]  /*29a0*/  @!P2 SHF.L.U64.HI R84, R84, 0x2, R77 ;  /* 0x000000025454a819 */ /* 0x000fe4000001024d */
[----:B-1----:R-:W-:Y:S02]  /*29b0*/  @!P2 IADD3 R72, P3, PT, R49, R40, RZ ;  /* 0x000000283148a210 */ /* 0x002fe40007f7e0ff */
[----:B------:R-:W-:Y:S02]  /*29c0*/  SHF.R.S32.HI R77, RZ, 0x1f, R0 ;  /* 0x0000001fff4d7819 */ /* 0x000fe40000011400 */
[----:B------:R-:W-:-:S02]  /*29d0*/  @!P2 IADD3.X R73, PT, PT, R84, R41, RZ, P3, !PT ;  /* 0x000000295449a210 */ /* 0x000fc40001ffe4ff */
[----:B------:R-:W0:Y:S02]  /*29e0*/  @!P2 LDC.64 R40, c[0x0][0x398] ;  /* 0x0000e600ff28ab82 */ /* 0x000e240000000a00 */
[----:B0-----:R-:W-:-:S04]  /*29f0*/  @!P2 IADD3 R64, P3, PT, R49, R40, RZ ;  /* 0x000000283140a210 */ /* 0x001fc80007f7e0ff */
[----:B------:R-:W-:Y:S02]  /*2a00*/  @!P2 IADD3.X R65, PT, PT, R84, R41, RZ, P3, !PT ;  /* 0x000000295441a210 */ /* 0x000fe40001ffe4ff */
[----:B------:R-:W-:Y:S02]  /*2a10*/  ISETP.GE.U32.AND P3, PT, R0, UR16, PT ;  /* 0x0000001000007c0c */ /* 0x000fe4000bf66070 */
[----:B------:R-:W-:Y:S02]  /*2a20*/  LOP3.LUT P2, RZ, R76, 0x800000, RZ, 0xc0, !PT ;  /* 0x008000004cff7812 */ /* 0x000fe4000784c0ff */
[----:B------:R-:W-:-:S13]  /*2a30*/  ISETP.GE.AND.EX P3, PT, R77, UR17, PT, P3 ;  /* 0x000000114d007c0c */ /* 0x000fda000bf66330 */
[----:B------:R-:W0:Y:S01]  /*2a40*/  @!P3 LDC.64 R48, c[0x0][0x3f8] ;  /* 0x0000fe00ff30bb82 */ /* 0x000e220000000a00 */
[----:B------:R-:W-:Y:S02]  /*2a50*/  @!P3 MOV R84, R68 ;  /* 0x000000440054b202 */ /* 0x000fe40000000f00 */
[----:B------:R-:W-:-:S05]  /*2a60*/  @!P3 MOV R85, R67 ;  /* 0x000000430055b202 */ /* 0x000fca0000000f00 */
[----:B------:R-:W2:Y:S01]  /*2a70*/  @!P3 LDC.64 R40, c[0x0][0x3a0] ;  /* 0x0000e800ff28bb82 */ /* 0x000ea20000000a00 */
[-C--:B0-----:R-:W-:Y:S02]  /*2a80*/  @!P3 IMAD R77, R77, R48.reuse, RZ ;  /* 0x000000304d4db224 */ /* 0x081fe400078e02ff */
[----:B------:R-:W-:-:S04]  /*2a90*/  @!P3 IMAD.WIDE.U32 R84, R0, R48, R84 ;  /* 0x000000300054b225 */ /* 0x000fc800078e0054 */
[----:B------:R-:W-:Y:S01]  /*2aa0*/  @!P3 IMAD R49, R0, R49, R77 ;  /* 0x000000310031b224 */ /* 0x000fe200078e024d */
[----:B------:R-:W-:-:S04]  /*2ab0*/  @!P3 SHF.L.U32 R48, R84, 0x2, RZ ;  /* 0x000000025430b819 */ /* 0x000fc800000006ff */
[----:B------:R-:W-:Y:S02]  /*2ac0*/  @!P3 IADD3 R49, PT, PT, R85, R49, RZ ;  /* 0x000000315531b210 */ /* 0x000fe40007ffe0ff */
[----:B--2---:R-:W-:Y:S02]  /*2ad0*/  @!P3 IADD3 R24, P4, PT, R48, R40, RZ ;  /* 0x000000283018b210 */ /* 0x004fe40007f9e0ff */
        /* <DEDUP_REMOVED lines=39> */
[----:B------:R-:W-:-:S04]  /*2d50*/  @!P5 SHF.L.U64.HI R0, R84, 0x2, R0 ;  /* 0x000000025400d819 */ /* 0x000fc80000010200 */
[----:B------:R-:W-:Y:S02]  /*2d60*/  @!P5 IADD3.X R57, PT, PT, R0, R41, RZ, P6, !PT ;  /* 0x000000290039d210 */ /* 0x000fe400037fe4ff */
[----:B------:R-:W0:Y:S02]  /*2d70*/  @!P5 LDC.64 R40, c[0x0][0x398] ;  /* 0x0000e600ff28db82 */ /* 0x000e240000000a00 */
[----:B0-----:R-:W-:-:S04]  /*2d80*/  @!P5 IADD3 R58, P6, PT, R48, R40, RZ ;  /* 0x00000028303ad210 */ /* 0x001fc80007fde0ff */
        /* <DEDUP_REMOVED lines=15> */
[----:B------:R-:W-:Y:S02]  /*2e80*/  CS2R R48, SRZ ;  /* 0x0000000000307805 */ /* 0x000fe4000001ff00 */
[----:B------:R-:W-:Y:S02]  /*2e90*/  @!P6 IADD3.X R61, PT, PT, R87, R41, RZ, P1, !PT ;  /* 0x00000029573de210 */ /* 0x000fe40000ffe4ff */
[----:B------:R-:W-:-:S02]  /*2ea0*/  CS2R R40, SRZ ;  /* 0x0000000000287805 */ /* 0x000fc4000001ff00 */
[----:B------:R-:W-:Y:S01]  /*2eb0*/  LOP3.LUT P1, RZ, R76, 0x400000, RZ, 0xc0, !PT ;  /* 0x004000004cff7812 */ /* 0x000fe2000782c0ff */
[----:B------:R0:W2:Y:S04]  /*2ec0*/  @!P0 LDG.E.64 R48, desc[UR10][R42.64] ;  /* 0x0000000a2a308981 */ /* 0x0000a8000c1e1b00 */
[----:B------:R-:W3:Y:S01]  /*2ed0*/  @!P0 LDG.E.64 R40, desc[UR10][R82.64] ;  /* 0x0000000a52288981 */ /* 0x000ee2000c1e1b00 */
[----:B0-----:R-:W-:-:S06]  /*2ee0*/  CS2R R42, SRZ ;  /* 0x00000000002a7805 */ /* 0x001fcc000001ff00 */
[----:B------:R0:W4:Y:S01]  /*2ef0*/  @!P2 LDG.E.64 R42, desc[UR10][R50.64] ;  /* 0x0000000a322aa981 */ /* 0x000122000c1e1b00 */
[----:B------:R-:W-:Y:S02]  /*2f00*/  HFMA2 R0, -RZ, RZ, 0, 0 ;  /* 0x00000000ff007431 */ /* 0x000fe400000001ff */
[----:B------:R-:W-:Y:S01]  /*2f10*/  HFMA2 R81, -RZ, RZ, 0, 0 ;  /* 0x00000000ff517431 */ /* 0x000fe200000001ff */
[----:B0-----:R-:W-:Y:S02]  /*2f20*/  CS2R R50, SRZ ;  /* 0x0000000000327805 */ /* 0x001fe4000001ff00 */
[----:B------:R-:W-:-:S04]  /*2f30*/  CS2R R82, SRZ ;  /* 0x0000000000527805 */ /* 0x000fc8000001ff00 */
[----:B------:R0:W4:Y:S01]  /*2f40*/  @!P2 LDG.E.64 R50, desc[UR10][R44.64] ;  /* 0x0000000a2c32a981 */ /* 0x000122000c1e1b00 */
[----:B------:R-:W-:Y:S02]  /*2f50*/  MOV R86, RZ ;  /* 0x000000ff00567202 */ /* 0x000fe40000000f00 */
[----:B0-----:R-:W-:-:S06]  /*2f60*/  CS2R R44, SRZ ;  /* 0x00000000002c7805 */ /* 0x001fcc000001ff00 */
[----:B------:R0:W4:Y:S02]  /*2f70*/  @!P1 LDG.E.64 R44, desc[UR10][R52.64] ;  /* 0x0000000a342c9981 */ /* 0x000124000c1e1b00 */
[----:B0-----:R-:W-:-:S06]  /*2f80*/  CS2R R52, SRZ ;  /* 0x0000000000347805 */ /* 0x001fcc000001ff00 */
[----:B------:R0:W4:Y:S02]  /*2f90*/  @!P1 LDG.E.64 R52, desc[UR10][R46.64] ;  /* 0x0000000a2e349981 */ /* 0x000124000c1e1b00 */
[----:B0-----:R-:W-:Y:S02]  /*2fa0*/  CS2R R46, SRZ ;  /* 0x00000000002e7805 */ /* 0x001fe4000001ff00 */
[----:B--2---:R-:W-:Y:S02]  /*2fb0*/  @!P0 MOV R81, R48 ;  /* 0x0000003000518202 */ /* 0x004fe40000000f00 */
[----:B------:R-:W-:Y:S02]  /*2fc0*/  @!P0 MOV R82, R49 ;  /* 0x0000003100528202 */ /* 0x000fe40000000f00 */
[----:B---3--:R-:W-:Y:S02]  /*2fd0*/  @!P0 MOV R0, R40 ;  /* 0x0000002800008202 */ /* 0x008fe40000000f00 */
[----:B------:R-:W-:-:S02]  /*2fe0*/  @!P0 MOV R86, R41 ;  /* 0x0000002900568202 */ /* 0x000fc40000000f00 */
[----:B------:R-:W-:-:S13]  /*2ff0*/  LOP3.LUT P0, RZ, R76, 0x200000, RZ, 0xc0, !PT ;  /* 0x002000004cff7812 */ /* 0x000fda000780c0ff */
[----:B------:R0:W2:Y:S02]  /*3000*/  @!P0 LDG.E.64 R46, desc[UR10][R54.64] ;  /* 0x0000000a362e8981 */ /* 0x0000a4000c1e1b00 */
[----:B0-----:R-:W-:-:S06]  /*3010*/  CS2R R54, SRZ ;  /* 0x0000000000367805 */ /* 0x001fcc000001ff00 */
[----:B------:R0:W3:Y:S02]  /*3020*/  @!P0 LDG.E.64 R54, desc[UR10][R118.64] ;  /* 0x0000000a76368981 */ /* 0x0000e4000c1e1b00 */
[----:B0-----:R-:W-:Y:S02]  /*3030*/  MOV R118, R56 ;  /* 0x0000003800767202 */ /* 0x001fe40000000f00 */
[----:B------:R-:W-:Y:S02]  /*3040*/  MOV R119, R57 ;  /* 0x0000003900777202 */ /* 0x000fe40000000f00 */
[----:B------:R-:W2:Y:S04]  /*3050*/  LDL.LU.64 R56, [R1+0x2e0] ;  /* 0x0002e00001387983 */ /* 0x000ea80000300a00 */
[----:B------:R0:W-:Y:S02]  /*3060*/  STL [R1+0x25c], R0 ;  /* 0x00025c0001007387 */ /* 0x0001e40000100800 */
[----:B0-----:R-:W-:Y:S01]  /*3070*/  HFMA2 R0, -RZ, RZ, 0, 0 ;  /* 0x00000000ff007431 */ /* 0x001fe200000001ff */
[----:B----4-:R-:W-:-:S05]  /*3080*/  @!P2 MOV R0, R42 ;  /* 0x0000002a0000a202 */ /* 0x010fca0000000f00 */
[----:B------:R0:W-:Y:S01]  /*3090*/  STL [R1+0x264], R0 ;  /* 0x0002640001007387 */ /* 0x0001e20000100800 */
[----:B------:R-:W-:Y:S02]  /*30a0*/  CS2R R84, SRZ ;  /* 0x0000000000547805 */ /* 0x000fe4000001ff00 */
[----:B------:R-:W-:Y:S02]  /*30b0*/  @!P2 MOV R83, R50 ;  /* 0x000000320053a202 */ /* 0x000fe40000000f00 */
[----:B------:R-:W-:Y:S01]  /*30c0*/  @!P2 MOV R84, R51 ;  /* 0x000000330054a202 */ /* 0x000fe20000000f00 */
[----:B0-----:R-:W-:Y:S01]  /*30d0*/  HFMA2 R0, -RZ, RZ, 0, 0 ;  /* 0x00000000ff007431 */ /* 0x001fe200000001ff */
[----:B------:R-:W-:Y:S02]  /*30e0*/  @!P2 MOV R0, R43 ;  /* 0x0000002b0000a202 */ /* 0x000fe40000000f00 */
[----:B------:R-:W-:Y:S01]  /*30f0*/  LOP3.LUT P2, RZ, R76, 0x100000, RZ, 0xc0, !PT ;  /* 0x001000004cff7812 */ /* 0x000fe2000784c0ff */
[----:B------:R0:W-:Y:S02]  /*3100*/  STL.64 [R1+0x110], R48 ;  /* 0x0001103001007387 */ /* 0x0001e40000100a00 */
[----:B0-----:R-:W-:-:S10]  /*3110*/  CS2R R48, SRZ ;  /* 0x0000000000307805 */ /* 0x001fd4000001ff00 */
[----:B--2---:R0:W2:Y:S02]  /*3120*/  @!P2 LDG.E.64 R48, desc[UR10][R56.64] ;  /* 0x0000000a3830a981 */ /* 0x0040a4000c1e1b00 */
[----:B0-----:R-:W-:-:S06]  /*3130*/  CS2R R56, SRZ ;  /* 0x0000000000387805 */ /* 0x001fcc000001ff00 */
[----:B------:R0:W4:Y:S02]  /*3140*/  @!P2 LDG.E.64 R56, desc[UR10][R116.64] ;  /* 0x0000000a7438a981 */ /* 0x000124000c1e1b00 */
[----:B0-----:R-:W-:Y:S02]  /*3150*/  MOV R116, R58 ;  /* 0x0000003a00747202 */ /* 0x001fe40000000f00 */
[----:B------:R-:W-:Y:S02]  /*3160*/  MOV R117, R59 ;  /* 0x0000003b00757202 */ /* 0x000fe40000000f00 */
[----:B------:R-:W3:Y:S04]  /*3170*/  LDL.LU.64 R58, [R1+0x2d8] ;  /* 0x0002d800013a7983 */ /* 0x000ee80000300a00 */
[----:B------:R0:W-:Y:S02]  /*3180*/  STL [R1+0x26c], R0 ;  /* 0x00026c0001007387 */ /* 0x0001e40000100800 */
[----:B0-----:R-:W-:Y:S01]  /*3190*/  HFMA2 R0, -RZ, RZ, 0, 0 ;  /* 0x00000000ff007431 */ /* 0x001fe200000001ff */
[----:B------:R-:W-:-:S05]  /*31a0*/  @!P1 MOV R0, R44 ;  /* 0x0000002c00009202 */ /* 0x000fca0000000f00 */
[----:B------:R0:W-:Y:S01]  /*31b0*/  STL [R1+0x278], R0 ;  /* 0x0002780001007387 */ /* 0x0001e20000100800 */
[----:B------:R-:W-:-:S03]  /*31c0*/  @!P1 MOV R85, R52 ;  /* 0x0000003400559202 */ /* 0x000fc60000000f00 */
[----:B------:R1:W-:Y:S01]  /*31d0*/  STL [R1+0x260], R86 ;  /* 0x0002605601007387 */ /* 0x0003e20000100800 */
[----:B0-----:R-:W-:Y:S01]  /*31e0*/  HFMA2 R0, -RZ, RZ, 0, 0 ;  /* 0x00000000ff007431 */ /* 0x001fe200000001ff */
[----:B-1----:R-:W-:Y:S02]  /*31f0*/  MOV R86, RZ ;  /* 0x000000ff00567202 */ /* 0x002fe40000000f00 */
[----:B------:R-:W-:Y:S02]  /*3200*/  @!P1 MOV R0, R45 ;  /* 0x0000002d00009202 */ /* 0x000fe40000000f00 */
[----:B------:R-:W-:Y:S02]  /*3210*/  @!P1 MOV R86, R53 ;  /* 0x0000003500569202 */ /* 0x000fe40000000f00 */
[----:B------:R-:W-:Y:S01]  /*3220*/  LOP3.LUT P1, RZ, R76, 0x80000, RZ, 0xc0, !PT ;  /* 0x000800004cff7812 */ /* 0x000fe2000782c0ff */
[----:B------:R0:W-:Y:S02]  /*3230*/  STL.64 [R1+0x118], R50 ;  /* 0x0001183201007387 */ /* 0x0001e40000100a00 */
[----:B0-----:R-:W-:-:S10]  /*3240*/  CS2R R50, SRZ ;  /* 0x0000000000327805 */ /* 0x001fd4000001ff00 */
[----:B---3--:R0:W3:Y:S02]  /*3250*/  @!P1 LDG.E.64 R50, desc[UR10][R58.64] ;  /* 0x0000000a3a329981 */ /* 0x0080e4000c1e1b00 */
[----:B0-----:R-:W-:-:S06]  /*3260*/  CS2R R58, SRZ ;  /* 0x00000000003a7805 */ /* 0x001fcc000001ff00 */
[----:B------:R0:W3:Y:S02]  /*3270*/  @!P1 LDG.E.64 R58, desc[UR10][R114.64] ;  /* 0x0000000a723a9981 */ /* 0x0000e4000c1e1b00 */
[----:B0-----:R-:W-:Y:S02]  /*3280*/  MOV R114, R60 ;  /* 0x0000003c00727202 */ /* 0x001fe40000000f00 */
[----:B------:R-:W-:Y:S02]  /*3290*/  MOV R115, R61 ;  /* 0x0000003d00737202 */ /* 0x000fe40000000f00 */
[----:B------:R-:W2:Y:S04]  /*32a0*/  LDL.LU.64 R60, [R1+0x2d0] ;  /* 0x0002d000013c7983 */ /* 0x000ea80000300a00 */
[----:B------:R0:W-:Y:S02]  /*32b0*/  STL [R1+0x280], R0 ;  /* 0x0002800001007387 */ /* 0x0001e40000100800 */
[----:B0-----:R-:W-:Y:S01]  /*32c0*/  HFMA2 R0, -RZ, RZ, 0, 0 ;  /* 0x00000000ff007431 */ /* 0x001fe200000001ff */
[----:B------:R-:W-:Y:S01]  /*32d0*/  @!P0 MOV R0, R46 ;  /* 0x0000002e00008202 */ /* 0x000fe20000000f00 */
[----:B------:R-:W-:Y:S04]  /*32e0*/  STL.64 [R1+0x10], R40 ;  /* 0x0000102801007387 */ /* 0x000fe80000100a00 */
[----:B------:R0:W-:Y:S02]  /*32f0*/  STL [R1+0x284], R0 ;  /* 0x0002840001007387 */ /* 0x0001e40000100800 */
[----:B0-----:R-:W-:Y:S01]  /*3300*/  HFMA2 R0, -RZ, RZ, 0, 0 ;  /* 0x00000000ff007431 */ /* 0x001fe200000001ff */
[----:B------:R-:W-:-:S02]  /*3310*/  CS2R R40, SRZ ;  /* 0x0000000000287805 */ /* 0x000fc4000001ff00 */
[----:B------:R-:W-:Y:S02]  /*3320*/  @!P0 MOV R40, R54 ;  /* 0x0000003600288202 */ /* 0x000fe40000000f00 */
[----:B------:R-:W-:Y:S02]  /*3330*/  @!P0 MOV R41, R55 ;  /* 0x0000003700298202 */ /* 0x000fe40000000f00 */
[----:B------:R-:W-:Y:S02]  /*3340*/  @!P0 MOV R0, R47 ;  /* 0x0000002f00008202 */ /* 0x000fe40000000f00 */
[----:B------:R-:W-:Y:S01]  /*3350*/  LOP3.LUT P0, RZ, R76, 0x40000, RZ, 0xc0, !PT ;  /* 0x000400004cff7812 */ /* 0x000fe2000780c0ff */
[----:B------:R0:W-:Y:S02]  /*3360*/  STL.64 [R1+0x120], R52 ;  /* 0x0001203401007387 */ /* 0x0001e40000100a00 */
[----:B0-----:R-:W-:-:S10]  /*3370*/  CS2R R52, SRZ ;  /* 0x0000000000347805 */ /* 0x001fd4000001ff00 */
[----:B--2---:R0:W2:Y:S02]  /*3380*/  @!P0 LDG.E.64 R52, desc[UR10][R60.64] ;  /* 0x0000000a3c348981 */ /* 0x0040a4000c1e1b00 */
[----:B0-----:R-:W-:-:S06]  /*3390*/  CS2R R60, SRZ ;  /* 0x00000000003c7805 */ /* 0x001fcc000001ff00 */
[----:B------:R0:W2:Y:S02]  /*33a0*/  @!P0 LDG.E.64 R60, desc[UR10][R112.64] ;  /* 0x0000000a703c8981 */ /* 0x0000a4000c1e1b00 */
[----:B0-----:R-:W-:Y:S02]  /*33b0*/  MOV R112, R62 ;  /* 0x0000003e00707202 */ /* 0x001fe40000000f00 */
[----:B------:R-:W-:Y:S02]  /*33c0*/  MOV R113, R63 ;  /* 0x0000003f00717202 */ /* 0x000fe40000000f00 */
[----:B------:R-:W3:Y:S04]  /*33d0*/  LDL.LU.64 R62, [R1+0x2c8] ;  /* 0x0002c800013e7983 */ /* 0x000ee80000300a00 */
[----:B------:R0:W-:Y:S02]  /*33e0*/  STL [R1+0x28c], R0 ;  /* 0x00028c0001007387 */ /* 0x0001e40000100800 */
[----:B0-----:R-:W-:Y:S01]  /*33f0*/  HFMA2 R0, -RZ, RZ, 0, 0 ;  /* 0x00000000ff007431 */ /* 0x001fe200000001ff */
[----:B------:R-:W-:Y:S01]  /*3400*/  @!P2 MOV R0, R48 ;  /* 0x000000300000a202 */ /* 0x000fe20000000f00 */
[----:B------:R-:W-:Y:S04]  /*3410*/  STL.64 [R1+0x18], R42 ;  /* 0x0000182a01007387 */ /* 0x000fe80000100a00 */
[----:B------:R0:W-:Y:S02]  /*3420*/  STL [R1+0x288], R0 ;  /* 0x0002880001007387 */ /* 0x0001e40000100800 */
[----:B0-----:R-:W-:Y:S01]  /*3430*/  HFMA2 R0, -RZ, RZ, 0, 0 ;  /* 0x00000000ff007431 */ /* 0x001fe200000001ff */
[----:B------:R-:W-:-:S02]  /*3440*/  CS2R R42, SRZ ;  /* 0x00000000002a7805 */ /* 0x000fc4000001ff00 */
[----:B----4-:R-:W-:Y:S02]  /*3450*/  @!P2 MOV R42, R56 ;  /* 0x00000038002aa202 */ /* 0x010fe40000000f00 */
[----:B------:R-:W-:Y:S02]  /*3460*/  @!P2 MOV R43, R57 ;  /* 0x00000039002ba202 */ /* 0x000fe40000000f00 */
[----:B------:R-:W-:Y:S02]  /*3470*/  @!P2 MOV R0, R49 ;  /* 0x000000310000a202 */ /* 0x000fe40000000f00 */
[----:B------:R-:W-:Y:S01]  /*3480*/  LOP3.LUT P2, RZ, R76, 0x20000, RZ, 0xc0, !PT ;  /* 0x000200004cff7812 */ /* 0x000fe2000784c0ff */
[----:B------:R0:W-:Y:S02]  /*3490*/  STL.64 [R1+0x128], R54 ;  /* 0x0001283601007387 */ /* 0x0001e40000100a00 */
[----:B0-----:R-:W-:-:S10]  /*34a0*/  CS2R R54, SRZ ;  /* 0x0000000000367805 */ /* 0x001fd4000001ff00 */
[----:B---3--:R0:W3:Y:S02]  /*34b0*/  @!P2 LDG.E.64 R54, desc[UR10][R62.64] ;  /* 0x0000000a3e36a981 */ /* 0x0080e4000c1e1b00 */
[----:B0-----:R-:W-:-:S06]  /*34c0*/  CS2R R62, SRZ ;  /* 0x00000000003e7805 */ /* 0x001fcc000001ff00 */
[----:B------:R0:W4:Y:S02]  /*34d0*/  @!P2 LDG.E.64 R62, desc[UR10][R110.64] ;  /* 0x0000000a6e3ea981 */ /* 0x000124000c1e1b00 */
        /* <DEDUP_REMOVED lines=52> */
[----:B------:R0:W-:Y:S04]  /*3820*/  STL.64 [R1+0x140], R60 ;  /* 0x0001403c01007387 */ /* 0x0001e80000100a00 */
[----:B------:R1:W-:Y:S01]  /*3830*/  STL [R1+0x270], R0 ;  /* 0x0002700001007387 */ /* 0x0003e20000100800 */
[----:B0-----:R-:W-:Y:S01]  /*3840*/  CS2R R60, SRZ ;  /* 0x00000000003c7805 */ /* 0x001fe2000001ff00 */
[----:B-1----:R-:W-:Y:S01]  /*3850*/  HFMA2 R0, -RZ, RZ, 0, 0 ;  /* 0x00000000ff007431 */ /* 0x002fe200000001ff */
[----:B--2---:R-:W-:Y:S01]  /*3860*/  @!P1 MOV R0, R56 ;  /* 0x0000003800009202 */ /* 0x004fe20000000f00 */
        /* <DEDUP_REMOVED lines=10> */
[----:B------:R0:W2:Y:S02]  /*3910*/  @!P1 LDG.E.64 R62, desc[UR10][R38.64] ;  /* 0x0000000a263e9981 */ /* 0x0000a4000c1e1b00 */
[----:B0-----:R-:W-:-:S06]  /*3920*/  CS2R R38, SRZ ;  /* 0x0000000000267805 */ /* 0x001fcc000001ff00 */
[----:B------:R-:W4:Y:S04]  /*3930*/  @!P1 LDG.E.64 R38, desc[UR10][R102.64] ;  /* 0x0000000a66269981 */ /* 0x000f28000c1e1b00 */
[----:B---3--:R0:W3:Y:S02]  /*3940*/  @!P2 LDG.E.64 R60, desc[UR10][R72.64] ;  /* 0x0000000a483ca981 */ /* 0x0080e4000c1e1b00 */
[----:B0-----:R-:W-:-:S06]  /*3950*/  CS2R R72, SRZ ;  /* 0x0000000000487805 */ /* 0x001fcc000001ff00 */
[----:B------:R-:W2:Y:S04]  /*3960*/  @!P2 LDG.E.64 R72, desc[UR10][R104.64] ;  /* 0x0000000a6848a981 */ /* 0x000ea8000c1e1b00 */
[----:B------:R0:W-:Y:S02]  /*3970*/  STL [R1+0x258], R0 ;  /* 0x0002580001007387 */ /* 0x0001e40000100800 */
[----:B0-----:R-:W-:Y:S01]  /*3980*/  HFMA2 R0, -RZ, RZ, 0, 0 ;  /* 0x00000000ff007431 */ /* 0x001fe200000001ff */
[----:B------:R-:W-:-:S05]  /*3990*/  @!P0 MOV R0, R58 ;  /* 0x0000003a00008202 */ /* 0x000fca0000000f00 */
[----:B------:R0:W-:Y:S02]  /*39a0*/  STL [R1+0x24c], R0 ;  /* 0x00024c0001007387 */ /* 0x0001e40000100800 */
[----:B0-----:R-:W-:Y:S01]  /*39b0*/  HFMA2 R0, -RZ, RZ, 0, 0 ;  /* 0x00000000ff007431 */ /* 0x001fe200000001ff */
[----:B------:R-:W-:-:S05]  /*39c0*/  @!P0 MOV R0, R59 ;  /* 0x0000003b00008202 */ /* 0x000fca0000000f00 */
[----:B------:R0:W-:Y:S02]  /*39d0*/  STL [R1+0x250], R0 ;  /* 0x0002500001007387 */ /* 0x0001e40000100800 */
[----:B0-----:R-:W-:Y:S02]  /*39e0*/  HFMA2 R0, -RZ, RZ, 0, 0 ;  /* 0x00000000ff007431 */ /* 0x001fe400000001ff */
[----:B------:R0:W-:Y:S02]  /*39f0*/  STL.64 [R1+0x40], R52 ;  /* 0x0000403401007387 */ /* 0x0001e40000100a00 */
[----:B0-----:R-:W-:Y:S02]  /*3a00*/  CS2R R52, SRZ ;  /* 0x0000000000347805 */ /* 0x001fe4000001ff00 */
[----:B------:R-:W-:Y:S02]  /*3a10*/  @!P0 MOV R52, R70 ;  /* 0x0000004600348202 */ /* 0x000fe40000000f00 */
[----:B------:R-:W-:-:S02]  /*3a20*/  @!P0 MOV R53, R71 ;  /* 0x0000004700358202 */ /* 0x000fc40000000f00 */
[----:B------:R-:W-:Y:S01]  /*3a30*/  LOP3.LUT P0, RZ, R76, 0x1000, RZ, 0xc0, !PT ;  /* 0x000010004cff7812 */ /* 0x000fe2000780c0ff */
[----:B------:R0:W-:Y:S04]  /*3a40*/  STL.64 [R1+0x150], R64 ;  /* 0x0001504001007387 */ /* 0x0001e80000100a00 */
[----:B------:R1:W-:Y:S01]  /*3a50*/  STL.64 [R1+0x50], R56 ;  /* 0x0000503801007387 */ /* 0x0003e20000100a00 */
[----:B0-----:R-:W-:Y:S02]  /*3a60*/  CS2R R64, SRZ ;  /* 0x0000000000407805 */ /* 0x001fe4000001ff00 */
[----:B-1----:R-:W-:Y:S01]  /*3a70*/  CS2R R56, SRZ ;  /* 0x0000000000387805 */ /* 0x002fe2000001ff00 */
[----:B------:R0:W-:Y:S04]  /*3a80*/  STL.64 [R1+0x48], R54 ;  /* 0x0000483601007387 */ /* 0x0001e80000100a00 */
[----:B------:R1:W2:Y:S01]  /*3a90*/  @!P0 LDG.E.64 R64, desc[UR10][R36.64] ;  /* 0x0000000a24408981 */ /* 0x0002a2000c1e1b00 */
[----:B----4-:R-:W-:-:S02]  /*3aa0*/  @!P1 MOV R56, R38 ;  /* 0x0000002600389202 */ /* 0x010fc40000000f00 */
[----:B------:R-:W-:Y:S02]  /*3ab0*/  @!P1 MOV R57, R39 ;  /* 0x0000002700399202 */ /* 0x000fe40000000f00 */
[----:B0-----:R-:W-:Y:S02]  /*3ac0*/  CS2R R54, SRZ ;  /* 0x0000000000367805 */ /* 0x001fe4000001ff00 */
[----:B-1----:R-:W-:Y:S01]  /*3ad0*/  CS2R R36, SRZ ;  /* 0x0000000000247805 */ /* 0x002fe2000001ff00 */
[----:B------:R0:W-:Y:S05]  /*3ae0*/  STL.64 [R1+0x158], R70 ;  /* 0x0001584601007387 */ /* 0x0001ea0000100a00 */
[----:B------:R-:W4:Y:S01]  /*3af0*/  @!P0 LDG.E.64 R36, desc[UR10][R100.64] ;  /* 0x0000000a64248981 */ /* 0x000f22000c1e1b00 */
[----:B0-----:R-:W-:-:S02]  /*3b00*/  CS2R R70, SRZ ;  /* 0x0000000000467805 */ /* 0x001fc4000001ff00 */
[----:B---3--:R-:W-:-:S05]  /*3b10*/  @!P2 MOV R0, R60 ;  /* 0x0000003c0000a202 */ /* 0x008fca0000000f00 */
[----:B------:R0:W-:Y:S02]  /*3b20*/  STL [R1+0x244], R0 ;  /* 0x0002440001007387 */ /* 0x0001e40000100800 */
[----:B0-----:R-:W-:Y:S01]  /*3b30*/  HFMA2 R0, -RZ, RZ, 0, 0 ;  /* 0x00000000ff007431 */ /* 0x001fe200000001ff */
[----:B------:R-:W-:-:S05]  /*3b40*/  @!P2 MOV R0, R61 ;  /* 0x0000003d0000a202 */ /* 0x000fca0000000f00 */
[----:B------:R0:W-:Y:S02]  /*3b50*/  STL [R1+0x248], R0 ;  /* 0x0002480001007387 */ /* 0x0001e40000100800 */
[----:B0-----:R-:W-:Y:S01]  /*3b60*/  HFMA2 R0, -RZ, RZ, 0, 0 ;  /* 0x00000000ff007431 */ /* 0x001fe200000001ff */
[----:B--2---:R-:W-:-:S05]  /*3b70*/  @!P1 MOV R0, R62 ;  /* 0x0000003e00009202 */ /* 0x004fca0000000f00 */
[----:B------:R0:W-:Y:S02]  /*3b80*/  STL [R1+0x23c], R0 ;  /* 0x00023c0001007387 */ /* 0x0001e40000100800 */
[----:B0-----:R-:W-:Y:S01]  /*3b90*/  HFMA2 R0, -RZ, RZ, 0, 0 ;  /* 0x00000000ff007431 */ /* 0x001fe200000001ff */
[----:B------:R-:W-:Y:S02]  /*3ba0*/  @!P1 MOV R0, R63 ;  /* 0x0000003f00009202 */ /* 0x000fe40000000f00 */
[C---:B------:R-:W-:Y:S01]  /*3bb0*/  LOP3.LUT P1, RZ, R76.reuse, 0x400, RZ, 0xc0, !PT ;  /* 0x000004004cff7812 */ /* 0x040fe2000782c0ff */
[----:B------:R0:W-:Y:S01]  /*3bc0*/  STL.64 [R1+0x160], R72 ;  /* 0x0001604801007387 */ /* 0x0001e20000100a00 */
[----:B------:R-:W-:Y:S02]  /*3bd0*/  @!P2 MOV R54, R72 ;  /* 0x000000480036a202 */ /* 0x000fe40000000f00 */
[----:B------:R-:W-:Y:S02]  /*3be0*/  @!P2 MOV R55, R73 ;  /* 0x000000490037a202 */ /* 0x000fe40000000f00 */
[----:B------:R-:W-:-:S02]  /*3bf0*/  LOP3.LUT P2, RZ, R76, 0x800, RZ, 0xc0, !PT ;  /* 0x000008004cff7812 */ /* 0x000fc4000784c0ff */
[----:B0-----:R-:W-:-:S06]  /*3c00*/  CS2R R72, SRZ ;  /* 0x0000000000487805 */ /* 0x001fcc000001ff00 */
[----:B------:R0:W2:Y:S05]  /*3c10*/  @!P1 LDG.E.64 R72, desc[UR10][R30.64] ;  /* 0x0000000a1e489981 */ /* 0x0000aa000c1e1b00 */
[----:B------:R1:W3:Y:S01]  /*3c20*/  @!P2 LDG.E.64 R70, desc[UR10][R34.64] ;  /* 0x0000000a2246a981 */ /* 0x0002e2000c1e1b00 */
[----:B0-----:R-:W-:Y:S02]  /*3c30*/  CS2R R30, SRZ ;  /* 0x00000000001e7805 */ /* 0x001fe4000001ff00 */
[----:B-1----:R-:W-:-:S04]  /*3c40*/  CS2R R34, SRZ ;  /* 0x0000000000227805 */ /* 0x002fc8000001ff00 */
[----:B------:R-:W3:Y:S04]  /*3c50*/  @!P1 LDG.E.64 R30, desc[UR10][R96.64] ;  /* 0x0000000a601e9981 */ /* 0x000ee8000c1e1b00 */
[----:B------:R0:W3:Y:S01]  /*3c60*/  @!P2 LDG.E.64 R34, desc[UR10][R98.64] ;  /* 0x0000000a6222a981 */ /* 0x0000e2000c1e1b00 */
[----:B------:R-:W-:Y:S01]  /*3c70*/  MOV R105, R117 ;  /* 0x0000007500697202 */ /* 0x000fe20000000f00 */
[----:B------:R-:W-:Y:S02]  /*3c80*/  HFMA2 R117, -RZ, RZ, 0, 0 ;  /* 0x00000000ff757431 */ /* 0x000fe400000001ff */
[----:B------:R1:W-:Y:S04]  /*3c90*/  STL [R1+0x240], R0 ;  /* 0x0002400001007387 */ /* 0x0003e80000100800 */
[----:B------:R0:W-:Y:S01]  /*3ca0*/  STL.64 [R1+0x58], R58 ;  /* 0x0000583a01007387 */ /* 0x0001e20000100a00 */
[----:B-1----:R-:W-:Y:S01]  /*3cb0*/  HFMA2 R0, -RZ, RZ, 0, 0 ;  /* 0x00000000ff007431 */ /* 0x002fe200000001ff */
[----:B------:R-:W-:-:S02]  /*3cc0*/  @!P0 MOV R117, R64 ;  /* 0x0000004000758202 */ /* 0x000fc40000000f00 */
[----:B0-----:R-:W-:Y:S02]  /*3cd0*/  CS2R R58, SRZ ;  /* 0x00000000003a7805 */ /* 0x001fe4000001ff00 */
[----:B------:R-:W-:Y:S02]  /*3ce0*/  @!P0 MOV R0, R65 ;  /* 0x0000004100008202 */ /* 0x000fe40000000f00 */
[----:B------:R-:W-:Y:S02]  /*3cf0*/  MOV R104, R116 ;  /* 0x0000007400687202 */ /* 0x000fe40000000f00 */
[----:B----4-:R-:W-:Y:S02]  /*3d00*/  @!P0 MOV R58, R36 ;  /* 0x00000024003a8202 */ /* 0x010fe40000000f00 */
[----:B------:R-:W-:Y:S02]  /*3d10*/  @!P0 MOV R59, R37 ;  /* 0x00000025003b8202 */ /* 0x000fe40000000f00 */
[----:B------:R-:W-:Y:S01]  /*3d20*/  LOP3.LUT P0, RZ, R76, 0x200, RZ, 0xc0, !PT ;  /* 0x000002004cff7812 */ /* 0x000fe2000780c0ff */
[----:B------:R0:W-:Y:S01]  /*3d30*/  STL.64 [R1+0x168], R38 ;  /* 0x0001682601007387 */ /* 0x0001e20000100a00 */
[----:B------:R-:W-:-:S02]  /*3d40*/  MOV R102, R104 ;  /* 0x0000006800667202 */ /* 0x000fc40000000f00 */
[----:B------:R-:W-:Y:S01]  /*3d50*/  MOV R103, R105 ;  /* 0x0000006900677202 */ /* 0x000fe20000000f00 */
[----:B------:R1:W-:Y:S01]  /*3d60*/  STL.64 [R1+0x68], R62 ;  /* 0x0000683e01007387 */ /* 0x0003e20000100a00 */
[----:B------:R-:W-:Y:S02]  /*3d70*/  MOV R100, R110 ;  /* 0x0000006e00647202 */ /* 0x000fe40000000f00 */
[----:B------:R-:W-:Y:S02]  /*3d80*/  MOV R101, R111 ;  /* 0x0000006f00657202 */ /* 0x000fe40000000f00 */
[----:B------:R-:W-:Y:S02]  /*3d90*/  CS2R R110, SRZ ;  /* 0x00000000006e7805 */ /* 0x000fe4000001ff00 */
[----:B------:R-:W-:Y:S02]  /*3da0*/  MOV R104, R112 ;  /* 0x0000007000687202 */ /* 0x000fe40000000f00 */
[----:B------:R-:W-:-:S02]  /*3db0*/  MOV R105, R113 ;  /* 0x0000007100697202 */ /* 0x000fc40000000f00 */
[----:B0-----:R-:W-:Y:S02]  /*3dc0*/  CS2R R38, SRZ ;  /* 0x0000000000267805 */ /* 0x001fe4000001ff00 */
[----:B------:R-:W-:Y:S02]  /*3dd0*/  CS2R R112, SRZ ;  /* 0x0000000000707805 */ /* 0x000fe4000001ff00 */
[----:B-1----:R-:W-:Y:S02]  /*3de0*/  CS2R R62, SRZ ;  /* 0x00000000003e7805 */ /* 0x002fe4000001ff00 */
[----:B------:R-:W-:Y:S01]  /*3df0*/  MOV R98, R118 ;  /* 0x0000007600627202 */ /* 0x000fe20000000f00 */
[----:B------:R0:W-:Y:S01]  /*3e00*/  STL.64 [R1+0x60], R60 ;  /* 0x0000603c01007387 */ /* 0x0001e20000100a00 */
[----:B------:R-:W-:Y:S02]  /*3e10*/  MOV R99, R119 ;  /* 0x0000007700637202 */ /* 0x000fe40000000f00 */
[----:B------:R-:W-:Y:S01]  /*3e20*/  CS2R R118, SRZ ;  /* 0x0000000000767805 */ /* 0x000fe2000001ff00 */
[----:B------:R1:W4:Y:S01]  /*3e30*/  @!P0 LDG.E.64 R38, desc[UR10][R14.64] ;  /* 0x0000000a0e268981 */ /* 0x000322000c1e1b00 */
[----:B0-----:R-:W-:-:S02]  /*3e40*/  CS2R R60, SRZ ;  /* 0x00000000003c7805 */ /* 0x001fc4000001ff00 */
[----:B-1----:R-:W-:Y:S01]  /*3e50*/  CS2R R14, SRZ ;  /* 0x00000000000e7805 */ /* 0x002fe2000001ff00 */
[----:B------:R0:W-:Y:S05]  /*3e60*/  STL.64 [R1+0x170], R36 ;  /* 0x0001702401007387 */ /* 0x0001ea0000100a00 */
[----:B------:R-:W4:Y:S01]  /*3e70*/  @!P0 LDG.E.64 R14, desc[UR10][R94.64] ;  /* 0x0000000a5e0e8981 */ /* 0x000f22000c1e1b00 */
[----:B0-----:R-:W-:Y:S02]  /*3e80*/  CS2R R36, SRZ ;  /* 0x0000000000247805 */ /* 0x001fe4000001ff00 */
[----:B--2---:R-:W-:Y:S02]  /*3e90*/  @!P1 MOV R111, R72 ;  /* 0x00000048006f9202 */ /* 0x004fe40000000f00 */
[----:B------:R-:W-:-:S02]  /*3ea0*/  @!P1 MOV R112, R73 ;  /* 0x0000004900709202 */ /* 0x000fc40000000f00 */
[----:B---3--:R-:W-:Y:S02]  /*3eb0*/  @!P2 MOV R118, R70 ;  /* 0x000000460076a202 */ /* 0x008fe40000000f00 */
[----:B------:R-:W-:Y:S02]  /*3ec0*/  @!P2 MOV R119, R71 ;  /* 0x000000470077a202 */ /* 0x000fe40000000f00 */
[----:B------:R-:W-:Y:S02]  /*3ed0*/  @!P1 MOV R62, R30 ;  /* 0x0000001e003e9202 */ /* 0x000fe40000000f00 */
[----:B------:R-:W-:Y:S02]  /*3ee0*/  @!P1 MOV R63, R31 ;  /* 0x0000001f003f9202 */ /* 0x000fe40000000f00 */
[----:B------:R-:W-:Y:S01]  /*3ef0*/  LOP3.LUT P1, RZ, R76, 0x80, RZ, 0xc0, !PT ;  /* 0x000000804cff7812 */ /* 0x000fe2000782c0ff */
[----:B------:R0:W-:Y:S01]  /*3f00*/  STL.64 [R1+0x178], R34 ;  /* 0x0001782201007387 */ /* 0x0001e20000100a00 */
[----:B------:R-:W-:-:S02]  /*3f10*/  @!P2 MOV R60, R34 ;  /* 0x00000022003ca202 */ /* 0x000fc40000000f00 */
[----:B------:R-:W-:Y:S02]  /*3f20*/  @!P2 MOV R61, R35 ;  /* 0x00000023003da202 */ /* 0x000fe40000000f00 */
[----:B------:R-:W-:Y:S02]  /*3f30*/  LOP3.LUT P2, RZ, R76, 0x100, RZ, 0xc0, !PT ;  /* 0x000001004cff7812 */ /* 0x000fe4000784c0ff */
[----:B0-----:R-:W-:-:S06]  /*3f40*/  CS2R R34, SRZ ;  /* 0x0000000000227805 */ /* 0x001fcc000001ff00 */
[----:B------:R0:W2:Y:S05]  /*3f50*/  @!P1 LDG.E.64 R34, desc[UR10][R4.64] ;  /* 0x0000000a04229981 */ /* 0x0000aa000c1e1b00 */
[----:B------:R1:W3:Y:S01]  /*3f60*/  @!P2 LDG.E.64 R36, desc[UR10][R2.64] ;  /* 0x0000000a0224a981 */ /* 0x0002e2000c1e1b00 */
[----:B0-----:R-:W-:Y:S02]  /*3f70*/  CS2R R4, SRZ ;  /* 0x0000000000047805 */ /* 0x001fe4000001ff00 */
[----:B-1----:R-:W-:-:S04]  /*3f80*/  CS2R R2, SRZ ;  /* 0x0000000000027805 */ /* 0x002fc8000001ff00 */
[----:B------:R0:W3:Y:S04]  /*3f90*/  @!P1 LDG.E.64 R4, desc[UR10][R90.64] ;  /* 0x0000000a5a049981 */ /* 0x0000e8000c1e1b00 */
[----:B------:R-:W3:Y:S01]  /*3fa0*/  @!P2 LDG.E.64 R2, desc[UR10][R92.64] ;  /* 0x0000000a5c02a981 */ /* 0x000ee2000c1e1b00 */
[----:B------:R-:W-:Y:S02]  /*3fb0*/  MOV R96, R108 ;  /* 0x0000006c00607202 */ /* 0x000fe40000000f00 */
[----:B------:R-:W-:Y:S01]  /*3fc0*/  MOV R97, R109 ;  /* 0x0000006d00617202 */ /* 0x000fe20000000f00 */
[----:B------:R1:W-:Y:S01]  /*3fd0*/  STL.64 [R1+0x70], R64 ;  /* 0x0000704001007387 */ /* 0x0003e20000100a00 */
[----:B------:R-:W-:Y:S02]  /*3fe0*/  CS2R R108, SRZ ;  /* 0x00000000006c7805 */ /* 0x000fe4000001ff00 */
[----:B------:R-:W-:-:S02]  /*3ff0*/  MOV R94, R98 ;  /* 0x00000062005e7202 */ /* 0x000fc40000000f00 */
[----:B------:R-:W-:Y:S02]  /*4000*/  MOV R95, R99 ;  /* 0x00000063005f7202 */ /* 0x000fe40000000f00 */
[----:B-1----:R-:W-:Y:S02]  /*4010*/  CS2R R64, SRZ ;  /* 0x0000000000407805 */ /* 0x002fe4000001ff00 */
[----:B----4-:R-:W-:Y:S02]  /*4020*/  @!P0 MOV R109, R38 ;  /* 0x00000026006d8202 */ /* 0x010fe40000000f00 */
[----:B------:R-:W-:Y:S01]  /*4030*/  @!P0 MOV R110, R39 ;  /* 0x00000027006e8202 */ /* 0x000fe20000000f00 */
[----:B------:R1:W-:Y:S01]  /*4040*/  STL.64 [R1+0x180], R30 ;  /* 0x0001801e01007387 */ /* 0x0003e20000100a00 */
[----:B------:R-:W-:Y:S02]  /*4050*/  MOV R98, R100 ;  /* 0x0000006400627202 */ /* 0x000fe40000000f00 */
[----:B------:R-:W-:Y:S01]  /*4060*/  MOV R99, R101 ;  /* 0x0000006500637202 */ /* 0x000fe20000000f00 */
[----:B------:R4:W-:Y:S01]  /*4070*/  STL.64 [R1+0x80], R72 ;  /* 0x0000804801007387 */ /* 0x0009e20000100a00 */
[----:B0-----:R-:W-:-:S02]  /*4080*/  MOV R90, R96 ;  /* 0x00000060005a7202 */ /* 0x001fc40000000f00 */
[----:B------:R-:W-:Y:S02]  /*4090*/  @!P0 MOV R64, R14 ;  /* 0x0000000e00408202 */ /* 0x000fe40000000f00 */
[----:B------:R-:W-:Y:S02]  /*40a0*/  @!P0 MOV R65, R15 ;  /* 0x0000000f00418202 */ /* 0x000fe40000000f00 */
[----:B------:R-:W-:Y:S02]  /*40b0*/  LOP3.LUT P0, RZ, R76, 0x40, RZ, 0xc0, !PT ;  /* 0x000000404cff7812 */ /* 0x000fe4000780c0ff */
[----:B-1----:R-:W-:Y:S02]  /*40c0*/  CS2R R30, SRZ ;  /* 0x00000000001e7805 */ /* 0x002fe4000001ff00 */
[----:B------:R-:W-:Y:S02]  /*40d0*/  MOV R91, R97 ;  /* 0x00000061005b7202 */ /* 0x000fe40000000f00 */
[----:B----4-:R-:W-:-:S02]  /*40e0*/  CS2R R72, SRZ ;  /* 0x0000000000487805 */ /* 0x010fc4000001ff00 */
[----:B------:R-:W-:Y:S02]  /*40f0*/  MOV R100, R106 ;  /* 0x0000006a00647202 */ /* 0x000fe40000000f00 */
[----:B------:R-:W-:Y:S02]  /*4100*/  MOV R101, R107 ;  /* 0x0000006b00657202 */ /* 0x000fe40000000f00 */
[----:B------:R-:W-:Y:S02]  /*4110*/  CS2R R106, SRZ ;  /* 0x00000000006a7805 */ /* 0x000fe4000001ff00 */
[----:B------:R-:W-:Y:S02]  /*4120*/  MOV R96, R104 ;  /* 0x0000006800607202 */ /* 0x000fe40000000f00 */
[----:B------:R-:W-:Y:S02]  /*4130*/  MOV R97, R105 ;  /* 0x0000006900617202 */ /* 0x000fe40000000f00 */
[----:B------:R-:W-:Y:S01]  /*4140*/  CS2R R104, SRZ ;  /* 0x0000000000687805 */ /* 0x000fe2000001ff00 */
[----:B------:R0:W-:Y:S04]  /*4150*/  STL.64 [R1+0x78], R70 ;  /* 0x0000784601007387 */ /* 0x0001e80000100a00 */
        /* <DEDUP_REMOVED lines=23> */
[----:B------:R1:W3:Y:S01]  /*42d0*/  @!P2 LDG.E.64 R16, desc[UR10][R78.64] ;  /* 0x0000000a4e10a981 */ /* 0x0002e2000c1e1b00 */
[----:B------:R-:W-:Y:S02]  /*42e0*/  MOV R92, R102 ;  /* 0x00000066005c7202 */ /* 0x000fe40000000f00 */
[----:B------:R-:W-:Y:S01]  /*42f0*/  MOV R93, R103 ;  /* 0x00000067005d7202 */ /* 0x000fe20000000f00 */
[----:B------:R1:W-:Y:S01]  /*4300*/  STL.64 [R1+0x88], R38 ;  /* 0x0000882601007387 */ /* 0x0003e20000100a00 */
[----:B------:R-:W-:Y:S02]  /*4310*/  CS2R R102, SRZ ;  /* 0x0000000000667805 */ /* 0x000fe4000001ff00 */
[----:B0-----:R-:W-:-:S02]  /*4320*/  MOV R74, R92 ;  /* 0x0000005c004a7202 */ /* 0x001fc40000000f00 */
[----:B-1----:R-:W-:Y:S02]  /*4330*/  CS2R R38, SRZ ;  /* 0x0000000000267805 */ /* 0x002fe4000001ff00 */
[----:B----4-:R-:W-:Y:S02]  /*4340*/  @!P0 MOV R103, R30 ;  /* 0x0000001e00678202 */ /* 0x010fe40000000f00 */
[----:B------:R-:W-:Y:S01]  /*4350*/  @!P0 MOV R104, R31 ;  /* 0x0000001f00688202 */ /* 0x000fe20000000f00 */
[----:B------:R0:W-:Y:S01]  /*4360*/  STL.64 [R1+0x198], R4 ;  /* 0x0001980401007387 */ /* 0x0001e20000100a00 */
[----:B------:R-:W-:Y:S02]  /*4370*/  MOV R75, R93 ;  /* 0x0000005d004b7202 */ /* 0x000fe40000000f00 */
[----:B------:R-:W-:Y:S02]  /*4380*/  CS2R R92, SRZ ;  /* 0x00000000005c7805 */ /* 0x000fe4000001ff00 */
[----:B------:R-:W-:-:S02]  /*4390*/  @!P0 MOV R39, R8 ;  /* 0x0000000800278202 */ /* 0x000fc40000000f00 */
[----:B------:R-:W-:Y:S02]  /*43a0*/  @!P0 MOV R38, R9 ;  /* 0x0000000900268202 */ /* 0x000fe40000000f00 */
[----:B------:R-:W-:Y:S01]  /*43b0*/  LOP3.LUT P0, RZ, R76, 0x8, RZ, 0xc0, !PT ;  /* 0x000000084cff7812 */ /* 0x000fe2000780c0ff */
[----:B------:R1:W-:Y:S01]  /*43c0*/  STL.64 [R1+0x98], R34 ;  /* 0x0000982201007387 */ /* 0x0003e20000100a00 */
[----:B0-----:R-:W-:Y:S02]  /*43d0*/  CS2R R4, SRZ ;  /* 0x0000000000047805 */ /* 0x001fe4000001ff00 */
[----:B------:R-:W-:Y:S02]  /*43e0*/  MOV R78, R96 ;  /* 0x00000060004e7202 */ /* 0x000fe40000000f00 */
[----:B------:R-:W-:Y:S02]  /*43f0*/  MOV R79, R97 ;  /* 0x00000061004f7202 */ /* 0x000fe40000000f00 */
[----:B------:R-:W-:-:S02]  /*4400*/  MOV R88, R94 ;  /* 0x0000005e00587202 */ /* 0x000fc40000000f00 */
[----:B------:R-:W-:Y:S02]  /*4410*/  MOV R89, R95 ;  /* 0x0000005f00597202 */ /* 0x000fe40000000f00 */
[----:B------:R-:W-:Y:S02]  /*4420*/  CS2R R94, SRZ ;  /* 0x00000000005e7805 */ /* 0x000fe4000001ff00 */
[----:B------:R-:W-:Y:S02]  /*4430*/  MOV R96, R98 ;  /* 0x0000006200607202 */ /* 0x000fe40000000f00 */
[----:B-1----:R-:W-:Y:S02]  /*4440*/  CS2R R34, SRZ ;  /* 0x0000000000227805 */ /* 0x002fe4000001ff00 */
[----:B------:R-:W-:Y:S02]  /*4450*/  MOV R97, R99 ;  /* 0x0000006300617202 */ /* 0x000fe40000000f00 */
[----:B------:R-:W-:Y:S01]  /*4460*/  CS2R R98, SRZ ;  /* 0x0000000000627805 */ /* 0x000fe2000001ff00 */
[----:B------:R0:W-:Y:S04]  /*4470*/  STL.64 [R1+0x90], R36 ;  /* 0x0000902401007387 */ /* 0x0001e80000100a00 */
[----:B------:R1:W4:Y:S01]  /*4480*/  @!P0 LDG.E.64 R4, desc[UR10][R6.64] ;  /* 0x0000000a06048981 */ /* 0x000322000c1e1b00 */
[----:B0-----:R-:W-:-:S02]  /*4490*/  CS2R R36, SRZ ;  /* 0x0000000000247805 */ /* 0x001fc4000001ff00 */
[----:B-1----:R-:W-:-:S06]  /*44a0*/  CS2R R6, SRZ ;  /* 0x0000000000067805 */ /* 0x002fcc000001ff00 */
[----:B------:R-:W4:Y:S01]  /*44b0*/  @!P0 LDG.E.64 R6, desc[UR10][R32.64] ;  /* 0x0000000a20068981 */ /* 0x000f22000c1e1b00 */
[----:B--2---:R-:W-:Y:S02]  /*44c0*/  @!P1 MOV R92, R2 ;  /* 0x00000002005c9202 */ /* 0x004fe40000000f00 */
[----:B------:R-:W-:Y:S02]  /*44d0*/  @!P1 MOV R93, R3 ;  /* 0x00000003005d9202 */ /* 0x000fe40000000f00 */
[----:B---3--:R-:W-:Y:S01]  /*44e0*/  @!P2 MOV R94, R14 ;  /* 0x0000000e005ea202 */ /* 0x008fe20000000f00 */
[----:B------:R0:W-:Y:S01]  /*44f0*/  STL.64 [R1+0xa8], R14 ;  /* 0x0000a80e01007387 */ /* 0x0001e20000100a00 */
[----:B------:R-:W-:Y:S02]  /*4500*/  @!P2 MOV R99, R15 ;  /* 0x0000000f0063a202 */ /* 0x000fe40000000f00 */
[----:B------:R-:W-:Y:S02]  /*4510*/  @!P1 MOV R35, R12 ;  /* 0x0000000c00239202 */ /* 0x000fe40000000f00 */
[----:B------:R-:W-:-:S02]  /*4520*/  @!P1 MOV R34, R13 ;  /* 0x0000000d00229202 */ /* 0x000fc40000000f00 */
[----:B------:R-:W-:Y:S02]  /*4530*/  LOP3.LUT P1, RZ, R76, 0x2, RZ, 0xc0, !PT ;  /* 0x000000024cff7812 */ /* 0x000fe4000782c0ff */
[----:B0-----:R-:W-:Y:S02]  /*4540*/  MOV R14, R90 ;  /* 0x0000005a000e7202 */ /* 0x001fe40000000f00 */
[----:B------:R-:W-:Y:S01]  /*4550*/  MOV R15, R91 ;  /* 0x0000005b000f7202 */ /* 0x000fe20000000f00 */
[----:B------:R0:W-:Y:S01]  /*4560*/  STL.64 [R1+0x1a8], R16 ;  /* 0x0001a81001007387 */ /* 0x0001e20000100a00 */
[----:B------:R-:W-:Y:S02]  /*4570*/  @!P2 MOV R37, R16 ;  /* 0x000000100025a202 */ /* 0x000fe40000000f00 */
[----:B------:R-:W-:Y:S02]  /*4580*/  @!P2 MOV R36, R17 ;  /* 0x000000110024a202 */ /* 0x000fe40000000f00 */
[----:B0-----:R-:W-:-:S02]  /*4590*/  MOV R16, R14 ;  /* 0x0000000e00107202 */ /* 0x001fc40000000f00 */
[----:B------:R-:W-:Y:S02]  /*45a0*/  MOV R17, R15 ;  /* 0x0000000f00117202 */ /* 0x000fe40000000f00 */
[----:B------:R-:W-:-:S06]  /*45b0*/  CS2R R14, SRZ ;  /* 0x00000000000e7805 */ /* 0x000fcc000001ff00 */
[----:B------:R0:W2:Y:S02]  /*45c0*/  @!P1 LDG.E.64 R14, desc[UR10][R26.64] ;  /* 0x0000000a1a0e9981 */ /* 0x0000a4000c1e1b00 */
[----:B0-----:R-:W-:Y:S02]  /*45d0*/  MOV R26, R16 ;  /* 0x00000010001a7202 */ /* 0x001fe40000000f00 */
[----:B------:R-:W-:Y:S02]  /*45e0*/  MOV R27, R17 ;  /* 0x00000011001b7202 */ /* 0x000fe40000000f00 */
[----:B------:R-:W-:-:S06]  /*45f0*/  CS2R R16, SRZ ;  /* 0x0000000000107805 */ /* 0x000fcc000001ff00 */
[----:B------:R0:W3:Y:S02]  /*4600*/  @!P1 LDG.E.64 R16, desc[UR10][R22.64] ;  /* 0x0000000a16109981 */ /* 0x0000e4000c1e1b00 */
[----:B0-----:R-:W-:Y:S02]  /*4610*/  MOV R22, R24 ;  /* 0x0000001800167202 */ /* 0x001fe40000000f00 */
[----:B------:R-:W-:Y:S02]  /*4620*/  MOV R23, R25 ;  /* 0x0000001900177202 */ /* 0x000fe40000000f00 */
[----:B------:R-:W2:Y:S01]  /*4630*/  LDL.LU.64 R24, [R1+0x2a0] ;  /* 0x0002a00001187983 */ /* 0x000ea20000300a00 */
[----:B------:R-:W-:Y:S02]  /*4640*/  MOV R32, R10 ;  /* 0x0000000a00207202 */ /* 0x000fe40000000f00 */
[----:B------:R-:W-:Y:S02]  /*4650*/  MOV R33, R11 ;  /* 0x0000000b00217202 */ /* 0x000fe40000000f00 */
[----:B------:R-:W3:Y:S01]  /*4660*/  LDL.LU.64 R10, [R1+0x2a8] ;  /* 0x0002a800010a7983 */ /* 0x000ee20000300a00 */
[----:B------:R-:W-:Y:S01]  /*4670*/  MOV R116, R87 ;  /* 0x0000005700747202 */ /* 0x000fe20000000f00 */
[----:B------:R-:W-:-:S02]  /*4680*/  HFMA2 R87, -RZ, RZ, 0, 0 ;  /* 0x00000000ff577431 */ /* 0x000fc400000001ff */
[----:B------:R0:W-:Y:S04]  /*4690*/  STL.64 [R1+0xa0], R30 ;  /* 0x0000a01e01007387 */ /* 0x0001e80000100a00 */
[----:B------:R1:W-:Y:S01]  /*46a0*/  STL [R1+0x238], R0 ;  /* 0x0002380001007387 */ /* 0x0003e20000100800 */
[----:B----4-:R-:W-:Y:S02]  /*46b0*/  @!P0 MOV R87, R5 ;  /* 0x0000000500578202 */ /* 0x010fe40000000f00 */
[----:B0-----:R-:W-:Y:S02]  /*46c0*/  MOV R30, R32 ;  /* 0x00000020001e7202 */ /* 0x001fe40000000f00 */
[----:B------:R-:W-:Y:S02]  /*46d0*/  MOV R31, R33 ;  /* 0x00000021001f7202 */ /* 0x000fe40000000f00 */
[----:B------:R-:W-:-:S02]  /*46e0*/  CS2R R32, SRZ ;  /* 0x0000000000207805 */ /* 0x000fc4000001ff00 */
[----:B-1----:R-:W-:Y:S02]  /*46f0*/  MOV R0, RZ ;  /* 0x000000ff00007202 */ /* 0x002fe40000000f00 */
[----:B------:R-:W-:Y:S02]  /*4700*/  @!P0 MOV R33, R4 ;  /* 0x0000000400218202 */ /* 0x000fe40000000f00 */
[----:B------:R-:W-:Y:S02]  /*4710*/  @!P0 MOV R32, R6 ;  /* 0x0000000600208202 */ /* 0x000fe40000000f00 */
[----:B------:R-:W-:Y:S02]  /*4720*/  @!P0 MOV R0, R7 ;  /* 0x0000000700008202 */ /* 0x000fe40000000f00 */
[----:B------:R-:W-:Y:S01]  /*4730*/  LOP3.LUT P0, RZ, R76, 0x1, RZ, 0xc0, !PT ;  /* 0x000000014cff7812 */ /* 0x000fe2000780c0ff */
[----:B------:R0:W-:Y:S04]  /*4740*/  STL.64 [R1+0x1b0], R12 ;  /* 0x0001b00c01007387 */ /* 0x0001e80000100a00 */
[----:B------:R1:W-:Y:S01]  /*4750*/  STL.64 [R1+0xb0], R2 ;  /* 0x0000b00201007387 */ /* 0x0003e20000100a00 */
[----:B0-----:R-:W-:-:S02]  /*4760*/  CS2R R12, SRZ ;  /* 0x00000000000c7805 */ /* 0x001fc4000001ff00 */
[----:B-1----:R-:W-:Y:S02]  /*4770*/  MOV R2, R96 ;  /* 0x0000006000027202 */ /* 0x002fe40000000f00 */
[----:B------:R-:W-:Y:S02]  /*4780*/  MOV R3, R97 ;  /* 0x0000006100037202 */ /* 0x000fe40000000f00 */
[----:B------:R-:W-:Y:S01]  /*4790*/  LOP3.LUT P2, RZ, R76, 0x4, RZ, 0xc0, !PT ;  /* 0x000000044cff7812 */ /* 0x000fe2000784c0ff */
[----:B--2---:R0:W2:Y:S02]  /*47a0*/  @!P0 LDG.E.64 R12, desc[UR10][R24.64] ;  /* 0x0000000a180c8981 */ /* 0x0040a4000c1e1b00 */
[----:B0-----:R-:W-:Y:S02]  /*47b0*/  MOV R24, R2 ;  /* 0x0000000200187202 */ /* 0x001fe40000000f00 */
[----:B------:R-:W-:Y:S02]  /*47c0*/  MOV R25, R3 ;  /* 0x0000000300197202 */ /* 0x000fe40000000f00 */
[----:B------:R-:W-:-:S06]  /*47d0*/  CS2R R2, SRZ ;  /* 0x0000000000027805 */ /* 0x000fcc000001ff00 */
[----:B------:R-:W4:Y:S04]  /*47e0*/  @!P0 LDG.E.64 R2, desc[UR10][R20.64] ;  /* 0x0000000a14028981 */ /* 0x000f28000c1e1b00 */
[----:B------:R0:W-:Y:S02]  /*47f0*/  STL.64 [R1+0x1a0], R8 ;  /* 0x0001a00801007387 */ /* 0x0001e40000100a00 */
[----:B0-----:R-:W-:-:S06]  /*4800*/  CS2R R8, SRZ ;  /* 0x0000000000087805 */ /* 0x001fcc000001ff00 */
[----:B---3--:R0:W3:Y:S02]  /*4810*/  @!P2 LDG.E.64 R8, desc[UR10][R10.64] ;  /* 0x0000000a0a08a981 */ /* 0x0080e4000c1e1b00 */
[----:B0-----:R-:W-:-:S06]  /*4820*/  CS2R R10, SRZ ;  /* 0x00000000000a7805 */ /* 0x001fcc000001ff00 */
[----:B------:R-:W3:Y:S01]  /*4830*/  @!P2 LDG.E.64 R10, desc[UR10][R28.64] ;  /* 0x0000000a1c0aa981 */ /* 0x000ee2000c1e1b00 */
[----:B------:R-:W-:Y:S02]  /*4840*/  MOV R20, R100 ;  /* 0x0000006400147202 */ /* 0x000fe40000000f00 */
[----:B------:R-:W-:Y:S02]  /*4850*/  MOV R21, R101 ;  /* 0x0000006500157202 */ /* 0x000fe40000000f00 */
[----:B------:R-:W-:Y:S01]  /*4860*/  CS2R R100, SRZ ;  /* 0x0000000000647805 */ /* 0x000fe2000001ff00 */
[----:B------:R0:W-:Y:S04]  /*4870*/  STL.64 [R1+0xb8], R4 ;  /* 0x0000b80401007387 */ /* 0x0001e80000100a00 */
[----:B------:R1:W-:Y:S01]  /*4880*/  STL.64 [R1+0x1b8], R6 ;  /* 0x0001b80601007387 */ /* 0x0003e20000100a00 */
[----:B0-----:R-:W-:-:S02]  /*4890*/  CS2R R4, SRZ ;  /* 0x0000000000047805 */ /* 0x001fc4000001ff00 */
[----:B-1----:R-:W-:Y:S02]  /*48a0*/  CS2R R6, SRZ ;  /* 0x0000000000067805 */ /* 0x002fe4000001ff00 */
[----:B------:R-:W-:Y:S02]  /*48b0*/  CS2R R96, SRZ ;  /* 0x0000000000607805 */ /* 0x000fe4000001ff00 */
[----:B------:R-:W-:Y:S01]  /*48c0*/  @!P1 MOV R98, R17 ;  /* 0x0000001100629202 */ /* 0x000fe20000000f00 */
[----:B------:R0:W-:Y:S01]  /*48d0*/  STL.64 [R1+0x1c8], R16 ;  /* 0x0001c81001007387 */ /* 0x0001e20000100a00 */
[----:B------:R-:W-:Y:S02]  /*48e0*/  @!P1 MOV R97, R16 ;  /* 0x0000001000619202 */ /* 0x000fe40000000f00 */
[----:B0-----:R-:W-:-:S06]  /*48f0*/  CS2R R16, SRZ ;  /* 0x0000000000107805 */ /* 0x001fcc000001ff00 */
[----:B------:R0:W3:Y:S01]  /*4900*/  @!P3 LDG.E.64 R16, desc[UR10][R22.64] ;  /* 0x0000000a1610b981 */ /* 0x0000e2000c1e1b00 */
[----:B------:R-:W-:Y:S01]  /*4910*/  UIMAD.WIDE UR6, UR8, 0x8, UR6 ;  /* 0x00000008080678a5 */ /* 0x000fe2000f8e0206 */
[----:B0-----:R-:W-:-:S06]  /*4920*/  CS2R R22, SRZ ;  /* 0x0000000000167805 */ /* 0x001fcc000001ff00 */
[----:B------:R0:W3:Y:S02]  /*4930*/  @!P4 LDG.E.64 R22, desc[UR10][R26.64] ;  /* 0x0000000a1a16c981 */ /* 0x0000e4000c1e1b00 */
[----:B0-----:R-:W-:-:S06]  /*4940*/  CS2R R26, SRZ ;  /* 0x00000000001a7805 */ /* 0x001fcc000001ff00 */
[----:B------:R0:W3:Y:S02]  /*4950*/  @!P5 LDG.E.64 R26, desc[UR10][R74.64] ;  /* 0x0000000a4a1ad981 */ /* 0x0000e4000c1e1b00 */
[----:B0-----:R-:W-:Y:S02]  /*4960*/  MOV R74, UR6 ;  /* 0x00000006004a7c02 */ /* 0x001fe40008000f00 */
[----:B------:R-:W-:Y:S02]  /*4970*/  CS2R R90, SRZ ;  /* 0x00000000005a7805 */ /* 0x000fe4000001ff00 */
[----:B------:R-:W-:Y:S01]  /*4980*/  MOV R75, UR7 ;  /* 0x00000007004b7c02 */ /* 0x000fe20008000f00 */
[----:B------:R-:W-:Y:S01]  /*4990*/  STL.64 [R1+0xc8], R14 ;  /* 0x0000c80e01007387 */ /* 0x000fe20000100a00 */
[----:B--2---:R-:W-:-:S04]  /*49a0*/  @!P0 MOV R100, R12 ;  /* 0x0000000c00648202 */ /* 0x004fc80000000f00 */
[----:B------:R-:W2:Y:S01]  /*49b0*/  LDG.E.64 R74, desc[UR10][R74.64] ;  /* 0x0000000a4a4a7981 */ /* 0x000ea2000c1e1b00 */
[----:B------:R-:W-:Y:S01]  /*49c0*/  @!P0 MOV R113, R13 ;  /* 0x0000000d00718202 */ /* 0x000fe20000000f00 */
[----:B------:R-:W0:Y:S01]  /*49d0*/  LDCU.U8 UR6, c[0x0][0x414] ;  /* 0x00008280ff0677ac */ /* 0x000e220008000000 */
[----:B----4-:R-:W-:Y:S02]  /*49e0*/  @!P0 MOV R101, R2 ;  /* 0x0000000200658202 */ /* 0x010fe40000000f00 */
[----:B------:R-:W-:Y:S02]  /*49f0*/  @!P0 MOV R102, R3 ;  /* 0x0000000300668202 */ /* 0x000fe40000000f00 */
[----:B------:R-:W-:-:S13]  /*4a00*/  LOP3.LUT P0, RZ, R76, 0x4000000, RZ, 0xc0, !PT ;  /* 0x040000004cff7812 */ /* 0x000fda000780c0ff */
[----:B------:R1:W4:Y:S04]  /*4a10*/  @!P0 LDG.E.64 R4, desc[UR10][R18.64] ;  /* 0x0000000a12048981 */ /* 0x000328000c1e1b00 */
[----:B------:R-:W2:Y:S01]  /*4a20*/  @!P0 LDG.E.64 R6, desc[UR10][R120.64] ;  /* 0x0000000a78068981 */ /* 0x000ea2000c1e1b00 */
[----:B------:R-:W-:Y:S02]  /*4a30*/  MOV R28, R88 ;  /* 0x00000058001c7202 */ /* 0x000fe40000000f00 */
[----:B------:R-:W-:Y:S02]  /*4a40*/  MOV R29, R89 ;  /* 0x00000059001d7202 */ /* 0x000fe40000000f00 */
[----:B------:R-:W-:Y:S02]  /*4a50*/  CS2R R88, SRZ ;  /* 0x0000000000587805 */ /* 0x000fe4000001ff00 */
[----:B---3--:R-:W-:-:S02]  /*4a60*/  @!P2 MOV R88, R8 ;  /* 0x000000080058a202 */ /* 0x008fc40000000f00 */
[----:B------:R-:W-:Y:S01]  /*4a70*/  @!P2 MOV R89, R9 ;  /* 0x000000090059a202 */ /* 0x000fe20000000f00 */
[----:B------:R3:W-:Y:S01]  /*4a80*/  STL.64 [R1+0xd0], R12 ;  /* 0x0000d00c01007387 */ /* 0x0007e20000100a00 */
[----:B------:R-:W-:Y:S02]  /*4a90*/  @!P2 MOV R90, R10 ;  /* 0x0000000a005aa202 */ /* 0x000fe40000000f00 */
[----:B------:R-:W-:Y:S02]  /*4aa0*/  @!P2 MOV R91, R11 ;  /* 0x0000000b005ba202 */ /* 0x000fe40000000f00 */
[----:B-1----:R-:W-:Y:S02]  /*4ab0*/  CS2R R18, SRZ ;  /* 0x0000000000127805 */ /* 0x002fe4000001ff00 */
[----:B------:R-:W-:Y:S02]  /*4ac0*/  LOP3.LUT P2, RZ, R76, 0x10000000, RZ, 0xc0, !PT ;  /* 0x100000004cff7812 */ /* 0x000fe4000784c0ff */
[----:B---3--:R-:W-:-:S02]  /*4ad0*/  CS2R R12, SRZ ;  /* 0x00000000000c7805 */ /* 0x008fc4000001ff00 */
[----:B------:R-:W-:Y:S02]  /*4ae0*/  @!P1 MOV R95, R14 ;  /* 0x0000000e005f9202 */ /* 0x000fe40000000f00 */
[----:B------:R-:W-:Y:S01]  /*4af0*/  @!P1 MOV R96, R15 ;  /* 0x0000000f00609202 */ /* 0x000fe20000000f00 */
[----:B------:R-:W3:Y:S04]  /*4b00*/  @!P3 LDG.E.64 R18, desc[UR10][R30.64] ;  /* 0x0000000a1e12b981 */ /* 0x000ee8000c1e1b00 */
[----:B------:R1:W-:Y:S04]  /*4b10*/  STL [R1+0x29c], R113 ;  /* 0x00029c7101007387 */ /* 0x0003e80000100800 */
[----:B------:R0:W3:Y:S04]  /*4b20*/  @!P2 LDG.E.64 R12, desc[UR10][R20.64] ;  /* 0x0000000a140ca981 */ /* 0x0000e8000c1e1b00 */
[----:B------:R1:W-:Y:S04]  /*4b30*/  STL.64 [R1+0xc0], R8 ;  /* 0x0000c00801007387 */ /* 0x0003e80000100a00 */
[----:B------:R1:W-:Y:S01]  /*4b40*/  STL.64 [R1+0x1c0], R10 ;  /* 0x0001c00a01007387 */ /* 0x0003e20000100a00 */
[----:B0-----:R-:W-:-:S03]  /*4b50*/  CS2R R20, SRZ ;  /* 0x0000000000147805 */ /* 0x001fc6000001ff00 */
[----:B------:R-:W5:Y:S04]  /*4b60*/  LDL R121, [R1+0x238] ;  /* 0x0002380001797983 */ /* 0x000f680000100800 */
[----:B------:R0:W3:Y:S02]  /*4b70*/  @!P4 LDG.E.64 R20, desc[UR10][R78.64] ;  /* 0x0000000a4e14c981 */ /* 0x0000e4000c1e1b00 */
[----:B0-----:R-:W0:Y:S01]  /*4b80*/  S2R R78, SR_TID.X ;  /* 0x00000000004e7919 */ /* 0x001e220000002100 */
[----:B------:R-:W-:Y:S02]  /*4b90*/  LOP3.LUT P1, RZ, R76, 0x8000000, RZ, 0xc0, !PT ;  /* 0x080000004cff7812 */ /* 0x000fe4000782c0ff */
[----:B------:R-:W-:Y:S02]  /*4ba0*/  CS2R R14, SRZ ;  /* 0x00000000000e7805 */ /* 0x000fe4000001ff00 */
[----:B------:R-:W-:-:S02]  /*4bb0*/  MOV R31, R77 ;  /* 0x0000004d001f7202 */ /* 0x000fc40000000f00 */
[----:B------:R-:W2:Y:S02]  /*4bc0*/  @!P6 LDC.64 R76, c[0x0][0x398] ;  /* 0x0000e600ff4ceb82 */ /* 0x000ea40000000a00 */
[----:B------:R1:W3:Y:S01]  /*4bd0*/  @!P2 LDG.E.64 R14, desc[UR10][R24.64] ;  /* 0x0000000a180ea981 */ /* 0x0002e2000c1e1b00 */
[----:B------:R-:W-:Y:S02]  /*4be0*/  MOV R79, R116 ;  /* 0x00000074004f7202 */ /* 0x000fe40000000f00 */
[----:B-1----:R-:W-:Y:S01]  /*4bf0*/  CS2R R24, SRZ ;  /* 0x0000000000187805 */ /* 0x002fe2000001ff00 */
[----:B------:R-:W-:-:S05]  /*4c00*/  HFMA2 R116, -RZ, RZ, 0, 0 ;  /* 0x00000000ff747431 */ /* 0x000fca00000001ff */
[----:B------:R1:W3:Y:S01]  /*4c10*/  @!P5 LDG.E.64 R24, desc[UR10][R28.64] ;  /* 0x0000000a1c18d981 */ /* 0x0002e2000c1e1b00 */
[----:B------:R-:W-:Y:S01]  /*4c20*/  HFMA2 R113, -RZ, RZ, 0, 0 ;  /* 0x00000000ff717431 */ /* 0x000fe200000001ff */
[----:B-1----:R-:W-:Y:S02]  /*4c30*/  CS2R R28, SRZ ;  /* 0x00000000001c7805 */ /* 0x002fe4000001ff00 */
[----:B0-----:R-:W-:-:S04]  /*4c40*/  LOP3.LUT R30, R78, 0xffff, RZ, 0xc0, !PT ;  /* 0x0000ffff4e1e7812 */ /* 0x001fc800078ec0ff */
[----:B------:R0:W3:Y:S01]  /*4c50*/  @!P6 LDG.E.64 R28, desc[UR10][R114.64] ;  /* 0x0000000a721ce981 */ /* 0x0000e2000c1e1b00 */
[----:B------:R-:W-:Y:S01]  /*4c60*/  IMAD R30, R30, 0x53a, RZ ;  /* 0x0000053a1e1e7824 */ /* 0x000fe200078e02ff */
[----:B0-----:R-:W-:-:S04]  /*4c70*/  CS2R R114, SRZ ;  /* 0x0000000000727805 */ /* 0x001fc8000001ff00 */
[----:B------:R-:W-:-:S04]  /*4c80*/  SHF.R.U32.HI R30, RZ, 0x10, R30 ;  /* 0x00000010ff1e7819 */ /* 0x000fc8000001161e */
[----:B------:R-:W-:Y:S02]  /*4c90*/  PRMT R30, R30, 0x9910, RZ ;  /* 0x000099101e1e7816 */ /* 0x000fe400000000ff */
[----:B------:R-:W-:-:S03]  /*4ca0*/  CS2R R8, SRZ ;  /* 0x0000000000087805 */ /* 0x000fc6000001ff00 */
[----:B------:R-:W-:-:S03]  /*4cb0*/  IMAD R30, R30, 0x31, RZ ;  /* 0x000000311e1e7824 */ /* 0x000fc600078e02ff */
[----:B------:R0:W3:Y:S02]  /*4cc0*/  @!P1 LDG.E.64 R8, desc[UR10][R122.64] ;  /* 0x0000000a7a089981 */ /* 0x0000e4000c1e1b00 */
[----:B------:R-:W-:-:S04]  /*4cd0*/  IADD3 R30, PT, PT, RZ, -R30, RZ ;  /* 0x8000001eff1e7210 */ /* 0x000fc80007ffe0ff */
[----:B------:R-:W-:-:S04]  /*4ce0*/  PRMT R30, R30, 0x7710, RZ ;  /* 0x000077101e1e7816 */ /* 0x000fc800000000ff */
[----:B------:R-:W-:-:S04]  /*4cf0*/  IADD3 R78, PT, PT, R30, R78, RZ ;  /* 0x0000004e1e4e7210 */ /* 0x000fc80007ffe0ff */
[----:B------:R-:W-:Y:S02]  /*4d00*/  SHF.L.U32 R78, R78, 0x1, RZ ;  /* 0x000000014e4e7819 */ /* 0x000fe400000006ff */
[----:B------:R-:W-:Y:S02]  /*4d10*/  MOV R120, UR13 ;  /* 0x0000000d00787c02 */ /* 0x000fe40008000f00 */
[----:B------:R-:W-:-:S06]  /*4d20*/  CS2R R10, SRZ ;  /* 0x00000000000a7805 */ /* 0x000fcc000001ff00 */
[----:B------:R-:W3:Y:S04]  /*4d30*/  @!P1 LDG.E.64 R10, desc[UR10][R124.64] ;  /* 0x0000000a7c0a9981 */ /* 0x000ee8000c1e1b00 */
[----:B------:R-:W5:Y:S04]  /*4d40*/  LDL R125, [R1+0x26c] ;  /* 0x00026c00017d7983 */ /* 0x000f680000100800 */
[----:B------:R-:W5:Y:S01]  /*4d50*/  LDL R124, [R1+0x278] ;  /* 0x00027800017c7983 */ /* 0x000f620000100800 */
[----:B----4-:R-:W-:Y:S02]  /*4d60*/  @!P0 MOV R116, R4 ;  /* 0x0000000400748202 */ /* 0x010fe40000000f00 */
[----:B------:R-:W-:-:S02]  /*4d70*/  @!P0 MOV R115, R5 ;  /* 0x0000000500738202 */ /* 0x000fc40000000f00 */
[----:B--2---:R-:W-:Y:S02]  /*4d80*/  @!P0 MOV R114, R6 ;  /* 0x0000000600728202 */ /* 0x004fe40000000f00 */
[----:B------:R-:W-:Y:S02]  /*4d90*/  @!P0 MOV R113, R7 ;  /* 0x0000000700718202 */ /* 0x000fe40000000f00 */
[----:B------:R-:W-:-:S04]  /*4da0*/  @!P6 IADD3 R76, P0, PT, R31, R76, RZ ;  /* 0x0000004c1f4ce210 */ /* 0x000fc80007f1e0ff */
[----:B------:R-:W-:Y:S02]  /*4db0*/  @!P6 IADD3.X R77, PT, PT, R79, R77, RZ, P0, !PT ;  /* 0x0000004d4f4de210 */ /* 0x000fe400007fe4ff */
[----:B------:R-:W-:-:S13]  /*4dc0*/  ISETP.NE.AND P0, PT, RZ, UR6, PT ;  /* 0x00000006ff007c0c */ /* 0x000fda000bf05270 */
[----:B0-----:R-:W0:Y:S01]  /*4dd0*/  @P0 LDC.64 R122, c[0x0][0x3b0] ;  /* 0x0000ec00ff7a0b82 */ /* 0x001e220000000a00 */
[----:B------:R-:W-:-:S05]  /*4de0*/  LOP3.LUT R79, R78, 0xffff, RZ, 0xc0, !PT ;  /* 0x0000ffff4e4f7812 */ /* 0x000fca00078ec0ff */
[----:B------:R-:W-:Y:S01]  /*4df0*/  IMAD R120, R120, 0x62, R79 ;  /* 0x0000006278787824 */ /* 0x000fe200078e024f */
[----:B------:R0:W-:Y:S01]  /*4e00*/  STL [R1+0x220], R79 ;  /* 0x0002204f01007387 */ /* 0x0001e20000100800 */
[----:B------:R-:W-:-:S06]  /*4e10*/  CS2R R30, SRZ ;  /* 0x00000000001e7805 */ /* 0x000fcc000001ff00 */
[----:B------:R1:W2:Y:S01]  /*4e20*/  @!P6 LDG.E.64 R30, desc[UR10][R76.64] ;  /* 0x0000000a4c1ee981 */ /* 0x0002a2000c1e1b00 */
[----:B0-----:R-:W-:Y:S02]  /*4e30*/  @P0 IMAD.WIDE R78, R120, 0x4, R122 ;  /* 0x00000004784e0825 */ /* 0x001fe400078e027a */
[----:B------:R-:W0:Y:S01]  /*4e40*/  LDC.64 R122, c[0x0][0x3a8] ;  /* 0x0000ea00ff7a7b82 */ /* 0x000e220000000a00 */
[----:B-1----:R-:W-:-:S06]  /*4e50*/  CS2R R76, SRZ ;  /* 0x00000000004c7805 */ /* 0x002fcc000001ff00 */
[----:B------:R0:W5:Y:S01]  /*4e60*/  @P0 LDG.E.64 R76, desc[UR10][R78.64] ;  /* 0x0000000a4e4c0981 */ /* 0x000162000c1e1b00 */
[----:B------:R-:W-:-:S03]  /*4e70*/  R2UR UR28, R74 ;  /* 0x000000004a1c72ca */ /* 0x000fc600000e0000 */
[----:B------:R1:W5:Y:S01]  /*4e80*/  LDL R74, [R1+0x264] ;  /* 0x00026400014a7983 */ /* 0x0003620000100800 */
[----:B0-----:R-:W-:-:S03]  /*4e90*/  IMAD.WIDE R78, R120, 0x4, R122 ;  /* 0x00000004784e7825 */ /* 0x001fc600078e027a */
[----:B------:R1:W5:Y:S04]  /*4ea0*/  LDL R120, [R1+0x23c] ;  /* 0x00023c0001787983 */ /* 0x0003680000100800 */
[----:B------:R1:W5:Y:S04]  /*4eb0*/  LDL R122, [R1+0x240] ;  /* 0x00024000017a7983 */ /* 0x0003680000100800 */
[----:B------:R1:W5:Y:S04]  /*4ec0*/  LDL R123, [R1+0x29c] ;  /* 0x00029c00017b7983 */ /* 0x0003680000100800 */
[----:B------:R-:W5:Y:S04]  /*4ed0*/  LDG.E.64 R78, desc[UR10][R78.64] ;  /* 0x0000000a4e4e7981 */ /* 0x000f68000c1e1b00 */
[----:B------:R0:W-:Y:S04]  /*4ee0*/  STL.64 [R1+0x1d8], R6 ;  /* 0x0001d80601007387 */ /* 0x0001e80000100a00 */
[----:B---3--:R3:W-:Y:S01]  /*4ef0*/  STL.64 [R1+0xe8], R12 ;  /* 0x0000e80c01007387 */ /* 0x0087e20000100a00 */
[----:B0-----:R-:W-:-:S02]  /*4f00*/  CS2R R6, SRZ ;  /* 0x0000000000067805 */ /* 0x001fc4000001ff00 */
[----:B------:R-:W-:Y:S02]  /*4f10*/  @!P2 MOV R7, R13 ;  /* 0x0000000d0007a202 */ /* 0x000fe40000000f00 */
[----:B---3--:R-:W-:-:S05]  /*4f20*/  MOV R13, UR28 ;  /* 0x0000001c000d7c02 */ /* 0x008fca0008000f00 */
[----:B------:R-:W-:-:S05]  /*4f30*/  FFMA.FTZ R75, -R13, UR28, R75 ;  /* 0x0000001c0d4b7c23 */ /* 0x000fca000801014b */
[----:B------:R-:W-:-:S13]  /*4f40*/  FSETP.GTU.FTZ.AND P0, PT, R75, RZ, PT ;  /* 0x000000ff4b00720b */ /* 0x000fda0003f1c000 */
[----:B------:R-:W-:-:S05]  /*4f50*/  VOTEU.ANY UP0, P0 ;  /* 0x0000000000ff7886 */ /* 0x000fca0000000100 */
[----:B------:R-:W0:Y:S01]  /*4f60*/  @UP0 LDCU UR5, c[0x0][0x3c0] ;  /* 0x00007800ff0507ac */ /* 0x000e220008000800 */
[----:B------:R-:W-:Y:S01]  /*4f70*/  PLOP3.LUT P0, PT, PT, PT, UP0, 0x80, 0x8 ;  /* 0x000000000008781c */ /* 0x000fe20003f0f008 */
[----:B------:R-:W-:Y:S01]  /*4f80*/  HFMA2 R13, -RZ, RZ, 0, 0 ;  /* 0x00000000ff0d7431 */ /* 0x000fe200000001ff */
[----:B------:R-:W-:Y:S01]  /*4f90*/  @!P2 MOV R6, R12 ;  /* 0x0000000c0006a202 */ /* 0x000fe20000000f00 */
[----:B------:R-:W-:Y:S01]  /*4fa0*/  HFMA2 R12, -RZ, RZ, 0, 0 ;  /* 0x00000000ff0c7431 */ /* 0x000fe200000001ff */
[----:B------:R3:W-:Y:S01]  /*4fb0*/  STL.64 [R1+0x1f0], R18 ;  /* 0x0001f01201007387 */ /* 0x0007e20000100a00 */
[----:B------:R-:W-:Y:S02]  /*4fc0*/  @!P3 MOV R13, R19 ;  /* 0x00000013000db202 */ /* 0x000fe40000000f00 */
[----:B------:R-:W-:Y:S01]  /*4fd0*/  @!P3 MOV R12, R18 ;  /* 0x00000012000cb202 */ /* 0x000fe20000000f00 */
[----:B------:R0:W-:Y:S01]  /*4fe0*/  STL.64 [R1+0x100], R24 ;  /* 0x0001001801007387 */ /* 0x0001e20000100a00 */
[----:B---3--:R-:W-:-:S02]  /*4ff0*/  CS2R R18, SRZ ;  /* 0x0000000000127805 */ /* 0x008fc4000001ff00 */
[----:B------:R-:W-:Y:S02]  /*5000*/  @!P5 MOV R18, R24 ;  /* 0x000000180012d202 */ /* 0x000fe40000000f00 */
[----:B0-----:R-:W-:-:S06]  /*5010*/  @P0 FADD.FTZ R24, R75, UR5 ;  /* 0x000000054b180e21 */ /* 0x001fcc0008010000 */
[----:B------:R-:W0:Y:S01]  /*5020*/  @P0 MUFU.RSQ R24, R24 ;  /* 0x0000001800180308 */ /* 0x000e220000001400 */
[----:B------:R-:W-:Y:S04]  /*5030*/  STL.64 [R1+0x200], R26 ;  /* 0x0002001a01007387 */ /* 0x000fe80000100a00 */
[----:B------:R-:W-:Y:S01]  /*5040*/  STL.64 [R1+0x108], R28 ;  /* 0x0001081c01007387 */ /* 0x000fe20000100a00 */
[----:B------:R-:W-:-:S03]  /*5050*/  UISETP.NE.AND UP1, UPT, UR6, URZ, UPT ;  /* 0x000000ff0600728c */ /* 0x000fc6000bf25270 */
[----:B------:R3:W-:Y:S04]  /*5060*/  STL.64 [R1+0x1d0], R2 ;  /* 0x0001d00201007387 */ /* 0x0007e80000100a00 */
[----:B------:R4:W-:Y:S01]  /*5070*/  STL.64 [R1+0xd8], R4 ;  /* 0x0000d80401007387 */ /* 0x0009e20000100a00 */
[----:B0-----:R-:W-:-:S03]  /*5080*/  @P0 R2UR UR5, R24 ;  /* 0x00000000180502ca */ /* 0x001fc600000e0000 */
[----:B------:R0:W-:Y:S01]  /*5090*/  STL.64 [R1+0xe0], R8 ;  /* 0x0000e00801007387 */ /* 0x0001e20000100a00 */
[----:B---3--:R-:W-:-:S03]  /*50a0*/  CS2R R2, SRZ ;  /* 0x0000000000027805 */ /* 0x008fc6000001ff00 */
[----:B------:R3:W-:Y:S01]  /*50b0*/  STL.64 [R1+0x1e0], R10 ;  /* 0x0001e00a01007387 */ /* 0x0007e20000100a00 */
[----:B------:R-:W-:Y:S02]  /*50c0*/  @!P1 MOV R2, R8 ;  /* 0x0000000800029202 */ /* 0x000fe40000000f00 */
[----:B----4-:R-:W-:Y:S02]  /*50d0*/  CS2R R4, SRZ ;  /* 0x0000000000047805 */ /* 0x010fe4000001ff00 */
[----:B------:R-:W-:Y:S02]  /*50e0*/  @!P1 MOV R3, R9 ;  /* 0x0000000900039202 */ /* 0x000fe40000000f00 */
[----:B------:R-:W-:Y:S02]  /*50f0*/  @!P1 MOV R4, R10 ;  /* 0x0000000a00049202 */ /* 0x000fe40000000f00 */
[----:B------:R-:W-:Y:S02]  /*5100*/  @!P1 MOV R5, R11 ;  /* 0x0000000b00059202 */ /* 0x000fe40000000f00 */
[----:B0-----:R-:W-:Y:S01]  /*5110*/  CS2R R8, SRZ ;  /* 0x0000000000087805 */ /* 0x001fe2000001ff00 */
[----:B------:R0:W-:Y:S01]  /*5120*/  STL.64 [R1+0x1e8], R14 ;  /* 0x0001e80e01007387 */ /* 0x0001e20000100a00 */
[----:B---3--:R-:W-:-:S02]  /*5130*/  CS2R R10, SRZ ;  /* 0x00000000000a7805 */ /* 0x008fc4000001ff00 */
[----:B------:R-:W-:Y:S01]  /*5140*/  @!P2 MOV R8, R14 ;  /* 0x0000000e0008a202 */ /* 0x000fe20000000f00 */
[----:B------:R3:W-:Y:S01]  /*5150*/  STL.64 [R1+0xf0], R16 ;  /* 0x0000f01001007387 */ /* 0x0007e20000100a00 */
[----:B------:R-:W-:Y:S02]  /*5160*/  @!P2 MOV R9, R15 ;  /* 0x0000000f0009a202 */ /* 0x000fe40000000f00 */
[----:B------:R-:W-:Y:S02]  /*5170*/  @!P3 MOV R10, R16 ;  /* 0x00000010000ab202 */ /* 0x000fe40000000f00 */
[----:B------:R-:W-:Y:S01]  /*5180*/  @!P3 MOV R11, R17 ;  /* 0x00000011000bb202 */ /* 0x000fe20000000f00 */
[----:B------:R4:W-:Y:S01]  /*5190*/  STL.64 [R1+0xf8], R20 ;  /* 0x0000f81401007387 */ /* 0x0009e20000100a00 */
[----:B0-----:R-:W-:Y:S02]  /*51a0*/  CS2R R14, SRZ ;  /* 0x00000000000e7805 */ /* 0x001fe4000001ff00 */
[----:B------:R-:W-:Y:S01]  /*51b0*/  @!P5 MOV R19, R25 ;  /* 0x000000190013d202 */ /* 0x000fe20000000f00 */
[----:B------:R0:W-:Y:S01]  /*51c0*/  STL.64 [R1+0x1f8], R22 ;  /* 0x0001f81601007387 */ /* 0x0001e20000100a00 */
[----:B---3--:R-:W-:-:S02]  /*51d0*/  CS2R R16, SRZ ;  /* 0x0000000000107805 */ /* 0x008fc4000001ff00 */
[----:B------:R-:W-:Y:S02]  /*51e0*/  @!P4 MOV R14, R20 ;  /* 0x00000014000ec202 */ /* 0x000fe40000000f00 */
[----:B------:R-:W-:Y:S02]  /*51f0*/  CS2R R24, SRZ ;  /* 0x0000000000187805 */ /* 0x000fe4000001ff00 */
[----:B------:R-:W-:Y:S02]  /*5200*/  @!P4 MOV R15, R21 ;  /* 0x00000015000fc202 */ /* 0x000fe40000000f00 */
[----:B------:R-:W-:Y:S02]  /*5210*/  @!P4 MOV R16, R22 ;  /* 0x000000160010c202 */ /* 0x000fe40000000f00 */
[----:B----4-:R-:W-:Y:S02]  /*5220*/  CS2R R20, SRZ ;  /* 0x0000000000147805 */ /* 0x010fe4000001ff00 */
[----:B------:R-:W-:-:S02]  /*5230*/  @!P4 MOV R17, R23 ;  /* 0x000000170011c202 */ /* 0x000fc40000000f00 */
[----:B0-----:R-:W-:Y:S02]  /*5240*/  CS2R R22, SRZ ;  /* 0x0000000000167805 */ /* 0x001fe4000001ff00 */
[----:B------:R-:W-:Y:S02]  /*5250*/  @!P5 MOV R20, R26 ;  /* 0x0000001a0014d202 */ /* 0x000fe40000000f00 */
[----:B------:R-:W-:Y:S02]  /*5260*/  @!P5 MOV R21, R27 ;  /* 0x0000001b0015d202 */ /* 0x000fe40000000f00 */
[----:B------:R-:W-:Y:S02]  /*5270*/  @!P6 MOV R22, R28 ;  /* 0x0000001c0016e202 */ /* 0x000fe40000000f00 */
[----:B------:R-:W-:Y:S01]  /*5280*/  @!P6 MOV R23, R29 ;  /* 0x0000001d0017e202 */ /* 0x000fe20000000f00 */
[----:B------:R-:W-:Y:S01]  /*5290*/  UMOV UR16, 0x3f800000 ;  /* 0x3f80000000107882 */ /* 0x000fe20000000000 */
[----:B------:R-:W-:Y:S01]  /*52a0*/  @UP0 UMOV UR16, UR5 ;  /* 0x0000000500100c82 */ /* 0x000fe20008000000 */
[----:B--2---:R1:W-:Y:S01]  /*52b0*/  STL.64 [R1+0x208], R30 ;  /* 0x0002081e01007387 */ /* 0x0043e20000100a00 */
[----:B------:R-:W-:-:S02]  /*52c0*/  @!P6 MOV R24, R30 ;  /* 0x0000001e0018e202 */ /* 0x000fc40000000f00 */
[----:B------:R-:W-:Y:S01]  /*52d0*/  @!P6 MOV R25, R31 ;  /* 0x0000001f0019e202 */ /* 0x000fe20000000f00 */
[----:B------:R-:W-:Y:S06]  /*52e0*/  BRA.U UP1, `(.L_x_1292) ;  /* 0x0000001d01507547 */ /* 0x000fec000b800000 */
[----:B------:R-:W2:Y:S04]  /*52f0*/  LDL.LU R26, [R1+0x25c] ;  /* 0x00025c00011a7983 */ /* 0x000ea80000300800 */
[----:B------:R-:W3:Y:S01]  /*5300*/  LDL.LU R75, [R1+0x260] ;  /* 0x00026000014b7983 */ /* 0x000ee20000300800 */
[----:B-1---5:R-:W-:Y:S01]  /*5310*/  FMUL.FTZ R30, R78, R81 ;  /* 0x000000514e1e7220 */ /* 0x022fe20000410000 */
[----:B------:R-:W-:Y:S02]  /*5320*/  FMUL.FTZ R28, R79, R82 ;  /* 0x000000524f1c7220 */ /* 0x000fe40000410000 */
[----:B------:R-:W4:Y:S01]  /*5330*/  LDL.LU R31, [R1+0x280] ;  /* 0x00028000011f7983 */ /* 0x000f220000300800 */
[----:B------:R-:W-:-:S04]  /*5340*/  FADD.FTZ R29, RZ, R30 ;  /* 0x0000001eff1d7221 */ /* 0x000fc80000010000 */
[----:B------:R-:W-:Y:S01]  /*5350*/  FADD.FTZ R29, R28, R29 ;  /* 0x0000001d1c1d7221 */ /* 0x000fe20000010000 */
[----:B--2---:R-:W-:Y:S01]  /*5360*/  FADD.FTZ R27, R26, -UR28 ;  /* 0x8000001c1a1b7e21 */ /* 0x004fe20008010000 */
[----:B---3--:R-:W-:-:S03]  /*5370*/  FADD.FTZ R26, R75, -UR28 ;  /* 0x8000001c4b1a7e21 */ /* 0x008fc60008010000 */
[----:B------:R-:W-:Y:S01]  /*5380*/  FMUL.FTZ R27, R27, UR16 ;  /* 0x000000101b1b7c20 */ /* 0x000fe20008410000 */
[----:B------:R-:W2:Y:S01]  /*5390*/  LDL.LU R75, [R1+0x28c] ;  /* 0x00028c00014b7983 */ /* 0x000ea20000300800 */
[----:B------:R-:W-:Y:S02]  /*53a0*/  FMUL.FTZ R26, R26, UR16 ;  /* 0x000000101a1a7c20 */ /* 0x000fe40008410000 */
[----:B------:R-:W-:-:S04]  /*53b0*/  FFMA.FTZ R30, R27, R30, RZ ;  /* 0x0000001e1b1e7223 */ /* 0x000fc800000100ff */
[----:B------:R-:W-:Y:S01]  /*53c0*/  FFMA.FTZ R30, R26, R28, R30 ;  /* 0x0000001c1a1e7223 */ /* 0x000fe2000001001e */
[----:B------:R-:W-:Y:S02]  /*53d0*/  FADD.FTZ R28, R74, -UR28 ;  /* 0x8000001c4a1c7e21 */ /* 0x000fe40008010000 */
[----:B------:R-:W3:Y:S01]  /*53e0*/  LDL.LU R74, [R1+0x284] ;  /* 0x00028400014a7983 */ /* 0x000ee20000300800 */
[----:B------:R-:W-:Y:S01]  /*53f0*/  FFMA.FTZ R27, R27, R81, RZ ;  /* 0x000000511b1b7223 */ /* 0x000fe200000100ff */
[----:B------:R-:W-:Y:S01]  /*5400*/  FADD.FTZ R81, RZ, R81 ;  /* 0x00000051ff517221 */ /* 0x000fe20000010000 */
[----:B------:R-:W-:-:S03]  /*5410*/  FMUL.FTZ R28, R28, UR16 ;  /* 0x000000101c1c7c20 */ /* 0x000fc60008410000 */
[----:B------:R-:W-:Y:S01]  /*5420*/  FADD.FTZ R81, R81, R83 ;  /* 0x0000005351517221 */ /* 0x000fe20000010000 */
[-C--:B------:R-:W-:Y:S01]  /*5430*/  FFMA.FTZ R27, R28, R83.reuse, R27 ;  /* 0x000000531c1b7223 */ /* 0x080fe2000001001b */
[----:B------:R-:W-:-:S04]  /*5440*/  FMUL.FTZ R83, R78, R83 ;  /* 0x000000534e537220 */ /* 0x000fc80000410000 */
[----:B------:R-:W-:Y:S01]  /*5450*/  FFMA.FTZ R30, R28, R83, R30 ;  /* 0x000000531c1e7223 */ /* 0x000fe2000001001e */
[----:B------:R-:W-:Y:S01]  /*5460*/  FADD.FTZ R28, R125, -UR28 ;  /* 0x8000001c7d1c7e21 */ /* 0x000fe20008010000 */
[----:B------:R-:W-:Y:S01]  /*5470*/  FFMA.FTZ R26, R26, R82, RZ ;  /* 0x000000521a1a7223 */ /* 0x000fe200000100ff */
[----:B------:R-:W-:Y:S01]  /*5480*/  FADD.FTZ R82, RZ, R82 ;  /* 0x00000052ff527221 */ /* 0x000fe20000010000 */
[----:B------:R-:W-:Y:S01]  /*5490*/  FADD.FTZ R29, R29, R83 ;  /* 0x000000531d1d7221 */ /* 0x000fe20000010000 */
[----:B------:R-:W-:Y:S01]  /*54a0*/  FMUL.FTZ R28, R28, UR16 ;  /* 0x000000101c1c7c20 */ /* 0x000fe20008410000 */
[----:B------:R-:W2:Y:S01]  /*54b0*/  LDL.LU R83, [R1+0x290] ;  /* 0x0002900001537983 */ /* 0x000ea20000300800 */
[----:B------:R-:W-:Y:S02]  /*54c0*/  FADD.FTZ R82, R82, R84 ;  /* 0x0000005452527221 */ /* 0x000fe40000010000 */
[CC--:B------:R-:W-:Y:S01]  /*54d0*/  FFMA.FTZ R26, R28.reuse, R84.reuse, R26 ;  /* 0x000000541c1a7223 */ /* 0x0c0fe2000001001a */
[----:B------:R-:W-:Y:S01]  /*54e0*/  FMUL.FTZ R84, R79, R84 ;  /* 0x000000544f547220 */ /* 0x000fe20000410000 */
[----:B------:R-:W-:Y:S01]  /*54f0*/  FADD.FTZ R81, R81, R85 ;  /* 0x0000005551517221 */ /* 0x000fe20000010000 */
[----:B------:R-:W2:Y:S02]  /*5500*/  LDL.LU R125, [R1+0x27c] ;  /* 0x00027c00017d7983 */ /* 0x000ea40000300800 */
[----:B------:R-:W-:Y:S01]  /*5510*/  FFMA.FTZ R30, R28, R84, R30 ;  /* 0x000000541c1e7223 */ /* 0x000fe2000001001e */
[----:B------:R-:W-:-:S02]  /*5520*/  FADD.FTZ R28, R124, -UR28 ;  /* 0x8000001c7c1c7e21 */ /* 0x000fc40008010000 */
[----:B------:R-:W2:Y:S02]  /*5530*/  LDL.LU R124, [R1+0x288] ;  /* 0x00028800017c7983 */ /* 0x000ea40000300800 */
[----:B------:R-:W-:-:S04]  /*5540*/  FMUL.FTZ R28, R28, UR16 ;  /* 0x000000101c1c7c20 */ /* 0x000fc80008410000 */
[-C--:B------:R-:W-:Y:S01]  /*5550*/  FFMA.FTZ R27, R28, R85.reuse, R27 ;  /* 0x000000551c1b7223 */ /* 0x080fe2000001001b */
[----:B------:R-:W-:-:S04]  /*5560*/  FMUL.FTZ R85, R78, R85 ;  /* 0x000000554e557220 */ /* 0x000fc80000410000 */
[----:B------:R-:W-:Y:S01]  /*5570*/  FFMA.FTZ R30, R28, R85, R30 ;  /* 0x000000551c1e7223 */ /* 0x000fe2000001001e */
[----:B---3--:R-:W-:Y:S02]  /*5580*/  FADD.FTZ R28, R74, -UR28 ;  /* 0x8000001c4a1c7e21 */ /* 0x008fe40008010000 */
[----:B------:R-:W3:Y:S01]  /*5590*/  LDL.LU R74, [R1+0x298] ;  /* 0x00029800014a7983 */ /* 0x000ee20000300800 */
[----:B----4-:R-:W-:-:S04]  /*55a0*/  FADD.FTZ R31, R31, -UR28 ;  /* 0x8000001c1f1f7e21 */ /* 0x010fc80008010000 */
[----:B------:R-:W-:Y:S01]  /*55b0*/  FMUL.FTZ R31, R31, UR16 ;  /* 0x000000101f1f7c20 */ /* 0x000fe20008410000 */
[----:B------:R-:W-:Y:S01]  /*55c0*/  FADD.FTZ R82, R82, R86 ;  /* 0x0000005652527221 */ /* 0x000fe20000010000 */
[----:B------:R-:W-:Y:S02]  /*55d0*/  FMUL.FTZ R28, R28, UR16 ;  /* 0x000000101c1c7c20 */ /* 0x000fe40008410000 */
[-C--:B------:R-:W-:Y:S01]  /*55e0*/  FFMA.FTZ R26, R31, R86.reuse, R26 ;  /* 0x000000561f1a7223 */ /* 0x080fe2000001001a */
[----:B------:R-:W-:Y:S01]  /*55f0*/  FMUL.FTZ R86, R79, R86 ;  /* 0x000000564f567220 */ /* 0x000fe20000410000 */
[----:B------:R-:W-:Y:S01]  /*5600*/  FADD.FTZ R29, R84, R29 ;  /* 0x0000001d541d7221 */ /* 0x000fe20000010000 */
[----:B------:R-:W-:Y:S01]  /*5610*/  FADD.FTZ R81, R81, R40 ;  /* 0x0000002851517221 */ /* 0x000fe20000010000 */
[----:B------:R-:W-:Y:S01]  /*5620*/  FFMA.FTZ R27, R28, R40, R27 ;  /* 0x000000281c1b7223 */ /* 0x000fe2000001001b */
[----:B------:R-:W-:Y:S01]  /*5630*/  FFMA.FTZ R30, R31, R86, R30 ;  /* 0x000000561f1e7223 */ /* 0x000fe2000001001e */
[----:B------:R-:W-:Y:S01]  /*5640*/  FMUL.FTZ R40, R78, R40 ;  /* 0x000000284e287220 */ /* 0x000fe20000410000 */
[----:B--2---:R-:W-:Y:S01]  /*5650*/  FADD.FTZ R31, R75, -UR28 ;  /* 0x8000001c4b1f7e21 */ /* 0x004fe20008010000 */
[----:B------:R-:W-:Y:S01]  /*5660*/  FADD.FTZ R29, R29, R85 ;  /* 0x000000551d1d7221 */ /* 0x000fe20000010000 */
[----:B------:R-:W2:Y:S01]  /*5670*/  LDL.LU R75, [R1+0x274] ;  /* 0x00027400014b7983 */ /* 0x000ea20000300800 */
[----:B------:R-:W-:Y:S01]  /*5680*/  FFMA.FTZ R30, R28, R40, R30 ;  /* 0x000000281c1e7223 */ /* 0x000fe2000001001e */
[----:B------:R-:W-:Y:S01]  /*5690*/  FMUL.FTZ R31, R31, UR16 ;  /* 0x000000101f1f7c20 */ /* 0x000fe20008410000 */
[----:B------:R-:W-:Y:S01]  /*56a0*/  FADD.FTZ R29, R86, R29 ;  /* 0x0000001d561d7221 */ /* 0x000fe20000010000 */
[----:B------:R-:W-:Y:S01]  /*56b0*/  FADD.FTZ R82, R82, R41 ;  /* 0x0000002952527221 */ /* 0x000fe20000010000 */
[----:B------:R-:W4:Y:S01]  /*56c0*/  LDL.LU R84, [R1+0x258] ;  /* 0x0002580001547983 */ /* 0x000f220000300800 */
[----:B------:R-:W-:-:S03]  /*56d0*/  FADD.FTZ R28, R124, -UR28 ;  /* 0x8000001c7c1c7e21 */ /* 0x000fc60008010000 */
[----:B------:R-:W4:Y:S01]  /*56e0*/  LDL.LU R124, [R1+0x294] ;  /* 0x00029400017c7983 */ /* 0x000f220000300800 */
[-C--:B------:R-:W-:Y:S01]  /*56f0*/  FFMA.FTZ R26, R31, R41.reuse, R26 ;  /* 0x000000291f1a7223 */ /* 0x080fe2000001001a */
[----:B------:R-:W-:Y:S01]  /*5700*/  FADD.FTZ R29, R29, R40 ;  /* 0x000000281d1d7221 */ /* 0x000fe20000010000 */
[----:B------:R-:W-:Y:S01]  /*5710*/  FMUL.FTZ R41, R79, R41 ;  /* 0x000000294f297220 */ /* 0x000fe20000410000 */
[----:B------:R-:W-:Y:S02]  /*5720*/  FADD.FTZ R40, R83, -UR28 ;  /* 0x8000001c53287e21 */ /* 0x000fe40008010000 */
[----:B------:R-:W4:Y:S01]  /*5730*/  LDL.LU R83, [R1+0x268] ;  /* 0x0002680001537983 */ /* 0x000f220000300800 */
[----:B------:R-:W-:Y:S01]  /*5740*/  FFMA.FTZ R30, R31, R41, R30 ;  /* 0x000000291f1e7223 */ /* 0x000fe2000001001e */
[----:B------:R-:W-:Y:S01]  /*5750*/  FADD.FTZ R29, R41, R29 ;  /* 0x0000001d291d7221 */ /* 0x000fe20000010000 */
[----:B------:R-:W-:Y:S01]  /*5760*/  FMUL.FTZ R31, R78, R42 ;  /* 0x0000002a4e1f7220 */ /* 0x000fe20000410000 */
[----:B------:R-:W-:Y:S01]  /*5770*/  FMUL.FTZ R28, R28, UR16 ;  /* 0x000000101c1c7c20 */ /* 0x000fe20008410000 */
[----:B------:R-:W-:-:S02]  /*5780*/  FADD.FTZ R41, R125, -UR28 ;  /* 0x8000001c7d297e21 */ /* 0x000fc40008010000 */
[----:B------:R-:W4:Y:S01]  /*5790*/  LDL.LU R125, [R1+0x270] ;  /* 0x00027000017d7983 */ /* 0x000f220000300800 */
[C---:B------:R-:W-:Y:S01]  /*57a0*/  FFMA.FTZ R30, R28.reuse, R31, R30 ;  /* 0x0000001f1c1e7223 */ /* 0x040fe2000001001e */
[----:B------:R-:W-:Y:S01]  /*57b0*/  FFMA.FTZ R27, R28, R42, R27 ;  /* 0x0000002a1c1b7223 */ /* 0x000fe2000001001b */
[----:B---3--:R-:W-:Y:S02]  /*57c0*/  FADD.FTZ R28, R74, -UR28 ;  /* 0x8000001c4a1c7e21 */ /* 0x008fe40008010000 */
[----:B------:R-:W3:Y:S01]  /*57d0*/  LDL.LU R74, [R1+0x254] ;  /* 0x00025400014a7983 */ /* 0x000ee20000300800 */
[----:B------:R-:W-:Y:S01]  /*57e0*/  FADD.FTZ R29, R29, R31 ;  /* 0x0000001f1d1d7221 */ /* 0x000fe20000010000 */
[----:B------:R-:W-:Y:S01]  /*57f0*/  FMUL.FTZ R31, R79, R43 ;  /* 0x0000002b4f1f7220 */ /* 0x000fe20000410000 */
[----:B------:R-:W-:Y:S01]  /*5800*/  FMUL.FTZ R40, R40, UR16 ;  /* 0x0000001028287c20 */ /* 0x000fe20008410000 */
[----:B------:R-:W-:Y:S02]  /*5810*/  FMUL.FTZ R41, R41, UR16 ;  /* 0x0000001029297c20 */ /* 0x000fe40008410000 */
[----:B------:R-:W-:Y:S01]  /*5820*/  FADD.FTZ R29, R31, R29 ;  /* 0x0000001d1f1d7221 */ /* 0x000fe20000010000 */
[----:B------:R-:W-:Y:S01]  /*5830*/  FFMA.FTZ R30, R40, R31, R30 ;  /* 0x0000001f281e7223 */ /* 0x000fe2000001001e */
[----:B------:R-:W-:Y:S01]  /*5840*/  FMUL.FTZ R31, R78, R44 ;  /* 0x0000002c4e1f7220 */ /* 0x000fe20000410000 */
[----:B------:R-:W-:Y:S01]  /*5850*/  FADD.FTZ R82, R82, R43 ;  /* 0x0000002b52527221 */ /* 0x000fe20000010000 */
[----:B------:R-:W-:Y:S01]  /*5860*/  FMUL.FTZ R28, R28, UR16 ;  /* 0x000000101c1c7c20 */ /* 0x000fe20008410000 */
[----:B------:R-:W-:Y:S01]  /*5870*/  FFMA.FTZ R43, R40, R43, R26 ;  /* 0x0000002b282b7223 */ /* 0x000fe2000001001a */
[----:B------:R-:W-:Y:S01]  /*5880*/  FADD.FTZ R29, R29, R31 ;  /* 0x0000001f1d1d7221 */ /* 0x000fe20000010000 */
[----:B------:R-:W-:Y:S01]  /*5890*/  FFMA.FTZ R30, R41, R31, R30 ;  /* 0x0000001f291e7223 */ /* 0x000fe2000001001e */
[----:B------:R-:W-:Y:S01]  /*58a0*/  FMUL.FTZ R31, R79, R45 ;  /* 0x0000002d4f1f7220 */ /* 0x000fe20000410000 */
[----:B--2---:R-:W-:Y:S01]  /*58b0*/  FADD.FTZ R26, R75, -UR28 ;  /* 0x8000001c4b1a7e21 */ /* 0x004fe20008010000 */
[----:B------:R-:W-:-:S02]  /*58c0*/  FADD.FTZ R81, R81, R42 ;  /* 0x0000002a51517221 */ /* 0x000fc40000010000 */
[----:B------:R-:W-:Y:S01]  /*58d0*/  FADD.FTZ R29, R31, R29 ;  /* 0x0000001d1f1d7221 */ /* 0x000fe20000010000 */
[----:B------:R-:W-:Y:S01]  /*58e0*/  FFMA.FTZ R30, R28, R31, R30 ;  /* 0x0000001f1c1e7223 */ /* 0x000fe2000001001e */
[----:B------:R-:W-:Y:S01]  /*58f0*/  FMUL.FTZ R31, R78, R46 ;  /* 0x0000002e4e1f7220 */ /* 0x000fe20000410000 */
[----:B------:R-:W-:Y:S01]  /*5900*/  FMUL.FTZ R75, R26, UR16 ;  /* 0x000000101a4b7c20 */ /* 0x000fe20008410000 */
[----:B------:R-:W-:Y:S01]  /*5910*/  FADD.FTZ R81, R81, R44 ;  /* 0x0000002c51517221 */ /* 0x000fe20000010000 */
[----:B------:R-:W-:Y:S01]  /*5920*/  FFMA.FTZ R44, R41, R44, R27 ;  /* 0x0000002c292c7223 */ /* 0x000fe2000001001b */
[----:B------:R-:W-:Y:S01]  /*5930*/  FADD.FTZ R29, R29, R31 ;  /* 0x0000001f1d1d7221 */ /* 0x000fe20000010000 */
[----:B----4-:R-:W-:Y:S02]  /*5940*/  FADD.FTZ R26, R124, -UR28 ;  /* 0x8000001c7c1a7e21 */ /* 0x010fe40008010000 */
[----:B------:R-:W2:Y:S01]  /*5950*/  LDL.LU R124, [R1+0x24c] ;  /* 0x00024c00017c7983 */ /* 0x000ea20000300800 */
[----:B------:R-:W-:Y:S01]  /*5960*/  FFMA.FTZ R30, R75, R31, R30 ;  /* 0x0000001f4b1e7223 */ /* 0x000fe2000001001e */
[----:B------:R-:W-:Y:S01]  /*5970*/  FMUL.FTZ R27, R79, R47 ;  /* 0x0000002f4f1b7220 */ /* 0x000fe20000410000 */
[----:B------:R-:W-:Y:S01]  /*5980*/  FMUL.FTZ R31, R26, UR16 ;  /* 0x000000101a1f7c20 */ /* 0x000fe20008410000 */
[----:B------:R-:W-:-:S02]  /*5990*/  FADD.FTZ R40, R83, -UR28 ;  /* 0x8000001c53287e21 */ /* 0x000fc40008010000 */
[----:B------:R-:W4:Y:S01]  /*59a0*/  LDL.LU R83, [R1+0x250] ;  /* 0x0002500001537983 */ /* 0x000f220000300800 */
[----:B------:R-:W-:Y:S01]  /*59b0*/  FADD.FTZ R29, R27, R29 ;  /* 0x0000001d1b1d7221 */ /* 0x000fe20000010000 */
[----:B------:R-:W-:Y:S01]  /*59c0*/  FFMA.FTZ R30, R31, R27, R30 ;  /* 0x0000001b1f1e7223 */ /* 0x000fe2000001001e */
[----:B------:R-:W-:Y:S01]  /*59d0*/  FMUL.FTZ R27, R40, UR16 ;  /* 0x00000010281b7c20 */ /* 0x000fe20008410000 */
[----:B------:R-:W-:Y:S01]  /*59e0*/  FMUL.FTZ R26, R78, R48 ;  /* 0x000000304e1a7220 */ /* 0x000fe20000410000 */
[----:B------:R-:W-:Y:S02]  /*59f0*/  FADD.FTZ R40, R125, -UR28 ;  /* 0x8000001c7d287e21 */ /* 0x000fe40008010000 */
[----:B------:R-:W4:Y:S01]  /*5a00*/  LDL.LU R125, [R1+0x244] ;  /* 0x00024400017d7983 */ /* 0x000f220000300800 */
[----:B------:R-:W-:Y:S01]  /*5a10*/  FFMA.FTZ R41, R27, R26, R30 ;  /* 0x0000001a1b297223 */ /* 0x000fe2000001001e */
[----:B---3--:R-:W-:Y:S02]  /*5a20*/  FADD.FTZ R30, R74, -UR28 ;  /* 0x8000001c4a1e7e21 */ /* 0x008fe40008010000 */
[----:B------:R-:W3:Y:S01]  /*5a30*/  LDL.LU R74, [R1+0x248] ;  /* 0x00024800014a7983 */ /* 0x000ee20000300800 */
[----:B------:R-:W-:Y:S01]  /*5a40*/  FFMA.FTZ R28, R28, R45, R43 ;  /* 0x0000002d1c1c7223 */ /* 0x000fe2000001002b */
[----:B------:R-:W-:Y:S01]  /*5a50*/  FADD.FTZ R42, R29, R26 ;  /* 0x0000001a1d2a7221 */ /* 0x000fe20000010000 */
[----:B------:R-:W-:Y:S01]  /*5a60*/  FMUL.FTZ R29, R79, R49 ;  /* 0x000000314f1d7220 */ /* 0x000fe20000410000 */
[----:B------:R-:W-:Y:S01]  /*5a70*/  FMUL.FTZ R26, R40, UR16 ;  /* 0x00000010281a7c20 */ /* 0x000fe20008410000 */
[----:B------:R-:W-:Y:S01]  /*5a80*/  FFMA.FTZ R44, R75, R46, R44 ;  /* 0x0000002e4b2c7223 */ /* 0x000fe2000001002c */
[----:B------:R-:W-:Y:S01]  /*5a90*/  FFMA.FTZ R31, R31, R47, R28 ;  /* 0x0000002f1f1f7223 */ /* 0x000fe2000001001c */
[----:B------:R-:W-:Y:S01]  /*5aa0*/  FADD.FTZ R42, R29, R42 ;  /* 0x0000002a1d2a7221 */ /* 0x000fe20000010000 */
[----:B------:R-:W-:Y:S01]  /*5ab0*/  FFMA.FTZ R28, R26, R29, R41 ;  /* 0x0000001d1a1c7223 */ /* 0x000fe20000010029 */
[----:B------:R-:W-:Y:S01]  /*5ac0*/  FMUL.FTZ R41, R78, R50 ;  /* 0x000000324e297220 */ /* 0x000fe20000410000 */
[----:B------:R-:W-:Y:S01]  /*5ad0*/  FMUL.FTZ R29, R30, UR16 ;  /* 0x000000101e1d7c20 */ /* 0x000fe20008410000 */
[----:B------:R-:W-:Y:S01]  /*5ae0*/  FFMA.FTZ R44, R27, R48, R44 ;  /* 0x000000301b2c7223 */ /* 0x000fe2000001002c */
[----:B------:R-:W-:Y:S01]  /*5af0*/  FADD.FTZ R27, R84, -UR28 ;  /* 0x8000001c541b7e21 */ /* 0x000fe20008010000 */
[----:B------:R-:W-:Y:S01]  /*5b00*/  FADD.FTZ R42, R42, R41 ;  /* 0x000000292a2a7221 */ /* 0x000fe20000010000 */
[----:B------:R-:W-:Y:S01]  /*5b10*/  FFMA.FTZ R43, R29, R41, R28 ;  /* 0x000000291d2b7223 */ /* 0x000fe2000001001c */
[----:B------:R-:W-:Y:S01]  /*5b20*/  FMUL.FTZ R41, R79, R51 ;  /* 0x000000334f297220 */ /* 0x000fe20000410000 */
[----:B------:R-:W-:Y:S01]  /*5b30*/  FMUL.FTZ R28, R27, UR16 ;  /* 0x000000101b1c7c20 */ /* 0x000fe20008410000 */
[----:B------:R-:W-:-:S02]  /*5b40*/  FFMA.FTZ R31, R26, R49, R31 ;  /* 0x000000311a1f7223 */ /* 0x000fc4000001001f */
[----:B------:R-:W-:Y:S01]  /*5b50*/  FADD.FTZ R42, R41, R42 ;  /* 0x0000002a292a7221 */ /* 0x000fe20000010000 */
[----:B------:R-:W-:Y:S01]  /*5b60*/  FFMA.FTZ R26, R28, R41, R43 ;  /* 0x000000291c1a7223 */ /* 0x000fe2000001002b */
[----:B------:R-:W-:Y:S01]  /*5b70*/  FMUL.FTZ R41, R78, R52 ;  /* 0x000000344e297220 */ /* 0x000fe20000410000 */
[----:B------:R-:W-:Y:S01]  /*5b80*/  FFMA.FTZ R44, R29, R50, R44 ;  /* 0x000000321d2c7223 */ /* 0x000fe2000001002c */
[----:B--2---:R-:W-:-:S04]  /*5b90*/  FADD.FTZ R27, R124, -UR28 ;  /* 0x8000001c7c1b7e21 */ /* 0x004fc80008010000 */
[----:B------:R-:W-:Y:S01]  /*5ba0*/  FMUL.FTZ R27, R27, UR16 ;  /* 0x000000101b1b7c20 */ /* 0x000fe20008410000 */
[----:B----4-:R-:W-:Y:S01]  /*5bb0*/  FADD.FTZ R29, R83, -UR28 ;  /* 0x8000001c531d7e21 */ /* 0x010fe20008010000 */
[----:B------:R-:W-:Y:S02]  /*5bc0*/  FADD.FTZ R42, R42, R41 ;  /* 0x000000292a2a7221 */ /* 0x000fe40000010000 */
[----:B------:R-:W-:Y:S01]  /*5bd0*/  FFMA.FTZ R43, R27, R41, R26 ;  /* 0x000000291b2b7223 */ /* 0x000fe2000001001a */
[----:B------:R-:W-:Y:S01]  /*5be0*/  FMUL.FTZ R41, R79, R53 ;  /* 0x000000354f297220 */ /* 0x000fe20000410000 */
[----:B------:R-:W-:Y:S01]  /*5bf0*/  FFMA.FTZ R31, R28, R51, R31 ;  /* 0x000000331c1f7223 */ /* 0x000fe2000001001f */
[----:B------:R-:W-:Y:S01]  /*5c00*/  FMUL.FTZ R26, R29, UR16 ;  /* 0x000000101d1a7c20 */ /* 0x000fe20008410000 */
[----:B------:R-:W-:Y:S01]  /*5c10*/  FADD.FTZ R28, R125, -UR28 ;  /* 0x8000001c7d1c7e21 */ /* 0x000fe20008010000 */
[----:B------:R-:W-:Y:S01]  /*5c20*/  FADD.FTZ R42, R41, R42 ;  /* 0x0000002a292a7221 */ /* 0x000fe20000010000 */
[----:B------:R-:W-:Y:S01]  /*5c30*/  FMUL.FTZ R29, R78, R54 ;  /* 0x000000364e1d7220 */ /* 0x000fe20000410000 */
[----:B------:R-:W-:Y:S01]  /*5c40*/  FFMA.FTZ R43, R26, R41, R43 ;  /* 0x000000291a2b7223 */ /* 0x000fe2000001002b */
[----:B------:R-:W-:-:S02]  /*5c50*/  FMUL.FTZ R30, R28, UR16 ;  /* 0x000000101c1e7c20 */ /* 0x000fc40008410000 */
[----:B------:R-:W-:Y:S01]  /*5c60*/  FADD.FTZ R41, R42, R29 ;  /* 0x0000001d2a297221 */ /* 0x000fe20000010000 */
[----:B------:R-:W-:Y:S01]  /*5c70*/  FMUL.FTZ R40, R79, R55 ;  /* 0x000000374f287220 */ /* 0x000fe20000410000 */
[----:B------:R-:W-:Y:S01]  /*5c80*/  FFMA.FTZ R42, R30, R29, R43 ;  /* 0x0000001d1e2a7223 */ /* 0x000fe2000001002b */
[----:B------:R-:W-:Y:S01]  /*5c90*/  FFMA.FTZ R26, R26, R53, R31 ;  /* 0x000000351a1a7223 */ /* 0x000fe2000001001f */
[----:B------:R-:W-:Y:S01]  /*5ca0*/  FFMA.FTZ R27, R27, R52, R44 ;  /* 0x000000341b1b7223 */ /* 0x000fe2000001002c */
[----:B------:R-:W-:Y:S01]  /*5cb0*/  FADD.FTZ R41, R40, R41 ;  /* 0x0000002928297221 */ /* 0x000fe20000010000 */
[----:B------:R-:W-:Y:S02]  /*5cc0*/  FADD.FTZ R117, R117, -UR28 ;  /* 0x8000001c75757e21 */ /* 0x000fe40008010000 */
[----:B------:R-:W-:Y:S01]  /*5cd0*/  FFMA.FTZ R27, R30, R54, R27 ;  /* 0x000000361e1b7223 */ /* 0x000fe2000001001b */
[----:B------:R-:W-:Y:S01]  /*5ce0*/  FMUL.FTZ R30, R79, R57 ;  /* 0x000000394f1e7220 */ /* 0x000fe20000410000 */
[----:B------:R-:W-:Y:S01]  /*5cf0*/  FMUL.FTZ R117, R117, UR16 ;  /* 0x0000001075757c20 */ /* 0x000fe20008410000 */
[----:B------:R-:W-:Y:S01]  /*5d00*/  FADD.FTZ R118, R118, -UR28 ;  /* 0x8000001c76767e21 */ /* 0x000fe20008010000 */
[----:B------:R-:W-:Y:S01]  /*5d10*/  FADD.FTZ R119, R119, -UR28 ;  /* 0x8000001c77777e21 */ /* 0x000fe20008010000 */
[----:B------:R-:W-:-:S03]  /*5d20*/  FADD.FTZ R111, R111, -UR28 ;  /* 0x8000001c6f6f7e21 */ /* 0x000fc60008010000 */
[----:B------:R-:W-:Y:S01]  /*5d30*/  FMUL.FTZ R119, R119, UR16 ;  /* 0x0000001077777c20 */ /* 0x000fe20008410000 */
[----:B------:R-:W-:Y:S01]  /*5d40*/  FMUL.FTZ R111, R111, UR16 ;  /* 0x000000106f6f7c20 */ /* 0x000fe20008410000 */
[----:B------:R-:W-:Y:S01]  /*5d50*/  FADD.FTZ R112, R112, -UR28 ;  /* 0x8000001c70707e21 */ /* 0x000fe20008010000 */
[----:B------:R-:W-:Y:S01]  /*5d60*/  FADD.FTZ R109, R109, -UR28 ;  /* 0x8000001c6d6d7e21 */ /* 0x000fe20008010000 */
[----:B------:R-:W-:-:S03]  /*5d70*/  FADD.FTZ R110, R110, -UR28 ;  /* 0x8000001c6e6e7e21 */ /* 0x000fc60008010000 */
[----:B------:R-:W-:Y:S01]  /*5d80*/  FMUL.FTZ R109, R109, UR16 ;  /* 0x000000106d6d7c20 */ /* 0x000fe20008410000 */
[----:B------:R-:W-:Y:S01]  /*5d90*/  FADD.FTZ R81, R81, R46 ;  /* 0x0000002e51517221 */ /* 0x000fe20000010000 */
[----:B------:R-:W-:-:S03]  /*5da0*/  FADD.FTZ R107, R107, -UR28 ;  /* 0x8000001c6b6b7e21 */ /* 0x000fc60008010000 */
[----:B------:R-:W-:Y:S01]  /*5db0*/  FADD.FTZ R81, R81, R48 ;  /* 0x0000003051517221 */ /* 0x000fe20000010000 */
[----:B------:R-:W-:Y:S01]  /*5dc0*/  FMUL.FTZ R107, R107, UR16 ;  /* 0x000000106b6b7c20 */ /* 0x000fe20008410000 */
[----:B------:R-:W-:Y:S01]  /*5dd0*/  FADD.FTZ R108, R108, -UR28 ;  /* 0x8000001c6c6c7e21 */ /* 0x000fe20008010000 */
[----:B------:R-:W-:Y:S01]  /*5de0*/  FADD.FTZ R82, R82, R45 ;  /* 0x0000002d52527221 */ /* 0x000fe20000010000 */
[----:B------:R-:W-:Y:S01]  /*5df0*/  FADD.FTZ R81, R81, R50 ;  /* 0x0000003251517221 */ /* 0x000fe20000010000 */
[----:B------:R-:W-:Y:S02]  /*5e00*/  FADD.FTZ R105, R105, -UR28 ;  /* 0x8000001c69697e21 */ /* 0x000fe40008010000 */
[----:B------:R-:W-:Y:S01]  /*5e10*/  FADD.FTZ R82, R82, R47 ;  /* 0x0000002f52527221 */ /* 0x000fe20000010000 */
[----:B------:R-:W-:Y:S01]  /*5e20*/  FADD.FTZ R81, R81, R52 ;  /* 0x0000003451517221 */ /* 0x000fe20000010000 */
[----:B------:R-:W-:Y:S01]  /*5e30*/  FMUL.FTZ R105, R105, UR16 ;  /* 0x0000001069697c20 */ /* 0x000fe20008410000 */
[----:B------:R-:W-:Y:S01]  /*5e40*/  FADD.FTZ R106, R106, -UR28 ;  /* 0x8000001c6a6a7e21 */ /* 0x000fe20008010000 */
[----:B------:R-:W-:Y:S01]  /*5e50*/  FADD.FTZ R82, R82, R49 ;  /* 0x0000003152527221 */ /* 0x000fe20000010000 */
[----:B------:R-:W-:Y:S01]  /*5e60*/  FADD.FTZ R81, R81, R54 ;  /* 0x0000003651517221 */ /* 0x000fe20000010000 */
[----:B------:R-:W-:-:S02]  /*5e70*/  FADD.FTZ R103, R103, -UR28 ;  /* 0x8000001c67677e21 */ /* 0x000fc40008010000 */
[----:B------:R-:W-:Y:S01]  /*5e80*/  FADD.FTZ R82, R82, R51 ;  /* 0x0000003352527221 */ /* 0x000fe20000010000 */
[----:B------:R-:W-:Y:S01]  /*5e90*/  FADD.FTZ R81, R81, R56 ;  /* 0x0000003851517221 */ /* 0x000fe20000010000 */
[----:B------:R-:W-:Y:S01]  /*5ea0*/  FMUL.FTZ R103, R103, UR16 ;  /* 0x0000001067677c20 */ /* 0x000fe20008410000 */
[----:B------:R-:W-:Y:S01]  /*5eb0*/  FADD.FTZ R104, R104, -UR28 ;  /* 0x8000001c68687e21 */ /* 0x000fe20008010000 */
[----:B------:R-:W-:Y:S01]  /*5ec0*/  FADD.FTZ R82, R82, R53 ;  /* 0x0000003552527221 */ /* 0x000fe20000010000 */
[----:B------:R-:W-:Y:S01]  /*5ed0*/  FADD.FTZ R81, R81, R58 ;  /* 0x0000003a51517221 */ /* 0x000fe20000010000 */
[----:B------:R-:W-:Y:S01]  /*5ee0*/  FADD.FTZ R94, R94, -UR28 ;  /* 0x8000001c5e5e7e21 */ /* 0x000fe20008010000 */
[----:B------:R-:W-:Y:S01]  /*5ef0*/  FMUL.FTZ R104, R104, UR16 ;  /* 0x0000001068687c20 */ /* 0x000fe20008410000 */
[----:B------:R-:W-:Y:S01]  /*5f00*/  FADD.FTZ R82, R82, R55 ;  /* 0x0000003752527221 */ /* 0x000fe20000010000 */
[----:B------:R-:W-:Y:S01]  /*5f10*/  FADD.FTZ R81, R81, R60 ;  /* 0x0000003c51517221 */ /* 0x000fe20000010000 */
[----:B------:R-:W-:-:S02]  /*5f20*/  FMUL.FTZ R94, R94, UR16 ;  /* 0x000000105e5e7c20 */ /* 0x000fc40008410000 */
[----:B------:R-:W-:Y:S01]  /*5f30*/  FADD.FTZ R82, R82, R57 ;  /* 0x0000003952527221 */ /* 0x000fe20000010000 */
[----:B------:R-:W-:Y:S01]  /*5f40*/  FADD.FTZ R81, R81, R62 ;  /* 0x0000003e51517221 */ /* 0x000fe20000010000 */
[----:B------:R-:W-:Y:S02]  /*5f50*/  FADD.FTZ R99, R99, -UR28 ;  /* 0x8000001c63637e21 */ /* 0x000fe40008010000 */
        /* <DEDUP_REMOVED lines=8> */
[----:B------:R-:W-:-:S03]  /*5fe0*/  FADD.FTZ R33, R33, -UR28 ;  /* 0x8000001c21217e21 */ /* 0x000fc60008010000 */
[----:B------:R-:W-:Y:S01]  /*5ff0*/  FADD.FTZ R82, R82, R65 ;  /* 0x0000004152527221 */ /* 0x000fe20000010000 */
[----:B------:R-:W-:-:S03]  /*6000*/  FADD.FTZ R87, R87, -UR28 ;  /* 0x8000001c57577e21 */ /* 0x000fc60008010000 */
[----:B------:R-:W-:Y:S01]  /*6010*/  FADD.FTZ R82, R82, R71 ;  /* 0x0000004752527221 */ /* 0x000fe20000010000 */
[----:B------:R-:W-:Y:S01]  /*6020*/  FADD.FTZ R88, R88, -UR28 ;  /* 0x8000001c58587e21 */ /* 0x000fe20008010000 */
[----:B------:R-:W-:-:S03]  /*6030*/  FADD.FTZ R89, R89, -UR28 ;  /* 0x8000001c59597e21 */ /* 0x000fc60008010000 */
[----:B------:R-:W-:Y:S01]  /*6040*/  FMUL.FTZ R88, R88, UR16 ;  /* 0x0000001058587c20 */ /* 0x000fe20008410000 */
[----:B------:R-:W-:Y:S01]  /*6050*/  FMUL.FTZ R89, R89, UR16 ;  /* 0x0000001059597c20 */ /* 0x000fe20008410000 */
[----:B------:R-:W-:Y:S01]  /*6060*/  FADD.FTZ R95, R95, -UR28 ;  /* 0x8000001c5f5f7e21 */ /* 0x000fe20008010000 */
[----:B------:R-:W-:-:S03]  /*6070*/  FADD.FTZ R96, R96, -UR28 ;  /* 0x8000001c60607e21 */ /* 0x000fc60008010000 */
[----:B------:R-:W-:Y:S01]  /*6080*/  FMUL.FTZ R95, R95, UR16 ;  /* 0x000000105f5f7c20 */ /* 0x000fe20008410000 */
[----:B------:R-:W-:Y:S01]  /*6090*/  FMUL.FTZ R96, R96, UR16 ;  /* 0x0000001060607c20 */ /* 0x000fe20008410000 */
[----:B------:R-:W-:-:S04]  /*60a0*/  FADD.FTZ R100, R100, -UR28 ;  /* 0x8000001c64647e21 */ /* 0x000fc80008010000 */
[----:B------:R-:W-:Y:S01]  /*60b0*/  FMUL.FTZ R100, R100, UR16 ;  /* 0x0000001064647c20 */ /* 0x000fe20008410000 */
[----:B------:R-:W-:Y:S01]  /*60c0*/  FADD.FTZ R116, R116, -UR28 ;  /* 0x8000001c74747e21 */ /* 0x000fe20008010000 */
[----:B------:R-:W-:-:S03]  /*60d0*/  FADD.FTZ R115, R115, -UR28 ;  /* 0x8000001c73737e21 */ /* 0x000fc60008010000 */
[----:B------:R-:W-:Y:S01]  /*60e0*/  FMUL.FTZ R116, R116, UR16 ;  /* 0x0000001074747c20 */ /* 0x000fe20008410000 */
[----:B------:R-:W-:Y:S01]  /*60f0*/  FMUL.FTZ R115, R115, UR16 ;  /* 0x0000001073737c20 */ /* 0x000fe20008410000 */
[----:B------:R-:W-:Y:S01]  /*6100*/  FADD.FTZ R2, R2, -UR28 ;  /* 0x8000001c02027e21 */ /* 0x000fe20008010000 */
[----:B------:R-:W-:Y:S01]  /*6110*/  FADD.FTZ R3, R3, -UR28 ;  /* 0x8000001c03037e21 */ /* 0x000fe20008010000 */
[----:B---3--:R-:W-:-:S04]  /*6120*/  FADD.FTZ R28, R74, -UR28 ;  /* 0x8000001c4a1c7e21 */ /* 0x008fc80008010000 */
[----:B------:R-:W-:Y:S01]  /*6130*/  FMUL.FTZ R29, R28, UR16 ;  /* 0x000000101c1d7c20 */ /* 0x000fe20008410000 */
[----:B------:R-:W-:-:S03]  /*6140*/  FADD.FTZ R28, R120, -UR28 ;  /* 0x8000001c781c7e21 */ /* 0x000fc60008010000 */
[----:B------:R-:W-:Y:S01]  /*6150*/  FFMA.FTZ R42, R29, R40, R42 ;  /* 0x000000281d2a7223 */ /* 0x000fe2000001002a */
[----:B------:R-:W-:Y:S01]  /*6160*/  FMUL.FTZ R40, R78, R56 ;  /* 0x000000384e287220 */ /* 0x000fe20000410000 */
[----:B------:R-:W-:Y:S01]  /*6170*/  FMUL.FTZ R31, R28, UR16 ;  /* 0x000000101c1f7c20 */ /* 0x000fe20008410000 */
[----:B------:R-:W-:Y:S02]  /*6180*/  FADD.FTZ R28, R122, -UR28 ;  /* 0x8000001c7a1c7e21 */ /* 0x000fe40008010000 */
[----:B------:R-:W-:Y:S01]  /*6190*/  FADD.FTZ R43, R41, R40 ;  /* 0x00000028292b7221 */ /* 0x000fe20000010000 */
[----:B------:R-:W-:Y:S01]  /*61a0*/  FFMA.FTZ R42, R31, R40, R42 ;  /* 0x000000281f2a7223 */ /* 0x000fe2000001002a */
[----:B------:R-:W-:Y:S02]  /*61b0*/  FMUL.FTZ R41, R28, UR16 ;  /* 0x000000101c297c20 */ /* 0x000fe40008410000 */
[----:B------:R-:W-:Y:S02]  /*61c0*/  FADD.FTZ R43, R30, R43 ;  /* 0x0000002b1e2b7221 */ /* 0x000fe40000010000 */
[----:B------:R-:W-:Y:S01]  /*61d0*/  FFMA.FTZ R42, R41, R30, R42 ;  /* 0x0000001e292a7223 */ /* 0x000fe2000001002a */
[----:B------:R-:W-:Y:S01]  /*61e0*/  FMUL.FTZ R30, R78, R58 ;  /* 0x0000003a4e1e7220 */ /* 0x000fe20000410000 */
[----:B------:R-:W-:Y:S01]  /*61f0*/  FADD.FTZ R28, R121, -UR28 ;  /* 0x8000001c791c7e21 */ /* 0x000fe20008010000 */
[----:B------:R-:W-:-:S02]  /*6200*/  FFMA.FTZ R26, R29, R55, R26 ;  /* 0x000000371d1a7223 */ /* 0x000fc4000001001a */
[----:B------:R-:W-:Y:S01]  /*6210*/  FADD.FTZ R43, R43, R30 ;  /* 0x0000001e2b2b7221 */ /* 0x000fe20000010000 */
[----:B------:R-:W-:Y:S01]  /*6220*/  FFMA.FTZ R42, R117, R30, R42 ;  /* 0x0000001e752a7223 */ /* 0x000fe2000001002a */
[----:B------:R-:W-:Y:S01]  /*6230*/  FMUL.FTZ R30, R79, R59 ;  /* 0x0000003b4f1e7220 */ /* 0x000fe20000410000 */
[----:B------:R-:W-:Y:S01]  /*6240*/  FMUL.FTZ R29, R28, UR16 ;  /* 0x000000101c1d7c20 */ /* 0x000fe20008410000 */
[----:B------:R-:W-:Y:S01]  /*6250*/  FFMA.FTZ R27, R31, R56, R27 ;  /* 0x000000381f1b7223 */ /* 0x000fe2000001001b */
[----:B------:R-:W-:Y:S01]  /*6260*/  FMUL.FTZ R28, R78, R60 ;  /* 0x0000003c4e1c7220 */ /* 0x000fe20000410000 */
[----:B------:R-:W-:Y:S01]  /*6270*/  FADD.FTZ R43, R30, R43 ;  /* 0x0000002b1e2b7221 */ /* 0x000fe20000010000 */
[----:B------:R-:W-:Y:S01]  /*6280*/  FFMA.FTZ R42, R29, R30, R42 ;  /* 0x0000001e1d2a7223 */ /* 0x000fe2000001002a */
[----:B------:R-:W-:Y:S02]  /*6290*/  FMUL.FTZ R31, R118, UR16 ;  /* 0x00000010761f7c20 */ /* 0x000fe40008410000 */
[----:B------:R-:W-:-:S02]  /*62a0*/  FADD.FTZ R43, R43, R28 ;  /* 0x0000001c2b2b7221 */ /* 0x000fc40000010000 */
[----:B------:R-:W-:Y:S01]  /*62b0*/  FFMA.FTZ R42, R31, R28, R42 ;  /* 0x0000001c1f2a7223 */ /* 0x000fe2000001002a */
[----:B------:R-:W-:Y:S01]  /*62c0*/  FMUL.FTZ R28, R79, R61 ;  /* 0x0000003d4f1c7220 */ /* 0x000fe20000410000 */
[----:B------:R-:W-:-:S03]  /*62d0*/  FFMA.FTZ R26, R41, R57, R26 ;  /* 0x00000039291a7223 */ /* 0x000fc6000001001a */
[----:B------:R-:W-:Y:S01]  /*62e0*/  FADD.FTZ R43, R28, R43 ;  /* 0x0000002b1c2b7221 */ /* 0x000fe20000010000 */
[----:B------:R-:W-:Y:S01]  /*62f0*/  FFMA.FTZ R42, R119, R28, R42 ;  /* 0x0000001c772a7223 */ /* 0x000fe2000001002a */
[----:B------:R-:W-:Y:S01]  /*6300*/  FMUL.FTZ R28, R78, R62 ;  /* 0x0000003e4e1c7220 */ /* 0x000fe20000410000 */
[----:B------:R-:W-:Y:S01]  /*6310*/  FFMA.FTZ R26, R29, R59, R26 ;  /* 0x0000003b1d1a7223 */ /* 0x000fe2000001001a */
[----:B------:R-:W-:Y:S02]  /*6320*/  FMUL.FTZ R29, R112, UR16 ;  /* 0x00000010701d7c20 */ /* 0x000fe40008410000 */
[----:B------:R-:W-:Y:S01]  /*6330*/  FADD.FTZ R43, R43, R28 ;  /* 0x0000001c2b2b7221 */ /* 0x000fe20000010000 */
        /* <DEDUP_REMOVED lines=19> */
[----:B------:R-:W-:-:S04]  /*6470*/  FMUL.FTZ R28, R79, R71 ;  /* 0x000000474f1c7220 */ /* 0x000fc80000410000 */
        /* <DEDUP_REMOVED lines=8> */
[----:B------:R-:W-:-:S03]  /*6500*/  FMUL.FTZ R30, R78, R39 ;  /* 0x000000274e1e7220 */ /* 0x000fc60000410000 */
[----:B------:R-:W-:Y:S01]  /*6510*/  FADD.FTZ R43, R28, R43 ;  /* 0x0000002b1c2b7221 */ /* 0x000fe20000010000 */
[----:B------:R-:W-:Y:S01]  /*6520*/  FFMA.FTZ R42, R31, R28, R42 ;  /* 0x0000001c1f2a7223 */ /* 0x000fe2000001002a */
[----:B------:R-:W-:Y:S01]  /*6530*/  FFMA.FTZ R26, R29, R71, R26 ;  /* 0x000000471d1a7223 */ /* 0x000fe2000001001a */
[----:B------:R-:W-:Y:S01]  /*6540*/  FMUL.FTZ R29, R79, R38 ;  /* 0x000000264f1d7220 */ /* 0x000fe20000410000 */
[----:B------:R-:W-:Y:S01]  /*6550*/  FADD.FTZ R40, R43, R30 ;  /* 0x0000001e2b287221 */ /* 0x000fe20000010000 */
[----:B------:R-:W-:Y:S01]  /*6560*/  FFMA.FTZ R41, R103, R30, R42 ;  /* 0x0000001e67297223 */ /* 0x000fe2000001002a */
[----:B------:R-:W-:Y:S02]  /*6570*/  FFMA.FTZ R27, R111, R62, R27 ;  /* 0x0000003e6f1b7223 */ /* 0x000fe4000001001b */
[----:B------:R-:W-:Y:S01]  /*6580*/  FADD.FTZ R40, R29, R40 ;  /* 0x000000281d287221 */ /* 0x000fe20000010000 */
[----:B------:R-:W-:Y:S01]  /*6590*/  FFMA.FTZ R41, R104, R29, R41 ;  /* 0x0000001d68297223 */ /* 0x000fe20000010029 */
[----:B------:R-:W-:Y:S01]  /*65a0*/  FMUL.FTZ R29, R78, R37 ;  /* 0x000000254e1d7220 */ /* 0x000fe20000410000 */
[----:B------:R-:W-:Y:S01]  /*65b0*/  FFMA.FTZ R27, R109, R64, R27 ;  /* 0x000000406d1b7223 */ /* 0x000fe2000001001b */
[----:B------:R-:W-:Y:S01]  /*65c0*/  FFMA.FTZ R31, R31, R73, R26 ;  /* 0x000000491f1f7223 */ /* 0x000fe2000001001a */
[----:B------:R-:W-:Y:S01]  /*65d0*/  FMUL.FTZ R26, R99, UR16 ;  /* 0x00000010631a7c20 */ /* 0x000fe20008410000 */
[----:B------:R-:W-:Y:S01]  /*65e0*/  FADD.FTZ R40, R40, R29 ;  /* 0x0000001d28287221 */ /* 0x000fe20000010000 */
[----:B------:R-:W-:Y:S01]  /*65f0*/  FFMA.FTZ R41, R94, R29, R41 ;  /* 0x0000001d5e297223 */ /* 0x000fe20000010029 */
[----:B------:R-:W-:Y:S01]  /*6600*/  FMUL.FTZ R29, R79, R36 ;  /* 0x000000244f1d7220 */ /* 0x000fe20000410000 */
[----:B------:R-:W-:Y:S01]  /*6610*/  FFMA.FTZ R27, R107, R70, R27 ;  /* 0x000000466b1b7223 */ /* 0x000fe2000001001b */
[----:B------:R-:W-:-:S02]  /*6620*/  FADD.FTZ R28, R81, R72 ;  /* 0x00000048511c7221 */ /* 0x000fc40000010000 */
[----:B------:R-:W-:Y:S01]  /*6630*/  FADD.FTZ R40, R29, R40 ;  /* 0x000000281d287221 */ /* 0x000fe20000010000 */
        /* <DEDUP_REMOVED lines=9> */
[----:B------:R-:W-:Y:S01]  /*66d0*/  FMUL.FTZ R30, R93, UR16 ;  /* 0x000000105d1e7c20 */ /* 0x000fe20008410000 */
        /* <DEDUP_REMOVED lines=25> */
[----:B------:R-:W-:-:S03]  /*6870*/  FADD.FTZ R27, R27, R34 ;  /* 0x000000221b1b7221 */ /* 0x000fc60000010000 */
[----:B------:R-:W-:Y:S01]  /*6880*/  FADD.FTZ R37, R30, R37 ;  /* 0x000000251e257221 */ /* 0x000fe20000010000 */
[----:B------:R-:W-:Y:S01]  /*6890*/  FFMA.FTZ R32, R89, R30, R32 ;  /* 0x0000001e59207223 */ /* 0x000fe20000010020 */
[----:B------:R-:W-:Y:S01]  /*68a0*/  FMUL.FTZ R30, R78, R97 ;  /* 0x000000614e1e7220 */ /* 0x000fe20000410000 */
[----:B------:R-:W-:Y:S01]  /*68b0*/  FADD.FTZ R26, R27, R0 ;  /* 0x000000001b1a7221 */ /* 0x000fe20000010000 */
[----:B------:R-:W-:Y:S01]  /*68c0*/  FFMA.FTZ R0, R28, R0, R31 ;  /* 0x000000001c007223 */ /* 0x000fe2000001001f */
[----:B------:R-:W-:Y:S01]  /*68d0*/  FADD.FTZ R28, R29, R90 ;  /* 0x0000005a1d1c7221 */ /* 0x000fe20000010000 */
[----:B------:R-:W-:Y:S01]  /*68e0*/  FADD.FTZ R34, R37, R30 ;  /* 0x0000001e25227221 */ /* 0x000fe20000010000 */
[----:B------:R-:W-:Y:S01]  /*68f0*/  FFMA.FTZ R31, R95, R30, R32 ;  /* 0x0000001e5f1f7223 */ /* 0x000fe20000010020 */
[----:B------:R-:W-:Y:S01]  /*6900*/  FMUL.FTZ R29, R79, R98 ;  /* 0x000000624f1d7220 */ /* 0x000fe20000410000 */
[----:B------:R-:W-:Y:S01]  /*6910*/  FFMA.FTZ R89, R89, R91, R0 ;  /* 0x0000005b59597223 */ /* 0x000fe20000010000 */
[----:B------:R-:W-:-:S02]  /*6920*/  FADD.FTZ R0, R123, -UR28 ;  /* 0x8000001c7b007e21 */ /* 0x000fc40008010000 */
[----:B------:R-:W-:Y:S01]  /*6930*/  FADD.FTZ R34, R29, R34 ;  /* 0x000000221d227221 */ /* 0x000fe20000010000 */
[----:B------:R-:W-:Y:S01]  /*6940*/  FFMA.FTZ R31, R96, R29, R31 ;  /* 0x0000001d601f7223 */ /* 0x000fe2000001001f */
[----:B------:R-:W-:Y:S01]  /*6950*/  FMUL.FTZ R29, R78, R101 ;  /* 0x000000654e1d7220 */ /* 0x000fe20000410000 */
[----:B------:R-:W-:-:S03]  /*6960*/  FMUL.FTZ R0, R0, UR16 ;  /* 0x0000001000007c20 */ /* 0x000fc60008410000 */
[----:B------:R-:W-:Y:S01]  /*6970*/  FADD.FTZ R34, R34, R29 ;  /* 0x0000001d22227221 */ /* 0x000fe20000010000 */
[----:B------:R-:W-:Y:S01]  /*6980*/  FFMA.FTZ R31, R100, R29, R31 ;  /* 0x0000001d641f7223 */ /* 0x000fe2000001001f */
[----:B------:R-:W-:Y:S01]  /*6990*/  FMUL.FTZ R29, R79, R102 ;  /* 0x000000664f1d7220 */ /* 0x000fe20000410000 */
[----:B------:R-:W-:Y:S01]  /*69a0*/  FADD.FTZ R28, R28, R97 ;  /* 0x000000611c1c7221 */ /* 0x000fe20000010000 */
[----:B------:R-:W-:Y:S01]  /*69b0*/  FADD.FTZ R27, R26, R91 ;  /* 0x0000005b1a1b7221 */ /* 0x000fe20000010000 */
[----:B------:R-:W-:Y:S01]  /*69c0*/  FMUL.FTZ R33, R78, R114 ;  /* 0x000000724e217220 */ /* 0x000fe20000410000 */
[----:B------:R-:W-:Y:S01]  /*69d0*/  FADD.FTZ R34, R29, R34 ;  /* 0x000000221d227221 */ /* 0x000fe20000010000 */
[----:B------:R-:W-:Y:S01]  /*69e0*/  FFMA.FTZ R31, R0, R29, R31 ;  /* 0x0000001d001f7223 */ /* 0x000fe2000001001f */
[----:B------:R-:W-:Y:S01]  /*69f0*/  FFMA.FTZ R88, R88, R90, R35 ;  /* 0x0000005a58587223 */ /* 0x000fe20000010023 */
[----:B------:R-:W-:Y:S01]  /*6a00*/  FADD.FTZ R29, R28, R101 ;  /* 0x000000651c1d7221 */ /* 0x000fe20000010000 */
[----:B------:R-:W-:Y:S01]  /*6a10*/  FADD.FTZ R27, R27, R98 ;  /* 0x000000621b1b7221 */ /* 0x000fe20000010000 */
[----:B------:R-:W-:Y:S01]  /*6a20*/  FADD.FTZ R35, R34, R33 ;  /* 0x0000002122237221 */ /* 0x000fe20000010000 */
[----:B------:R-:W-:Y:S01]  /*6a30*/  FFMA.FTZ R30, R116, R33, R31 ;  /* 0x00000021741e7223 */ /* 0x000fe2000001001f */
[----:B------:R-:W-:Y:S01]  /*6a40*/  FMUL.FTZ R28, R79, R113 ;  /* 0x000000714f1c7220 */ /* 0x000fe20000410000 */
[----:B------:R-:W-:Y:S01]  /*6a50*/  FADD.FTZ R26, R27, R102 ;  /* 0x000000661b1a7221 */ /* 0x000fe20000010000 */
[----:B------:R-:W-:-:S02]  /*6a60*/  FMUL.FTZ R27, R2, UR16 ;  /* 0x00000010021b7c20 */ /* 0x000fc40008410000 */
[----:B------:R-:W-:Y:S01]  /*6a70*/  FADD.FTZ R35, R28, R35 ;  /* 0x000000231c237221 */ /* 0x000fe20000010000 */
[----:B------:R-:W-:Y:S01]  /*6a80*/  FFMA.FTZ R30, R115, R28, R30 ;  /* 0x0000001c731e7223 */ /* 0x000fe2000001001e */
[----:B------:R-:W-:Y:S01]  /*6a90*/  FMUL.FTZ R28, R78, R4 ;  /* 0x000000044e1c7220 */ /* 0x000fe20000410000 */
[----:B------:R-:W-:Y:S01]  /*6aa0*/  FMUL.FTZ R2, R79, R5 ;  /* 0x000000054f027220 */ /* 0x000fe20000410000 */
[----:B------:R-:W-:Y:S01]  /*6ab0*/  FMUL.FTZ R3, R3, UR16 ;  /* 0x0000001003037c20 */ /* 0x000fe20008410000 */
[----:B------:R-:W-:Y:S01]  /*6ac0*/  FADD.FTZ R6, R6, -UR28 ;  /* 0x8000001c06067e21 */ /* 0x000fe20008010000 */
[----:B------:R-:W-:Y:S01]  /*6ad0*/  FADD.FTZ R35, R35, R28 ;  /* 0x0000001c23237221 */ /* 0x000fe20000010000 */
[----:B------:R-:W-:Y:S01]  /*6ae0*/  FFMA.FTZ R30, R27, R28, R30 ;  /* 0x0000001c1b1e7223 */ /* 0x000fe2000001001e */
[----:B------:R-:W-:Y:S01]  /*6af0*/  FFMA.FTZ R89, R96, R98, R89 ;  /* 0x0000006260597223 */ /* 0x000fe20000010059 */
[----:B------:R-:W-:Y:S01]  /*6b00*/  FMUL.FTZ R31, R6, UR16 ;  /* 0x00000010061f7c20 */ /* 0x000fe20008410000 */
[----:B------:R-:W-:Y:S01]  /*6b10*/  FADD.FTZ R35, R2, R35 ;  /* 0x0000002302237221 */ /* 0x000fe20000010000 */
[----:B------:R-:W-:Y:S01]  /*6b20*/  FFMA.FTZ R30, R3, R2, R30 ;  /* 0x00000002031e7223 */ /* 0x000fe2000001001e */
[----:B------:R-:W-:Y:S01]  /*6b30*/  FMUL.FTZ R2, R78, R8 ;  /* 0x000000084e027220 */ /* 0x000fe20000410000 */
[----:B------:R-:W-:Y:S01]  /*6b40*/  FFMA.FTZ R0, R0, R102, R89 ;  /* 0x0000006600007223 */ /* 0x000fe20000010059 */
[----:B------:R-:W-:-:S02]  /*6b50*/  FADD.FTZ R7, R7, -UR28 ;  /* 0x8000001c07077e21 */ /* 0x000fc40008010000 */
[----:B------:R-:W-:Y:S01]  /*6b60*/  FADD.FTZ R35, R35, R2 ;  /* 0x0000000223237221 */ /* 0x000fe20000010000 */
[----:B------:R-:W-:Y:S01]  /*6b70*/  FFMA.FTZ R30, R31, R2, R30 ;  /* 0x000000021f1e7223 */ /* 0x000fe2000001001e */
[----:B------:R-:W-:Y:S01]  /*6b80*/  FFMA.FTZ R0, R115, R113, R0 ;  /* 0x0000007173007223 */ /* 0x000fe20000010000 */
        /* <DEDUP_REMOVED lines=9> */
[----:B------:R-:W-:Y:S01]  /*6c20*/  FADD.FTZ R11, R11, -UR28 ;  /* 0x8000001c0b0b7e21 */ /* 0x000fe20008010000 */
[----:B------:R-:W-:Y:S01]  /*6c30*/  FFMA.FTZ R101, R100, R101, R88 ;  /* 0x0000006564657223 */ /* 0x000fe20000010058 */
[----:B------:R-:W-:Y:S01]  /*6c40*/  FADD.FTZ R35, R35, R2 ;  /* 0x0000000223237221 */ /* 0x000fe20000010000 */
[----:B------:R-:W-:Y:S01]  /*6c50*/  FFMA.FTZ R30, R3, R2, R30 ;  /* 0x00000002031e7223 */ /* 0x000fe2000001001e */
[----:B------:R-:W-:Y:S01]  /*6c60*/  FADD.FTZ R26, R26, R113 ;  /* 0x000000711a1a7221 */ /* 0x000fe20000010000 */
[----:B------:R-:W-:Y:S01]  /*6c70*/  FMUL.FTZ R2, R79, R13 ;  /* 0x0000000d4f027220 */ /* 0x000fe20000410000 */
[----:B------:R-:W-:Y:S01]  /*6c80*/  FMUL.FTZ R11, R11, UR16 ;  /* 0x000000100b0b7c20 */ /* 0x000fe20008410000 */
[----:B------:R-:W-:Y:S01]  /*6c90*/  FADD.FTZ R14, R14, -UR28 ;  /* 0x8000001c0e0e7e21 */ /* 0x000fe20008010000 */
[----:B------:R-:W-:Y:S01]  /*6ca0*/  FFMA.FTZ R101, R116, R114, R101 ;  /* 0x0000007274657223 */ /* 0x000fe20000010065 */
[----:B------:R-:W-:Y:S01]  /*6cb0*/  FADD.FTZ R26, R26, R5 ;  /* 0x000000051a1a7221 */ /* 0x000fe20000010000 */
        /* <DEDUP_REMOVED lines=8> */
[----:B------:R-:W-:Y:S01]  /*6d40*/  FADD.FTZ R29, R29, R114 ;  /* 0x000000721d1d7221 */ /* 0x000fe20000010000 */
[----:B------:R-:W-:Y:S01]  /*6d50*/  FFMA.FTZ R101, R31, R8, R101 ;  /* 0x000000081f657223 */ /* 0x000fe20000010065 */
[----:B------:R-:W-:Y:S01]  /*6d60*/  FMUL.FTZ R2, R79, R17 ;  /* 0x000000114f027220 */ /* 0x000fe20000410000 */
[----:B------:R-:W-:Y:S01]  /*6d70*/  FMUL.FTZ R15, R15, UR16 ;  /* 0x000000100f0f7c20 */ /* 0x000fe20008410000 */
        /* <DEDUP_REMOVED lines=27> */
[----:B------:R-:W-:Y:S01]  /*6f30*/  FADD.FTZ R23, R23, -UR28 ;  /* 0x8000001c17177e21 */ /* 0x000fe20008010000 */
[----:B------:R-:W-:Y:S01]  /*6f40*/  FFMA.FTZ R101, R3, R20, R101 ;  /* 0x0000001403657223 */ /* 0x000fe20000010065 */
[----:B------:R-:W-:Y:S01]  /*6f50*/  FADD.FTZ R35, R35, R2 ;  /* 0x0000000223237221 */ /* 0x000fe20000010000 */
[----:B------:R-:W-:Y:S01]  /*6f60*/  FFMA.FTZ R30, R5, R2, R30 ;  /* 0x00000002051e7223 */ /* 0x000fe2000001001e */
[----:B------:R-:W-:Y:S01]  /*6f70*/  FADD.FTZ R29, R29, R20 ;  /* 0x000000141d1d7221 */ /* 0x000fe20000010000 */
[----:B------:R-:W-:Y:S01]  /*6f80*/  FMUL.FTZ R2, R79, R25 ;  /* 0x000000194f027220 */ /* 0x000fe20000410000 */
[----:B------:R-:W-:Y:S01]  /*6f90*/  FMUL.FTZ R23, R23, UR16 ;  /* 0x0000001017177c20 */ /* 0x000fe20008410000 */
[----:B------:R-:W-:Y:S01]  /*6fa0*/  FADD.FTZ R26, R26, R21 ;  /* 0x000000151a1a7221 */ /* 0x000fe20000010000 */
[----:B------:R-:W-:Y:S01]  /*6fb0*/  FFMA.FTZ R0, R19, R21, R0 ;  /* 0x0000001513007223 */ /* 0x000fe20000010000 */
[----:B------:R-:W-:Y:S01]  /*6fc0*/  FFMA.FTZ R4, R5, R24, R101 ;  /* 0x0000001805047223 */ /* 0x000fe20000010065 */
[----:B------:R-:W-:Y:S01]  /*6fd0*/  FADD.FTZ R35, R2, R35 ;  /* 0x0000002302237221 */ /* 0x000fe20000010000 */
[----:B------:R-:W-:Y:S01]  /*6fe0*/  FFMA.FTZ R30, R23, R2, R30 ;  /* 0x00000002171e7223 */ /* 0x000fe2000001001e */
[----:B------:R-:W-:Y:S01]  /*6ff0*/  FADD.FTZ R6, R29, R24 ;  /* 0x000000181d067221 */ /* 0x000fe20000010000 */
[----:B------:R-:W-:Y:S01]  /*7000*/  FADD.FTZ R7, R26, R25 ;  /* 0x000000191a077221 */ /* 0x000fe20000010000 */
[----:B------:R-:W-:Y:S01]  /*7010*/  FFMA.FTZ R5, R23, R25, R0 ;  /* 0x0000001917057223 */ /* 0x000fe20000010000 */
[----:B------:R-:W-:Y:S06]  /*7020*/  BRA `(.L_x_1293) ;  /* 0x0000004000d47947 */ /* 0x000fec0003800000 */
.L_x_1292:
[----:B------:R-:W2:Y:S04]  /*7030*/  LDL.LU R26, [R1+0x25c] ;  /* 0x00025c00011a7983 */ /* 0x000ea80000300800 */
[----:B------:R-:W3:Y:S01]  /*7040*/  LDL.LU R29, [R1+0x260] ;  /* 0x00026000011d7983 */ /* 0x000ee20000300800 */
[----:B-----5:R-:W-:-:S03]  /*7050*/  FADD.FTZ R74, R74, -UR28 ;  /* 0x8000001c4a4a7e21 */ /* 0x020fc60008010000 */
[----:B------:R0:W-:Y:S01]  /*7060*/  STL [R1+0x2a8], R68 ;  /* 0x0002a84401007387 */ /* 0x0001e20000100800 */
[----:B------:R-:W-:-:S03]  /*7070*/  FMUL.FTZ R74, R74, UR16 ;  /* 0x000000104a4a7c20 */ /* 0x000fc60008410000 */
[----:B------:R4:W-:Y:S04]  /*7080*/  STL [R1+0x2b0], R80 ;  /* 0x0002b05001007387 */ /* 0x0009e80000100800 */
[----:B------:R1:W-:Y:S04]  /*7090*/  STL [R1+0x2ac], R69 ;  /* 0x0002ac4501007387 */ /* 0x0003e80000100800 */
[----:B0-----:R-:W3:Y:S04]  /*70a0*/  LDL.LU R68, [R1+0x280] ;  /* 0x0002800001447983 */ /* 0x001ee80000300800 */
[----:B----4-:R-:W4:Y:S04]  /*70b0*/  LDL.LU R80, [R1+0x284] ;  /* 0x0002840001507983 */ /* 0x010f280000300800 */
[----:B-1----:R-:W4:Y:S04]  /*70c0*/  LDL.LU R69, [R1+0x28c] ;  /* 0x00028c0001457983 */ /* 0x002f280000300800 */
[----:B------:R0:W-:Y:S04]  /*70d0*/  STL [R1+0x2a4], R67 ;  /* 0x0002a44301007387 */ /* 0x0001e80000100800 */
[----:B------:R1:W-:Y:S04]  /*70e0*/  STL [R1+0x2a0], R66 ;  /* 0x0002a04201007387 */ /* 0x0003e80000100800 */
[----:B0-----:R-:W4:Y:S04]  /*70f0*/  LDL.LU R67, [R1+0x274] ;  /* 0x0002740001437983 */ /* 0x001f280000300800 */
[----:B-1----:R-:W4:Y:S01]  /*7100*/  LDL.LU R66, [R1+0x294] ;  /* 0x0002940001427983 */ /* 0x002f220000300800 */
[----:B--2---:R-:W-:-:S04]  /*7110*/  FADD.FTZ R26, R26, -UR28 ;  /* 0x8000001c1a1a7e21 */ /* 0x004fc80008010000 */
[----:B------:R-:W-:Y:S01]  /*7120*/  FMUL.FTZ R26, R26, UR16 ;  /* 0x000000101a1a7c20 */ /* 0x000fe20008410000 */
[----:B---3--:R-:W-:-:S03]  /*7130*/  FADD.FTZ R29, R29, -UR28 ;  /* 0x8000001c1d1d7e21 */ /* 0x008fc60008010000 */
[----:B------:R-:W-:-:S04]  /*7140*/  FFMA.FTZ R27, R78, R26, R76 ;  /* 0x0000001a4e1b7223 */ /* 0x000fc8000001004c */
[----:B------:R-:W-:-:S06]  /*7150*/  FMUL.FTZ R28, R27, -1.4426950216293334961 ;  /* 0xbfb8aa3b1b1c7820 */ /* 0x000fcc0000410000 */
[----:B------:R-:W0:Y:S02]  /*7160*/  MUFU.EX2 R28, R28 ;  /* 0x0000001c001c7308 */ /* 0x000e240000000800 */
[----:B0-----:R-:W-:-:S06]  /*7170*/  FADD.FTZ R28, R28, 1 ;  /* 0x3f8000001c1c7421 */ /* 0x001fcc0000010000 */
[----:B------:R-:W0:Y:S02]  /*7180*/  MUFU.RCP R28, R28 ;  /* 0x0000001c001c7308 */ /* 0x000e240000001000 */
[C---:B0-----:R-:W-:Y:S01]  /*7190*/  FMUL.FTZ R81, R28.reuse, R81 ;  /* 0x000000511c517220 */ /* 0x041fe20000410000 */
[----:B------:R-:W-:-:S04]  /*71a0*/  FADD.FTZ R28, -R28, 1 ;  /* 0x3f8000001c1c7421 */ /* 0x000fc80000010100 */
[----:B------:R-:W-:Y:S01]  /*71b0*/  FFMA.FTZ R28, R27, R28, 1 ;  /* 0x3f8000001b1c7423 */ /* 0x000fe2000001001c */
[----:B------:R-:W-:-:S03]  /*71c0*/  FMUL.FTZ R27, R29, UR16 ;  /* 0x000000101d1b7c20 */ /* 0x000fc60008410000 */
[----:B------:R-:W-:Y:S01]  /*71d0*/  FMUL.FTZ R28, R81, R28 ;  /* 0x0000001c511c7220 */ /* 0x000fe20000410000 */
[----:B------:R-:W-:-:S03]  /*71e0*/  FFMA.FTZ R29, R79, R27, R77 ;  /* 0x0000001b4f1d7223 */ /* 0x000fc6000001004d */
[----:B------:R-:W-:Y:S01]  /*71f0*/  FMUL.FTZ R31, R78, R28 ;  /* 0x0000001c4e1f7220 */ /* 0x000fe20000410000 */
[----:B------:R-:W-:-:S06]  /*7200*/  FMUL.FTZ R30, R29, -1.4426950216293334961 ;  /* 0xbfb8aa3b1d1e7820 */ /* 0x000fcc0000410000 */
[----:B------:R-:W0:Y:S02]  /*7210*/  MUFU.EX2 R30, R30 ;  /* 0x0000001e001e7308 */ /* 0x000e240000000800 */
[----:B0-----:R-:W-:-:S06]  /*7220*/  FADD.FTZ R30, R30, 1 ;  /* 0x3f8000001e1e7421 */ /* 0x001fcc0000010000 */
[----:B------:R-:W0:Y:S02]  /*7230*/  MUFU.RCP R30, R30 ;  /* 0x0000001e001e7308 */ /* 0x000e240000001000 */
[C---:B0-----:R-:W-:Y:S01]  /*7240*/  FMUL.FTZ R82, R30.reuse, R82 ;  /* 0x000000521e527220 */ /* 0x041fe20000410000 */
[----:B------:R-:W-:-:S04]  /*7250*/  FADD.FTZ R30, -R30, 1 ;  /* 0x3f8000001e1e7421 */ /* 0x000fc80000010100 */
[----:B------:R-:W-:Y:S01]  /*7260*/  FFMA.FTZ R29, R29, R30, 1 ;  /* 0x3f8000001d1d7423 */ /* 0x000fe2000001001e */
[C---:B------:R-:W-:Y:S01]  /*7270*/  FFMA.FTZ R30, R26.reuse, R31, RZ ;  /* 0x0000001f1a1e7223 */ /* 0x040fe200000100ff */
[----:B------:R-:W-:Y:S01]  /*7280*/  FADD.FTZ R31, RZ, R31 ;  /* 0x0000001fff1f7221 */ /* 0x000fe20000010000 */
[----:B------:R-:W-:Y:S01]  /*7290*/  FFMA.FTZ R26, R26, R28, RZ ;  /* 0x0000001c1a1a7223 */ /* 0x000fe200000100ff */
[----:B------:R-:W-:Y:S01]  /*72a0*/  FMUL.FTZ R29, R82, R29 ;  /* 0x0000001d521d7220 */ /* 0x000fe20000410000 */
[----:B------:R-:W-:Y:S01]  /*72b0*/  FADD.FTZ R28, RZ, R28 ;  /* 0x0000001cff1c7221 */ /* 0x000fe20000010000 */
[----:B------:R-:W2:Y:S02]  /*72c0*/  LDL.LU R82, [R1+0x270] ;  /* 0x0002700001527983 */ /* 0x000ea40000300800 */
        /* <DEDUP_REMOVED lines=11> */
[----:B------:R-:W-:-:S03]  /*7380*/  FADD.FTZ R75, R125, -UR28 ;  /* 0x8000001c7d4b7e21 */ /* 0x000fc60008010000 */
[----:B------:R-:W-:Y:S01]  /*7390*/  FMUL.FTZ R81, R83, R81 ;  /* 0x0000005153517220 */ /* 0x000fe20000410000 */
[----:B------:R-:W-:Y:S01]  /*73a0*/  FMUL.FTZ R75, R75, UR16 ;  /* 0x000000104b4b7c20 */ /* 0x000fe20008410000 */
[----:B------:R-:W-:Y:S01]  /*73b0*/  FFMA.FTZ R27, R27, R29, RZ ;  /* 0x0000001d1b1b7223 */ /* 0x000fe200000100ff */
[----:B------:R-:W3:Y:S01]  /*73c0*/  LDL.LU R83, [R1+0x254] ;  /* 0x0002540001537983 */ /* 0x000ee20000300800 */
[----:B------:R-:W-:Y:S01]  /*73d0*/  FFMA.FTZ R26, R74, R81, R26 ;  /* 0x000000514a1a7223 */ /* 0x000fe2000001001a */
[----:B------:R-:W-:-:S04]  /*73e0*/  FADD.FTZ R28, R28, R81 ;  /* 0x000000511c1c7221 */ /* 0x000fc80000010000 */
[----:B------:R0:W-:Y:S04]  /*73f0*/  STL [R1+0x230], R26 ;  /* 0x0002301a01007387 */ /* 0x0001e80000100800 */
[----:B------:R1:W-:Y:S01]  /*7400*/  STL [R1+0x234], R28 ;  /* 0x0002341c01007387 */ /* 0x0003e20000100800 */
[----:B0-----:R-:W-:-:S04]  /*7410*/  FFMA.FTZ R26, R79, R75, R77 ;  /* 0x0000004b4f1a7223 */ /* 0x001fc8000001004d */
[----:B-1----:R-:W-:-:S06]  /*7420*/  FMUL.FTZ R28, R26, -1.4426950216293334961 ;  /* 0xbfb8aa3b1a1c7820 */ /* 0x002fcc0000410000 */
[----:B------:R-:W0:Y:S02]  /*7430*/  MUFU.EX2 R28, R28 ;  /* 0x0000001c001c7308 */ /* 0x000e240000000800 */
[----:B0-----:R-:W-:-:S06]  /*7440*/  FADD.FTZ R28, R28, 1 ;  /* 0x3f8000001c1c7421 */ /* 0x001fcc0000010000 */
[----:B------:R-:W0:Y:S02]  /*7450*/  MUFU.RCP R28, R28 ;  /* 0x0000001c001c7308 */ /* 0x000e240000001000 */
[C---:B0-----:R-:W-:Y:S01]  /*7460*/  FMUL.FTZ R84, R28.reuse, R84 ;  /* 0x000000541c547220 */ /* 0x041fe20000410000 */
[----:B------:R-:W-:-:S04]  /*7470*/  FADD.FTZ R28, -R28, 1 ;  /* 0x3f8000001c1c7421 */ /* 0x000fc80000010100 */
[----:B------:R-:W-:Y:S01]  /*7480*/  FFMA.FTZ R28, R26, R28, 1 ;  /* 0x3f8000001a1c7423 */ /* 0x000fe2000001001c */
[----:B------:R-:W-:Y:S01]  /*7490*/  FADD.FTZ R26, RZ, R29 ;  /* 0x0000001dff1a7221 */ /* 0x000fe20000010000 */
[----:B------:R-:W-:-:S04]  /*74a0*/  FADD.FTZ R29, R124, -UR28 ;  /* 0x8000001c7c1d7e21 */ /* 0x000fc80008010000 */
[----:B------:R-:W-:Y:S01]  /*74b0*/  FMUL.FTZ R124, R29, UR16 ;  /* 0x000000101d7c7c20 */ /* 0x000fe20008410000 */
[----:B------:R-:W-:Y:S02]  /*74c0*/  FADD.FTZ R29, R68, -UR28 ;  /* 0x8000001c441d7e21 */ /* 0x000fe40008010000 */
[----:B------:R-:W2:Y:S01]  /*74d0*/  LDL.LU R68, [R1+0x288] ;  /* 0x0002880001447983 */ /* 0x000ea20000300800 */
[----:B------:R-:W-:Y:S01]  /*74e0*/  FMUL.FTZ R81, R78, R81 ;  /* 0x000000514e517220 */ /* 0x000fe20000410000 */
[----:B------:R-:W-:Y:S02]  /*74f0*/  FMUL.FTZ R28, R84, R28 ;  /* 0x0000001c541c7220 */ /* 0x000fe40000410000 */
[----:B------:R-:W3:Y:S01]  /*7500*/  LDL.LU R84, [R1+0x258] ;  /* 0x0002580001547983 */ /* 0x000ee20000300800 */
[----:B------:R-:W-:Y:S01]  /*7510*/  FADD.FTZ R125, R31, R81 ;  /* 0x000000511f7d7221 */ /* 0x000fe20000010000 */
[----:B------:R-:W-:Y:S01]  /*7520*/  FADD.FTZ R31, R26, R28 ;  /* 0x0000001c1a1f7221 */ /* 0x000fe20000010000 */
[----:B------:R-:W-:Y:S01]  /*7530*/  FFMA.FTZ R30, R74, R81, R30 ;  /* 0x000000514a1e7223 */ /* 0x000fe2000001001e */
[-C--:B------:R-:W-:Y:S01]  /*7540*/  FFMA.FTZ R27, R75, R28.reuse, R27 ;  /* 0x0000001c4b1b7223 */ /* 0x080fe2000001001b */
[----:B------:R-:W-:Y:S01]  /*7550*/  FMUL.FTZ R26, R79, R28 ;  /* 0x0000001c4f1a7220 */ /* 0x000fe20000410000 */
[----:B------:R-:W3:Y:S03]  /*7560*/  LDL.LU R74, [R1+0x268] ;  /* 0x00026800014a7983 */ /* 0x000ee60000300800 */
[----:B------:R-:W-:Y:S01]  /*7570*/  FFMA.FTZ R28, R75, R26, R30 ;  /* 0x0000001a4b1c7223 */ /* 0x000fe2000001001e */
[----:B------:R0:W-:Y:S04]  /*7580*/  STL [R1+0x228], R27 ;  /* 0x0002281b01007387 */ /* 0x0001e80000100800 */
[----:B------:R1:W-:Y:S01]  /*7590*/  STL [R1+0x224], R28 ;  /* 0x0002241c01007387 */ /* 0x0003e20000100800 */
[----:B0-----:R-:W-:-:S04]  /*75a0*/  FFMA.FTZ R27, R78, R124, R76 ;  /* 0x0000007c4e1b7223 */ /* 0x001fc8000001004c */
[----:B-1----:R-:W-:-:S06]  /*75b0*/  FMUL.FTZ R28, R27, -1.4426950216293334961 ;  /* 0xbfb8aa3b1b1c7820 */ /* 0x002fcc0000410000 */
[----:B------:R-:W0:Y:S02]  /*75c0*/  MUFU.EX2 R28, R28 ;  /* 0x0000001c001c7308 */ /* 0x000e240000000800 */
[----:B0-----:R-:W-:-:S06]  /*75d0*/  FADD.FTZ R28, R28, 1 ;  /* 0x3f8000001c1c7421 */ /* 0x001fcc0000010000 */
[----:B------:R-:W0:Y:S01]  /*75e0*/  MUFU.RCP R28, R28 ;  /* 0x0000001c001c7308 */ /* 0x000e220000001000 */
[----:B------:R-:W-:-:S05]  /*75f0*/  FMUL.FTZ R30, R29, UR16 ;  /* 0x000000101d1e7c20 */ /* 0x000fca0008410000 */
[----:B------:R4:W-:Y:S01]  /*7600*/  STL [R1+0x21c], R30 ;  /* 0x00021c1e01007387 */ /* 0x0009e20000100800 */
[C---:B0-----:R-:W-:Y:S01]  /*7610*/  FMUL.FTZ R85, R28.reuse, R85 ;  /* 0x000000551c557220 */ /* 0x041fe20000410000 */
[----:B------:R-:W-:-:S04]  /*7620*/  FADD.FTZ R28, -R28, 1 ;  /* 0x3f8000001c1c7421 */ /* 0x000fc80000010100 */
[----:B------:R-:W-:Y:S01]  /*7630*/  FFMA.FTZ R27, R27, R28, 1 ;  /* 0x3f8000001b1b7423 */ /* 0x000fe2000001001c */
[----:B------:R-:W-:Y:S01]  /*7640*/  FFMA.FTZ R28, R79, R30, R77 ;  /* 0x0000001e4f1c7223 */ /* 0x000fe2000001004d */
[----:B----4-:R-:W-:Y:S02]  /*7650*/  FADD.FTZ R30, R80, -UR28 ;  /* 0x8000001c501e7e21 */ /* 0x010fe40008010000 */
[----:B------:R-:W4:Y:S01]  /*7660*/  LDL.LU R80, [R1+0x290] ;  /* 0x0002900001507983 */ /* 0x000f220000300800 */
[----:B------:R-:W-:-:S06]  /*7670*/  FMUL.FTZ R29, R28, -1.4426950216293334961 ;  /* 0xbfb8aa3b1c1d7820 */ /* 0x000fcc0000410000 */
[----:B------:R-:W0:Y:S02]  /*7680*/  MUFU.EX2 R29, R29 ;  /* 0x0000001d001d7308 */ /* 0x000e240000000800 */
[----:B0-----:R-:W-:-:S06]  /*7690*/  FADD.FTZ R29, R29, 1 ;  /* 0x3f8000001d1d7421 */ /* 0x001fcc0000010000 */
[----:B------:R-:W0:Y:S01]  /*76a0*/  MUFU.RCP R29, R29 ;  /* 0x0000001d001d7308 */ /* 0x000e220000001000 */
[----:B------:R1:W-:Y:S02]  /*76b0*/  STL [R1+0x22c], R31 ;  /* 0x00022c1f01007387 */ /* 0x0003e40000100800 */
[----:B-1----:R-:W-:Y:S01]  /*76c0*/  FMUL.FTZ R31, R30, UR16 ;  /* 0x000000101e1f7c20 */ /* 0x002fe20008410000 */
[C---:B0-----:R-:W-:Y:S01]  /*76d0*/  FMUL.FTZ R86, R29.reuse, R86 ;  /* 0x000000561d567220 */ /* 0x041fe20000410000 */
[----:B------:R-:W-:-:S04]  /*76e0*/  FADD.FTZ R29, -R29, 1 ;  /* 0x3f8000001d1d7421 */ /* 0x000fc80000010100 */
[----:B------:R-:W-:Y:S01]  /*76f0*/  FFMA.FTZ R28, R28, R29, 1 ;  /* 0x3f8000001c1c7423 */ /* 0x000fe2000001001d */
[----:B------:R-:W-:Y:S01]  /*7700*/  FFMA.FTZ R29, R78, R31, R76 ;  /* 0x0000001f4e1d7223 */ /* 0x000fe2000001004c */
[----:B------:R0:W-:Y:S03]  /*7710*/  STL [R1+0x218], R31 ;  /* 0x0002181f01007387 */ /* 0x0001e60000100800 */
[----:B------:R-:W-:Y:S01]  /*7720*/  FMUL.FTZ R30, R29, -1.4426950216293334961 ;  /* 0xbfb8aa3b1d1e7820 */ /* 0x000fe20000410000 */
[----:B0-----:R-:W-:Y:S02]  /*7730*/  FADD.FTZ R31, R69, -UR28 ;  /* 0x8000001c451f7e21 */ /* 0x001fe40008010000 */
[----:B------:R-:W3:Y:S03]  /*7740*/  LDL.LU R69, [R1+0x27c] ;  /* 0x00027c0001457983 */ /* 0x000ee60000300800 */
[----:B------:R-:W0:Y:S02]  /*7750*/  MUFU.EX2 R30, R30 ;  /* 0x0000001e001e7308 */ /* 0x000e240000000800 */
[----:B0-----:R-:W-:-:S06]  /*7760*/  FADD.FTZ R30, R30, 1 ;  /* 0x3f8000001e1e7421 */ /* 0x001fcc0000010000 */
[----:B------:R-:W0:Y:S02]  /*7770*/  MUFU.RCP R30, R30 ;  /* 0x0000001e001e7308 */ /* 0x000e240000001000 */
[C---:B0-----:R-:W-:Y:S01]  /*7780*/  FMUL.FTZ R40, R30.reuse, R40 ;  /* 0x000000281e287220 */ /* 0x041fe20000410000 */
[----:B------:R-:W-:-:S04]  /*7790*/  FADD.FTZ R30, -R30, 1 ;  /* 0x3f8000001e1e7421 */ /* 0x000fc80000010100 */
[----:B------:R-:W-:-:S04]  /*77a0*/  FFMA.FTZ R29, R29, R30, 1 ;  /* 0x3f8000001d1d7423 */ /* 0x000fc8000001001e */
[----:B------:R-:W-:Y:S01]  /*77b0*/  FMUL.FTZ R29, R40, R29 ;  /* 0x0000001d281d7220 */ /* 0x000fe20000410000 */
[----:B------:R-:W-:-:S05]  /*77c0*/  FMUL.FTZ R28, R86, R28 ;  /* 0x0000001c561c7220 */ /* 0x000fca0000410000 */
[----:B------:R0:W-:Y:S02]  /*77d0*/  STL [R1+0x2bc], R28 ;  /* 0x0002bc1c01007387 */ /* 0x0001e40000100800 */
[----:B0-----:R-:W-:Y:S01]  /*77e0*/  FMUL.FTZ R28, R31, UR16 ;  /* 0x000000101f1c7c20 */ /* 0x001fe20008410000 */
[----:B--2---:R-:W-:Y:S02]  /*77f0*/  FADD.FTZ R40, R68, -UR28 ;  /* 0x8000001c44287e21 */ /* 0x004fe40008010000 */
[----:B------:R-:W2:Y:S01]  /*7800*/  LDL.LU R68, [R1+0x298] ;  /* 0x0002980001447983 */ /* 0x000ea20000300800 */
[----:B------:R-:W-:-:S04]  /*7810*/  FFMA.FTZ R30, R79, R28, R77 ;  /* 0x0000001c4f1e7223 */ /* 0x000fc8000001004d */
        /* <DEDUP_REMOVED lines=15> */
[----:B----4-:R-:W-:-:S04]  /*7910*/  FADD.FTZ R41, R80, -UR28 ;  /* 0x8000001c50297e21 */ /* 0x010fc80008010000 */
[----:B------:R-:W-:Y:S01]  /*7920*/  FMUL.FTZ R80, R41, UR16 ;  /* 0x0000001029507c20 */ /* 0x000fe20008410000 */
        /* <DEDUP_REMOVED lines=9> */
[----:B---3--:R-:W-:-:S04]  /*79c0*/  FADD.FTZ R42, R69, -UR28 ;  /* 0x8000001c452a7e21 */ /* 0x008fc80008010000 */
        /* <DEDUP_REMOVED lines=10> */
[C---:B0-----:R-:W-:Y:S01]  /*7a70*/  FMUL.FTZ R44, R42.reuse, R44 ;  /* 0x0000002c2a2c7220 */ /* 0x041fe20000410000 */
[----:B------:R-:W-:-:S04]  /*7a80*/  FADD.FTZ R42, -R42, 1 ;  /* 0x3f8000002a2a7421 */ /* 0x000fc80000010100 */
[----:B------:R-:W-:-:S04]  /*7a90*/  FFMA.FTZ R41, R41, R42, 1 ;  /* 0x3f80000029297423 */ /* 0x000fc8000001002a */
[----:B------:R-:W-:Y:S01]  /*7aa0*/  FMUL.FTZ R41, R44, R41 ;  /* 0x000000292c297220 */ /* 0x000fe20000410000 */
[----:B------:R-:W-:-:S04]  /*7ab0*/  FADD.FTZ R44, R67, -UR28 ;  /* 0x8000001c432c7e21 */ /* 0x000fc80008010000 */
[----:B------:R-:W-:Y:S01]  /*7ac0*/  FMUL.FTZ R67, R44, UR16 ;  /* 0x000000102c437c20 */ /* 0x000fe20008410000 */
[----:B--2---:R-:W-:-:S04]  /*7ad0*/  FADD.FTZ R43, R68, -UR28 ;  /* 0x8000001c442b7e21 */ /* 0x004fc80008010000 */
[----:B------:R-:W-:-:S04]  /*7ae0*/  FMUL.FTZ R68, R43, UR16 ;  /* 0x000000102b447c20 */ /* 0x000fc80008410000 */
        /* <DEDUP_REMOVED lines=14> */
[----:B------:R-:W-:-:S04]  /*7bd0*/  FADD.FTZ R45, R66, -UR28 ;  /* 0x8000001c422d7e21 */ /* 0x000fc80008010000 */
        /* <DEDUP_REMOVED lines=10> */
[----:B------:R-:W-:Y:S01]  /*7c80*/  FADD.FTZ R46, R74, -UR28 ;  /* 0x8000001c4a2e7e21 */ /* 0x000fe20008010000 */
[C---:B0-----:R-:W-:Y:S01]  /*7c90*/  FMUL.FTZ R47, R45.reuse, R47 ;  /* 0x0000002f2d2f7220 */ /* 0x041fe20000410000 */
        /* <DEDUP_REMOVED lines=8> */
[----:B------:R-:W0:Y:S01]  /*7d20*/  MUFU.RCP R47, R47 ;  /* 0x0000002f002f7308 */ /* 0x000e220000001000 */
[----:B------:R-:W-:Y:S02]  /*7d30*/  FADD.FTZ R74, R82, -UR28 ;  /* 0x8000001c524a7e21 */ /* 0x000fe40008010000 */
[----:B------:R-:W2:Y:S01]  /*7d40*/  LDL.LU R82, [R1+0x24c] ;  /* 0x00024c0001527983 */ /* 0x000ea20000300800 */
[C---:B0-----:R-:W-:Y:S01]  /*7d50*/  FMUL.FTZ R48, R47.reuse, R48 ;  /* 0x000000302f307220 */ /* 0x041fe20000410000 */
        /* <DEDUP_REMOVED lines=10> */
[----:B------:R-:W-:Y:S02]  /*7e00*/  FADD.FTZ R49, R83, -UR28 ;  /* 0x8000001c53317e21 */ /* 0x000fe40008010000 */
[----:B------:R-:W3:Y:S01]  /*7e10*/  LDL.LU R83, [R1+0x250] ;  /* 0x0002500001537983 */ /* 0x000ee20000300800 */
[----:B------:R-:W-:-:S03]  /*7e20*/  FADD.FTZ R81, R84, -UR28 ;  /* 0x8000001c54517e21 */ /* 0x000fc60008010000 */
[----:B------:R-:W4:Y:S01]  /*7e30*/  LDL.LU R84, [R1+0x244] ;  /* 0x0002440001547983 */ /* 0x000f220000300800 */
[----:B------:R-:W-:-:S03]  /*7e40*/  FMUL.FTZ R27, R85, R27 ;  /* 0x0000001b551b7220 */ /* 0x000fc60000410000 */
[----:B------:R-:W4:Y:S01]  /*7e50*/  LDL.LU R85, [R1+0x248] ;  /* 0x0002480001557983 */ /* 0x000f220000300800 */
        /* <DEDUP_REMOVED lines=19> */
[C---:B0-----:R-:W-:Y:S01]  /*7f90*/  FMUL.FTZ R51, R81.reuse, R51 ;  /* 0x0000003351337220 */ /* 0x041fe20000410000 */
[----:B------:R-:W-:-:S04]  /*7fa0*/  FADD.FTZ R81, -R81, 1 ;  /* 0x3f80000051517421 */ /* 0x000fc80000010100 */
[----:B------:R-:W-:-:S04]  /*7fb0*/  FFMA.FTZ R81, R75, R81, 1 ;  /* 0x3f8000004b517423 */ /* 0x000fc80000010051 */
[----:B------:R-:W-:Y:S01]  /*7fc0*/  FMUL.FTZ R51, R51, R81 ;  /* 0x0000005133337220 */ /* 0x000fe20000410000 */
        /* <DEDUP_REMOVED lines=11> */
[----:B---3--:R-:W-:-:S04]  /*8080*/  FADD.FTZ R83, R83, -UR28 ;  /* 0x8000001c53537e21 */ /* 0x008fc80008010000 */
[----:B------:R-:W-:-:S04]  /*8090*/  FMUL.FTZ R81, R83, UR16 ;  /* 0x0000001053517c20 */ /* 0x000fc80008410000 */
[----:B------:R-:W-:-:S04]  /*80a0*/  FFMA.FTZ R82, R79, R81, R77 ;  /* 0x000000514f527223 */ /* 0x000fc8000001004d */
[----:B------:R-:W-:-:S06]  /*80b0*/  FMUL.FTZ R83, R82, -1.4426950216293334961 ;  /* 0xbfb8aa3b52537820 */ /* 0x000fcc0000410000 */
[----:B------:R-:W0:Y:S02]  /*80c0*/  MUFU.EX2 R83, R83 ;  /* 0x0000005300537308 */ /* 0x000e240000000800 */
[----:B0-----:R-:W-:-:S06]  /*80d0*/  FADD.FTZ R83, R83, 1 ;  /* 0x3f80000053537421 */ /* 0x001fcc0000010000 */
[----:B------:R-:W0:Y:S01]  /*80e0*/  MUFU.RCP R83, R83 ;  /* 0x0000005300537308 */ /* 0x000e220000001000 */
[----:B----4-:R-:W-:Y:S01]  /*80f0*/  FADD.FTZ R84, R84, -UR28 ;  /* 0x8000001c54547e21 */ /* 0x010fe20008010000 */
        /* <DEDUP_REMOVED lines=10> */
[----:B------:R-:W-:Y:S01]  /*81a0*/  FADD.FTZ R85, R85, -UR28 ;  /* 0x8000001c55557e21 */ /* 0x000fe20008010000 */
        /* <DEDUP_REMOVED lines=54> */
[----:B------:R-:W-:-:S04]  /*8510*/  FADD.FTZ R118, R118, -UR28 ;  /* 0x8000001c76767e21 */ /* 0x000fc80008010000 */
[----:B------:R-:W-:Y:S01]  /*8520*/  FMUL.FTZ R118, R118, UR16 ;  /* 0x0000001076767c20 */ /* 0x000fe20008410000 */
[C---:B0-----:R-:W-:Y:S01]  /*8530*/  FMUL.FTZ R59, R121.reuse, R59 ;  /* 0x0000003b793b7220 */ /* 0x041fe20000410000 */
        /* <DEDUP_REMOVED lines=174> */
[----:B------:R-:W-:Y:S01]  /*9020*/  FADD.FTZ R34, R33, -UR28 ;  /* 0x8000001c21227e21 */ /* 0x000fe20008010000 */
[----:B------:R-:W-:-:S03]  /*9030*/  FADD.FTZ R121, -R121, 1 ;  /* 0x3f80000079797421 */ /* 0x000fc60000010100 */
[----:B------:R-:W-:Y:S01]  /*9040*/  FMUL.FTZ R34, R34, UR16 ;  /* 0x0000001022227c20 */ /* 0x000fe20008410000 */
[----:B------:R-:W-:-:S03]  /*9050*/  FFMA.FTZ R33, R120, R121, 1 ;  /* 0x3f80000078217423 */ /* 0x000fc60000010079 */
        /* <DEDUP_REMOVED lines=50> */
[C---:B0-----:R-:W-:Y:S01]  /*9380*/  FMUL.FTZ R122, R121.reuse, R97 ;  /* 0x00000061797a7220 */ /* 0x041fe20000410000 */
        /* <DEDUP_REMOVED lines=185> */
[----:B------:R1:W-:Y:S04]  /*9f20*/  STL [R1+0x210], R28 ;  /* 0x0002101c01007387 */ /* 0x0003e80000100800 */
[----:B-1----:R-:W2:Y:S01]  /*9f30*/  LDL.LU R28, [R1+0x224] ;  /* 0x00022400011c7983 */ /* 0x002ea20000300800 */
[C---:B0-----:R-:W-:Y:S01]  /*9f40*/  FMUL.FTZ R25, R122.reuse, R25 ;  /* 0x000000197a197220 */ /* 0x041fe20000410000 */
[----:B------:R-:W-:-:S04]  /*9f50*/  FADD.FTZ R122, -R122, 1 ;  /* 0x3f8000007a7a7421 */ /* 0x000fc80000010100 */
[----:B------:R-:W-:Y:S02]  /*9f60*/  FFMA.FTZ R122, R121, R122, 1 ;  /* 0x3f800000797a7423 */ /* 0x000fe4000001007a */
[----:B------:R-:W3:Y:S02]  /*9f70*/  LDL.LU R121, [R1+0x230] ;  /* 0x0002300001797983 */ /* 0x000ee40000300800 */
[----:B------:R-:W-:Y:S02]  /*9f80*/  FMUL.FTZ R25, R25, R122 ;  /* 0x0000007a19197220 */ /* 0x000fe40000410000 */
[----:B------:R-:W4:Y:S01]  /*9f90*/  LDL.LU R122, [R1+0x234] ;  /* 0x00023400017a7983 */ /* 0x000f220000300800 */
[----:B------:R-:W-:Y:S01]  /*9fa0*/  FMUL.FTZ R23, R123, R23 ;  /* 0x000000177b177220 */ /* 0x000fe20000410000 */
[----:B------:R-:W-:Y:S02]  /*9fb0*/  FADD.FTZ R125, R26, R125 ;  /* 0x0000007d1a7d7221 */ /* 0x000fe40000010000 */
[----:B------:R0:W-:Y:S04]  /*9fc0*/  STL [R1+0x2b8], R29 ;  /* 0x0002b81d01007387 */ /* 0x0001e80000100800 */
[----:B------:R-:W2:Y:S04]  /*9fd0*/  LDL.LU R123, [R1+0x228] ;  /* 0x00022800017b7983 */ /* 0x000ea80000300800 */
[----:B------:R-:W2:Y:S04]  /*9fe0*/  LDL.LU R26, [R1+0x22c] ;  /* 0x00022c00011a7983 */ /* 0x000ea80000300800 */
[----:B0-----:R-:W2:Y:S01]  /*9ff0*/  LDL.LU R29, [R1+0x21c] ;  /* 0x00021c00011d7983 */ /* 0x001ea20000300800 */
[-C--:B---3--:R-:W-:Y:S01]  /*a000*/  FFMA.FTZ R121, R124, R27.reuse, R121 ;  /* 0x0000001b7c797223 */ /* 0x088fe20000010079 */
[----:B----4-:R-:W-:Y:S01]  /*a010*/  FADD.FTZ R122, R122, R27 ;  /* 0x0000001b7a7a7221 */ /* 0x010fe20000010000 */
[----:B------:R-:W-:-:S04]  /*a020*/  FMUL.FTZ R27, R78, R27 ;  /* 0x0000001b4e1b7220 */ /* 0x000fc80000410000 */
[----:B--2---:R-:W-:Y:S02]  /*a030*/  FFMA.FTZ R124, R124, R27, R28 ;  /* 0x0000001b7c7c7223 */ /* 0x004fe4000001001c */
[----:B------:R-:W2:Y:S04]  /*a040*/  LDL.LU R28, [R1+0x2bc] ;  /* 0x0002bc00011c7983 */ /* 0x000ea80000300800 */
[----:B------:R0:W-:Y:S04]  /*a050*/  STL [R1+0x2b4], R30 ;  /* 0x0002b41e01007387 */ /* 0x0001e80000100800 */
[----:B0-----:R-:W3:Y:S01]  /*a060*/  LDL.LU R30, [R1+0x218] ;  /* 0x00021800011e7983 */ /* 0x001ee20000300800 */
[----:B--2---:R-:W-:Y:S01]  /*a070*/  FADD.FTZ R26, R26, R28 ;  /* 0x0000001c1a1a7221 */ /* 0x004fe20000010000 */
[-C--:B------:R-:W-:Y:S01]  /*a080*/  FFMA.FTZ R123, R29, R28.reuse, R123 ;  /* 0x0000001c1d7b7223 */ /* 0x080fe2000001007b */
[----:B------:R-:W-:-:S04]  /*a090*/  FMUL.FTZ R28, R79, R28 ;  /* 0x0000001c4f1c7220 */ /* 0x000fc80000410000 */
[----:B------:R-:W-:Y:S02]  /*a0a0*/  FFMA.FTZ R124, R29, R28, R124 ;  /* 0x0000001c1d7c7223 */ /* 0x000fe4000001007c */
[----:B------:R-:W2:Y:S01]  /*a0b0*/  LDL.LU R29, [R1+0x2b8] ;  /* 0x0002b800011d7983 */ /* 0x000ea20000300800 */
[----:B------:R-:W-:-:S03]  /*a0c0*/  FADD.FTZ R125, R125, R27 ;  /* 0x0000001b7d7d7221 */ /* 0x000fc60000010000 */
[----:B------:R-:W4:Y:S01]  /*a0d0*/  LDL.LU R27, [R1+0x214] ;  /* 0x00021400011b7983 */ /* 0x000f220000300800 */
[----:B------:R-:W-:-:S03]  /*a0e0*/  FADD.FTZ R125, R28, R125 ;  /* 0x0000007d1c7d7221 */ /* 0x000fc60000010000 */
[----:B------:R-:W4:Y:S01]  /*a0f0*/  LDL.LU R28, [R1+0x210] ;  /* 0x00021000011c7983 */ /* 0x000f220000300800 */
[----:B--2---:R-:W-:Y:S01]  /*a100*/  FADD.FTZ R122, R122, R29 ;  /* 0x0000001d7a7a7221 */ /* 0x004fe20000010000 */
[-C--:B---3--:R-:W-:Y:S01]  /*a110*/  FFMA.FTZ R121, R30, R29.reuse, R121 ;  /* 0x0000001d1e797223 */ /* 0x088fe20000010079 */
[----:B------:R-:W-:-:S04]  /*a120*/  FMUL.FTZ R29, R78, R29 ;  /* 0x0000001d4e1d7220 */ /* 0x000fc80000410000 */
[----:B------:R-:W-:Y:S02]  /*a130*/  FFMA.FTZ R124, R30, R29, R124 ;  /* 0x0000001d1e7c7223 */ /* 0x000fe4000001007c */
[----:B------:R-:W2:Y:S01]  /*a140*/  LDL.LU R30, [R1+0x2b4] ;  /* 0x0002b400011e7983 */ /* 0x000ea20000300800 */
[----:B------:R-:W-:Y:S01]  /*a150*/  FADD.FTZ R125, R125, R29 ;  /* 0x0000001d7d7d7221 */ /* 0x000fe20000010000 */
[----:B----4-:R-:W-:Y:S01]  /*a160*/  FFMA.FTZ R121, R28, R31, R121 ;  /* 0x0000001f1c797223 */ /* 0x010fe20000010079 */
[----:B------:R-:W-:Y:S01]  /*a170*/  FMUL.FTZ R29, R79, R42 ;  /* 0x0000002a4f1d7220 */ /* 0x000fe20000410000 */
[----:B------:R-:W-:-:S04]  /*a180*/  FADD.FTZ R122, R122, R31 ;  /* 0x0000001f7a7a7221 */ /* 0x000fc80000010000 */
[----:B------:R-:W-:Y:S01]  /*a190*/  FADD.FTZ R122, R122, R41 ;  /* 0x000000297a7a7221 */ /* 0x000fe20000010000 */
[----:B--2---:R-:W-:Y:S01]  /*a1a0*/  FADD.FTZ R26, R26, R30 ;  /* 0x0000001e1a1a7221 */ /* 0x004fe20000010000 */
[-C--:B------:R-:W-:Y:S01]  /*a1b0*/  FFMA.FTZ R123, R27, R30.reuse, R123 ;  /* 0x0000001e1b7b7223 */ /* 0x080fe2000001007b */
[----:B------:R-:W-:-:S04]  /*a1c0*/  FMUL.FTZ R30, R79, R30 ;  /* 0x0000001e4f1e7220 */ /* 0x000fc80000410000 */
[----:B------:R-:W-:Y:S01]  /*a1d0*/  FFMA.FTZ R124, R27, R30, R124 ;  /* 0x0000001e1b7c7223 */ /* 0x000fe2000001007c */
[----:B------:R-:W-:Y:S01]  /*a1e0*/  FMUL.FTZ R27, R78, R31 ;  /* 0x0000001f4e1b7220 */ /* 0x000fe20000410000 */
[----:B------:R-:W-:-:S03]  /*a1f0*/  FADD.FTZ R125, R30, R125 ;  /* 0x0000007d1e7d7221 */ /* 0x000fc60000010000 */
[----:B------:R-:W-:Y:S01]  /*a200*/  FFMA.FTZ R124, R28, R27, R124 ;  /* 0x0000001b1c7c7223 */ /* 0x000fe2000001007c */
[----:B------:R-:W-:Y:S01]  /*a210*/  FMUL.FTZ R28, R79, R40 ;  /* 0x000000284f1c7220 */ /* 0x000fe20000410000 */
[----:B------:R-:W-:Y:S01]  /*a220*/  FADD.FTZ R125, R125, R27 ;  /* 0x0000001b7d7d7221 */ /* 0x000fe20000010000 */
[----:B------:R-:W-:Y:S02]  /*a230*/  FMUL.FTZ R27, R78, R41 ;  /* 0x000000294e1b7220 */ /* 0x000fe40000410000 */
[----:B------:R-:W-:Y:S01]  /*a240*/  FFMA.FTZ R124, R80, R28, R124 ;  /* 0x0000001c507c7223 */ /* 0x000fe2000001007c */
[----:B------:R-:W-:-:S03]  /*a250*/  FADD.FTZ R28, R28, R125 ;  /* 0x0000007d1c1c7221 */ /* 0x000fc60000010000 */
[----:B------:R-:W-:Y:S01]  /*a260*/  FFMA.FTZ R124, R69, R27, R124 ;  /* 0x0000001b457c7223 */ /* 0x000fe2000001007c */
        /* <DEDUP_REMOVED lines=20> */
[-C--:B------:R-:W-:Y:S01]  /*a3b0*/  FMUL.FTZ R29, R78, R46.reuse ;  /* 0x0000002e4e1d7220 */ /* 0x080fe20000410000 */
[----:B------:R-:W-:Y:S01]  /*a3c0*/  FADD.FTZ R27, R26, R27 ;  /* 0x0000001b1a1b7221 */ /* 0x000fe20000010000 */
[----:B------:R-:W-:Y:S01]  /*a3d0*/  FFMA.FTZ R30, R45, R46, R30 ;  /* 0x0000002e2d1e7223 */ /* 0x000fe2000001001e */
[-C--:B------:R-:W-:Y:S01]  /*a3e0*/  FMUL.FTZ R26, R79, R48.reuse ;  /* 0x000000304f1a7220 */ /* 0x080fe20000410000 */
        /* <DEDUP_REMOVED lines=9> */
[C---:B------:R-:W-:Y:S01]  /*a480*/  FFMA.FTZ R28, R49.reuse, R41, R28 ;  /* 0x00000029311c7223 */ /* 0x040fe2000001001c */
[----:B------:R-:W-:Y:S01]  /*a490*/  FFMA.FTZ R30, R49, R50, R30 ;  /* 0x00000032311e7223 */ /* 0x000fe2000001001e */
[----:B------:R-:W-:Y:S01]  /*a4a0*/  FADD.FTZ R40, R29, R41 ;  /* 0x000000291d287221 */ /* 0x000fe20000010000 */
[-C--:B------:R-:W-:Y:S01]  /*a4b0*/  FMUL.FTZ R29, R78, R52.reuse ;  /* 0x000000344e1d7220 */ /* 0x080fe20000410000 */
[C---:B------:R-:W-:Y:S01]  /*a4c0*/  FFMA.FTZ R28, R74.reuse, R31, R28 ;  /* 0x0000001f4a1c7223 */ /* 0x040fe2000001001c */
[----:B------:R-:W-:Y:S01]  /*a4d0*/  FFMA.FTZ R26, R74, R51, R27 ;  /* 0x000000334a1a7223 */ /* 0x000fe2000001001b */
[----:B------:R-:W-:Y:S01]  /*a4e0*/  FFMA.FTZ R27, R75, R52, R30 ;  /* 0x000000344b1b7223 */ /* 0x000fe2000001001e */
[----:B------:R-:W-:Y:S01]  /*a4f0*/  FADD.FTZ R40, R31, R40 ;  /* 0x000000281f287221 */ /* 0x000fe20000010000 */
[----:B------:R-:W-:Y:S01]  /*a500*/  FFMA.FTZ R75, R75, R29, R28 ;  /* 0x0000001d4b4b7223 */ /* 0x000fe2000001001c */
[----:B------:R-:W-:Y:S01]  /*a510*/  FMUL.FTZ R28, R79, R53 ;  /* 0x000000354f1c7220 */ /* 0x000fe20000410000 */
[----:B------:R-:W-:Y:S01]  /*a520*/  FMUL.FTZ R30, R78, R54 ;  /* 0x000000364e1e7220 */ /* 0x000fe20000410000 */
[----:B------:R-:W-:-:S02]  /*a530*/  FADD.FTZ R29, R40, R29 ;  /* 0x0000001d281d7221 */ /* 0x000fc40000010000 */
[----:B------:R-:W-:Y:S02]  /*a540*/  FFMA.FTZ R75, R81, R28, R75 ;  /* 0x0000001c514b7223 */ /* 0x000fe4000001004b */
[----:B------:R-:W-:Y:S01]  /*a550*/  FADD.FTZ R29, R28, R29 ;  /* 0x0000001d1c1d7221 */ /* 0x000fe20000010000 */
[----:B------:R-:W-:Y:S01]  /*a560*/  FMUL.FTZ R28, R79, R55 ;  /* 0x000000374f1c7220 */ /* 0x000fe20000410000 */
[----:B------:R-:W-:Y:S02]  /*a570*/  FFMA.FTZ R75, R82, R30, R75 ;  /* 0x0000001e524b7223 */ /* 0x000fe4000001004b */
[----:B------:R-:W-:Y:S01]  /*a580*/  FADD.FTZ R29, R29, R30 ;  /* 0x0000001e1d1d7221 */ /* 0x000fe20000010000 */
[----:B------:R-:W-:Y:S01]  /*a590*/  FMUL.FTZ R30, R78, R56 ;  /* 0x000000384e1e7220 */ /* 0x000fe20000410000 */
[----:B------:R-:W-:Y:S02]  /*a5a0*/  FFMA.FTZ R75, R83, R28, R75 ;  /* 0x0000001c534b7223 */ /* 0x000fe4000001004b */
[----:B------:R-:W-:Y:S01]  /*a5b0*/  FADD.FTZ R29, R28, R29 ;  /* 0x0000001d1c1d7221 */ /* 0x000fe20000010000 */
[----:B------:R-:W-:Y:S01]  /*a5c0*/  FMUL.FTZ R28, R79, R57 ;  /* 0x000000394f1c7220 */ /* 0x000fe20000410000 */
[----:B------:R-:W-:Y:S01]  /*a5d0*/  FFMA.FTZ R75, R84, R30, R75 ;  /* 0x0000001e544b7223 */ /* 0x000fe2000001004b */
[----:B------:R-:W-:Y:S01]  /*a5e0*/  FFMA.FTZ R26, R81, R53, R26 ;  /* 0x00000035511a7223 */ /* 0x000fe2000001001a */
[----:B------:R-:W-:Y:S01]  /*a5f0*/  FADD.FTZ R29, R29, R30 ;  /* 0x0000001e1d1d7221 */ /* 0x000fe20000010000 */
[----:B------:R-:W-:Y:S01]  /*a600*/  FMUL.FTZ R30, R78, R58 ;  /* 0x0000003a4e1e7220 */ /* 0x000fe20000410000 */
[----:B------:R-:W-:Y:S01]  /*a610*/  FFMA.FTZ R75, R85, R28, R75 ;  /* 0x0000001c554b7223 */ /* 0x000fe2000001004b */
[----:B------:R-:W-:Y:S01]  /*a620*/  FFMA.FTZ R27, R82, R54, R27 ;  /* 0x00000036521b7223 */ /* 0x000fe2000001001b */
[----:B------:R-:W-:Y:S01]  /*a630*/  FFMA.FTZ R26, R83, R55, R26 ;  /* 0x00000037531a7223 */ /* 0x000fe2000001001a */
[----:B------:R-:W-:Y:S01]  /*a640*/  FADD.FTZ R29, R28, R29 ;  /* 0x0000001d1c1d7221 */ /* 0x000fe20000010000 */
[----:B------:R-:W-:Y:S01]  /*a650*/  FFMA.FTZ R75, R86, R30, R75 ;  /* 0x0000001e564b7223 */ /* 0x000fe2000001004b */
[----:B------:R-:W-:Y:S01]  /*a660*/  FMUL.FTZ R28, R79, R59 ;  /* 0x0000003b4f1c7220 */ /* 0x000fe20000410000 */
[----:B------:R-:W-:Y:S01]  /*a670*/  FFMA.FTZ R27, R84, R56, R27 ;  /* 0x00000038541b7223 */ /* 0x000fe2000001001b */
[----:B------:R-:W-:Y:S01]  /*a680*/  FFMA.FTZ R26, R85, R57, R26 ;  /* 0x00000039551a7223 */ /* 0x000fe2000001001a */
[----:B------:R-:W-:Y:S01]  /*a690*/  FADD.FTZ R29, R29, R30 ;  /* 0x0000001e1d1d7221 */ /* 0x000fe20000010000 */
[C---:B------:R-:W-:Y:S01]  /*a6a0*/  FFMA.FTZ R75, R117.reuse, R28, R75 ;  /* 0x0000001c754b7223 */ /* 0x040fe2000001004b */
[----:B------:R-:W-:Y:S01]  /*a6b0*/  FMUL.FTZ R30, R78, R60 ;  /* 0x0000003c4e1e7220 */ /* 0x000fe20000410000 */
[----:B------:R-:W-:Y:S01]  /*a6c0*/  FFMA.FTZ R27, R86, R58, R27 ;  /* 0x0000003a561b7223 */ /* 0x000fe2000001001b */
[----:B------:R-:W-:Y:S01]  /*a6d0*/  FFMA.FTZ R26, R117, R59, R26 ;  /* 0x0000003b751a7223 */ /* 0x000fe2000001001a */
[----:B------:R-:W-:Y:S01]  /*a6e0*/  FADD.FTZ R29, R28, R29 ;  /* 0x0000001d1c1d7221 */ /* 0x000fe20000010000 */
[C---:B------:R-:W-:Y:S01]  /*a6f0*/  FFMA.FTZ R75, R118.reuse, R30, R75 ;  /* 0x0000001e764b7223 */ /* 0x040fe2000001004b */
[-C--:B------:R-:W-:Y:S01]  /*a700*/  FMUL.FTZ R40, R79, R61.reuse ;  /* 0x0000003d4f287220 */ /* 0x080fe20000410000 */
        /* <DEDUP_REMOVED lines=53> */
[----:B------:R-:W-:Y:S01]  /*aa60*/  FFMA.FTZ R29, R103, R39, R28 ;  /* 0x00000027671d7223 */ /* 0x000fe2000001001c */
[----:B------:R-:W-:Y:S01]  /*aa70*/  FADD.FTZ R43, R43, R60 ;  /* 0x0000003c2b2b7221 */ /* 0x000fe20000010000 */
[----:B------:R-:W-:Y:S01]  /*aa80*/  FADD.FTZ R48, R48, R71 ;  /* 0x0000004730307221 */ /* 0x000fe20000010000 */
[----:B------:R-:W-:Y:S01]  /*aa90*/  FFMA.FTZ R28, R103, R41, R26 ;  /* 0x00000029671c7223 */ /* 0x000fe2000001001a */
[-C--:B------:R-:W-:Y:S01]  /*aaa0*/  FMUL.FTZ R31, R79, R38.reuse ;  /* 0x000000264f1f7220 */ /* 0x080fe20000410000 */
        /* <DEDUP_REMOVED lines=29> */
[----:B------:R-:W-:Y:S01]  /*ac80*/  FMUL.FTZ R30, R79, R0 ;  /* 0x000000004f1e7220 */ /* 0x000fe20000410000 */
[----:B------:R-:W-:Y:S01]  /*ac90*/  FFMA.FTZ R26, R93, R33, R26 ;  /* 0x000000215d1a7223 */ /* 0x000fe2000001001a */
[----:B------:R-:W-:Y:S01]  /*aca0*/  FADD.FTZ R36, R73, R36 ;  /* 0x0000002449247221 */ /* 0x000fe20000010000 */
[----:B------:R-:W-:Y:S01]  /*acb0*/  FFMA.FTZ R29, R34, R32, R29 ;  /* 0x00000020221d7223 */ /* 0x000fe2000001001d */
        /* <DEDUP_REMOVED lines=10> */
[----:B------:R-:W-:Y:S01]  /*ad60*/  FADD.FTZ R30, R31, R28 ;  /* 0x0000001c1f1e7221 */ /* 0x000fe20000010000 */
[-C--:B------:R-:W-:Y:S01]  /*ad70*/  FMUL.FTZ R31, R78, R96.reuse ;  /* 0x000000604e1f7220 */ /* 0x080fe20000410000 */
[C---:B------:R-:W-:Y:S01]  /*ad80*/  FFMA.FTZ R88, R90.reuse, R29, R88 ;  /* 0x0000001d5a587223 */ /* 0x040fe20000010058 */
        /* <DEDUP_REMOVED lines=23> */
[----:B------:R-:W-:Y:S01]  /*af00*/  FMUL.FTZ R32, R79, R2 ;  /* 0x000000024f207220 */ /* 0x000fe20000410000 */
        /* <DEDUP_REMOVED lines=14> */
[----:B------:R-:W-:Y:S01]  /*aff0*/  FADD.FTZ R26, R31, R33 ;  /* 0x000000211f1a7221 */ /* 0x000fe20000010000 */
[----:B------:R-:W-:Y:S01]  /*b000*/  FFMA.FTZ R3, R4, R35, R0 ;  /* 0x0000002304037223 */ /* 0x000fe20000010000 */
[----:B------:R-:W-:Y:S01]  /*b010*/  FADD.FTZ R91, R91, R102 ;  /* 0x000000665b5b7221 */ /* 0x000fe20000010000 */
[-C--:B------:R-:W-:Y:S01]  /*b020*/  FMUL.FTZ R0, R78, R7.reuse ;  /* 0x000000074e007220 */ /* 0x080fe20000410000 */
[----:B------:R-:W-:Y:S01]  /*b030*/  FADD.FTZ R26, R35, R26 ;  /* 0x0000001a231a7221 */ /* 0x000fe20000010000 */
[C---:B------:R-:W-:Y:S01]  /*b040*/  FFMA.FTZ R29, R6.reuse, R7, R29 ;  /* 0x00000007061d7223 */ /* 0x040fe2000001001d */
[----:B------:R-:W-:Y:S01]  /*b050*/  FADD.FTZ R2, R91, R2 ;  /* 0x000000025b027221 */ /* 0x000fe20000010000 */
[----:B------:R-:W-:Y:S01]  /*b060*/  FFMA.FTZ R6, R6, R0, R3 ;  /* 0x0000000006067223 */ /* 0x000fe20000010003 */
[----:B------:R-:W-:Y:S01]  /*b070*/  FMUL.FTZ R3, R79, R9 ;  /* 0x000000094f037220 */ /* 0x000fe20000410000 */
[----:B------:R-:W-:Y:S01]  /*b080*/  FADD.FTZ R26, R26, R0 ;  /* 0x000000001a1a7221 */ /* 0x000fe20000010000 */
[----:B------:R-:W-:Y:S01]  /*b090*/  FFMA.FTZ R27, R4, R5, R27 ;  /* 0x00000005041b7223 */ /* 0x000fe2000001001b */
[----:B------:R-:W-:Y:S01]  /*b0a0*/  FADD.FTZ R2, R2, R5 ;  /* 0x0000000502027221 */ /* 0x000fe20000010000 */
[----:B------:R-:W-:Y:S01]  /*b0b0*/  FFMA.FTZ R5, R8, R3, R6 ;  /* 0x0000000308057223 */ /* 0x000fe20000010006 */
[-C--:B------:R-:W-:Y:S01]  /*b0c0*/  FMUL.FTZ R0, R78, R11.reuse ;  /* 0x0000000b4e007220 */ /* 0x080fe20000410000 */
[----:B------:R-:W-:Y:S01]  /*b0d0*/  FADD.FTZ R26, R3, R26 ;  /* 0x0000001a031a7221 */ /* 0x000fe20000010000 */
[C---:B------:R-:W-:Y:S01]  /*b0e0*/  FFMA.FTZ R29, R10.reuse, R11, R29 ;  /* 0x0000000b0a1d7223 */ /* 0x040fe2000001001d */
[----:B------:R-:W-:Y:S01]  /*b0f0*/  FMUL.FTZ R3, R79, R13 ;  /* 0x0000000d4f037220 */ /* 0x000fe20000410000 */
[----:B------:R-:W-:Y:S01]  /*b100*/  FFMA.FTZ R10, R10, R0, R5 ;  /* 0x000000000a0a7223 */ /* 0x000fe20000010005 */
[----:B------:R-:W-:Y:S01]  /*b110*/  FADD.FTZ R26, R26, R0 ;  /* 0x000000001a1a7221 */ /* 0x000fe20000010000 */
[----:B------:R-:W-:-:S02]  /*b120*/  FMUL.FTZ R4, R78, R15 ;  /* 0x0000000f4e047220 */ /* 0x000fc40000410000 */
[----:B------:R-:W-:Y:S01]  /*b130*/  FFMA.FTZ R5, R12, R3, R10 ;  /* 0x000000030c057223 */ /* 0x000fe2000001000a */
[----:B------:R-:W-:Y:S01]  /*b140*/  FADD.FTZ R26, R3, R26 ;  /* 0x0000001a031a7221 */ /* 0x000fe20000010000 */
[C---:B------:R-:W-:Y:S01]  /*b150*/  FFMA.FTZ R0, R14.reuse, R15, R29 ;  /* 0x0000000f0e007223 */ /* 0x040fe2000001001d */
[----:B------:R-:W-:Y:S01]  /*b160*/  FMUL.FTZ R3, R79, R17 ;  /* 0x000000114f037220 */ /* 0x000fe20000410000 */
[----:B------:R-:W-:Y:S01]  /*b170*/  FFMA.FTZ R14, R14, R4, R5 ;  /* 0x000000040e0e7223 */ /* 0x000fe20000010005 */
[----:B------:R-:W-:Y:S01]  /*b180*/  FADD.FTZ R26, R26, R4 ;  /* 0x000000041a1a7221 */ /* 0x000fe20000010000 */
[----:B------:R-:W-:Y:S01]  /*b190*/  FADD.FTZ R114, R114, R7 ;  /* 0x0000000772727221 */ /* 0x000fe20000010000 */
[----:B------:R-:W-:Y:S01]  /*b1a0*/  FMUL.FTZ R7, R78, R19 ;  /* 0x000000134e077220 */ /* 0x000fe20000410000 */
[----:B------:R-:W-:Y:S01]  /*b1b0*/  FFMA.FTZ R5, R16, R3, R14 ;  /* 0x0000000310057223 */ /* 0x000fe2000001000e */
        /* <DEDUP_REMOVED lines=27> */
[----:B0-----:R-:W-:-:S07]  /*b370*/  FADD.FTZ R7, R2, R25 ;  /* 0x0000001902077221 */ /* 0x001fce0000010000 */
.L_x_1293:
        /* <DEDUP_REMOVED lines=89> */
.L_x_1295:
[----:B------:R-:W-:Y:S05]  /*b910*/  BSYNC.RECONVERGENT B0 ;  /* 0x0000000000007941 */ /* 0x000fea0003800200 */
.L_x_1294:
        /* <DEDUP_REMOVED lines=38> */
.L_x_1297:
[----:B------:R-:W-:Y:S05]  /*bb80*/  BSYNC.RECONVERGENT B0 ;  /* 0x0000000000007941 */ /* 0x000fea0003800200 */
.L_x_1296:
        /* <DEDUP_REMOVED lines=30> */
.L_x_1299:
[----:B------:R-:W-:Y:S05]  /*bd70*/  BSYNC.RECONVERGENT B0 ;  /* 0x0000000000007941 */ /* 0x000fea0003800200 */
.L_x_1298:
        /* <DEDUP_REMOVED lines=34> */
.L_x_1303:
[----:B------:R-:W2:Y:S04]  /*bfa0*/  LDG.E.STRONG.GPU R0, desc[UR10][R8.64] ;  /* 0x0000000a08007981 */ /* 0x000ea8000c1ef900 */
[----:B--2---:R-:W-:Y:S04]  /*bfb0*/  CCTL.IVALL ;  /* 0x00000000ff00798f */ /* 0x004fe80002000000 */
[----:B------:R0:W-:Y:S01]  /*bfc0*/  STL [R1], R0 ;  /* 0x0000000001007387 */ /* 0x0001e20000100800 */
[----:B------:R-:W-:-:S13]  /*bfd0*/  ISETP.NE.AND P0, PT, R0, UR5, PT ;  /* 0x0000000500007c0c */ /* 0x000fda000bf05270 */
[----:B0-----:R-:W-:Y:S05]  /*bfe0*/  @P0 BRA `(.L_x_1303) ;  /* 0xfffffffc00ec0947 */ /* 0x001fea000383ffff */
.L_x_1302:
[----:B------:R-:W-:Y:S05]  /*bff0*/  BSYNC.RECONVERGENT B0 ;  /* 0x0000000000007941 */ /* 0x000fea0003800200 */
.L_x_1301:
        /* <DEDUP_REMOVED lines=15> */
.L_x_1305:
        /* <DEDUP_REMOVED lines=77> */
.L_x_1304:
        /* <DEDUP_REMOVED lines=52> */
.L_x_1306:
        /* <DEDUP_REMOVED lines=27> */
.L_x_1307:
        /* <DEDUP_REMOVED lines=12> */
.L_x_1308:
[----:B------:R-:W-:Y:S05]  /*cb70*/  BSYNC.RECONVERGENT B0 ;  /* 0x0000000000007941 */ /* 0x000fea0003800200 */
.L_x_1300:
        /* <DEDUP_REMOVED lines=17> */
.L_x_1314:
[----:B------:R-:W-:-:S05]  /*cc90*/  LEA R14, R15, UR15, 0x3 ;  /* 0x0000000f0f0e7c11 */ /* 0x000fca000f8e18ff */
[----:B0-----:R-:W2:Y:S04]  /*cca0*/  LDL.128 R8, [R14+0x10] ;  /* 0x000010000e087983 */ /* 0x001ea80000100c00 */
[----:B-1----:R0:W3:Y:S01]  /*ccb0*/  LDL.128 R4, [R14+0x110] ;  /* 0x000110000e047983 */ /* 0x0020e20000100c00 */
[----:B-----5:R-:W-:Y:S01]  /*ccc0*/  LEA R21, R15, R80, 0x3 ;  /* 0x000000500f157211 */ /* 0x020fe200078e18ff */
[----:B------:R-:W-:Y:S03]  /*ccd0*/  BSSY.RECONVERGENT B0, `(.L_x_1309) ;  /* 0x0000035000007945 */ /* 0x000fe60003800200 */
[C---:B------:R-:W-:Y:S02]  /*cce0*/  ISETP.GE.U32.AND P0, PT, R21.reuse, UR18, PT ;  /* 0x0000001215007c0c */ /* 0x040fe4000bf06070 */
[----:B------:R-:W-:-:S04]  /*ccf0*/  IADD3 R23, PT, PT, R21, 0x8, RZ ;  /* 0x0000000815177810 */ /* 0x000fc80007ffe0ff */
[----:B------:R-:W-:Y:S01]  /*cd00*/  ISETP.GE.U32.AND P1, PT, R23, UR18, PT ;  /* 0x0000001217007c0c */ /* 0x000fe2000bf26070 */
[----:B--2---:R-:W-:Y:S01]  /*cd10*/  FADD.FTZ R8, R8, -UR28 ;  /* 0x8000001c08087e21 */ /* 0x004fe20008010000 */
[----:B------:R-:W-:Y:S01]  /*cd20*/  FADD.FTZ R9, R9, -UR28 ;  /* 0x8000001c09097e21 */ /* 0x000fe20008010000 */
[----:B------:R-:W-:Y:S01]  /*cd30*/  FADD.FTZ R10, R10, -UR28 ;  /* 0x8000001c0a0a7e21 */ /* 0x000fe20008010000 */
[----:B------:R-:W-:Y:S01]  /*cd40*/  FADD.FTZ R11, R11, -UR28 ;  /* 0x8000001c0b0b7e21 */ /* 0x000fe20008010000 */
[----:B------:R-:W-:Y:S01]  /*cd50*/  FMUL.FTZ R19, R8, UR16 ;  /* 0x0000001008137c20 */ /* 0x000fe20008410000 */
[----:B------:R-:W-:Y:S01]  /*cd60*/  FMUL.FTZ R18, R9, UR16 ;  /* 0x0000001009127c20 */ /* 0x000fe20008410000 */
[----:B------:R-:W-:Y:S02]  /*cd70*/  FMUL.FTZ R10, R10, UR16 ;  /* 0x000000100a0a7c20 */ /* 0x000fe40008410000 */
[----:B------:R-:W-:Y:S01]  /*cd80*/  @P2 FFMA.FTZ R2, R78, R19, R76 ;  /* 0x000000134e022223 */ /* 0x000fe2000001004c */
[----:B------:R-:W-:-:S03]  /*cd90*/  @P2 FFMA.FTZ R3, R79, R18, R77 ;  /* 0x000000124f032223 */ /* 0x000fc6000001004d */
[----:B------:R-:W-:Y:S01]  /*cda0*/  @P2 FMUL.FTZ R8, R2, -1.4426950216293334961 ;  /* 0xbfb8aa3b02082820 */ /* 0x000fe20000410000 */
[----:B------:R-:W-:-:S05]  /*cdb0*/  @P2 FMUL.FTZ R12, R3, -1.4426950216293334961 ;  /* 0xbfb8aa3b030c2820 */ /* 0x000fca0000410000 */
[----:B------:R-:W1:Y:S08]  /*cdc0*/  @P2 MUFU.EX2 R8, R8 ;  /* 0x0000000800082308 */ /* 0x000e700000000800 */
[----:B------:R-:W0:Y:S01]  /*cdd0*/  @P2 MUFU.EX2 R12, R12 ;  /* 0x0000000c000c2308 */ /* 0x000e220000000800 */
[----:B-1----:R-:W-:-:S07]  /*cde0*/  @P2 FADD.FTZ R9, R8, 1 ;  /* 0x3f80000008092421 */ /* 0x002fce0000010000 */
[----:B------:R-:W1:Y:S01]  /*cdf0*/  @P2 MUFU.RCP R9, R9 ;  /* 0x0000000900092308 */ /* 0x000e620000001000 */
[----:B0-----:R-:W-:Y:S01]  /*ce00*/  @P2 FADD.FTZ R14, R12, 1 ;  /* 0x3f8000000c0e2421 */ /* 0x001fe20000010000 */
[----:B------:R-:W-:-:S06]  /*ce10*/  FMUL.FTZ R12, R11, UR16 ;  /* 0x000000100b0c7c20 */ /* 0x000fcc0008410000 */
[----:B------:R-:W0:Y:S01]  /*ce20*/  @P2 MUFU.RCP R14, R14 ;  /* 0x0000000e000e2308 */ /* 0x000e220000001000 */
[----:B-1----:R-:W-:Y:S01]  /*ce30*/  @P2 FADD.FTZ R17, -R9, 1 ;  /* 0x3f80000009112421 */ /* 0x002fe20000010100 */
[----:B---3--:R-:W-:-:S03]  /*ce40*/  @P2 FMUL.FTZ R16, R4, R9 ;  /* 0x0000000904102220 */ /* 0x008fc60000410000 */
[----:B------:R-:W-:-:S04]  /*ce50*/  @P2 FFMA.FTZ R17, R2, R17, 1 ;  /* 0x3f80000002112423 */ /* 0x000fc80000010011 */
[----:B------:R-:W-:Y:S01]  /*ce60*/  @P2 FMUL.FTZ R4, R16, R17 ;  /* 0x0000001110042220 */ /* 0x000fe20000410000 */
[----:B------:R-:W-:Y:S01]  /*ce70*/  FFMA.FTZ R17, R0, R19, R13 ;  /* 0x0000001300117223 */ /* 0x000fe2000001000d */
[----:B0-----:R-:W-:Y:S01]  /*ce80*/  @P2 FADD.FTZ R2, -R14, 1 ;  /* 0x3f8000000e022421 */ /* 0x001fe20000010100 */
[----:B------:R-:W-:Y:S01]  /*ce90*/  @P2 FMUL.FTZ R14, R5, R14 ;  /* 0x0000000e050e2220 */ /* 0x000fe20000410000 */
[----:B------:R-:W-:Y:S01]  /*cea0*/  SHF.R.S32.HI R16, RZ, 0x1f, R23 ;  /* 0x0000001fff107819 */ /* 0x000fe20000011417 */
[----:B------:R-:W-:Y:S01]  /*ceb0*/  FFMA.FTZ R17, R78, R4, -R17 ;  /* 0x000000044e117223 */ /* 0x000fe20000010811 */
[----:B------:R-:W-:Y:S01]  /*cec0*/  SHF.R.S32.HI R4, RZ, 0x1f, R21 ;  /* 0x0000001fff047819 */ /* 0x000fe20000011415 */
[----:B------:R-:W-:Y:S01]  /*ced0*/  @P2 FFMA.FTZ R3, R3, R2, 1 ;  /* 0x3f80000003032423 */ /* 0x000fe20000010002 */
[--C-:B------:R-:W-:Y:S01]  /*cee0*/  FFMA.FTZ R2, R0, R18, R13.reuse ;  /* 0x0000001200027223 */ /* 0x100fe2000001000d */
[----:B------:R-:W-:Y:S01]  /*cef0*/  ISETP.GE.AND.EX P1, PT, R16, UR19, PT, P1 ;  /* 0x0000001310007c0c */ /* 0x000fe2000bf26310 */
[--C-:B------:R-:W-:Y:S01]  /*cf00*/  FFMA.FTZ R19, R0, R10, R13.reuse ;  /* 0x0000000a00137223 */ /* 0x100fe2000001000d */
[----:B------:R-:W-:Y:S01]  /*cf10*/  ISETP.GE.AND.EX P0, PT, R4, UR19, PT, P0 ;  /* 0x0000001304007c0c */ /* 0x000fe2000bf06300 */
[----:B------:R-:W-:Y:S01]  /*cf20*/  @P2 FMUL.FTZ R5, R14, R3 ;  /* 0x000000030e052220 */ /* 0x000fe20000410000 */
[----:B------:R-:W-:Y:S01]  /*cf30*/  ISETP.NE.AND P2, PT, RZ, UR12, PT ;  /* 0x0000000cff007c0c */ /* 0x000fe2000bf45270 */
[----:B------:R-:W-:-:S02]  /*cf40*/  FFMA.FTZ R14, R0, R12, R13 ;  /* 0x0000000c000e7223 */ /* 0x000fc4000001000d */
[----:B------:R-:W-:-:S08]  /*cf50*/  FFMA.FTZ R9, R79, R5, -R2 ;  /* 0x000000054f097223 */ /* 0x000fd00000010802 */
        /* <DEDUP_REMOVED lines=10> */
[----:B------:R-:W-:-:S05]  /*d000*/  LEA.HI.X R5, R2, UR7, R3, 0x2, P0 ;  /* 0x0000000702057c11 */ /* 0x000fca00080f1403 */
[----:B------:R0:W-:Y:S04]  /*d010*/  STG.E.64 desc[UR10][R4.64], R8 ;  /* 0x0000000804007986 */ /* 0x0001e8000c101b0a */
.L_x_1310:
[----:B------:R-:W-:Y:S05]  /*d020*/  BSYNC.RECONVERGENT B0 ;  /* 0x0000000000007941 */ /* 0x000fea0003800200 */
.L_x_1309:
[----:B------:R-:W-:Y:S05]  /*d030*/  @!P2 BRA `(.L_x_1311) ;  /* 0x000000000048a947 */ /* 0x000fea0003800000 */
        /* <DEDUP_REMOVED lines=18> */
.L_x_1311:
[----:B------:R-:W-:Y:S01]  /*d160*/  BSSY.RECONVERGENT B0, `(.L_x_1312) ;  /* 0x000000f000007945 */ /* 0x000fe20003800200 */
[----:B------:R-:W-:Y:S01]  /*d170*/  FFMA.FTZ R19, R78, R6, -R19 ;  /* 0x000000064e137223 */ /* 0x000fe20000010813 */
[----:B------:R-:W-:Y:S02]  /*d180*/  FFMA.FTZ R7, R79, R7, -R14 ;  /* 0x000000074f077223 */ /* 0x000fe4000001080e */
[----:B------:R-:W-:Y:S05]  /*d190*/  @P1 BRA `(.L_x_1313) ;  /* 0x00000000002c1947 */ /* 0x000fea0003800000 */
[----:B------:R-:W-:Y:S01]  /*d1a0*/  MOV R2, R68 ;  /* 0x0000004400027202 */ /* 0x000fe20000000f00 */
[----:B0-----:R-:W-:Y:S01]  /*d1b0*/  IMAD R4, R16, UR20, RZ ;  /* 0x0000001410047c24 */ /* 0x001fe2000f8e02ff */
        /* <DEDUP_REMOVED lines=9> */
.L_x_1313:
[----:B------:R-:W-:Y:S05]  /*d250*/  BSYNC.RECONVERGENT B0 ;  /* 0x0000000000007941 */ /* 0x000fea0003800200 */
.L_x_1312:
        /* <DEDUP_REMOVED lines=10> */
.L_x_1291:
[----:B0-----:R-:W0:Y:S01]  /*d300*/  S2R R9, SR_TID.X ;  /* 0x0000000000097919 */ /* 0x001e220000002100 */
[----:B-1----:R-:W1:Y:S01]  /*d310*/  LDC R4, c[0x0][0x370] ;  /* 0x0000dc00ff047b82 */ /* 0x002e620000000800 */
        /* <DEDUP_REMOVED lines=14> */
.L_x_1317:
[----:B------:R-:W-:Y:S05]  /*d400*/  BSYNC.RECONVERGENT B0 ;  /* 0x0000000000007941 */ /* 0x000fea0003800200 */
.L_x_1316:
        /* <DEDUP_REMOVED lines=11> */
.L_x_1319:
[----:B------:R-:W2:Y:S04]  /*d4c0*/  LDG.E.STRONG.GPU R5, desc[UR10][R2.64] ;  /* 0x0000000a02057981 */ /* 0x000ea8000c1ef900 */
[----:B--2---:R-:W-:Y:S01]  /*d4d0*/  CCTL.IVALL ;  /* 0x00000000ff00798f */ /* 0x004fe20002000000 */
[----:B------:R-:W-:Y:S05]  /*d4e0*/  YIELD ;  /* 0x0000000000007946 */ /* 0x000fea0003800000 */
[----:B------:R-:W-:-:S13]  /*d4f0*/  ISETP.NE.AND P0, PT, R5, R0, PT ;  /* 0x000000000500720c */ /* 0x000fda0003f05270 */
[----:B------:R-:W-:Y:S05]  /*d500*/  @P0 BRA `(.L_x_1319) ;  /* 0xfffffffc00ec0947 */ /* 0x000fea000383ffff */
.L_x_1318:
        /* <DEDUP_REMOVED lines=77> */
.L_x_1322:
        /* <DEDUP_REMOVED lines=29> */
.L_x_1321:
[----:B------:R-:W-:Y:S05]  /*dbb0*/  BSYNC.RECONVERGENT B0 ;  /* 0x0000000000007941 */ /* 0x000fea0003800200 */
.L_x_1320:
        /* <DEDUP_REMOVED lines=10> */
.L_x_1323:
        /* <DEDUP_REMOVED lines=82> */
.L_x_1324:
        /* <DEDUP_REMOVED lines=16> */
.L_x_4762:


//--------------------- .text._Z35group_norm_nhwc_bwd_one_pass_kernelI11Fp32IOFp32WLi512ELi98ELi392EEv26Group_norm_nhwc_bwd_params --------------------------
	.section	.text._Z35group_norm_nhwc_bwd_one_pass_kernelI11Fp32IOFp32WLi512ELi98ELi392EEv26Group_norm_nhwc_bwd_params,"ax",@progbits
	.align	128
        .global         _Z35group_norm_nhwc_bwd_one_pass_kernelI11Fp32IOFp32WLi512ELi98ELi392EEv26Group_norm_nhwc_bwd_params
        .type           _Z35group_norm_nhwc_bwd_one_pass_kernelI11Fp32IOFp32WLi512ELi98ELi392EEv26Group_norm_nhwc_bwd_params,@function
        .size           _Z35group_norm_nhwc_bwd_one_pass_kernelI11Fp32IOFp32WLi512ELi98ELi392EEv26Group_norm_nhwc_bwd_params,(.L_x_4763 - _Z35group_norm_nhwc_bwd_one_pass_kernelI11Fp32IOFp32WLi512ELi98ELi392EEv26Group_norm_nhwc_bwd_params)
        .other          _Z35group_norm_nhwc_bwd_one_pass_kernelI11Fp32IOFp32WLi512ELi98ELi392EEv26Group_norm_nhwc_bwd_params,@"STO_CUDA_ENTRY STV_DEFAULT"
_Z35group_norm_nhwc_bwd_one_pass_kernelI11Fp32IOFp32WLi512ELi98ELi392EEv26Group_norm_nhwc_bwd_params:
.text._Z35group_norm_nhwc_bwd_one_pass_kernelI11Fp32IOFp32WLi512ELi98ELi392EEv26Group_norm_nhwc_bwd_params:
        /* <DEDUP_REMOVED lines=28> */
.L_x_1349:
        /* <DEDUP_REMOVED lines=42> */
[----:B------:R-:W-:-:S03]  /*0460*/  SHF.R.S32.HI R9, RZ, 0x1f, R5 ;  /* 0x0000001fff097819 */ /* 0x000fc60000011405 */
[----:B------:R-:W-:Y:S02]  /*0470*/  MOV R0, UR5 ;  /* 0x0000000500007c02 */ /* 0x000fe40008000f00 */
[----:B------:R-:W-:Y:S02]  /*0480*/  ISETP.GE.AND.EX P4, PT, R9, UR17, PT, P1 ;  /* 0x0000001109007c0c */ /* 0x000fe4000bf86310 */
[----:B------:R-:W-:Y:S02]  /*0490*/  MOV R3, UR18 ;  /* 0x0000001200037c02 */ /* 0x000fe40008000f00 */
[----:B------:R-:W-:-:S04]  /*04a0*/  IADD3 R31, PT, PT, R64, 0x10, RZ ;  /* 0x00000010401f7810 */ /* 0x000fc80007ffe0ff */
[----:B------:R-:W-:Y:S02]  /*04b0*/  ISETP.GE.U32.AND P1, PT, R31, UR16, PT ;  /* 0x000000101f007c0c */ /* 0x000fe4000bf26070 */
[----:B------:R-:W-:-:S03]  /*04c0*/  SHF.R.S32.HI R23, RZ, 0x1f, R31 ;  /* 0x0000001fff177819 */ /* 0x000fc6000001141f */
[----:B------:R-:W0:Y:S01]  /*04d0*/  @!P4 LDC.64 R28, c[0x0][0x3f8] ;  /* 0x0000fe00ff1ccb82 */ /* 0x000e220000000a00 */
[----:B------:R-:W-:Y:S02]  /*04e0*/  ISETP.GE.AND.EX P3, PT, R23, UR17, PT, P1 ;  /* 0x0000001117007c0c */ /* 0x000fe4000bf66310 */
[----:B------:R-:W-:Y:S02]  /*04f0*/  LOP3.LUT R18, R18, 0xfeffffff, RZ, 0xc0, !PT ;  /* 0xfeffffff12127812 */ /* 0x000fe400078ec0ff */
[----:B------:R-:W-:Y:S02]  /*0500*/  IADD3 R26, PT, PT, R64, 0x18, RZ ;  /* 0x00000018401a7810 */ /* 0x000fe40007ffe0ff */
[----:B------:R-:W-:Y:S01]  /*0510*/  @P4 LOP3.LUT R18, R18, 0x1000000, RZ, 0xfc, !PT ;  /* 0x0100000012124812 */ /* 0x000fe200078efcff */
[----:B------:R-:W1:Y:S01]  /*0520*/  @!P4 LDC.64 R14, c[0x0][0x3a0] ;  /* 0x0000e800ff0ecb82 */ /* 0x000e620000000a00 */
[----:B------:R-:W-:Y:S02]  /*0530*/  ISETP.GE.U32.AND P1, PT, R26, UR16, PT ;  /* 0x000000101a007c0c */ /* 0x000fe4000bf26070 */
[----:B------:R-:W-:-:S02]  /*0540*/  LOP3.LUT R18, R18, 0xff7fffff, RZ, 0xc0, !PT ;  /* 0xff7fffff12127812 */ /* 0x000fc400078ec0ff */
[----:B------:R-:W-:Y:S02]  /*0550*/  SHF.R.S32.HI R21, RZ, 0x1f, R26 ;  /* 0x0000001fff157819 */ /* 0x000fe4000001141a */
[----:B------:R-:W-:Y:S02]  /*0560*/  @P3 LOP3.LUT R18, R18, 0x800000, RZ, 0xfc, !PT ;  /* 0x0080000012123812 */ /* 0x000fe400078efcff */
[----:B------:R-:W-:Y:S02]  /*0570*/  ISETP.GE.AND.EX P6, PT, R21, UR17, PT, P1 ;  /* 0x0000001115007c0c */ /* 0x000fe4000bfc6310 */
[----:B------:R-:W-:-:S04]  /*0580*/  IADD3 R22, PT, PT, R64, 0x20, RZ ;  /* 0x0000002040167810 */ /* 0x000fc80007ffe0ff */
[----:B------:R-:W-:Y:S02]  /*0590*/  ISETP.GE.U32.AND P1, PT, R22, UR16, PT ;  /* 0x0000001016007c0c */ /* 0x000fe4000bf26070 */
[----:B------:R-:W-:-:S04]  /*05a0*/  SHF.R.S32.HI R27, RZ, 0x1f, R22 ;  /* 0x0000001fff1b7819 */ /* 0x000fc80000011416 */
[----:B------:R-:W-:Y:S01]  /*05b0*/  ISETP.GE.AND.EX P5, PT, R27, UR17, PT, P1 ;  /* 0x000000111b007c0c */ /* 0x000fe2000bfa6310 */
[----:B------:R-:W4:Y:S08]  /*05c0*/  @!P6 LDC.64 R24, c[0x0][0x3f8] ;  /* 0x0000fe00ff18eb82 */ /* 0x000f300000000a00 */
[----:B------:R-:W4:Y:S08]  /*05d0*/  @!P6 LDC.64 R52, c[0x0][0x398] ;  /* 0x0000e600ff34eb82 */ /* 0x000f300000000a00 */
[----:B------:R-:W4:Y:S08]  /*05e0*/  @!P5 LDC.64 R54, c[0x0][0x3a0] ;  /* 0x0000e800ff36db82 */ /* 0x000f300000000a00 */
[----:B------:R-:W4:Y:S01]  /*05f0*/  @!P5 LDC.64 R56, c[0x0][0x398] ;  /* 0x0000e600ff38db82 */ /* 0x000f220000000a00 */
[----:B--2---:R-:W-:-:S02]  /*0600*/  ISETP.GE.AND.EX P0, PT, R4, UR17, PT, P0 ;  /* 0x0000001104007c0c */ /* 0x004fc4000bf06300 */
[----:B---3--:R-:W-:-:S11]  /*0610*/  IADD3 R48, P2, PT, R8, UR5, RZ ;  /* 0x0000000508307c10 */ /* 0x008fd6000ff5e0ff */
[----:B------:R-:W2:Y:S01]  /*0620*/  @!P0 LDC.64 R6, c[0x0][0x3f8] ;  /* 0x0000fe00ff068b82 */ /* 0x000ea20000000a00 */
[----:B------:R-:W-:Y:S01]  /*0630*/  USHF.R.S32.HI UR5, URZ, 0x1f, UR7 ;  /* 0x0000001fff057899 */ /* 0x000fe20008011407 */
[----:B------:R-:W-:-:S03]  /*0640*/  LEA.HI.X.SX32 R49, R0, RZ, 0x1, P2 ;  /* 0x000000ff00317211 */ /* 0x000fc600010f0eff */
[----:B------:R-:W-:-:S03]  /*0650*/  UIMAD UR5, UR5, UR18, URZ ;  /* 0x00000012050572a4 */ /* 0x000fc6000f8e02ff */
[----:B------:R-:W3:Y:S01]  /*0660*/  @!P0 LDC.64 R16, c[0x0][0x398] ;  /* 0x0000e600ff108b82 */ /* 0x000ee20000000a00 */
[----:B------:R-:W-:Y:S02]  /*0670*/  UIMAD UR5, UR7, UR19, UR5 ;  /* 0x00000013070572a4 */ /* 0x000fe4000f8e0205 */
[----:B------:R-:W-:Y:S01]  /*0680*/  IMAD.WIDE.U32 R48, R3, UR7, R48 ;  /* 0x0000000703307c25 */ /* 0x000fe2000f8e0030 */
[----:B------:R-:W-:Y:S02]  /*0690*/  @!P0 SHF.R.S32.HI R4, RZ, 0x1f, R64 ;  /* 0x0000001fff048819 */ /* 0x000fe40000011440 */
[C---:B------:R-:W-:Y:S02]  /*06a0*/  IADD3 R35, PT, PT, R64.reuse, 0x48, RZ ;  /* 0x0000004840237810 */ /* 0x040fe40007ffe0ff */
[----:B------:R-:W-:Y:S01]  /*06b0*/  IADD3 R43, PT, PT, R64, 0x58, RZ ;  /* 0x00000058402b7810 */ /* 0x000fe20007ffe0ff */
[----:B------:R-:W0:Y:S01]  /*06c0*/  @!P0 LDC.64 R10, c[0x0][0x3a0] ;  /* 0x0000e800ff0a8b82 */ /* 0x000e220000000a00 */
[----:B------:R-:W-:-:S02]  /*06d0*/  IADD3 R47, PT, PT, R49, UR5, RZ ;  /* 0x00000005312f7c10 */ /* 0x000fc4000fffe0ff */
[C---:B------:R-:W-:Y:S02]  /*06e0*/  IADD3 R51, PT, PT, R64.reuse, 0x60, RZ ;  /* 0x0000006040337810 */ /* 0x040fe40007ffe0ff */
[----:B------:R-:W-:Y:S02]  /*06f0*/  IADD3 R65, PT, PT, R64, 0x68, RZ ;  /* 0x0000006840417810 */ /* 0x000fe40007ffe0ff */
[----:B------:R-:W-:Y:S01]  /*0700*/  LOP3.LUT R19, R19, 0x7fffffff, RZ, 0xc0, !PT ;  /* 0x7fffffff13137812 */ /* 0x000fe200078ec0ff */
[----:B--2---:R-:W-:Y:S01]  /*0710*/  @!P0 IMAD R0, R4, R6, RZ ;  /* 0x0000000604008224 */ /* 0x004fe200078e02ff */
[----:B------:R-:W-:Y:S01]  /*0720*/  @!P0 MOV R46, R48 ;  /* 0x00000030002e8202 */ /* 0x000fe20000000f00 */
[----:B------:R-:W-:Y:S01]  /*0730*/  STL [R1+0x958], R64 ;  /* 0x0009584001007387 */ /* 0x000fe20000100800 */
[----:B------:R-:W2:Y:S01]  /*0740*/  LDCU.64 UR6, c[0x0][0x3b8] ;  /* 0x00007700ff0677ac */ /* 0x000ea20008000a00 */
[C---:B------:R-:W-:Y:S02]  /*0750*/  @!P0 IMAD R7, R64.reuse, R7, R0 ;  /* 0x0000000740078224 */ /* 0x040fe400078e0200 */
[----:B------:R-:W-:-:S05]  /*0760*/  @!P0 IMAD.WIDE.U32 R2, R64, R6, R46 ;  /* 0x0000000640028225 */ /* 0x000fca00078e002e */
[----:B------:R-:W-:Y:S02]  /*0770*/  @!P0 IADD3 R3, PT, PT, R3, R7, RZ ;  /* 0x0000000703038210 */ /* 0x000fe40007ffe0ff */
[----:B------:R-:W1:Y:S01]  /*0780*/  @!P3 LDC.64 R6, c[0x0][0x3f8] ;  /* 0x0000fe00ff06bb82 */ /* 0x000e620000000a00 */
[C---:B------:R-:W-:Y:S02]  /*0790*/  @!P0 SHF.L.U32 R13, R2.reuse, 0x2, RZ ;  /* 0x00000002020d8819 */ /* 0x040fe400000006ff */
[----:B------:R-:W-:Y:S02]  /*07a0*/  @!P0 SHF.L.U64.HI R2, R2, 0x2, R3 ;  /* 0x0000000202028819 */ /* 0x000fe40000010203 */
[C---:B---3--:R-:W-:Y:S02]  /*07b0*/  @!P0 IADD3 R12, P3, PT, R13.reuse, R16, RZ ;  /* 0x000000100d0c8210 */ /* 0x048fe40007f7e0ff */
[----:B0-----:R-:W-:Y:S02]  /*07c0*/  @!P0 IADD3 R10, P2, PT, R13, R10, RZ ;  /* 0x0000000a0d0a8210 */ /* 0x001fe40007f5e0ff */
[----:B------:R-:W-:-:S02]  /*07d0*/  @!P0 IADD3.X R13, PT, PT, R2, R17, RZ, P3, !PT ;  /* 0x00000011020d8210 */ /* 0x000fc40001ffe4ff */
[C---:B------:R-:W-:Y:S01]  /*07e0*/  LOP3.LUT P3, RZ, R18.reuse, 0x800000, RZ, 0xc0, !PT ;  /* 0x0080000012ff7812 */ /* 0x040fe2000786c0ff */
[----:B------:R-:W-:Y:S01]  /*07f0*/  @!P4 IMAD R0, R9, R28, RZ ;  /* 0x0000001c0900c224 */ /* 0x000fe200078e02ff */
[----:B------:R-:W-:Y:S01]  /*0800*/  LOP3.LUT R18, R18, 0xffbfffff, RZ, 0xc0, !PT ;  /* 0xffbfffff12127812 */ /* 0x000fe200078ec0ff */
[----:B------:R-:W0:Y:S01]  /*0810*/  @!P4 LDC.64 R16, c[0x0][0x398] ;  /* 0x0000e600ff10cb82 */ /* 0x000e220000000a00 */
[----:B------:R-:W-:Y:S02]  /*0820*/  @!P4 MOV R8, R48 ;  /* 0x000000300008c202 */ /* 0x000fe40000000f00 */
[----:B------:R-:W-:Y:S01]  /*0830*/  @!P4 MOV R9, R47 ;  /* 0x0000002f0009c202 */ /* 0x000fe20000000f00 */
[C---:B------:R-:W-:Y:S01]  /*0840*/  @!P4 IMAD R29, R5.reuse, R29, R0 ;  /* 0x0000001d051dc224 */ /* 0x040fe200078e0200 */
[----:B------:R-:W-:Y:S01]  /*0850*/  @P6 LOP3.LUT R18, R18, 0x400000, RZ, 0xfc, !PT ;  /* 0x0040000012126812 */ /* 0x000fe200078efcff */
[----:B------:R-:W-:Y:S01]  /*0860*/  @!P4 IMAD.WIDE.U32 R8, R5, R28, R8 ;  /* 0x0000001c0508c225 */ /* 0x000fe200078e0008 */
[----:B------:R-:W-:-:S02]  /*0870*/  IADD3 R0, PT, PT, R64, 0x28, RZ ;  /* 0x0000002840007810 */ /* 0x000fc40007ffe0ff */
[----:B------:R-:W-:Y:S01]  /*0880*/  LOP3.LUT R18, R18, 0xffdfffff, RZ, 0xc0, !PT ;  /* 0xffdfffff12127812 */ /* 0x000fe200078ec0ff */
[----:B-1----:R-:W-:Y:S01]  /*0890*/  @!P3 IMAD R28, R23, R6, RZ ;  /* 0x00000006171cb224 */ /* 0x002fe200078e02ff */
[----:B------:R-:W-:Y:S02]  /*08a0*/  @!P0 IADD3.X R11, PT, PT, R2, R11, RZ, P2, !PT ;  /* 0x0000000b020b8210 */ /* 0x000fe400017fe4ff */
[----:B------:R-:W-:Y:S01]  /*08b0*/  @!P4 IADD3 R9, PT, PT, R9, R29, RZ ;  /* 0x0000001d0909c210 */ /* 0x000fe20007ffe0ff */
[----:B------:R-:W1:Y:S01]  /*08c0*/  @!P3 LDC.64 R2, c[0x0][0x3a0] ;  /* 0x0000e800ff02bb82 */ /* 0x000e620000000a00 */
[----:B------:R-:W-:Y:S02]  /*08d0*/  @!P4 SHF.L.U32 R33, R8, 0x2, RZ ;  /* 0x000000020821c819 */ /* 0x000fe400000006ff */
[----:B------:R-:W-:Y:S02]  /*08e0*/  ISETP.GE.U32.AND P2, PT, R0, UR16, PT ;  /* 0x0000001000007c0c */ /* 0x000fe4000bf46070 */
[----:B------:R-:W-:-:S02]  /*08f0*/  SHF.R.S32.HI R23, RZ, 0x1f, R0 ;  /* 0x0000001fff177819 */ /* 0x000fc40000011400 */
[----:B------:R-:W-:Y:S01]  /*0900*/  @P5 LOP3.LUT R18, R18, 0x200000, RZ, 0xfc, !PT ;  /* 0x0020000012125812 */ /* 0x000fe200078efcff */
[----:B------:R3:W-:Y:S01]  /*0910*/  @!P0 STL [R1+0x940], R4 ;  /* 0x0009400401008387 */ /* 0x0007e20000100800 */
[----:B------:R-:W-:Y:S02]  /*0920*/  @!P4 SHF.L.U64.HI R20, R8, 0x2, R9 ;  /* 0x000000020814c819 */ /* 0x000fe40000010209 */
[----:B------:R-:W-:Y:S01]  /*0930*/  @!P4 IADD3 R14, P1, PT, R33, R14, RZ ;  /* 0x0000000e210ec210 */ /* 0x000fe20007f3e0ff */
[----:B------:R-:W-:Y:S01]  /*0940*/  @!P3 IMAD R7, R31, R7, R28 ;  /* 0x000000071f07b224 */ /* 0x000fe200078e021c */
[----:B------:R-:W-:Y:S01]  /*0950*/  ISETP.GE.AND.EX P4, PT, R23, UR17, PT, P2 ;  /* 0x0000001117007c0c */ /* 0x000fe2000bf86320 */
[----:B------:R-:W2:Y:S01]  /*0960*/  @!P5 LDC.64 R8, c[0x0][0x3f8] ;  /* 0x0000fe00ff08db82 */ /* 0x000ea20000000a00 */
[----:B------:R-:W-:Y:S02]  /*0970*/  LOP3.LUT P2, RZ, R18, 0x1000000, RZ, 0xc0, !PT ;  /* 0x0100000012ff7812 */ /* 0x000fe4000784c0ff */
[----:B------:R-:W-:-:S05]  /*0980*/  @!P3 MOV R28, R48 ;  /* 0x00000030001cb202 */ /* 0x000fca0000000f00 */
[----:B---3--:R-:W3:Y:S01]  /*0990*/  @!P3 LDC.64 R4, c[0x0][0x398] ;  /* 0x0000e600ff04bb82 */ /* 0x008ee20000000a00 */
[----:B------:R-:W-:-:S03]  /*09a0*/  @!P3 MOV R29, R47 ;  /* 0x0000002f001db202 */ /* 0x000fc60000000f00 */
[----:B------:R-:W-:Y:S02]  /*09b0*/  @!P3 IMAD.WIDE.U32 R28, R31, R6, R28 ;  /* 0x000000061f1cb225 */ /* 0x000fe400078e001c */
[----:B------:R-:W-:Y:S02]  /*09c0*/  @!P2 IADD3.X R15, PT, PT, R20, R15, RZ, P1, !PT ;  /* 0x0000000f140fa210 */ /* 0x000fe40000ffe4ff */
[----:B------:R-:W2:Y:S01]  /*09d0*/  @!P4 LDC.64 R58, c[0x0][0x3a0] ;  /* 0x0000e800ff3acb82 */ /* 0x000ea20000000a00 */
[----:B0-----:R-:W-:Y:S02]  /*09e0*/  @!P2 IADD3 R16, P1, PT, R33, R16, RZ ;  /* 0x000000102110a210 */ /* 0x001fe40007f3e0ff */
[----:B------:R-:W-:Y:S02]  /*09f0*/  @!P3 IADD3 R31, PT, PT, R29, R7, RZ ;  /* 0x000000071d1fb210 */ /* 0x000fe40007ffe0ff */
[----:B------:R-:W-:Y:S02]  /*0a00*/  @!P3 SHF.L.U32 R29, R28, 0x2, RZ ;  /* 0x000000021c1db819 */ /* 0x000fe400000006ff */
[----:B------:R-:W-:Y:S01]  /*0a10*/  @!P2 IADD3.X R17, PT, PT, R20, R17, RZ, P1, !PT ;  /* 0x000000111411a210 */ /* 0x000fe20000ffe4ff */
[----:B------:R-:W0:Y:S01]  /*0a20*/  @!P6 LDC.64 R6, c[0x0][0x3a0] ;  /* 0x0000e800ff06eb82 */ /* 0x000e220000000a00 */
[----:B------:R-:W-:Y:S01]  /*0a30*/  @!P3 SHF.L.U64.HI R30, R28, 0x2, R31 ;  /* 0x000000021c1eb819 */ /* 0x000fe2000001021f */
[----:B----4-:R-:W-:Y:S01]  /*0a40*/  @!P6 IMAD R28, R21, R24, RZ ;  /* 0x00000018151ce224 */ /* 0x010fe200078e02ff */
[----:B-1----:R-:W-:-:S03]  /*0a50*/  @!P3 IADD3 R2, P1, PT, R29, R2, RZ ;  /* 0x000000021d02b210 */ /* 0x002fc60007f3e0ff */
[----:B------:R-:W-:Y:S01]  /*0a60*/  @!P6 IMAD R31, R26, R25, R28 ;  /* 0x000000191a1fe224 */ /* 0x000fe200078e021c */
[----:B------:R-:W-:Y:S01]  /*0a70*/  @!P3 IADD3.X R3, PT, PT, R30, R3, RZ, P1, !PT ;  /* 0x000000031e03b210 */ /* 0x000fe20000ffe4ff */
[----:B------:R-:W1:Y:S01]  /*0a80*/  @!P4 LDC.64 R20, c[0x0][0x3f8] ;  /* 0x0000fe00ff14cb82 */ /* 0x000e620000000a00 */
[----:B---3--:R-:W-:Y:S02]  /*0a90*/  @!P3 IADD3 R4, P1, PT, R29, R4, RZ ;  /* 0x000000041d04b210 */ /* 0x008fe40007f3e0ff */
[----:B------:R-:W-:Y:S02]  /*0aa0*/  @!P6 MOV R28, R48 ;  /* 0x00000030001ce202 */ /* 0x000fe40000000f00 */
[----:B------:R-:W-:-:S03]  /*0ab0*/  @!P6 MOV R29, R47 ;  /* 0x0000002f001de202 */ /* 0x000fc60000000f00 */
[----:B------:R-:W3:Y:S01]  /*0ac0*/  @!P4 LDC.64 R60, c[0x0][0x398] ;  /* 0x0000e600ff3ccb82 */ /* 0x000ee20000000a00 */
[----:B------:R-:W-:-:S05]  /*0ad0*/  @!P6 IMAD.WIDE.U32 R24, R26, R24, R28 ;  /* 0x000000181a18e225 */ /* 0x000fca00078e001c */
[----:B------:R-:W-:Y:S01]  /*0ae0*/  @!P6 IADD3 R25, PT, PT, R25, R31, RZ ;  /* 0x0000001f1919e210 */ /* 0x000fe20007ffe0ff */
[----:B--2---:R-:W-:Y:S01]  /*0af0*/  @!P5 IMAD R28, R27, R8, RZ ;  /* 0x000000081b1cd224 */ /* 0x004fe200078e02ff */
[C---:B------:R-:W-:Y:S02]  /*0b00*/  @!P6 SHF.L.U32 R27, R24.reuse, 0x2, RZ ;  /* 0x00000002181be819 */ /* 0x040fe400000006ff */
[----:B------:R-:W-:Y:S02]  /*0b10*/  @!P6 SHF.L.U64.HI R26, R24, 0x2, R25 ;  /* 0x00000002181ae819 */ /* 0x000fe40000010219 */
[----:B------:R-:W-:Y:S02]  /*0b20*/  @!P5 MOV R24, R48 ;  /* 0x000000300018d202 */ /* 0x000fe40000000f00 */
[----:B------:R-:W-:Y:S01]  /*0b30*/  @!P5 MOV R25, R47 ;  /* 0x0000002f0019d202 */ /* 0x000fe20000000f00 */
[----:B------:R-:W-:Y:S01]  /*0b40*/  @!P5 IMAD R29, R22, R9, R28 ;  /* 0x00000009161dd224 */ /* 0x000fe200078e021c */
[----:B------:R-:W-:Y:S01]  /*0b50*/  @!P3 IADD3.X R5, PT, PT, R30, R5, RZ, P1, !PT ;  /* 0x000000051e05b210 */ /* 0x000fe20000ffe4ff */
[----:B------:R-:W-:Y:S01]  /*0b60*/  @!P5 IMAD.WIDE.U32 R8, R22, R8, R24 ;  /* 0x000000081608d225 */ /* 0x000fe200078e0018 */
[----:B0-----:R-:W-:-:S04]  /*0b70*/  @!P6 IADD3 R6, P1, PT, R27, R6, RZ ;  /* 0x000000061b06e210 */ /* 0x001fc80007f3e0ff */
[----:B------:R-:W-:Y:S01]  /*0b80*/  @!P5 IADD3 R9, PT, PT, R9, R29, RZ ;  /* 0x0000001d0909d210 */ /* 0x000fe20007ffe0ff */
[----:B-1----:R-:W-:Y:S01]  /*0b90*/  @!P4 IMAD R24, R23, R20, RZ ;  /* 0x000000141718c224 */ /* 0x002fe200078e02ff */
[----:B------:R-:W-:Y:S02]  /*0ba0*/  @!P6 IADD3.X R7, PT, PT, R26, R7, RZ, P1, !PT ;  /* 0x000000071a07e210 */ /* 0x000fe40000ffe4ff */
[----:B------:R-:W-:Y:S02]  /*0bb0*/  @!P6 IADD3 R52, P1, PT, R27, R52, RZ ;  /* 0x000000341b34e210 */ /* 0x000fe40007f3e0ff */
        /* <DEDUP_REMOVED lines=14> */
[C---:B------:R-:W-:Y:S02]  /*0ca0*/  @!P4 IADD3 R58, P1, PT, R9.reuse, R58, RZ ;  /* 0x0000003a093ac210 */ /* 0x040fe40007f3e0ff */
[----:B------:R-:W-:Y:S02]  /*0cb0*/  IADD3 R21, PT, PT, R64, 0x30, RZ ;  /* 0x0000003040157810 */ /* 0x000fe40007ffe0ff */
[C---:B------:R-:W-:Y:S02]  /*0cc0*/  @!P4 IADD3.X R59, PT, PT, R20.reuse, R59, RZ, P1, !PT ;  /* 0x0000003b143bc210 */ /* 0x040fe40000ffe4ff */
[----:B---3--:R-:W-:Y:S02]  /*0cd0*/  @!P4 IADD3 R60, P1, PT, R9, R60, RZ ;  /* 0x0000003c093cc210 */ /* 0x008fe40007f3e0ff */
[----:B------:R-:W-:Y:S02]  /*0ce0*/  SHF.R.S32.HI R9, RZ, 0x1f, R21 ;  /* 0x0000001fff097819 */ /* 0x000fe40000011415 */
[----:B------:R-:W-:-:S02]  /*0cf0*/  @!P4 IADD3.X R61, PT, PT, R20, R61, RZ, P1, !PT ;  /* 0x0000003d143dc210 */ /* 0x000fc40000ffe4ff */
[----:B------:R-:W-:-:S04]  /*0d00*/  ISETP.GE.U32.AND P1, PT, R21, UR16, PT ;  /* 0x0000001015007c0c */ /* 0x000fc8000bf26070 */
[----:B------:R-:W-:-:S13]  /*0d10*/  ISETP.GE.AND.EX P2, PT, R9, UR17, PT, P1 ;  /* 0x0000001109007c0c */ /* 0x000fda000bf46310 */
[----:B------:R-:W0:Y:S08]  /*0d20*/  @!P2 LDC.64 R22, c[0x0][0x3f8] ;  /* 0x0000fe00ff16ab82 */ /* 0x000e300000000a00 */
[----:B------:R-:W1:Y:S01]  /*0d30*/  @!P2 LDC.64 R24, c[0x0][0x3a0] ;  /* 0x0000e800ff18ab82 */ /* 0x000e620000000a00 */
[----:B------:R-:W-:Y:S01]  /*0d40*/  @!P2 MOV R8, R48 ;  /* 0x000000300008a202 */ /* 0x000fe20000000f00 */
        /* <DEDUP_REMOVED lines=10> */
[----:B------:R-:W-:-:S04]  /*0df0*/  LOP3.LUT R18, R18, 0xffefffff, RZ, 0xc0, !PT ;  /* 0xffefffff12127812 */ /* 0x000fc800078ec0ff */
[----:B------:R-:W-:-:S04]  /*0e00*/  @P4 LOP3.LUT R18, R18, 0x100000, RZ, 0xfc, !PT ;  /* 0x0010000012124812 */ /* 0x000fc800078efcff */
        /* <DEDUP_REMOVED lines=42> */
[----:B------:R-:W-:Y:S02]  /*10b0*/  LOP3.LUT R18, R18, 0xfffdffff, RZ, 0xc0, !PT ;  /* 0xfffdffff12127812 */ /* 0x000fe400078ec0ff */
[----:B------:R-:W-:Y:S02]  /*10c0*/  SHF.R.S32.HI R9, RZ, 0x1f, R35 ;  /* 0x0000001fff097819 */ /* 0x000fe40000011423 */
[----:B------:R-:W-:Y:S02]  /*10d0*/  @P2 LOP3.LUT R18, R18, 0x20000, RZ, 0xfc, !PT ;  /* 0x0002000012122812 */ /* 0x000fe400078efcff */
        /* <DEDUP_REMOVED lines=15> */
[C---:B-1----:R-:W-:Y:S02]  /*11d0*/  @!P2 IADD3 R32, P1, PT, R69.reuse, R32, RZ ;  /* 0x000000204520a210 */ /* 0x042fe40007f3e0ff */
        /* <DEDUP_REMOVED lines=85> */
[----:B0-----:R-:W-:-:S04]  /*1730*/  @!P2 IADD3 R10, P1, PT, R62, R8, RZ ;  /* 0x000000083e0aa210 */ /* 0x001fc80007f3e0ff */
[----:B------:R-:W-:Y:S02]  /*1740*/  @!P2 IADD3.X R11, PT, PT, R0, R9, RZ, P1, !PT ;  /* 0x00000009000ba210 */ /* 0x000fe40000ffe4ff */
[----:B------:R-:W-:-:S04]  /*1750*/  IADD3 R0, PT, PT, R64, 0x70, RZ ;  /* 0x0000007040007810 */ /* 0x000fc80007ffe0ff */
[----:B------:R-:W-:Y:S02]  /*1760*/  SHF.R.S32.HI R65, RZ, 0x1f, R0 ;  /* 0x0000001fff417819 */ /* 0x000fe40000011400 */
[----:B------:R-:W-:Y:S01]  /*1770*/  ISETP.GE.U32.AND P1, PT, R0, UR16, PT ;  /* 0x0000001000007c0c */ /* 0x000fe2000bf26070 */
[----:B------:R-:W-:Y:S03]  /*1780*/  @!P2 STL.64 [R1+0x5a8], R10 ;  /* 0x0005a80a0100a387 */ /* 0x000fe60000100a00 */
        /* <DEDUP_REMOVED lines=564> */
[----:B0-----:R-:W-:Y:S01]  /*3ad0*/  @!P2 IADD3 R2, P1, PT, R0, R62, RZ ;  /* 0x0000003e0002a210 */ /* 0x001fe20007f3e0ff */
[----:B------:R1:W-:Y:S03]  /*3ae0*/  STL.64 [R1+0x9d0], R44 ;  /* 0x0009d02c01007387 */ /* 0x0003e60000100a00 */
[----:B------:R-:W-:Y:S02]  /*3af0*/  @!P2 IADD3.X R3, PT, PT, R66, R63, RZ, P1, !PT ;  /* 0x0000003f4203a210 */ /* 0x000fe40000ffe4ff */
[----:B------:R-:W-:-:S03]  /*3b00*/  LOP3.LUT R19, R19, 0xfff7ffff, RZ, 0xc0, !PT ;  /* 0xfff7ffff13137812 */ /* 0x000fc600078ec0ff */
[----:B------:R-:W-:Y:S01]  /*3b10*/  @!P2 STL.64 [R1+0x6e8], R2 ;  /* 0x0006e8020100a387 */ /* 0x000fe20000100a00 */
        /* <DEDUP_REMOVED lines=18> */
[----:B------:R1:W-:Y:S04]  /*3c40*/  STL [R1+0xa0c], R32 ;  /* 0x000a0c2001007387 */ /* 0x0003e80000100800 */
[----:B------:R2:W-:Y:S01]  /*3c50*/  STL [R1+0xa08], R33 ;  /* 0x000a082101007387 */ /* 0x0005e20000100800 */
[----:B-1----:R-:W-:-:S04]  /*3c60*/  @!P2 IADD3 R32, P1, PT, R0, R62, RZ ;  /* 0x0000003e0020a210 */ /* 0x002fc80007f3e0ff */
[----:B--2---:R-:W-:Y:S02]  /*3c70*/  @!P2 IADD3.X R33, PT, PT, R66, R63, RZ, P1, !PT ;  /* 0x0000003f4221a210 */ /* 0x004fe40000ffe4ff */
        /* <DEDUP_REMOVED lines=301> */
[----:B-1----:R-:W-:-:S03]  /*4f50*/  @!P2 IADD3 R42, P1, PT, R0, R62, RZ ;  /* 0x0000003e002aa210 */ /* 0x002fc60007f3e0ff */
[----:B------:R0:W-:Y:S01]  /*4f60*/  STL.64 [R1+0xa68], R14 ;  /* 0x000a680e01007387 */ /* 0x0001e20000100a00 */
[----:B--2---:R-:W-:Y:S02]  /*4f70*/  @!P2 IADD3.X R43, PT, PT, R66, R63, RZ, P1, !PT ;  /* 0x0000003f422ba210 */ /* 0x004fe40000ffe4ff */
        /* <DEDUP_REMOVED lines=19> */
[----:B-1----:R-:W-:-:S04]  /*50b0*/  @!P2 IADD3 R10, P1, PT, R0, R62, RZ ;  /* 0x0000003e000aa210 */ /* 0x002fc80007f3e0ff */
[----:B------:R-:W-:-:S05]  /*50c0*/  @!P2 IADD3.X R11, PT, PT, R66, R63, RZ, P1, !PT ;  /* 0x0000003f420ba210 */ /* 0x000fca0000ffe4ff */
[----:B------:R0:W-:Y:S01]  /*50d0*/  @!P2 STL.64 [R1+0x570], R10 ;  /* 0x0005700a0100a387 */ /* 0x0001e20000100a00 */
        /* <DEDUP_REMOVED lines=67> */
[----:B------:R0:W-:Y:S01]  /*5510*/  STL [R1+0xa1c], R28 ;  /* 0x000a1c1c01007387 */ /* 0x0001e20000100800 */
[----:B-1----:R-:W-:-:S04]  /*5520*/  @!P2 IADD3 R68, P1, PT, R0, R62, RZ ;  /* 0x0000003e0044a210 */ /* 0x002fc80007f3e0ff */
[----:B------:R-:W-:Y:S01]  /*5530*/  @!P2 IADD3.X R69, PT, PT, R66, R63, RZ, P1, !PT ;  /* 0x0000003f4245a210 */ /* 0x000fe20000ffe4ff */
[----:B------:R1:W-:Y:S01]  /*5540*/  STL [R1+0xa18], R29 ;  /* 0x000a181d01007387 */ /* 0x0003e20000100800 */
[----:B------:R-:W-:Y:S02]  /*5550*/  LOP3.LUT R19, R19, 0xfffffffd, RZ, 0xc0, !PT ;  /* 0xfffffffd13137812 */ /* 0x000fe400078ec0ff */
[----:B0-----:R-:W-:Y:S02]  /*5560*/  @!P2 IADD3 R28, P1, PT, R0, R8, RZ ;  /* 0x00000008001ca210 */ /* 0x001fe40007f3e0ff */
[----:B------:R-:W-:Y:S02]  /*5570*/  IADD3 R0, PT, PT, R64, 0x1c8, RZ ;  /* 0x000001c840007810 */ /* 0x000fe40007ffe0ff */
[----:B-1----:R-:W-:Y:S02]  /*5580*/  @!P2 IADD3.X R29, PT, PT, R66, R9, RZ, P1, !PT ;  /* 0x00000009421da210 */ /* 0x002fe40000ffe4ff */
        /* <DEDUP_REMOVED lines=29> */
[----:B------:R-:W-:-:S02]  /*5760*/  @!P1 MOV R67, R47 ;  /* 0x0000002f00439202 */ /* 0x000fc40000000f00 */
[----:B------:R-:W-:Y:S01]  /*5770*/  LOP3.LUT R19, R19, 0xfffffffe, RZ, 0xc0, !PT ;  /* 0xfffffffe13137812 */ /* 0x000fe200078ec0ff */
[-C--:B0-----:R-:W-:Y:S02]  /*5780*/  @!P1 IMAD R65, R65, R8.reuse, RZ ;  /* 0x0000000841419224 */ /* 0x081fe400078e02ff */
[----:B------:R-:W-:-:S04]  /*5790*/  @!P1 IMAD.WIDE.U32 R66, R0, R8, R66 ;  /* 0x0000000800429225 */ /* 0x000fc800078e0042 */
[----:B------:R-:W-:Y:S01]  /*57a0*/  @!P1 IMAD R9, R0, R9, R65 ;  /* 0x0000000900099224 */ /* 0x000fe200078e0241 */
[----:B------:R-:W-:-:S04]  /*57b0*/  @!P1 SHF.L.U32 R0, R66, 0x2, RZ ;  /* 0x0000000242009819 */ /* 0x000fc800000006ff */
[----:B------:R-:W-:Y:S02]  /*57c0*/  @!P1 IADD3 R9, PT, PT, R67, R9, RZ ;  /* 0x0000000943099210 */ /* 0x000fe40007ffe0ff */
[----:B------:R-:W-:Y:S02]  /*57d0*/  @P2 LOP3.LUT R19, R19, 0x1, RZ, 0xfc, !PT ;  /* 0x0000000113132812 */ /* 0x000fe400078efcff */
[----:B------:R-:W-:Y:S02]  /*57e0*/  @!P1 SHF.L.U64.HI R66, R66, 0x2, R9 ;  /* 0x0000000242429819 */ /* 0x000fe40000010209 */
[----:B-1----:R-:W-:-:S04]  /*57f0*/  @!P1 IADD3 R8, P2, PT, R0, R62, RZ ;  /* 0x0000003e00089210 */ /* 0x002fc80007f5e0ff */
        /* <DEDUP_REMOVED lines=8> */
[----:B------:R-:W-:Y:S01]  /*5880*/  ISETP.GE.AND.EX P2, PT, R65, UR17, PT, P2 ;  /* 0x0000001141007c0c */ /* 0x000fe2000bf46320 */
[----:B------:R0:W-:-:S12]  /*5890*/  @!P1 STL.64 [R1+0x4e8], R62 ;  /* 0x0004e83e01009387 */ /* 0x0001d80000100a00 */
        /* <DEDUP_REMOVED lines=42> */
[----:B0-----:R-:W0:Y:S08]  /*5b40*/  @!P4 LDC.64 R62, c[0x0][0x3f8] ;  /* 0x0000fe00ff3ecb82 */ /* 0x001e300000000a00 */
[----:B------:R-:W1:Y:S01]  /*5b50*/  @!P4 LDC.64 R8, c[0x0][0x3a0] ;  /* 0x0000e800ff08cb82 */ /* 0x000e620000000a00 */
[----:B------:R-:W-:Y:S02]  /*5b60*/  @!P4 MOV R66, R48 ;  /* 0x000000300042c202 */ /* 0x000fe40000000f00 */
[----:B------:R-:W-:Y:S01]  /*5b70*/  @!P4 MOV R67, R47 ;  /* 0x0000002f0043c202 */ /* 0x000fe20000000f00 */
[----:B0-----:R-:W-:-:S02]  /*5b80*/  @!P4 IMAD R65, R65, R62, RZ ;  /* 0x0000003e4141c224 */ /* 0x001fc400078e02ff */
[----:B------:R-:W-:-:S04]  /*5b90*/  @!P4 IMAD.WIDE.U32 R66, R0, R62, R66 ;  /* 0x0000003e0042c225 */ /* 0x000fc800078e0042 */
[----:B------:R-:W-:Y:S01]  /*5ba0*/  @!P4 IMAD R63, R0, R63, R65 ;  /* 0x0000003f003fc224 */ /* 0x000fe200078e0241 */
[----:B------:R-:W-:-:S04]  /*5bb0*/  @!P4 SHF.L.U32 R62, R66, 0x2, RZ ;  /* 0x00000002423ec819 */ /* 0x000fc800000006ff */
[----:B------:R-:W-:-:S04]  /*5bc0*/  @!P4 IADD3 R0, PT, PT, R67, R63, RZ ;  /* 0x0000003f4300c210 */ /* 0x000fc80007ffe0ff */
        /* <DEDUP_REMOVED lines=11> */
[----:B0-----:R-:W0:Y:S01]  /*5c80*/  @!P5 LDC.64 R62, c[0x0][0x3f8] ;  /* 0x0000fe00ff3edb82 */ /* 0x001e220000000a00 */
[----:B------:R1:W-:Y:S07]  /*5c90*/  @!P4 STL.64 [R1+0x4a0], R66 ;  /* 0x0004a0420100c387 */ /* 0x0003ee0000100a00 */
[----:B------:R-:W2:Y:S01]  /*5ca0*/  @!P5 LDC.64 R8, c[0x0][0x3a0] ;  /* 0x0000e800ff08db82 */ /* 0x000ea20000000a00 */
[----:B-1----:R-:W-:Y:S02]  /*5cb0*/  @!P5 MOV R66, R48 ;  /* 0x000000300042d202 */ /* 0x002fe40000000f00 */
[----:B------:R-:W-:Y:S01]  /*5cc0*/  @!P5 MOV R67, R47 ;  /* 0x0000002f0043d202 */ /* 0x000fe20000000f00 */
[----:B0-----:R-:W-:-:S02]  /*5cd0*/  @!P5 IMAD R65, R65, R62, RZ ;  /* 0x0000003e4141d224 */ /* 0x001fc400078e02ff */
[----:B------:R-:W-:-:S04]  /*5ce0*/  @!P5 IMAD.WIDE.U32 R66, R0, R62, R66 ;  /* 0x0000003e0042d225 */ /* 0x000fc800078e0042 */
[----:B------:R-:W-:Y:S01]  /*5cf0*/  @!P5 IMAD R63, R0, R63, R65 ;  /* 0x0000003f003fd224 */ /* 0x000fe200078e0241 */
[----:B------:R-:W-:-:S04]  /*5d00*/  @!P5 SHF.L.U32 R62, R66, 0x2, RZ ;  /* 0x00000002423ed819 */ /* 0x000fc800000006ff */
[----:B------:R-:W-:-:S04]  /*5d10*/  @!P5 IADD3 R0, PT, PT, R67, R63, RZ ;  /* 0x0000003f4300d210 */ /* 0x000fc80007ffe0ff */
[----:B------:R-:W-:Y:S02]  /*5d20*/  @!P5 SHF.L.U64.HI R0, R66, 0x2, R0 ;  /* 0x000000024200d819 */ /* 0x000fe40000010200 */
[----:B------:R-:W-:Y:S02]  /*5d30*/  MOV R66, R2 ;  /* 0x0000000200427202 */ /* 0x000fe40000000f00 */
[----:B--2---:R-:W-:Y:S02]  /*5d40*/  @!P5 IADD3 R2, P6, PT, R62, R8, RZ ;  /* 0x000000083e02d210 */ /* 0x004fe40007fde0ff */
[----:B------:R-:W-:Y:S02]  /*5d50*/  MOV R67, R3 ;  /* 0x0000000300437202 */ /* 0x000fe40000000f00 */
        /* <DEDUP_REMOVED lines=10> */
[----:B------:R-:W-:Y:S02]  /*5e00*/  MOV R64, R66 ;  /* 0x0000004200407202 */ /* 0x000fe40000000f00 */
[----:B------:R-:W-:Y:S01]  /*5e10*/  @!P6 MOV R66, R48 ;  /* 0x000000300042e202 */ /* 0x000fe20000000f00 */
[----:B------:R1:W-:Y:S04]  /*5e20*/  STL.64 [R1+0x948], R46 ;  /* 0x0009482e01007387 */ /* 0x0003e80000100a00 */
[----:B------:R2:W-:Y:S01]  /*5e30*/  STL.64 [R1+0x950], R48 ;  /* 0x0009503001007387 */ /* 0x0005e20000100a00 */
[----:B------:R-:W3:Y:S01]  /*5e40*/  @!P6 LDC.64 R8, c[0x0][0x3a0] ;  /* 0x0000e800ff08eb82 */ /* 0x000ee20000000a00 */
[----:B0-----:R-:W-:-:S04]  /*5e50*/  @!P6 IMAD R65, R65, R62, RZ ;  /* 0x0000003e4141e224 */ /* 0x001fc800078e02ff */
[----:B------:R-:W-:Y:S01]  /*5e60*/  @!P6 IMAD R63, R0, R63, R65 ;  /* 0x0000003f003fe224 */ /* 0x000fe200078e0241 */
[----:B------:R-:W-:Y:S02]  /*5e70*/  MOV R65, R67 ;  /* 0x0000004300417202 */ /* 0x000fe40000000f00 */
[----:B------:R-:W-:-:S03]  /*5e80*/  @!P6 MOV R67, R47 ;  /* 0x0000002f0043e202 */ /* 0x000fc60000000f00 */
[----:B------:R-:W-:-:S05]  /*5e90*/  @!P6 IMAD.WIDE.U32 R66, R0, R62, R66 ;  /* 0x0000003e0042e225 */ /* 0x000fca00078e0042 */
[----:B------:R-:W-:Y:S02]  /*5ea0*/  @!P6 IADD3 R63, PT, PT, R67, R63, RZ ;  /* 0x0000003f433fe210 */ /* 0x000fe40007ffe0ff */
[C---:B-1----:R-:W-:Y:S02]  /*5eb0*/  @!P6 SHF.L.U32 R46, R66.reuse, 0x2, RZ ;  /* 0x00000002422ee819 */ /* 0x042fe400000006ff */
[----:B------:R-:W-:Y:S02]  /*5ec0*/  @!P6 SHF.L.U64.HI R47, R66, 0x2, R63 ;  /* 0x00000002422fe819 */ /* 0x000fe4000001023f */
[----:B------:R-:W-:Y:S02]  /*5ed0*/  MOV R66, R10 ;  /* 0x0000000a00427202 */ /* 0x000fe40000000f00 */
[----:B------:R-:W-:Y:S02]  /*5ee0*/  MOV R67, R11 ;  /* 0x0000000b00437202 */ /* 0x000fe40000000f00 */
[----:B------:R-:W4:Y:S01]  /*5ef0*/  LDL.LU.64 R10, [R1+0xa78] ;  /* 0x000a7800010a7983 */ /* 0x000f220000300a00 */
[----:B--2---:R-:W-:-:S02]  /*5f00*/  MOV R48, R12 ;  /* 0x0000000c00307202 */ /* 0x004fc40000000f00 */
[----:B------:R-:W-:Y:S02]  /*5f10*/  MOV R49, R13 ;  /* 0x0000000d00317202 */ /* 0x000fe40000000f00 */
[----:B------:R-:W2:Y:S01]  /*5f20*/  LDL.LU.64 R12, [R1+0xa80] ;  /* 0x000a8000010c7983 */ /* 0x000ea20000300a00 */
[----:B------:R-:W-:Y:S02]  /*5f30*/  LOP3.LUT R18, R18, 0xfbffffff, RZ, 0xc0, !PT ;  /* 0xfbffffff12127812 */ /* 0x000fe400078ec0ff */
[----:B------:R-:W-:Y:S02]  /*5f40*/  MOV R62, R48 ;  /* 0x00000030003e7202 */ /* 0x000fe40000000f00 */
[----:B------:R-:W-:Y:S02]  /*5f50*/  @P1 LOP3.LUT R18, R18, 0x4000000, RZ, 0xfc, !PT ;  /* 0x0400000012121812 */ /* 0x000fe400078efcff */
[----:B---3--:R-:W-:Y:S02]  /*5f60*/  @!P6 IADD3 R48, P1, PT, R46, R8, RZ ;  /* 0x000000082e30e210 */ /* 0x008fe40007f3e0ff */
[----:B------:R-:W-:-:S02]  /*5f70*/  MOV R63, R49 ;  /* 0x00000031003f7202 */ /* 0x000fc40000000f00 */
[----:B------:R-:W-:Y:S02]  /*5f80*/  @!P6 IADD3.X R49, PT, PT, R47, R9, RZ, P1, !PT ;  /* 0x000000092f31e210 */ /* 0x000fe40000ffe4ff */
[----:B------:R-:W-:Y:S01]  /*5f90*/  CS2R R8, SRZ ;  /* 0x0000000000087805 */ /* 0x000fe2000001ff00 */
[----:B------:R0:W-:Y:S04]  /*5fa0*/  STL [R1+0x95c], R46 ;  /* 0x00095c2e01007387 */ /* 0x0001e80000100800 */
[----:B------:R1:W-:Y:S01]  /*5fb0*/  STL [R1+0x960], R47 ;  /* 0x0009602f01007387 */ /* 0x0003e20000100800 */
[----:B0-----:R-:W-:Y:S02]  /*5fc0*/  MOV R46, R14 ;  /* 0x0000000e002e7202 */ /* 0x001fe40000000f00 */
[----:B-1----:R-:W-:-:S02]  /*5fd0*/  MOV R47, R15 ;  /* 0x0000000f002f7202 */ /* 0x002fc40000000f00 */
[----:B------:R-:W3:Y:S04]  /*5fe0*/  LDL.LU.64 R14, [R1+0xa68] ;  /* 0x000a6800010e7983 */ /* 0x000ee80000300a00 */
[----:B------:R0:W-:Y:S02]  /*5ff0*/  STL.64 [R1+0x968], R48 ;  /* 0x0009683001007387 */ /* 0x0001e40000100a00 */
[----:B0-----:R-:W-:Y:S02]  /*6000*/  MOV R48, R16 ;  /* 0x0000001000307202 */ /* 0x001fe40000000f00 */
[----:B------:R-:W-:Y:S02]  /*6010*/  MOV R49, R17 ;  /* 0x0000001100317202 */ /* 0x000fe40000000f00 */
[----:B------:R-:W3:Y:S04]  /*6020*/  LDL.LU.64 R16, [R1+0xa70] ;  /* 0x000a700001107983 */ /* 0x000ee80000300a00 */
[----:B----4-:R0:W4:Y:S02]  /*6030*/  @!P0 LDG.E.64 R8, desc[UR10][R10.64] ;  /* 0x0000000a0a088981 */ /* 0x010124000c1e1b00 */
[----:B0-----:R-:W-:-:S06]  /*6040*/  CS2R R10, SRZ ;  /* 0x00000000000a7805 */ /* 0x001fcc000001ff00 */
[----:B--2---:R0:W2:Y:S01]  /*6050*/  @!P0 LDG.E.64 R10, desc[UR10][R12.64] ;  /* 0x0000000a0c0a8981 */ /* 0x0040a2000c1e1b00 */
[----:B------:R-:W-:-:S04]  /*6060*/  LOP3.LUT R18, R18, 0xf7ffffff, RZ, 0xc0, !PT ;  /* 0xf7ffffff12127812 */ /* 0x000fc800078ec0ff */
[----:B------:R-:W-:-:S04]  /*6070*/  @P2 LOP3.LUT R18, R18, 0x8000000, RZ, 0xfc, !PT ;  /* 0x0800000012122812 */ /* 0x000fc800078efcff */
[----:B------:R-:W-:Y:S02]  /*6080*/  LOP3.LUT P2, RZ, R18, 0x1000000, RZ, 0xc0, !PT ;  /* 0x0100000012ff7812 */ /* 0x000fe4000784c0ff */
[----:B0-----:R-:W-:Y:S01]  /*6090*/  CS2R R12, SRZ ;  /* 0x00000000000c7805 */ /* 0x001fe2000001ff00 */
[----:B------:R0:W-:Y:S04]  /*60a0*/  @!P5 STL.64 [R1+0x488], R2 ;  /* 0x000488020100d387 */ /* 0x0001e80000100a00 */
[----:B0-----:R-:W3:Y:S01]  /*60b0*/  LDL.LU.64 R2, [R1+0xa88] ;  /* 0x000a880001027983 */ /* 0x001ee20000300a00 */
[----:B----4-:R-:W-:-:S05]  /*60c0*/  @!P0 MOV R13, R9 ;  /* 0x00000009000d8202 */ /* 0x010fca0000000f00 */
[----:B------:R-:W-:Y:S01]  /*60d0*/  STL [R1+0x568], R13 ;  /* 0x0005680d01007387 */ /* 0x000fe20000100800 */
[----:B--2---:R-:W-:-:S05]  /*60e0*/  @!P0 MOV R12, R10 ;  /* 0x0000000a000c8202 */ /* 0x004fca0000000f00 */
[----:B------:R0:W-:Y:S02]  /*60f0*/  STL [R1+0x46c], R12 ;  /* 0x00046c0c01007387 */ /* 0x0001e40000100800 */
[----:B0-----:R-:W-:-:S06]  /*6100*/  CS2R R12, SRZ ;  /* 0x00000000000c7805 */ /* 0x001fcc000001ff00 */
[----:B---3--:R0:W2:Y:S02]  /*6110*/  @!P2 LDG.E.64 R12, desc[UR10][R14.64] ;  /* 0x0000000a0e0ca981 */ /* 0x0080a4000c1e1b00 */
[----:B0-----:R-:W-:-:S06]  /*6120*/  CS2R R14, SRZ ;  /* 0x00000000000e7805 */ /* 0x001fcc000001ff00 */
[----:B------:R0:W3:Y:S01]  /*6130*/  @!P2 LDG.E.64 R14, desc[UR10][R16.64] ;  /* 0x0000000a100ea981 */ /* 0x0000e2000c1e1b00 */
[----:B------:R-:W-:Y:S02]  /*6140*/  LOP3.LUT P1, RZ, R18, 0x800000, RZ, 0xc0, !PT ;  /* 0x0080000012ff7812 */ /* 0x000fe4000782c0ff */
[----:B0-----:R-:W-:Y:S02]  /*6150*/  CS2R R16, SRZ ;  /* 0x0000000000107805 */ /* 0x001fe4000001ff00 */
[----:B--2---:R-:W-:-:S05]  /*6160*/  @!P2 MOV R17, R13 ;  /* 0x0000000d0011a202 */ /* 0x004fca0000000f00 */
[----:B------:R-:W-:Y:S01]  /*6170*/  STL [R1+0x5c8], R17 ;  /* 0x0005c81101007387 */ /* 0x000fe20000100800 */
[----:B---3--:R-:W-:-:S05]  /*6180*/  @!P2 MOV R16, R14 ;  /* 0x0000000e0010a202 */ /* 0x008fca0000000f00 */
[----:B------:R0:W-:Y:S02]  /*6190*/  STL [R1+0x474], R16 ;  /* 0x0004741001007387 */ /* 0x0001e40000100800 */
[----:B0-----:R-:W-:-:S06]  /*61a0*/  CS2R R16, SRZ ;  /* 0x0000000000107805 */ /* 0x001fcc000001ff00 */
[----:B------:R0:W2:Y:S02]  /*61b0*/  @!P1 LDG.E.64 R16, desc[UR10][R2.64] ;  /* 0x0000000a02109981 */ /* 0x0000a4000c1e1b00 */
[----:B0-----:R-:W-:-:S06]  /*61c0*/  CS2R R2, SRZ ;  /* 0x0000000000027805 */ /* 0x001fcc000001ff00 */
[----:B------:R0:W3:Y:S01]  /*61d0*/  @!P1 LDG.E.64 R2, desc[UR10][R4.64] ;  /* 0x0000000a04029981 */ /* 0x0000e2000c1e1b00 */
[----:B------:R-:W-:Y:S01]  /*61e0*/  HFMA2 R0, -RZ, RZ, 0, 0 ;  /* 0x00000000ff007431 */ /* 0x000fe200000001ff */
[----:B------:R-:W-:-:S05]  /*61f0*/  @!P0 MOV R0, R8 ;  /* 0x0000000800008202 */ /* 0x000fca0000000f00 */
[----:B------:R1:W-:Y:S01]  /*6200*/  STL [R1+0x558], R0 ;  /* 0x0005580001007387 */ /* 0x0003e20000100800 */
[----:B0-----:R-:W-:Y:S01]  /*6210*/  CS2R R4, SRZ ;  /* 0x0000000000047805 */ /* 0x001fe2000001ff00 */
[----:B-1----:R-:W-:Y:S01]  /*6220*/  HFMA2 R0, -RZ, RZ, 0, 0 ;  /* 0x00000000ff007431 */ /* 0x002fe200000001ff */
[----:B------:R-:W-:Y:S02]  /*6230*/  @!P0 MOV R0, R11 ;  /* 0x0000000b00008202 */ /* 0x000fe40000000f00 */
[----:B------:R-:W-:Y:S02]  /*6240*/  LOP3.LUT P0, RZ, R18, 0x400000, RZ, 0xc0, !PT ;  /* 0x0040000012ff7812 */ /* 0x000fe4000780c0ff */
[----:B--2---:R-:W-:-:S05]  /*6250*/  @!P1 MOV R5, R17 ;  /* 0x0000001100059202 */ /* 0x004fca0000000f00 */
[----:B------:R-:W-:Y:S01]  /*6260*/  STL [R1+0x610], R5 ;  /* 0x0006100501007387 */ /* 0x000fe20000100800 */
[----:B---3--:R-:W-:-:S05]  /*6270*/  @!P1 MOV R4, R2 ;  /* 0x0000000200049202 */ /* 0x008fca0000000f00 */
[----:B------:R0:W-:Y:S02]  /*6280*/  STL [R1+0x480], R4 ;  /* 0x0004800401007387 */ /* 0x0001e40000100800 */
[----:B0-----:R-:W-:-:S06]  /*6290*/  CS2R R4, SRZ ;  /* 0x0000000000047805 */ /* 0x001fcc000001ff00 */
[----:B------:R0:W2:Y:S02]  /*62a0*/  @!P0 LDG.E.64 R4, desc[UR10][R6.64] ;  /* 0x0000000a06048981 */ /* 0x0000a4000c1e1b00 */
[----:B0-----:R-:W-:-:S06]  /*62b0*/  CS2R R6, SRZ ;  /* 0x0000000000067805 */ /* 0x001fcc000001ff00 */
[----:B------:R0:W3:Y:S04]  /*62c0*/  @!P0 LDG.E.64 R6, desc[UR10][R52.64] ;  /* 0x0000000a34068981 */ /* 0x0000e8000c1e1b00 */
[----:B------:R1:W-:Y:S02]  /*62d0*/  STL.64 [R1+0x10], R8 ;  /* 0x0000100801007387 */ /* 0x0003e40000100a00 */
[----:B-1----:R-:W-:Y:S02]  /*62e0*/  MOV R8, R54 ;  /* 0x0000003600087202 */ /* 0x002fe40000000f00 */
[----:B------:R-:W-:Y:S02]  /*62f0*/  MOV R9, R55 ;  /* 0x0000003700097202 */ /* 0x000fe40000000f00 */
[----:B------:R-:W-:-:S02]  /*6300*/  CS2R R54, SRZ ;  /* 0x0000000000367805 */ /* 0x000fc4000001ff00 */
[----:B0-----:R-:W-:Y:S02]  /*6310*/  MOV R52, R56 ;  /* 0x0000003800347202 */ /* 0x001fe40000000f00 */
[----:B------:R-:W-:Y:S02]  /*6320*/  MOV R53, R57 ;  /* 0x0000003900357202 */ /* 0x000fe40000000f00 */
[----:B------:R-:W4:Y:S01]  /*6330*/  LDL.LU.64 R56, [R1+0xa60] ;  /* 0x000a600001387983 */ /* 0x000f220000300a00 */
[----:B--2---:R-:W-:-:S05]  /*6340*/  @!P0 MOV R54, R5 ;  /* 0x0000000500368202 */ /* 0x004fca0000000f00 */
[----:B------:R0:W-:Y:S04]  /*6350*/  STL [R1+0x650], R54 ;  /* 0x0006503601007387 */ /* 0x0001e80000100800 */
[----:B0-----:R-:W2:Y:S01]  /*6360*/  LDL.LU R54, [R1+0xa5c] ;  /* 0x000a5c0001367983 */ /* 0x001ea20000300800 */
[----:B---3--:R-:W-:-:S05]  /*6370*/  @!P0 MOV R55, R6 ;  /* 0x0000000600378202 */ /* 0x008fca0000000f00 */
[----:B------:R0:W-:Y:S04]  /*6380*/  STL [R1+0x498], R55 ;  /* 0x0004983701007387 */ /* 0x0001e80000100800 */
[----:B0-----:R-:W2:Y:S04]  /*6390*/  LDL.LU R55, [R1+0xa58] ;  /* 0x000a580001377983 */ /* 0x001ea80000300800 */
[----:B------:R0:W-:Y:S02]  /*63a0*/  STL [R1+0x468], R0 ;  /* 0x0004680001007387 */ /* 0x0001e40000100800 */
[----:B0-----:R-:W-:Y:S01]  /*63b0*/  HFMA2 R0, -RZ, RZ, 0, 0 ;  /* 0x00000000ff007431 */ /* 0x001fe200000001ff */
[----:B------:R-:W-:-:S05]  /*63c0*/  @!P2 MOV R0, R12 ;  /* 0x0000000c0000a202 */ /* 0x000fca0000000f00 */
[----:B------:R0:W-:Y:S02]  /*63d0*/  STL [R1+0x590], R0 ;  /* 0x0005900001007387 */ /* 0x0001e40000100800 */
[----:B0-----:R-:W-:Y:S01]  /*63e0*/  HFMA2 R0, -RZ, RZ, 0, 0 ;  /* 0x00000000ff007431 */ /* 0x001fe200000001ff */
[----:B------:R-:W-:Y:S02]  /*63f0*/  @!P2 MOV R0, R15 ;  /* 0x0000000f0000a202 */ /* 0x000fe40000000f00 */
[----:B------:R-:W-:Y:S01]  /*6400*/  LOP3.LUT P2, RZ, R18, 0x200000, RZ, 0xc0, !PT ;  /* 0x0020000012ff7812 */ /* 0x000fe2000784c0ff */
[----:B------:R0:W-:Y:S02]  /*6410*/  STL.64 [R1+0x210], R10 ;  /* 0x0002100a01007387 */ /* 0x0001e40000100a00 */
[----:B0-----:R-:W-:Y:S02]  /*6420*/  MOV R10, R8 ;  /* 0x00000008000a7202 */ /* 0x001fe40000000f00 */
[----:B------:R-:W-:-:S02]  /*6430*/  MOV R11, R9 ;  /* 0x00000009000b7202 */ /* 0x000fc40000000f00 */
[----:B------:R-:W-:-:S06]  /*6440*/  CS2R R8, SRZ ;  /* 0x0000000000087805 */ /* 0x000fcc000001ff00 */
[----:B--2---:R0:W2:Y:S02]  /*6450*/  @!P2 LDG.E.64 R8, desc[UR10][R54.64] ;  /* 0x0000000a3608a981 */ /* 0x0040a4000c1e1b00 */
[----:B0-----:R-:W-:Y:S02]  /*6460*/  MOV R54, R10 ;  /* 0x0000000a00367202 */ /* 0x001fe40000000f00 */
[----:B------:R-:W-:Y:S02]  /*6470*/  MOV R55, R11 ;  /* 0x0000000b00377202 */ /* 0x000fe40000000f00 */
[----:B------:R-:W-:-:S06]  /*6480*/  CS2R R10, SRZ ;  /* 0x00000000000a7805 */ /* 0x000fcc000001ff00 */
[----:B----4-:R0:W3:Y:S04]  /*6490*/  @!P2 LDG.E.64 R10, desc[UR10][R56.64] ;  /* 0x0000000a380aa981 */ /* 0x0100e8000c1e1b00 */
[----:B------:R1:W-:Y:S01]  /*64a0*/  STL.64 [R1+0x18], R12 ;  /* 0x0000180c01007387 */ /* 0x0003e20000100a00 */
[----:B0-----:R-:W-:Y:S02]  /*64b0*/  MOV R56, R60 ;  /* 0x0000003c00387202 */ /* 0x001fe40000000f00 */
[----:B------:R-:W-:Y:S02]  /*64c0*/  MOV R57, R61 ;  /* 0x0000003d00397202 */ /* 0x000fe40000000f00 */
[----:B------:R-:W4:Y:S01]  /*64d0*/  LDL.LU.64 R60, [R1+0xa50] ;  /* 0x000a5000013c7983 */ /* 0x000f220000300a00 */
[----:B-1----:R-:W-:-:S02]  /*64e0*/  MOV R12, R56 ;  /* 0x00000038000c7202 */ /* 0x002fc40000000f00 */
[----:B------:R-:W-:Y:S02]  /*64f0*/  MOV R13, R57 ;  /* 0x00000039000d7202 */ /* 0x000fe40000000f00 */
[----:B------:R-:W-:Y:S02]  /*6500*/  MOV R56, R66 ;  /* 0x0000004200387202 */ /* 0x000fe40000000f00 */
[----:B------:R-:W-:Y:S02]  /*6510*/  MOV R57, R67 ;  /* 0x0000004300397202 */ /* 0x000fe40000000f00 */
[----:B------:R-:W-:Y:S02]  /*6520*/  MOV R66, R58 ;  /* 0x0000003a00427202 */ /* 0x000fe40000000f00 */
[----:B------:R-:W-:Y:S02]  /*6530*/  MOV R67, R59 ;  /* 0x0000003b00437202 */ /* 0x000fe40000000f00 */
[----:B------:R-:W-:-:S02]  /*6540*/  CS2R R58, SRZ ;  /* 0x00000000003a7805 */ /* 0x000fc4000001ff00 */
        /* <DEDUP_REMOVED lines=43> */
[----:B0-----:R-:W-:-:S10]  /*6800*/  CS2R R2, SRZ ;  /* 0x0000000000027805 */ /* 0x001fd4000001ff00 */
        /* <DEDUP_REMOVED lines=102> */
[----:B------:R-:W-:-:S02]  /*6e70*/  MOV R26, R34 ;  /* 0x00000022001a7202 */ /* 0x000fc40000000f00 */
[----:B------:R-:W-:Y:S02]  /*6e80*/  MOV R27, R35 ;  /* 0x00000023001b7202 */ /* 0x000fe40000000f00 */
[----:B------:R-:W-:Y:S02]  /*6e90*/  CS2R R34, SRZ ;  /* 0x0000000000227805 */ /* 0x000fe4000001ff00 */
        /* <DEDUP_REMOVED lines=21> */
[----:B----4-:R-:W3:Y:S04]  /*6ff0*/  @!P2 LDG.E.64 R16, desc[UR10][R36.64] ;  /* 0x0000000a2410a981 */ /* 0x010ee8000c1e1b00 */
[----:B------:R0:W-:Y:S02]  /*7000*/  STL [R1+0x508], R0 ;  /* 0x0005080001007387 */ /* 0x0001e40000100800 */
[----:B0-----:R-:W-:Y:S01]  /*7010*/  HFMA2 R0, -RZ, RZ, 0, 0 ;  /* 0x00000000ff007431 */ /* 0x001fe200000001ff */
[----:B------:R-:W-:-:S05]  /*7020*/  @!P1 MOV R0, R8 ;  /* 0x0000000800009202 */ /* 0x000fca0000000f00 */
[----:B------:R0:W-:Y:S02]  /*7030*/  STL [R1+0x728], R0 ;  /* 0x0007280001007387 */ /* 0x0001e40000100800 */
[----:B0-----:R-:W-:Y:S01]  /*7040*/  HFMA2 R0, -RZ, RZ, 0, 0 ;  /* 0x00000000ff007431 */ /* 0x001fe200000001ff */
[----:B------:R-:W-:-:S05]  /*7050*/  @!P1 MOV R0, R11 ;  /* 0x0000000b00009202 */ /* 0x000fca0000000f00 */
[----:B------:R0:W-:Y:S02]  /*7060*/  STL [R1+0x528], R0 ;  /* 0x0005280001007387 */ /* 0x0001e40000100800 */
[----:B0-----:R-:W-:Y:S01]  /*7070*/  HFMA2 R0, -RZ, RZ, 0, 0 ;  /* 0x00000000ff007431 */ /* 0x001fe200000001ff */
[----:B------:R-:W-:Y:S01]  /*7080*/  @!P0 MOV R0, R12 ;  /* 0x0000000c00008202 */ /* 0x000fe20000000f00 */
[----:B------:R-:W-:Y:S04]  /*7090*/  STL.64 [R1+0x48], R4 ;  /* 0x0000480401007387 */ /* 0x000fe80000100a00 */
[----:B------:R0:W-:Y:S02]  /*70a0*/  STL [R1+0x754], R0 ;  /* 0x0007540001007387 */ /* 0x0001e40000100800 */
[----:B0-----:R-:W-:Y:S01]  /*70b0*/  HFMA2 R0, -RZ, RZ, 0, 0 ;  /* 0x00000000ff007431 */ /* 0x001fe200000001ff */
[----:B------:R-:W-:-:S02]  /*70c0*/  MOV R4, R38 ;  /* 0x0000002600047202 */ /* 0x000fc40000000f00 */
[----:B------:R-:W-:Y:S02]  /*70d0*/  MOV R5, R39 ;  /* 0x0000002700057202 */ /* 0x000fe40000000f00 */
[----:B------:R-:W-:Y:S02]  /*70e0*/  CS2R R38, SRZ ;  /* 0x0000000000267805 */ /* 0x000fe4000001ff00 */
[----:B------:R-:W-:-:S05]  /*70f0*/  @!P0 MOV R0, R15 ;  /* 0x0000000f00008202 */ /* 0x000fca0000000f00 */
[----:B------:R0:W-:Y:S02]  /*7100*/  STL [R1+0x540], R0 ;  /* 0x0005400001007387 */ /* 0x0001e40000100800 */
[----:B0-----:R-:W-:Y:S01]  /*7110*/  HFMA2 R0, -RZ, RZ, 0, 0 ;  /* 0x00000000ff007431 */ /* 0x001fe200000001ff */
[----:B--2---:R-:W-:-:S05]  /*7120*/  @!P2 MOV R38, R3 ;  /* 0x000000030026a202 */ /* 0x004fca0000000f00 */
[----:B------:R0:W-:Y:S01]  /*7130*/  STL [R1+0x774], R38 ;  /* 0x0007742601007387 */ /* 0x0001e20000100800 */
[----:B------:R-:W-:-:S03]  /*7140*/  @!P2 MOV R0, R2 ;  /* 0x000000020000a202 */ /* 0x000fc60000000f00 */
[----:B------:R1:W-:Y:S04]  /*7150*/  STL.64 [R1+0x9b8], R2 ;  /* 0x0009b80201007387 */ /* 0x0003e80000100a00 */
[----:B0-----:R-:W2:Y:S01]  /*7160*/  LDL.LU R38, [R1+0x9e8] ;  /* 0x0009e80001267983 */ /* 0x001ea20000300800 */
[----:B---3--:R-:W-:-:S05]  /*7170*/  @!P2 MOV R39, R16 ;  /* 0x000000100027a202 */ /* 0x008fca0000000f00 */
[----:B------:R0:W-:Y:S01]  /*7180*/  STL [R1+0x52c], R39 ;  /* 0x00052c2701007387 */ /* 0x0001e20000100800 */
[----:B-1----:R-:W-:Y:S02]  /*7190*/  MOV R2, R40 ;  /* 0x0000002800027202 */ /* 0x002fe40000000f00 */
[----:B------:R-:W-:Y:S02]  /*71a0*/  MOV R3, R41 ;  /* 0x0000002900037202 */ /* 0x000fe40000000f00 */
[----:B------:R-:W3:Y:S04]  /*71b0*/  LDL.LU.64 R40, [R1+0x9e0] ;  /* 0x0009e00001287983 */ /* 0x000ee80000300a00 */
[----:B0-----:R-:W2:Y:S01]  /*71c0*/  LDL.LU R39, [R1+0x9d8] ;  /* 0x0009d80001277983 */ /* 0x001ea20000300800 */
[----:B------:R-:W-:-:S03]  /*71d0*/  LOP3.LUT P1, RZ, R18, 0x4000, RZ, 0xc0, !PT ;  /* 0x0000400012ff7812 */ /* 0x000fc6000782c0ff */
[----:B------:R0:W-:Y:S02]  /*71e0*/  STL.64 [R1+0x248], R6 ;  /* 0x0002480601007387 */ /* 0x0001e40000100a00 */
[----:B0-----:R-:W-:Y:S02]  /*71f0*/  MOV R6, R4 ;  /* 0x0000000400067202 */ /* 0x001fe40000000f00 */
[----:B------:R-:W-:Y:S02]  /*7200*/  MOV R7, R5 ;  /* 0x0000000500077202 */ /* 0x000fe40000000f00 */
[----:B------:R-:W-:Y:S02]  /*7210*/  CS2R R4, SRZ ;  /* 0x0000000000047805 */ /* 0x000fe4000001ff00 */
[----:B------:R-:W-:Y:S02]  /*7220*/  MOV R36, R44 ;  /* 0x0000002c00247202 */ /* 0x000fe40000000f00 */
[----:B------:R-:W-:-:S02]  /*7230*/  MOV R37, R45 ;  /* 0x0000002d00257202 */ /* 0x000fc40000000f00 */
[----:B------:R-:W4:Y:S04]  /*7240*/  LDL.LU.64 R44, [R1+0x9f0] ;  /* 0x0009f000012c7983 */ /* 0x000f280000300a00 */
[----:B--2---:R0:W2:Y:S02]  /*7250*/  @!P1 LDG.E.64 R4, desc[UR10][R38.64] ;  /* 0x0000000a26049981 */ /* 0x0040a4000c1e1b00 */
[----:B0-----:R-:W-:Y:S02]  /*7260*/  MOV R38, R6 ;  /* 0x0000000600267202 */ /* 0x001fe40000000f00 */
[----:B------:R-:W-:Y:S02]  /*7270*/  MOV R39, R7 ;  /* 0x0000000700277202 */ /* 0x000fe40000000f00 */
[----:B------:R-:W-:-:S06]  /*7280*/  CS2R R6, SRZ ;  /* 0x0000000000067805 */ /* 0x000fcc000001ff00 */
[----:B---3--:R4:W3:Y:S04]  /*7290*/  @!P1 LDG.E.64 R6, desc[UR10][R40.64] ;  /* 0x0000000a28069981 */ /* 0x0088e8000c1e1b00 */
[----:B------:R0:W-:Y:S02]  /*72a0*/  STL.64 [R1+0x50], R8 ;  /* 0x0000500801007387 */ /* 0x0001e40000100a00 */
[----:B0-----:R-:W-:Y:S02]  /*72b0*/  MOV R8, R42 ;  /* 0x0000002a00087202 */ /* 0x001fe40000000f00 */
[----:B------:R-:W-:Y:S02]  /*72c0*/  MOV R9, R43 ;  /* 0x0000002b00097202 */ /* 0x000fe40000000f00 */
[----:B------:R-:W-:-:S02]  /*72d0*/  CS2R R42, SRZ ;  /* 0x00000000002a7805 */ /* 0x000fc4000001ff00 */
[----:B----4-:R-:W-:Y:S02]  /*72e0*/  MOV R40, R44 ;  /* 0x0000002c00287202 */ /* 0x010fe40000000f00 */
[----:B------:R-:W-:Y:S02]  /*72f0*/  MOV R41, R45 ;  /* 0x0000002d00297202 */ /* 0x000fe40000000f00 */
[----:B------:R-:W4:Y:S01]  /*7300*/  LDL.LU.64 R44, [R1+0x9d0] ;  /* 0x0009d000012c7983 */ /* 0x000f220000300a00 */
[----:B--2---:R-:W-:-:S05]  /*7310*/  @!P1 MOV R42, R5 ;  /* 0x00000005002a9202 */ /* 0x004fca0000000f00 */
[----:B------:R0:W-:Y:S04]  /*7320*/  STL [R1+0x79c], R42 ;  /* 0x00079c2a01007387 */ /* 0x0001e80000100800 */
[----:B0-----:R-:W2:Y:S01]  /*7330*/  LDL.LU R42, [R1+0x9cc] ;  /* 0x0009cc00012a7983 */ /* 0x001ea20000300800 */
[----:B---3--:R-:W-:-:S05]  /*7340*/  @!P1 MOV R43, R6 ;  /* 0x00000006002b9202 */ /* 0x008fca0000000f00 */
[----:B------:R0:W-:Y:S04]  /*7350*/  STL [R1+0x544], R43 ;  /* 0x0005442b01007387 */ /* 0x0001e80000100800 */
[----:B0-----:R-:W2:Y:S01]  /*7360*/  LDL.LU R43, [R1+0x9c8] ;  /* 0x0009c800012b7983 */ /* 0x001ea20000300800 */
[----:B------:R-:W-:-:S03]  /*7370*/  LOP3.LUT P0, RZ, R18, 0x2000, RZ, 0xc0, !PT ;  /* 0x0000200012ff7812 */ /* 0x000fc6000780c0ff */
[----:B------:R0:W-:Y:S02]  /*7380*/  STL.64 [R1+0x250], R10 ;  /* 0x0002500a01007387 */ /* 0x0001e40000100a00 */
[----:B0-----:R-:W-:Y:S02]  /*7390*/  MOV R10, R8 ;  /* 0x00000008000a7202 */ /* 0x001fe40000000f00 */
[----:B------:R-:W-:Y:S02]  /*73a0*/  MOV R11, R9 ;  /* 0x00000009000b7202 */ /* 0x000fe40000000f00 */
        /* <DEDUP_REMOVED lines=20> */
[----:B------:R-:W-:Y:S01]  /*74f0*/  STL [R1+0x7c4], R3 ;  /* 0x0007c40301007387 */ /* 0x000fe20000100800 */
[----:B---3--:R-:W-:-:S05]  /*7500*/  @!P0 MOV R2, R10 ;  /* 0x0000000a00028202 */ /* 0x008fca0000000f00 */
[----:B------:R0:W-:Y:S04]  /*7510*/  STL [R1+0x56c], R2 ;  /* 0x00056c0201007387 */ /* 0x0001e80000100800 */
[----:B0-----:R-:W2:Y:S04]  /*7520*/  LDL.LU.64 R2, [R1+0x5a8] ;  /* 0x0005a80001027983 */ /* 0x001ea80000300a00 */
[----:B------:R0:W-:Y:S02]  /*7530*/  STL [R1+0x770], R0 ;  /* 0x0007700001007387 */ /* 0x0001e40000100800 */
[----:B0-----:R-:W-:Y:S01]  /*7540*/  HFMA2 R0, -RZ, RZ, 0, 0 ;  /* 0x00000000ff007431 */ /* 0x001fe200000001ff */
[----:B------:R-:W-:-:S02]  /*7550*/  @!P2 MOV R0, R17 ;  /* 0x000000110000a202 */ /* 0x000fc40000000f00 */
[----:B------:R-:W-:Y:S01]  /*7560*/  LOP3.LUT P2, RZ, R18, 0x1000, RZ, 0xc0, !PT ;  /* 0x0000100012ff7812 */ /* 0x000fe2000784c0ff */
[----:B------:R0:W-:Y:S02]  /*7570*/  STL.64 [R1+0x258], R14 ;  /* 0x0002580e01007387 */ /* 0x0001e40000100a00 */
[----:B0-----:R-:W-:Y:S02]  /*7580*/  MOV R14, R12 ;  /* 0x0000000c000e7202 */ /* 0x001fe40000000f00 */
[----:B------:R-:W-:Y:S02]  /*7590*/  MOV R15, R13 ;  /* 0x0000000d000f7202 */ /* 0x000fe40000000f00 */
[----:B------:R-:W-:-:S06]  /*75a0*/  CS2R R12, SRZ ;  /* 0x00000000000c7805 */ /* 0x000fcc000001ff00 */
[----:B----4-:R0:W3:Y:S02]  /*75b0*/  @!P2 LDG.E.64 R12, desc[UR10][R50.64] ;  /* 0x0000000a320ca981 */ /* 0x0100e4000c1e1b00 */
[----:B0-----:R-:W-:Y:S02]  /*75c0*/  MOV R50, R14 ;  /* 0x0000000e00327202 */ /* 0x001fe40000000f00 */
[----:B------:R-:W-:Y:S02]  /*75d0*/  MOV R51, R15 ;  /* 0x0000000f00337202 */ /* 0x000fe40000000f00 */
[----:B------:R-:W-:-:S06]  /*75e0*/  CS2R R14, SRZ ;  /* 0x00000000000e7805 */ /* 0x000fcc000001ff00 */
[----:B--2---:R0:W2:Y:S04]  /*75f0*/  @!P2 LDG.E.64 R14, desc[UR10][R2.64] ;  /* 0x0000000a020ea981 */ /* 0x0040a8000c1e1b00 */
[----:B------:R-:W4:Y:S04]  /*7600*/  LDL.LU.64 R2, [R1+0x9b8] ;  /* 0x0009b80001027983 */ /* 0x000f280000300a00 */
[----:B------:R1:W-:Y:S02]  /*7610*/  STL [R1+0x55c], R0 ;  /* 0x00055c0001007387 */ /* 0x0003e40000100800 */
[----:B-1----:R-:W-:Y:S01]  /*7620*/  HFMA2 R0, -RZ, RZ, 0, 0 ;  /* 0x00000000ff007431 */ /* 0x002fe200000001ff */
[----:B------:R-:W-:-:S05]  /*7630*/  @!P1 MOV R0, R4 ;  /* 0x0000000400009202 */ /* 0x000fca0000000f00 */
[----:B------:R1:W-:Y:S02]  /*7640*/  STL [R1+0x798], R0 ;  /* 0x0007980001007387 */ /* 0x0003e40000100800 */
[----:B-1----:R-:W-:Y:S01]  /*7650*/  HFMA2 R0, -RZ, RZ, 0, 0 ;  /* 0x00000000ff007431 */ /* 0x002fe200000001ff */
[----:B------:R-:W-:-:S05]  /*7660*/  @!P1 MOV R0, R7 ;  /* 0x0000000700009202 */ /* 0x000fca0000000f00 */
[----:B------:R1:W-:Y:S02]  /*7670*/  STL [R1+0x578], R0 ;  /* 0x0005780001007387 */ /* 0x0003e40000100800 */
[----:B-1----:R-:W-:Y:S01]  /*7680*/  HFMA2 R0, -RZ, RZ, 0, 0 ;  /* 0x00000000ff007431 */ /* 0x002fe200000001ff */
[----:B------:R-:W-:-:S05]  /*7690*/  @!P0 MOV R0, R8 ;  /* 0x0000000800008202 */ /* 0x000fca0000000f00 */
[----:B------:R1:W-:Y:S02]  /*76a0*/  STL [R1+0x7c0], R0 ;  /* 0x0007c00001007387 */ /* 0x0003e40000100800 */
[----:B-1----:R-:W-:Y:S02]  /*76b0*/  HFMA2 R0, -RZ, RZ, 0, 0 ;  /* 0x00000000ff007431 */ /* 0x002fe400000001ff */
[----:B------:R1:W-:Y:S01]  /*76c0*/  STL.64 [R1+0x260], R16 ;  /* 0x0002601001007387 */ /* 0x0003e20000100a00 */
[----:B------:R-:W-:-:S05]  /*76d0*/  @!P0 MOV R0, R11 ;  /* 0x0000000b00008202 */ /* 0x000fca0000000f00 */
[----:B------:R0:W-:Y:S04]  /*76e0*/  STL [R1+0x57c], R0 ;  /* 0x00057c0001007387 */ /* 0x0001e80000100800 */
[----:B-1----:R-:W2:Y:S01]  /*76f0*/  LDL.LU.64 R16, [R1+0x848] ;  /* 0x0008480001107983 */ /* 0x002ea20000300a00 */
[----:B0-----:R-:W-:-:S03]  /*7700*/  HFMA2 R0, -RZ, RZ, 0, 0 ;  /* 0x00000000ff007431 */ /* 0x001fc600000001ff */
[----:B---3--:R-:W-:Y:S01]  /*7710*/  STL.64 [R1+0x9b0], R12 ;  /* 0x0009b00c01007387 */ /* 0x008fe20000100a00 */
[----:B------:R-:W-:-:S03]  /*7720*/  @!P2 MOV R0, R12 ;  /* 0x0000000c0000a202 */ /* 0x000fc60000000f00 */
[----:B----4-:R0:W-:Y:S02]  /*7730*/  STL.64 [R1+0x60], R2 ;  /* 0x0000600201007387 */ /* 0x0101e40000100a00 */
[----:B0-----:R-:W-:Y:S02]  /*7740*/  CS2R R2, SRZ ;  /* 0x0000000000027805 */ /* 0x001fe4000001ff00 */
[----:B------:R-:W-:Y:S02]  /*7750*/  @!P2 MOV R3, R13 ;  /* 0x0000000d0003a202 */ /* 0x000fe40000000f00 */
[----:B------:R-:W3:Y:S01]  /*7760*/  LDL.LU.64 R12, [R1+0x818] ;  /* 0x00081800010c7983 */ /* 0x000ee20000300a00 */
[----:B------:R-:W-:Y:S02]  /*7770*/  LOP3.LUT P1, RZ, R18, 0x800, RZ, 0xc0, !PT ;  /* 0x0000080012ff7812 */ /* 0x000fe4000782c0ff */
[----:B--2---:R-:W-:Y:S01]  /*7780*/  @!P2 MOV R2, R14 ;  /* 0x0000000e0002a202 */ /* 0x004fe20000000f00 */
[----:B------:R-:W-:Y:S04]  /*7790*/  STL [R1+0x7f4], R3 ;  /* 0x0007f40301007387 */ /* 0x000fe80000100800 */
[----:B------:R0:W-:Y:S02]  /*77a0*/  STL [R1+0x594], R2 ;  /* 0x0005940201007387 */ /* 0x0001e40000100800 */
[----:B0-----:R-:W-:-:S02]  /*77b0*/  CS2R R2, SRZ ;  /* 0x0000000000027805 */ /* 0x001fc4000001ff00 */
[----:B------:R0:W-:Y:S04]  /*77c0*/  STL.64 [R1+0x268], R6 ;  /* 0x0002680601007387 */ /* 0x0001e80000100a00 */
[----:B0-----:R-:W2:Y:S04]  /*77d0*/  LDL.LU.64 R6, [R1+0x840] ;  /* 0x0008400001067983 */ /* 0x001ea80000300a00 */
[----:B------:R0:W4:Y:S02]  /*77e0*/  @!P1 LDG.E.64 R2, desc[UR10][R16.64] ;  /* 0x0000000a10029981 */ /* 0x000124000c1e1b00 */
[----:B0-----:R-:W-:-:S06]  /*77f0*/  CS2R R16, SRZ ;  /* 0x0000000000107805 */ /* 0x001fcc000001ff00 */
[----:B---3--:R-:W3:Y:S04]  /*7800*/  @!P1 LDG.E.64 R16, desc[UR10][R12.64] ;  /* 0x0000000a0c109981 */ /* 0x008ee8000c1e1b00 */
[----:B------:R-:W2:Y:S01]  /*7810*/  LDL.LU.64 R12, [R1+0x5f8] ;  /* 0x0005f800010c7983 */ /* 0x000ea20000300a00 */
[----:B------:R-:W-:-:S03]  /*7820*/  LOP3.LUT P0, RZ, R18, 0x400, RZ, 0xc0, !PT ;  /* 0x0000040012ff7812 */ /* 0x000fc6000780c0ff */
[----:B------:R0:W-:Y:S02]  /*7830*/  STL.64 [R1+0x68], R4 ;  /* 0x0000680401007387 */ /* 0x0001e40000100a00 */
[----:B0-----:R-:W-:Y:S02]  /*7840*/  CS2R R4, SRZ ;  /* 0x0000000000047805 */ /* 0x001fe4000001ff00 */
[----:B------:R0:W-:Y:S04]  /*7850*/  STL.64 [R1+0x270], R10 ;  /* 0x0002700a01007387 */ /* 0x0001e80000100a00 */
[----:B0-----:R-:W2:Y:S01]  /*7860*/  LDL.LU.64 R10, [R1+0x838] ;  /* 0x00083800010a7983 */ /* 0x001ea20000300a00 */
[----:B----4-:R-:W-:-:S05]  /*7870*/  @!P1 MOV R5, R3 ;  /* 0x0000000300059202 */ /* 0x010fca0000000f00 */
[----:B------:R-:W-:Y:S01]  /*7880*/  STL [R1+0x81c], R5 ;  /* 0x00081c0501007387 */ /* 0x000fe20000100800 */
[----:B---3--:R-:W-:-:S05]  /*7890*/  @!P1 MOV R4, R16 ;  /* 0x0000001000049202 */ /* 0x008fca0000000f00 */
[----:B------:R0:W-:Y:S02]  /*78a0*/  STL [R1+0x5ac], R4 ;  /* 0x0005ac0401007387 */ /* 0x0001e40000100800 */
[----:B0-----:R-:W-:-:S06]  /*78b0*/  CS2R R4, SRZ ;  /* 0x0000000000047805 */ /* 0x001fcc000001ff00 */
[----:B--2---:R0:W2:Y:S02]  /*78c0*/  @!P0 LDG.E.64 R4, desc[UR10][R6.64] ;  /* 0x0000000a06048981 */ /* 0x0040a4000c1e1b00 */
[----:B0-----:R-:W-:-:S06]  /*78d0*/  CS2R R6, SRZ ;  /* 0x0000000000067805 */ /* 0x001fcc000001ff00 */
[----:B------:R-:W3:Y:S04]  /*78e0*/  @!P0 LDG.E.64 R6, desc[UR10][R12.64] ;  /* 0x0000000a0c068981 */ /* 0x000ee8000c1e1b00 */
[----:B------:R-:W4:Y:S04]  /*78f0*/  LDL.LU.64 R12, [R1+0x830] ;  /* 0x00083000010c7983 */ /* 0x000f280000300a00 */
[----:B------:R0:W-:Y:S04]  /*7900*/  STL [R1+0x7f0], R0 ;  /* 0x0007f00001007387 */ /* 0x0001e80000100800 */
[----:B------:R1:W-:Y:S01]  /*7910*/  STL.64 [R1+0x70], R8 ;  /* 0x0000700801007387 */ /* 0x0003e20000100a00 */
[----:B0-----:R-:W-:Y:S01]  /*7920*/  HFMA2 R0, -RZ, RZ, 0, 0 ;  /* 0x00000000ff007431 */ /* 0x001fe200000001ff */
[----:B------:R-:W-:-:S02]  /*7930*/  @!P2 MOV R0, R15 ;  /* 0x0000000f0000a202 */ /* 0x000fc40000000f00 */
[----:B-1----:R-:W-:Y:S02]  /*7940*/  CS2R R8, SRZ ;  /* 0x0000000000087805 */ /* 0x002fe4000001ff00 */
        /* <DEDUP_REMOVED lines=8> */
[----:B----4-:R0:W3:Y:S04]  /*79d0*/  @!P2 LDG.E.64 R10, desc[UR10][R12.64] ;  /* 0x0000000a0c0aa981 */ /* 0x0100e8000c1e1b00 */
        /* <DEDUP_REMOVED lines=15> */
[----:B-1----:R-:W3:Y:S01]  /*7ad0*/  LDL.LU.64 R14, [R1+0x828] ;  /* 0x00082800010e7983 */ /* 0x002ee20000300a00 */
[----:B0-----:R-:W-:Y:S01]  /*7ae0*/  HFMA2 R0, -RZ, RZ, 0, 0 ;  /* 0x00000000ff007431 */ /* 0x001fe200000001ff */
[----:B--2---:R-:W-:Y:S02]  /*7af0*/  @!P2 MOV R0, R8 ;  /* 0x000000080000a202 */ /* 0x004fe40000000f00 */
[----:B------:R-:W-:Y:S04]  /*7b00*/  STL.64 [R1+0x9a8], R8 ;  /* 0x0009a80801007387 */ /* 0x000fe80000100a00 */
[----:B----4-:R0:W-:Y:S02]  /*7b10*/  STL.64 [R1+0x78], R12 ;  /* 0x0000780c01007387 */ /* 0x0101e40000100a00 */
[----:B0-----:R-:W-:-:S02]  /*7b20*/  CS2R R12, SRZ ;  /* 0x00000000000c7805 */ /* 0x001fc4000001ff00 */
[----:B------:R-:W-:Y:S02]  /*7b30*/  @!P2 MOV R13, R9 ;  /* 0x00000009000da202 */ /* 0x000fe40000000f00 */
[----:B------:R-:W2:Y:S01]  /*7b40*/  LDL.LU.64 R8, [R1+0x640] ;  /* 0x0006400001087983 */ /* 0x000ea20000300a00 */
[----:B------:R-:W-:Y:S02]  /*7b50*/  LOP3.LUT P1, RZ, R18, 0x100, RZ, 0xc0, !PT ;  /* 0x0000010012ff7812 */ /* 0x000fe4000782c0ff */
[----:B---3--:R-:W-:Y:S01]  /*7b60*/  @!P2 MOV R12, R10 ;  /* 0x0000000a000ca202 */ /* 0x008fe20000000f00 */
[----:B------:R-:W-:Y:S04]  /*7b70*/  STL [R1+0x834], R13 ;  /* 0x0008340d01007387 */ /* 0x000fe80000100800 */
[----:B------:R0:W-:Y:S02]  /*7b80*/  STL [R1+0x5fc], R12 ;  /* 0x0005fc0c01007387 */ /* 0x0001e40000100800 */
[----:B0-----:R-:W-:-:S02]  /*7b90*/  CS2R R12, SRZ ;  /* 0x00000000000c7805 */ /* 0x001fc4000001ff00 */
[----:B------:R0:W-:Y:S04]  /*7ba0*/  STL.64 [R1+0x280], R16 ;  /* 0x0002801001007387 */ /* 0x0001e80000100a00 */
[----:B0-----:R-:W3:Y:S04]  /*7bb0*/  LDL.LU.64 R16, [R1+0x820] ;  /* 0x0008200001107983 */ /* 0x001ee80000300a00 */
[----:B------:R0:W4:Y:S02]  /*7bc0*/  @!P1 LDG.E.64 R12, desc[UR10][R14.64] ;  /* 0x0000000a0e0c9981 */ /* 0x000124000c1e1b00 */
[----:B0-----:R-:W-:-:S06]  /*7bd0*/  CS2R R14, SRZ ;  /* 0x00000000000e7805 */ /* 0x001fcc000001ff00 */
[----:B--2---:R-:W2:Y:S04]  /*7be0*/  @!P1 LDG.E.64 R14, desc[UR10][R8.64] ;  /* 0x0000000a080e9981 */ /* 0x004ea8000c1e1b00 */
[----:B------:R-:W3:Y:S01]  /*7bf0*/  LDL.LU.64 R8, [R1+0x660] ;  /* 0x0006600001087983 */ /* 0x000ee20000300a00 */
[----:B------:R-:W-:-:S03]  /*7c00*/  LOP3.LUT P0, RZ, R18, 0x80, RZ, 0xc0, !PT ;  /* 0x0000008012ff7812 */ /* 0x000fc6000780c0ff */
[----:B------:R0:W-:Y:S02]  /*7c10*/  STL.64 [R1+0x80], R2 ;  /* 0x0000800201007387 */ /* 0x0001e40000100a00 */
[----:B0-----:R-:W-:Y:S02]  /*7c20*/  CS2R R2, SRZ ;  /* 0x0000000000027805 */ /* 0x001fe4000001ff00 */
[----:B------:R0:W-:Y:S04]  /*7c30*/  STL.64 [R1+0x288], R6 ;  /* 0x0002880601007387 */ /* 0x0001e80000100a00 */
        /* <DEDUP_REMOVED lines=23> */
[----:B----4-:R-:W3:Y:S04]  /*7db0*/  @!P2 LDG.E.64 R6, desc[UR10][R8.64] ;  /* 0x0000000a0806a981 */ /* 0x010ee8000c1e1b00 */
[----:B------:R-:W4:Y:S04]  /*7dc0*/  LDL.LU.64 R8, [R1+0x9a8] ;  /* 0x0009a80001087983 */ /* 0x000f280000300a00 */
        /* <DEDUP_REMOVED lines=14> */
[----:B------:R-:W-:Y:S01]  /*7eb0*/  STL.64 [R1+0x290], R10 ;  /* 0x0002900a01007387 */ /* 0x000fe20000100a00 */
[----:B--2---:R-:W-:-:S05]  /*7ec0*/  @!P2 MOV R0, R4 ;  /* 0x000000040000a202 */ /* 0x004fca0000000f00 */
[----:B------:R0:W-:Y:S02]  /*7ed0*/  STL [R1+0x808], R0 ;  /* 0x0008080001007387 */ /* 0x0001e40000100800 */
[----:B0-----:R-:W-:Y:S02]  /*7ee0*/  HFMA2 R0, -RZ, RZ, 0, 0 ;  /* 0x00000000ff007431 */ /* 0x001fe400000001ff */
[----:B------:R-:W-:Y:S01]  /*7ef0*/  STL.64 [R1+0x9a0], R4 ;  /* 0x0009a00401007387 */ /* 0x000fe20000100a00 */
[----:B---3--:R-:W-:-:S03]  /*7f00*/  @!P2 MOV R0, R7 ;  /* 0x000000070000a202 */ /* 0x008fc60000000f00 */
[----:B----4-:R0:W-:Y:S04]  /*7f10*/  STL.64 [R1+0x90], R8 ;  /* 0x0000900801007387 */ /* 0x0101e80000100a00 */
[----:B------:R-:W-:Y:S01]  /*7f20*/  STL [R1+0x688], R0 ;  /* 0x0006880001007387 */ /* 0x000fe20000100800 */
[----:B0-----:R-:W-:Y:S02]  /*7f30*/  CS2R R8, SRZ ;  /* 0x0000000000087805 */ /* 0x001fe4000001ff00 */
[----:B------:R-:W-:Y:S02]  /*7f40*/  @!P2 MOV R9, R5 ;  /* 0x000000050009a202 */ /* 0x000fe40000000f00 */
[----:B------:R-:W-:-:S03]  /*7f50*/  @!P2 MOV R8, R6 ;  /* 0x000000060008a202 */ /* 0x000fc60000000f00 */
[----:B------:R-:W-:Y:S04]  /*7f60*/  STL [R1+0x80c], R9 ;  /* 0x00080c0901007387 */ /* 0x000fe80000100800 */
[----:B------:R0:W-:Y:S04]  /*7f70*/  STL [R1+0x664], R8 ;  /* 0x0006640801007387 */ /* 0x0001e80000100800 */
[----:B------:R-:W2:Y:S04]  /*7f80*/  LDL.LU.64 R4, [R1+0x6a8] ;  /* 0x0006a80001047983 */ /* 0x000ea80000300a00 */
[----:B------:R-:W3:Y:S01]  /*7f90*/  LDL.LU.64 R10, [R1+0x800] ;  /* 0x00080000010a7983 */ /* 0x000ee20000300a00 */
[----:B------:R-:W-:-:S02]  /*7fa0*/  LOP3.LUT P1, RZ, R18, 0x20, RZ, 0xc0, !PT ;  /* 0x0000002012ff7812 */ /* 0x000fc4000782c0ff */
[----:B0-----:R-:W-:-:S11]  /*7fb0*/  CS2R R8, SRZ ;  /* 0x0000000000087805 */ /* 0x001fd6000001ff00 */
[----:B---3--:R0:W3:Y:S02]  /*7fc0*/  @!P1 LDG.E.64 R8, desc[UR10][R10.64] ;  /* 0x0000000a0a089981 */ /* 0x0080e4000c1e1b00 */
[----:B0-----:R-:W-:-:S06]  /*7fd0*/  CS2R R10, SRZ ;  /* 0x00000000000a7805 */ /* 0x001fcc000001ff00 */
[----:B--2---:R0:W2:Y:S04]  /*7fe0*/  @!P1 LDG.E.64 R10, desc[UR10][R4.64] ;  /* 0x0000000a040a9981 */ /* 0x0040a8000c1e1b00 */
[----:B------:R1:W-:Y:S01]  /*7ff0*/  STL.64 [R1+0x298], R14 ;  /* 0x0002980e01007387 */ /* 0x0003e20000100a00 */
[----:B0-----:R-:W-:-:S03]  /*8000*/  CS2R R4, SRZ ;  /* 0x0000000000047805 */ /* 0x001fc6000001ff00 */
[----:B-1----:R-:W4:Y:S01]  /*8010*/  LDL.LU.64 R14, [R1+0x7f8] ;  /* 0x0007f800010e7983 */ /* 0x002f220000300a00 */
[----:B---3--:R-:W-:-:S05]  /*8020*/  @!P1 MOV R5, R9 ;  /* 0x0000000900059202 */ /* 0x008fca0000000f00 */
[----:B------:R-:W-:Y:S01]  /*8030*/  STL [R1+0x804], R5 ;  /* 0x0008040501007387 */ /* 0x000fe20000100800 */
[----:B--2---:R-:W-:-:S05]  /*8040*/  @!P1 MOV R4, R10 ;  /* 0x0000000a00049202 */ /* 0x004fca0000000f00 */
[----:B------:R0:W-:Y:S04]  /*8050*/  STL [R1+0x690], R4 ;  /* 0x0006900401007387 */ /* 0x0001e80000100800 */
[----:B0-----:R-:W2:Y:S01]  /*8060*/  LDL.LU.64 R4, [R1+0x7e8] ;  /* 0x0007e80001047983 */ /* 0x001ea20000300a00 */
[----:B------:R-:W-:-:S03]  /*8070*/  LOP3.LUT P0, RZ, R18, 0x10, RZ, 0xc0, !PT ;  /* 0x0000001012ff7812 */ /* 0x000fc6000780c0ff */
[----:B------:R0:W-:Y:S02]  /*8080*/  STL.64 [R1+0x98], R12 ;  /* 0x0000980c01007387 */ /* 0x0001e40000100a00 */
[----:B0-----:R-:W-:-:S08]  /*8090*/  CS2R R12, SRZ ;  /* 0x00000000000c7805 */ /* 0x001fd0000001ff00 */
[----:B----4-:R0:W3:Y:S02]  /*80a0*/  @!P0 LDG.E.64 R12, desc[UR10][R14.64] ;  /* 0x0000000a0e0c8981 */ /* 0x0100e4000c1e1b00 */
[----:B0-----:R-:W-:-:S06]  /*80b0*/  CS2R R14, SRZ ;  /* 0x00000000000e7805 */ /* 0x001fcc000001ff00 */
[----:B--2---:R-:W2:Y:S04]  /*80c0*/  @!P0 LDG.E.64 R14, desc[UR10][R4.64] ;  /* 0x0000000a040e8981 */ /* 0x004ea8000c1e1b00 */
[----:B------:R0:W-:Y:S04]  /*80d0*/  STL.64 [R1+0xa0], R2 ;  /* 0x0000a00201007387 */ /* 0x0001e80000100a00 */
[----:B------:R-:W4:Y:S01]  /*80e0*/  LDL.LU.64 R4, [R1+0x7d8] ;  /* 0x0007d80001047983 */ /* 0x000f220000300a00 */
[----:B0-----:R-:W-:Y:S02]  /*80f0*/  CS2R R2, SRZ ;  /* 0x0000000000027805 */ /* 0x001fe4000001ff00 */
[----:B---3--:R-:W-:-:S05]  /*8100*/  @!P0 MOV R3, R13 ;  /* 0x0000000d00038202 */ /* 0x008fca0000000f00 */
[----:B------:R-:W-:Y:S01]  /*8110*/  STL [R1+0x7ec], R3 ;  /* 0x0007ec0301007387 */ /* 0x000fe20000100800 */
[----:B--2---:R-:W-:-:S05]  /*8120*/  @!P0 MOV R2, R14 ;  /* 0x0000000e00028202 */ /* 0x004fca0000000f00 */
[----:B------:R0:W-:Y:S04]  /*8130*/  STL [R1+0x6ac], R2 ;  /* 0x0006ac0201007387 */ /* 0x0001e80000100800 */
[----:B0-----:R-:W2:Y:S01]  /*8140*/  LDL.LU.64 R2, [R1+0x7e0] ;  /* 0x0007e00001027983 */ /* 0x001ea20000300a00 */
[----:B------:R-:W-:-:S03]  /*8150*/  LOP3.LUT P2, RZ, R18, 0x8, RZ, 0xc0, !PT ;  /* 0x0000000812ff7812 */ /* 0x000fc6000784c0ff */
[----:B------:R0:W-:Y:S02]  /*8160*/  STL.64 [R1+0x2a0], R16 ;  /* 0x0002a01001007387 */ /* 0x0001e40000100a00 */
[----:B0-----:R-:W-:Y:S01]  /*8170*/  CS2R R16, SRZ ;  /* 0x0000000000107805 */ /* 0x001fe2000001ff00 */
[----:B------:R-:W-:Y:S01]  /*8180*/  HFMA2 R0, -RZ, RZ, 0, 0 ;  /* 0x00000000ff007431 */ /* 0x000fe200000001ff */
[----:B------:R-:W-:-:S06]  /*8190*/  @!P1 MOV R0, R8 ;  /* 0x0000000800009202 */ /* 0x000fcc0000000f00 */
[----:B--2---:R0:W2:Y:S02]  /*81a0*/  @!P2 LDG.E.64 R16, desc[UR10][R2.64] ;  /* 0x0000000a0210a981 */ /* 0x0040a4000c1e1b00 */
[----:B0-----:R-:W-:Y:S02]  /*81b0*/  MOV R2, R50 ;  /* 0x0000003200027202 */ /* 0x001fe40000000f00 */
[----:B------:R-:W-:Y:S02]  /*81c0*/  MOV R3, R51 ;  /* 0x0000003300037202 */ /* 0x000fe40000000f00 */
[----:B------:R-:W-:Y:S02]  /*81d0*/  MOV R50, R44 ;  /* 0x0000002c00327202 */ /* 0x000fe40000000f00 */
[----:B------:R-:W-:Y:S02]  /*81e0*/  MOV R51, R45 ;  /* 0x0000002d00337202 */ /* 0x000fe40000000f00 */
[----:B------:R-:W-:-:S02]  /*81f0*/  MOV R44, R42 ;  /* 0x0000002a002c7202 */ /* 0x000fc40000000f00 */
[----:B------:R-:W-:Y:S02]  /*8200*/  MOV R45, R43 ;  /* 0x0000002b002d7202 */ /* 0x000fe40000000f00 */
[----:B------:R-:W-:Y:S02]  /*8210*/  MOV R42, R40 ;  /* 0x00000028002a7202 */ /* 0x000fe40000000f00 */
        /* <DEDUP_REMOVED lines=9> */
[----:B------:R-:W-:-:S06]  /*82b0*/  CS2R R20, SRZ ;  /* 0x0000000000147805 */ /* 0x000fcc000001ff00 */
        /* <DEDUP_REMOVED lines=13> */
[----:B------:R1:W-:Y:S04]  /*8390*/  STL.64 [R1+0x2a8], R6 ;  /* 0x0002a80601007387 */ /* 0x0003e80000100a00 */
[----:B-1----:R-:W3:Y:S01]  /*83a0*/  LDL.LU.64 R6, [R1+0x710] ;  /* 0x0007100001067983 */ /* 0x002ee20000300a00 */
[----:B--2---:R-:W-:-:S03]  /*83b0*/  @!P2 MOV R0, R16 ;  /* 0x000000100000a202 */ /* 0x004fc60000000f00 */
[----:B------:R-:W-:Y:S04]  /*83c0*/  STL.64 [R1+0x998], R16 ;  /* 0x0009981001007387 */ /* 0x000fe80000100a00 */
[----:B----4-:R0:W-:Y:S02]  /*83d0*/  STL.64 [R1+0xa8], R4 ;  /* 0x0000a80401007387 */ /* 0x0101e40000100a00 */
[----:B0-----:R-:W-:Y:S02]  /*83e0*/  CS2R R4, SRZ ;  /* 0x0000000000047805 */ /* 0x001fe4000001ff00 */
[----:B------:R-:W-:Y:S02]  /*83f0*/  @!P2 MOV R5, R17 ;  /* 0x000000110005a202 */ /* 0x000fe40000000f00 */
[----:B------:R-:W2:Y:S01]  /*8400*/  LDL.LU.64 R16, [R1+0x7d0] ;  /* 0x0007d00001107983 */ /* 0x000ea20000300a00 */
[----:B---3--:R-:W-:-:S03]  /*8410*/  @!P2 MOV R4, R20 ;  /* 0x000000140004a202 */ /* 0x008fc60000000f00 */
[----:B------:R0:W-:Y:S01]  /*8420*/  STL [R1+0x7dc], R5 ;  /* 0x0007dc0501007387 */ /* 0x0001e20000100800 */
[----:B------:R-:W-:-:S03]  /*8430*/  LOP3.LUT P1, RZ, R18, 0x4, RZ, 0xc0, !PT ;  /* 0x0000000412ff7812 */ /* 0x000fc6000782c0ff */
[----:B------:R1:W-:Y:S01]  /*8440*/  STL [R1+0x6e4], R4 ;  /* 0x0006e40401007387 */ /* 0x0003e20000100800 */
[----:B0-----:R-:W-:Y:S02]  /*8450*/  MOV R5, R3 ;  /* 0x0000000300057202 */ /* 0x001fe40000000f00 */
[----:B------:R-:W-:Y:S02]  /*8460*/  MOV R3, R51 ;  /* 0x0000003300037202 */ /* 0x000fe40000000f00 */
[----:B-1----:R-:W-:Y:S02]  /*8470*/  MOV R4, R2 ;  /* 0x0000000200047202 */ /* 0x002fe40000000f00 */
        /* <DEDUP_REMOVED lines=15> */
[----:B------:R-:W-:Y:S01]  /*8570*/  CS2R R22, SRZ ;  /* 0x0000000000167805 */ /* 0x000fe2000001ff00 */
[----:B------:R0:W-:Y:S04]  /*8580*/  STL.64 [R1+0xb0], R8 ;  /* 0x0000b00801007387 */ /* 0x0001e80000100a00 */
[----:B0-----:R-:W3:Y:S04]  /*8590*/  LDL.LU.64 R8, [R1+0x7c8] ;  /* 0x0007c80001087983 */ /* 0x001ee80000300a00 */
[----:B------:R0:W-:Y:S04]  /*85a0*/  STL.64 [R1+0x2b0], R10 ;  /* 0x0002b00a01007387 */ /* 0x0001e80000100a00 */
[----:B0-----:R-:W4:Y:S04]  /*85b0*/  LDL.LU.64 R10, [R1+0x7b8] ;  /* 0x0007b800010a7983 */ /* 0x001f280000300a00 */
[----:B--2---:R0:W2:Y:S02]  /*85c0*/  @!P1 LDG.E.64 R22, desc[UR10][R16.64] ;  /* 0x0000000a10169981 */ /* 0x0040a4000c1e1b00 */
[----:B0-----:R-:W-:-:S02]  /*85d0*/  MOV R16, R4 ;  /* 0x0000000400107202 */ /* 0x001fc40000000f00 */
        /* <DEDUP_REMOVED lines=13> */
[----:B------:R-:W-:-:S06]  /*86b0*/  CS2R R24, SRZ ;  /* 0x0000000000187805 */ /* 0x000fcc000001ff00 */
[----:B------:R0:W3:Y:S01]  /*86c0*/  @!P1 LDG.E.64 R24, desc[UR10][R6.64] ;  /* 0x0000000a06189981 */ /* 0x0000e2000c1e1b00 */
[----:B------:R-:W-:Y:S02]  /*86d0*/  LOP3.LUT P0, RZ, R18, 0x2, RZ, 0xc0, !PT ;  /* 0x0000000212ff7812 */ /* 0x000fe4000780c0ff */
[----:B0-----:R-:W-:Y:S01]  /*86e0*/  CS2R R6, SRZ ;  /* 0x0000000000067805 */ /* 0x001fe2000001ff00 */
[----:B------:R0:W-:Y:S04]  /*86f0*/  STL.64 [R1+0x2b8], R14 ;  /* 0x0002b80e01007387 */ /* 0x0001e80000100a00 */
[----:B------:R-:W-:Y:S04]  /*8700*/  STL.64 [R1+0xb8], R12 ;  /* 0x0000b80c01007387 */ /* 0x000fe80000100a00 */
[----:B0-----:R-:W4:Y:S01]  /*8710*/  LDL.LU.64 R14, [R1+0x7b0] ;  /* 0x0007b000010e7983 */ /* 0x001f220000300a00 */
[----:B--2---:R-:W-:-:S05]  /*8720*/  @!P1 MOV R7, R23 ;  /* 0x0000001700079202 */ /* 0x004fca0000000f00 */
[----:B------:R0:W-:Y:S02]  /*8730*/  STL [R1+0x7d4], R7 ;  /* 0x0007d40701007387 */ /* 0x0001e40000100800 */
[----:B0-----:R-:W-:Y:S02]  /*8740*/  MOV R7, R17 ;  /* 0x0000001100077202 */ /* 0x001fe40000000f00 */
[----:B------:R-:W-:Y:S02]  /*8750*/  MOV R17, R5 ;  /* 0x0000000500117202 */ /* 0x000fe40000000f00 */
[----:B------:R-:W-:Y:S02]  /*8760*/  MOV R5, R3 ;  /* 0x0000000300057202 */ /* 0x000fe40000000f00 */
[----:B------:R-:W-:Y:S02]  /*8770*/  MOV R3, R39 ;  /* 0x0000002700037202 */ /* 0x000fe40000000f00 */
[----:B------:R-:W-:-:S02]  /*8780*/  MOV R39, R33 ;  /* 0x0000002100277202 */ /* 0x000fc40000000f00 */
[----:B------:R-:W-:Y:S02]  /*8790*/  MOV R33, R27 ;  /* 0x0000001b00217202 */ /* 0x000fe40000000f00 */
[----:B---3--:R-:W-:-:S05]  /*87a0*/  @!P1 MOV R6, R24 ;  /* 0x0000001800069202 */ /* 0x008fca0000000f00 */
[----:B------:R0:W-:Y:S02]  /*87b0*/  STL [R1+0x700], R6 ;  /* 0x0007000601007387 */ /* 0x0001e40000100800 */
[----:B0-----:R-:W-:Y:S02]  /*87c0*/  MOV R6, R16 ;  /* 0x0000001000067202 */ /* 0x001fe40000000f00 */
[----:B------:R-:W-:Y:S02]  /*87d0*/  MOV R16, R4 ;  /* 0x0000000400107202 */ /* 0x000fe40000000f00 */
[----:B------:R-:W-:Y:S02]  /*87e0*/  MOV R4, R2 ;  /* 0x0000000200047202 */ /* 0x000fe40000000f00 */
[----:B------:R-:W-:Y:S02]  /*87f0*/  MOV R2, R38 ;  /* 0x0000002600027202 */ /* 0x000fe40000000f00 */
[----:B------:R-:W-:-:S02]  /*8800*/  MOV R38, R32 ;  /* 0x0000002000267202 */ /* 0x000fc40000000f00 */
[----:B------:R-:W-:Y:S02]  /*8810*/  MOV R32, R26 ;  /* 0x0000001a00207202 */ /* 0x000fe40000000f00 */
[----:B------:R-:W-:-:S06]  /*8820*/  CS2R R26, SRZ ;  /* 0x00000000001a7805 */ /* 0x000fcc000001ff00 */
[----:B------:R0:W2:Y:S02]  /*8830*/  @!P0 LDG.E.64 R26, desc[UR10][R8.64] ;  /* 0x0000000a081a8981 */ /* 0x0000a4000c1e1b00 */
        /* <DEDUP_REMOVED lines=8> */
[----:B------:R-:W-:-:S06]  /*88c0*/  CS2R R2, SRZ ;  /* 0x0000000000027805 */ /* 0x000fcc000001ff00 */
[----:B----4-:R0:W3:Y:S01]  /*88d0*/  @!P0 LDG.E.64 R2, desc[UR10][R10.64] ;  /* 0x0000000a0a028981 */ /* 0x0100e2000c1e1b00 */
[----:B------:R-:W-:Y:S02]  /*88e0*/  MOV R12, R8 ;  /* 0x00000008000c7202 */ /* 0x000fe40000000f00 */
[----:B------:R-:W-:Y:S02]  /*88f0*/  MOV R13, R9 ;  /* 0x00000009000d7202 */ /* 0x000fe40000000f00 */
[----:B------:R-:W-:Y:S02]  /*8900*/  MOV R8, R16 ;  /* 0x0000001000087202 */ /* 0x000fe40000000f00 */
[----:B------:R-:W-:Y:S02]  /*8910*/  MOV R9, R17 ;  /* 0x0000001100097202 */ /* 0x000fe40000000f00 */
[----:B------:R-:W4:Y:S04]  /*8920*/  LDL.LU.64 R16, [R1+0x7a8] ;  /* 0x0007a80001107983 */ /* 0x000f280000300a00 */
[----:B------:R1:W-:Y:S01]  /*8930*/  STL [R1+0x7d8], R0 ;  /* 0x0007d80001007387 */ /* 0x0003e20000100800 */
[----:B0-----:R-:W-:Y:S01]  /*8940*/  CS2R R10, SRZ ;  /* 0x00000000000a7805 */ /* 0x001fe2000001ff00 */
[----:B-1----:R-:W-:Y:S01]  /*8950*/  HFMA2 R0, -RZ, RZ, 0, 0 ;  /* 0x00000000ff007431 */ /* 0x002fe200000001ff */
[----:B------:R-:W-:-:S02]  /*8960*/  @!P2 MOV R0, R21 ;  /* 0x000000150000a202 */ /* 0x000fc40000000f00 */
[----:B------:R-:W-:Y:S02]  /*8970*/  LOP3.LUT P2, RZ, R18, 0x1, RZ, 0xc0, !PT ;  /* 0x0000000112ff7812 */ /* 0x000fe4000784c0ff */
[----:B--2---:R-:W-:-:S05]  /*8980*/  @!P0 MOV R11, R27 ;  /* 0x0000001b000b8202 */ /* 0x004fca0000000f00 */
[----:B------:R0:W-:Y:S02]  /*8990*/  STL [R1+0x7bc], R11 ;  /* 0x0007bc0b01007387 */ /* 0x0001e40000100800 */
[----:B0-----:R-:W-:Y:S02]  /*89a0*/  MOV R11, R7 ;  /* 0x00000007000b7202 */ /* 0x001fe40000000f00 */
[----:B---3--:R-:W-:-:S05]  /*89b0*/  @!P0 MOV R10, R2 ;  /* 0x00000002000a8202 */ /* 0x008fca0000000f00 */
[----:B------:R0:W-:Y:S02]  /*89c0*/  STL [R1+0x714], R10 ;  /* 0x0007140a01007387 */ /* 0x0001e40000100800 */
[----:B0-----:R-:W-:Y:S02]  /*89d0*/  MOV R10, R6 ;  /* 0x00000006000a7202 */ /* 0x001fe40000000f00 */
        /* <DEDUP_REMOVED lines=35> */
[----:B---3--:R-:W-:-:S02]  /*8c10*/  @!P2 MOV R16, R4 ;  /* 0x000000040010a202 */ /* 0x008fc40000000f00 */
[----:B------:R-:W-:Y:S01]  /*8c20*/  LOP3.LUT P1, RZ, R19, 0x80000000, RZ, 0xc0, !PT ;  /* 0x8000000013ff7812 */ /* 0x000fe2000782c0ff */
[----:B------:R0:W-:Y:S04]  /*8c30*/  STL [R1+0x7ac], R17 ;  /* 0x0007ac1101007387 */ /* 0x0001e80000100800 */
[----:B------:R1:W-:Y:S01]  /*8c40*/  STL [R1+0x72c], R16 ;  /* 0x00072c1001007387 */ /* 0x0003e20000100800 */
[----:B0-----:R-:W-:Y:S02]  /*8c50*/  MOV R17, R15 ;  /* 0x0000000f00117202 */ /* 0x001fe40000000f00 */
[----:B------:R-:W-:Y:S02]  /*8c60*/  MOV R15, R13 ;  /* 0x0000000d000f7202 */ /* 0x000fe40000000f00 */
[----:B-1----:R-:W-:-:S02]  /*8c70*/  MOV R16, R14 ;  /* 0x0000000e00107202 */ /* 0x002fc40000000f00 */
[----:B------:R-:W-:Y:S02]  /*8c80*/  MOV R14, R12 ;  /* 0x0000000c000e7202 */ /* 0x000fe40000000f00 */
[----:B------:R-:W-:Y:S02]  /*8c90*/  MOV R12, R10 ;  /* 0x0000000a000c7202 */ /* 0x000fe40000000f00 */
[----:B------:R-:W-:Y:S02]  /*8ca0*/  MOV R13, R11 ;  /* 0x0000000b000d7202 */ /* 0x000fe40000000f00 */
        /* <DEDUP_REMOVED lines=26> */
[----:B---3--:R-:W-:-:S05]  /*8e50*/  @!P1 MOV R20, R8 ;  /* 0x0000000800149202 */ /* 0x008fca0000000f00 */
[----:B------:R0:W-:Y:S02]  /*8e60*/  STL [R1+0x750], R20 ;  /* 0x0007501401007387 */ /* 0x0001e40000100800 */
[----:B0-----:R-:W-:Y:S02]  /*8e70*/  MOV R20, R6 ;  /* 0x0000000600147202 */ /* 0x001fe40000000f00 */
[----:B------:R-:W-:Y:S02]  /*8e80*/  MOV R6, R16 ;  /* 0x0000001000067202 */ /* 0x000fe40000000f00 */
        /* <DEDUP_REMOVED lines=182> */
[----:B0-----:R-:W-:-:S06]  /*99f0*/  CS2R R14, SRZ ;  /* 0x00000000000e7805 */ /* 0x001fcc000001ff00 */
[----:B------:R0:W3:Y:S02]  /*9a00*/  @!P1 LDG.E.64 R14, desc[UR10][R12.64] ;  /* 0x0000000a0c0e9981 */ /* 0x0000e4000c1e1b00 */
        /* <DEDUP_REMOVED lines=14> */
[----:B0-----:R-:W-:Y:S02]  /*9af0*/  CS2R R2, SRZ ;  /* 0x0000000000027805 */ /* 0x001fe4000001ff00 */
[----:B------:R0:W-:Y:S04]  /*9b00*/  STL.64 [R1+0x318], R4 ;  /* 0x0003180401007387 */ /* 0x0001e80000100a00 */
[----:B0-----:R-:W4:Y:S04]  /*9b10*/  LDL.LU.64 R4, [R1+0x6f8] ;  /* 0x0006f80001047983 */ /* 0x001f280000300a00 */
[----:B--2---:R-:W2:Y:S04]  /*9b20*/  @!P0 LDG.E.64 R2, desc[UR10][R10.64] ;  /* 0x0000000a0a028981 */ /* 0x004ea8000c1e1b00 */
[----:B------:R-:W4:Y:S04]  /*9b30*/  LDL.LU.64 R10, [R1+0x410] ;  /* 0x00041000010a7983 */ /* 0x000f280000300a00 */
[----:B------:R0:W-:Y:S04]  /*9b40*/  STL [R1+0x730], R0 ;  /* 0x0007300001007387 */ /* 0x0001e80000100800 */
[----:B------:R1:W-:Y:S01]  /*9b50*/  STL.64 [R1+0x118], R6 ;  /* 0x0001180601007387 */ /* 0x0003e20000100a00 */
[----:B0-----:R-:W-:Y:S01]  /*9b60*/  HFMA2 R0, -RZ, RZ, 0, 0 ;  /* 0x00000000ff007431 */ /* 0x001fe200000001ff */
[----:B------:R-:W-:-:S02]  /*9b70*/  @!P2 MOV R0, R9 ;  /* 0x000000090000a202 */ /* 0x000fc40000000f00 */
[----:B-1----:R-:W-:Y:S02]  /*9b80*/  CS2R R6, SRZ ;  /* 0x0000000000067805 */ /* 0x002fe4000001ff00 */
[----:B------:R-:W-:Y:S02]  /*9b90*/  LOP3.LUT P2, RZ, R19, 0x100000, RZ, 0xc0, !PT ;  /* 0x0010000013ff7812 */ /* 0x000fe4000784c0ff */
[----:B---3--:R-:W-:-:S05]  /*9ba0*/  @!P0 MOV R7, R17 ;  /* 0x0000001100078202 */ /* 0x008fca0000000f00 */
[----:B------:R-:W-:Y:S04]  /*9bb0*/  STL [R1+0x70c], R7 ;  /* 0x00070c0701007387 */ /* 0x000fe80000100800 */
[----:B------:R0:W-:Y:S04]  /*9bc0*/  STL.64 [R1+0x320], R8 ;  /* 0x0003200801007387 */ /* 0x0001e80000100a00 */
[----:B0-----:R-:W3:Y:S01]  /*9bd0*/  LDL.LU.64 R8, [R1+0x6e8] ;  /* 0x0006e80001087983 */ /* 0x001ee20000300a00 */
[----:B--2---:R-:W-:-:S05]  /*9be0*/  @!P0 MOV R6, R2 ;  /* 0x0000000200068202 */ /* 0x004fca0000000f00 */
[----:B------:R0:W-:Y:S02]  /*9bf0*/  STL [R1+0x41c], R6 ;  /* 0x00041c0601007387 */ /* 0x0001e40000100800 */
[----:B0-----:R-:W-:-:S06]  /*9c00*/  CS2R R6, SRZ ;  /* 0x0000000000067805 */ /* 0x001fcc000001ff00 */
[----:B----4-:R0:W2:Y:S02]  /*9c10*/  @!P2 LDG.E.64 R6, desc[UR10][R4.64] ;  /* 0x0000000a0406a981 */ /* 0x0100a4000c1e1b00 */
[----:B0-----:R-:W-:-:S06]  /*9c20*/  CS2R R4, SRZ ;  /* 0x0000000000047805 */ /* 0x001fcc000001ff00 */
[----:B------:R0:W4:Y:S04]  /*9c30*/  @!P2 LDG.E.64 R4, desc[UR10][R10.64] ;  /* 0x0000000a0a04a981 */ /* 0x000128000c1e1b00 */
[----:B------:R-:W3:Y:S04]  /*9c40*/  LDL.LU.64 R10, [R1+0x978] ;  /* 0x00097800010a7983 */ /* 0x000ee80000300a00 */
[----:B------:R1:W-:Y:S02]  /*9c50*/  STL [R1+0x428], R0 ;  /* 0x0004280001007387 */ /* 0x0003e40000100800 */
[----:B-1----:R-:W-:Y:S01]  /*9c60*/  HFMA2 R0, -RZ, RZ, 0, 0 ;  /* 0x00000000ff007431 */ /* 0x002fe200000001ff */
[----:B------:R-:W-:-:S05]  /*9c70*/  @!P1 MOV R0, R14 ;  /* 0x0000000e00009202 */ /* 0x000fca0000000f00 */
[----:B------:R1:W-:Y:S02]  /*9c80*/  STL [R1+0x718], R0 ;  /* 0x0007180001007387 */ /* 0x0003e40000100800 */
[----:B-1----:R-:W-:Y:S01]  /*9c90*/  HFMA2 R0, -RZ, RZ, 0, 0 ;  /* 0x00000000ff007431 */ /* 0x002fe200000001ff */
[----:B------:R-:W-:Y:S02]  /*9ca0*/  @!P1 MOV R0, R13 ;  /* 0x0000000d00009202 */ /* 0x000fe40000000f00 */
[----:B------:R-:W-:Y:S01]  /*9cb0*/  LOP3.LUT P1, RZ, R19, 0x80000, RZ, 0xc0, !PT ;  /* 0x0008000013ff7812 */ /* 0x000fe2000782c0ff */
[----:B---3--:R0:W-:Y:S02]  /*9cc0*/  STL.64 [R1+0x120], R10 ;  /* 0x0001200a01007387 */ /* 0x0081e40000100a00 */
[----:B0-----:R-:W-:Y:S02]  /*9cd0*/  CS2R R10, SRZ ;  /* 0x00000000000a7805 */ /* 0x001fe4000001ff00 */
[----:B--2---:R-:W-:-:S02]  /*9ce0*/  @!P2 MOV R11, R7 ;  /* 0x00000007000ba202 */ /* 0x004fc40000000f00 */
[----:B----4-:R-:W-:-:S03]  /*9cf0*/  @!P2 MOV R10, R4 ;  /* 0x00000004000aa202 */ /* 0x010fc60000000f00 */
[----:B------:R-:W-:Y:S04]  /*9d00*/  STL [R1+0x6fc], R11 ;  /* 0x0006fc0b01007387 */ /* 0x000fe80000100800 */
[----:B------:R0:W-:Y:S02]  /*9d10*/  STL [R1+0x414], R10 ;  /* 0x0004140a01007387 */ /* 0x0001e40000100800 */
[----:B0-----:R-:W-:-:S06]  /*9d20*/  CS2R R10, SRZ ;  /* 0x00000000000a7805 */ /* 0x001fcc000001ff00 */
[----:B------:R0:W2:Y:S02]  /*9d30*/  @!P1 LDG.E.64 R10, desc[UR10][R8.64] ;  /* 0x0000000a080a9981 */ /* 0x0000a4000c1e1b00 */
[----:B0-----:R-:W-:-:S06]  /*9d40*/  CS2R R8, SRZ ;  /* 0x0000000000087805 */ /* 0x001fcc000001ff00 */
[----:B------:R-:W3:Y:S04]  /*9d50*/  @!P1 LDG.E.64 R8, desc[UR10][R26.64] ;  /* 0x0000000a1a089981 */ /* 0x000ee8000c1e1b00 */
[----:B------:R0:W-:Y:S04]  /*9d60*/  STL [R1+0x420], R0 ;  /* 0x0004200001007387 */ /* 0x0001e80000100800 */
[----:B------:R-:W-:Y:S04]  /*9d70*/  STL.64 [R1+0x128], R14 ;  /* 0x0001280e01007387 */ /* 0x000fe80000100a00 */
[----:B------:R-:W-:Y:S01]  /*9d80*/  STL.64 [R1+0x130], R16 ;  /* 0x0001301001007387 */ /* 0x000fe20000100a00 */
[----:B0-----:R-:W-:-:S03]  /*9d90*/  HFMA2 R0, -RZ, RZ, 0, 0 ;  /* 0x00000000ff007431 */ /* 0x001fc600000001ff */
[----:B------:R-:W4:Y:S01]  /*9da0*/  LDL.LU.64 R26, [R1+0x6b8] ;  /* 0x0006b800011a7983 */ /* 0x000f220000300a00 */
[----:B------:R-:W-:-:S05]  /*9db0*/  @!P0 MOV R0, R16 ;  /* 0x0000001000008202 */ /* 0x000fca0000000f00 */
[----:B------:R0:W-:Y:S02]  /*9dc0*/  STL [R1+0x708], R0 ;  /* 0x0007080001007387 */ /* 0x0001e40000100800 */
[----:B0-----:R-:W-:Y:S01]  /*9dd0*/  HFMA2 R0, -RZ, RZ, 0, 0 ;  /* 0x00000000ff007431 */ /* 0x001fe200000001ff */
[----:B------:R-:W-:-:S05]  /*9de0*/  @!P0 MOV R0, R3 ;  /* 0x0000000300008202 */ /* 0x000fca0000000f00 */
[----:B------:R0:W-:Y:S02]  /*9df0*/  STL [R1+0x418], R0 ;  /* 0x0004180001007387 */ /* 0x0001e40000100800 */
[----:B0-----:R-:W-:Y:S01]  /*9e00*/  HFMA2 R0, -RZ, RZ, 0, 0 ;  /* 0x00000000ff007431 */ /* 0x001fe200000001ff */
[----:B------:R-:W-:Y:S02]  /*9e10*/  MOV R14, R68 ;  /* 0x00000044000e7202 */ /* 0x000fe40000000f00 */
[----:B------:R-:W-:Y:S02]  /*9e20*/  @!P2 MOV R0, R6 ;  /* 0x000000060000a202 */ /* 0x000fe40000000f00 */
[----:B------:R-:W-:Y:S02]  /*9e30*/  MOV R15, R69 ;  /* 0x00000045000f7202 */ /* 0x000fe40000000f00 */
[----:B------:R-:W-:Y:S01]  /*9e40*/  CS2R R68, SRZ ;  /* 0x0000000000447805 */ /* 0x000fe2000001ff00 */
[----:B------:R0:W-:Y:S01]  /*9e50*/  STL [R1+0x6f8], R0 ;  /* 0x0006f80001007387 */ /* 0x0001e20000100800 */
[----:B------:R-:W-:Y:S01]  /*9e60*/  LOP3.LUT P0, RZ, R19, 0x40000, RZ, 0xc0, !PT ;  /* 0x0004000013ff7812 */ /* 0x000fe2000780c0ff */
[----:B0-----:R-:W-:Y:S01]  /*9e70*/  HFMA2 R0, -RZ, RZ, 0, 0 ;  /* 0x00000000ff007431 */ /* 0x001fe200000001ff */
[----:B------:R-:W-:-:S02]  /*9e80*/  @!P2 MOV R0, R5 ;  /* 0x000000050000a202 */ /* 0x000fc40000000f00 */
[----:B------:R-:W-:Y:S02]  /*9e90*/  LOP3.LUT P2, RZ, R19, 0x20000, RZ, 0xc0, !PT ;  /* 0x0002000013ff7812 */ /* 0x000fe4000784c0ff */
[----:B------:R-:W-:Y:S02]  /*9ea0*/  CS2R R16, SRZ ;  /* 0x0000000000107805 */ /* 0x000fe4000001ff00 */
[----:B---3--:R-:W-:Y:S02]  /*9eb0*/  @!P1 MOV R69, R8 ;  /* 0x0000000800459202 */ /* 0x008fe40000000f00 */
[----:B------:R-:W-:-:S05]  /*9ec0*/  @!P1 MOV R68, R9 ;  /* 0x0000000900449202 */ /* 0x000fca0000000f00 */
[----:B------:R0:W-:Y:S02]  /*9ed0*/  STL.64 [R1+0x970], R68 ;  /* 0x0009704401007387 */ /* 0x0001e40000100a00 */
[----:B0-----:R-:W-:Y:S02]  /*9ee0*/  MOV R68, R14 ;  /* 0x0000000e00447202 */ /* 0x001fe40000000f00 */
[----:B------:R-:W-:Y:S02]  /*9ef0*/  MOV R69, R15 ;  /* 0x0000000f00457202 */ /* 0x000fe40000000f00 */
[----:B------:R-:W-:-:S06]  /*9f00*/  CS2R R14, SRZ ;  /* 0x00000000000e7805 */ /* 0x000fcc000001ff00 */
[----:B------:R0:W3:Y:S02]  /*9f10*/  @!P0 LDG.E.64 R14, desc[UR10][R68.64] ;  /* 0x0000000a440e8981 */ /* 0x0000e4000c1e1b00 */
[----:B0-----:R-:W-:Y:S02]  /*9f20*/  MOV R68, R24 ;  /* 0x0000001800447202 */ /* 0x001fe40000000f00 */
[----:B------:R-:W-:-:S05]  /*9f30*/  MOV R69, R25 ;  /* 0x0000001900457202 */ /* 0x000fca0000000f00 */
[----:B------:R0:W3:Y:S04]  /*9f40*/  @!P2 LDG.E.64 R16, desc[UR10][R68.64] ;  /* 0x0000000a4410a981 */ /* 0x0000e8000c1e1b00 */
[----:B------:R1:W-:Y:S02]  /*9f50*/  STL [R1+0x410], R0 ;  /* 0x0004100001007387 */ /* 0x0003e40000100800 */
[----:B-1----:R-:W-:Y:S01]  /*9f60*/  HFMA2 R0, -RZ, RZ, 0, 0 ;  /* 0x00000000ff007431 */ /* 0x002fe200000001ff */
[----:B--2---:R-:W-:Y:S01]  /*9f70*/  @!P1 MOV R0, R10 ;  /* 0x0000000a00009202 */ /* 0x004fe20000000f00 */
[----:B------:R1:W-:Y:S04]  /*9f80*/  STL.64 [R1+0x138], R6 ;  /* 0x0001380601007387 */ /* 0x0003e80000100a00 */
[----:B------:R2:W-:Y:S01]  /*9f90*/  STL [R1+0x6d0], R0 ;  /* 0x0006d00001007387 */ /* 0x0005e20000100800 */
[----:B-1----:R-:W-:-:S02]  /*9fa0*/  HFMA2 R6, -RZ, RZ, 0, 0 ;  /* 0x00000000ff067431 */ /* 0x002fc400000001ff */
[----:B--2---:R-:W-:Y:S01]  /*9fb0*/  HFMA2 R0, -RZ, RZ, 0, 0 ;  /* 0x00000000ff007431 */ /* 0x004fe200000001ff */
[----:B------:R1:W-:Y:S01]  /*9fc0*/  STL.64 [R1+0x328], R12 ;  /* 0x0003280c01007387 */ /* 0x0003e20000100a00 */
[----:B------:R-:W-:Y:S02]  /*9fd0*/  @!P1 MOV R0, R11 ;  /* 0x0000000b00009202 */ /* 0x000fe40000000f00 */
[----:B------:R-:W-:Y:S02]  /*9fe0*/  LOP3.LUT P1, RZ, R19, 0x10000, RZ, 0xc0, !PT ;  /* 0x0001000013ff7812 */ /* 0x000fe4000782c0ff */
[----:B0-----:R-:W-:Y:S02]  /*9ff0*/  MOV R68, R64 ;  /* 0x0000004000447202 */ /* 0x001fe40000000f00 */
[----:B-1----:R-:W-:Y:S02]  /*a000*/  CS2R R12, SRZ ;  /* 0x00000000000c7805 */ /* 0x002fe4000001ff00 */
[----:B------:R-:W-:-:S04]  /*a010*/  MOV R69, R65 ;  /* 0x0000004100457202 */ /* 0x000fc80000000f00 */
[----:B----4-:R-:W2:Y:S04]  /*a020*/  @!P0 LDG.E.64 R12, desc[UR10][R26.64] ;  /* 0x0000000a1a0c8981 */ /* 0x010ea8000c1e1b00 */
[----:B------:R-:W4:Y:S01]  /*a030*/  LDL.LU.64 R26, [R1+0x6a0] ;  /* 0x0006a000011a7983 */ /* 0x000f220000300a00 */
[----:B---3--:R-:W-:-:S05]  /*a040*/  @!P2 MOV R6, R17 ;  /* 0x000000110006a202 */ /* 0x008fca0000000f00 */
[----:B------:R0:W-:Y:S02]  /*a050*/  STL [R1+0x6ec], R6 ;  /* 0x0006ec0601007387 */ /* 0x0001e40000100800 */
[----:B0-----:R-:W-:-:S06]  /*a060*/  CS2R R6, SRZ ;  /* 0x0000000000067805 */ /* 0x001fcc000001ff00 */
[----:B------:R0:W3:Y:S04]  /*a070*/  @!P1 LDG.E.64 R6, desc[UR10][R68.64] ;  /* 0x0000000a44069981 */ /* 0x0000e8000c1e1b00 */
[----:B------:R1:W-:Y:S02]  /*a080*/  STL [R1+0x6d4], R0 ;  /* 0x0006d40001007387 */ /* 0x0003e40000100800 */
[----:B-1----:R-:W-:Y:S01]  /*a090*/  HFMA2 R0, -RZ, RZ, 0, 0 ;  /* 0x00000000ff007431 */ /* 0x002fe200000001ff */
[----:B------:R-:W-:Y:S01]  /*a0a0*/  @!P0 MOV R0, R14 ;  /* 0x0000000e00008202 */ /* 0x000fe20000000f00 */
[----:B------:R1:W-:Y:S01]  /*a0b0*/  STL.64 [R1+0x140], R10 ;  /* 0x0001400a01007387 */ /* 0x0003e20000100a00 */
[----:B------:R-:W-:Y:S02]  /*a0c0*/  MOV R24, R22 ;  /* 0x0000001600187202 */ /* 0x000fe40000000f00 */
[----:B------:R-:W-:Y:S01]  /*a0d0*/  MOV R25, R23 ;  /* 0x0000001700197202 */ /* 0x000fe20000000f00 */
[----:B------:R0:W-:Y:S01]  /*a0e0*/  STL [R1+0x6bc], R0 ;  /* 0x0006bc0001007387 */ /* 0x0001e20000100800 */
[----:B------:R-:W-:-:S02]  /*a0f0*/  MOV R22, R20 ;  /* 0x0000001400167202 */ /* 0x000fc40000000f00 */
[----:B------:R-:W-:Y:S02]  /*a100*/  MOV R23, R21 ;  /* 0x0000001500177202 */ /* 0x000fe40000000f00 */
[----:B------:R-:W-:Y:S02]  /*a110*/  MOV R20, R44 ;  /* 0x0000002c00147202 */ /* 0x000fe40000000f00 */
[----:B------:R-:W-:Y:S01]  /*a120*/  MOV R21, R45 ;  /* 0x0000002d00157202 */ /* 0x000fe20000000f00 */
[----:B-1----:R-:W-:Y:S02]  /*a130*/  HFMA2 R10, -RZ, RZ, 0, 0 ;  /* 0x00000000ff0a7431 */ /* 0x002fe400000001ff */
[----:B0-----:R-:W-:Y:S01]  /*a140*/  HFMA2 R0, -RZ, RZ, 0, 0 ;  /* 0x00000000ff007431 */ /* 0x001fe200000001ff */
[----:B------:R-:W-:Y:S02]  /*a150*/  MOV R44, R66 ;  /* 0x00000042002c7202 */ /* 0x000fe40000000f00 */
[----:B------:R-:W-:-:S02]  /*a160*/  MOV R45, R67 ;  /* 0x00000043002d7202 */ /* 0x000fc40000000f00 */
[----:B------:R-:W-:Y:S02]  /*a170*/  CS2R R66, SRZ ;  /* 0x0000000000427805 */ /* 0x000fe4000001ff00 */
[----:B------:R-:W-:Y:S02]  /*a180*/  @!P0 MOV R0, R15 ;  /* 0x0000000f00008202 */ /* 0x000fe40000000f00 */
[----:B--2---:R-:W-:Y:S02]  /*a190*/  @!P0 MOV R67, R12 ;  /* 0x0000000c00438202 */ /* 0x004fe40000000f00 */
[----:B------:R-:W-:Y:S02]  /*a1a0*/  @!P0 MOV R66, R13 ;  /* 0x0000000d00428202 */ /* 0x000fe40000000f00 */
[----:B------:R-:W-:Y:S01]  /*a1b0*/  LOP3.LUT P0, RZ, R19, 0x8000, RZ, 0xc0, !PT ;  /* 0x0000800013ff7812 */ /* 0x000fe2000780c0ff */
[----:B------:R0:W-:Y:S01]  /*a1c0*/  STL.64 [R1+0x330], R2 ;  /* 0x0003300201007387 */ /* 0x0001e20000100a00 */
[----:B------:R-:W-:-:S02]  /*a1d0*/  MOV R68, R24 ;  /* 0x0000001800447202 */ /* 0x000fc40000000f00 */
[----:B------:R-:W-:Y:S02]  /*a1e0*/  MOV R69, R25 ;  /* 0x0000001900457202 */ /* 0x000fe40000000f00 */
[----:B0-----:R-:W-:-:S06]  /*a1f0*/  CS2R R2, SRZ ;  /* 0x0000000000027805 */ /* 0x001fcc000001ff00 */
[----:B----4-:R-:W2:Y:S04]  /*a200*/  @!P2 LDG.E.64 R2, desc[UR10][R26.64] ;  /* 0x0000000a1a02a981 */ /* 0x010ea8000c1e1b00 */
[----:B------:R-:W4:Y:S01]  /*a210*/  LDL.LU.64 R26, [R1+0x680] ;  /* 0x00068000011a7983 */ /* 0x000f220000300a00 */
[----:B---3--:R-:W-:-:S05]  /*a220*/  @!P1 MOV R10, R7 ;  /* 0x00000007000a9202 */ /* 0x008fca0000000f00 */
[----:B------:R0:W-:Y:S02]  /*a230*/  STL [R1+0x7a4], R10 ;  /* 0x0007a40a01007387 */ /* 0x0001e40000100800 */
[----:B0-----:R-:W-:-:S06]  /*a240*/  CS2R R10, SRZ ;  /* 0x00000000000a7805 */ /* 0x001fcc000001ff00 */
[----:B------:R0:W3:Y:S04]  /*a250*/  @!P0 LDG.E.64 R10, desc[UR10][R68.64] ;  /* 0x0000000a440a8981 */ /* 0x0000e8000c1e1b00 */
[----:B------:R1:W-:Y:S02]  /*a260*/  STL [R1+0x6c8], R0 ;  /* 0x0006c80001007387 */ /* 0x0003e40000100800 */
[----:B-1----:R-:W-:Y:S02]  /*a270*/  HFMA2 R0, -RZ, RZ, 0, 0 ;  /* 0x00000000ff007431 */ /* 0x002fe400000001ff */
[----:B------:R1:W-:Y:S01]  /*a280*/  STL.64 [R1+0x148], R14 ;  /* 0x0001480e01007387 */ /* 0x0003e20000100a00 */
[----:B------:R-:W-:Y:S02]  /*a290*/  @!P2 MOV R0, R16 ;  /* 0x000000100000a202 */ /* 0x000fe40000000f00 */
[----:B------:R-:W-:Y:S01]  /*a2a0*/  CS2R R64, SRZ ;  /* 0x0000000000407805 */ /* 0x000fe2000001ff00 */
[----:B------:R0:W-:Y:S01]  /*a2b0*/  STL.64 [R1+0x338], R4 ;  /* 0x0003380401007387 */ /* 0x0001e20000100a00 */
[----:B-1----:R-:W-:-:S03]  /*a2c0*/  HFMA2 R14, -RZ, RZ, 0, 0 ;  /* 0x00000000ff0e7431 */ /* 0x002fc600000001ff */
[----:B------:R1:W-:Y:S01]  /*a2d0*/  STL [R1+0x6e8], R0 ;  /* 0x0006e80001007387 */ /* 0x0003e20000100800 */
[----:B0-----:R-:W-:Y:S02]  /*a2e0*/  CS2R R4, SRZ ;  /* 0x0000000000047805 */ /* 0x001fe4000001ff00 */
[----:B-1----:R-:W-:Y:S02]  /*a2f0*/  MOV R0, RZ ;  /* 0x000000ff00007202 */ /* 0x002fe40000000f00 */
[----:B--2---:R-:W-:Y:S02]  /*a300*/  @!P2 MOV R65, R2 ;  /* 0x000000020041a202 */ /* 0x004fe40000000f00 */
[----:B------:R-:W-:Y:S02]  /*a310*/  @!P2 MOV R0, R3 ;  /* 0x000000030000a202 */ /* 0x000fe40000000f00 */
[----:B------:R-:W-:Y:S02]  /*a320*/  LOP3.LUT P2, RZ, R19, 0x4000, RZ, 0xc0, !PT ;  /* 0x0000400013ff7812 */ /* 0x000fe4000784c0ff */
[----:B------:R-:W-:-:S02]  /*a330*/  MOV R68, R50 ;  /* 0x0000003200447202 */ /* 0x000fc40000000f00 */
[----:B------:R-:W-:Y:S01]  /*a340*/  MOV R69, R51 ;  /* 0x0000003300457202 */ /* 0x000fe20000000f00 */
[----:B----4-:R0:W2:Y:S02]  /*a350*/  @!P1 LDG.E.64 R4, desc[UR10][R26.64] ;  /* 0x0000000a1a049981 */ /* 0x0100a4000c1e1b00 */
[----:B0-----:R-:W-:Y:S01]  /*a360*/  HFMA2 R26, -RZ, RZ, 0, 0 ;  /* 0x00000000ff1a7431 */ /* 0x001fe200000001ff */
[----:B------:R-:W-:Y:S02]  /*a370*/  @!P1 MOV R26, R6 ;  /* 0x00000006001a9202 */ /* 0x000fe40000000f00 */
[----:B------:R-:W-:-:S03]  /*a380*/  MOV R27, R21 ;  /* 0x00000015001b7202 */ /* 0x000fc60000000f00 */
[----:B------:R0:W-:Y:S02]  /*a390*/  STL [R1+0x7a0], R26 ;  /* 0x0007a01a01007387 */ /* 0x0001e40000100800 */
[----:B0-----:R-:W-:Y:S02]  /*a3a0*/  MOV R26, R20 ;  /* 0x00000014001a7202 */ /* 0x001fe40000000f00 */
[----:B------:R-:W4:Y:S01]  /*a3b0*/  LDL.LU.64 R20, [R1+0x670] ;  /* 0x0006700001147983 */ /* 0x000f220000300a00 */
[----:B---3--:R-:W-:-:S05]  /*a3c0*/  @!P0 MOV R14, R11 ;  /* 0x0000000b000e8202 */ /* 0x008fca0000000f00 */
[----:B------:R0:W-:Y:S02]  /*a3d0*/  STL [R1+0x7b4], R14 ;  /* 0x0007b40e01007387 */ /* 0x0001e40000100800 */
[----:B0-----:R-:W-:-:S06]  /*a3e0*/  CS2R R14, SRZ ;  /* 0x00000000000e7805 */ /* 0x001fcc000001ff00 */
[----:B------:R0:W3:Y:S01]  /*a3f0*/  @!P2 LDG.E.64 R14, desc[UR10][R68.64] ;  /* 0x0000000a440ea981 */ /* 0x0000e2000c1e1b00 */
[----:B------:R-:W-:Y:S02]  /*a400*/  MOV R24, R22 ;  /* 0x0000001600187202 */ /* 0x000fe40000000f00 */
[----:B------:R-:W-:Y:S01]  /*a410*/  MOV R25, R23 ;  /* 0x0000001700197202 */ /* 0x000fe20000000f00 */
[----:B------:R1:W-:Y:S01]  /*a420*/  STL.64 [R1+0x150], R16 ;  /* 0x0001501001007387 */ /* 0x0003e20000100a00 */
[----:B------:R-:W-:Y:S02]  /*a430*/  MOV R22, R32 ;  /* 0x0000002000167202 */ /* 0x000fe40000000f00 */
[----:B------:R-:W-:Y:S02]  /*a440*/  MOV R23, R33 ;  /* 0x0000002100177202 */ /* 0x000fe40000000f00 */
[----:B------:R-:W-:Y:S01]  /*a450*/  CS2R R32, SRZ ;  /* 0x0000000000207805 */ /* 0x000fe2000001ff00 */
[----:B------:R0:W-:Y:S01]  /*a460*/  STL.64 [R1+0x340], R8 ;  /* 0x0003400801007387 */ /* 0x0001e20000100a00 */
[----:B-1----:R-:W-:Y:S01]  /*a470*/  HFMA2 R16, -RZ, RZ, 0, 0 ;  /* 0x00000000ff107431 */ /* 0x002fe200000001ff */
[----:B------:R-:W-:-:S02]  /*a480*/  MOV R50, R34 ;  /* 0x0000002200327202 */ /* 0x000fc40000000f00 */
[----:B------:R-:W-:Y:S02]  /*a490*/  MOV R51, R35 ;  /* 0x0000002300337202 */ /* 0x000fe40000000f00 */
[----:B0-----:R-:W-:Y:S02]  /*a4a0*/  CS2R R8, SRZ ;  /* 0x0000000000087805 */ /* 0x001fe4000001ff00 */
[----:B------:R-:W-:Y:S02]  /*a4b0*/  MOV R68, R50 ;  /* 0x0000003200447202 */ /* 0x000fe40000000f00 */
[----:B------:R-:W-:Y:S02]  /*a4c0*/  MOV R69, R51 ;  /* 0x0000003300457202 */ /* 0x000fe40000000f00 */
[----:B--2---:R-:W-:Y:S02]  /*a4d0*/  @!P1 MOV R32, R4 ;  /* 0x0000000400209202 */ /* 0x004fe40000000f00 */
[----:B------:R-:W-:-:S02]  /*a4e0*/  @!P1 MOV R33, R5 ;  /* 0x0000000500219202 */ /* 0x000fc40000000f00 */
[----:B------:R-:W-:Y:S01]  /*a4f0*/  LOP3.LUT P1, RZ, R19, 0x2000, RZ, 0xc0, !PT ;  /* 0x0000200013ff7812 */ /* 0x000fe2000782c0ff */
[----:B----4-:R0:W2:Y:S02]  /*a500*/  @!P0 LDG.E.64 R8, desc[UR10][R20.64] ;  /* 0x0000000a14088981 */ /* 0x0100a4000c1e1b00 */
[----:B0-----:R-:W-:Y:S01]  /*a510*/  HFMA2 R20, -RZ, RZ, 0, 0 ;  /* 0x00000000ff147431 */ /* 0x001fe200000001ff */
[----:B------:R-:W-:-:S05]  /*a520*/  @!P0 MOV R20, R10 ;  /* 0x0000000a00148202 */ /* 0x000fca0000000f00 */
[----:B------:R0:W-:Y:S04]  /*a530*/  STL [R1+0x7b0], R20 ;  /* 0x0007b01401007387 */ /* 0x0001e80000100800 */
[----:B0-----:R-:W4:Y:S01]  /*a540*/  LDL.LU.64 R20, [R1+0x658] ;  /* 0x0006580001147983 */ /* 0x001f220000300a00 */
[----:B---3--:R-:W-:-:S05]  /*a550*/  @!P2 MOV R16, R15 ;  /* 0x0000000f0010a202 */ /* 0x008fca0000000f00 */
[----:B------:R0:W-:Y:S02]  /*a560*/  STL [R1+0x7cc], R16 ;  /* 0x0007cc1001007387 */ /* 0x0001e40000100800 */
[----:B0-----:R-:W-:-:S06]  /*a570*/  CS2R R16, SRZ ;  /* 0x0000000000107805 */ /* 0x001fcc000001ff00 */
[----:B------:R0:W3:Y:S01]  /*a580*/  @!P1 LDG.E.64 R16, desc[UR10][R68.64] ;  /* 0x0000000a44109981 */ /* 0x0000e2000c1e1b00 */
[----:B------:R-:W-:-:S03]  /*a590*/  CS2R R34, SRZ ;  /* 0x0000000000227805 */ /* 0x000fc6000001ff00 */
[----:B------:R1:W-:Y:S01]  /*a5a0*/  STL.64 [R1+0x158], R6 ;  /* 0x0001580601007387 */ /* 0x0003e20000100a00 */
[----:B------:R-:W-:-:S03]  /*a5b0*/  MOV R50, R36 ;  /* 0x0000002400327202 */ /* 0x000fc60000000f00 */
[----:B------:R0:W-:Y:S01]  /*a5c0*/  STL.64 [R1+0x348], R12 ;  /* 0x0003480c01007387 */ /* 0x0001e20000100a00 */
[----:B-1----:R-:W-:Y:S01]  /*a5d0*/  HFMA2 R6, -RZ, RZ, 0, 0 ;  /* 0x00000000ff067431 */ /* 0x002fe200000001ff */
[----:B------:R-:W-:Y:S02]  /*a5e0*/  MOV R51, R37 ;  /* 0x0000002500337202 */ /* 0x000fe40000000f00 */
[----:B0-----:R-:W-:Y:S02]  /*a5f0*/  CS2R R12, SRZ ;  /* 0x00000000000c7805 */ /* 0x001fe4000001ff00 */
[----:B------:R-:W-:Y:S02]  /*a600*/  MOV R68, R50 ;  /* 0x0000003200447202 */ /* 0x000fe40000000f00 */
[----:B------:R-:W-:Y:S02]  /*a610*/  MOV R69, R51 ;  /* 0x0000003300457202 */ /* 0x000fe40000000f00 */
[----:B--2---:R-:W-:-:S02]  /*a620*/  @!P0 MOV R34, R8 ;  /* 0x0000000800228202 */ /* 0x004fc40000000f00 */
[----:B------:R-:W-:Y:S02]  /*a630*/  @!P0 MOV R35, R9 ;  /* 0x0000000900238202 */ /* 0x000fe40000000f00 */
        /* <DEDUP_REMOVED lines=12> */
[----:B------:R-:W-:Y:S02]  /*a700*/  MOV R50, R44 ;  /* 0x0000002c00327202 */ /* 0x000fe40000000f00 */
[----:B------:R-:W-:Y:S01]  /*a710*/  MOV R51, R45 ;  /* 0x0000002d00337202 */ /* 0x000fe20000000f00 */
[----:B------:R0:W-:Y:S01]  /*a720*/  STL.64 [R1+0x350], R2 ;  /* 0x0003500201007387 */ /* 0x0001e20000100a00 */
[----:B-1----:R-:W-:Y:S01]  /*a730*/  HFMA2 R10, -RZ, RZ, 0, 0 ;  /* 0x00000000ff0a7431 */ /* 0x002fe200000001ff */
[----:B0-----:R-:W-:Y:S02]  /*a740*/  CS2R R2, SRZ ;  /* 0x0000000000027805 */ /* 0x001fe4000001ff00 */
[----:B------:R-:W-:Y:S02]  /*a750*/  MOV R68, R50 ;  /* 0x0000003200447202 */ /* 0x000fe40000000f00 */
[----:B------:R-:W-:-:S02]  /*a760*/  MOV R69, R51 ;  /* 0x0000003300457202 */ /* 0x000fc40000000f00 */
[----:B--2---:R-:W-:Y:S02]  /*a770*/  @!P2 MOV R36, R12 ;  /* 0x0000000c0024a202 */ /* 0x004fe40000000f00 */
        /* <DEDUP_REMOVED lines=16> */
[----:B------:R-:W-:Y:S02]  /*a880*/  MOV R40, R38 ;  /* 0x0000002600287202 */ /* 0x000fe40000000f00 */
[----:B------:R-:W-:-:S02]  /*a890*/  MOV R41, R39 ;  /* 0x0000002700297202 */ /* 0x000fc40000000f00 */
[----:B------:R-:W-:Y:S01]  /*a8a0*/  CS2R R38, SRZ ;  /* 0x0000000000267805 */ /* 0x000fe2000001ff00 */
[----:B-1----:R-:W-:Y:S01]  /*a8b0*/  HFMA2 R14, -RZ, RZ, 0, 0 ;  /* 0x00000000ff0e7431 */ /* 0x002fe200000001ff */
[----:B------:R1:W-:Y:S01]  /*a8c0*/  STL.64 [R1+0x358], R4 ;  /* 0x0003580401007387 */ /* 0x0003e20000100a00 */
[----:B------:R-:W-:Y:S02]  /*a8d0*/  MOV R50, R42 ;  /* 0x0000002a00327202 */ /* 0x000fe40000000f00 */
[----:B------:R-:W-:Y:S02]  /*a8e0*/  MOV R51, R43 ;  /* 0x0000002b00337202 */ /* 0x000fe40000000f00 */
[----:B0-----:R-:W-:Y:S02]  /*a8f0*/  MOV R68, R50 ;  /* 0x0000003200447202 */ /* 0x001fe40000000f00 */
[----:B------:R-:W-:Y:S02]  /*a900*/  MOV R69, R51 ;  /* 0x0000003300457202 */ /* 0x000fe40000000f00 */
[----:B------:R-:W3:Y:S01]  /*a910*/  LDL.LU.64 R50, [R1+0x5f0] ;  /* 0x0005f00001327983 */ /* 0x000ee20000300a00 */
[----:B-1----:R-:W-:-:S02]  /*a920*/  CS2R R4, SRZ ;  /* 0x0000000000047805 */ /* 0x002fc4000001ff00 */
[----:B--2---:R-:W-:Y:S02]  /*a930*/  @!P1 MOV R38, R2 ;  /* 0x0000000200269202 */ /* 0x004fe40000000f00 */
[----:B------:R-:W-:Y:S02]  /*a940*/  @!P1 MOV R39, R3 ;  /* 0x0000000300279202 */ /* 0x000fe40000000f00 */
[----:B------:R-:W-:Y:S01]  /*a950*/  LOP3.LUT P1, RZ, R19, 0x400, RZ, 0xc0, !PT ;  /* 0x0000040013ff7812 */ /* 0x000fe2000782c0ff */
[----:B----4-:R0:W2:Y:S02]  /*a960*/  @!P0 LDG.E.64 R4, desc[UR10][R20.64] ;  /* 0x0000000a14048981 */ /* 0x0100a4000c1e1b00 */
[----:B0-----:R-:W-:Y:S02]  /*a970*/  MOV R20, R44 ;  /* 0x0000002c00147202 */ /* 0x001fe40000000f00 */
[----:B------:R-:W-:Y:S02]  /*a980*/  MOV R21, R45 ;  /* 0x0000002d00157202 */ /* 0x000fe40000000f00 */
[----:B------:R-:W4:Y:S01]  /*a990*/  LDL.LU.64 R44, [R1+0x608] ;  /* 0x00060800012c7983 */ /* 0x000f220000300a00 */
[----:B---3--:R-:W-:-:S05]  /*a9a0*/  @!P2 MOV R14, R11 ;  /* 0x0000000b000ea202 */ /* 0x008fca0000000f00 */
[----:B------:R0:W-:Y:S02]  /*a9b0*/  STL [R1+0x814], R14 ;  /* 0x0008140e01007387 */ /* 0x0001e40000100800 */
[----:B0-----:R-:W-:-:S06]  /*a9c0*/  CS2R R14, SRZ ;  /* 0x00000000000e7805 */ /* 0x001fcc000001ff00 */
[----:B------:R0:W3:Y:S02]  /*a9d0*/  @!P1 LDG.E.64 R14, desc[UR10][R68.64] ;  /* 0x0000000a440e9981 */ /* 0x0000e4000c1e1b00 */
[----:B0-----:R-:W-:Y:S02]  /*a9e0*/  MOV R68, R20 ;  /* 0x0000001400447202 */ /* 0x001fe40000000f00 */
[----:B------:R-:W-:Y:S02]  /*a9f0*/  MOV R69, R21 ;  /* 0x0000001500457202 */ /* 0x000fe40000000f00 */
[----:B------:R-:W3:Y:S01]  /*aa00*/  LDL.LU.64 R20, [R1+0x5d8] ;  /* 0x0005d80001147983 */ /* 0x000ee20000300a00 */
[----:B------:R-:W-:Y:S01]  /*aa10*/  MOV R42, R40 ;  /* 0x00000028002a7202 */ /* 0x000fe20000000f00 */
[----:B------:R-:W-:Y:S02]  /*aa20*/  HFMA2 R40, -RZ, RZ, 0, 0 ;  /* 0x00000000ff287431 */ /* 0x000fe400000001ff */
[----:B------:R0:W-:Y:S01]  /*aa30*/  STL.64 [R1+0x170], R16 ;  /* 0x0001701001007387 */ /* 0x0001e20000100a00 */
[----:B------:R-:W-:-:S02]  /*aa40*/  @!P0 MOV R40, R6 ;  /* 0x0000000600288202 */ /* 0x000fc40000000f00 */
[----:B------:R-:W-:-:S03]  /*aa50*/  MOV R43, R41 ;  /* 0x00000029002b7202 */ /* 0x000fc60000000f00 */
[----:B------:R1:W-:Y:S01]  /*aa60*/  STL [R1+0x7f8], R40 ;  /* 0x0007f82801007387 */ /* 0x0003e20000100800 */
[----:B0-----:R-:W-:Y:S01]  /*aa70*/  HFMA2 R16, -RZ, RZ, 0, 0 ;  /* 0x00000000ff107431 */ /* 0x001fe200000001ff */
[----:B-1----:R-:W-:Y:S02]  /*aa80*/  CS2R R40, SRZ ;  /* 0x0000000000287805 */ /* 0x002fe4000001ff00 */
[----:B------:R0:W-:Y:S04]  /*aa90*/  STL.64 [R1+0x370], R2 ;  /* 0x0003700201007387 */ /* 0x0001e80000100a00 */
[----:B------:R1:W-:Y:S01]  /*aaa0*/  STL.64 [R1+0x360], R8 ;  /* 0x0003600801007387 */ /* 0x0003e20000100a00 */
[----:B0-----:R-:W-:-:S03]  /*aab0*/  CS2R R2, SRZ ;  /* 0x0000000000027805 */ /* 0x001fc6000001ff00 */
[----:B------:R0:W-:Y:S01]  /*aac0*/  STL.64 [R1+0x368], R12 ;  /* 0x0003680c01007387 */ /* 0x0001e20000100a00 */
[----:B--2---:R-:W-:Y:S02]  /*aad0*/  @!P0 MOV R40, R4 ;  /* 0x0000000400288202 */ /* 0x004fe40000000f00 */
[----:B------:R-:W-:Y:S02]  /*aae0*/  @!P0 MOV R41, R5 ;  /* 0x0000000500298202 */ /* 0x000fe40000000f00 */
[----:B------:R-:W-:Y:S02]  /*aaf0*/  LOP3.LUT P0, RZ, R19, 0x200, RZ, 0xc0, !PT ;  /* 0x0000020013ff7812 */ /* 0x000fe4000780c0ff */
[----:B-1----:R-:W-:Y:S02]  /*ab00*/  CS2R R8, SRZ ;  /* 0x0000000000087805 */ /* 0x002fe4000001ff00 */
[----:B0-----:R-:W-:-:S06]  /*ab10*/  CS2R R12, SRZ ;  /* 0x00000000000c7805 */ /* 0x001fcc000001ff00 */
[----:B------:R-:W2:Y:S04]  /*ab20*/  @!P1 LDG.E.64 R12, desc[UR10][R50.64] ;  /* 0x0000000a320c9981 */ /* 0x000ea8000c1e1b00 */
[----:B----4-:R0:W4:Y:S04]  /*ab30*/  @!P2 LDG.E.64 R8, desc[UR10][R44.64] ;  /* 0x0000000a2c08a981 */ /* 0x010128000c1e1b00 */
[----:B------:R1:W-:Y:S04]  /*ab40*/  STL.64 [R1+0x378], R4 ;  /* 0x0003780401007387 */ /* 0x0003e80000100a00 */
[----:B-1----:R-:W4:Y:S01]  /*ab50*/  LDL.LU.64 R4, [R1+0x5d0] ;  /* 0x0005d00001047983 */ /* 0x002f220000300a00 */
[----:B---3--:R-:W-:-:S05]  /*ab60*/  @!P1 MOV R16, R15 ;  /* 0x0000000f00109202 */ /* 0x008fca0000000f00 */
[----:B------:R1:W-:Y:S04]  /*ab70*/  STL [R1+0x83c], R16 ;  /* 0x00083c1001007387 */ /* 0x0003e80000100800 */
[----:B------:R3:W4:Y:S01]  /*ab80*/  @!P0 LDG.E.64 R2, desc[UR10][R20.64] ;  /* 0x0000000a14028981 */ /* 0x000722000c1e1b00 */
[----:B-1----:R-:W-:-:S06]  /*ab90*/  CS2R R16, SRZ ;  /* 0x0000000000107805 */ /* 0x002fcc000001ff00 */
[----:B------:R-:W4:Y:S04]  /*aba0*/  @!P0 LDG.E.64 R16, desc[UR10][R68.64] ;  /* 0x0000000a44108981 */ /* 0x000f28000c1e1b00 */
[----:B------:R-:W4:Y:S01]  /*abb0*/  LDL.LU.64 R68, [R1+0x5c0] ;  /* 0x0005c00001447983 */ /* 0x000f220000300a00 */
[----:B0-----:R-:W-:-:S04]  /*abc0*/  MOV R44, R42 ;  /* 0x0000002a002c7202 */ /* 0x001fc80000000f00 */
[----:B------:R-:W-:-:S04]  /*abd0*/  MOV R50, R44 ;  /* 0x0000002c00327202 */ /* 0x000fc80000000f00 */
[----:B---3--:R-:W-:Y:S01]  /*abe0*/  MOV R20, R50 ;  /* 0x0000003200147202 */ /* 0x008fe20000000f00 */
[----:B------:R-:W-:Y:S01]  /*abf0*/  HFMA2 R50, -RZ, RZ, 0, 0 ;  /* 0x00000000ff327431 */ /* 0x000fe200000001ff */
[----:B------:R-:W-:Y:S01]  /*ac00*/  MOV R45, R43 ;  /* 0x0000002b002d7202 */ /* 0x000fe20000000f00 */
[----:B------:R-:W-:Y:S01]  /*ac10*/  HFMA2 R42, -RZ, RZ, 0, 0 ;  /* 0x00000000ff2a7431 */ /* 0x000fe200000001ff */
[----:B------:R0:W-:Y:S02]  /*ac20*/  STL.64 [R1+0x178], R6 ;  /* 0x0001780601007387 */ /* 0x0001e40000100a00 */
[----:B------:R-:W-:Y:S01]  /*ac30*/  MOV R51, R45 ;  /* 0x0000002d00337202 */ /* 0x000fe20000000f00 */
[----:B------:R-:W-:-:S03]  /*ac40*/  HFMA2 R44, -RZ, RZ, 0, 0 ;  /* 0x00000000ff2c7431 */ /* 0x000fc600000001ff */
[----:B------:R-:W-:Y:S02]  /*ac50*/  MOV R21, R51 ;  /* 0x0000003300157202 */ /* 0x000fe40000000f00 */
[----:B------:R-:W-:Y:S01]  /*ac60*/  MOV R51, R59 ;  /* 0x0000003b00337202 */ /* 0x000fe20000000f00 */
[----:B0-----:R-:W-:Y:S01]  /*ac70*/  HFMA2 R6, -RZ, RZ, 0, 0 ;  /* 0x00000000ff067431 */ /* 0x001fe200000001ff */
[----:B------:R-:W-:Y:S02]  /*ac80*/  @!P2 MOV R42, R10 ;  /* 0x0000000a002aa202 */ /* 0x000fe40000000f00 */
[----:B------:R-:W-:Y:S02]  /*ac90*/  MOV R59, R57 ;  /* 0x00000039003b7202 */ /* 0x000fe40000000f00 */
[----:B------:R-:W-:Y:S01]  /*aca0*/  @!P1 MOV R44, R14 ;  /* 0x0000000e002c9202 */ /* 0x000fe20000000f00 */
[----:B------:R0:W-:Y:S04]  /*acb0*/  STL [R1+0x810], R42 ;  /* 0x0008102a01007387 */ /* 0x0001e80000100800 */
[----:B------:R1:W-:Y:S01]  /*acc0*/  STL [R1+0x838], R44 ;  /* 0x0008382c01007387 */ /* 0x0003e20000100800 */
[----:B0-----:R-:W-:-:S03]  /*acd0*/  CS2R R42, SRZ ;  /* 0x00000000002a7805 */ /* 0x001fc6000001ff00 */
[----:B------:R0:W-:Y:S01]  /*ace0*/  STL.64 [R1+0x188], R14 ;  /* 0x0001880e01007387 */ /* 0x0001e20000100a00 */
[----:B-1----:R-:W-:Y:S02]  /*acf0*/  CS2R R44, SRZ ;  /* 0x00000000002c7805 */ /* 0x002fe4000001ff00 */
[----:B0-----:R-:W-:Y:S02]  /*ad00*/  MOV R14, R60 ;  /* 0x0000003c000e7202 */ /* 0x001fe40000000f00 */
[----:B--2---:R-:W-:Y:S01]  /*ad10*/  @!P1 MOV R44, R12 ;  /* 0x0000000c002c9202 */ /* 0x004fe20000000f00 */
[----:B------:R0:W-:Y:S01]  /*ad20*/  STL.64 [R1+0x388], R12 ;  /* 0x0003880c01007387 */ /* 0x0001e20000100a00 */
[----:B------:R-:W-:Y:S02]  /*ad30*/  @!P1 MOV R45, R13 ;  /* 0x0000000d002d9202 */ /* 0x000fe40000000f00 */
[----:B----4-:R-:W-:Y:S02]  /*ad40*/  @!P2 MOV R42, R8 ;  /* 0x00000008002aa202 */ /* 0x010fe40000000f00 */
[----:B------:R-:W-:-:S02]  /*ad50*/  @!P2 MOV R43, R9 ;  /* 0x00000009002ba202 */ /* 0x000fc40000000f00 */
[----:B------:R-:W-:Y:S02]  /*ad60*/  LOP3.LUT P2, RZ, R19, 0x100, RZ, 0xc0, !PT ;  /* 0x0000010013ff7812 */ /* 0x000fe4000784c0ff */
[----:B------:R-:W-:Y:S02]  /*ad70*/  MOV R15, R61 ;  /* 0x0000003d000f7202 */ /* 0x000fe40000000f00 */
[----:B0-----:R-:W-:Y:S02]  /*ad80*/  CS2R R12, SRZ ;  /* 0x00000000000c7805 */ /* 0x001fe4000001ff00 */
[----:B------:R-:W-:-:S05]  /*ad90*/  @!P0 MOV R50, R16 ;  /* 0x0000001000328202 */ /* 0x000fca0000000f00 */
[----:B------:R0:W-:Y:S01]  /*ada0*/  STL [R1+0x848], R50 ;  /* 0x0008483201007387 */ /* 0x0001e20000100800 */
[----:B------:R-:W-:Y:S02]  /*adb0*/  @!P0 MOV R6, R17 ;  /* 0x0000001100068202 */ /* 0x000fe40000000f00 */
[----:B0-----:R-:W-:Y:S02]  /*adc0*/  MOV R50, R58 ;  /* 0x0000003a00327202 */ /* 0x001fe40000000f00 */
[----:B------:R-:W-:Y:S02]  /*add0*/  MOV R58, R56 ;  /* 0x00000038003a7202 */ /* 0x000fe40000000f00 */
[----:B------:R-:W-:Y:S02]  /*ade0*/  CS2R R56, SRZ ;  /* 0x0000000000387805 */ /* 0x000fe4000001ff00 */
[----:B------:R-:W-:Y:S02]  /*adf0*/  @!P0 MOV R56, R2 ;  /* 0x0000000200388202 */ /* 0x000fe40000000f00 */
[----:B------:R-:W-:-:S02]  /*ae00*/  @!P0 MOV R57, R3 ;  /* 0x0000000300398202 */ /* 0x000fc40000000f00 */
[----:B------:R-:W-:Y:S01]  /*ae10*/  LOP3.LUT P0, RZ, R19, 0x40, RZ, 0xc0, !PT ;  /* 0x0000004013ff7812 */ /* 0x000fe2000780c0ff */
[----:B------:R0:W-:Y:S02]  /*ae20*/  STL [R1+0x850], R6 ;  /* 0x0008500601007387 */ /* 0x0001e40000100800 */
[----:B0-----:R-:W-:-:S10]  /*ae30*/  CS2R R6, SRZ ;  /* 0x0000000000067805 */ /* 0x001fd4000001ff00 */
[----:B------:R0:W2:Y:S04]  /*ae40*/  @!P0 LDG.E.64 R12, desc[UR10][R14.64] ;  /* 0x0000000a0e0c8981 */ /* 0x0000a8000c1e1b00 */
[----:B------:R1:W3:Y:S01]  /*ae50*/  @!P2 LDG.E.64 R6, desc[UR10][R4.64] ;  /* 0x0000000a0406a981 */ /* 0x0002e2000c1e1b00 */
[----:B0-----:R-:W-:-:S06]  /*ae60*/  CS2R R14, SRZ ;  /* 0x00000000000e7805 */ /* 0x001fcc000001ff00 */
[----:B------:R0:W4:Y:S01]  /*ae70*/  @!P0 LDG.E.64 R14, desc[UR10][R26.64] ;  /* 0x0000000a1a0e8981 */ /* 0x000122000c1e1b00 */
[----:B-1----:R-:W-:-:S06]  /*ae80*/  CS2R R4, SRZ ;  /* 0x0000000000047805 */ /* 0x002fcc000001ff00 */
[----:B------:R-:W4:Y:S01]  /*ae90*/  @!P2 LDG.E.64 R4, desc[UR10][R68.64] ;  /* 0x0000000a4404a981 */ /* 0x000f22000c1e1b00 */
[----:B------:R-:W-:-:S03]  /*aea0*/  LOP3.LUT P1, RZ, R19, 0x80, RZ, 0xc0, !PT ;  /* 0x0000008013ff7812 */ /* 0x000fc6000782c0ff */
[----:B------:R1:W-:Y:S04]  /*aeb0*/  STL.64 [R1+0x380], R8 ;  /* 0x0003800801007387 */ /* 0x0003e80000100a00 */
[----:B------:R1:W-:Y:S01]  /*aec0*/  STL.64 [R1+0x180], R10 ;  /* 0x0001800a01007387 */ /* 0x0003e20000100a00 */
[----:B0-----:R-:W-:Y:S01]  /*aed0*/  HFMA2 R27, -RZ, RZ, 0, 0 ;  /* 0x00000000ff1b7431 */ /* 0x001fe200000001ff */
[----:B------:R-:W-:Y:S02]  /*aee0*/  MOV R26, RZ ;  /* 0x000000ff001a7202 */ /* 0x000fe40000000f00 */
[----:B------:R0:W-:Y:S01]  /*aef0*/  STL.64 [R1+0x390], R2 ;  /* 0x0003900201007387 */ /* 0x0001e20000100a00 */
[----:B-1----:R-:W-:-:S03]  /*af00*/  CS2R R8, SRZ ;  /* 0x0000000000087805 */ /* 0x002fc6000001ff00 */
[----:B------:R1:W-:Y:S01]  /*af10*/  STL.64 [R1+0x190], R16 ;  /* 0x0001901001007387 */ /* 0x0003e20000100a00 */
[----:B------:R-:W-:Y:S01]  /*af20*/  MOV R10, R20 ;  /* 0x00000014000a7202 */ /* 0x000fe20000000f00 */
[----:B------:R-:W-:Y:S01]  /*af30*/  HFMA2 R60, -RZ, RZ, 0, 0 ;  /* 0x00000000ff3c7431 */ /* 0x000fe200000001ff */
[----:B------:R-:W-:Y:S01]  /*af40*/  MOV R11, R21 ;  /* 0x00000015000b7202 */ /* 0x000fe20000000f00 */
[----:B------:R-:W-:Y:S01]  /*af50*/  UIMAD.WIDE UR6, UR8, 0x8, UR6 ;  /* 0x00000008080678a5 */ /* 0x000fe2000f8e0206 */
[----:B------:R-:W5:Y:S04]  /*af60*/  LDL.LU.64 R68, [R1+0x970] ;  /* 0x0009700001447983 */ /* 0x000f680000300a00 */
[----:B------:R0:W4:Y:S02]  /*af70*/  @!P1 LDG.E.64 R8, desc[UR10][R10.64] ;  /* 0x0000000a0a089981 */ /* 0x000124000c1e1b00 */
[----:B0-----:R-:W-:-:S06]  /*af80*/  CS2R R10, SRZ ;  /* 0x00000000000a7805 */ /* 0x001fcc000001ff00 */
[----:B------:R-:W4:Y:S01]  /*af90*/  @!P1 LDG.E.64 R10, desc[UR10][R48.64] ;  /* 0x0000000a300a9981 */ /* 0x000f22000c1e1b00 */
[----:B------:R-:W-:Y:S01]  /*afa0*/  HFMA2 R20, -RZ, RZ, 0, 0 ;  /* 0x00000000ff147431 */ /* 0x000fe200000001ff */
[----:B------:R-:W-:Y:S02]  /*afb0*/  MOV R21, R51 ;  /* 0x0000003300157202 */ /* 0x000fe40000000f00 */
[----:B------:R-:W-:Y:S02]  /*afc0*/  MOV R51, R59 ;  /* 0x0000003b00337202 */ /* 0x000fe40000000f00 */
[----:B------:R-:W-:Y:S02]  /*afd0*/  CS2R R2, SRZ ;  /* 0x0000000000027805 */ /* 0x000fe4000001ff00 */
[----:B-1----:R-:W-:Y:S02]  /*afe0*/  MOV R16, R24 ;  /* 0x0000001800107202 */ /* 0x002fe40000000f00 */
[----:B------:R-:W-:Y:S01]  /*aff0*/  MOV R17, R25 ;  /* 0x0000001900117202 */ /* 0x000fe20000000f00 */
[----:B------:R-:W4:Y:S01]  /*b000*/  LDL.LU.64 R48, [R1+0x968] ;  /* 0x0009680001307983 */ /* 0x000f220000300a00 */
[----:B--2---:R-:W-:-:S02]  /*b010*/  @!P0 MOV R27, R13 ;  /* 0x0000000d001b8202 */ /* 0x004fc40000000f00 */
[----:B---3--:R-:W-:Y:S01]  /*b020*/  @!P2 MOV R20, R6 ;  /* 0x000000060014a202 */ /* 0x008fe20000000f00 */
[----:B------:R0:W-:Y:S01]  /*b030*/  STL.64 [R1+0x198], R6 ;  /* 0x0001980601007387 */ /* 0x0001e20000100a00 */
[----:B------:R-:W-:-:S03]  /*b040*/  @!P2 MOV R64, R7 ;  /* 0x000000070040a202 */ /* 0x000fc60000000f00 */
[----:B------:R-:W-:Y:S01]  /*b050*/  STL [R1+0x884], R27 ;  /* 0x0008841b01007387 */ /* 0x000fe20000100800 */
[----:B----4-:R-:W-:-:S03]  /*b060*/  @!P0 MOV R26, R15 ;  /* 0x0000000f001a8202 */ /* 0x010fc60000000f00 */
[----:B0-----:R-:W2:Y:S04]  /*b070*/  LDL.LU.64 R6, [R1+0x570] ;  /* 0x0005700001067983 */ /* 0x001ea80000300a00 */
[----:B------:R0:W-:Y:S04]  /*b080*/  STL [R1+0x598], R26 ;  /* 0x0005981a01007387 */ /* 0x0001e80000100800 */
[----:B0-----:R-:W3:Y:S04]  /*b090*/  LDL.LU.64 R26, [R1+0x560] ;  /* 0x00056000011a7983 */ /* 0x001ee80000300a00 */
[----:B------:R0:W-:Y:S02]  /*b0a0*/  STL [R1+0x854], R20 ;  /* 0x0008541401007387 */ /* 0x0001e40000100800 */
[----:B0-----:R-:W-:-:S02]  /*b0b0*/  MOV R20, R50 ;  /* 0x0000003200147202 */ /* 0x001fc40000000f00 */
[----:B------:R-:W-:Y:S02]  /*b0c0*/  MOV R50, R58 ;  /* 0x0000003a00327202 */ /* 0x000fe40000000f00 */
[----:B------:R-:W-:Y:S02]  /*b0d0*/  CS2R R58, SRZ ;  /* 0x00000000003a7805 */ /* 0x000fe4000001ff00 */
[----:B------:R-:W-:Y:S02]  /*b0e0*/  @!P2 MOV R58, R4 ;  /* 0x00000004003aa202 */ /* 0x000fe40000000f00 */
[----:B------:R-:W-:Y:S02]  /*b0f0*/  @!P2 MOV R59, R5 ;  /* 0x00000005003ba202 */ /* 0x000fe40000000f00 */
[----:B------:R-:W-:-:S13]  /*b100*/  LOP3.LUT P2, RZ, R19, 0x20, RZ, 0xc0, !PT ;  /* 0x0000002013ff7812 */ /* 0x000fda000784c0ff */
[----:B------:R0:W4:Y:S02]  /*b110*/  @!P2 LDG.E.64 R2, desc[UR10][R16.64] ;  /* 0x0000000a1002a981 */ /* 0x000124000c1e1b00 */
[----:B0-----:R-:W-:-:S06]  /*b120*/  CS2R R16, SRZ ;  /* 0x0000000000107805 */ /* 0x001fcc000001ff00 */
[----:B------:R0:W4:Y:S01]  /*b130*/  @!P2 LDG.E.64 R16, desc[UR10][R46.64] ;  /* 0x0000000a2e10a981 */ /* 0x000122000c1e1b00 */
[----:B------:R-:W-:-:S03]  /*b140*/  @!P1 MOV R60, R8 ;  /* 0x00000008003c9202 */ /* 0x000fc60000000f00 */
[----:B------:R1:W-:Y:S04]  /*b150*/  STL [R1+0x860], R64 ;  /* 0x0008604001007387 */ /* 0x0003e80000100800 */
[----:B------:R0:W-:Y:S04]  /*b160*/  STL [R1+0x864], R60 ;  /* 0x0008643c01007387 */ /* 0x0001e80000100800 */
[----:B------:R0:W-:Y:S01]  /*b170*/  STL.64 [R1+0x398], R4 ;  /* 0x0003980401007387 */ /* 0x0001e20000100a00 */
[----:B-1----:R-:W-:Y:S02]  /*b180*/  HFMA2 R64, -RZ, RZ, 0, 0 ;  /* 0x00000000ff407431 */ /* 0x002fe400000001ff */
[----:B------:R-:W-:Y:S01]  /*b190*/  HFMA2 R24, -RZ, RZ, 0, 0 ;  /* 0x00000000ff187431 */ /* 0x000fe200000001ff */
[----:B------:R-:W-:-:S02]  /*b1a0*/  MOV R25, R23 ;  /* 0x0000001700197202 */ /* 0x000fc40000000f00 */
[----:B0-----:R-:W-:Y:S01]  /*b1b0*/  CS2R R60, SRZ ;  /* 0x00000000003c7805 */ /* 0x001fe2000001ff00 */
[----:B------:R-:W-:Y:S01]  /*b1c0*/  STL.64 [R1+0x3a0], R10 ;  /* 0x0003a00a01007387 */ /* 0x000fe20000100a00 */
[----:B------:R-:W-:Y:S02]  /*b1d0*/  @!P1 MOV R64, R9 ;  /* 0x0000000900409202 */ /* 0x000fe40000000f00 */
[----:B------:R-:W-:Y:S01]  /*b1e0*/  @!P1 MOV R60, R10 ;  /* 0x0000000a003c9202 */ /* 0x000fe20000000f00 */
[----:B------:R-:W-:Y:S01]  /*b1f0*/  STL.64 [R1+0x3a8], R14 ;  /* 0x0003a80e01007387 */ /* 0x000fe20000100a00 */
[----:B------:R-:W-:Y:S02]  /*b200*/  @!P1 MOV R61, R11 ;  /* 0x0000000b003d9202 */ /* 0x000fe40000000f00 */
[----:B------:R-:W-:Y:S02]  /*b210*/  LOP3.LUT P1, RZ, R19, 0x10, RZ, 0xc0, !PT ;  /* 0x0000001013ff7812 */ /* 0x000fe4000782c0ff */
[----:B------:R-:W-:-:S02]  /*b220*/  CS2R R4, SRZ ;  /* 0x0000000000047805 */ /* 0x000fc4000001ff00 */
[----:B------:R-:W-:Y:S01]  /*b230*/  @!P0 MOV R24, R12 ;  /* 0x0000000c00188202 */ /* 0x000fe20000000f00 */
[----:B------:R-:W-:Y:S01]  /*b240*/  STL.64 [R1+0x1a0], R8 ;  /* 0x0001a00801007387 */ /* 0x000fe20000100a00 */
[----:B------:R-:W-:-:S03]  /*b250*/  MOV R23, R63 ;  /* 0x0000003f00177202 */ /* 0x000fc60000000f00 */
[----:B------:R0:W-:Y:S04]  /*b260*/  STL [R1+0x874], R24 ;  /* 0x0008741801007387 */ /* 0x0001e80000100800 */
[----:B------:R-:W-:Y:S04]  /*b270*/  STL.64 [R1+0x1a8], R12 ;  /* 0x0001a80c01007387 */ /* 0x000fe80000100a00 */
[----:B------:R-:W4:Y:S01]  /*b280*/  LDL.LU R47, [R1+0x960] ;  /* 0x00096000012f7983 */ /* 0x000f220000300800 */
[----:B0-----:R-:W-:Y:S02]  /*b290*/  MOV R24, R22 ;  /* 0x0000001600187202 */ /* 0x001fe40000000f00 */
[----:B------:R-:W-:-:S02]  /*b2a0*/  MOV R22, R62 ;  /* 0x0000003e00167202 */ /* 0x000fc40000000f00 */
[----:B------:R-:W-:Y:S02]  /*b2b0*/  CS2R R62, SRZ ;  /* 0x00000000003e7805 */ /* 0x000fe4000001ff00 */
[----:B------:R-:W-:Y:S02]  /*b2c0*/  @!P0 MOV R62, R14 ;  /* 0x0000000e003e8202 */ /* 0x000fe40000000f00 */
[----:B------:R-:W-:Y:S02]  /*b2d0*/  LOP3.LUT P0, RZ, R19, 0x8, RZ, 0xc0, !PT ;  /* 0x0000000813ff7812 */ /* 0x000fe4000780c0ff */
[----:B------:R-:W-:Y:S01]  /*b2e0*/  CS2R R10, SRZ ;  /* 0x00000000000a7805 */ /* 0x000fe2000001ff00 */
[----:B------:R-:W-:-:S10]  /*b2f0*/  HFMA2 R46, -RZ, RZ, 0, 0 ;  /* 0x00000000ff2e7431 */ /* 0x000fd400000001ff */
[----:B------:R-:W4:Y:S04]  /*b300*/  @!P0 LDG.E.64 R10, desc[UR10][R22.64] ;  /* 0x0000000a160a8981 */ /* 0x000f28000c1e1b00 */
[----:B------:R0:W-:Y:S01]  /*b310*/  STL [R1+0x870], R64 ;  /* 0x0008704001007387 */ /* 0x0001e20000100800 */
[----:B------:R-:W-:Y:S02]  /*b320*/  CS2R R14, SRZ ;  /* 0x00000000000e7805 */ /* 0x000fe4000001ff00 */
[----:B0-----:R-:W-:Y:S01]  /*b330*/  MOV R64, RZ ;  /* 0x000000ff00407202 */ /* 0x001fe20000000f00 */
[----:B--2---:R0:W2:Y:S02]  /*b340*/  @!P1 LDG.E.64 R4, desc[UR10][R6.64] ;  /* 0x0000000a06049981 */ /* 0x0040a4000c1e1b00 */
[----:B0-----:R-:W-:-:S06]  /*b350*/  CS2R R6, SRZ ;  /* 0x0000000000067805 */ /* 0x001fcc000001ff00 */
[----:B---3--:R0:W3:Y:S01]  /*b360*/  @!P1 LDG.E.64 R6, desc[UR10][R26.64] ;  /* 0x0000000a1a069981 */ /* 0x0080e2000c1e1b00 */
[----:B----4-:R-:W-:-:S05]  /*b370*/  @!P2 MOV R46, R2 ;  /* 0x00000002002ea202 */ /* 0x010fca0000000f00 */
[----:B------:R1:W-:Y:S02]  /*b380*/  STL [R1+0x88c], R46 ;  /* 0x00088c2e01007387 */ /* 0x0003e40000100800 */
[----:B-1----:R-:W-:Y:S01]  /*b390*/  HFMA2 R46, -RZ, RZ, 0, 0 ;  /* 0x00000000ff2e7431 */ /* 0x002fe200000001ff */
[----:B------:R-:W-:Y:S02]  /*b3a0*/  @!P2 MOV R63, R16 ;  /* 0x00000010003fa202 */ /* 0x000fe40000000f00 */
[----:B------:R-:W-:Y:S02]  /*b3b0*/  @!P2 MOV R64, R17 ;  /* 0x000000110040a202 */ /* 0x000fe40000000f00 */
[----:B------:R-:W-:Y:S02]  /*b3c0*/  @!P2 MOV R46, R3 ;  /* 0x00000003002ea202 */ /* 0x000fe40000000f00 */
[----:B------:R-:W-:-:S13]  /*b3d0*/  LOP3.LUT P2, RZ, R19, 0x4, RZ, 0xc0, !PT ;  /* 0x0000000413ff7812 */ /* 0x000fda000784c0ff */
[----:B------:R-:W4:Y:S01]  /*b3e0*/  @!P2 LDG.E.64 R14, desc[UR10][R50.64] ;  /* 0x0000000a320ea981 */ /* 0x000f22000c1e1b00 */
[----:B------:R-:W-:Y:S02]  /*b3f0*/  CS2R R8, SRZ ;  /* 0x0000000000087805 */ /* 0x000fe4000001ff00 */
[----:B------:R-:W-:Y:S01]  /*b400*/  CS2R R12, SRZ ;  /* 0x00000000000c7805 */ /* 0x000fe2000001ff00 */
[----:B0-----:R-:W-:Y:S01]  /*b410*/  HFMA2 R26, -RZ, RZ, 0, 0 ;  /* 0x00000000ff1a7431 */ /* 0x001fe200000001ff */
[----:B------:R-:W-:Y:S04]  /*b420*/  STL.64 [R1+0x3b0], R16 ;  /* 0x0003b01001007387 */ /* 0x000fe80000100a00 */
[----:B------:R-:W-:Y:S01]  /*b430*/  STL.64 [R1+0x1b0], R2 ;  /* 0x0001b00201007387 */ /* 0x000fe20000100a00 */
[----:B------:R-:W-:-:S03]  /*b440*/  HFMA2 R22, -RZ, RZ, 0, 0 ;  /* 0x00000000ff167431 */ /* 0x000fc600000001ff */
[----:B------:R-:W4:Y:S01]  /*b450*/  LDL.LU.64 R50, [R1+0x4c0] ;  /* 0x0004c00001327983 */ /* 0x000f220000300a00 */
[----:B------:R-:W-:Y:S02]  /*b460*/  @!P0 MOV R13, R10 ;  /* 0x0000000a000d8202 */ /* 0x000fe40000000f00 */
[----:B------:R-:W-:-:S03]  /*b470*/  @!P0 MOV R12, R11 ;  /* 0x0000000b000c8202 */ /* 0x000fc60000000f00 */
[----:B------:R-:W-:Y:S04]  /*b480*/  STL [R1+0x548], R13 ;  /* 0x0005480d01007387 */ /* 0x000fe80000100800 */
[----:B------:R0:W-:Y:S02]  /*b490*/  STL [R1+0x54c], R12 ;  /* 0x00054c0c01007387 */ /* 0x0001e40000100800 */
[----:B0-----:R-:W-:-:S06]  /*b4a0*/  CS2R R12, SRZ ;  /* 0x00000000000c7805 */ /* 0x001fcc000001ff00 */
[----:B------:R-:W4:Y:S01]  /*b4b0*/  @!P2 LDG.E.64 R12, desc[UR10][R20.64] ;  /* 0x0000000a140ca981 */ /* 0x000f22000c1e1b00 */
[----:B------:R-:W-:Y:S02]  /*b4c0*/  CS2R R16, SRZ ;  /* 0x0000000000107805 */ /* 0x000fe4000001ff00 */
[----:B------:R-:W-:Y:S01]  /*b4d0*/  CS2R R2, SRZ ;  /* 0x0000000000027805 */ /* 0x000fe2000001ff00 */
[----:B------:R-:W4:Y:S01]  /*b4e0*/  LDL.LU.64 R20, [R1+0x4c8] ;  /* 0x0004c80001147983 */ /* 0x000f220000300a00 */
[----:B---3--:R-:W-:Y:S02]  /*b4f0*/  @!P1 MOV R9, R6 ;  /* 0x0000000600099202 */ /* 0x008fe40000000f00 */
[----:B------:R-:W-:-:S03]  /*b500*/  @!P1 MOV R8, R7 ;  /* 0x0000000700089202 */ /* 0x000fc60000000f00 */
[----:B------:R-:W-:Y:S04]  /*b510*/  STL [R1+0x560], R9 ;  /* 0x0005600901007387 */ /* 0x000fe80000100800 */
[----:B------:R0:W-:Y:S02]  /*b520*/  STL [R1+0x564], R8 ;  /* 0x0005640801007387 */ /* 0x0001e40000100800 */
[----:B0-----:R-:W-:-:S06]  /*b530*/  CS2R R8, SRZ ;  /* 0x0000000000087805 */ /* 0x001fcc000001ff00 */
[----:B------:R-:W3:Y:S01]  /*b540*/  @!P0 LDG.E.64 R8, desc[UR10][R24.64] ;  /* 0x0000000a18088981 */ /* 0x000ee2000c1e1b00 */
[----:B--2---:R-:W-:-:S05]  /*b550*/  @!P1 MOV R26, R4 ;  /* 0x00000004001a9202 */ /* 0x004fca0000000f00 */
[----:B------:R0:W-:Y:S04]  /*b560*/  STL [R1+0x89c], R26 ;  /* 0x00089c1a01007387 */ /* 0x0001e80000100800 */
[----:B------:R1:W-:Y:S04]  /*b570*/  STL.64 [R1+0x1b8], R4 ;  /* 0x0001b80401007387 */ /* 0x0003e80000100a00 */
[----:B------:R-:W2:Y:S01]  /*b580*/  LDL.LU.64 R24, [R1+0x4e0] ;  /* 0x0004e00001187983 */ /* 0x000ea20000300a00 */
[----:B0-----:R-:W-:Y:S01]  /*b590*/  HFMA2 R26, -RZ, RZ, 0, 0 ;  /* 0x00000000ff1a7431 */ /* 0x001fe200000001ff */
[----:B------:R-:W-:-:S02]  /*b5a0*/  @!P1 MOV R26, R5 ;  /* 0x00000005001a9202 */ /* 0x000fc40000000f00 */
[----:B------:R-:W-:-:S13]  /*b5b0*/  LOP3.LUT P1, RZ, R19, 0x2, RZ, 0xc0, !PT ;  /* 0x0000000213ff7812 */ /* 0x000fda000782c0ff */
[----:B------:R-:W2:Y:S01]  /*b5c0*/  @!P1 LDG.E.64 R16, desc[UR10][R30.64] ;  /* 0x0000000a1e109981 */ /* 0x000ea2000c1e1b00 */
[----:B----4-:R-:W-:Y:S02]  /*b5d0*/  @!P2 MOV R3, R14 ;  /* 0x0000000e0003a202 */ /* 0x010fe40000000f00 */
[----:B------:R-:W-:Y:S02]  /*b5e0*/  @!P2 MOV R2, R15 ;  /* 0x0000000f0002a202 */ /* 0x000fe40000000f00 */
[----:B-1----:R-:W-:Y:S01]  /*b5f0*/  CS2R R4, SRZ ;  /* 0x0000000000047805 */ /* 0x002fe2000001ff00 */
[----:B------:R0:W-:Y:S04]  /*b600*/  STL [R1+0x8a8], R26 ;  /* 0x0008a81a01007387 */ /* 0x0001e80000100800 */
[----:B------:R-:W-:Y:S04]  /*b610*/  STL [R1+0x530], R3 ;  /* 0x0005300301007387 */ /* 0x000fe80000100800 */
[----:B------:R1:W-:Y:S04]  /*b620*/  STL [R1+0x534], R2 ;  /* 0x0005340201007387 */ /* 0x0003e80000100800 */
[----:B0-----:R-:W4:Y:S04]  /*b630*/  LDL.LU.64 R26, [R1+0x4e8] ;  /* 0x0004e800011a7983 */ /* 0x001f280000300a00 */
[----:B------:R-:W4:Y:S01]  /*b640*/  LDL.LU.64 R30, [R1+0x4a0] ;  /* 0x0004a000011e7983 */ /* 0x000f220000300a00 */
[----:B-1----:R-:W-:-:S06]  /*b650*/  CS2R R2, SRZ ;  /* 0x0000000000027805 */ /* 0x002fcc000001ff00 */
[----:B------:R-:W2:Y:S04]  /*b660*/  @!P1 LDG.E.64 R2, desc[UR10][R28.64] ;  /* 0x0000000a1c029981 */ /* 0x000ea8000c1e1b00 */
[----:B------:R0:W-:Y:S04]  /*b670*/  STL.64 [R1+0x3b8], R6 ;  /* 0x0003b80601007387 */ /* 0x0001e80000100a00 */
[----:B------:R-:W4:Y:S01]  /*b680*/  LDL.LU.64 R28, [R1+0x488] ;  /* 0x00048800011c7983 */ /* 0x000f220000300a00 */
[----:B0-----:R-:W-:Y:S02]  /*b690*/  CS2R R6, SRZ ;  /* 0x0000000000067805 */ /* 0x001fe4000001ff00 */
[----:B---3--:R-:W-:-:S05]  /*b6a0*/  @!P0 MOV R22, R8 ;  /* 0x0000000800168202 */ /* 0x008fca0000000f00 */
[----:B------:R0:W-:Y:S02]  /*b6b0*/  STL [R1+0x8ac], R22 ;  /* 0x0008ac1601007387 */ /* 0x0001e40000100800 */
[----:B0-----:R-:W-:Y:S01]  /*b6c0*/  HFMA2 R22, -RZ, RZ, 0, 0 ;  /* 0x00000000ff167431 */ /* 0x001fe200000001ff */
[----:B------:R-:W-:Y:S02]  /*b6d0*/  @!P0 MOV R22, R9 ;  /* 0x0000000900168202 */ /* 0x000fe40000000f00 */
[----:B------:R-:W-:Y:S01]  /*b6e0*/  LOP3.LUT P0, RZ, R19, 0x1, RZ, 0xc0, !PT ;  /* 0x0000000113ff7812 */ /* 0x000fe2000780c0ff */
[----:B------:R-:W-:Y:S01]  /*b6f0*/  HFMA2 R19, -RZ, RZ, 0, 0 ;  /* 0x00000000ff137431 */ /* 0x000fe200000001ff */
[----:B------:R-:W-:-:S05]  /*b700*/  @!P2 MOV R19, R12 ;  /* 0x0000000c0013a202 */ /* 0x000fca0000000f00 */
[----:B------:R0:W-:Y:S01]  /*b710*/  STL [R1+0x8c8], R19 ;  /* 0x0008c81301007387 */ /* 0x0001e20000100800 */
[----:B--2---:R-:W-:Y:S01]  /*b720*/  @!P1 MOV R5, R2 ;  /* 0x0000000200059202 */ /* 0x004fe20000000f00 */
[----:B0-----:R-:W-:Y:S01]  /*b730*/  HFMA2 R19, -RZ, RZ, 0, 0 ;  /* 0x00000000ff137431 */ /* 0x001fe200000001ff */
[----:B------:R-:W-:Y:S01]  /*b740*/  @!P1 MOV R4, R3 ;  /* 0x0000000300049202 */ /* 0x000fe20000000f00 */
[----:B------:R0:W-:Y:S01]  /*b750*/  STL [R1+0x8bc], R22 ;  /* 0x0008bc1601007387 */ /* 0x0001e20000100800 */
[----:B------:R-:W-:-:S03]  /*b760*/  @!P2 MOV R19, R13 ;  /* 0x0000000d0013a202 */ /* 0x000fc60000000f00 */
[----:B------:R-:W2:Y:S04]  /*b770*/  @!P0 LDG.E.64 R6, desc[UR10][R52.64] ;  /* 0x0000000a34068981 */ /* 0x000ea8000c1e1b00 */
[----:B------:R1:W-:Y:S01]  /*b780*/  STL [R1+0x8d8], R19 ;  /* 0x0008d81301007387 */ /* 0x0003e20000100800 */
[----:B------:R-:W-:-:S03]  /*b790*/  LOP3.LUT P2, RZ, R18, 0x8000000, RZ, 0xc0, !PT ;  /* 0x0800000012ff7812 */ /* 0x000fc6000784c0ff */
[----:B0-----:R-:W3:Y:S04]  /*b7a0*/  LDL.LU.64 R22, [R1+0x4d0] ;  /* 0x0004d00001167983 */ /* 0x001ee80000300a00 */
[----:B------:R-:W-:Y:S01]  /*b7b0*/  STL [R1+0x51c], R5 ;  /* 0x00051c0501007387 */ /* 0x000fe20000100800 */
[----:B-1----:R-:W-:-:S03]  /*b7c0*/  HFMA2 R19, -RZ, RZ, 0, 0 ;  /* 0x00000000ff137431 */ /* 0x002fc600000001ff */
[----:B------:R-:W-:Y:S01]  /*b7d0*/  STL [R1+0x550], R4 ;  /* 0x0005500401007387 */ /* 0x000fe20000100800 */
[----:B------:R-:W-:-:S03]  /*b7e0*/  @!P1 MOV R19, R16 ;  /* 0x0000001000139202 */ /* 0x000fc60000000f00 */
[----:B------:R-:W2:Y:S04]  /*b7f0*/  LDL.LU.64 R52, [R1+0x4a8] ;  /* 0x0004a80001347983 */ /* 0x000ea80000300a00 */
[----:B------:R0:W-:Y:S02]  /*b800*/  STL [R1+0x8e0], R19 ;  /* 0x0008e01301007387 */ /* 0x0001e40000100800 */
[----:B0-----:R-:W-:Y:S01]  /*b810*/  HFMA2 R19, -RZ, RZ, 0, 0 ;  /* 0x00000000ff137431 */ /* 0x001fe200000001ff */
[----:B------:R-:W-:Y:S02]  /*b820*/  @!P1 MOV R19, R17 ;  /* 0x0000001100139202 */ /* 0x000fe40000000f00 */
[----:B------:R-:W-:-:S03]  /*b830*/  LOP3.LUT P1, RZ, R18, 0x4000000, RZ, 0xc0, !PT ;  /* 0x0400000012ff7812 */ /* 0x000fc6000782c0ff */
[----:B------:R0:W-:Y:S04]  /*b840*/  STL [R1+0x8f4], R19 ;  /* 0x0008f41301007387 */ /* 0x0001e80000100800 */
[----:B0-----:R-:W3:Y:S01]  /*b850*/  LDL.LU.64 R18, [R1+0x4f8] ;  /* 0x0004f80001127983 */ /* 0x001ee20000300a00 */
[----:B------:R-:W-:-:S06]  /*b860*/  CS2R R4, SRZ ;  /* 0x0000000000047805 */ /* 0x000fcc000001ff00 */
[----:B------:R-:W2:Y:S04]  /*b870*/  @!P0 LDG.E.64 R4, desc[UR10][R54.64] ;  /* 0x0000000a36048981 */ /* 0x000ea8000c1e1b00 */
[----:B------:R-:W2:Y:S04]  /*b880*/  LDL.LU.64 R54, [R1+0x490] ;  /* 0x0004900001367983 */ /* 0x000ea80000300a00 */
[----:B------:R0:W-:Y:S04]  /*b890*/  STL [R1+0x898], R46 ;  /* 0x0008982e01007387 */ /* 0x0001e80000100800 */
[----:B0-----:R-:W2:Y:S04]  /*b8a0*/  LDL.LU R46, [R1+0x95c] ;  /* 0x00095c00012e7983 */ /* 0x001ea80000300800 */
[----:B------:R0:W-:Y:S02]  /*b8b0*/  STL.64 [R1+0x1c0], R8 ;  /* 0x0001c00801007387 */ /* 0x0001e40000100a00 */
[----:B0-----:R-:W-:-:S02]  /*b8c0*/  CS2R R8, SRZ ;  /* 0x0000000000087805 */ /* 0x001fc4000001ff00 */
[----:B------:R0:W-:Y:S02]  /*b8d0*/  STL.64 [R1+0x3c0], R10 ;  /* 0x0003c00a01007387 */ /* 0x0001e40000100a00 */
[----:B0-----:R-:W-:-:S06]  /*b8e0*/  CS2R R10, SRZ ;  /* 0x00000000000a7805 */ /* 0x001fcc000001ff00 */
[----:B----4-:R0:W4:Y:S04]  /*b8f0*/  @!P1 LDG.E.64 R10, desc[UR10][R26.64] ;  /* 0x0000000a1a0a9981 */ /* 0x010128000c1e1b00 */
[----:B------:R1:W-:Y:S02]  /*b900*/  STL.64 [R1+0x1c8], R12 ;  /* 0x0001c80c01007387 */ /* 0x0003e40000100a00 */
[----:B-1----:R-:W-:-:S06]  /*b910*/  CS2R R12, SRZ ;  /* 0x00000000000c7805 */ /* 0x002fcc000001ff00 */
[----:B------:R-:W4:Y:S04]  /*b920*/  @!P2 LDG.E.64 R12, desc[UR10][R24.64] ;  /* 0x0000000a180ca981 */ /* 0x000f28000c1e1b00 */
[----:B------:R1:W-:Y:S02]  /*b930*/  STL.64 [R1+0x3c8], R14 ;  /* 0x0003c80e01007387 */ /* 0x0003e40000100a00 */
[----:B-1----:R-:W-:Y:S02]  /*b940*/  CS2R R14, SRZ ;  /* 0x00000000000e7805 */ /* 0x002fe4000001ff00 */
[----:B------:R1:W-:Y:S01]  /*b950*/  STL.64 [R1+0x1d0], R16 ;  /* 0x0001d01001007387 */ /* 0x0003e20000100a00 */
[----:B0-----:R-:W-:Y:S02]  /*b960*/  CS2R R26, SRZ ;  /* 0x00000000001a7805 */ /* 0x001fe4000001ff00 */
[----:B-1----:R-:W-:-:S06]  /*b970*/  CS2R R16, SRZ ;  /* 0x0000000000107805 */ /* 0x002fcc000001ff00 */
[----:B------:R0:W4:Y:S02]  /*b980*/  @!P3 LDG.E.64 R16, desc[UR10][R20.64] ;  /* 0x0000000a1410b981 */ /* 0x000124000c1e1b00 */
[----:B0-----:R-:W-:-:S06]  /*b990*/  CS2R R20, SRZ ;  /* 0x0000000000147805 */ /* 0x001fcc000001ff00 */
[----:B------:R-:W4:Y:S04]  /*b9a0*/  @!P4 LDG.E.64 R20, desc[UR10][R30.64] ;  /* 0x0000000a1e14c981 */ /* 0x000f28000c1e1b00 */
[----:B---3--:R0:W3:Y:S04]  /*b9b0*/  @!P1 LDG.E.64 R8, desc[UR10][R18.64] ;  /* 0x0000000a12089981 */ /* 0x0080e8000c1e1b00 */
[----:B------:R-:W3:Y:S01]  /*b9c0*/  @!P2 LDG.E.64 R14, desc[UR10][R22.64] ;  /* 0x0000000a160ea981 */ /* 0x000ee2000c1e1b00 */
[----:B0-----:R-:W-:-:S03]  /*b9d0*/  HFMA2 R18, -RZ, RZ, 0, 0 ;  /* 0x00000000ff127431 */ /* 0x001fc600000001ff */
[----:B--2---:R0:W2:Y:S01]  /*b9e0*/  @!P5 LDG.E.64 R26, desc[UR10][R54.64] ;  /* 0x0000000a361ad981 */ /* 0x0040a2000c1e1b00 */
[----:B------:R-:W-:-:S06]  /*b9f0*/  MOV R19, RZ ;  /* 0x000000ff00137202 */ /* 0x000fcc0000000f00 */
[----:B------:R1:W2:Y:S01]  /*ba00*/  @!P3 LDG.E.64 R18, desc[UR10][R50.64] ;  /* 0x0000000a3212b981 */ /* 0x0002a2000c1e1b00 */
[----:B0-----:R-:W-:Y:S02]  /*ba10*/  MOV R54, UR6 ;  /* 0x0000000600367c02 */ /* 0x001fe40008000f00 */
[----:B------:R-:W-:Y:S02]  /*ba20*/  CS2R R22, SRZ ;  /* 0x0000000000167805 */ /* 0x000fe4000001ff00 */
[----:B------:R-:W-:Y:S02]  /*ba30*/  MOV R55, UR7 ;  /* 0x0000000700377c02 */ /* 0x000fe40008000f00 */
[----:B------:R-:W-:Y:S01]  /*ba40*/  CS2R R24, SRZ ;  /* 0x0000000000187805 */ /* 0x000fe2000001ff00 */
[----:B------:R-:W-:Y:S01]  /*ba50*/  HFMA2 R31, -RZ, RZ, 0, 0 ;  /* 0x00000000ff1f7431 */ /* 0x000fe200000001ff */
[----:B------:R-:W0:Y:S01]  /*ba60*/  LDCU.U8 UR6, c[0x0][0x414] ;  /* 0x00008280ff0677ac */ /* 0x000e220008000000 */
[----:B------:R0:W2:Y:S01]  /*ba70*/  @!P4 LDG.E.64 R22, desc[UR10][R52.64] ;  /* 0x0000000a3416c981 */ /* 0x0000a2000c1e1b00 */
[----:B-1----:R-:W1:Y:S03]  /*ba80*/  @!P6 LDC.64 R50, c[0x0][0x398] ;  /* 0x0000e600ff32eb82 */ /* 0x002e660000000a00 */
[----:B------:R-:W2:Y:S04]  /*ba90*/  LDG.E.64 R54, desc[UR10][R54.64] ;  /* 0x0000000a36367981 */ /* 0x000ea8000c1e1b00 */
[----:B------:R0:W2:Y:S02]  /*baa0*/  @!P5 LDG.E.64 R24, desc[UR10][R28.64] ;  /* 0x0000000a1c18d981 */ /* 0x0000a4000c1e1b00 */
[----:B0-----:R-:W0:Y:S01]  /*bab0*/  S2R R52, SR_TID.X ;  /* 0x0000000000347919 */ /* 0x001e220000002100 */
[----:B------:R-:W-:-:S02]  /*bac0*/  CS2R R28, SRZ ;  /* 0x00000000001c7805 */ /* 0x000fc4000001ff00 */
[----:B------:R-:W-:-:S04]  /*bad0*/  @!P0 MOV R31, R4 ;  /* 0x00000004001f8202 */ /* 0x000fc80000000f00 */
[----:B------:R-:W2:Y:S01]  /*bae0*/  @!P6 LDG.E.64 R28, desc[UR10][R48.64] ;  /* 0x0000000a301ce981 */ /* 0x000ea2000c1e1b00 */
[----:B0-----:R-:W-:Y:S02]  /*baf0*/  LOP3.LUT R30, R52, 0xffff, RZ, 0xc0, !PT ;  /* 0x0000ffff341e7812 */ /* 0x001fe400078ec0ff */
[----:B------:R-:W-:Y:S01]  /*bb00*/  CS2R R52, SRZ ;  /* 0x0000000000347805 */ /* 0x000fe2000001ff00 */
[----:B------:R-:W-:Y:S01]  /*bb10*/  STL [R1+0x4ac], R31 ;  /* 0x0004ac1f01007387 */ /* 0x000fe20000100800 */
[----:B------:R-:W-:-:S03]  /*bb20*/  @!P0 MOV R52, R5 ;  /* 0x0000000500348202 */ /* 0x000fc60000000f00 */
[----:B------:R-:W-:Y:S04]  /*bb30*/  STL.64 [R1+0x3d0], R2 ;  /* 0x0003d00201007387 */ /* 0x000fe80000100a00 */
[----:B------:R0:W-:Y:S01]  /*bb40*/  STL [R1+0x8cc], R52 ;  /* 0x0008cc3401007387 */ /* 0x0001e20000100800 */
[----:B------:R-:W-:-:S03]  /*bb50*/  IMAD R30, R30, 0x53a, RZ ;  /* 0x0000053a1e1e7824 */ /* 0x000fc600078e02ff */
[----:B------:R1:W-:Y:S04]  /*bb60*/  STL [R1+0x580], R64 ;  /* 0x0005804001007387 */ /* 0x0003e80000100800 */
[----:B------:R-:W5:Y:S01]  /*bb70*/  LDL.LU.64 R48, [R1+0x950] ;  /* 0x0009500001307983 */ /* 0x000f620000300a00 */
[----:B0-----:R-:W0:Y:S01]  /*bb80*/  S2R R52, SR_TID.X ;  /* 0x0000000000347919 */ /* 0x001e220000002100 */
[----:B------:R-:W-:Y:S01]  /*bb90*/  SHF.R.U32.HI R30, RZ, 0x10, R30 ;  /* 0x00000010ff1e7819 */ /* 0x000fe2000001161e */
[----:B------:R-:W-:Y:S01]  /*bba0*/  HFMA2 R31, -RZ, RZ, 0, 0 ;  /* 0x00000000ff1f7431 */ /* 0x000fe200000001ff */
[----:B------:R-:W-:Y:S02]  /*bbb0*/  @!P0 MOV R53, R6 ;  /* 0x0000000600358202 */ /* 0x000fe40000000f00 */
[----:B------:R-:W-:-:S02]  /*bbc0*/  CS2R R2, SRZ ;  /* 0x0000000000027805 */ /* 0x000fc4000001ff00 */
[----:B------:R-:W-:Y:S01]  /*bbd0*/  PRMT R30, R30, 0x9910, RZ ;  /* 0x000099101e1e7816 */ /* 0x000fe200000000ff */
[----:B-1----:R-:W5:Y:S04]  /*bbe0*/  LDL.LU R64, [R1+0x958] ;  /* 0x0009580001407983 */ /* 0x002f680000300800 */
[----:B------:R-:W-:-:S05]  /*bbf0*/  IMAD R30, R30, 0x31, RZ ;  /* 0x000000311e1e7824 */ /* 0x000fca00078e02ff */
[----:B------:R-:W-:-:S04]  /*bc00*/  IADD3 R30, PT, PT, RZ, -R30, RZ ;  /* 0x8000001eff1e7210 */ /* 0x000fc80007ffe0ff */
[----:B------:R-:W-:Y:S02]  /*bc10*/  PRMT R30, R30, 0x7710, RZ ;  /* 0x000077101e1e7816 */ /* 0x000fe400000000ff */
[----:B------:R-:W-:Y:S02]  /*bc20*/  @!P0 MOV R31, R7 ;  /* 0x00000007001f8202 */ /* 0x000fe40000000f00 */
[----:B------:R-:W-:-:S03]  /*bc30*/  @!P6 IADD3 R50, P0, PT, R46, R50, RZ ;  /* 0x000000322e32e210 */ /* 0x000fc60007f1e0ff */
[----:B------:R1:W-:Y:S01]  /*bc40*/  STL [R1+0x4a4], R31 ;  /* 0x0004a41f01007387 */ /* 0x0003e20000100800 */
[----:B------:R-:W-:Y:S02]  /*bc50*/  @!P6 IADD3.X R51, PT, PT, R47, R51, RZ, P0, !PT ;  /* 0x000000332f33e210 */ /* 0x000fe400007fe4ff */
[----:B0-----:R-:W-:Y:S01]  /*bc60*/  IADD3 R52, PT, PT, R30, R52, RZ ;  /* 0x000000341e347210 */ /* 0x001fe20007ffe0ff */
[----:B------:R-:W-:Y:S01]  /*bc70*/  HFMA2 R30, -RZ, RZ, 0, 0 ;  /* 0x00000000ff1e7431 */ /* 0x000fe200000001ff */
[----:B------:R-:W-:Y:S02]  /*bc80*/  ISETP.NE.AND P0, PT, RZ, UR6, PT ;  /* 0x00000006ff007c0c */ /* 0x000fe4000bf05270 */
[----:B-1----:R-:W-:-:S06]  /*bc90*/  MOV R31, RZ ;  /* 0x000000ff001f7202 */ /* 0x002fcc0000000f00 */
[----:B------:R0:W2:Y:S05]  /*bca0*/  @!P6 LDG.E.64 R30, desc[UR10][R50.64] ;  /* 0x0000000a321ee981 */ /* 0x0000aa000c1e1b00 */
[----:B------:R-:W1:Y:S01]  /*bcb0*/  @P0 LDC.64 R46, c[0x0][0x3b0] ;  /* 0x0000ec00ff2e0b82 */ /* 0x000e620000000a00 */
[----:B------:R4:W-:Y:S01]  /*bcc0*/  STL [R1+0x490], R53 ;  /* 0x0004903501007387 */ /* 0x0009e20000100800 */
[----:B0-----:R-:W-:Y:S02]  /*bcd0*/  SHF.L.U32 R50, R52, 0x1, RZ ;  /* 0x0000000134327819 */ /* 0x001fe400000006ff */
[----:B------:R-:W-:Y:S02]  /*bce0*/  MOV R52, UR13 ;  /* 0x0000000d00347c02 */ /* 0x000fe40008000f00 */
[----:B----4-:R-:W-:-:S02]  /*bcf0*/  LOP3.LUT R53, R50, 0xffff, RZ, 0xc0, !PT ;  /* 0x0000ffff32357812 */ /* 0x010fc400078ec0ff */
[----:B------:R-:W-:-:S03]  /*bd00*/  CS2R R50, SRZ ;  /* 0x0000000000327805 */ /* 0x000fc6000001ff00 */
[----:B------:R-:W-:-:S04]  /*bd10*/  IMAD R52, R52, 0x62, R53 ;  /* 0x0000006234347824 */ /* 0x000fc800078e0235 */
[----:B-1----:R-:W-:-:S05]  /*bd20*/  @P0 IMAD.WIDE R46, R52, 0x4, R46 ;  /* 0x00000004342e0825 */ /* 0x002fca00078e022e */
[----:B------:R0:W5:Y:S02]  /*bd30*/  @P0 LDG.E.64 R50, desc[UR10][R46.64] ;  /* 0x0000000a2e320981 */ /* 0x000164000c1e1b00 */
[----:B0-----:R-:W0:Y:S02]  /*bd40*/  LDC.64 R46, c[0x0][0x3a8] ;  /* 0x0000ea00ff2e7b82 */ /* 0x001e240000000a00 */
[----:B------:R0:W-:Y:S02]  /*bd50*/  STL [R1+0x93c], R53 ;  /* 0x00093c3501007387 */ /* 0x0001e40000100800 */
[----:B0-----:R-:W-:Y:S02]  /*bd60*/  IMAD.WIDE R52, R52, 0x4, R46 ;  /* 0x0000000434347825 */ /* 0x001fe400078e022e */
[----:B------:R0:W5:Y:S04]  /*bd70*/  LDL.LU.64 R46, [R1+0x948] ;  /* 0x00094800012e7983 */ /* 0x0001680000300a00 */
[----:B------:R-:W-:Y:S04]  /*bd80*/  STL.64 [R1+0x1e8], R12 ;  /* 0x0001e80c01007387 */ /* 0x000fe80000100a00 */
[----:B------:R-:W-:Y:S04]  /*bd90*/  STL.64 [R1+0x1f0], R16 ;  /* 0x0001f01001007387 */ /* 0x000fe80000100a00 */
[----:B------:R-:W-:Y:S04]  /*bda0*/  STL.64 [R1+0x1f8], R20 ;  /* 0x0001f81401007387 */ /* 0x000fe80000100a00 */
[----:B------:R-:W5:Y:S01]  /*bdb0*/  LDG.E.64 R52, desc[UR10][R52.64] ;  /* 0x0000000a34347981 */ /* 0x000f62000c1e1b00 */
[----:B---3--:R-:W-:-:S02]  /*bdc0*/  @!P1 MOV R3, R8 ;  /* 0x0000000800039202 */ /* 0x008fc40000000f00 */
[----:B------:R-:W-:-:S03]  /*bdd0*/  @!P1 MOV R2, R9 ;  /* 0x0000000900029202 */ /* 0x000fc60000000f00 */
[----:B------:R-:W-:Y:S04]  /*bde0*/  STL [R1+0x4a8], R3 ;  /* 0x0004a80301007387 */ /* 0x000fe80000100800 */
        /* <DEDUP_REMOVED lines=8> */
[----:B------:R-:W-:Y:S02]  /*be70*/  @!P2 MOV R2, R12 ;  /* 0x0000000c0002a202 */ /* 0x000fe40000000f00 */
[----:B--2---:R-:W-:Y:S01]  /*be80*/  R2UR UR28, R54 ;  /* 0x00000000361c72ca */ /* 0x004fe200000e0000 */
[----:B------:R-:W-:Y:S04]  /*be90*/  STL.64 [R1+0x3e8], R14 ;  /* 0x0003e80e01007387 */ /* 0x000fe80000100a00 */
[----:B------:R1:W-:Y:S04]  /*bea0*/  STL [R1+0x8d4], R2 ;  /* 0x0008d40201007387 */ /* 0x0003e80000100800 */
[----:B------:R-:W-:Y:S04]  /*beb0*/  STL.64 [R1+0x3f0], R18 ;  /* 0x0003f01201007387 */ /* 0x000fe80000100a00 */
[----:B------:R-:W-:Y:S01]  /*bec0*/  STL.64 [R1+0x3f8], R22 ;  /* 0x0003f81601007387 */ /* 0x000fe20000100a00 */
[----:B-1----:R-:W-:-:S03]  /*bed0*/  HFMA2 R2, -RZ, RZ, 0, 0 ;  /* 0x00000000ff027431 */ /* 0x002fc600000001ff */
[----:B------:R-:W-:Y:S01]  /*bee0*/  STL.64 [R1+0x200], R24 ;  /* 0x0002001801007387 */ /* 0x000fe20000100a00 */
[----:B------:R-:W-:-:S03]  /*bef0*/  @!P2 MOV R2, R13 ;  /* 0x0000000d0002a202 */ /* 0x000fc60000000f00 */
[----:B------:R-:W-:Y:S04]  /*bf00*/  STL.64 [R1+0x400], R26 ;  /* 0x0004001a01007387 */ /* 0x000fe80000100a00 */
[----:B------:R1:W-:Y:S04]  /*bf10*/  STL [R1+0x8e8], R2 ;  /* 0x0008e80201007387 */ /* 0x0003e80000100800 */
[----:B------:R-:W-:Y:S04]  /*bf20*/  STL.64 [R1+0x208], R28 ;  /* 0x0002081c01007387 */ /* 0x000fe80000100a00 */
[----:B------:R0:W5:Y:S01]  /*bf30*/  LDL R12, [R1+0x7c8] ;  /* 0x0007c800010c7983 */ /* 0x0001620000100800 */
[----:B-1----:R-:W-:-:S03]  /*bf40*/  HFMA2 R2, -RZ, RZ, 0, 0 ;  /* 0x00000000ff027431 */ /* 0x002fc600000001ff */
[----:B------:R0:W5:Y:S01]  /*bf50*/  LDL R54, [R1+0x580] ;  /* 0x0005800001367983 */ /* 0x0001620000100800 */
[----:B------:R-:W-:-:S03]  /*bf60*/  @!P2 MOV R2, R14 ;  /* 0x0000000e0002a202 */ /* 0x000fc60000000f00 */
[----:B------:R0:W5:Y:S04]  /*bf70*/  LDL R14, [R1+0x7e0] ;  /* 0x0007e000010e7983 */ /* 0x0001680000100800 */
[----:B------:R1:W-:Y:S02]  /*bf80*/  STL [R1+0x4a0], R2 ;  /* 0x0004a00201007387 */ /* 0x0003e40000100800 */
[----:B-1----:R-:W-:Y:S01]  /*bf90*/  HFMA2 R2, -RZ, RZ, 0, 0 ;  /* 0x00000000ff027431 */ /* 0x002fe200000001ff */
[----:B------:R-:W-:Y:S02]  /*bfa0*/  @!P2 MOV R2, R15 ;  /* 0x0000000f0002a202 */ /* 0x000fe40000000f00 */
[----:B------:R0:W5:Y:S04]  /*bfb0*/  LDL R15, [R1+0x7e4] ;  /* 0x0007e400010f7983 */ /* 0x0001680000100800 */
[----:B------:R1:W-:Y:S02]  /*bfc0*/  STL [R1+0x524], R2 ;  /* 0x0005240201007387 */ /* 0x0003e40000100800 */
[----:B-1----:R-:W-:Y:S01]  /*bfd0*/  HFMA2 R2, -RZ, RZ, 0, 0 ;  /* 0x00000000ff027431 */ /* 0x002fe200000001ff */
[----:B------:R-:W-:Y:S01]  /*bfe0*/  @!P3 MOV R2, R16 ;  /* 0x000000100002b202 */ /* 0x000fe20000000f00 */
[----:B------:R-:W-:Y:S04]  /*bff0*/  STL.64 [R1+0x408], R30 ;  /* 0x0004081e01007387 */ /* 0x000fe80000100a00 */
[----:B------:R1:W-:Y:S04]  /*c000*/  STL [R1+0x8f0], R2 ;  /* 0x0008f00201007387 */ /* 0x0003e80000100800 */
[----:B------:R0:W5:Y:S01]  /*c010*/  LDL R16, [R1+0x7f8] ;  /* 0x0007f80001107983 */ /* 0x0001620000100800 */
[----:B-1----:R-:W-:Y:S01]  /*c020*/  HFMA2 R2, -RZ, RZ, 0, 0 ;  /* 0x00000000ff027431 */ /* 0x002fe200000001ff */
[----:B------:R-:W-:-:S02]  /*c030*/  @!P3 MOV R2, R17 ;  /* 0x000000110002b202 */ /* 0x000fc40000000f00 */
[----:B------:R0:W5:Y:S04]  /*c040*/  LDL R17, [R1+0x7fc] ;  /* 0x0007fc0001117983 */ /* 0x0001680000100800 */
[----:B------:R1:W-:Y:S02]  /*c050*/  STL [R1+0x900], R2 ;  /* 0x0009000201007387 */ /* 0x0003e40000100800 */
[----:B-1----:R-:W-:Y:S02]  /*c060*/  CS2R R2, SRZ ;  /* 0x0000000000027805 */ /* 0x002fe4000001ff00 */
[----:B------:R-:W-:Y:S02]  /*c070*/  @!P3 MOV R2, R18 ;  /* 0x000000120002b202 */ /* 0x000fe40000000f00 */
[----:B------:R-:W-:Y:S01]  /*c080*/  @!P3 MOV R3, R19 ;  /* 0x000000130003b202 */ /* 0x000fe20000000f00 */
[----:B------:R0:W5:Y:S04]  /*c090*/  LDL R18, [R1+0x810] ;  /* 0x0008100001127983 */ /* 0x0001680000100800 */
[----:B------:R1:W-:Y:S04]  /*c0a0*/  STL [R1+0x538], R2 ;  /* 0x0005380201007387 */ /* 0x0003e80000100800 */
[----:B------:R0:W5:Y:S01]  /*c0b0*/  LDL R19, [R1+0x814] ;  /* 0x0008140001137983 */ /* 0x0001620000100800 */
[----:B-1----:R-:W-:-:S05]  /*c0c0*/  MOV R2, UR28 ;  /* 0x0000001c00027c02 */ /* 0x002fca0008000f00 */
[----:B------:R-:W-:Y:S01]  /*c0d0*/  FFMA.FTZ R55, -R2, UR28, R55 ;  /* 0x0000001c02377c23 */ /* 0x000fe20008010137 */
[----:B------:R-:W-:Y:S01]  /*c0e0*/  HFMA2 R2, -RZ, RZ, 0, 0 ;  /* 0x00000000ff027431 */ /* 0x000fe200000001ff */
[----:B------:R-:W-:-:S03]  /*c0f0*/  @!P4 MOV R2, R20 ;  /* 0x000000140002c202 */ /* 0x000fc60000000f00 */
[----:B------:R-:W-:Y:S01]  /*c100*/  FSETP.GTU.FTZ.AND P0, PT, R55, RZ, PT ;  /* 0x000000ff3700720b */ /* 0x000fe20003f1c000 */
[----:B------:R0:W5:Y:S04]  /*c110*/  LDL R20, [R1+0x838] ;  /* 0x0008380001147983 */ /* 0x0001680000100800 */
[----:B------:R1:W-:Y:S02]  /*c120*/  STL [R1+0x908], R2 ;  /* 0x0009080201007387 */ /* 0x0003e40000100800 */
[----:B-1----:R-:W-:Y:S01]  /*c130*/  HFMA2 R2, -RZ, RZ, 0, 0 ;  /* 0x00000000ff027431 */ /* 0x002fe200000001ff */
[----:B------:R-:W-:-:S05]  /*c140*/  @!P4 MOV R2, R21 ;  /* 0x000000150002c202 */ /* 0x000fca0000000f00 */
[----:B------:R-:W-:Y:S01]  /*c150*/  VOTEU.ANY UP0, P0 ;  /* 0x0000000000ff7886 */ /* 0x000fe20000000100 */
[----:B------:R0:W5:Y:S04]  /*c160*/  LDL R21, [R1+0x83c] ;  /* 0x00083c0001157983 */ /* 0x0001680000100800 */
[----:B------:R1:W-:Y:S01]  /*c170*/  STL [R1+0x914], R2 ;  /* 0x0009140201007387 */ /* 0x0003e20000100800 */
[----:B------:R-:W2:Y:S01]  /*c180*/  @UP0 LDCU UR5, c[0x0][0x3c0] ;  /* 0x00007800ff0507ac */ /* 0x000ea20008000800 */
[----:B-1----:R-:W-:Y:S01]  /*c190*/  HFMA2 R2, -RZ, RZ, 0, 0 ;  /* 0x00000000ff027431 */ /* 0x002fe200000001ff */
[----:B------:R-:W-:Y:S02]  /*c1a0*/  @!P4 MOV R2, R22 ;  /* 0x000000160002c202 */ /* 0x000fe40000000f00 */
[----:B------:R-:W-:Y:S01]  /*c1b0*/  PLOP3.LUT P0, PT, PT, PT, UP0, 0x80, 0x8 ;  /* 0x000000000008781c */ /* 0x000fe20003f0f008 */
[----:B------:R0:W5:Y:S04]  /*c1c0*/  LDL R22, [R1+0x848] ;  /* 0x0008480001167983 */ /* 0x0001680000100800 */
[----:B------:R1:W-:Y:S02]  /*c1d0*/  STL [R1+0x570], R2 ;  /* 0x0005700201007387 */ /* 0x0003e40000100800 */
[----:B-1----:R-:W-:Y:S01]  /*c1e0*/  HFMA2 R2, -RZ, RZ, 0, 0 ;  /* 0x00000000ff027431 */ /* 0x002fe200000001ff */
[----:B------:R-:W-:-:S05]  /*c1f0*/  @!P4 MOV R2, R23 ;  /* 0x000000170002c202 */ /* 0x000fca0000000f00 */
[----:B--2---:R-:W-:Y:S01]  /*c200*/  @P0 FADD.FTZ R55, R55, UR5 ;  /* 0x0000000537370e21 */ /* 0x004fe20008010000 */
[----:B------:R0:W5:Y:S04]  /*c210*/  LDL R23, [R1+0x850] ;  /* 0x0008500001177983 */ /* 0x0001680000100800 */
[----:B------:R1:W-:Y:S02]  /*c220*/  STL [R1+0x574], R2 ;  /* 0x0005740201007387 */ /* 0x0003e40000100800 */
[----:B-1----:R-:W-:Y:S01]  /*c230*/  HFMA2 R2, -RZ, RZ, 0, 0 ;  /* 0x00000000ff027431 */ /* 0x002fe200000001ff */
[----:B------:R-:W-:Y:S01]  /*c240*/  @!P5 MOV R2, R24 ;  /* 0x000000180002d202 */ /* 0x000fe20000000f00 */
[----:B------:R-:W1:Y:S01]  /*c250*/  @P0 MUFU.RSQ R55, R55 ;  /* 0x0000003700370308 */ /* 0x000e620000001400 */
[----:B------:R0:W5:Y:S04]  /*c260*/  LDL R24, [R1+0x854] ;  /* 0x0008540001187983 */ /* 0x0001680000100800 */
[----:B------:R2:W-:Y:S02]  /*c270*/  STL [R1+0x918], R2 ;  /* 0x0009180201007387 */ /* 0x0005e40000100800 */
[----:B--2---:R-:W-:Y:S01]  /*c280*/  HFMA2 R2, -RZ, RZ, 0, 0 ;  /* 0x00000000ff027431 */ /* 0x004fe200000001ff */
[----:B------:R-:W-:-:S02]  /*c290*/  @!P5 MOV R2, R25 ;  /* 0x000000190002d202 */ /* 0x000fc40000000f00 */
[----:B-1----:R-:W-:Y:S01]  /*c2a0*/  @P0 R2UR UR5, R55 ;  /* 0x00000000370502ca */ /* 0x002fe200000e0000 */
[----:B------:R0:W5:Y:S04]  /*c2b0*/  LDL R25, [R1+0x860] ;  /* 0x0008600001197983 */ /* 0x0001680000100800 */
[----:B------:R1:W-:Y:S04]  /*c2c0*/  STL [R1+0x91c], R2 ;  /* 0x00091c0201007387 */ /* 0x0003e80000100800 */
[----:B------:R0:W5:Y:S01]  /*c2d0*/  LDL R55, [R1+0x490] ;  /* 0x0004900001377983 */ /* 0x0001620000100800 */
[----:B-1----:R-:W-:Y:S01]  /*c2e0*/  HFMA2 R2, -RZ, RZ, 0, 0 ;  /* 0x00000000ff027431 */ /* 0x002fe200000001ff */
[----:B------:R-:W-:-:S02]  /*c2f0*/  @!P5 MOV R2, R26 ;  /* 0x0000001a0002d202 */ /* 0x000fc40000000f00 */
[----:B------:R0:W5:Y:S04]  /*c300*/  LDL R26, [R1+0x864] ;  /* 0x00086400011a7983 */ /* 0x0001680000100800 */
[----:B------:R1:W-:Y:S02]  /*c310*/  STL [R1+0x584], R2 ;  /* 0x0005840201007387 */ /* 0x0003e40000100800 */
[----:B-1----:R-:W-:Y:S01]  /*c320*/  HFMA2 R2, -RZ, RZ, 0, 0 ;  /* 0x00000000ff027431 */ /* 0x002fe200000001ff */
[----:B------:R-:W-:Y:S02]  /*c330*/  @!P5 MOV R2, R27 ;  /* 0x0000001b0002d202 */ /* 0x000fe40000000f00 */
[----:B------:R0:W5:Y:S04]  /*c340*/  LDL R27, [R1+0x870] ;  /* 0x00087000011b7983 */ /* 0x0001680000100800 */
[----:B------:R1:W-:Y:S02]  /*c350*/  STL [R1+0x59c], R2 ;  /* 0x00059c0201007387 */ /* 0x0003e40000100800 */
        /* <DEDUP_REMOVED lines=15> */
[----:B------:R0:W-:Y:S04]  /*c450*/  STL.64 [R1+0x1d8], R4 ;  /* 0x0001d80401007387 */ /* 0x0001e80000100a00 */
[----:B------:R0:W-:Y:S04]  /*c460*/  STL.64 [R1+0x3d8], R6 ;  /* 0x0003d80601007387 */ /* 0x0001e80000100a00 */
[----:B------:R0:W-:Y:S04]  /*c470*/  STL.64 [R1+0x1e0], R8 ;  /* 0x0001e00801007387 */ /* 0x0001e80000100a00 */
[----:B------:R0:W-:Y:S04]  /*c480*/  STL.64 [R1+0x3e0], R10 ;  /* 0x0003e00a01007387 */ /* 0x0001e80000100a00 */
[----:B------:R0:W-:Y:S04]  /*c490*/  STL [R1+0x554], R3 ;  /* 0x0005540301007387 */ /* 0x0001e80000100800 */
[----:B------:R0:W-:Y:S01]  /*c4a0*/  STL [R1+0x5b8], R2 ;  /* 0x0005b80201007387 */ /* 0x0001e20000100800 */
[----:B------:R-:W-:Y:S01]  /*c4b0*/  UISETP.NE.AND UP1, UPT, UR6, URZ, UPT ;  /* 0x000000ff0600728c */ /* 0x000fe2000bf25270 */
[----:B------:R-:W-:Y:S01]  /*c4c0*/  UMOV UR16, 0x3f800000 ;  /* 0x3f80000000107882 */ /* 0x000fe20000000000 */
[----:B------:R-:W-:-:S07]  /*c4d0*/  @UP0 UMOV UR16, UR5 ;  /* 0x0000000500100c82 */ /* 0x000fce0008000000 */
        /* <DEDUP_REMOVED lines=9> */
[----:B-----5:R0:W-:Y:S04]  /*c570*/  STL [R1+0x95c], R64 ;  /* 0x00095c4001007387 */ /* 0x0201e80000100800 */
[----:B------:R-:W4:Y:S04]  /*c580*/  LDL.LU R8, [R1+0x474] ;  /* 0x0004740001087983 */ /* 0x000f280000300800 */
[----:B------:R-:W4:Y:S04]  /*c590*/  LDL.LU R10, [R1+0x484] ;  /* 0x00048400010a7983 */ /* 0x000f280000300800 */
[----:B0-----:R-:W4:Y:S04]  /*c5a0*/  LDL.LU R64, [R1+0x590] ;  /* 0x0005900001407983 */ /* 0x001f280000300800 */
[----:B------:R-:W4:Y:S04]  /*c5b0*/  LDL.LU R11, [R1+0x498] ;  /* 0x00049800010b7983 */ /* 0x000f280000300800 */
[----:B------:R-:W-:Y:S04]  /*c5c0*/  STL [R1+0x958], R51 ;  /* 0x0009583301007387 */ /* 0x000fe80000100800 */
[----:B------:R-:W-:Y:S04]  /*c5d0*/  STL [R1+0x960], R55 ;  /* 0x0009603701007387 */ /* 0x000fe80000100800 */
[----:B------:R-:W-:Y:S04]  /*c5e0*/  STL [R1+0x964], R54 ;  /* 0x0009643601007387 */ /* 0x000fe80000100800 */
[----:B------:R0:W-:Y:S04]  /*c5f0*/  STL [R1+0x968], R63 ;  /* 0x0009683f01007387 */ /* 0x0001e80000100800 */
[----:B0-----:R-:W4:Y:S04]  /*c600*/  LDL.LU R63, [R1+0x62c] ;  /* 0x00062c00013f7983 */ /* 0x001f280000300800 */
[----:B------:R0:W-:Y:S01]  /*c610*/  STL [R1+0x954], R50 ;  /* 0x0009543201007387 */ /* 0x0001e20000100800 */
[----:B--2---:R-:W-:Y:S01]  /*c620*/  FADD.FTZ R3, R3, -UR28 ;  /* 0x8000001c03037e21 */ /* 0x004fe20008010000 */
[----:B---3--:R-:W-:-:S03]  /*c630*/  MOV R51, R4 ;  /* 0x0000000400337202 */ /* 0x008fc60000000f00 */
[----:B------:R-:W-:Y:S01]  /*c640*/  FMUL.FTZ R3, R3, UR16 ;  /* 0x0000001003037c20 */ /* 0x000fe20008410000 */
[----:B----4-:R-:W-:Y:S01]  /*c650*/  MOV R55, R2 ;  /* 0x0000000200377202 */ /* 0x010fe20000000f00 */
[----:B------:R-:W-:Y:S01]  /*c660*/  FMUL.FTZ R4, R52, R7 ;  /* 0x0000000734047220 */ /* 0x000fe20000410000 */
[----:B------:R-:W-:Y:S01]  /*c670*/  FADD.FTZ R2, R13, -UR28 ;  /* 0x8000001c0d027e21 */ /* 0x000fe20008010000 */
[----:B------:R-:W-:Y:S02]  /*c680*/  MOV R54, R5 ;  /* 0x0000000500367202 */ /* 0x000fe40000000f00 */
[----:B------:R-:W-:Y:S01]  /*c690*/  FADD.FTZ R5, RZ, R4 ;  /* 0x00000004ff057221 */ /* 0x000fe20000010000 */
[----:B------:R-:W-:Y:S01]  /*c6a0*/  FMUL.FTZ R2, R2, UR16 ;  /* 0x0000001002027c20 */ /* 0x000fe20008410000 */
[----:B------:R-:W-:Y:S01]  /*c6b0*/  FFMA.FTZ R4, R3, R4, RZ ;  /* 0x0000000403047223 */ /* 0x000fe200000100ff */
[----:B------:R-:W-:Y:S01]  /*c6c0*/  MOV R13, R6 ;  /* 0x00000006000d7202 */ /* 0x000fe20000000f00 */
[----:B------:R-:W-:-:S04]  /*c6d0*/  FMUL.FTZ R6, R53, R9 ;  /* 0x0000000935067220 */ /* 0x000fc80000410000 */
[----:B------:R-:W-:Y:S01]  /*c6e0*/  FFMA.FTZ R4, R2, R6, R4 ;  /* 0x0000000602047223 */ /* 0x000fe20000010004 */
[----:B------:R-:W-:Y:S01]  /*c6f0*/  FADD.FTZ R5, R6, R5 ;  /* 0x0000000506057221 */ /* 0x000fe20000010000 */
[----:B------:R-:W-:Y:S01]  /*c700*/  FFMA.FTZ R3, R3, R7, RZ ;  /* 0x0000000703037223 */ /* 0x000fe200000100ff */
[----:B------:R-:W-:Y:S01]  /*c710*/  FADD.FTZ R7, RZ, R7 ;  /* 0x00000007ff077221 */ /* 0x000fe20000010000 */
[----:B------:R-:W-:-:S03]  /*c720*/  FADD.FTZ R6, R64, -UR28 ;  /* 0x8000001c40067e21 */ /* 0x000fc60008010000 */
[----:B------:R-:W-:Y:S01]  /*c730*/  FADD.FTZ R7, R7, R8 ;  /* 0x0000000807077221 */ /* 0x000fe20000010000 */
[----:B------:R-:W2:Y:S01]  /*c740*/  LDL.LU R64, [R1+0x49c] ;  /* 0x00049c0001407983 */ /* 0x000ea20000300800 */
[----:B------:R-:W-:-:S04]  /*c750*/  FMUL.FTZ R6, R6, UR16 ;  /* 0x0000001006067c20 */ /* 0x000fc80008410000 */
[-C--:B------:R-:W-:Y:S01]  /*c760*/  FFMA.FTZ R3, R6, R8.reuse, R3 ;  /* 0x0000000806037223 */ /* 0x080fe20000010003 */
[----:B------:R-:W-:-:S04]  /*c770*/  FMUL.FTZ R8, R52, R8 ;  /* 0x0000000834087220 */ /* 0x000fc80000410000 */
[----:B------:R-:W-:Y:S01]  /*c780*/  FFMA.FTZ R4, R6, R8, R4 ;  /* 0x0000000806047223 */ /* 0x000fe20000010004 */
[----:B------:R-:W-:Y:S01]  /*c790*/  FADD.FTZ R6, R55, -UR28 ;  /* 0x8000001c37067e21 */ /* 0x000fe20008010000 */
[----:B------:R-:W-:Y:S01]  /*c7a0*/  FFMA.FTZ R2, R2, R9, RZ ;  /* 0x0000000902027223 */ /* 0x000fe200000100ff */
[----:B------:R-:W-:Y:S01]  /*c7b0*/  FADD.FTZ R9, RZ, R9 ;  /* 0x00000009ff097221 */ /* 0x000fe20000010000 */
[----:B------:R-:W3:Y:S01]  /*c7c0*/  LDL.LU R55, [R1+0x650] ;  /* 0x0006500001377983 */ /* 0x000ee20000300800 */
[----:B------:R-:W-:Y:S02]  /*c7d0*/  FMUL.FTZ R6, R6, UR16 ;  /* 0x0000001006067c20 */ /* 0x000fe40008410000 */
[----:B------:R-:W-:Y:S02]  /*c7e0*/  FADD.FTZ R9, R9, R10 ;  /* 0x0000000a09097221 */ /* 0x000fe40000010000 */
[CC--:B------:R-:W-:Y:S01]  /*c7f0*/  FFMA.FTZ R2, R6.reuse, R10.reuse, R2 ;  /* 0x0000000a06027223 */ /* 0x0c0fe20000010002 */
[----:B------:R-:W-:Y:S01]  /*c800*/  FMUL.FTZ R10, R53, R10 ;  /* 0x0000000a350a7220 */ /* 0x000fe20000410000 */
[----:B0-----:R-:W-:Y:S01]  /*c810*/  MOV R50, R11 ;  /* 0x0000000b00327202 */ /* 0x001fe20000000f00 */
[----:B------:R-:W-:Y:S01]  /*c820*/  FADD.FTZ R5, R5, R8 ;  /* 0x0000000805057221 */ /* 0x000fe20000010000 */
[----:B------:R-:W4:Y:S01]  /*c830*/  LDL.LU R11, [R1+0x4b8] ;  /* 0x0004b800010b7983 */ /* 0x000f220000300800 */
[----:B------:R-:W-:Y:S01]  /*c840*/  FFMA.FTZ R4, R6, R10, R4 ;  /* 0x0000000a06047223 */ /* 0x000fe20000010004 */
[----:B------:R-:W-:-:S02]  /*c850*/  FADD.FTZ R6, R54, -UR28 ;  /* 0x8000001c36067e21 */ /* 0x000fc40008010000 */
[----:B------:R-:W4:Y:S02]  /*c860*/  LDL.LU R54, [R1+0x654] ;  /* 0x0006540001367983 */ /* 0x000f240000300800 */
[----:B------:R-:W-:Y:S01]  /*c870*/  FMUL.FTZ R8, R6, UR16 ;  /* 0x0000001006087c20 */ /* 0x000fe20008410000 */
[----:B------:R-:W-:-:S03]  /*c880*/  FMUL.FTZ R6, R52, R51 ;  /* 0x0000003334067220 */ /* 0x000fc60000410000 */
[C---:B------:R-:W-:Y:S01]  /*c890*/  FFMA.FTZ R3, R8.reuse, R51, R3 ;  /* 0x0000003308037223 */ /* 0x040fe20000010003 */
[----:B------:R-:W-:Y:S01]  /*c8a0*/  FFMA.FTZ R4, R8, R6, R4 ;  /* 0x0000000608047223 */ /* 0x000fe20000010004 */
[----:B------:R-:W-:Y:S02]  /*c8b0*/  FADD.FTZ R8, R13, -UR28 ;  /* 0x8000001c0d087e21 */ /* 0x000fe40008010000 */
[----:B------:R-:W4:Y:S01]  /*c8c0*/  LDL.LU R13, [R1+0x4b0] ;  /* 0x0004b000010d7983 */ /* 0x000f220000300800 */
[----:B------:R-:W-:Y:S01]  /*c8d0*/  FADD.FTZ R5, R10, R5 ;  /* 0x000000050a057221 */ /* 0x000fe20000010000 */
[----:B------:R-:W-:-:S03]  /*c8e0*/  FMUL.FTZ R8, R8, UR16 ;  /* 0x0000001008087c20 */ /* 0x000fc60008410000 */
[----:B------:R-:W-:Y:S01]  /*c8f0*/  FADD.FTZ R5, R5, R6 ;  /* 0x0000000605057221 */ /* 0x000fe20000010000 */
[----:B------:R-:W-:Y:S01]  /*c900*/  FADD.FTZ R10, R63, -UR28 ;  /* 0x8000001c3f0a7e21 */ /* 0x000fe20008010000 */
[----:B------:R-:W-:Y:S01]  /*c910*/  FADD.FTZ R7, R7, R51 ;  /* 0x0000003307077221 */ /* 0x000fe20000010000 */
[----:B------:R-:W4:Y:S02]  /*c920*/  LDL.LU R63, [R1+0x694] ;  /* 0x00069400013f7983 */ /* 0x000f240000300800 */
[----:B------:R-:W-:Y:S02]  /*c930*/  FMUL.FTZ R10, R10, UR16 ;  /* 0x000000100a0a7c20 */ /* 0x000fe40008410000 */
[----:B------:R-:W4:Y:S02]  /*c940*/  LDL.LU R51, [R1+0x4b4] ;  /* 0x0004b40001337983 */ /* 0x000f240000300800 */
[----:B------:R-:W-:Y:S01]  /*c950*/  FFMA.FTZ R3, R10, R50, R3 ;  /* 0x000000320a037223 */ /* 0x000fe20000010003 */
[----:B------:R-:W-:Y:S01]  /*c960*/  FADD.FTZ R7, R7, R50 ;  /* 0x0000003207077221 */ /* 0x000fe20000010000 */
[----:B------:R0:W-:Y:S04]  /*c970*/  STL [R1+0x948], R47 ;  /* 0x0009482f01007387 */ /* 0x0001e80000100800 */
[----:B0-----:R-:W4:Y:S01]  /*c980*/  LDL.LU R47, [R1+0x4d8] ;  /* 0x0004d800012f7983 */ /* 0x001f220000300800 */
[-C--:B--2---:R-:W-:Y:S01]  /*c990*/  FMUL.FTZ R6, R53, R64.reuse ;  /* 0x0000004035067220 */ /* 0x084fe20000410000 */
[----:B------:R-:W-:Y:S01]  /*c9a0*/  FADD.FTZ R9, R9, R64 ;  /* 0x0000004009097221 */ /* 0x000fe20000010000 */
[----:B------:R-:W-:-:S02]  /*c9b0*/  FFMA.FTZ R2, R8, R64, R2 ;  /* 0x0000004008027223 */ /* 0x000fc40000010002 */
[----:B------:R-:W2:Y:S01]  /*c9c0*/  LDL.LU R64, [R1+0x68c] ;  /* 0x00068c0001407983 */ /* 0x000ea20000300800 */
[----:B------:R-:W-:Y:S01]  /*c9d0*/  FFMA.FTZ R4, R8, R6, R4 ;  /* 0x0000000608047223 */ /* 0x000fe20000010004 */
[----:B------:R-:W-:Y:S01]  /*c9e0*/  FADD.FTZ R5, R6, R5 ;  /* 0x0000000506057221 */ /* 0x000fe20000010000 */
[----:B------:R-:W-:Y:S01]  /*c9f0*/  FMUL.FTZ R8, R52, R50 ;  /* 0x0000003234087220 */ /* 0x000fe20000410000 */
[----:B------:R0:W-:Y:S01]  /*ca00*/  STL [R1+0x950], R49 ;  /* 0x0009503101007387 */ /* 0x0001e20000100800 */
[----:B---3--:R-:W-:Y:S02]  /*ca10*/  FADD.FTZ R6, R55, -UR28 ;  /* 0x8000001c37067e21 */ /* 0x008fe40008010000 */
[----:B------:R-:W-:Y:S01]  /*ca20*/  FFMA.FTZ R4, R10, R8, R4 ;  /* 0x000000080a047223 */ /* 0x000fe20000010004 */
[----:B------:R-:W-:Y:S01]  /*ca30*/  FADD.FTZ R5, R5, R8 ;  /* 0x0000000805057221 */ /* 0x000fe20000010000 */
[----:B------:R-:W3:Y:S01]  /*ca40*/  LDL.LU R55, [R1+0x470] ;  /* 0x0004700001377983 */ /* 0x000ee20000300800 */
[----:B------:R-:W-:-:S03]  /*ca50*/  FMUL.FTZ R6, R6, UR16 ;  /* 0x0000001006067c20 */ /* 0x000fc60008410000 */
[----:B0-----:R-:W3:Y:S01]  /*ca60*/  LDL.LU R49, [R1+0x4bc] ;  /* 0x0004bc0001317983 */ /* 0x001ee20000300800 */
[----:B----4-:R-:W-:Y:S01]  /*ca70*/  FADD.FTZ R9, R9, R11 ;  /* 0x0000000b09097221 */ /* 0x010fe20000010000 */
[-C--:B------:R-:W-:Y:S01]  /*ca80*/  FFMA.FTZ R2, R6, R11.reuse, R2 ;  /* 0x0000000b06027223 */ /* 0x080fe20000010002 */
[----:B------:R-:W-:Y:S01]  /*ca90*/  FMUL.FTZ R8, R53, R11 ;  /* 0x0000000b35087220 */ /* 0x000fe20000410000 */
[----:B------:R-:W4:Y:S01]  /*caa0*/  LDL.LU R50, [R1+0x508] ;  /* 0x0005080001327983 */ /* 0x000f220000300800 */
[----:B------:R-:W-:-:S03]  /*cab0*/  FADD.FTZ R10, R54, -UR28 ;  /* 0x8000001c360a7e21 */ /* 0x000fc60008010000 */
[----:B------:R-:W4:Y:S01]  /*cac0*/  LDL.LU R11, [R1+0x6c0] ;  /* 0x0006c000010b7983 */ /* 0x000f220000300800 */
[----:B------:R-:W-:Y:S01]  /*cad0*/  FMUL.FTZ R10, R10, UR16 ;  /* 0x000000100a0a7c20 */ /* 0x000fe20008410000 */
[----:B------:R-:W-:Y:S01]  /*cae0*/  FFMA.FTZ R4, R6, R8, R4 ;  /* 0x0000000806047223 */ /* 0x000fe20000010004 */
[----:B------:R-:W-:Y:S02]  /*caf0*/  FADD.FTZ R7, R7, R13 ;  /* 0x0000000d07077221 */ /* 0x000fe40000010000 */
[-C--:B------:R-:W-:Y:S01]  /*cb00*/  FFMA.FTZ R3, R10, R13.reuse, R3 ;  /* 0x0000000d0a037223 */ /* 0x080fe20000010003 */
[----:B------:R-:W-:Y:S01]  /*cb10*/  FMUL.FTZ R6, R52, R13 ;  /* 0x0000000d34067220 */ /* 0x000fe20000410000 */
[----:B------:R-:W-:Y:S01]  /*cb20*/  FADD.FTZ R5, R8, R5 ;  /* 0x0000000508057221 */ /* 0x000fe20000010000 */
[----:B------:R-:W4:Y:S02]  /*cb30*/  LDL.LU R13, [R1+0x6f0] ;  /* 0x0006f000010d7983 */ /* 0x000f240000300800 */
[----:B------:R-:W-:-:S02]  /*cb40*/  FFMA.FTZ R4, R10, R6, R4 ;  /* 0x000000060a047223 */ /* 0x000fc40000010004 */
[----:B------:R-:W4:Y:S01]  /*cb50*/  LDL.LU R54, [R1+0x6d8] ;  /* 0x0006d80001367983 */ /* 0x000f220000300800 */
[----:B------:R-:W-:Y:S01]  /*cb60*/  FADD.FTZ R5, R5, R6 ;  /* 0x0000000605057221 */ /* 0x000fe20000010000 */
[----:B------:R-:W-:Y:S01]  /*cb70*/  FADD.FTZ R10, R63, -UR28 ;  /* 0x8000001c3f0a7e21 */ /* 0x000fe20008010000 */
[----:B------:R-:W-:Y:S01]  /*cb80*/  FMUL.FTZ R6, R53, R51 ;  /* 0x0000003335067220 */ /* 0x000fe20000410000 */
[----:B------:R-:W4:Y:S02]  /*cb90*/  LDL.LU R63, [R1+0x704] ;  /* 0x00070400013f7983 */ /* 0x000f240000300800 */
[----:B------:R-:W-:Y:S01]  /*cba0*/  FMUL.FTZ R10, R10, UR16 ;  /* 0x000000100a0a7c20 */ /* 0x000fe20008410000 */
[----:B------:R-:W-:Y:S01]  /*cbb0*/  FADD.FTZ R5, R6, R5 ;  /* 0x0000000506057221 */ /* 0x000fe20000010000 */
[----:B------:R-:W-:Y:S01]  /*cbc0*/  FADD.FTZ R9, R9, R51 ;  /* 0x0000003309097221 */ /* 0x000fe20000010000 */
[----:B--2---:R-:W-:Y:S02]  /*cbd0*/  FADD.FTZ R8, R64, -UR28 ;  /* 0x8000001c40087e21 */ /* 0x004fe40008010000 */
[----:B------:R-:W2:Y:S02]  /*cbe0*/  LDL.LU R64, [R1+0x4f0] ;  /* 0x0004f00001407983 */ /* 0x000ea40000300800 */
[----:B------:R-:W-:-:S04]  /*cbf0*/  FMUL.FTZ R8, R8, UR16 ;  /* 0x0000001008087c20 */ /* 0x000fc80008410000 */
[C---:B------:R-:W-:Y:S01]  /*cc00*/  FFMA.FTZ R2, R8.reuse, R51, R2 ;  /* 0x0000003308027223 */ /* 0x040fe20000010002 */
[----:B------:R-:W-:Y:S01]  /*cc10*/  FFMA.FTZ R4, R8, R6, R4 ;  /* 0x0000000608047223 */ /* 0x000fe20000010004 */
[----:B------:R-:W2:Y:S01]  /*cc20*/  LDL.LU R51, [R1+0x4dc] ;  /* 0x0004dc0001337983 */ /* 0x000ea20000300800 */
[----:B---3--:R-:W-:-:S04]  /*cc30*/  FMUL.FTZ R8, R52, R55 ;  /* 0x0000003734087220 */ /* 0x008fc80000410000 */
[----:B------:R-:W-:Y:S01]  /*cc40*/  FADD.FTZ R6, R5, R8 ;  /* 0x0000000805067221 */ /* 0x000fe20000010000 */
[----:B------:R-:W-:Y:S01]  /*cc50*/  FFMA.FTZ R4, R10, R8, R4 ;  /* 0x000000080a047223 */ /* 0x000fe20000010004 */
[----:B------:R-:W-:Y:S01]  /*cc60*/  FMUL.FTZ R5, R53, R47 ;  /* 0x0000002f35057220 */ /* 0x000fe20000410000 */
[----:B----4-:R-:W-:-:S04]  /*cc70*/  FADD.FTZ R11, R11, -UR28 ;  /* 0x8000001c0b0b7e21 */ /* 0x010fc80008010000 */
[----:B------:R-:W-:Y:S01]  /*cc80*/  FMUL.FTZ R11, R11, UR16 ;  /* 0x000000100b0b7c20 */ /* 0x000fe20008410000 */
[----:B------:R-:W-:-:S03]  /*cc90*/  FADD.FTZ R6, R5, R6 ;  /* 0x0000000605067221 */ /* 0x000fc60000010000 */
[----:B------:R-:W-:Y:S01]  /*cca0*/  FFMA.FTZ R4, R11, R5, R4 ;  /* 0x000000050b047223 */ /* 0x000fe20000010004 */
[----:B------:R-:W-:Y:S02]  /*ccb0*/  FADD.FTZ R5, R13, -UR28 ;  /* 0x8000001c0d057e21 */ /* 0x000fe40008010000 */
[----:B------:R-:W3:Y:S01]  /*ccc0*/  LDL.LU R13, [R1+0x744] ;  /* 0x00074400010d7983 */ /* 0x000ee20000300800 */
[----:B------:R-:W-:Y:S01]  /*ccd0*/  FADD.FTZ R7, R7, R55 ;  /* 0x0000003707077221 */ /* 0x000fe20000010000 */
[----:B------:R-:W-:Y:S02]  /*cce0*/  FFMA.FTZ R3, R10, R55, R3 ;  /* 0x000000370a037223 */ /* 0x000fe40000010003 */
[----:B------:R-:W4:Y:S01]  /*ccf0*/  LDL.LU R55, [R1+0x720] ;  /* 0x0007200001377983 */ /* 0x000f220000300800 */
[----:B------:R-:W-:-:S03]  /*cd00*/  FADD.FTZ R8, R54, -UR28 ;  /* 0x8000001c36087e21 */ /* 0x000fc60008010000 */
[----:B------:R-:W4:Y:S01]  /*cd10*/  LDL.LU R54, [R1+0x728] ;  /* 0x0007280001367983 */ /* 0x000f220000300800 */
[----:B------:R-:W-:Y:S01]  /*cd20*/  FMUL.FTZ R10, R52, R49 ;  /* 0x00000031340a7220 */ /* 0x000fe20000410000 */
[----:B------:R-:W-:Y:S02]  /*cd30*/  FMUL.FTZ R8, R8, UR16 ;  /* 0x0000001008087c20 */ /* 0x000fe40008410000 */
[----:B------:R0:W-:Y:S01]  /*cd40*/  STL [R1+0x94c], R48 ;  /* 0x00094c3001007387 */ /* 0x0001e20000100800 */
[----:B------:R-:W-:Y:S01]  /*cd50*/  FADD.FTZ R6, R6, R10 ;  /* 0x0000000a06067221 */ /* 0x000fe20000010000 */
[----:B------:R-:W-:Y:S01]  /*cd60*/  FFMA.FTZ R4, R8, R10, R4 ;  /* 0x0000000a08047223 */ /* 0x000fe20000010004 */
[----:B------:R-:W-:Y:S01]  /*cd70*/  FMUL.FTZ R5, R5, UR16 ;  /* 0x0000001005057c20 */ /* 0x000fe20008410000 */
[----:B------:R1:W-:Y:S01]  /*cd80*/  STL [R1+0x944], R46 ;  /* 0x0009442e01007387 */ /* 0x0003e20000100800 */
[----:B------:R-:W-:-:S03]  /*cd90*/  FFMA.FTZ R2, R11, R47, R2 ;  /* 0x0000002f0b027223 */ /* 0x000fc60000010002 */
[----:B0-----:R-:W4:Y:S01]  /*cda0*/  LDL.LU R48, [R1+0x4f4] ;  /* 0x0004f40001307983 */ /* 0x001f220000300800 */
[----:B------:R-:W-:-:S03]  /*cdb0*/  FADD.FTZ R11, R63, -UR28 ;  /* 0x8000001c3f0b7e21 */ /* 0x000fc60008010000 */
[----:B-1----:R-:W4:Y:S01]  /*cdc0*/  LDL.LU R46, [R1+0x528] ;  /* 0x00052800012e7983 */ /* 0x002f220000300800 */
[----:B------:R-:W-:-:S03]  /*cdd0*/  FMUL.FTZ R11, R11, UR16 ;  /* 0x000000100b0b7c20 */ /* 0x000fc60008410000 */
[----:B------:R-:W4:Y:S01]  /*cde0*/  LDL.LU R63, [R1+0x754] ;  /* 0x00075400013f7983 */ /* 0x000f220000300800 */
[----:B------:R-:W-:Y:S01]  /*cdf0*/  FADD.FTZ R7, R7, R49 ;  /* 0x0000003107077221 */ /* 0x000fe20000010000 */
[----:B------:R-:W-:Y:S02]  /*ce00*/  FFMA.FTZ R3, R8, R49, R3 ;  /* 0x0000003108037223 */ /* 0x000fe40000010003 */
[----:B------:R-:W4:Y:S01]  /*ce10*/  LDL.LU R49, [R1+0x50c] ;  /* 0x00050c0001317983 */ /* 0x000f220000300800 */
[----:B--2---:R-:W-:-:S04]  /*ce20*/  FMUL.FTZ R10, R53, R64 ;  /* 0x00000040350a7220 */ /* 0x004fc80000410000 */
[----:B------:R-:W-:Y:S01]  /*ce30*/  FADD.FTZ R6, R10, R6 ;  /* 0x000000060a067221 */ /* 0x000fe20000010000 */
[----:B------:R-:W-:Y:S01]  /*ce40*/  FFMA.FTZ R4, R5, R10, R4 ;  /* 0x0000000a05047223 */ /* 0x000fe20000010004 */
[-C--:B------:R-:W-:Y:S01]  /*ce50*/  FMUL.FTZ R10, R52, R51.reuse ;  /* 0x00000033340a7220 */ /* 0x080fe20000410000 */
[----:B------:R-:W-:-:S03]  /*ce60*/  FFMA.FTZ R3, R11, R51, R3 ;  /* 0x000000330b037223 */ /* 0x000fc60000010003 */
[----:B------:R-:W-:Y:S01]  /*ce70*/  FFMA.FTZ R4, R11, R10, R4 ;  /* 0x0000000a0b047223 */ /* 0x000fe20000010004 */
[----:B---3--:R-:W-:Y:S02]  /*ce80*/  FADD.FTZ R11, R13, -UR28 ;  /* 0x8000001c0d0b7e21 */ /* 0x008fe40008010000 */
[----:B------:R-:W2:Y:S01]  /*ce90*/  LDL.LU R13, [R1+0x774] ;  /* 0x00077400010d7983 */ /* 0x000ea20000300800 */
[----:B----4-:R-:W-:-:S03]  /*cea0*/  FADD.FTZ R8, R55, -UR28 ;  /* 0x8000001c37087e21 */ /* 0x010fc60008010000 */
[----:B------:R-:W3:Y:S01]  /*ceb0*/  LDL.LU R55, [R1+0x764] ;  /* 0x0007640001377983 */ /* 0x000ee20000300800 */
[----:B------:R-:W-:Y:S01]  /*cec0*/  FADD.FTZ R6, R6, R10 ;  /* 0x0000000a06067221 */ /* 0x000fe20000010000 */
[----:B------:R-:W-:Y:S01]  /*ced0*/  FADD.FTZ R9, R9, R47 ;  /* 0x0000002f09097221 */ /* 0x000fe20000010000 */
[----:B------:R-:W-:Y:S01]  /*cee0*/  FMUL.FTZ R10, R53, R50 ;  /* 0x00000032350a7220 */ /* 0x000fe20000410000 */
[----:B------:R-:W-:Y:S01]  /*cef0*/  FMUL.FTZ R8, R8, UR16 ;  /* 0x0000001008087c20 */ /* 0x000fe20008410000 */
[----:B------:R-:W-:Y:S01]  /*cf00*/  FFMA.FTZ R2, R5, R64, R2 ;  /* 0x0000004005027223 */ /* 0x000fe20000010002 */
[----:B------:R-:W4:Y:S01]  /*cf10*/  LDL.LU R47, [R1+0x540] ;  /* 0x00054000012f7983 */ /* 0x000f220000300800 */
[----:B------:R-:W-:Y:S01]  /*cf20*/  FADD.FTZ R5, R54, -UR28 ;  /* 0x8000001c36057e21 */ /* 0x000fe20008010000 */
[----:B------:R-:W-:Y:S02]  /*cf30*/  FADD.FTZ R6, R10, R6 ;  /* 0x000000060a067221 */ /* 0x000fe40000010000 */
[----:B------:R-:W4:Y:S01]  /*cf40*/  LDL.LU R54, [R1+0x770] ;  /* 0x0007700001367983 */ /* 0x000f220000300800 */
[----:B------:R-:W-:Y:S01]  /*cf50*/  FFMA.FTZ R4, R8, R10, R4 ;  /* 0x0000000a08047223 */ /* 0x000fe20000010004 */
[----:B------:R-:W-:Y:S01]  /*cf60*/  FADD.FTZ R9, R9, R64 ;  /* 0x0000004009097221 */ /* 0x000fe20000010000 */
[----:B------:R-:W-:Y:S01]  /*cf70*/  FMUL.FTZ R5, R5, UR16 ;  /* 0x0000001005057c20 */ /* 0x000fe20008410000 */
[----:B------:R-:W4:Y:S01]  /*cf80*/  LDL.LU R64, [R1+0x52c] ;  /* 0x00052c0001407983 */ /* 0x000f220000300800 */
[----:B------:R-:W-:Y:S01]  /*cf90*/  FMUL.FTZ R10, R52, R48 ;  /* 0x00000030340a7220 */ /* 0x000fe20000410000 */
[----:B------:R-:W-:Y:S01]  /*cfa0*/  FADD.FTZ R7, R7, R51 ;  /* 0x0000003307077221 */ /* 0x000fe20000010000 */
[----:B------:R-:W-:Y:S01]  /*cfb0*/  FMUL.FTZ R11, R11, UR16 ;  /* 0x000000100b0b7c20 */ /* 0x000fe20008410000 */
[----:B------:R-:W-:Y:S01]  /*cfc0*/  FFMA.FTZ R2, R8, R50, R2 ;  /* 0x0000003208027223 */ /* 0x000fe20000010002 */
[----:B------:R-:W-:Y:S01]  /*cfd0*/  FADD.FTZ R6, R6, R10 ;  /* 0x0000000a06067221 */ /* 0x000fe20000010000 */
[----:B------:R-:W-:Y:S01]  /*cfe0*/  FFMA.FTZ R4, R5, R10, R4 ;  /* 0x0000000a05047223 */ /* 0x000fe20000010004 */
[----:B------:R-:W-:Y:S01]  /*cff0*/  FMUL.FTZ R10, R53, R46 ;  /* 0x0000002e350a7220 */ /* 0x000fe20000410000 */
[----:B------:R-:W4:Y:S01]  /*d000*/  LDL.LU R51, [R1+0x55c] ;  /* 0x00055c0001337983 */ /* 0x000f220000300800 */
[----:B------:R-:W-:-:S03]  /*d010*/  FADD.FTZ R8, R63, -UR28 ;  /* 0x8000001c3f087e21 */ /* 0x000fc60008010000 */
[----:B------:R-:W4:Y:S01]  /*d020*/  LDL.LU R63, [R1+0x798] ;  /* 0x00079800013f7983 */ /* 0x000f220000300800 */
[----:B------:R-:W-:Y:S01]  /*d030*/  FADD.FTZ R6, R10, R6 ;  /* 0x000000060a067221 */ /* 0x000fe20000010000 */
[----:B------:R-:W-:Y:S01]  /*d040*/  FFMA.FTZ R4, R11, R10, R4 ;  /* 0x0000000a0b047223 */ /* 0x000fe20000010004 */
[----:B------:R-:W-:Y:S01]  /*d050*/  FADD.FTZ R9, R9, R50 ;  /* 0x0000003209097221 */ /* 0x000fe20000010000 */
[-C--:B------:R-:W-:Y:S01]  /*d060*/  FMUL.FTZ R10, R52, R49.reuse ;  /* 0x00000031340a7220 */ /* 0x080fe20000410000 */
[----:B------:R-:W-:Y:S01]  /*d070*/  FMUL.FTZ R8, R8, UR16 ;  /* 0x0000001008087c20 */ /* 0x000fe20008410000 */
[----:B------:R-:W-:Y:S01]  /*d080*/  FFMA.FTZ R3, R5, R48, R3 ;  /* 0x0000003005037223 */ /* 0x000fe20000010003 */
[----:B------:R-:W4:Y:S02]  /*d090*/  LDL.LU R50, [R1+0x544] ;  /* 0x0005440001327983 */ /* 0x000f240000300800 */
[C---:B------:R-:W-:Y:S01]  /*d0a0*/  FFMA.FTZ R4, R8.reuse, R10, R4 ;  /* 0x0000000a08047223 */ /* 0x040fe20000010004 */
[----:B------:R-:W-:Y:S01]  /*d0b0*/  FFMA.FTZ R3, R8, R49, R3 ;  /* 0x0000003108037223 */ /* 0x000fe20000010003 */
[----:B--2---:R-:W-:-:S02]  /*d0c0*/  FADD.FTZ R8, R13, -UR28 ;  /* 0x8000001c0d087e21 */ /* 0x004fc40008010000 */
[----:B------:R-:W2:Y:S01]  /*d0d0*/  LDL.LU R13, [R1+0x7c4] ;  /* 0x0007c400010d7983 */ /* 0x000ea20000300800 */
[----:B---3--:R-:W-:-:S03]  /*d0e0*/  FADD.FTZ R5, R55, -UR28 ;  /* 0x8000001c37057e21 */ /* 0x008fc60008010000 */
[----:B------:R-:W3:Y:S01]  /*d0f0*/  LDL.LU R55, [R1+0x79c] ;  /* 0x00079c0001377983 */ /* 0x000ee20000300800 */
[----:B------:R-:W-:Y:S01]  /*d100*/  FADD.FTZ R6, R6, R10 ;  /* 0x0000000a06067221 */ /* 0x000fe20000010000 */
[----:B------:R-:W-:Y:S01]  /*d110*/  FADD.FTZ R7, R7, R48 ;  /* 0x0000003007077221 */ /* 0x000fe20000010000 */
[----:B------:R-:W-:Y:S01]  /*d120*/  FMUL.FTZ R5, R5, UR16 ;  /* 0x0000001005057c20 */ /* 0x000fe20008410000 */
[----:B----4-:R-:W-:Y:S01]  /*d130*/  FMUL.FTZ R10, R53, R47 ;  /* 0x0000002f350a7220 */ /* 0x010fe20000410000 */
[----:B------:R-:W-:Y:S01]  /*d140*/  FFMA.FTZ R2, R11, R46, R2 ;  /* 0x0000002e0b027223 */ /* 0x000fe20000010002 */
[----:B------:R-:W4:Y:S01]  /*d150*/  LDL.LU R48, [R1+0x578] ;  /* 0x0005780001307983 */ /* 0x000f220000300800 */
[----:B------:R-:W-:-:S03]  /*d160*/  FADD.FTZ R11, R54, -UR28 ;  /* 0x8000001c360b7e21 */ /* 0x000fc60008010000 */
[----:B------:R-:W4:Y:S01]  /*d170*/  LDL.LU R54, [R1+0x7c0] ;  /* 0x0007c00001367983 */ /* 0x000f220000300800 */
[----:B------:R-:W-:Y:S01]  /*d180*/  FADD.FTZ R6, R10, R6 ;  /* 0x000000060a067221 */ /* 0x000fe20000010000 */
[----:B------:R-:W-:Y:S01]  /*d190*/  FFMA.FTZ R4, R5, R10, R4 ;  /* 0x0000000a05047223 */ /* 0x000fe20000010004 */
[----:B------:R-:W-:Y:S01]  /*d1a0*/  FMUL.FTZ R10, R52, R64 ;  /* 0x00000040340a7220 */ /* 0x000fe20000410000 */
[----:B------:R-:W-:Y:S01]  /*d1b0*/  FMUL.FTZ R11, R11, UR16 ;  /* 0x000000100b0b7c20 */ /* 0x000fe20008410000 */
[----:B------:R-:W-:Y:S02]  /*d1c0*/  FADD.FTZ R7, R7, R49 ;  /* 0x0000003107077221 */ /* 0x000fe40000010000 */
[----:B------:R-:W4:Y:S01]  /*d1d0*/  LDL.LU R49, [R1+0x56c] ;  /* 0x00056c0001317983 */ /* 0x000f220000300800 */
[----:B------:R-:W-:Y:S01]  /*d1e0*/  FADD.FTZ R6, R6, R10 ;  /* 0x0000000a06067221 */ /* 0x000fe20000010000 */
[----:B------:R-:W-:Y:S01]  /*d1f0*/  FFMA.FTZ R4, R11, R10, R4 ;  /* 0x0000000a0b047223 */ /* 0x000fe20000010004 */
[----:B------:R-:W-:Y:S01]  /*d200*/  FADD.FTZ R9, R9, R46 ;  /* 0x0000002e09097221 */ /* 0x000fe20000010000 */
[----:B------:R-:W-:Y:S01]  /*d210*/  FMUL.FTZ R10, R53, R51 ;  /* 0x00000033350a7220 */ /* 0x000fe20000410000 */
[----:B------:R-:W-:Y:S01]  /*d220*/  FMUL.FTZ R8, R8, UR16 ;  /* 0x0000001008087c20 */ /* 0x000fe20008410000 */
[----:B------:R-:W-:Y:S01]  /*d230*/  FFMA.FTZ R2, R5, R47, R2 ;  /* 0x0000002f05027223 */ /* 0x000fe20000010002 */
[----:B------:R-:W4:Y:S01]  /*d240*/  LDL.LU R46, [R1+0x57c] ;  /* 0x00057c00012e7983 */ /* 0x000f220000300800 */
[----:B------:R-:W-:Y:S01]  /*d250*/  FADD.FTZ R5, R63, -UR28 ;  /* 0x8000001c3f057e21 */ /* 0x000fe20008010000 */
[----:B------:R-:W-:-:S02]  /*d260*/  FADD.FTZ R6, R10, R6 ;  /* 0x000000060a067221 */ /* 0x000fc40000010000 */
[----:B------:R-:W4:Y:S01]  /*d270*/  LDL.LU R63, [R1+0x7f0] ;  /* 0x0007f000013f7983 */ /* 0x000f220000300800 */
[----:B------:R-:W-:Y:S01]  /*d280*/  FFMA.FTZ R4, R8, R10, R4 ;  /* 0x0000000a08047223 */ /* 0x000fe20000010004 */
[----:B------:R-:W-:Y:S01]  /*d290*/  FMUL.FTZ R5, R5, UR16 ;  /* 0x0000001005057c20 */ /* 0x000fe20008410000 */
[----:B------:R-:W-:Y:S01]  /*d2a0*/  FADD.FTZ R7, R7, R64 ;  /* 0x0000004007077221 */ /* 0x000fe20000010000 */
[----:B------:R-:W-:Y:S01]  /*d2b0*/  FMUL.FTZ R10, R52, R50 ;  /* 0x00000032340a7220 */ /* 0x000fe20000410000 */
[----:B------:R-:W-:Y:S02]  /*d2c0*/  FFMA.FTZ R3, R11, R64, R3 ;  /* 0x000000400b037223 */ /* 0x000fe40000010003 */
[----:B------:R-:W4:Y:S01]  /*d2d0*/  LDL.LU R64, [R1+0x594] ;  /* 0x0005940001407983 */ /* 0x000f220000300800 */
        /* <DEDUP_REMOVED lines=16> */
[----:B------:R-:W-:Y:S01]  /*d3e0*/  FADD.FTZ R9, R9, R51 ;  /* 0x0000003309097221 */ /* 0x000fe20000010000 */
[----:B------:R-:W-:Y:S01]  /*d3f0*/  FMUL.FTZ R8, R8, UR16 ;  /* 0x0000001008087c20 */ /* 0x000fe20008410000 */
[----:B------:R-:W-:Y:S01]  /*d400*/  FMUL.FTZ R10, R52, R49 ;  /* 0x00000031340a7220 */ /* 0x000fe20000410000 */
[----:B------:R-:W4:Y:S01]  /*d410*/  LDL.LU R51, [R1+0x5ac] ;  /* 0x0005ac0001337983 */ /* 0x000f220000300800 */
[----:B------:R-:W-:Y:S01]  /*d420*/  FADD.FTZ R7, R7, R50 ;  /* 0x0000003207077221 */ /* 0x000fe20000010000 */
[----:B------:R-:W-:Y:S01]  /*d430*/  FMUL.FTZ R5, R5, UR16 ;  /* 0x0000001005057c20 */ /* 0x000fe20008410000 */
[----:B------:R-:W-:Y:S01]  /*d440*/  FADD.FTZ R6, R6, R10 ;  /* 0x0000000a06067221 */ /* 0x000fe20000010000 */
[----:B------:R-:W-:Y:S01]  /*d450*/  FFMA.FTZ R4, R8, R10, R4 ;  /* 0x0000000a08047223 */ /* 0x000fe20000010004 */
        /* <DEDUP_REMOVED lines=28> */
[----:B------:R-:W-:Y:S01]  /*d620*/  FMUL.FTZ R5, R5, UR16 ;  /* 0x0000001005057c20 */ /* 0x000fe20008410000 */
[----:B------:R-:W-:Y:S01]  /*d630*/  FMUL.FTZ R10, R52, R51 ;  /* 0x00000033340a7220 */ /* 0x000fe20000410000 */
        /* <DEDUP_REMOVED lines=9> */
[----:B------:R-:W-:-:S03]  /*d6d0*/  FADD.FTZ R8, R63, -UR28 ;  /* 0x8000001c3f087e21 */ /* 0x000fc60008010000 */
[----:B------:R-:W4:Y:S01]  /*d6e0*/  LDL.LU R63, [R1+0x828] ;  /* 0x00082800013f7983 */ /* 0x000f220000300800 */
[----:B------:R-:W-:Y:S01]  /*d6f0*/  FADD.FTZ R6, R10, R6 ;  /* 0x000000060a067221 */ /* 0x000fe20000010000 */
        /* <DEDUP_REMOVED lines=39> */
[----:B------:R-:W-:Y:S01]  /*d970*/  FFMA.FTZ R3, R11, R64, R3 ;  /* 0x000000400b037223 */ /* 0x000fe20000010003 */
[-C--:B------:R-:W-:Y:S01]  /*d980*/  FMUL.FTZ R10, R52, R51.reuse ;  /* 0x00000033340a7220 */ /* 0x080fe20000410000 */
[----:B------:R-:W4:Y:S01]  /*d990*/  LDL.LU R49, [R1+0x664] ;  /* 0x0006640001317983 */ /* 0x000f220000300800 */
[----:B------:R-:W-:Y:S01]  /*d9a0*/  FADD.FTZ R7, R7, R64 ;  /* 0x0000004007077221 */ /* 0x000fe20000010000 */
[C---:B------:R-:W-:Y:S01]  /*d9b0*/  FFMA.FTZ R3, R5.reuse, R51, R3 ;  /* 0x0000003305037223 */ /* 0x040fe20000010003 */
[----:B------:R-:W-:Y:S01]  /*d9c0*/  FFMA.FTZ R4, R5, R10, R4 ;  /* 0x0000000a05047223 */ /* 0x000fe20000010004 */
[----:B------:R-:W4:Y:S01]  /*d9d0*/  LDL.LU R64, [R1+0x80c] ;  /* 0x00080c0001407983 */ /* 0x000f220000300800 */
[----:B--2---:R-:W-:-:S03]  /*d9e0*/  FADD.FTZ R5, R13, -UR28 ;  /* 0x8000001c0d057e21 */ /* 0x004fc60008010000 */
[----:B------:R-:W2:Y:S01]  /*d9f0*/  LDL.LU R13, [R1+0x804] ;  /* 0x00080400010d7983 */ /* 0x000ea20000300800 */
[----:B---3--:R-:W-:Y:S01]  /*da00*/  FADD.FTZ R11, R55, -UR28 ;  /* 0x8000001c370b7e21 */ /* 0x008fe20008010000 */
[----:B------:R-:W-:Y:S01]  /*da10*/  FADD.FTZ R6, R6, R10 ;  /* 0x0000000a06067221 */ /* 0x000fe20000010000 */
[----:B------:R-:W-:Y:S01]  /*da20*/  FFMA.FTZ R2, R8, R46, R2 ;  /* 0x0000002e08027223 */ /* 0x000fe20000010002 */
[----:B------:R-:W3:Y:S01]  /*da30*/  LDL.LU R55, [R1+0x688] ;  /* 0x0006880001377983 */ /* 0x000ee20000300800 */
[----:B------:R-:W-:Y:S01]  /*da40*/  FMUL.FTZ R11, R11, UR16 ;  /* 0x000000100b0b7c20 */ /* 0x000fe20008410000 */
[----:B----4-:R-:W-:Y:S01]  /*da50*/  FMUL.FTZ R10, R53, R47 ;  /* 0x0000002f350a7220 */ /* 0x010fe20000410000 */
[----:B------:R-:W-:Y:S02]  /*da60*/  FADD.FTZ R8, R54, -UR28 ;  /* 0x8000001c36087e21 */ /* 0x000fe40008010000 */
[----:B------:R-:W4:Y:S01]  /*da70*/  LDL.LU R54, [R1+0x800] ;  /* 0x0008000001367983 */ /* 0x000f220000300800 */
[----:B------:R-:W-:Y:S01]  /*da80*/  FADD.FTZ R6, R10, R6 ;  /* 0x000000060a067221 */ /* 0x000fe20000010000 */
[----:B------:R-:W-:Y:S01]  /*da90*/  FFMA.FTZ R4, R11, R10, R4 ;  /* 0x0000000a0b047223 */ /* 0x000fe20000010004 */
[----:B------:R-:W-:Y:S01]  /*daa0*/  FMUL.FTZ R8, R8, UR16 ;  /* 0x0000001008087c20 */ /* 0x000fe20008410000 */
[----:B------:R-:W-:Y:S01]  /*dab0*/  FMUL.FTZ R10, R52, R50 ;  /* 0x00000032340a7220 */ /* 0x000fe20000410000 */
[----:B------:R-:W-:-:S02]  /*dac0*/  FADD.FTZ R7, R7, R51 ;  /* 0x0000003307077221 */ /* 0x000fc40000010000 */
        /* <DEDUP_REMOVED lines=14> */
[-C--:B------:R-:W-:Y:S01]  /*dbb0*/  FMUL.FTZ R10, R52, R49.reuse ;  /* 0x00000031340a7220 */ /* 0x080fe20000410000 */
[----:B------:R-:W-:Y:S02]  /*dbc0*/  FFMA.FTZ R3, R8, R50, R3 ;  /* 0x0000003208037223 */ /* 0x000fe40000010003 */
[----:B------:R-:W4:Y:S01]  /*dbd0*/  LDL.LU R50, [R1+0x6ac] ;  /* 0x0006ac0001327983 */ /* 0x000f220000300800 */
[C---:B------:R-:W-:Y:S01]  /*dbe0*/  FFMA.FTZ R4, R11.reuse, R10, R4 ;  /* 0x0000000a0b047223 */ /* 0x040fe20000010004 */
[----:B------:R-:W-:Y:S01]  /*dbf0*/  FFMA.FTZ R3, R11, R49, R3 ;  /* 0x000000310b037223 */ /* 0x000fe20000010003 */
[----:B------:R-:W-:-:S02]  /*dc00*/  FADD.FTZ R8, R64, -UR28 ;  /* 0x8000001c40087e21 */ /* 0x000fc40008010000 */
[----:B------:R-:W4:Y:S01]  /*dc10*/  LDL.LU R64, [R1+0x7ec] ;  /* 0x0007ec0001407983 */ /* 0x000f220000300800 */
[----:B--2---:R-:W-:-:S03]  /*dc20*/  FADD.FTZ R11, R13, -UR28 ;  /* 0x8000001c0d0b7e21 */ /* 0x004fc60008010000 */
[----:B------:R-:W2:Y:S01]  /*dc30*/  LDL.LU R13, [R1+0x7dc] ;  /* 0x0007dc00010d7983 */ /* 0x000ea20000300800 */
[----:B------:R-:W-:Y:S01]  /*dc40*/  FADD.FTZ R6, R6, R10 ;  /* 0x0000000a06067221 */ /* 0x000fe20000010000 */
[----:B------:R-:W-:Y:S01]  /*dc50*/  FADD.FTZ R9, R9, R47 ;  /* 0x0000002f09097221 */ /* 0x000fe20000010000 */
[----:B---3--:R-:W-:Y:S01]  /*dc60*/  FMUL.FTZ R10, R53, R55 ;  /* 0x00000037350a7220 */ /* 0x008fe20000410000 */
[----:B------:R-:W-:Y:S01]  /*dc70*/  FMUL.FTZ R8, R8, UR16 ;  /* 0x0000001008087c20 */ /* 0x000fe20008410000 */
[----:B------:R-:W-:Y:S01]  /*dc80*/  FFMA.FTZ R2, R5, R48, R2 ;  /* 0x0000003005027223 */ /* 0x000fe20000010002 */
[----:B------:R-:W3:Y:S01]  /*dc90*/  LDL.LU R47, [R1+0x6c4] ;  /* 0x0006c400012f7983 */ /* 0x000ee20000300800 */
[----:B------:R-:W-:Y:S01]  /*dca0*/  FADD.FTZ R6, R10, R6 ;  /* 0x000000060a067221 */ /* 0x000fe20000010000 */
[----:B------:R-:W-:Y:S01]  /*dcb0*/  FFMA.FTZ R4, R8, R10, R4 ;  /* 0x0000000a08047223 */ /* 0x000fe20000010004 */
[----:B----4-:R-:W-:Y:S02]  /*dcc0*/  FADD.FTZ R5, R54, -UR28 ;  /* 0x8000001c36057e21 */ /* 0x010fe40008010000 */
[----:B------:R-:W4:Y:S01]  /*dcd0*/  LDL.LU R54, [R1+0x7d8] ;  /* 0x0007d80001367983 */ /* 0x000f220000300800 */
[----:B------:R-:W-:Y:S01]  /*dce0*/  FADD.FTZ R9, R9, R48 ;  /* 0x0000003009097221 */ /* 0x000fe20000010000 */
[----:B------:R-:W-:-:S02]  /*dcf0*/  FMUL.FTZ R5, R5, UR16 ;  /* 0x0000001005057c20 */ /* 0x000fc40008410000 */
[----:B------:R-:W4:Y:S01]  /*dd00*/  LDL.LU R48, [R1+0x6e4] ;  /* 0x0006e40001307983 */ /* 0x000f220000300800 */
[----:B------:R-:W-:Y:S01]  /*dd10*/  FMUL.FTZ R10, R52, R51 ;  /* 0x00000033340a7220 */ /* 0x000fe20000410000 */
[----:B------:R-:W-:Y:S01]  /*dd20*/  FADD.FTZ R7, R7, R49 ;  /* 0x0000003107077221 */ /* 0x000fe20000010000 */
[----:B------:R-:W-:Y:S01]  /*dd30*/  FMUL.FTZ R11, R11, UR16 ;  /* 0x000000100b0b7c20 */ /* 0x000fe20008410000 */
[----:B------:R-:W-:Y:S01]  /*dd40*/  FFMA.FTZ R2, R8, R55, R2 ;  /* 0x0000003708027223 */ /* 0x000fe20000010002 */
[----:B------:R-:W-:Y:S01]  /*dd50*/  FADD.FTZ R6, R6, R10 ;  /* 0x0000000a06067221 */ /* 0x000fe20000010000 */
[----:B------:R-:W-:Y:S01]  /*dd60*/  FFMA.FTZ R4, R5, R10, R4 ;  /* 0x0000000a05047223 */ /* 0x000fe20000010004 */
[----:B------:R-:W4:Y:S01]  /*dd70*/  LDL.LU R49, [R1+0x6f4] ;  /* 0x0006f40001317983 */ /* 0x000f220000300800 */
[----:B------:R-:W-:Y:S01]  /*dd80*/  FMUL.FTZ R10, R53, R46 ;  /* 0x0000002e350a7220 */ /* 0x000fe20000410000 */
[----:B------:R-:W-:Y:S02]  /*dd90*/  FADD.FTZ R9, R9, R55 ;  /* 0x0000003709097221 */ /* 0x000fe40000010000 */
[----:B------:R-:W4:Y:S01]  /*dda0*/  LDL.LU R55, [R1+0x7d0] ;  /* 0x0007d00001377983 */ /* 0x000f220000300800 */
[----:B------:R-:W-:Y:S01]  /*ddb0*/  FADD.FTZ R8, R63, -UR28 ;  /* 0x8000001c3f087e21 */ /* 0x000fe20008010000 */
[----:B------:R-:W-:Y:S01]  /*ddc0*/  FADD.FTZ R6, R10, R6 ;  /* 0x000000060a067221 */ /* 0x000fe20000010000 */
[----:B------:R-:W-:Y:S01]  /*ddd0*/  FFMA.FTZ R4, R11, R10, R4 ;  /* 0x0000000a0b047223 */ /* 0x000fe20000010004 */
[----:B------:R-:W-:Y:S01]  /*dde0*/  FFMA.FTZ R3, R5, R51, R3 ;  /* 0x0000003305037223 */ /* 0x000fe20000010003 */
[----:B------:R-:W-:Y:S01]  /*ddf0*/  FMUL.FTZ R8, R8, UR16 ;  /* 0x0000001008087c20 */ /* 0x000fe20008410000 */
[----:B------:R-:W4:Y:S01]  /*de00*/  LDL.LU R63, [R1+0x700] ;  /* 0x00070000013f7983 */ /* 0x000f220000300800 */
[----:B------:R-:W-:-:S02]  /*de10*/  FMUL.FTZ R10, R52, R50 ;  /* 0x00000032340a7220 */ /* 0x000fc40000410000 */
[C---:B------:R-:W-:Y:S02]  /*de20*/  FFMA.FTZ R3, R8.reuse, R50, R3 ;  /* 0x0000003208037223 */ /* 0x040fe40000010003 */
[----:B------:R-:W-:Y:S01]  /*de30*/  FFMA.FTZ R4, R8, R10, R4 ;  /* 0x0000000a08047223 */ /* 0x000fe20000010004 */
[----:B------:R-:W-:Y:S02]  /*de40*/  FADD.FTZ R5, R64, -UR28 ;  /* 0x8000001c40057e21 */ /* 0x000fe40008010000 */
[----:B------:R-:W4:Y:S01]  /*de50*/  LDL.LU R64, [R1+0x7d4] ;  /* 0x0007d40001407983 */ /* 0x000f220000300800 */
[----:B--2---:R-:W-:-:S03]  /*de60*/  FADD.FTZ R8, R13, -UR28 ;  /* 0x8000001c0d087e21 */ /* 0x004fc60008010000 */
[----:B------:R-:W2:Y:S01]  /*de70*/  LDL.LU R13, [R1+0x7bc] ;  /* 0x0007bc00010d7983 */ /* 0x000ea20000300800 */
[----:B------:R-:W-:Y:S01]  /*de80*/  FADD.FTZ R6, R6, R10 ;  /* 0x0000000a06067221 */ /* 0x000fe20000010000 */
[----:B------:R-:W-:Y:S01]  /*de90*/  FADD.FTZ R7, R7, R51 ;  /* 0x0000003307077221 */ /* 0x000fe20000010000 */
[----:B------:R-:W-:Y:S01]  /*dea0*/  FMUL.FTZ R5, R5, UR16 ;  /* 0x0000001005057c20 */ /* 0x000fe20008410000 */
[----:B---3--:R-:W-:Y:S01]  /*deb0*/  FMUL.FTZ R10, R53, R47 ;  /* 0x0000002f350a7220 */ /* 0x008fe20000410000 */
[----:B------:R-:W-:Y:S01]  /*dec0*/  FFMA.FTZ R2, R11, R46, R2 ;  /* 0x0000002e0b027223 */ /* 0x000fe20000010002 */
[----:B------:R-:W3:Y:S01]  /*ded0*/  LDL.LU R51, [R1+0x710] ;  /* 0x0007100001337983 */ /* 0x000ee20000300800 */
[----:B------:R-:W-:Y:S01]  /*dee0*/  FADD.FTZ R7, R7, R50 ;  /* 0x0000003207077221 */ /* 0x000fe20000010000 */
[----:B------:R-:W-:Y:S01]  /*def0*/  FADD.FTZ R6, R10, R6 ;  /* 0x000000060a067221 */ /* 0x000fe20000010000 */
[----:B------:R-:W-:Y:S01]  /*df00*/  FFMA.FTZ R4, R5, R10, R4 ;  /* 0x0000000a05047223 */ /* 0x000fe20000010004 */
[----:B------:R-:W3:Y:S01]  /*df10*/  LDL.LU R50, [R1+0x714] ;  /* 0x0007140001327983 */ /* 0x000ee20000300800 */
[----:B----4-:R-:W-:-:S03]  /*df20*/  FADD.FTZ R11, R54, -UR28 ;  /* 0x8000001c360b7e21 */ /* 0x010fc60008010000 */
[----:B------:R-:W4:Y:S01]  /*df30*/  LDL.LU R54, [R1+0x7b8] ;  /* 0x0007b80001367983 */ /* 0x000f220000300800 */
[----:B------:R-:W-:Y:S01]  /*df40*/  FMUL.FTZ R10, R52, R48 ;  /* 0x00000030340a7220 */ /* 0x000fe20000410000 */
[----:B------:R-:W-:Y:S01]  /*df50*/  FMUL.FTZ R11, R11, UR16 ;  /* 0x000000100b0b7c20 */ /* 0x000fe20008410000 */
        /* <DEDUP_REMOVED lines=31> */
[----:B----4-:R-:W-:Y:S01]  /*e150*/  FADD.FTZ R8, R54, -UR28 ;  /* 0x8000001c36087e21 */ /* 0x010fe20008010000 */
[----:B------:R-:W4:Y:S01]  /*e160*/  LDL.LU R49, [R1+0x750] ;  /* 0x0007500001317983 */ /* 0x000f220000300800 */
[----:B------:R-:W-:-:S03]  /*e170*/  FMUL.FTZ R10, R52, R50 ;  /* 0x00000032340a7220 */ /* 0x000fc60000410000 */
[----:B------:R-:W4:Y:S01]  /*e180*/  LDL.LU R54, [R1+0x790] ;  /* 0x0007900001367983 */ /* 0x000f220000300800 */
[----:B------:R-:W-:Y:S01]  /*e190*/  FMUL.FTZ R8, R8, UR16 ;  /* 0x0000001008087c20 */ /* 0x000fe20008410000 */
[----:B------:R-:W-:Y:S01]  /*e1a0*/  FADD.FTZ R6, R6, R10 ;  /* 0x0000000a06067221 */ /* 0x000fe20000010000 */
[----:B------:R-:W-:Y:S01]  /*e1b0*/  FADD.FTZ R7, R7, R63 ;  /* 0x0000003f07077221 */ /* 0x000fe20000010000 */
[----:B------:R-:W-:Y:S01]  /*e1c0*/  FMUL.FTZ R5, R5, UR16 ;  /* 0x0000001005057c20 */ /* 0x000fe20008410000 */
[----:B------:R-:W-:Y:S01]  /*e1d0*/  FFMA.FTZ R4, R8, R10, R4 ;  /* 0x0000000a08047223 */ /* 0x000fe20000010004 */
[----:B------:R-:W-:Y:S01]  /*e1e0*/  FMUL.FTZ R10, R53, R46 ;  /* 0x0000002e350a7220 */ /* 0x000fe20000410000 */
[----:B------:R-:W-:Y:S01]  /*e1f0*/  FFMA.FTZ R2, R11, R51, R2 ;  /* 0x000000330b027223 */ /* 0x000fe20000010002 */
[----:B------:R-:W4:Y:S01]  /*e200*/  LDL.LU R63, [R1+0x760] ;  /* 0x00076000013f7983 */ /* 0x000f220000300800 */
[----:B------:R-:W-:Y:S01]  /*e210*/  FADD.FTZ R9, R9, R51 ;  /* 0x0000003309097221 */ /* 0x000fe20000010000 */
[----:B------:R-:W-:-:S02]  /*e220*/  FADD.FTZ R11, R55, -UR28 ;  /* 0x8000001c370b7e21 */ /* 0x000fc40008010000 */
[----:B------:R-:W4:Y:S01]  /*e230*/  LDL.LU R51, [R1+0x788] ;  /* 0x0007880001337983 */ /* 0x000f220000300800 */
[----:B------:R-:W-:Y:S01]  /*e240*/  FADD.FTZ R6, R10, R6 ;  /* 0x000000060a067221 */ /* 0x000fe20000010000 */
[----:B------:R-:W-:Y:S01]  /*e250*/  FFMA.FTZ R4, R5, R10, R4 ;  /* 0x0000000a05047223 */ /* 0x000fe20000010004 */
[----:B------:R-:W-:Y:S01]  /*e260*/  FMUL.FTZ R11, R11, UR16 ;  /* 0x000000100b0b7c20 */ /* 0x000fe20008410000 */
[----:B------:R-:W-:Y:S01]  /*e270*/  FFMA.FTZ R3, R8, R50, R3 ;  /* 0x0000003208037223 */ /* 0x000fe20000010003 */
[-C--:B------:R-:W-:Y:S01]  /*e280*/  FMUL.FTZ R10, R52, R47.reuse ;  /* 0x0000002f340a7220 */ /* 0x080fe20000410000 */
[----:B------:R-:W4:Y:S02]  /*e290*/  LDL.LU R55, [R1+0x464] ;  /* 0x0004640001377983 */ /* 0x000f240000300800 */
[C---:B------:R-:W-:Y:S01]  /*e2a0*/  FFMA.FTZ R3, R11.reuse, R47, R3 ;  /* 0x0000002f0b037223 */ /* 0x040fe20000010003 */
[----:B------:R-:W-:Y:S01]  /*e2b0*/  FFMA.FTZ R4, R11, R10, R4 ;  /* 0x0000000a0b047223 */ /* 0x000fe20000010004 */
[----:B------:R-:W-:-:S02]  /*e2c0*/  FADD.FTZ R8, R64, -UR28 ;  /* 0x8000001c40087e21 */ /* 0x000fc40008010000 */
[----:B------:R-:W4:Y:S01]  /*e2d0*/  LDL.LU R64, [R1+0x78c] ;  /* 0x00078c0001407983 */ /* 0x000f220000300800 */
[----:B------:R-:W-:-:S03]  /*e2e0*/  FADD.FTZ R7, R7, R50 ;  /* 0x0000003207077221 */ /* 0x000fc60000010000 */
[----:B------:R-:W4:Y:S01]  /*e2f0*/  LDL.LU R50, [R1+0x460] ;  /* 0x0004600001327983 */ /* 0x000f220000300800 */
[----:B--2---:R-:W-:-:S03]  /*e300*/  FADD.FTZ R11, R13, -UR28 ;  /* 0x8000001c0d0b7e21 */ /* 0x004fc60008010000 */
[----:B------:R-:W2:Y:S01]  /*e310*/  LDL.LU R13, [R1+0x784] ;  /* 0x00078400010d7983 */ /* 0x000ea20000300800 */
[----:B------:R-:W-:Y:S01]  /*e320*/  FADD.FTZ R6, R6, R10 ;  /* 0x0000000a06067221 */ /* 0x000fe20000010000 */
[----:B------:R-:W-:Y:S01]  /*e330*/  FMUL.FTZ R8, R8, UR16 ;  /* 0x0000001008087c20 */ /* 0x000fe20008410000 */
[----:B------:R-:W-:Y:S01]  /*e340*/  FFMA.FTZ R2, R5, R46, R2 ;  /* 0x0000002e05027223 */ /* 0x000fe20000010002 */
[----:B---3--:R-:W-:Y:S01]  /*e350*/  FMUL.FTZ R10, R53, R48 ;  /* 0x00000030350a7220 */ /* 0x008fe20000410000 */
[----:B------:R-:W-:Y:S02]  /*e360*/  FADD.FTZ R7, R7, R47 ;  /* 0x0000002f07077221 */ /* 0x000fe40000010000 */
[----:B------:R-:W3:Y:S01]  /*e370*/  LDL.LU R47, [R1+0x45c] ;  /* 0x00045c00012f7983 */ /* 0x000ee20000300800 */
[----:B------:R-:W-:Y:S01]  /*e380*/  FADD.FTZ R6, R10, R6 ;  /* 0x000000060a067221 */ /* 0x000fe20000010000 */
[----:B------:R-:W-:Y:S01]  /*e390*/  FFMA.FTZ R4, R8, R10, R4 ;  /* 0x0000000a08047223 */ /* 0x000fe20000010004 */
[----:B----4-:R-:W-:Y:S01]  /*e3a0*/  FMUL.FTZ R10, R52, R49 ;  /* 0x00000031340a7220 */ /* 0x010fe20000410000 */
[----:B------:R-:W-:-:S02]  /*e3b0*/  FADD.FTZ R5, R54, -UR28 ;  /* 0x8000001c36057e21 */ /* 0x000fc40008010000 */
[----:B------:R-:W4:Y:S02]  /*e3c0*/  LDL.LU R54, [R1+0x780] ;  /* 0x0007800001367983 */ /* 0x000f240000300800 */
        /* <DEDUP_REMOVED lines=8> */
[----:B------:R-:W-:Y:S01]  /*e450*/  FADD.FTZ R8, R51, -UR28 ;  /* 0x8000001c33087e21 */ /* 0x000fe20008010000 */
[----:B------:R-:W-:Y:S01]  /*e460*/  FADD.FTZ R7, R7, R49 ;  /* 0x0000003107077221 */ /* 0x000fe20000010000 */
[----:B------:R-:W-:Y:S01]  /*e470*/  FFMA.FTZ R3, R5, R49, R3 ;  /* 0x0000003105037223 */ /* 0x000fe20000010003 */
[----:B------:R-:W4:Y:S01]  /*e480*/  LDL.LU R51, [R1+0x778] ;  /* 0x0007780001337983 */ /* 0x000f220000300800 */
[----:B------:R-:W-:Y:S01]  /*e490*/  FADD.FTZ R6, R10, R6 ;  /* 0x000000060a067221 */ /* 0x000fe20000010000 */
[----:B------:R-:W-:-:S02]  /*e4a0*/  FFMA.FTZ R4, R11, R10, R4 ;  /* 0x0000000a0b047223 */ /* 0x000fc40000010004 */
[----:B------:R-:W4:Y:S01]  /*e4b0*/  LDL.LU R49, [R1+0x77c] ;  /* 0x00077c0001317983 */ /* 0x000f220000300800 */
[----:B------:R-:W-:Y:S01]  /*e4c0*/  FADD.FTZ R9, R9, R48 ;  /* 0x0000003009097221 */ /* 0x000fe20000010000 */
[-C--:B------:R-:W-:Y:S01]  /*e4d0*/  FMUL.FTZ R10, R52, R55.reuse ;  /* 0x00000037340a7220 */ /* 0x080fe20000410000 */
[----:B------:R-:W-:Y:S01]  /*e4e0*/  FMUL.FTZ R8, R8, UR16 ;  /* 0x0000001008087c20 */ /* 0x000fe20008410000 */
[----:B------:R-:W4:Y:S03]  /*e4f0*/  LDL.LU R48, [R1+0x454] ;  /* 0x0004540001307983 */ /* 0x000f260000300800 */
[C---:B------:R-:W-:Y:S01]  /*e500*/  FFMA.FTZ R4, R8.reuse, R10, R4 ;  /* 0x0000000a08047223 */ /* 0x040fe20000010004 */
[----:B------:R-:W-:Y:S01]  /*e510*/  FFMA.FTZ R3, R8, R55, R3 ;  /* 0x0000003708037223 */ /* 0x000fe20000010003 */
[----:B------:R-:W-:Y:S02]  /*e520*/  FADD.FTZ R5, R64, -UR28 ;  /* 0x8000001c40057e21 */ /* 0x000fe40008010000 */
[----:B------:R-:W4:Y:S01]  /*e530*/  LDL.LU R64, [R1+0x768] ;  /* 0x0007680001407983 */ /* 0x000f220000300800 */
[----:B------:R-:W-:Y:S01]  /*e540*/  FADD.FTZ R9, R9, R63 ;  /* 0x0000003f09097221 */ /* 0x000fe20000010000 */
[----:B------:R-:W-:Y:S01]  /*e550*/  FFMA.FTZ R2, R11, R63, R2 ;  /* 0x0000003f0b027223 */ /* 0x000fe20000010002 */
[----:B------:R-:W-:Y:S01]  /*e560*/  FMUL.FTZ R5, R5, UR16 ;  /* 0x0000001005057c20 */ /* 0x000fe20008410000 */
[----:B------:R-:W4:Y:S01]  /*e570*/  LDL.LU R63, [R1+0x450] ;  /* 0x00045000013f7983 */ /* 0x000f220000300800 */
[----:B------:R-:W-:Y:S01]  /*e580*/  FADD.FTZ R6, R6, R10 ;  /* 0x0000000a06067221 */ /* 0x000fe20000010000 */
[-C--:B------:R-:W-:Y:S01]  /*e590*/  FMUL.FTZ R10, R53, R50.reuse ;  /* 0x00000032350a7220 */ /* 0x080fe20000410000 */
[----:B------:R-:W-:Y:S01]  /*e5a0*/  FADD.FTZ R9, R9, R50 ;  /* 0x0000003209097221 */ /* 0x000fe20000010000 */
[----:B------:R-:W-:-:S02]  /*e5b0*/  FFMA.FTZ R2, R5, R50, R2 ;  /* 0x0000003205027223 */ /* 0x000fc40000010002 */
[----:B------:R-:W4:Y:S01]  /*e5c0*/  LDL.LU R50, [R1+0x758] ;  /* 0x0007580001327983 */ /* 0x000f220000300800 */
[----:B--2---:R-:W-:-:S03]  /*e5d0*/  FADD.FTZ R8, R13, -UR28 ;  /* 0x8000001c0d087e21 */ /* 0x004fc60008010000 */
[----:B------:R-:W2:Y:S01]  /*e5e0*/  LDL.LU R13, [R1+0x76c] ;  /* 0x00076c00010d7983 */ /* 0x000ea20000300800 */
[----:B------:R-:W-:Y:S01]  /*e5f0*/  FADD.FTZ R6, R10, R6 ;  /* 0x000000060a067221 */ /* 0x000fe20000010000 */
[----:B------:R-:W-:Y:S01]  /*e600*/  FFMA.FTZ R4, R5, R10, R4 ;  /* 0x0000000a05047223 */ /* 0x000fe20000010004 */
[----:B---3--:R-:W-:Y:S01]  /*e610*/  FMUL.FTZ R10, R52, R47 ;  /* 0x0000002f340a7220 */ /* 0x008fe20000410000 */
[----:B------:R-:W-:Y:S01]  /*e620*/  FADD.FTZ R7, R7, R55 ;  /* 0x0000003707077221 */ /* 0x000fe20000010000 */
[----:B----4-:R-:W-:Y:S02]  /*e630*/  FADD.FTZ R11, R54, -UR28 ;  /* 0x8000001c360b7e21 */ /* 0x010fe40008010000 */
[----:B------:R-:W-:Y:S01]  /*e640*/  FADD.FTZ R6, R6, R10 ;  /* 0x0000000a06067221 */ /* 0x000fe20000010000 */
[----:B------:R-:W3:Y:S01]  /*e650*/  LDL.LU R54, [R1+0x44c] ;  /* 0x00044c0001367983 */ /* 0x000ee20000300800 */
[----:B------:R-:W-:Y:S01]  /*e660*/  FMUL.FTZ R11, R11, UR16 ;  /* 0x000000100b0b7c20 */ /* 0x000fe20008410000 */
[----:B------:R-:W-:-:S02]  /*e670*/  FMUL.FTZ R8, R8, UR16 ;  /* 0x0000001008087c20 */ /* 0x000fc40008410000 */
[----:B------:R-:W4:Y:S01]  /*e680*/  LDL.LU R55, [R1+0x448] ;  /* 0x0004480001377983 */ /* 0x000f220000300800 */
[----:B------:R-:W-:Y:S01]  /*e690*/  FFMA.FTZ R4, R11, R10, R4 ;  /* 0x0000000a0b047223 */ /* 0x000fe20000010004 */
[----:B------:R-:W-:Y:S01]  /*e6a0*/  FMUL.FTZ R10, R53, R46 ;  /* 0x0000002e350a7220 */ /* 0x000fe20000410000 */
[----:B------:R-:W-:Y:S01]  /*e6b0*/  FFMA.FTZ R3, R11, R47, R3 ;  /* 0x0000002f0b037223 */ /* 0x000fe20000010003 */
[----:B------:R-:W-:Y:S02]  /*e6c0*/  FADD.FTZ R5, R51, -UR28 ;  /* 0x8000001c33057e21 */ /* 0x000fe40008010000 */
[----:B------:R-:W-:Y:S01]  /*e6d0*/  FADD.FTZ R6, R10, R6 ;  /* 0x000000060a067221 */ /* 0x000fe20000010000 */
[----:B------:R-:W-:Y:S01]  /*e6e0*/  FFMA.FTZ R4, R8, R10, R4 ;  /* 0x0000000a08047223 */ /* 0x000fe20000010004 */
[----:B------:R-:W4:Y:S01]  /*e6f0*/  LDL.LU R51, [R1+0x444] ;  /* 0x0004440001337983 */ /* 0x000f220000300800 */
[----:B------:R-:W-:-:S03]  /*e700*/  FADD.FTZ R11, R49, -UR28 ;  /* 0x8000001c310b7e21 */ /* 0x000fc60008010000 */
[----:B------:R-:W4:Y:S01]  /*e710*/  LDL.LU R49, [R1+0x75c] ;  /* 0x00075c0001317983 */ /* 0x000f220000300800 */
[----:B------:R-:W-:Y:S01]  /*e720*/  FMUL.FTZ R10, R52, R48 ;  /* 0x00000030340a7220 */ /* 0x000fe20000410000 */
[----:B------:R-:W-:Y:S01]  /*e730*/  FMUL.FTZ R5, R5, UR16 ;  /* 0x0000001005057c20 */ /* 0x000fe20008410000 */
[----:B------:R-:W-:-:S03]  /*e740*/  FFMA.FTZ R2, R8, R46, R2 ;  /* 0x0000002e08027223 */ /* 0x000fc60000010002 */
[C---:B------:R-:W-:Y:S01]  /*e750*/  FFMA.FTZ R4, R5.reuse, R10, R4 ;  /* 0x0000000a05047223 */ /* 0x040fe20000010004 */
[----:B------:R-:W-:Y:S01]  /*e760*/  FFMA.FTZ R3, R5, R48, R3 ;  /* 0x0000003005037223 */ /* 0x000fe20000010003 */
[----:B------:R-:W-:Y:S02]  /*e770*/  FADD.FTZ R8, R64, -UR28 ;  /* 0x8000001c40087e21 */ /* 0x000fe40008010000 */
[----:B------:R-:W4:Y:S01]  /*e780*/  LDL.LU R64, [R1+0x748] ;  /* 0x0007480001407983 */ /* 0x000f220000300800 */
[----:B------:R-:W-:Y:S01]  /*e790*/  FADD.FTZ R6, R6, R10 ;  /* 0x0000000a06067221 */ /* 0x000fe20000010000 */
[----:B------:R-:W-:Y:S01]  /*e7a0*/  FADD.FTZ R7, R7, R47 ;  /* 0x0000002f07077221 */ /* 0x000fe20000010000 */
[-C--:B------:R-:W-:Y:S01]  /*e7b0*/  FMUL.FTZ R10, R53, R63.reuse ;  /* 0x0000003f350a7220 */ /* 0x080fe20000410000 */
[----:B------:R-:W-:Y:S01]  /*e7c0*/  FMUL.FTZ R11, R11, UR16 ;  /* 0x000000100b0b7c20 */ /* 0x000fe20008410000 */
[----:B------:R-:W4:Y:S03]  /*e7d0*/  LDL.LU R47, [R1+0x440] ;  /* 0x00044000012f7983 */ /* 0x000f260000300800 */
[C---:B------:R-:W-:Y:S01]  /*e7e0*/  FFMA.FTZ R4, R11.reuse, R10, R4 ;  /* 0x0000000a0b047223 */ /* 0x040fe20000010004 */
[----:B------:R-:W-:Y:S01]  /*e7f0*/  FFMA.FTZ R2, R11, R63, R2 ;  /* 0x0000003f0b027223 */ /* 0x000fe20000010002 */
[----:B------:R-:W-:-:S02]  /*e800*/  FADD.FTZ R11, R50, -UR28 ;  /* 0x8000001c320b7e21 */ /* 0x000fc40008010000 */
[----:B------:R-:W4:Y:S01]  /*e810*/  LDL.LU R50, [R1+0x738] ;  /* 0x0007380001327983 */ /* 0x000f220000300800 */
[----:B--2---:R-:W-:-:S03]  /*e820*/  FADD.FTZ R5, R13, -UR28 ;  /* 0x8000001c0d057e21 */ /* 0x004fc60008010000 */
[----:B------:R-:W2:Y:S01]  /*e830*/  LDL.LU R13, [R1+0x74c] ;  /* 0x00074c00010d7983 */ /* 0x000ea20000300800 */
[----:B------:R-:W-:-:S03]  /*e840*/  FADD.FTZ R9, R9, R46 ;  /* 0x0000002e09097221 */ /* 0x000fc60000010000 */
[----:B------:R-:W2:Y:S01]  /*e850*/  LDL.LU R46, [R1+0x43c] ;  /* 0x00043c00012e7983 */ /* 0x000ea20000300800 */
[----:B------:R-:W-:Y:S01]  /*e860*/  FADD.FTZ R6, R10, R6 ;  /* 0x000000060a067221 */ /* 0x000fe20000010000 */
[----:B------:R-:W-:Y:S01]  /*e870*/  FMUL.FTZ R8, R8, UR16 ;  /* 0x0000001008087c20 */ /* 0x000fe20008410000 */
[----:B------:R-:W-:Y:S01]  /*e880*/  FADD.FTZ R9, R9, R63 ;  /* 0x0000003f09097221 */ /* 0x000fe20000010000 */
[----:B------:R-:W-:Y:S01]  /*e890*/  FADD.FTZ R7, R7, R48 ;  /* 0x0000003007077221 */ /* 0x000fe20000010000 */
[----:B------:R-:W2:Y:S01]  /*e8a0*/  LDL.LU R63, [R1+0x438] ;  /* 0x00043800013f7983 */ /* 0x000ea20000300800 */
[----:B------:R-:W-:Y:S01]  /*e8b0*/  FMUL.FTZ R5, R5, UR16 ;  /* 0x0000001005057c20 */ /* 0x000fe20008410000 */
[----:B------:R-:W-:Y:S02]  /*e8c0*/  FMUL.FTZ R11, R11, UR16 ;  /* 0x000000100b0b7c20 */ /* 0x000fe40008410000 */
[----:B------:R-:W2:Y:S01]  /*e8d0*/  LDL.LU R48, [R1+0x730] ;  /* 0x0007300001307983 */ /* 0x000ea20000300800 */
[-C--:B---3--:R-:W-:Y:S01]  /*e8e0*/  FMUL.FTZ R10, R52, R54.reuse ;  /* 0x00000036340a7220 */ /* 0x088fe20000410000 */
[----:B------:R-:W-:Y:S01]  /*e8f0*/  FADD.FTZ R7, R7, R54 ;  /* 0x0000003607077221 */ /* 0x000fe20000010000 */
[----:B------:R-:W-:-:S02]  /*e900*/  FFMA.FTZ R3, R8, R54, R3 ;  /* 0x0000003608037223 */ /* 0x000fc40000010003 */
[----:B------:R-:W-:Y:S01]  /*e910*/  FADD.FTZ R6, R6, R10 ;  /* 0x0000000a06067221 */ /* 0x000fe20000010000 */
[----:B------:R-:W-:Y:S01]  /*e920*/  FFMA.FTZ R4, R8, R10, R4 ;  /* 0x0000000a08047223 */ /* 0x000fe20000010004 */
[-C--:B----4-:R-:W-:Y:S01]  /*e930*/  FMUL.FTZ R10, R53, R55.reuse ;  /* 0x00000037350a7220 */ /* 0x090fe20000410000 */
[----:B------:R-:W3:Y:S01]  /*e940*/  LDL.LU R54, [R1+0x434] ;  /* 0x0004340001367983 */ /* 0x000ee20000300800 */
[----:B------:R-:W-:Y:S01]  /*e950*/  FADD.FTZ R9, R9, R55 ;  /* 0x0000003709097221 */ /* 0x000fe20000010000 */
[C---:B------:R-:W-:Y:S01]  /*e960*/  FFMA.FTZ R2, R5.reuse, R55, R2 ;  /* 0x0000003705027223 */ /* 0x040fe20000010002 */
[----:B------:R-:W-:Y:S01]  /*e970*/  FADD.FTZ R6, R10, R6 ;  /* 0x000000060a067221 */ /* 0x000fe20000010000 */
[----:B------:R-:W-:Y:S01]  /*e980*/  FFMA.FTZ R4, R5, R10, R4 ;  /* 0x0000000a05047223 */ /* 0x000fe20000010004 */
[----:B------:R-:W4:Y:S01]  /*e990*/  LDL.LU R55, [R1+0x430] ;  /* 0x0004300001377983 */ /* 0x000f220000300800 */
[----:B------:R-:W-:Y:S01]  /*e9a0*/  FMUL.FTZ R10, R52, R51 ;  /* 0x00000033340a7220 */ /* 0x000fe20000410000 */
[----:B------:R-:W-:-:S02]  /*e9b0*/  FADD.FTZ R8, R49, -UR28 ;  /* 0x8000001c31087e21 */ /* 0x000fc40008010000 */
[----:B------:R-:W4:Y:S01]  /*e9c0*/  LDL.LU R49, [R1+0x73c] ;  /* 0x00073c0001317983 */ /* 0x000f220000300800 */
[C---:B------:R-:W-:Y:S01]  /*e9d0*/  FFMA.FTZ R4, R11.reuse, R10, R4 ;  /* 0x0000000a0b047223 */ /* 0x040fe20000010004 */
[----:B------:R-:W-:Y:S01]  /*e9e0*/  FFMA.FTZ R3, R11, R51, R3 ;  /* 0x000000330b037223 */ /* 0x000fe20000010003 */
[----:B------:R-:W-:Y:S02]  /*e9f0*/  FADD.FTZ R7, R7, R51 ;  /* 0x0000003307077221 */ /* 0x000fe40000010000 */
[----:B------:R-:W4:Y:S01]  /*ea00*/  LDL.LU R51, [R1+0x428] ;  /* 0x0004280001337983 */ /* 0x000f220000300800 */
[----:B------:R-:W-:-:S03]  /*ea10*/  FADD.FTZ R5, R64, -UR28 ;  /* 0x8000001c40057e21 */ /* 0x000fc60008010000 */
[----:B------:R-:W4:Y:S01]  /*ea20*/  LDL.LU R64, [R1+0x42c] ;  /* 0x00042c0001407983 */ /* 0x000f220000300800 */
[----:B------:R-:W-:Y:S01]  /*ea30*/  FMUL.FTZ R8, R8, UR16 ;  /* 0x0000001008087c20 */ /* 0x000fe20008410000 */
[----:B------:R-:W-:Y:S01]  /*ea40*/  FADD.FTZ R6, R6, R10 ;  /* 0x0000000a06067221 */ /* 0x000fe20000010000 */
[-C--:B------:R-:W-:Y:S01]  /*ea50*/  FMUL.FTZ R10, R53, R47.reuse ;  /* 0x0000002f350a7220 */ /* 0x080fe20000410000 */
[----:B------:R-:W-:Y:S01]  /*ea60*/  FADD.FTZ R9, R9, R47 ;  /* 0x0000002f09097221 */ /* 0x000fe20000010000 */
[C---:B------:R-:W-:Y:S02]  /*ea70*/  FFMA.FTZ R2, R8.reuse, R47, R2 ;  /* 0x0000002f08027223 */ /* 0x040fe40000010002 */
[----:B------:R-:W4:Y:S01]  /*ea80*/  LDL.LU R47, [R1+0x718] ;  /* 0x00071800012f7983 */ /* 0x000f220000300800 */
[----:B------:R-:W-:Y:S01]  /*ea90*/  FFMA.FTZ R4, R8, R10, R4 ;  /* 0x0000000a08047223 */ /* 0x000fe20000010004 */
[----:B------:R-:W-:Y:S02]  /*eaa0*/  FADD.FTZ R8, R50, -UR28 ;  /* 0x8000001c32087e21 */ /* 0x000fe40008010000 */
[----:B------:R-:W4:Y:S01]  /*eab0*/  LDL.LU R50, [R1+0x424] ;  /* 0x0004240001327983 */ /* 0x000f220000300800 */
[----:B--2---:R-:W-:-:S03]  /*eac0*/  FADD.FTZ R11, R13, -UR28 ;  /* 0x8000001c0d0b7e21 */ /* 0x004fc60008010000 */
[----:B------:R-:W2:Y:S01]  /*ead0*/  LDL.LU R13, [R1+0x734] ;  /* 0x00073400010d7983 */ /* 0x000ea20000300800 */
[----:B------:R-:W-:Y:S01]  /*eae0*/  FADD.FTZ R6, R10, R6 ;  /* 0x000000060a067221 */ /* 0x000fe20000010000 */
[----:B------:R-:W-:Y:S01]  /*eaf0*/  FMUL.FTZ R10, R52, R46 ;  /* 0x0000002e340a7220 */ /* 0x000fe20000410000 */
[----:B------:R-:W-:Y:S01]  /*eb00*/  FMUL.FTZ R5, R5, UR16 ;  /* 0x0000001005057c20 */ /* 0x000fe20008410000 */
[----:B------:R-:W-:Y:S02]  /*eb10*/  FMUL.FTZ R11, R11, UR16 ;  /* 0x000000100b0b7c20 */ /* 0x000fe40008410000 */
[----:B------:R-:W-:Y:S01]  /*eb20*/  FADD.FTZ R6, R6, R10 ;  /* 0x0000000a06067221 */ /* 0x000fe20000010000 */
[----:B------:R-:W-:Y:S01]  /*eb30*/  FFMA.FTZ R4, R5, R10, R4 ;  /* 0x0000000a05047223 */ /* 0x000fe20000010004 */
[----:B------:R-:W-:Y:S01]  /*eb40*/  FMUL.FTZ R10, R53, R63 ;  /* 0x0000003f350a7220 */ /* 0x000fe20000410000 */
[----:B------:R-:W-:Y:S01]  /*eb50*/  FMUL.FTZ R8, R8, UR16 ;  /* 0x0000001008087c20 */ /* 0x000fe20008410000 */
[----:B------:R-:W-:-:S02]  /*eb60*/  FFMA.FTZ R3, R5, R46, R3 ;  /* 0x0000002e05037223 */ /* 0x000fc40000010003 */
[----:B------:R-:W-:Y:S01]  /*eb70*/  FADD.FTZ R6, R10, R6 ;  /* 0x000000060a067221 */ /* 0x000fe20000010000 */
[C---:B------:R-:W-:Y:S01]  /*eb80*/  FFMA.FTZ R4, R11.reuse, R10, R4 ;  /* 0x0000000a0b047223 */ /* 0x040fe20000010004 */
[----:B------:R-:W-:Y:S01]  /*eb90*/  FFMA.FTZ R2, R11, R63, R2 ;  /* 0x0000003f0b027223 */ /* 0x000fe20000010002 */
[-C--:B---3--:R-:W-:Y:S01]  /*eba0*/  FMUL.FTZ R10, R52, R54.reuse ;  /* 0x00000036340a7220 */ /* 0x088fe20000410000 */
[----:B------:R-:W-:Y:S01]  /*ebb0*/  FADD.FTZ R11, R48, -UR28 ;  /* 0x8000001c300b7e21 */ /* 0x000fe20008010000 */
[----:B------:R-:W-:Y:S01]  /*ebc0*/  FFMA.FTZ R3, R8, R54, R3 ;  /* 0x0000003608037223 */ /* 0x000fe20000010003 */
[----:B------:R-:W-:Y:S01]  /*ebd0*/  FADD.FTZ R7, R7, R46 ;  /* 0x0000002e07077221 */ /* 0x000fe20000010000 */
[----:B------:R-:W-:Y:S01]  /*ebe0*/  FADD.FTZ R6, R6, R10 ;  /* 0x0000000a06067221 */ /* 0x000fe20000010000 */
[----:B------:R-:W-:Y:S01]  /*ebf0*/  FFMA.FTZ R4, R8, R10, R4 ;  /* 0x0000000a08047223 */ /* 0x000fe20000010004 */
[----:B----4-:R-:W-:Y:S01]  /*ec00*/  FMUL.FTZ R10, R53, R55 ;  /* 0x00000037350a7220 */ /* 0x010fe20000410000 */
[----:B------:R-:W-:-:S03]  /*ec10*/  FADD.FTZ R5, R49, -UR28 ;  /* 0x8000001c31057e21 */ /* 0x000fc60008010000 */
[----:B------:R-:W-:Y:S01]  /*ec20*/  FADD.FTZ R6, R10, R6 ;  /* 0x000000060a067221 */ /* 0x000fe20000010000 */
[----:B------:R-:W-:Y:S01]  /*ec30*/  FMUL.FTZ R11, R11, UR16 ;  /* 0x000000100b0b7c20 */ /* 0x000fe20008410000 */
[----:B------:R-:W3:Y:S01]  /*ec40*/  LDL.LU R46, [R1+0x71c] ;  /* 0x00071c00012e7983 */ /* 0x000ee20000300800 */
[----:B------:R-:W-:-:S03]  /*ec50*/  FMUL.FTZ R5, R5, UR16 ;  /* 0x0000001005057c20 */ /* 0x000fc60008410000 */
[----:B------:R-:W4:Y:S01]  /*ec60*/  LDL.LU R49, [R1+0x420] ;  /* 0x0004200001317983 */ /* 0x000f220000300800 */
[C---:B------:R-:W-:Y:S01]  /*ec70*/  FFMA.FTZ R4, R5.reuse, R10, R4 ;  /* 0x0000000a05047223 */ /* 0x040fe20000010004 */
[----:B------:R-:W-:Y:S01]  /*ec80*/  FMUL.FTZ R10, R52, R64 ;  /* 0x00000040340a7220 */ /* 0x000fe20000410000 */
[----:B------:R-:W-:Y:S01]  /*ec90*/  FFMA.FTZ R2, R5, R55, R2 ;  /* 0x0000003705027223 */ /* 0x000fe20000010002 */
[----:B------:R-:W4:Y:S02]  /*eca0*/  LDL.LU R48, [R1+0x41c] ;  /* 0x00041c0001307983 */ /* 0x000f240000300800 */
[----:B------:R-:W-:Y:S01]  /*ecb0*/  FADD.FTZ R6, R6, R10 ;  /* 0x0000000a06067221 */ /* 0x000fe20000010000 */
[----:B------:R-:W-:Y:S01]  /*ecc0*/  FFMA.FTZ R4, R11, R10, R4 ;  /* 0x0000000a0b047223 */ /* 0x000fe20000010004 */
[----:B------:R-:W-:Y:S01]  /*ecd0*/  FMUL.FTZ R10, R53, R51 ;  /* 0x00000033350a7220 */ /* 0x000fe20000410000 */
[----:B------:R-:W-:Y:S01]  /*ece0*/  FADD.FTZ R5, R47, -UR28 ;  /* 0x8000001c2f057e21 */ /* 0x000fe20008010000 */
[----:B------:R-:W-:Y:S01]  /*ecf0*/  FFMA.FTZ R3, R11, R64, R3 ;  /* 0x000000400b037223 */ /* 0x000fe20000010003 */
[----:B------:R-:W4:Y:S01]  /*ed00*/  LDL.LU R47, [R1+0x414] ;  /* 0x00041400012f7983 */ /* 0x000f220000300800 */
[----:B------:R-:W-:Y:S01]  /*ed10*/  FADD.FTZ R6, R10, R6 ;  /* 0x000000060a067221 */ /* 0x000fe20000010000 */
[----:B------:R-:W-:-:S04]  /*ed20*/  FMUL.FTZ R5, R5, UR16 ;  /* 0x0000001005057c20 */ /* 0x000fc80008410000 */
[----:B------:R-:W-:Y:S01]  /*ed30*/  FFMA.FTZ R3, R5, R50, R3 ;  /* 0x0000003205037223 */ /* 0x000fe20000010003 */
[----:B--2---:R-:W-:Y:S02]  /*ed40*/  FADD.FTZ R8, R13, -UR28 ;  /* 0x8000001c0d087e21 */ /* 0x004fe40008010000 */
[----:B------:R-:W2:Y:S02]  /*ed50*/  LDL.LU R13, [R1+0x418] ;  /* 0x00041800010d7983 */ /* 0x000ea40000300800 */
[----:B------:R-:W-:-:S04]  /*ed60*/  FMUL.FTZ R8, R8, UR16 ;  /* 0x0000001008087c20 */ /* 0x000fc80008410000 */
[C---:B------:R-:W-:Y:S01]  /*ed70*/  FFMA.FTZ R4, R8.reuse, R10, R4 ;  /* 0x0000000a08047223 */ /* 0x040fe20000010004 */
[----:B------:R-:W-:Y:S02]  /*ed80*/  FFMA.FTZ R2, R8, R51, R2 ;  /* 0x0000003308027223 */ /* 0x000fe40000010002 */
[----:B------:R-:W2:Y:S01]  /*ed90*/  LDL.LU R8, [R1+0x708] ;  /* 0x0007080001087983 */ /* 0x000ea20000300800 */
[----:B------:R-:W-:-:S04]  /*eda0*/  FMUL.FTZ R10, R52, R50 ;  /* 0x00000032340a7220 */ /* 0x000fc80000410000 */
[----:B------:R-:W-:Y:S02]  /*edb0*/  FFMA.FTZ R4, R5, R10, R4 ;  /* 0x0000000a05047223 */ /* 0x000fe40000010004 */
[----:B------:R-:W2:Y:S01]  /*edc0*/  LDL.LU R5, [R1+0x70c] ;  /* 0x00070c0001057983 */ /* 0x000ea20000300800 */
[----:B------:R-:W-:Y:S01]  /*edd0*/  FADD.FTZ R6, R6, R10 ;  /* 0x0000000a06067221 */ /* 0x000fe20000010000 */
[----:B---3--:R-:W-:Y:S02]  /*ede0*/  FADD.FTZ R11, R46, -UR28 ;  /* 0x8000001c2e0b7e21 */ /* 0x008fe40008010000 */
[----:B------:R-:W3:Y:S01]  /*edf0*/  LDL.LU R46, [R1+0x410] ;  /* 0x00041000012e7983 */ /* 0x000ee20000300800 */
[----:B----4-:R-:W-:Y:S01]  /*ee00*/  FMUL.FTZ R10, R53, R49 ;  /* 0x00000031350a7220 */ /* 0x010fe20000410000 */
[----:B------:R-:W-:-:S03]  /*ee10*/  FMUL.FTZ R11, R11, UR16 ;  /* 0x000000100b0b7c20 */ /* 0x000fc60008410000 */
[----:B------:R-:W-:Y:S01]  /*ee20*/  FADD.FTZ R6, R10, R6 ;  /* 0x000000060a067221 */ /* 0x000fe20000010000 */
[C---:B------:R-:W-:Y:S01]  /*ee30*/  FFMA.FTZ R4, R11.reuse, R10, R4 ;  /* 0x0000000a0b047223 */ /* 0x040fe20000010004 */
[----:B------:R-:W-:Y:S01]  /*ee40*/  FMUL.FTZ R10, R52, R48 ;  /* 0x00000030340a7220 */ /* 0x000fe20000410000 */
[----:B------:R-:W-:Y:S02]  /*ee50*/  FFMA.FTZ R2, R11, R49, R2 ;  /* 0x000000310b027223 */ /* 0x000fe40000010002 */
[----:B------:R-:W4:Y:S01]  /*ee60*/  LDL.LU R11, [R1+0x6f8] ;  /* 0x0006f800010b7983 */ /* 0x000f220000300800 */
[----:B------:R-:W-:Y:S01]  /*ee70*/  FADD.FTZ R6, R6, R10 ;  /* 0x0000000a06067221 */ /* 0x000fe20000010000 */
[----:B--2---:R-:W-:-:S04]  /*ee80*/  FADD.FTZ R8, R8, -UR28 ;  /* 0x8000001c08087e21 */ /* 0x004fc80008010000 */
[----:B------:R-:W-:-:S04]  /*ee90*/  FMUL.FTZ R8, R8, UR16 ;  /* 0x0000001008087c20 */ /* 0x000fc80008410000 */
[C---:B------:R-:W-:Y:S01]  /*eea0*/  FFMA.FTZ R4, R8.reuse, R10, R4 ;  /* 0x0000000a08047223 */ /* 0x040fe20000010004 */
[----:B------:R-:W-:Y:S02]  /*eeb0*/  FFMA.FTZ R3, R8, R48, R3 ;  /* 0x0000003008037223 */ /* 0x000fe40000010003 */
[----:B------:R-:W2:Y:S01]  /*eec0*/  LDL.LU R8, [R1+0x6fc] ;  /* 0x0006fc0001087983 */ /* 0x000ea20000300800 */
[----:B------:R-:W-:Y:S01]  /*eed0*/  FADD.FTZ R5, R5, -UR28 ;  /* 0x8000001c05057e21 */ /* 0x000fe20008010000 */
[----:B------:R-:W-:-:S03]  /*eee0*/  FMUL.FTZ R10, R53, R13 ;  /* 0x0000000d350a7220 */ /* 0x000fc60000410000 */
[----:B------:R-:W-:-:S04]  /*eef0*/  FMUL.FTZ R5, R5, UR16 ;  /* 0x0000001005057c20 */ /* 0x000fc80008410000 */
[C---:B------:R-:W-:Y:S01]  /*ef00*/  FFMA.FTZ R4, R5.reuse, R10, R4 ;  /* 0x0000000a05047223 */ /* 0x040fe20000010004 */
[----:B------:R-:W-:Y:S02]  /*ef10*/  FFMA.FTZ R2, R5, R13, R2 ;  /* 0x0000000d05027223 */ /* 0x000fe40000010002 */
[----:B------:R-:W2:Y:S01]  /*ef20*/  LDL.LU R5, [R1+0x6d0] ;  /* 0x0006d00001057983 */ /* 0x000ea20000300800 */
[----:B------:R-:W-:Y:S01]  /*ef30*/  FADD.FTZ R6, R10, R6 ;  /* 0x000000060a067221 */ /* 0x000fe20000010000 */
[----:B------:R-:W-:-:S04]  /*ef40*/  FMUL.FTZ R10, R52, R47 ;  /* 0x0000002f340a7220 */ /* 0x000fc80000410000 */
[----:B------:R-:W-:Y:S01]  /*ef50*/  FADD.FTZ R6, R6, R10 ;  /* 0x0000000a06067221 */ /* 0x000fe20000010000 */
[----:B----4-:R-:W-:-:S04]  /*ef60*/  FADD.FTZ R11, R11, -UR28 ;  /* 0x8000001c0b0b7e21 */ /* 0x010fc80008010000 */
[----:B------:R-:W-:-:S04]  /*ef70*/  FMUL.FTZ R11, R11, UR16 ;  /* 0x000000100b0b7c20 */ /* 0x000fc80008410000 */
[----:B------:R-:W-:Y:S01]  /*ef80*/  FFMA.FTZ R4, R11, R10, R4 ;  /* 0x0000000a0b047223 */ /* 0x000fe20000010004 */
[----:B---3--:R-:W-:Y:S01]  /*ef90*/  FMUL.FTZ R10, R53, R46 ;  /* 0x0000002e350a7220 */ /* 0x008fe20000410000 */
[----:B------:R-:W-:Y:S02]  /*efa0*/  FFMA.FTZ R3, R11, R47, R3 ;  /* 0x0000002f0b037223 */ /* 0x000fe40000010003 */
[----:B------:R-:W3:Y:S01]  /*efb0*/  LDL.LU R11, [R1+0x6d4] ;  /* 0x0006d400010b7983 */ /* 0x000ee20000300800 */
[----:B------:R-:W-:Y:S01]  /*efc0*/  FADD.FTZ R9, R9, R63 ;  /* 0x0000003f09097221 */ /* 0x000fe20000010000 */
[----:B------:R-:W-:Y:S01]  /*efd0*/  FADD.FTZ R7, R7, R54 ;  /* 0x0000003607077221 */ /* 0x000fe20000010000 */
[----:B------:R-:W-:Y:S01]  /*efe0*/  FADD.FTZ R6, R10, R6 ;  /* 0x000000060a067221 */ /* 0x000fe20000010000 */
[----:B------:R-:W4:Y:S01]  /*eff0*/  LDL.LU R63, [R1+0x968] ;  /* 0x00096800013f7983 */ /* 0x000f220000300800 */
[----:B------:R-:W-:Y:S01]  /*f000*/  FADD.FTZ R9, R9, R55 ;  /* 0x0000003709097221 */ /* 0x000fe20000010000 */
[----:B------:R-:W-:-:S02]  /*f010*/  FADD.FTZ R7, R7, R64 ;  /* 0x0000004007077221 */ /* 0x000fc40000010000 */
[----:B------:R-:W4:Y:S01]  /*f020*/  LDL.LU R54, [R1+0x964] ;  /* 0x0009640001367983 */ /* 0x000f220000300800 */
[----:B------:R-:W-:Y:S01]  /*f030*/  FADD.FTZ R9, R9, R51 ;  /* 0x0000003309097221 */ /* 0x000fe20000010000 */
[----:B------:R-:W-:Y:S02]  /*f040*/  FADD.FTZ R7, R7, R50 ;  /* 0x0000003207077221 */ /* 0x000fe40000010000 */
[----:B------:R-:W4:Y:S01]  /*f050*/  LDL.LU R55, [R1+0x960] ;  /* 0x0009600001377983 */ /* 0x000f220000300800 */
[----:B------:R-:W-:Y:S01]  /*f060*/  FADD.FTZ R9, R9, R49 ;  /* 0x0000003109097221 */ /* 0x000fe20000010000 */
[----:B------:R-:W-:Y:S02]  /*f070*/  FADD.FTZ R7, R7, R48 ;  /* 0x0000003007077221 */ /* 0x000fe40000010000 */
[----:B------:R0:W5:Y:S01]  /*f080*/  LDL.LU R64, [R1+0x95c] ;  /* 0x00095c0001407983 */ /* 0x0001620000300800 */
[----:B------:R-:W-:-:S03]  /*f090*/  FADD.FTZ R9, R9, R13 ;  /* 0x0000000d09097221 */ /* 0x000fc60000010000 */
[----:B------:R-:W4:Y:S01]  /*f0a0*/  LDL.LU R13, [R1+0x6e8] ;  /* 0x0006e800010d7983 */ /* 0x000f220000300800 */
[----:B------:R-:W-:Y:S01]  /*f0b0*/  FADD.FTZ R7, R7, R47 ;  /* 0x0000002f07077221 */ /* 0x000fe20000010000 */
[----:B--2---:R-:W-:Y:S01]  /*f0c0*/  FADD.FTZ R8, R8, -UR28 ;  /* 0x8000001c08087e21 */ /* 0x004fe20008010000 */
[----:B------:R-:W-:-:S03]  /*f0d0*/  FADD.FTZ R5, R5, -UR28 ;  /* 0x8000001c05057e21 */ /* 0x000fc60008010000 */
[----:B------:R-:W-:Y:S01]  /*f0e0*/  FMUL.FTZ R8, R8, UR16 ;  /* 0x0000001008087c20 */ /* 0x000fe20008410000 */
[----:B---3--:R-:W-:-:S03]  /*f0f0*/  FADD.FTZ R11, R11, -UR28 ;  /* 0x8000001c0b0b7e21 */ /* 0x008fc60008010000 */
[C---:B------:R-:W-:Y:S01]  /*f100*/  FFMA.FTZ R4, R8.reuse, R10, R4 ;  /* 0x0000000a08047223 */ /* 0x040fe20000010004 */
[----:B------:R-:W-:Y:S01]  /*f110*/  FFMA.FTZ R2, R8, R46, R2 ;  /* 0x0000002e08027223 */ /* 0x000fe20000010002 */
[----:B------:R-:W-:Y:S01]  /*f120*/  FADD.FTZ R9, R9, R46 ;  /* 0x0000002e09097221 */ /* 0x000fe20000010000 */
[----:B------:R-:W2:Y:S01]  /*f130*/  LDL.LU R8, [R1+0x6bc] ;  /* 0x0006bc0001087983 */ /* 0x000ea20000300800 */
[----:B------:R-:W-:Y:S01]  /*f140*/  FMUL.FTZ R5, R5, UR16 ;  /* 0x0000001005057c20 */ /* 0x000fe20008410000 */
[-C--:B------:R-:W-:Y:S01]  /*f150*/  FMUL.FTZ R10, R52, R69.reuse ;  /* 0x00000045340a7220 */ /* 0x080fe20000410000 */
[----:B------:R-:W-:Y:S01]  /*f160*/  FADD.FTZ R7, R7, R69 ;  /* 0x0000004507077221 */ /* 0x000fe20000010000 */
[----:B------:R-:W-:Y:S01]  /*f170*/  FMUL.FTZ R11, R11, UR16 ;  /* 0x000000100b0b7c20 */ /* 0x000fe20008410000 */
[C---:B------:R-:W-:Y:S01]  /*f180*/  FFMA.FTZ R3, R5.reuse, R69, R3 ;  /* 0x0000004505037223 */ /* 0x040fe20000010003 */
[----:B------:R0:W5:Y:S04]  /*f190*/  LDL.LU R51, [R1+0x958] ;  /* 0x0009580001337983 */ /* 0x0001680000300800 */
[----:B------:R-:W3:Y:S01]  /*f1a0*/  LDL.LU R69, [R1+0x6c8] ;  /* 0x0006c80001457983 */ /* 0x000ee20000300800 */
[----:B------:R-:W-:Y:S01]  /*f1b0*/  FADD.FTZ R6, R6, R10 ;  /* 0x0000000a06067221 */ /* 0x000fe20000010000 */
[----:B------:R-:W-:Y:S01]  /*f1c0*/  FFMA.FTZ R4, R5, R10, R4 ;  /* 0x0000000a05047223 */ /* 0x000fe20000010004 */
[----:B------:R-:W-:Y:S01]  /*f1d0*/  FMUL.FTZ R10, R53, R68 ;  /* 0x00000044350a7220 */ /* 0x000fe20000410000 */
[----:B------:R0:W5:Y:S03]  /*f1e0*/  LDL.LU R50, [R1+0x954] ;  /* 0x0009540001327983 */ /* 0x0001660000300800 */
[----:B------:R-:W-:Y:S01]  /*f1f0*/  FADD.FTZ R6, R10, R6 ;  /* 0x000000060a067221 */ /* 0x000fe20000010000 */
[----:B------:R-:W-:Y:S01]  /*f200*/  FFMA.FTZ R4, R11, R10, R4 ;  /* 0x0000000a0b047223 */ /* 0x000fe20000010004 */
[----:B------:R-:W-:Y:S01]  /*f210*/  FMUL.FTZ R10, R52, R67 ;  /* 0x00000043340a7220 */ /* 0x000fe20000410000 */
[----:B------:R-:W-:Y:S01]  /*f220*/  FADD.FTZ R7, R7, R67 ;  /* 0x0000004307077221 */ /* 0x000fe20000010000 */
[----:B------:R-:W-:Y:S01]  /*f230*/  FFMA.FTZ R2, R11, R68, R2 ;  /* 0x000000440b027223 */ /* 0x000fe20000010002 */
[----:B----4-:R-:W-:Y:S01]  /*f240*/  FADD.FTZ R11, R13, -UR28 ;  /* 0x8000001c0d0b7e21 */ /* 0x010fe20008010000 */
[----:B------:R0:W5:Y:S04]  /*f250*/  LDL.LU R49, [R1+0x950] ;  /* 0x0009500001317983 */ /* 0x0001680000300800 */
[----:B------:R-:W4:Y:S01]  /*f260*/  LDL.LU R13, [R1+0x7b4] ;  /* 0x0007b400010d7983 */ /* 0x000f220000300800 */
[----:B------:R-:W-:-:S03]  /*f270*/  FADD.FTZ R9, R9, R68 ;  /* 0x0000004409097221 */ /* 0x000fc60000010000 */
[----:B------:R-:W4:Y:S04]  /*f280*/  LDL.LU R68, [R1+0x7a4] ;  /* 0x0007a40001447983 */ /* 0x000f280000300800 */
[----:B------:R0:W5:Y:S04]  /*f290*/  LDL.LU R48, [R1+0x94c] ;  /* 0x00094c0001307983 */ /* 0x0001680000300800 */
[----:B------:R0:W5:Y:S04]  /*f2a0*/  LDL.LU R47, [R1+0x948] ;  /* 0x00094800012f7983 */ /* 0x0001680000300800 */
[----:B------:R0:W5:Y:S01]  /*f2b0*/  LDL.LU R46, [R1+0x944] ;  /* 0x00094400012e7983 */ /* 0x0001620000300800 */
[----:B--2---:R-:W-:-:S04]  /*f2c0*/  FADD.FTZ R8, R8, -UR28 ;  /* 0x8000001c08087e21 */ /* 0x004fc80008010000 */
[----:B------:R-:W-:-:S04]  /*f2d0*/  FMUL.FTZ R8, R8, UR16 ;  /* 0x0000001008087c20 */ /* 0x000fc80008410000 */
[C---:B------:R-:W-:Y:S01]  /*f2e0*/  FFMA.FTZ R4, R8.reuse, R10, R4 ;  /* 0x0000000a08047223 */ /* 0x040fe20000010004 */
[----:B------:R-:W-:Y:S02]  /*f2f0*/  FFMA.FTZ R3, R8, R67, R3 ;  /* 0x0000004308037223 */ /* 0x000fe40000010003 */
[----:B------:R-:W2:Y:S04]  /*f300*/  LDL.LU R8, [R1+0x6ec] ;  /* 0x0006ec0001087983 */ /* 0x000ea80000300800 */
[----:B------:R-:W2:Y:S01]  /*f310*/  LDL.LU R67, [R1+0x7a0] ;  /* 0x0007a00001437983 */ /* 0x000ea20000300800 */
[----:B---3--:R-:W-:-:S03]  /*f320*/  FADD.FTZ R5, R69, -UR28 ;  /* 0x8000001c45057e21 */ /* 0x008fc60008010000 */
[----:B------:R-:W3:Y:S01]  /*f330*/  LDL.LU R69, [R1+0x7b0] ;  /* 0x0007b00001457983 */ /* 0x000ee20000300800 */
[----:B------:R-:W-:Y:S01]  /*f340*/  FADD.FTZ R6, R6, R10 ;  /* 0x0000000a06067221 */ /* 0x000fe20000010000 */
[----:B------:R-:W-:Y:S01]  /*f350*/  FMUL.FTZ R10, R53, R66 ;  /* 0x00000042350a7220 */ /* 0x000fe20000410000 */
[----:B------:R-:W-:Y:S01]  /*f360*/  FMUL.FTZ R5, R5, UR16 ;  /* 0x0000001005057c20 */ /* 0x000fe20008410000 */
[----:B------:R-:W-:Y:S02]  /*f370*/  FMUL.FTZ R11, R11, UR16 ;  /* 0x000000100b0b7c20 */ /* 0x000fe40008410000 */
[----:B------:R-:W-:Y:S01]  /*f380*/  FADD.FTZ R6, R10, R6 ;  /* 0x000000060a067221 */ /* 0x000fe20000010000 */
[C---:B------:R-:W-:Y:S01]  /*f390*/  FFMA.FTZ R4, R5.reuse, R10, R4 ;  /* 0x0000000a05047223 */ /* 0x040fe20000010004 */
[----:B------:R-:W-:Y:S01]  /*f3a0*/  FMUL.FTZ R10, R52, R65 ;  /* 0x00000041340a7220 */ /* 0x000fe20000410000 */
[----:B------:R-:W-:-:S03]  /*f3b0*/  FFMA.FTZ R2, R5, R66, R2 ;  /* 0x0000004205027223 */ /* 0x000fc60000010002 */
[----:B------:R-:W-:Y:S01]  /*f3c0*/  FADD.FTZ R6, R6, R10 ;  /* 0x0000000a06067221 */ /* 0x000fe20000010000 */
[----:B------:R-:W-:Y:S01]  /*f3d0*/  FFMA.FTZ R4, R11, R10, R4 ;  /* 0x0000000a0b047223 */ /* 0x000fe20000010004 */
[----:B------:R-:W-:Y:S01]  /*f3e0*/  FMUL.FTZ R10, R53, R0 ;  /* 0x00000000350a7220 */ /* 0x000fe20000410000 */
[----:B------:R-:W-:Y:S01]  /*f3f0*/  FADD.FTZ R7, R7, R65 ;  /* 0x0000004107077221 */ /* 0x000fe20000010000 */
[----:B------:R-:W-:Y:S02]  /*f400*/  FFMA.FTZ R3, R11, R65, R3 ;  /* 0x000000410b037223 */ /* 0x000fe40000010003 */
[----:B------:R-:W-:Y:S01]  /*f410*/  FADD.FTZ R6, R10, R6 ;  /* 0x000000060a067221 */ /* 0x000fe20000010000 */
[----:B------:R-:W3:Y:S01]  /*f420*/  LDL.LU R65, [R1+0x598] ;  /* 0x0005980001417983 */ /* 0x000ee20000300800 */
[----:B------:R-:W-:Y:S01]  /*f430*/  FADD.FTZ R9, R9, R66 ;  /* 0x0000004209097221 */ /* 0x000fe20000010000 */
[----:B----4-:R-:W-:Y:S02]  /*f440*/  FADD.FTZ R11, R68, -UR28 ;  /* 0x8000001c440b7e21 */ /* 0x010fe40008010000 */
[----:B------:R-:W4:Y:S01]  /*f450*/  LDL.LU R68, [R1+0x89c] ;  /* 0x00089c0001447983 */ /* 0x000f220000300800 */
[----:B------:R-:W-:Y:S01]  /*f460*/  FADD.FTZ R9, R9, R0 ;  /* 0x0000000009097221 */ /* 0x000fe20000010000 */
[----:B------:R-:W-:Y:S01]  /*f470*/  FMUL.FTZ R11, R11, UR16 ;  /* 0x000000100b0b7c20 */ /* 0x000fe20008410000 */
[----:B--2---:R-:W-:Y:S01]  /*f480*/  FADD.FTZ R8, R8, -UR28 ;  /* 0x8000001c08087e21 */ /* 0x004fe20008010000 */
[----:B------:R-:W-:-:S03]  /*f490*/  FADD.FTZ R5, R67, -UR28 ;  /* 0x8000001c43057e21 */ /* 0x000fc60008010000 */
[----:B------:R-:W-:Y:S01]  /*f4a0*/  FMUL.FTZ R8, R8, UR16 ;  /* 0x0000001008087c20 */ /* 0x000fe20008410000 */
[----:B------:R-:W-:Y:S01]  /*f4b0*/  FADD.FTZ R9, R9, R33 ;  /* 0x0000002109097221 */ /* 0x000fe20000010000 */
[----:B------:R-:W-:Y:S01]  /*f4c0*/  FADD.FTZ R7, R7, R32 ;  /* 0x0000002007077221 */ /* 0x000fe20000010000 */
[----:B------:R-:W-:Y:S01]  /*f4d0*/  FMUL.FTZ R5, R5, UR16 ;  /* 0x0000001005057c20 */ /* 0x000fe20008410000 */
[----:B------:R-:W-:Y:S01]  /*f4e0*/  FFMA.FTZ R4, R8, R10, R4 ;  /* 0x0000000a08047223 */ /* 0x000fe20000010004 */
[-C--:B------:R-:W-:Y:S01]  /*f4f0*/  FMUL.FTZ R10, R52, R32.reuse ;  /* 0x00000020340a7220 */ /* 0x080fe20000410000 */
[----:B------:R-:W2:Y:S01]  /*f500*/  LDL.LU R67, [R1+0x8bc] ;  /* 0x0008bc0001437983 */ /* 0x000ea20000300800 */
[C---:B------:R-:W-:Y:S02]  /*f510*/  FFMA.FTZ R3, R5.reuse, R32, R3 ;  /* 0x0000002005037223 */ /* 0x040fe40000010003 */
[----:B------:R-:W-:Y:S01]  /*f520*/  FFMA.FTZ R4, R5, R10, R4 ;  /* 0x0000000a05047223 */ /* 0x000fe20000010004 */
[----:B------:R-:W-:Y:S01]  /*f530*/  FADD.FTZ R5, R13, -UR28 ;  /* 0x8000001c0d057e21 */ /* 0x000fe20008010000 */
[----:B------:R-:W-:Y:S01]  /*f540*/  FFMA.FTZ R2, R8, R0, R2 ;  /* 0x0000000008027223 */ /* 0x000fe20000010002 */
[----:B------:R-:W4:Y:S01]  /*f550*/  LDL.LU R13, [R1+0x898] ;  /* 0x00089800010d7983 */ /* 0x000f220000300800 */
[----:B---3--:R-:W-:-:S03]  /*f560*/  FADD.FTZ R0, R69, -UR28 ;  /* 0x8000001c45007e21 */ /* 0x008fc60008010000 */
[----:B------:R-:W3:Y:S01]  /*f570*/  LDL.LU R69, [R1+0x8a8] ;  /* 0x0008a80001457983 */ /* 0x000ee20000300800 */
[----:B------:R-:W-:Y:S01]  /*f580*/  FADD.FTZ R6, R6, R10 ;  /* 0x0000000a06067221 */ /* 0x000fe20000010000 */
[----:B------:R-:W-:Y:S01]  /*f590*/  FMUL.FTZ R10, R53, R33 ;  /* 0x00000021350a7220 */ /* 0x000fe20000410000 */
[----:B------:R-:W-:Y:S01]  /*f5a0*/  FMUL.FTZ R8, R52, R34 ;  /* 0x0000002234087220 */ /* 0x000fe20000410000 */
[----:B------:R-:W-:Y:S01]  /*f5b0*/  FMUL.FTZ R0, R0, UR16 ;  /* 0x0000001000007c20 */ /* 0x000fe20008410000 */
[----:B------:R-:W-:Y:S01]  /*f5c0*/  FADD.FTZ R9, R9, R35 ;  /* 0x0000002309097221 */ /* 0x000fe20000010000 */
[----:B------:R-:W-:Y:S01]  /*f5d0*/  FADD.FTZ R6, R10, R6 ;  /* 0x000000060a067221 */ /* 0x000fe20000010000 */
[----:B------:R-:W-:Y:S01]  /*f5e0*/  FFMA.FTZ R4, R11, R10, R4 ;  /* 0x0000000a0b047223 */ /* 0x000fe20000010004 */
[----:B------:R-:W-:Y:S01]  /*f5f0*/  FMUL.FTZ R5, R5, UR16 ;  /* 0x0000001005057c20 */ /* 0x000fe20008410000 */
[----:B------:R-:W2:Y:S01]  /*f600*/  LDL.LU R66, [R1+0x8ac] ;  /* 0x0008ac0001427983 */ /* 0x000ea20000300800 */
[----:B------:R-:W-:Y:S01]  /*f610*/  FADD.FTZ R6, R6, R8 ;  /* 0x0000000806067221 */ /* 0x000fe20000010000 */
[----:B------:R-:W-:Y:S01]  /*f620*/  FFMA.FTZ R4, R0, R8, R4 ;  /* 0x0000000800047223 */ /* 0x000fe20000010004 */
[----:B------:R-:W-:Y:S01]  /*f630*/  FMUL.FTZ R8, R53, R35 ;  /* 0x0000002335087220 */ /* 0x000fe20000410000 */
        /* <DEDUP_REMOVED lines=109> */
[----:B------:R-:W2:Y:S01]  /*fd10*/  LDL.LU R30, [R1+0x560] ;  /* 0x00056000011e7983 */ /* 0x000ea20000300800 */
[----:B------:R-:W-:Y:S01]  /*fd20*/  FFMA.FTZ R2, R10, R61, R2 ;  /* 0x0000003d0a027223 */ /* 0x000fe20000010002 */
[----:B------:R-:W-:Y:S01]  /*fd30*/  FADD.FTZ R10, R31, -UR28 ;  /* 0x8000001c1f0a7e21 */ /* 0x000fe20008010000 */
[----:B------:R-:W-:Y:S01]  /*fd40*/  FADD.FTZ R6, R8, R6 ;  /* 0x0000000608067221 */ /* 0x000fe20000010000 */
[----:B------:R-:W-:Y:S01]  /*fd50*/  FFMA.FTZ R4, R5, R8, R4 ;  /* 0x0000000805047223 */ /* 0x000fe20000010004 */
[----:B------:R-:W-:Y:S01]  /*fd60*/  FFMA.FTZ R3, R0, R62, R3 ;  /* 0x0000003e00037223 */ /* 0x000fe20000010003 */
[----:B------:R-:W-:Y:S01]  /*fd70*/  FMUL.FTZ R8, R52, R63 ;  /* 0x0000003f34087220 */ /* 0x000fe20000410000 */
[----:B------:R-:W2:Y:S01]  /*fd80*/  LDL.LU R35, [R1+0x564] ;  /* 0x0005640001237983 */ /* 0x000ea20000300800 */
[----:B------:R-:W-:Y:S01]  /*fd90*/  FMUL.FTZ R10, R10, UR16 ;  /* 0x000000100a0a7c20 */ /* 0x000fe20008410000 */
[----:B------:R-:W-:Y:S01]  /*fda0*/  FMUL.FTZ R11, R53, R54 ;  /* 0x00000036350b7220 */ /* 0x000fe20000410000 */
[----:B------:R-:W-:Y:S01]  /*fdb0*/  FADD.FTZ R6, R6, R8 ;  /* 0x0000000806067221 */ /* 0x000fe20000010000 */
[----:B------:R-:W2:Y:S01]  /*fdc0*/  LDL.LU R34, [R1+0x548] ;  /* 0x0005480001227983 */ /* 0x000ea20000300800 */
[----:B------:R-:W-:-:S02]  /*fdd0*/  FFMA.FTZ R4, R10, R8, R4 ;  /* 0x000000080a047223 */ /* 0x000fc40000010004 */
[----:B------:R-:W-:Y:S01]  /*fde0*/  FADD.FTZ R6, R11, R6 ;  /* 0x000000060b067221 */ /* 0x000fe20000010000 */
[----:B------:R-:W-:Y:S01]  /*fdf0*/  FADD.FTZ R9, R9, R37 ;  /* 0x0000002509097221 */ /* 0x000fe20000010000 */
[----:B------:R-:W2:Y:S04]  /*fe00*/  LDL.LU R12, [R1+0x54c] ;  /* 0x00054c00010c7983 */ /* 0x000ea80000300800 */
[----:B------:R-:W2:Y:S04]  /*fe10*/  LDL.LU R33, [R1+0x530] ;  /* 0x0005300001217983 */ /* 0x000ea80000300800 */
[----:B------:R-:W2:Y:S01]  /*fe20*/  LDL.LU R32, [R1+0x534] ;  /* 0x0005340001207983 */ /* 0x000ea20000300800 */
[----:B----4-:R-:W-:-:S04]  /*fe30*/  FADD.FTZ R0, R13, -UR28 ;  /* 0x8000001c0d007e21 */ /* 0x010fc80008010000 */
[----:B------:R-:W-:Y:S01]  /*fe40*/  FMUL.FTZ R13, R0, UR16 ;  /* 0x00000010000d7c20 */ /* 0x000fe20008410000 */
[----:B------:R-:W-:Y:S02]  /*fe50*/  FADD.FTZ R0, R68, -UR28 ;  /* 0x8000001c44007e21 */ /* 0x000fe40008010000 */
[----:B------:R-:W4:Y:S01]  /*fe60*/  LDL.LU R68, [R1+0x8c8] ;  /* 0x0008c80001447983 */ /* 0x000f220000300800 */
[----:B------:R-:W-:Y:S01]  /*fe70*/  FFMA.FTZ R11, R13, R11, R4 ;  /* 0x0000000b0d0b7223 */ /* 0x000fe20000010004 */
[----:B---3--:R-:W-:Y:S02]  /*fe80*/  FADD.FTZ R4, R69, -UR28 ;  /* 0x8000001c45047e21 */ /* 0x008fe40008010000 */
[----:B------:R-:W3:Y:S01]  /*fe90*/  LDL.LU R69, [R1+0x8d8] ;  /* 0x0008d80001457983 */ /* 0x000ee20000300800 */
[----:B------:R-:W-:-:S04]  /*fea0*/  FADD.FTZ R9, R9, R39 ;  /* 0x0000002709097221 */ /* 0x000fc80000010000 */
[----:B------:R-:W-:-:S04]  /*feb0*/  FADD.FTZ R9, R9, R41 ;  /* 0x0000002909097221 */ /* 0x000fc80000010000 */
[----:B------:R-:W-:-:S04]  /*fec0*/  FADD.FTZ R9, R9, R43 ;  /* 0x0000002b09097221 */ /* 0x000fc80000010000 */
[----:B------:R-:W-:-:S04]  /*fed0*/  FADD.FTZ R9, R9, R45 ;  /* 0x0000002d09097221 */ /* 0x000fc80000010000 */
[----:B------:R-:W-:-:S04]  /*fee0*/  FADD.FTZ R9, R9, R57 ;  /* 0x0000003909097221 */ /* 0x000fc80000010000 */
[----:B------:R-:W-:Y:S01]  /*fef0*/  FADD.FTZ R9, R9, R59 ;  /* 0x0000003b09097221 */ /* 0x000fe20000010000 */
[----:B------:R-:W-:-:S03]  /*ff00*/  FFMA.FTZ R2, R5, R65, R2 ;  /* 0x0000004105027223 */ /* 0x000fc60000010002 */
[----:B------:R-:W-:Y:S01]  /*ff10*/  FADD.FTZ R9, R9, R61 ;  /* 0x0000003d09097221 */ /* 0x000fe20000010000 */
[----:B------:R-:W-:Y:S01]  /*ff20*/  FMUL.FTZ R0, R0, UR16 ;  /* 0x0000001000007c20 */ /* 0x000fe20008410000 */
[----:B------:R-:W-:Y:S02]  /*ff30*/  FFMA.FTZ R3, R10, R63, R3 ;  /* 0x0000003f0a037223 */ /* 0x000fe40000010003 */
[----:B------:R-:W-:Y:S02]  /*ff40*/  FADD.FTZ R9, R9, R65 ;  /* 0x0000004109097221 */ /* 0x000fe40000010000 */
[----:B------:R-:W3:Y:S01]  /*ff50*/  LDL.LU R65, [R1+0x8e0] ;  /* 0x0008e00001417983 */ /* 0x000ee20000300800 */
[----:B------:R-:W-:Y:S01]  /*ff60*/  FMUL.FTZ R4, R4, UR16 ;  /* 0x0000001004047c20 */ /* 0x000fe20008410000 */
[----:B------:R-:W-:Y:S01]  /*ff70*/  FFMA.FTZ R13, R13, R54, R2 ;  /* 0x000000360d0d7223 */ /* 0x000fe20000010002 */
[----:B--2---:R-:W-:Y:S01]  /*ff80*/  FADD.FTZ R2, R66, -UR28 ;  /* 0x8000001c42027e21 */ /* 0x004fe20008010000 */
[----:B------:R-:W-:Y:S01]  /*ff90*/  FADD.FTZ R7, R7, R36 ;  /* 0x0000002407077221 */ /* 0x000fe20000010000 */
[----:B------:R-:W2:Y:S02]  /*ffa0*/  LDL.LU R66, [R1+0x51c] ;  /* 0x00051c0001427983 */ /* 0x000ea40000300800 */
[----:B------:R-:W-:Y:S01]  /*ffb0*/  FMUL.FTZ R2, R2, UR16 ;  /* 0x0000001002027c20 */ /* 0x000fe20008410000 */
[-C--:B------:R-:W-:Y:S01]  /*ffc0*/  FMUL.FTZ R5, R52, R30.reuse ;  /* 0x0000001e34057220 */ /* 0x080fe20000410000 */
[----:B------:R-:W-:-:S03]  /*ffd0*/  FFMA.FTZ R3, R0, R30, R3 ;  /* 0x0000001e00037223 */ /* 0x000fc60000010003 */
[----:B------:R-:W-:Y:S01]  /*ffe0*/  FADD.FTZ R6, R6, R5 ;  /* 0x0000000506067221 */ /* 0x000fe20000010000 */
[----:B------:R-:W-:Y:S01]  /*fff0*/  FFMA.FTZ R11, R0, R5, R11 ;  /* 0x00000005000b7223 */ /* 0x000fe2000001000b */
[----:B------:R-:W-:Y:S01]  /*10000*/  FADD.FTZ R0, R67, -UR28 ;  /* 0x8000001c43007e21 */ /* 0x000fe20008010000 */
[-C--:B------:R-:W-:Y:S01]  /*10010*/  FMUL.FTZ R5, R53, R35.reuse ;  /* 0x0000002335057220 */ /* 0x080fe20000410000 */
[----:B------:R-:W2:Y:S01]  /*10020*/  LDL.LU R67, [R1+0x8f4] ;  /* 0x0008f40001437983 */ /* 0x000ea20000300800 */
[C---:B------:R-:W-:Y:S02]  /*10030*/  FFMA.FTZ R13, R4.reuse, R35, R13 ;  /* 0x00000023040d7223 */ /* 0x040fe4000001000d */
[----:B------:R-:W-:Y:S01]  /*10040*/  FADD.FTZ R6, R5, R6 ;  /* 0x0000000605067221 */ /* 0x000fe20000010000 */
[----:B------:R-:W-:Y:S01]  /*10050*/  FFMA.FTZ R11, R4, R5, R11 ;  /* 0x00000005040b7223 */ /* 0x000fe2000001000b */
[-C--:B------:R-:W-:Y:S01]  /*10060*/  FMUL.FTZ R5, R52, R34.reuse ;  /* 0x0000002234057220 */ /* 0x080fe20000410000 */
[----:B------:R-:W-:-:S03]  /*10070*/  FFMA.FTZ R3, R2, R34, R3 ;  /* 0x0000002202037223 */ /* 0x000fc60000010003 */
[----:B------:R-:W-:Y:S01]  /*10080*/  FFMA.FTZ R11, R2, R5, R11 ;  /* 0x00000005020b7223 */ /* 0x000fe2000001000b */
[----:B----4-:R-:W-:Y:S02]  /*10090*/  FADD.FTZ R4, R68, -UR28 ;  /* 0x8000001c44047e21 */ /* 0x010fe40008010000 */
[----:B------:R-:W4:Y:S01]  /*100a0*/  LDL.LU R68, [R1+0x4ac] ;  /* 0x0004ac0001447983 */ /* 0x000f220000300800 */
[----:B---3--:R-:W-:-:S03]  /*100b0*/  FADD.FTZ R2, R69, -UR28 ;  /* 0x8000001c45027e21 */ /* 0x008fc60008010000 */
[----:B------:R-:W3:Y:S01]  /*100c0*/  LDL.LU R69, [R1+0x8cc] ;  /* 0x0008cc0001457983 */ /* 0x000ee20000300800 */
        /* <DEDUP_REMOVED lines=10> */
[-C--:B------:R-:W-:Y:S01]  /*10170*/  FMUL.FTZ R5, R53, R12.reuse ;  /* 0x0000000c35057220 */ /* 0x080fe20000410000 */
[----:B------:R-:W-:Y:S02]  /*10180*/  FMUL.FTZ R0, R0, UR16 ;  /* 0x0000001000007c20 */ /* 0x000fe40008410000 */
[----:B------:R-:W-:Y:S02]  /*10190*/  FADD.FTZ R7, R7, R30 ;  /* 0x0000001e07077221 */ /* 0x000fe40000010000 */
[----:B------:R-:W3:Y:S01]  /*101a0*/  LDL.LU R30, [R1+0x550] ;  /* 0x00055000011e7983 */ /* 0x000ee20000300800 */
[----:B------:R-:W-:Y:S01]  /*101b0*/  FADD.FTZ R6, R5, R6 ;  /* 0x0000000605067221 */ /* 0x000fe20000010000 */
[C---:B------:R-:W-:Y:S01]  /*101c0*/  FFMA.FTZ R11, R0.reuse, R5, R11 ;  /* 0x00000005000b7223 */ /* 0x040fe2000001000b */
[----:B------:R-:W-:Y:S01]  /*101d0*/  FFMA.FTZ R13, R0, R12, R13 ;  /* 0x0000000c000d7223 */ /* 0x000fe2000001000d */
[----:B------:R-:W-:Y:S01]  /*101e0*/  FMUL.FTZ R5, R52, R33 ;  /* 0x0000002134057220 */ /* 0x000fe20000410000 */
[----:B------:R-:W-:Y:S01]  /*101f0*/  FMUL.FTZ R4, R4, UR16 ;  /* 0x0000001004047c20 */ /* 0x000fe20008410000 */
[----:B------:R-:W-:-:S02]  /*10200*/  FADD.FTZ R0, R65, -UR28 ;  /* 0x8000001c41007e21 */ /* 0x000fc40008010000 */
[----:B------:R-:W3:Y:S01]  /*10210*/  LDL.LU R65, [R1+0x4a8] ;  /* 0x0004a80001417983 */ /* 0x000ee20000300800 */
[----:B------:R-:W-:Y:S01]  /*10220*/  FADD.FTZ R6, R6, R5 ;  /* 0x0000000506067221 */ /* 0x000fe20000010000 */
[----:B------:R-:W-:Y:S01]  /*10230*/  FFMA.FTZ R11, R4, R5, R11 ;  /* 0x00000005040b7223 */ /* 0x000fe2000001000b */
[----:B------:R-:W-:Y:S01]  /*10240*/  FMUL.FTZ R8, R0, UR16 ;  /* 0x0000001000087c20 */ /* 0x000fe20008410000 */
[----:B------:R-:W-:Y:S01]  /*10250*/  FADD.FTZ R7, R7, R34 ;  /* 0x0000002207077221 */ /* 0x000fe20000010000 */
[-C--:B------:R-:W-:Y:S01]  /*10260*/  FMUL.FTZ R5, R53, R32.reuse ;  /* 0x0000002035057220 */ /* 0x080fe20000410000 */
[----:B------:R-:W-:Y:S01]  /*10270*/  FMUL.FTZ R2, R2, UR16 ;  /* 0x0000001002027c20 */ /* 0x000fe20008410000 */
[----:B------:R-:W3:Y:S03]  /*10280*/  LDL.LU R34, [R1+0x4a4] ;  /* 0x0004a40001227983 */ /* 0x000ee60000300800 */
[C---:B------:R-:W-:Y:S01]  /*10290*/  FFMA.FTZ R11, R2.reuse, R5, R11 ;  /* 0x00000005020b7223 */ /* 0x040fe2000001000b */
[----:B------:R-:W-:Y:S01]  /*102a0*/  FFMA.FTZ R13, R2, R32, R13 ;  /* 0x00000020020d7223 */ /* 0x000fe2000001000d */
[----:B------:R-:W-:Y:S01]  /*102b0*/  FFMA.FTZ R3, R4, R33, R3 ;  /* 0x0000002104037223 */ /* 0x000fe20000010003 */
[----:B--2---:R-:W-:-:S02]  /*102c0*/  FADD.FTZ R0, R67, -UR28 ;  /* 0x8000001c43007e21 */ /* 0x004fc40008010000 */
[----:B------:R-:W2:Y:S01]  /*102d0*/  LDL.LU R67, [R1+0x8c0] ;  /* 0x0008c00001437983 */ /* 0x000ea20000300800 */
[----:B----4-:R-:W-:-:S03]  /*102e0*/  FADD.FTZ R2, R68, -UR28 ;  /* 0x8000001c44027e21 */ /* 0x010fc60008010000 */
[----:B------:R-:W4:Y:S01]  /*102f0*/  LDL.LU R68, [R1+0x8d4] ;  /* 0x0008d40001447983 */ /* 0x000f220000300800 */
[----:B------:R-:W-:Y:S01]  /*10300*/  FMUL.FTZ R4, R2, UR16 ;  /* 0x0000001002047c20 */ /* 0x000fe20008410000 */
[----:B---3--:R-:W-:Y:S02]  /*10310*/  FADD.FTZ R2, R69, -UR28 ;  /* 0x8000001c45027e21 */ /* 0x008fe40008010000 */
[----:B------:R-:W3:Y:S01]  /*10320*/  LDL.LU R69, [R1+0x8e8] ;  /* 0x0008e80001457983 */ /* 0x000ee20000300800 */
[----:B------:R-:W-:Y:S01]  /*10330*/  FADD.FTZ R9, R9, R54 ;  /* 0x0000003609097221 */ /* 0x000fe20000010000 */
[----:B------:R-:W-:-:S03]  /*10340*/  FADD.FTZ R6, R5, R6 ;  /* 0x0000000605067221 */ /* 0x000fc60000010000 */
[----:B------:R-:W-:Y:S01]  /*10350*/  FADD.FTZ R9, R9, R35 ;  /* 0x0000002309097221 */ /* 0x000fe20000010000 */
[----:B------:R-:W-:-:S03]  /*10360*/  FMUL.FTZ R5, R52, R66 ;  /* 0x0000004234057220 */ /* 0x000fc60000410000 */
[----:B------:R-:W-:Y:S02]  /*10370*/  FADD.FTZ R9, R9, R12 ;  /* 0x0000000c09097221 */ /* 0x000fe40000010000 */
[----:B------:R-:W3:Y:S01]  /*10380*/  LDL.LU R12, [R1+0x48c] ;  /* 0x00048c00010c7983 */ /* 0x000ee20000300800 */
[----:B------:R-:W-:Y:S01]  /*10390*/  FADD.FTZ R6, R6, R5 ;  /* 0x0000000506067221 */ /* 0x000fe20000010000 */
[----:B------:R-:W-:Y:S01]  /*103a0*/  FFMA.FTZ R11, R8, R5, R11 ;  /* 0x00000005080b7223 */ /* 0x000fe2000001000b */
[----:B------:R-:W-:Y:S01]  /*103b0*/  FADD.FTZ R7, R7, R33 ;  /* 0x0000002107077221 */ /* 0x000fe20000010000 */
[----:B------:R-:W-:Y:S01]  /*103c0*/  FMUL.FTZ R0, R0, UR16 ;  /* 0x0000001000007c20 */ /* 0x000fe20008410000 */
[----:B------:R-:W3:Y:S01]  /*103d0*/  LDL.LU R33, [R1+0x494] ;  /* 0x0004940001217983 */ /* 0x000ee20000300800 */
[----:B------:R-:W-:Y:S01]  /*103e0*/  FADD.FTZ R9, R9, R32 ;  /* 0x0000002009097221 */ /* 0x000fe20000010000 */
[----:B------:R-:W-:Y:S01]  /*103f0*/  FADD.FTZ R7, R7, R66 ;  /* 0x0000004207077221 */ /* 0x000fe20000010000 */
[----:B------:R-:W-:Y:S01]  /*10400*/  FFMA.FTZ R3, R8, R66, R3 ;  /* 0x0000004208037223 */ /* 0x000fe20000010003 */
[----:B------:R-:W3:Y:S04]  /*10410*/  LDL.LU R32, [R1+0x4a0] ;  /* 0x0004a00001207983 */ /* 0x000ee80000300800 */
[----:B------:R-:W3:Y:S01]  /*10420*/  LDL.LU R66, [R1+0x524] ;  /* 0x0005240001427983 */ /* 0x000ee20000300800 */
[----:B------:R-:W-:Y:S01]  /*10430*/  FMUL.FTZ R2, R2, UR16 ;  /* 0x0000001002027c20 */ /* 0x000fe20008410000 */
[-C--:B------:R-:W-:Y:S01]  /*10440*/  FMUL.FTZ R5, R53, R30.reuse ;  /* 0x0000001e35057220 */ /* 0x080fe20000410000 */
[----:B------:R-:W-:Y:S01]  /*10450*/  FFMA.FTZ R13, R0, R30, R13 ;  /* 0x0000001e000d7223 */ /* 0x000fe2000001000d */
[----:B------:R-:W-:Y:S01]  /*10460*/  FFMA.FTZ R3, R4, R55, R3 ;  /* 0x0000003704037223 */ /* 0x000fe20000010003 */
[----:B------:R-:W3:Y:S01]  /*10470*/  LDL.LU R14, [R1+0x538] ;  /* 0x00053800010e7983 */ /* 0x000ee20000300800 */
[----:B------:R-:W-:Y:S01]  /*10480*/  FADD.FTZ R6, R5, R6 ;  /* 0x0000000605067221 */ /* 0x000fe20000010000 */
[----:B------:R-:W-:Y:S01]  /*10490*/  FFMA.FTZ R11, R0, R5, R11 ;  /* 0x00000005000b7223 */ /* 0x000fe2000001000b */
[----:B------:R-:W-:Y:S01]  /*104a0*/  FMUL.FTZ R5, R52, R55 ;  /* 0x0000003734057220 */ /* 0x000fe20000410000 */
[----:B------:R-:W-:Y:S01]  /*104b0*/  FADD.FTZ R9, R9, R30 ;  /* 0x0000001e09097221 */ /* 0x000fe20000010000 */
[----:B------:R-:W-:Y:S01]  /*104c0*/  FADD.FTZ R0, R65, -UR28 ;  /* 0x8000001c41007e21 */ /* 0x000fe20008010000 */
[----:B------:R-:W3:Y:S01]  /*104d0*/  LDL.LU R35, [R1+0x554] ;  /* 0x0005540001237983 */ /* 0x000ee20000300800 */
[----:B------:R-:W-:-:S03]  /*104e0*/  FADD.FTZ R6, R6, R5 ;  /* 0x0000000506067221 */ /* 0x000fc60000010000 */
[----:B------:R-:W3:Y:S01]  /*104f0*/  LDL.LU R65, [R1+0x8f0] ;  /* 0x0008f00001417983 */ /* 0x000ee20000300800 */
[----:B------:R-:W-:Y:S01]  /*10500*/  FFMA.FTZ R11, R4, R5, R11 ;  /* 0x00000005040b7223 */ /* 0x000fe2000001000b */
[----:B------:R-:W-:Y:S01]  /*10510*/  FMUL.FTZ R8, R0, UR16 ;  /* 0x0000001000087c20 */ /* 0x000fe20008410000 */
[-C--:B------:R-:W-:Y:S01]  /*10520*/  FMUL.FTZ R5, R53, R34.reuse ;  /* 0x0000002235057220 */ /* 0x080fe20000410000 */
[C---:B------:R-:W-:Y:S01]  /*10530*/  FFMA.FTZ R13, R2.reuse, R34, R13 ;  /* 0x00000022020d7223 */ /* 0x040fe2000001000d */
[----:B------:R-:W-:Y:S01]  /*10540*/  FADD.FTZ R7, R7, R55 ;  /* 0x0000003707077221 */ /* 0x000fe20000010000 */
[----:B------:R-:W3:Y:S01]  /*10550*/  LDL.LU R30, [R1+0x918] ;  /* 0x00091800011e7983 */ /* 0x000ee20000300800 */
[----:B------:R-:W-:Y:S01]  /*10560*/  FFMA.FTZ R11, R2, R5, R11 ;  /* 0x00000005020b7223 */ /* 0x000fe2000001000b */
[----:B--2---:R-:W-:Y:S02]  /*10570*/  FADD.FTZ R0, R67, -UR28 ;  /* 0x8000001c43007e21 */ /* 0x004fe40008010000 */
[----:B------:R-:W2:Y:S01]  /*10580*/  LDL.LU R67, [R1+0x900] ;  /* 0x0009000001437983 */ /* 0x000ea20000300800 */
[----:B----4-:R-:W-:-:S03]  /*10590*/  FADD.FTZ R2, R68, -UR28 ;  /* 0x8000001c44027e21 */ /* 0x010fc60008010000 */
[----:B------:R-:W4:Y:S01]  /*105a0*/  LDL.LU R68, [R1+0x908] ;  /* 0x0009080001447983 */ /* 0x000f220000300800 */
[----:B------:R-:W-:Y:S01]  /*105b0*/  FMUL.FTZ R4, R2, UR16 ;  /* 0x0000001002047c20 */ /* 0x000fe20008410000 */
[----:B---3--:R-:W-:Y:S02]  /*105c0*/  FADD.FTZ R2, R69, -UR28 ;  /* 0x8000001c45027e21 */ /* 0x008fe40008010000 */
[----:B------:R-:W3:Y:S01]  /*105d0*/  LDL.LU R69, [R1+0x914] ;  /* 0x0009140001457983 */ /* 0x000ee20000300800 */
[----:B------:R-:W-:Y:S01]  /*105e0*/  FADD.FTZ R6, R5, R6 ;  /* 0x0000000605067221 */ /* 0x000fe20000010000 */
[----:B------:R-:W-:Y:S01]  /*105f0*/  FADD.FTZ R9, R9, R34 ;  /* 0x0000002209097221 */ /* 0x000fe20000010000 */
[----:B------:R-:W-:Y:S01]  /*10600*/  FMUL.FTZ R0, R0, UR16 ;  /* 0x0000001000007c20 */ /* 0x000fe20008410000 */
[----:B------:R-:W3:Y:S01]  /*10610*/  LDL.LU R34, [R1+0x570] ;  /* 0x0005700001227983 */ /* 0x000ee20000300800 */
[----:B------:R-:W-:-:S04]  /*10620*/  FMUL.FTZ R5, R52, R12 ;  /* 0x0000000c34057220 */ /* 0x000fc80000410000 */
[----:B------:R-:W-:Y:S01]  /*10630*/  FADD.FTZ R6, R6, R5 ;  /* 0x0000000506067221 */ /* 0x000fe20000010000 */
[----:B------:R-:W-:Y:S01]  /*10640*/  FFMA.FTZ R11, R8, R5, R11 ;  /* 0x00000005080b7223 */ /* 0x000fe2000001000b */
[-C--:B------:R-:W-:Y:S01]  /*10650*/  FMUL.FTZ R5, R53, R33.reuse ;  /* 0x0000002135057220 */ /* 0x080fe20000410000 */
[----:B------:R-:W-:Y:S01]  /*10660*/  FADD.FTZ R9, R9, R33 ;  /* 0x0000002109097221 */ /* 0x000fe20000010000 */
[C---:B------:R-:W-:Y:S02]  /*10670*/  FFMA.FTZ R13, R0.reuse, R33, R13 ;  /* 0x00000021000d7223 */ /* 0x040fe4000001000d */
[----:B------:R-:W3:Y:S01]  /*10680*/  LDL.LU R33, [R1+0x574] ;  /* 0x0005740001217983 */ /* 0x000ee20000300800 */
[----:B------:R-:W-:Y:S01]  /*10690*/  FADD.FTZ R6, R5, R6 ;  /* 0x0000000605067221 */ /* 0x000fe20000010000 */
[----:B------:R-:W-:Y:S01]  /*106a0*/  FFMA.FTZ R11, R0, R5, R11 ;  /* 0x00000005000b7223 */ /* 0x000fe2000001000b */
[----:B------:R-:W-:Y:S01]  /*106b0*/  FMUL.FTZ R5, R52, R32 ;  /* 0x0000002034057220 */ /* 0x000fe20000410000 */
[----:B------:R-:W-:Y:S01]  /*106c0*/  FADD.FTZ R7, R7, R12 ;  /* 0x0000000c07077221 */ /* 0x000fe20000010000 */
[----:B------:R-:W-:-:S02]  /*106d0*/  FFMA.FTZ R3, R8, R12, R3 ;  /* 0x0000000c08037223 */ /* 0x000fc40000010003 */
[----:B------:R-:W3:Y:S01]  /*106e0*/  LDL.LU R12, [R1+0x91c] ;  /* 0x00091c00010c7983 */ /* 0x000ee20000300800 */
[----:B------:R-:W-:Y:S01]  /*106f0*/  FADD.FTZ R6, R6, R5 ;  /* 0x0000000506067221 */ /* 0x000fe20000010000 */
[----:B------:R-:W-:Y:S01]  /*10700*/  FFMA.FTZ R11, R4, R5, R11 ;  /* 0x00000005040b7223 */ /* 0x000fe2000001000b */
[----:B------:R-:W-:Y:S01]  /*10710*/  FMUL.FTZ R5, R53, R66 ;  /* 0x0000004235057220 */ /* 0x000fe20000410000 */
[----:B------:R-:W-:Y:S01]  /*10720*/  FMUL.FTZ R2, R2, UR16 ;  /* 0x0000001002027c20 */ /* 0x000fe20008410000 */
[----:B------:R-:W-:Y:S01]  /*10730*/  FADD.FTZ R7, R7, R32 ;  /* 0x0000002007077221 */ /* 0x000fe20000010000 */
[----:B------:R-:W-:Y:S02]  /*10740*/  FFMA.FTZ R3, R4, R32, R3 ;  /* 0x0000002004037223 */ /* 0x000fe40000010003 */
[----:B------:R-:W3:Y:S01]  /*10750*/  LDL.LU R32, [R1+0x920] ;  /* 0x0009200001207983 */ /* 0x000ee20000300800 */
[C---:B------:R-:W-:Y:S01]  /*10760*/  FFMA.FTZ R11, R2.reuse, R5, R11 ;  /* 0x00000005020b7223 */ /* 0x040fe2000001000b */
[----:B------:R-:W-:Y:S01]  /*10770*/  FFMA.FTZ R13, R2, R66, R13 ;  /* 0x00000042020d7223 */ /* 0x000fe2000001000d */
[----:B------:R-:W-:-:S02]  /*10780*/  FADD.FTZ R0, R65, -UR28 ;  /* 0x8000001c41007e21 */ /* 0x000fc40008010000 */
[----:B------:R-:W3:Y:S02]  /*10790*/  LDL.LU R65, [R1+0x584] ;  /* 0x0005840001417983 */ /* 0x000ee40000300800 */
[----:B------:R-:W-:Y:S01]  /*107a0*/  FMUL.FTZ R8, R0, UR16 ;  /* 0x0000001000087c20 */ /* 0x000fe20008410000 */
[----:B------:R-:W-:Y:S02]  /*107b0*/  FADD.FTZ R9, R9, R66 ;  /* 0x0000004209097221 */ /* 0x000fe40000010000 */
[----:B------:R-:W3:Y:S01]  /*107c0*/  LDL.LU R66, [R1+0x928] ;  /* 0x0009280001427983 */ /* 0x000ee20000300800 */
[----:B--2---:R-:W-:-:S03]  /*107d0*/  FADD.FTZ R0, R67, -UR28 ;  /* 0x8000001c43007e21 */ /* 0x004fc60008010000 */
[----:B------:R-:W2:Y:S01]  /*107e0*/  LDL.LU R67, [R1+0x59c] ;  /* 0x00059c0001437983 */ /* 0x000ea20000300800 */
[----:B----4-:R-:W-:-:S03]  /*107f0*/  FADD.FTZ R2, R68, -UR28 ;  /* 0x8000001c44027e21 */ /* 0x010fc60008010000 */
[----:B------:R-:W4:Y:S01]  /*10800*/  LDL.LU R68, [R1+0x5a4] ;  /* 0x0005a40001447983 */ /* 0x000f220000300800 */
[----:B------:R-:W-:Y:S01]  /*10810*/  FMUL.FTZ R4, R2, UR16 ;  /* 0x0000001002047c20 */ /* 0x000fe20008410000 */
[----:B---3--:R-:W-:Y:S02]  /*10820*/  FADD.FTZ R2, R69, -UR28 ;  /* 0x8000001c45027e21 */ /* 0x008fe40008010000 */
[----:B------:R-:W3:Y:S01]  /*10830*/  LDL.LU R69, [R1+0x5b8] ;  /* 0x0005b80001457983 */ /* 0x000ee20000300800 */
[----:B------:R-:W-:Y:S01]  /*10840*/  FADD.FTZ R6, R5, R6 ;  /* 0x0000000605067221 */ /* 0x000fe20000010000 */
[----:B------:R-:W-:Y:S01]  /*10850*/  FMUL.FTZ R5, R52, R14 ;  /* 0x0000000e34057220 */ /* 0x000fe20000410000 */
[----:B------:R-:W-:-:S03]  /*10860*/  FMUL.FTZ R0, R0, UR16 ;  /* 0x0000001000007c20 */ /* 0x000fc60008410000 */
[----:B------:R-:W-:Y:S01]  /*10870*/  FADD.FTZ R6, R6, R5 ;  /* 0x0000000506067221 */ /* 0x000fe20000010000 */
[----:B------:R-:W-:Y:S01]  /*10880*/  FFMA.FTZ R11, R8, R5, R11 ;  /* 0x00000005080b7223 */ /* 0x000fe2000001000b */
[----:B------:R-:W-:-:S04]  /*10890*/  FMUL.FTZ R5, R53, R35 ;  /* 0x0000002335057220 */ /* 0x000fc80000410000 */
[----:B------:R-:W-:Y:S01]  /*108a0*/  FADD.FTZ R6, R5, R6 ;  /* 0x0000000605067221 */ /* 0x000fe20000010000 */
[----:B------:R-:W-:Y:S01]  /*108b0*/  FFMA.FTZ R11, R0, R5, R11 ;  /* 0x00000005000b7223 */ /* 0x000fe2000001000b */
[----:B------:R-:W-:Y:S01]  /*108c0*/  FMUL.FTZ R5, R52, R34 ;  /* 0x0000002234057220 */ /* 0x000fe20000410000 */
[----:B------:R-:W-:Y:S01]  /*108d0*/  FMUL.FTZ R2, R2, UR16 ;  /* 0x0000001002027c20 */ /* 0x000fe20008410000 */
[----:B------:R-:W-:Y:S02]  /*108e0*/  FFMA.FTZ R13, R0, R35, R13 ;  /* 0x00000023000d7223 */ /* 0x000fe4000001000d */
[----:B------:R-:W-:Y:S01]  /*108f0*/  FADD.FTZ R6, R6, R5 ;  /* 0x0000000506067221 */ /* 0x000fe20000010000 */
[----:B------:R-:W-:Y:S01]  /*10900*/  FFMA.FTZ R11, R4, R5, R11 ;  /* 0x00000005040b7223 */ /* 0x000fe2000001000b */
[----:B------:R-:W-:Y:S01]  /*10910*/  FMUL.FTZ R5, R53, R33 ;  /* 0x0000002135057220 */ /* 0x000fe20000410000 */
[----:B------:R-:W-:Y:S01]  /*10920*/  FADD.FTZ R0, R30, -UR28 ;  /* 0x8000001c1e007e21 */ /* 0x000fe20008010000 */
[----:B------:R-:W-:-:S02]  /*10930*/  FFMA.FTZ R3, R8, R14, R3 ;  /* 0x0000000e08037223 */ /* 0x000fc40000010003 */
[----:B------:R-:W-:Y:S01]  /*10940*/  FADD.FTZ R6, R5, R6 ;  /* 0x0000000605067221 */ /* 0x000fe20000010000 */
[----:B------:R-:W-:Y:S01]  /*10950*/  FFMA.FTZ R11, R2, R5, R11 ;  /* 0x00000005020b7223 */ /* 0x000fe2000001000b */
[----:B------:R-:W-:Y:S01]  /*10960*/  FMUL.FTZ R8, R0, UR16 ;  /* 0x0000001000087c20 */ /* 0x000fe20008410000 */
[----:B------:R-:W-:Y:S01]  /*10970*/  FADD.FTZ R0, R12, -UR28 ;  /* 0x8000001c0c007e21 */ /* 0x000fe20008010000 */
[----:B------:R-:W-:-:S03]  /*10980*/  FFMA.FTZ R13, R2, R33, R13 ;  /* 0x00000021020d7223 */ /* 0x000fc6000001000d */
[----:B------:R-:W-:Y:S01]  /*10990*/  FMUL.FTZ R0, R0, UR16 ;  /* 0x0000001000007c20 */ /* 0x000fe20008410000 */
[----:B------:R-:W-:Y:S01]  /*109a0*/  FADD.FTZ R2, R32, -UR28 ;  /* 0x8000001c20027e21 */ /* 0x000fe20008010000 */
[----:B------:R-:W-:Y:S01]  /*109b0*/  FADD.FTZ R7, R7, R14 ;  /* 0x0000000e07077221 */ /* 0x000fe20000010000 */
[----:B------:R-:W-:Y:S01]  /*109c0*/  FADD.FTZ R9, R9, R35 ;  /* 0x0000002309097221 */ /* 0x000fe20000010000 */
[----:B------:R-:W-:Y:S01]  /*109d0*/  FFMA.FTZ R3, R4, R34, R3 ;  /* 0x0000002204037223 */ /* 0x000fe20000010003 */
[----:B------:R-:W-:Y:S01]  /*109e0*/  FMUL.FTZ R4, R2, UR16 ;  /* 0x0000001002047c20 */ /* 0x000fe20008410000 */
[----:B------:R-:W-:-:S04]  /*109f0*/  FMUL.FTZ R5, R52, R65 ;  /* 0x0000004134057220 */ /* 0x000fc80000410000 */
[----:B------:R-:W-:Y:S01]  /*10a00*/  FADD.FTZ R6, R6, R5 ;  /* 0x0000000506067221 */ /* 0x000fe20000010000 */
[----:B------:R-:W-:Y:S01]  /*10a10*/  FFMA.FTZ R11, R8, R5, R11 ;  /* 0x00000005080b7223 */ /* 0x000fe2000001000b */
[----:B------:R-:W-:Y:S01]  /*10a20*/  FADD.FTZ R7, R7, R34 ;  /* 0x0000002207077221 */ /* 0x000fe20000010000 */
[----:B------:R-:W-:Y:S01]  /*10a30*/  FADD.FTZ R2, R66, -UR28 ;  /* 0x8000001c42027e21 */ /* 0x000fe20008010000 */
[----:B------:R-:W-:Y:S01]  /*10a40*/  FADD.FTZ R9, R9, R33 ;  /* 0x0000002109097221 */ /* 0x000fe20000010000 */
[----:B------:R-:W-:Y:S01]  /*10a50*/  FFMA.FTZ R3, R8, R65, R3 ;  /* 0x0000004108037223 */ /* 0x000fe20000010003 */
[----:B------:R-:W-:Y:S01]  /*10a60*/  FADD.FTZ R7, R7, R65 ;  /* 0x0000004107077221 */ /* 0x000fe20000010000 */
[----:B------:R-:W-:Y:S01]  /*10a70*/  FMUL.FTZ R2, R2, UR16 ;  /* 0x0000001002027c20 */ /* 0x000fe20008410000 */
[----:B--2---:R-:W-:-:S04]  /*10a80*/  FMUL.FTZ R5, R53, R67 ;  /* 0x0000004335057220 */ /* 0x004fc80000410000 */
[----:B------:R-:W-:Y:S01]  /*10a90*/  FADD.FTZ R6, R5, R6 ;  /* 0x0000000605067221 */ /* 0x000fe20000010000 */
[C---:B------:R-:W-:Y:S01]  /*10aa0*/  FFMA.FTZ R11, R0.reuse, R5, R11 ;  /* 0x00000005000b7223 */ /* 0x040fe2000001000b */
[----:B------:R-:W-:Y:S01]  /*10ab0*/  FADD.FTZ R9, R9, R67 ;  /* 0x0000004309097221 */ /* 0x000fe20000010000 */
[----:B------:R-:W-:Y:S01]  /*10ac0*/  FFMA.FTZ R13, R0, R67, R13 ;  /* 0x00000043000d7223 */ /* 0x000fe2000001000d */
[----:B----4-:R-:W-:-:S04]  /*10ad0*/  FMUL.FTZ R5, R52, R68 ;  /* 0x0000004434057220 */ /* 0x010fc80000410000 */
[----:B------:R-:W-:Y:S01]  /*10ae0*/  FADD.FTZ R6, R6, R5 ;  /* 0x0000000506067221 */ /* 0x000fe20000010000 */
[C---:B------:R-:W-:Y:S01]  /*10af0*/  FFMA.FTZ R11, R4.reuse, R5, R11 ;  /* 0x00000005040b7223 */ /* 0x040fe2000001000b */
[----:B---3--:R-:W-:Y:S01]  /*10b00*/  FMUL.FTZ R5, R53, R69 ;  /* 0x0000004535057220 */ /* 0x008fe20000410000 */
[----:B------:R-:W-:-:S03]  /*10b10*/  FFMA.FTZ R4, R4, R68, R3 ;  /* 0x0000004404047223 */ /* 0x000fc60000010003 */
[----:B------:R-:W-:Y:S01]  /*10b20*/  FADD.FTZ R0, R5, R6 ;  /* 0x0000000605007221 */ /* 0x000fe20000010000 */
[C---:B------:R-:W-:Y:S01]  /*10b30*/  FFMA.FTZ R11, R2.reuse, R5, R11 ;  /* 0x00000005020b7223 */ /* 0x040fe2000001000b */
[----:B------:R-:W-:Y:S01]  /*10b40*/  FADD.FTZ R6, R7, R68 ;  /* 0x0000004407067221 */ /* 0x000fe20000010000 */
[----:B------:R-:W-:Y:S01]  /*10b50*/  FADD.FTZ R7, R9, R69 ;  /* 0x0000004509077221 */ /* 0x000fe20000010000 */
[----:B------:R-:W-:Y:S01]  /*10b60*/  FFMA.FTZ R5, R2, R69, R13 ;  /* 0x0000004502057223 */ /* 0x000fe2000001000d */
[----:B0-----:R-:W-:Y:S06]  /*10b70*/  BRA `(.L_x_1327) ;  /* 0x000000a800047947 */ /* 0x001fec0003800000 */
.L_x_1326:
[----:B------:R-:W2:Y:S04]  /*10b80*/  LDL.LU R2, [R1+0x558] ;  /* 0x0005580001027983 */ /* 0x000ea80000300800 */
[----:B------:R-:W3:Y:S04]  /*10b90*/  LDL.LU R8, [R1+0x568] ;  /* 0x0005680001087983 */ /* 0x000ee80000300800 */
[----:B------:R-:W4:Y:S04]  /*10ba0*/  LDL.LU R10, [R1+0x46c] ;  /* 0x00046c00010a7983 */ /* 0x000f280000300800 */
[----:B------:R-:W4:Y:S04]  /*10bb0*/  LDL.LU R9, [R1+0x468] ;  /* 0x0004680001097983 */ /* 0x000f280000300800 */
[----:B------:R-:W4:Y:S04]  /*10bc0*/  LDL.LU R11, [R1+0x590] ;  /* 0x00059000010b7983 */ /* 0x000f280000300800 */
[----:B-----5:R0:W-:Y:S04]  /*10bd0*/  STL [R1+0x950], R49 ;  /* 0x0009503101007387 */ /* 0x0201e80000100800 */
[----:B------:R1:W-:Y:S04]  /*10be0*/  STL [R1+0x954], R64 ;  /* 0x0009544001007387 */ /* 0x0003e80000100800 */
[----:B------:R-:W-:Y:S04]  /*10bf0*/  STL [R1+0x94c], R48 ;  /* 0x00094c3001007387 */ /* 0x000fe80000100800 */
[----:B0-----:R-:W4:Y:S04]  /*10c00*/  LDL.LU R49, [R1+0x480] ;  /* 0x0004800001317983 */ /* 0x001f280000300800 */
[----:B-1----:R-:W4:Y:S04]  /*10c10*/  LDL.LU R64, [R1+0x49c] ;  /* 0x00049c0001407983 */ /* 0x002f280000300800 */
[----:B------:R-:W-:Y:S04]  /*10c20*/  STL [R1+0x948], R47 ;  /* 0x0009482f01007387 */ /* 0x000fe80000100800 */
[----:B------:R-:W-:Y:S01]  /*10c30*/  STL [R1+0x944], R46 ;  /* 0x0009442e01007387 */ /* 0x000fe20000100800 */
[----:B--2---:R-:W-:-:S04]  /*10c40*/  FADD.FTZ R2, R2, -UR28 ;  /* 0x8000001c02027e21 */ /* 0x004fc80008010000 */
[----:B------:R-:W-:-:S04]  /*10c50*/  FMUL.FTZ R2, R2, UR16 ;  /* 0x0000001002027c20 */ /* 0x000fc80008410000 */
[----:B------:R-:W-:-:S04]  /*10c60*/  FFMA.FTZ R4, R52, R2, R50 ;  /* 0x0000000234047223 */ /* 0x000fc80000010032 */
[----:B------:R-:W-:-:S06]  /*10c70*/  FMUL.FTZ R3, R4, -1.4426950216293334961 ;  /* 0xbfb8aa3b04037820 */ /* 0x000fcc0000410000 */
[----:B------:R-:W0:Y:S02]  /*10c80*/  MUFU.EX2 R3, R3 ;  /* 0x0000000300037308 */ /* 0x000e240000000800 */
[----:B0-----:R-:W-:-:S06]  /*10c90*/  FADD.FTZ R3, R3, 1 ;  /* 0x3f80000003037421 */ /* 0x001fcc0000010000 */
[----:B------:R3:W4:Y:S02]  /*10ca0*/  MUFU.RCP R5, R3 ;  /* 0x0000000300057308 */ /* 0x0007240000001000 */
[----:B---3--:R-:W-:Y:S02]  /*10cb0*/  FADD.FTZ R3, R8, -UR28 ;  /* 0x8000001c08037e21 */ /* 0x008fe40008010000 */
[----:B------:R-:W2:Y:S01]  /*10cc0*/  LDL.LU R8, [R1+0x474] ;  /* 0x0004740001087983 */ /* 0x000ea20000300800 */
[----:B----4-:R-:W-:-:S03]  /*10cd0*/  FMUL.FTZ R6, R5, R10 ;  /* 0x0000000a05067220 */ /* 0x010fc60000410000 */
[----:B------:R-:W3:Y:S01]  /*10ce0*/  LDL.LU R10, [R1+0x5c8] ;  /* 0x0005c800010a7983 */ /* 0x000ee20000300800 */
[----:B------:R-:W-:Y:S01]  /*10cf0*/  FMUL.FTZ R13, R3, UR16 ;  /* 0x00000010030d7c20 */ /* 0x000fe20008410000 */
[----:B------:R-:W-:-:S03]  /*10d00*/  FADD.FTZ R5, -R5, 1 ;  /* 0x3f80000005057421 */ /* 0x000fc60000010100 */
[----:B------:R-:W-:Y:S01]  /*10d10*/  FFMA.FTZ R3, R53, R13, R51 ;  /* 0x0000000d35037223 */ /* 0x000fe20000010033 */
[----:B------:R-:W-:Y:S01]  /*10d20*/  FFMA.FTZ R4, R4, R5, 1 ;  /* 0x3f80000004047423 */ /* 0x000fe20000010005 */
[----:B------:R-:W-:Y:S02]  /*10d30*/  STL [R1+0x924], R13 ;  /* 0x0009240d01007387 */ /* 0x000fe40000100800 */
[----:B------:R-:W-:Y:S01]  /*10d40*/  FMUL.FTZ R5, R3, -1.4426950216293334961 ;  /* 0xbfb8aa3b03057820 */ /* 0x000fe20000410000 */
[----:B------:R-:W-:-:S04]  /*10d50*/  FMUL.FTZ R4, R6, R4 ;  /* 0x0000000406047220 */ /* 0x000fc80000410000 */
[----:B------:R-:W-:Y:S01]  /*10d60*/  FMUL.FTZ R6, R52, R4 ;  /* 0x0000000434067220 */ /* 0x000fe20000410000 */
[----:B------:R-:W0:Y:S02]  /*10d70*/  MUFU.EX2 R5, R5 ;  /* 0x0000000500057308 */ /* 0x000e240000000800 */
[----:B0-----:R-:W-:-:S06]  /*10d80*/  FADD.FTZ R5, R5, 1 ;  /* 0x3f80000005057421 */ /* 0x001fcc0000010000 */
[----:B------:R-:W0:Y:S02]  /*10d90*/  MUFU.RCP R5, R5 ;  /* 0x0000000500057308 */ /* 0x000e240000001000 */
[C---:B0-----:R-:W-:Y:S01]  /*10da0*/  FMUL.FTZ R7, R5.reuse, R9 ;  /* 0x0000000905077220 */ /* 0x041fe20000410000 */
[----:B------:R-:W-:-:S04]  /*10db0*/  FADD.FTZ R5, -R5, 1 ;  /* 0x3f80000005057421 */ /* 0x000fc80000010100 */
[----:B------:R-:W-:Y:S01]  /*10dc0*/  FFMA.FTZ R5, R3, R5, 1 ;  /* 0x3f80000003057423 */ /* 0x000fe20000010005 */
[----:B------:R-:W-:Y:S01]  /*10dd0*/  FFMA.FTZ R3, R2, R6, RZ ;  /* 0x0000000602037223 */ /* 0x000fe200000100ff */
[----:B------:R-:W-:Y:S02]  /*10de0*/  FADD.FTZ R6, RZ, R6 ;  /* 0x00000006ff067221 */ /* 0x000fe40000010000 */
[----:B------:R-:W-:Y:S01]  /*10df0*/  FMUL.FTZ R9, R7, R5 ;  /* 0x0000000507097220 */ /* 0x000fe20000410000 */
[----:B------:R-:W-:Y:S02]  /*10e00*/  FADD.FTZ R5, R11, -UR28 ;  /* 0x8000001c0b057e21 */ /* 0x000fe40008010000 */
[----:B------:R-:W4:Y:S01]  /*10e10*/  LDL.LU R11, [R1+0x484] ;  /* 0x00048400010b7983 */ /* 0x000f220000300800 */
[----:B------:R-:W-:-:S03]  /*10e20*/  FMUL.FTZ R7, R53, R9 ;  /* 0x0000000935077220 */ /* 0x000fc60000410000 */
[----:B------:R0:W-:Y:S04]  /*10e30*/  STL [R1+0x648], R9 ;  /* 0x0006480901007387 */ /* 0x0001e80000100800 */
[----:B0-----:R-:W4:Y:S01]  /*10e40*/  LDL.LU R9, [R1+0x5e4] ;  /* 0x0005e40001097983 */ /* 0x001f220000300800 */
[----:B------:R-:W-:Y:S01]  /*10e50*/  FMUL.FTZ R5, R5, UR16 ;  /* 0x0000001005057c20 */ /* 0x000fe20008410000 */
[----:B------:R-:W-:Y:S01]  /*10e60*/  FFMA.FTZ R3, R13, R7, R3 ;  /* 0x000000070d037223 */ /* 0x000fe20000010003 */
[----:B------:R-:W-:Y:S02]  /*10e70*/  FADD.FTZ R13, R7, R6 ;  /* 0x00000006070d7221 */ /* 0x000fe40000010000 */
[----:B------:R-:W-:-:S04]  /*10e80*/  FFMA.FTZ R6, R52, R5, R50 ;  /* 0x0000000534067223 */ /* 0x000fc80000010032 */
[----:B------:R-:W-:-:S06]  /*10e90*/  FMUL.FTZ R7, R6, -1.4426950216293334961 ;  /* 0xbfb8aa3b06077820 */ /* 0x000fcc0000410000 */
[----:B------:R-:W0:Y:S02]  /*10ea0*/  MUFU.EX2 R7, R7 ;  /* 0x0000000700077308 */ /* 0x000e240000000800 */
[----:B0-----:R-:W-:-:S06]  /*10eb0*/  FADD.FTZ R7, R7, 1 ;  /* 0x3f80000007077421 */ /* 0x001fcc0000010000 */
[----:B------:R-:W2:Y:S01]  /*10ec0*/  MUFU.RCP R7, R7 ;  /* 0x0000000700077308 */ /* 0x000ea20000001000 */
[----:B------:R0:W-:Y:S04]  /*10ed0*/  STL [R1+0x938], R13 ;  /* 0x0009380d01007387 */ /* 0x0001e80000100800 */
[----:B0-----:R-:W4:Y:S01]  /*10ee0*/  LDL.LU R13, [R1+0x610] ;  /* 0x00061000010d7983 */ /* 0x001f220000300800 */
[----:B------:R-:W-:Y:S01]  /*10ef0*/  FFMA.FTZ R2, R2, R4, RZ ;  /* 0x0000000402027223 */ /* 0x000fe200000100ff */
[----:B------:R-:W-:Y:S01]  /*10f00*/  FADD.FTZ R4, RZ, R4 ;  /* 0x00000004ff047221 */ /* 0x000fe20000010000 */
[C---:B--2---:R-:W-:Y:S01]  /*10f10*/  FMUL.FTZ R8, R7.reuse, R8 ;  /* 0x0000000807087220 */ /* 0x044fe20000410000 */
[----:B------:R-:W-:-:S04]  /*10f20*/  FADD.FTZ R7, -R7, 1 ;  /* 0x3f80000007077421 */ /* 0x000fc80000010100 */
[----:B------:R-:W-:Y:S01]  /*10f30*/  FFMA.FTZ R7, R6, R7, 1 ;  /* 0x3f80000006077423 */ /* 0x000fe20000010007 */
[----:B---3--:R-:W-:Y:S02]  /*10f40*/  FADD.FTZ R6, R10, -UR28 ;  /* 0x8000001c0a067e21 */ /* 0x008fe40008010000 */
[----:B------:R-:W2:Y:S01]  /*10f50*/  LDL.LU R10, [R1+0x62c] ;  /* 0x00062c00010a7983 */ /* 0x000ea20000300800 */
[----:B------:R-:W-:-:S04]  /*10f60*/  FMUL.FTZ R7, R8, R7 ;  /* 0x0000000708077220 */ /* 0x000fc80000410000 */
[----:B------:R-:W-:Y:S01]  /*10f70*/  FADD.FTZ R4, R4, R7 ;  /* 0x0000000704047221 */ /* 0x000fe20000010000 */
[-C--:B------:R-:W-:Y:S01]  /*10f80*/  FFMA.FTZ R2, R5, R7.reuse, R2 ;  /* 0x0000000705027223 */ /* 0x080fe20000010002 */
[----:B------:R-:W-:-:S03]  /*10f90*/  FMUL.FTZ R8, R52, R7 ;  /* 0x0000000734087220 */ /* 0x000fc60000410000 */
[----:B------:R0:W-:Y:S01]  /*10fa0*/  STL [R1+0x934], R4 ;  /* 0x0009340401007387 */ /* 0x0001e20000100800 */
[----:B------:R-:W-:-:S03]  /*10fb0*/  FFMA.FTZ R3, R5, R8, R3 ;  /* 0x0000000805037223 */ /* 0x000fc60000010003 */
[----:B------:R1:W-:Y:S01]  /*10fc0*/  STL [R1+0x930], R2 ;  /* 0x0009300201007387 */ /* 0x0003e20000100800 */
[----:B0-----:R-:W-:-:S03]  /*10fd0*/  FMUL.FTZ R4, R6, UR16 ;  /* 0x0000001006047c20 */ /* 0x001fc60008410000 */
[----:B------:R0:W-:Y:S01]  /*10fe0*/  STL [R1+0x92c], R3 ;  /* 0x00092c0301007387 */ /* 0x0001e20000100800 */
[----:B-1----:R-:W-:-:S04]  /*10ff0*/  FFMA.FTZ R2, R53, R4, R51 ;  /* 0x0000000435027223 */ /* 0x002fc80000010033 */
[----:B0-----:R-:W-:-:S06]  /*11000*/  FMUL.FTZ R3, R2, -1.4426950216293334961 ;  /* 0xbfb8aa3b02037820 */ /* 0x001fcc0000410000 */
[----:B------:R-:W0:Y:S02]  /*11010*/  MUFU.EX2 R3, R3 ;  /* 0x0000000300037308 */ /* 0x000e240000000800 */
[----:B0-----:R-:W-:-:S06]  /*11020*/  FADD.FTZ R3, R3, 1 ;  /* 0x3f80000003037421 */ /* 0x001fcc0000010000 */
[----:B------:R-:W4:Y:S01]  /*11030*/  MUFU.RCP R3, R3 ;  /* 0x0000000300037308 */ /* 0x000f220000001000 */
[----:B------:R4:W-:Y:S02]  /*11040*/  STL [R1+0x910], R4 ;  /* 0x0009100401007387 */ /* 0x0009e40000100800 */
[----:B----4-:R-:W-:Y:S02]  /*11050*/  FMUL.FTZ R4, R3, R11 ;  /* 0x0000000b03047220 */ /* 0x010fe40000410000 */
[----:B------:R-:W3:Y:S01]  /*11060*/  LDL.LU R11, [R1+0x498] ;  /* 0x00049800010b7983 */ /* 0x000ee20000300800 */
[----:B------:R-:W-:-:S03]  /*11070*/  FADD.FTZ R5, R9, -UR28 ;  /* 0x8000001c09057e21 */ /* 0x000fc60008010000 */
[----:B------:R-:W4:Y:S01]  /*11080*/  LDL.LU R9, [R1+0x650] ;  /* 0x0006500001097983 */ /* 0x000f220000300800 */
[----:B------:R-:W-:Y:S01]  /*11090*/  FADD.FTZ R3, -R3, 1 ;  /* 0x3f80000003037421 */ /* 0x000fe20000010100 */
[----:B------:R-:W-:-:S03]  /*110a0*/  FMUL.FTZ R6, R5, UR16 ;  /* 0x0000001005067c20 */ /* 0x000fc60008410000 */
[----:B------:R-:W-:Y:S01]  /*110b0*/  FFMA.FTZ R3, R2, R3, 1 ;  /* 0x3f80000002037423 */ /* 0x000fe20000010003 */
[----:B------:R-:W-:Y:S01]  /*110c0*/  FFMA.FTZ R2, R52, R6, R50 ;  /* 0x0000000634027223 */ /* 0x000fe20000010032 */
[----:B------:R-:W-:Y:S02]  /*110d0*/  STL [R1+0x90c], R6 ;  /* 0x00090c0601007387 */ /* 0x000fe40000100800 */
[----:B------:R-:W-:-:S05]  /*110e0*/  FMUL.FTZ R3, R4, R3 ;  /* 0x0000000304037220 */ /* 0x000fca0000410000 */
[----:B------:R0:W-:Y:S02]  /*110f0*/  STL [R1+0x630], R3 ;  /* 0x0006300301007387 */ /* 0x0001e40000100800 */
[----:B0-----:R-:W-:Y:S01]  /*11100*/  FMUL.FTZ R3, R2, -1.4426950216293334961 ;  /* 0xbfb8aa3b02037820 */ /* 0x001fe20000410000 */
[----:B------:R-:W-:Y:S02]  /*11110*/  FADD.FTZ R5, R13, -UR28 ;  /* 0x8000001c0d057e21 */ /* 0x000fe40008010000 */
[----:B------:R-:W3:Y:S02]  /*11120*/  LDL.LU R13, [R1+0x654] ;  /* 0x00065400010d7983 */ /* 0x000ee40000300800 */
[----:B------:R-:W-:Y:S01]  /*11130*/  FMUL.FTZ R6, R5, UR16 ;  /* 0x0000001005067c20 */ /* 0x000fe20008410000 */
[----:B------:R-:W0:Y:S02]  /*11140*/  MUFU.EX2 R3, R3 ;  /* 0x0000000300037308 */ /* 0x000e240000000800 */
[----:B0-----:R-:W-:-:S06]  /*11150*/  FADD.FTZ R3, R3, 1 ;  /* 0x3f80000003037421 */ /* 0x001fcc0000010000 */
[----:B------:R-:W0:Y:S02]  /*11160*/  MUFU.RCP R3, R3 ;  /* 0x0000000300037308 */ /* 0x000e240000001000 */
[C---:B0-----:R-:W-:Y:S01]  /*11170*/  FMUL.FTZ R4, R3.reuse, R49 ;  /* 0x0000003103047220 */ /* 0x041fe20000410000 */
[----:B------:R-:W-:Y:S01]  /*11180*/  FADD.FTZ R3, -R3, 1 ;  /* 0x3f80000003037421 */ /* 0x000fe20000010100 */
[----:B------:R-:W3:Y:S03]  /*11190*/  LDL.LU R49, [R1+0x4b8] ;  /* 0x0004b80001317983 */ /* 0x000ee60000300800 */
[----:B------:R-:W-:Y:S01]  /*111a0*/  FFMA.FTZ R3, R2, R3, 1 ;  /* 0x3f80000002037423 */ /* 0x000fe20000010003 */
[----:B------:R-:W-:-:S03]  /*111b0*/  FFMA.FTZ R2, R53, R6, R51 ;  /* 0x0000000635027223 */ /* 0x000fc60000010033 */
[----:B------:R-:W-:-:S05]  /*111c0*/  FMUL.FTZ R3, R4, R3 ;  /* 0x0000000304037220 */ /* 0x000fca0000410000 */
[----:B------:R0:W-:Y:S02]  /*111d0*/  STL [R1+0x624], R3 ;  /* 0x0006240301007387 */ /* 0x0001e40000100800 */
[----:B0-----:R-:W-:-:S06]  /*111e0*/  FMUL.FTZ R3, R2, -1.4426950216293334961 ;  /* 0xbfb8aa3b02037820 */ /* 0x001fcc0000410000 */
[----:B------:R-:W0:Y:S01]  /*111f0*/  MUFU.EX2 R3, R3 ;  /* 0x0000000300037308 */ /* 0x000e220000000800 */
[----:B--2---:R-:W-:Y:S02]  /*11200*/  FADD.FTZ R5, R10, -UR28 ;  /* 0x8000001c0a057e21 */ /* 0x004fe40008010000 */
[----:B------:R-:W2:Y:S01]  /*11210*/  LDL.LU R10, [R1+0x68c] ;  /* 0x00068c00010a7983 */ /* 0x000ea20000300800 */
[----:B0-----:R-:W-:-:S06]  /*11220*/  FADD.FTZ R3, R3, 1 ;  /* 0x3f80000003037421 */ /* 0x001fcc0000010000 */
[----:B------:R-:W0:Y:S01]  /*11230*/  MUFU.RCP R3, R3 ;  /* 0x0000000300037308 */ /* 0x000e220000001000 */
[----:B------:R1:W-:Y:S01]  /*11240*/  STL [R1+0x904], R6 ;  /* 0x0009040601007387 */ /* 0x0003e20000100800 */
[C---:B0-----:R-:W-:Y:S01]  /*11250*/  FMUL.FTZ R4, R3.reuse, R64 ;  /* 0x0000004003047220 */ /* 0x041fe20000410000 */
[----:B------:R-:W-:Y:S02]  /*11260*/  FADD.FTZ R3, -R3, 1 ;  /* 0x3f80000003037421 */ /* 0x000fe40000010100 */
[----:B------:R-:W2:Y:S01]  /*11270*/  LDL.LU R64, [R1+0x4b0] ;  /* 0x0004b00001407983 */ /* 0x000ea20000300800 */
[----:B-1----:R-:W-:Y:S01]  /*11280*/  FMUL.FTZ R6, R5, UR16 ;  /* 0x0000001005067c20 */ /* 0x002fe20008410000 */
[----:B------:R-:W-:-:S03]  /*11290*/  FFMA.FTZ R3, R2, R3, 1 ;  /* 0x3f80000002037423 */ /* 0x000fc60000010003 */
[----:B------:R-:W-:Y:S01]  /*112a0*/  FFMA.FTZ R2, R52, R6, R50 ;  /* 0x0000000634027223 */ /* 0x000fe20000010032 */
[----:B------:R-:W-:-:S05]  /*112b0*/  FMUL.FTZ R3, R4, R3 ;  /* 0x0000000304037220 */ /* 0x000fca0000410000 */
[----:B------:R0:W-:Y:S02]  /*112c0*/  STL [R1+0x61c], R3 ;  /* 0x00061c0301007387 */ /* 0x0001e40000100800 */
[----:B0-----:R-:W-:-:S06]  /*112d0*/  FMUL.FTZ R3, R2, -1.4426950216293334961 ;  /* 0xbfb8aa3b02037820 */ /* 0x001fcc0000410000 */
[----:B------:R-:W0:Y:S02]  /*112e0*/  MUFU.EX2 R3, R3 ;  /* 0x0000000300037308 */ /* 0x000e240000000800 */
[----:B0-----:R-:W-:-:S06]  /*112f0*/  FADD.FTZ R3, R3, 1 ;  /* 0x3f80000003037421 */ /* 0x001fcc0000010000 */
[----:B------:R-:W3:Y:S01]  /*11300*/  MUFU.RCP R3, R3 ;  /* 0x0000000300037308 */ /* 0x000ee20000001000 */
[----:B----4-:R-:W-:Y:S02]  /*11310*/  FADD.FTZ R5, R9, -UR28 ;  /* 0x8000001c09057e21 */ /* 0x010fe40008010000 */
[----:B------:R-:W4:Y:S01]  /*11320*/  LDL.LU R9, [R1+0x694] ;  /* 0x0006940001097983 */ /* 0x000f220000300800 */
[----:B---3--:R-:W-:-:S03]  /*11330*/  FMUL.FTZ R4, R3, R11 ;  /* 0x0000000b03047220 */ /* 0x008fc60000410000 */
[----:B------:R-:W3:Y:S01]  /*11340*/  LDL.LU R11, [R1+0x4b4] ;  /* 0x0004b400010b7983 */ /* 0x000ee20000300800 */
[----:B------:R-:W-:-:S03]  /*11350*/  FADD.FTZ R3, -R3, 1 ;  /* 0x3f80000003037421 */ /* 0x000fc60000010100 */
[----:B------:R0:W-:Y:S01]  /*11360*/  STL [R1+0x8fc], R6 ;  /* 0x0008fc0601007387 */ /* 0x0001e20000100800 */
[----:B------:R-:W-:Y:S01]  /*11370*/  FFMA.FTZ R3, R2, R3, 1 ;  /* 0x3f80000002037423 */ /* 0x000fe20000010003 */
[----:B0-----:R-:W-:-:S03]  /*11380*/  FMUL.FTZ R6, R5, UR16 ;  /* 0x0000001005067c20 */ /* 0x001fc60008410000 */
[----:B------:R-:W-:Y:S01]  /*11390*/  FMUL.FTZ R3, R4, R3 ;  /* 0x0000000304037220 */ /* 0x000fe20000410000 */
[----:B------:R-:W-:Y:S01]  /*113a0*/  FFMA.FTZ R2, R53, R6, R51 ;  /* 0x0000000635027223 */ /* 0x000fe20000010033 */
[----:B------:R0:W-:Y:S01]  /*113b0*/  STL [R1+0x8f8], R6 ;  /* 0x0008f80601007387 */ /* 0x0001e20000100800 */
[----:B------:R-:W-:-:S03]  /*113c0*/  FADD.FTZ R5, R13, -UR28 ;  /* 0x8000001c0d057e21 */ /* 0x000fc60008010000 */
[----:B------:R-:W3:Y:S01]  /*113d0*/  LDL.LU R13, [R1+0x6c0] ;  /* 0x0006c000010d7983 */ /* 0x000ee20000300800 */
[----:B0-----:R-:W-:-:S03]  /*113e0*/  FMUL.FTZ R6, R5, UR16 ;  /* 0x0000001005067c20 */ /* 0x001fc60008410000 */
[----:B------:R0:W-:Y:S02]  /*113f0*/  STL [R1+0x618], R3 ;  /* 0x0006180301007387 */ /* 0x0001e40000100800 */
[----:B0-----:R-:W-:-:S06]  /*11400*/  FMUL.FTZ R3, R2, -1.4426950216293334961 ;  /* 0xbfb8aa3b02037820 */ /* 0x001fcc0000410000 */
        /* <DEDUP_REMOVED lines=725> */
[----:B--2---:R-:W-:Y:S01]  /*14160*/  FADD.FTZ R5, R10, -UR28 ;  /* 0x8000001c0a057e21 */ /* 0x004fe20008010000 */
[----:B------:R-:W-:Y:S04]  /*14170*/  STL [R1+0x6a0], R6 ;  /* 0x0006a00601007387 */ /* 0x000fe80000100800 */
[----:B------:R-:W2:Y:S01]  /*14180*/  LDL.LU R10, [R1+0x768] ;  /* 0x00076800010a7983 */ /* 0x000ea20000300800 */
[----:B------:R-:W-:Y:S01]  /*14190*/  FFMA.FTZ R3, R2, R3, 1 ;  /* 0x3f80000002037423 */ /* 0x000fe20000010003 */
[----:B------:R-:W-:-:S02]  /*141a0*/  FFMA.FTZ R2, R52, R6, R50 ;  /* 0x0000000634027223 */ /* 0x000fc40000010032 */
[----:B------:R-:W2:Y:S01]  /*141b0*/  LDL.LU R49, [R1+0x454] ;  /* 0x0004540001317983 */ /* 0x000ea20000300800 */
[----:B------:R-:W-:-:S05]  /*141c0*/  FMUL.FTZ R3, R4, R3 ;  /* 0x0000000304037220 */ /* 0x000fca0000410000 */
[----:B------:R0:W-:Y:S02]  /*141d0*/  STL [R1+0x460], R3 ;  /* 0x0004600301007387 */ /* 0x0001e40000100800 */
[----:B0-----:R-:W-:-:S06]  /*141e0*/  FMUL.FTZ R3, R2, -1.4426950216293334961 ;  /* 0xbfb8aa3b02037820 */ /* 0x001fcc0000410000 */
[----:B------:R-:W0:Y:S02]  /*141f0*/  MUFU.EX2 R3, R3 ;  /* 0x0000000300037308 */ /* 0x000e240000000800 */
[----:B0-----:R-:W-:-:S06]  /*14200*/  FADD.FTZ R3, R3, 1 ;  /* 0x3f80000003037421 */ /* 0x001fcc0000010000 */
[----:B------:R-:W0:Y:S01]  /*14210*/  MUFU.RCP R3, R3 ;  /* 0x0000000300037308 */ /* 0x000e220000001000 */
[----:B------:R-:W-:Y:S01]  /*14220*/  FMUL.FTZ R6, R5, UR16 ;  /* 0x0000001005067c20 */ /* 0x000fe20008410000 */
[C---:B0-----:R-:W-:Y:S01]  /*14230*/  FMUL.FTZ R4, R3.reuse, R64 ;  /* 0x0000004003047220 */ /* 0x041fe20000410000 */
[----:B------:R-:W-:-:S03]  /*14240*/  FADD.FTZ R3, -R3, 1 ;  /* 0x3f80000003037421 */ /* 0x000fc60000010100 */
[----:B------:R-:W-:Y:S01]  /*14250*/  STL [R1+0x69c], R6 ;  /* 0x00069c0601007387 */ /* 0x000fe20000100800 */
[----:B------:R-:W-:Y:S01]  /*14260*/  FFMA.FTZ R3, R2, R3, 1 ;  /* 0x3f80000002037423 */ /* 0x000fe20000010003 */
[----:B------:R-:W-:Y:S02]  /*14270*/  FFMA.FTZ R2, R53, R6, R51 ;  /* 0x0000000635027223 */ /* 0x000fe40000010033 */
[----:B------:R-:W-:Y:S01]  /*14280*/  STL [R1+0x880], R8 ;  /* 0x0008800801007387 */ /* 0x000fe20000100800 */
[----:B------:R-:W-:-:S03]  /*14290*/  FMUL.FTZ R3, R4, R3 ;  /* 0x0000000304037220 */ /* 0x000fc60000410000 */
[----:B------:R-:W2:Y:S04]  /*142a0*/  LDL.LU R64, [R1+0x450] ;  /* 0x0004500001407983 */ /* 0x000ea80000300800 */
[----:B------:R0:W-:Y:S02]  /*142b0*/  STL [R1+0x45c], R3 ;  /* 0x00045c0301007387 */ /* 0x0001e40000100800 */
[----:B0-----:R-:W-:-:S06]  /*142c0*/  FMUL.FTZ R3, R2, -1.4426950216293334961 ;  /* 0xbfb8aa3b02037820 */ /* 0x001fcc0000410000 */
[----:B------:R-:W0:Y:S02]  /*142d0*/  MUFU.EX2 R3, R3 ;  /* 0x0000000300037308 */ /* 0x000e240000000800 */
[----:B0-----:R-:W-:-:S06]  /*142e0*/  FADD.FTZ R3, R3, 1 ;  /* 0x3f80000003037421 */ /* 0x001fcc0000010000 */
[----:B------:R-:W3:Y:S01]  /*142f0*/  MUFU.RCP R3, R3 ;  /* 0x0000000300037308 */ /* 0x000ee20000001000 */
[----:B----4-:R-:W-:-:S04]  /*14300*/  FADD.FTZ R5, R9, -UR28 ;  /* 0x8000001c09057e21 */ /* 0x010fc80008010000 */
[----:B------:R-:W-:Y:S01]  /*14310*/  FMUL.FTZ R6, R5, UR16 ;  /* 0x0000001005067c20 */ /* 0x000fe20008410000 */
[C---:B---3--:R-:W-:Y:S01]  /*14320*/  FMUL.FTZ R4, R3.reuse, R11 ;  /* 0x0000000b03047220 */ /* 0x048fe20000410000 */
[----:B------:R-:W-:-:S04]  /*14330*/  FADD.FTZ R3, -R3, 1 ;  /* 0x3f80000003037421 */ /* 0x000fc80000010100 */
[----:B------:R-:W-:-:S04]  /*14340*/  FFMA.FTZ R3, R2, R3, 1 ;  /* 0x3f80000002037423 */ /* 0x000fc80000010003 */
[----:B------:R-:W-:Y:S01]  /*14350*/  FMUL.FTZ R3, R4, R3 ;  /* 0x0000000304037220 */ /* 0x000fe20000410000 */
[----:B------:R0:W-:Y:S04]  /*14360*/  STL [R1+0x698], R6 ;  /* 0x0006980601007387 */ /* 0x0001e80000100800 */
[----:B------:R1:W-:Y:S04]  /*14370*/  STL [R1+0x458], R3 ;  /* 0x0004580301007387 */ /* 0x0003e80000100800 */
[----:B------:R-:W3:Y:S04]  /*14380*/  LDL.LU R9, [R1+0x76c] ;  /* 0x00076c0001097983 */ /* 0x000ee80000300800 */
[----:B------:R-:W4:Y:S01]  /*14390*/  LDL.LU R11, [R1+0x44c] ;  /* 0x00044c00010b7983 */ /* 0x000f220000300800 */
[----:B------:R-:W-:Y:S01]  /*143a0*/  FADD.FTZ R5, R13, -UR28 ;  /* 0x8000001c0d057e21 */ /* 0x000fe20008010000 */
[----:B------:R-:W-:-:S02]  /*143b0*/  FFMA.FTZ R2, R52, R6, R50 ;  /* 0x0000000634027223 */ /* 0x000fc40000010032 */
[----:B------:R-:W4:Y:S01]  /*143c0*/  LDL.LU R13, [R1+0x758] ;  /* 0x00075800010d7983 */ /* 0x000f220000300800 */
[----:B0-----:R-:W-:Y:S01]  /*143d0*/  FMUL.FTZ R6, R5, UR16 ;  /* 0x0000001005067c20 */ /* 0x001fe20008410000 */
[----:B-1----:R-:W-:Y:S01]  /*143e0*/  FMUL.FTZ R3, R2, -1.4426950216293334961 ;  /* 0xbfb8aa3b02037820 */ /* 0x002fe20000410000 */
        /* <DEDUP_REMOVED lines=13> */
[----:B------:R-:W4:Y:S01]  /*144c0*/  LDL.LU R48, [R1+0x598] ;  /* 0x0005980001307983 */ /* 0x000f220000300800 */
[----:B------:R-:W-:Y:S01]  /*144d0*/  FADD.FTZ R25, R25, -UR28 ;  /* 0x8000001c19197e21 */ /* 0x000fe20008010000 */
[----:B------:R-:W-:Y:S01]  /*144e0*/  FADD.FTZ R26, R26, -UR28 ;  /* 0x8000001c1a1a7e21 */ /* 0x000fe20008010000 */
[----:B------:R-:W-:Y:S01]  /*144f0*/  FADD.FTZ R27, R27, -UR28 ;  /* 0x8000001c1b1b7e21 */ /* 0x000fe20008010000 */
[----:B------:R-:W-:Y:S01]  /*14500*/  FADD.FTZ R28, R28, -UR28 ;  /* 0x8000001c1c1c7e21 */ /* 0x000fe20008010000 */
[----:B------:R-:W-:Y:S01]  /*14510*/  FADD.FTZ R29, R29, -UR28 ;  /* 0x8000001c1d1d7e21 */ /* 0x000fe20008010000 */
[----:B------:R-:W4:Y:S01]  /*14520*/  LDL.LU R46, [R1+0x560] ;  /* 0x00056000012e7983 */ /* 0x000f220000300800 */
[----:B------:R-:W-:-:S03]  /*14530*/  FADD.FTZ R31, R31, -UR28 ;  /* 0x8000001c1f1f7e21 */ /* 0x000fc60008010000 */
[----:B------:R-:W4:Y:S01]  /*14540*/  LDL.LU R47, [R1+0x564] ;  /* 0x00056400012f7983 */ /* 0x000f220000300800 */
[----:B--2---:R-:W-:-:S03]  /*14550*/  FADD.FTZ R5, R10, -UR28 ;  /* 0x8000001c0a057e21 */ /* 0x004fc60008010000 */
[----:B------:R-:W2:Y:S01]  /*14560*/  LDL.LU R10, [R1+0x75c] ;  /* 0x00075c00010a7983 */ /* 0x000ea20000300800 */
[----:B0-----:R-:W-:-:S06]  /*14570*/  FADD.FTZ R3, R3, 1 ;  /* 0x3f80000003037421 */ /* 0x001fcc0000010000 */
[----:B------:R-:W0:Y:S02]  /*14580*/  MUFU.RCP R3, R3 ;  /* 0x0000000300037308 */ /* 0x000e240000001000 */
[C---:B0-----:R-:W-:Y:S01]  /*14590*/  FMUL.FTZ R4, R3.reuse, R49 ;  /* 0x0000003103047220 */ /* 0x041fe20000410000 */
[----:B------:R-:W-:Y:S01]  /*145a0*/  FADD.FTZ R3, -R3, 1 ;  /* 0x3f80000003037421 */ /* 0x000fe20000010100 */
[----:B------:R-:W2:Y:S03]  /*145b0*/  LDL.LU R49, [R1+0x448] ;  /* 0x0004480001317983 */ /* 0x000ea60000300800 */
[----:B------:R-:W-:Y:S01]  /*145c0*/  FFMA.FTZ R3, R2, R3, 1 ;  /* 0x3f80000002037423 */ /* 0x000fe20000010003 */
[----:B------:R-:W-:-:S03]  /*145d0*/  FFMA.FTZ R2, R53, R6, R51 ;  /* 0x0000000635027223 */ /* 0x000fc60000010033 */
[----:B------:R-:W-:-:S05]  /*145e0*/  FMUL.FTZ R3, R4, R3 ;  /* 0x0000000304037220 */ /* 0x000fca0000410000 */
[----:B------:R0:W-:Y:S02]  /*145f0*/  STL [R1+0x454], R3 ;  /* 0x0004540301007387 */ /* 0x0001e40000100800 */
[----:B0-----:R-:W-:Y:S02]  /*14600*/  FMUL.FTZ R3, R2, -1.4426950216293334961 ;  /* 0xbfb8aa3b02037820 */ /* 0x001fe40000410000 */
[----:B------:R0:W-:Y:S04]  /*14610*/  STL [R1+0x694], R6 ;  /* 0x0006940601007387 */ /* 0x0001e80000100800 */
[----:B------:R-:W1:Y:S01]  /*14620*/  MUFU.EX2 R3, R3 ;  /* 0x0000000300037308 */ /* 0x000e620000000800 */
[----:B0-----:R-:W-:Y:S01]  /*14630*/  FMUL.FTZ R6, R5, UR16 ;  /* 0x0000001005067c20 */ /* 0x001fe20008410000 */
[----:B-1----:R-:W-:-:S06]  /*14640*/  FADD.FTZ R3, R3, 1 ;  /* 0x3f80000003037421 */ /* 0x002fcc0000010000 */
[----:B------:R-:W0:Y:S02]  /*14650*/  MUFU.RCP R3, R3 ;  /* 0x0000000300037308 */ /* 0x000e240000001000 */
[C---:B0-----:R-:W-:Y:S01]  /*14660*/  FMUL.FTZ R4, R3.reuse, R64 ;  /* 0x0000004003047220 */ /* 0x041fe20000410000 */
[----:B------:R-:W-:Y:S01]  /*14670*/  FADD.FTZ R3, -R3, 1 ;  /* 0x3f80000003037421 */ /* 0x000fe20000010100 */
[----:B------:R-:W2:Y:S03]  /*14680*/  LDL.LU R64, [R1+0x444] ;  /* 0x0004440001407983 */ /* 0x000ea60000300800 */
[----:B------:R-:W-:Y:S01]  /*14690*/  FFMA.FTZ R3, R2, R3, 1 ;  /* 0x3f80000002037423 */ /* 0x000fe20000010003 */
[----:B------:R-:W-:-:S03]  /*146a0*/  FFMA.FTZ R2, R52, R6, R50 ;  /* 0x0000000634027223 */ /* 0x000fc60000010032 */
[----:B------:R-:W-:Y:S01]  /*146b0*/  FMUL.FTZ R3, R4, R3 ;  /* 0x0000000304037220 */ /* 0x000fe20000410000 */
[----:B---3--:R-:W-:Y:S02]  /*146c0*/  FADD.FTZ R5, R9, -UR28 ;  /* 0x8000001c09057e21 */ /* 0x008fe40008010000 */
[----:B------:R-:W3:Y:S04]  /*146d0*/  LDL.LU R9, [R1+0x748] ;  /* 0x0007480001097983 */ /* 0x000ee80000300800 */
[----:B------:R0:W-:Y:S02]  /*146e0*/  STL [R1+0x450], R3 ;  /* 0x0004500301007387 */ /* 0x0001e40000100800 */
[----:B0-----:R-:W-:-:S06]  /*146f0*/  FMUL.FTZ R3, R2, -1.4426950216293334961 ;  /* 0xbfb8aa3b02037820 */ /* 0x001fcc0000410000 */
[----:B------:R-:W0:Y:S02]  /*14700*/  MUFU.EX2 R3, R3 ;  /* 0x0000000300037308 */ /* 0x000e240000000800 */
[----:B0-----:R-:W-:-:S06]  /*14710*/  FADD.FTZ R3, R3, 1 ;  /* 0x3f80000003037421 */ /* 0x001fcc0000010000 */
[----:B------:R-:W4:Y:S01]  /*14720*/  MUFU.RCP R3, R3 ;  /* 0x0000000300037308 */ /* 0x000f220000001000 */
[----:B------:R0:W-:Y:S01]  /*14730*/  STL [R1+0x690], R6 ;  /* 0x0006900601007387 */ /* 0x0001e20000100800 */
[----:B----4-:R-:W-:-:S03]  /*14740*/  FMUL.FTZ R4, R3, R11 ;  /* 0x0000000b03047220 */ /* 0x010fc60000410000 */
[----:B------:R-:W4:Y:S01]  /*14750*/  LDL.LU R11, [R1+0x440] ;  /* 0x00044000010b7983 */ /* 0x000f220000300800 */
[----:B------:R-:W-:Y:S01]  /*14760*/  FADD.FTZ R3, -R3, 1 ;  /* 0x3f80000003037421 */ /* 0x000fe20000010100 */
[----:B0-----:R-:W-:Y:S01]  /*14770*/  FMUL.FTZ R6, R5, UR16 ;  /* 0x0000001005067c20 */ /* 0x001fe20008410000 */
[----:B------:R-:W-:Y:S02]  /*14780*/  FADD.FTZ R5, R13, -UR28 ;  /* 0x8000001c0d057e21 */ /* 0x000fe40008010000 */
[----:B------:R-:W4:Y:S01]  /*14790*/  LDL.LU R13, [R1+0x74c] ;  /* 0x00074c00010d7983 */ /* 0x000f220000300800 */
[----:B------:R-:W-:Y:S01]  /*147a0*/  FFMA.FTZ R3, R2, R3, 1 ;  /* 0x3f80000002037423 */ /* 0x000fe20000010003 */
[----:B------:R-:W-:Y:S02]  /*147b0*/  FFMA.FTZ R2, R53, R6, R51 ;  /* 0x0000000635027223 */ /* 0x000fe40000010033 */
[----:B------:R0:W-:Y:S02]  /*147c0*/  STL [R1+0x68c], R6 ;  /* 0x00068c0601007387 */ /* 0x0001e40000100800 */
[----:B0-----:R-:W-:Y:S01]  /*147d0*/  FMUL.FTZ R6, R5, UR16 ;  /* 0x0000001005067c20 */ /* 0x001fe20008410000 */
[----:B--2---:R-:W-:-:S02]  /*147e0*/  FADD.FTZ R5, R10, -UR28 ;  /* 0x8000001c0a057e21 */ /* 0x004fc40008010000 */
[----:B------:R-:W2:Y:S01]  /*147f0*/  LDL.LU R10, [R1+0x738] ;  /* 0x00073800010a7983 */ /* 0x000ea20000300800 */
[----:B------:R-:W-:-:S05]  /*14800*/  FMUL.FTZ R3, R4, R3 ;  /* 0x0000000304037220 */ /* 0x000fca0000410000 */
[----:B------:R0:W-:Y:S02]  /*14810*/  STL [R1+0x44c], R3 ;  /* 0x00044c0301007387 */ /* 0x0001e40000100800 */
[----:B0-----:R-:W-:-:S06]  /*14820*/  FMUL.FTZ R3, R2, -1.4426950216293334961 ;  /* 0xbfb8aa3b02037820 */ /* 0x001fcc0000410000 */
[----:B------:R-:W0:Y:S02]  /*14830*/  MUFU.EX2 R3, R3 ;  /* 0x0000000300037308 */ /* 0x000e240000000800 */
        /* <DEDUP_REMOVED lines=14> */
[----:B------:R-:W0:Y:S01]  /*14920*/  MUFU.RCP R3, R3 ;  /* 0x0000000300037308 */ /* 0x000e220000001000 */
[----:B---3--:R-:W-:Y:S02]  /*14930*/  FADD.FTZ R5, R9, -UR28 ;  /* 0x8000001c09057e21 */ /* 0x008fe40008010000 */
[----:B------:R-:W3:Y:S01]  /*14940*/  LDL.LU R9, [R1+0x73c] ;  /* 0x00073c0001097983 */ /* 0x000ee20000300800 */
[C---:B0-----:R-:W-:Y:S01]  /*14950*/  FMUL.FTZ R4, R3.reuse, R64 ;  /* 0x0000004003047220 */ /* 0x041fe20000410000 */
[----:B------:R-:W-:Y:S02]  /*14960*/  FADD.FTZ R3, -R3, 1 ;  /* 0x3f80000003037421 */ /* 0x000fe40000010100 */
[----:B------:R-:W3:Y:S02]  /*14970*/  LDL.LU R64, [R1+0x438] ;  /* 0x0004380001407983 */ /* 0x000ee40000300800 */
[----:B------:R-:W-:Y:S01]  /*14980*/  FFMA.FTZ R3, R2, R3, 1 ;  /* 0x3f80000002037423 */ /* 0x000fe20000010003 */
[----:B------:R-:W-:-:S03]  /*14990*/  FFMA.FTZ R2, R53, R6, R51 ;  /* 0x0000000635027223 */ /* 0x000fc60000010033 */
[----:B------:R-:W-:-:S05]  /*149a0*/  FMUL.FTZ R3, R4, R3 ;  /* 0x0000000304037220 */ /* 0x000fca0000410000 */
        /* <DEDUP_REMOVED lines=140> */
[----:B------:R0:W-:Y:S02]  /*15270*/  STL [R1+0x660], R6 ;  /* 0x0006600601007387 */ /* 0x0001e40000100800 */
[----:B0-----:R-:W-:Y:S01]  /*15280*/  FMUL.FTZ R6, R5, UR16 ;  /* 0x0000001005067c20 */ /* 0x001fe20008410000 */
[C---:B----4-:R-:W-:Y:S01]  /*15290*/  FMUL.FTZ R4, R3.reuse, R11 ;  /* 0x0000000b03047220 */ /* 0x050fe20000410000 */
[----:B------:R-:W-:-:S03]  /*152a0*/  FADD.FTZ R3, -R3, 1 ;  /* 0x3f80000003037421 */ /* 0x000fc60000010100 */
[----:B------:R0:W-:Y:S01]  /*152b0*/  STL [R1+0x65c], R6 ;  /* 0x00065c0601007387 */ /* 0x0001e20000100800 */
[----:B------:R-:W-:Y:S01]  /*152c0*/  FFMA.FTZ R2, R2, R3, 1 ;  /* 0x3f80000002027423 */ /* 0x000fe20000010003 */
[----:B------:R-:W-:Y:S02]  /*152d0*/  FFMA.FTZ R3, R53, R6, R51 ;  /* 0x0000000635037223 */ /* 0x000fe40000010033 */
[----:B------:R-:W4:Y:S01]  /*152e0*/  LDL.LU R11, [R1+0x410] ;  /* 0x00041000010b7983 */ /* 0x000f220000300800 */
[----:B------:R-:W-:Y:S01]  /*152f0*/  FMUL.FTZ R2, R4, R2 ;  /* 0x0000000204027220 */ /* 0x000fe20000410000 */
[----:B0-----:R-:W-:-:S04]  /*15300*/  FADD.FTZ R6, R13, -UR28 ;  /* 0x8000001c0d067e21 */ /* 0x001fc80008010000 */
[----:B------:R0:W-:Y:S04]  /*15310*/  STL [R1+0x96c], R2 ;  /* 0x00096c0201007387 */ /* 0x0001e80000100800 */
[----:B------:R-:W4:Y:S01]  /*15320*/  LDL.LU R13, [R1+0x6d4] ;  /* 0x0006d400010d7983 */ /* 0x000f220000300800 */
[----:B0-----:R-:W-:Y:S01]  /*15330*/  FMUL.FTZ R2, R6, UR16 ;  /* 0x0000001006027c20 */ /* 0x001fe20008410000 */
[----:B--2---:R-:W-:Y:S02]  /*15340*/  FADD.FTZ R6, R10, -UR28 ;  /* 0x8000001c0a067e21 */ /* 0x004fe40008010000 */
[----:B------:R-:W2:Y:S01]  /*15350*/  LDL.LU R10, [R1+0x6bc] ;  /* 0x0006bc00010a7983 */ /* 0x000ea20000300800 */
[----:B------:R-:W-:-:S06]  /*15360*/  FMUL.FTZ R4, R3, -1.4426950216293334961 ;  /* 0xbfb8aa3b03047820 */ /* 0x000fcc0000410000 */
[----:B------:R-:W0:Y:S02]  /*15370*/  MUFU.EX2 R4, R4 ;  /* 0x0000000400047308 */ /* 0x000e240000000800 */
[----:B0-----:R-:W-:-:S06]  /*15380*/  FADD.FTZ R4, R4, 1 ;  /* 0x3f80000004047421 */ /* 0x001fcc0000010000 */
[----:B------:R-:W0:Y:S01]  /*15390*/  MUFU.RCP R4, R4 ;  /* 0x0000000400047308 */ /* 0x000e220000001000 */
[----:B------:R1:W-:Y:S01]  /*153a0*/  STL [R1+0x658], R2 ;  /* 0x0006580201007387 */ /* 0x0003e20000100800 */
[C---:B0-----:R-:W-:Y:S01]  /*153b0*/  FMUL.FTZ R5, R4.reuse, R49 ;  /* 0x0000003104057220 */ /* 0x041fe20000410000 */
[----:B------:R-:W-:Y:S02]  /*153c0*/  FADD.FTZ R4, -R4, 1 ;  /* 0x3f80000004047421 */ /* 0x000fe40000010100 */
[----:B------:R-:W2:Y:S02]  /*153d0*/  LDL.LU R49, [R1+0x89c] ;  /* 0x00089c0001317983 */ /* 0x000ea40000300800 */
[----:B------:R-:W-:Y:S01]  /*153e0*/  FFMA.FTZ R4, R3, R4, 1 ;  /* 0x3f80000003047423 */ /* 0x000fe20000010004 */
[----:B------:R-:W-:Y:S01]  /*153f0*/  FFMA.FTZ R3, R52, R2, R50 ;  /* 0x0000000234037223 */ /* 0x000fe20000010032 */
[----:B-1----:R-:W-:Y:S02]  /*15400*/  FMUL.FTZ R2, R6, UR16 ;  /* 0x0000001006027c20 */ /* 0x002fe40008410000 */
[----:B------:R-:W-:-:S05]  /*15410*/  FMUL.FTZ R4, R5, R4 ;  /* 0x0000000405047220 */ /* 0x000fca0000410000 */
[----:B------:R0:W-:Y:S02]  /*15420*/  STL [R1+0x418], R4 ;  /* 0x0004180401007387 */ /* 0x0001e40000100800 */
[----:B0-----:R-:W-:-:S06]  /*15430*/  FMUL.FTZ R4, R3, -1.4426950216293334961 ;  /* 0xbfb8aa3b03047820 */ /* 0x001fcc0000410000 */
[----:B------:R-:W0:Y:S01]  /*15440*/  MUFU.EX2 R4, R4 ;  /* 0x0000000400047308 */ /* 0x000e220000000800 */
[----:B---3--:R-:W-:Y:S02]  /*15450*/  FADD.FTZ R6, R9, -UR28 ;  /* 0x8000001c09067e21 */ /* 0x008fe40008010000 */
[----:B------:R-:W3:Y:S01]  /*15460*/  LDL.LU R9, [R1+0x6c8] ;  /* 0x0006c80001097983 */ /* 0x000ee20000300800 */
[----:B0-----:R-:W-:-:S06]  /*15470*/  FADD.FTZ R4, R4, 1 ;  /* 0x3f80000004047421 */ /* 0x001fcc0000010000 */
[----:B------:R-:W0:Y:S01]  /*15480*/  MUFU.RCP R4, R4 ;  /* 0x0000000400047308 */ /* 0x000e220000001000 */
[----:B------:R1:W-:Y:S01]  /*15490*/  STL [R1+0x654], R2 ;  /* 0x0006540201007387 */ /* 0x0003e20000100800 */
[C---:B0-----:R-:W-:Y:S01]  /*154a0*/  FMUL.FTZ R5, R4.reuse, R64 ;  /* 0x0000004004057220 */ /* 0x041fe20000410000 */
[----:B------:R-:W-:Y:S02]  /*154b0*/  FADD.FTZ R4, -R4, 1 ;  /* 0x3f80000004047421 */ /* 0x000fe40000010100 */
[----:B------:R-:W3:Y:S02]  /*154c0*/  LDL.LU R64, [R1+0x898] ;  /* 0x0008980001407983 */ /* 0x000ee40000300800 */
[----:B------:R-:W-:Y:S01]  /*154d0*/  FFMA.FTZ R4, R3, R4, 1 ;  /* 0x3f80000003047423 */ /* 0x000fe20000010004 */
[----:B------:R-:W-:-:S03]  /*154e0*/  FFMA.FTZ R3, R53, R2, R51 ;  /* 0x0000000235037223 */ /* 0x000fc60000010033 */
[----:B------:R-:W-:Y:S01]  /*154f0*/  FMUL.FTZ R4, R5, R4 ;  /* 0x0000000405047220 */ /* 0x000fe20000410000 */
[----:B-1----:R-:W-:-:S04]  /*15500*/  FMUL.FTZ R2, R6, UR16 ;  /* 0x0000001006027c20 */ /* 0x002fc80008410000 */
[----:B------:R0:W-:Y:S02]  /*15510*/  STL [R1+0x414], R4 ;  /* 0x0004140401007387 */ /* 0x0001e40000100800 */
[----:B0-----:R-:W-:-:S06]  /*15520*/  FMUL.FTZ R4, R3, -1.4426950216293334961 ;  /* 0xbfb8aa3b03047820 */ /* 0x001fcc0000410000 */
[----:B------:R-:W0:Y:S02]  /*15530*/  MUFU.EX2 R4, R4 ;  /* 0x0000000400047308 */ /* 0x000e240000000800 */
[----:B0-----:R-:W-:-:S06]  /*15540*/  FADD.FTZ R4, R4, 1 ;  /* 0x3f80000004047421 */ /* 0x001fcc0000010000 */
[----:B------:R-:W4:Y:S02]  /*15550*/  MUFU.RCP R4, R4 ;  /* 0x0000000400047308 */ /* 0x000f240000001000 */
[C---:B----4-:R-:W-:Y:S01]  /*15560*/  FMUL.FTZ R5, R4.reuse, R11 ;  /* 0x0000000b04057220 */ /* 0x050fe20000410000 */
[----:B------:R-:W-:Y:S01]  /*15570*/  FADD.FTZ R4, -R4, 1 ;  /* 0x3f80000004047421 */ /* 0x000fe20000010100 */
[----:B--2---:R-:W-:Y:S01]  /*15580*/  FADD.FTZ R6, R10, -UR28 ;  /* 0x8000001c0a067e21 */ /* 0x004fe20008010000 */
[----:B------:R-:W-:Y:S04]  /*15590*/  STL [R1+0x650], R2 ;  /* 0x0006500201007387 */ /* 0x000fe80000100800 */
[----:B------:R-:W2:Y:S01]  /*155a0*/  LDL.LU R10, [R1+0x6ec] ;  /* 0x0006ec00010a7983 */ /* 0x000ea20000300800 */
[----:B------:R-:W-:-:S03]  /*155b0*/  FFMA.FTZ R4, R3, R4, 1 ;  /* 0x3f80000003047423 */ /* 0x000fc60000010004 */
[----:B------:R-:W4:Y:S01]  /*155c0*/  LDL.LU R11, [R1+0x7a4] ;  /* 0x0007a400010b7983 */ /* 0x000f220000300800 */
[----:B------:R-:W-:Y:S01]  /*155d0*/  FMUL.FTZ R4, R5, R4 ;  /* 0x0000000405047220 */ /* 0x000fe20000410000 */
[----:B------:R-:W-:Y:S02]  /*155e0*/  FADD.FTZ R5, R13, -UR28 ;  /* 0x8000001c0d057e21 */ /* 0x000fe40008010000 */
[----:B------:R-:W4:Y:S01]  /*155f0*/  LDL.LU R13, [R1+0x6e8] ;  /* 0x0006e800010d7983 */ /* 0x000f220000300800 */
[----:B------:R-:W-:-:S03]  /*15600*/  FFMA.FTZ R3, R52, R2, R50 ;  /* 0x0000000234037223 */ /* 0x000fc60000010032 */
[----:B------:R0:W-:Y:S02]  /*15610*/  STL [R1+0x41c], R4 ;  /* 0x00041c0401007387 */ /* 0x0001e40000100800 */
[----:B0-----:R-:W-:-:S06]  /*15620*/  FMUL.FTZ R4, R3, -1.4426950216293334961 ;  /* 0xbfb8aa3b03047820 */ /* 0x001fcc0000410000 */
        /* <DEDUP_REMOVED lines=9> */
[----:B-1----:R-:W-:-:S03]  /*156c0*/  FMUL.FTZ R2, R6, UR16 ;  /* 0x0000001006027c20 */ /* 0x002fc60008410000 */
[----:B------:R-:W-:-:S06]  /*156d0*/  FMUL.FTZ R5, R4, -1.4426950216293334961 ;  /* 0xbfb8aa3b04057820 */ /* 0x000fcc0000410000 */
[----:B------:R-:W0:Y:S01]  /*156e0*/  MUFU.EX2 R5, R5 ;  /* 0x0000000500057308 */ /* 0x000e220000000800 */
[----:B---3--:R-:W-:Y:S02]  /*156f0*/  FADD.FTZ R6, R9, -UR28 ;  /* 0x8000001c09067e21 */ /* 0x008fe40008010000 */
[----:B------:R-:W3:Y:S01]  /*15700*/  LDL.LU R9, [R1+0x7a0] ;  /* 0x0007a00001097983 */ /* 0x000ee20000300800 */
[----:B0-----:R-:W-:-:S06]  /*15710*/  FADD.FTZ R5, R5, 1 ;  /* 0x3f80000005057421 */ /* 0x001fcc0000010000 */
[----:B------:R-:W0:Y:S01]  /*15720*/  MUFU.RCP R5, R5 ;  /* 0x0000000500057308 */ /* 0x000e220000001000 */
[----:B------:R-:W-:Y:S01]  /*15730*/  FMUL.FTZ R3, R69, R3 ;  /* 0x0000000345037220 */ /* 0x000fe20000410000 */
[----:B------:R-:W-:Y:S04]  /*15740*/  STL [R1+0x644], R2 ;  /* 0x0006440201007387 */ /* 0x000fe80000100800 */
[----:B------:R1:W-:Y:S04]  /*15750*/  STL [R1+0x960], R3 ;  /* 0x0009600301007387 */ /* 0x0003e80000100800 */
[----:B------:R-:W3:Y:S01]  /*15760*/  LDL.LU R69, [R1+0x59c] ;  /* 0x00059c0001457983 */ /* 0x000ee20000300800 */
[C---:B0-----:R-:W-:Y:S01]  /*15770*/  FMUL.FTZ R68, R5.reuse, R68 ;  /* 0x0000004405447220 */ /* 0x041fe20000410000 */
[----:B------:R-:W-:-:S04]  /*15780*/  FADD.FTZ R5, -R5, 1 ;  /* 0x3f80000005057421 */ /* 0x000fc80000010100 */
[----:B------:R-:W-:Y:S01]  /*15790*/  FFMA.FTZ R5, R4, R5, 1 ;  /* 0x3f80000004057423 */ /* 0x000fe20000010005 */
[----:B------:R-:W-:-:S03]  /*157a0*/  FFMA.FTZ R4, R52, R2, R50 ;  /* 0x0000000234047223 */ /* 0x000fc60000010032 */
[----:B-1----:R-:W-:Y:S01]  /*157b0*/  FMUL.FTZ R3, R68, R5 ;  /* 0x0000000544037220 */ /* 0x002fe20000410000 */
[----:B------:R-:W-:Y:S01]  /*157c0*/  FMUL.FTZ R5, R4, -1.4426950216293334961 ;  /* 0xbfb8aa3b04057820 */ /* 0x000fe20000410000 */
[----:B------:R-:W-:Y:S01]  /*157d0*/  FMUL.FTZ R2, R6, UR16 ;  /* 0x0000001006027c20 */ /* 0x000fe20008410000 */
[----:B------:R-:W3:Y:S04]  /*157e0*/  LDL.LU R68, [R1+0x624] ;  /* 0x0006240001447983 */ /* 0x000ee80000300800 */
        /* <DEDUP_REMOVED lines=8> */
[----:B------:R-:W0:Y:S01]  /*15870*/  MUFU.EX2 R6, R6 ;  /* 0x0000000600067308 */ /* 0x000e220000000800 */
[----:B--2---:R-:W-:Y:S02]  /*15880*/  FADD.FTZ R8, R10, -UR28 ;  /* 0x8000001c0a087e21 */ /* 0x004fe40008010000 */
[----:B------:R-:W2:Y:S01]  /*15890*/  LDL.LU R10, [R1+0x7b0] ;  /* 0x0007b000010a7983 */ /* 0x000ea20000300800 */
[----:B0-----:R-:W-:Y:S01]  /*158a0*/  FADD.FTZ R6, R6, 1 ;  /* 0x3f80000006067421 */ /* 0x001fe20000010000 */
[----:B----4-:R-:W-:Y:S02]  /*158b0*/  FADD.FTZ R7, R13, -UR28 ;  /* 0x8000001c0d077e21 */ /* 0x010fe40008010000 */
[----:B------:R-:W4:Y:S03]  /*158c0*/  LDL.LU R13, [R1+0x7b4] ;  /* 0x0007b400010d7983 */ /* 0x000f260000300800 */
        /* <DEDUP_REMOVED lines=21> */
[----:B------:R1:W-:Y:S01]  /*15a20*/  STL [R1+0x638], R2 ;  /* 0x0006380201007387 */ /* 0x0003e20000100800 */
[C---:B0-----:R-:W-:Y:S01]  /*15a30*/  FMUL.FTZ R0, R8.reuse, R0 ;  /* 0x0000000008007220 */ /* 0x041fe20000410000 */
[----:B------:R-:W-:-:S04]  /*15a40*/  FADD.FTZ R8, -R8, 1 ;  /* 0x3f80000008087421 */ /* 0x000fc80000010100 */
[----:B------:R-:W-:Y:S01]  /*15a50*/  FFMA.FTZ R8, R7, R8, 1 ;  /* 0x3f80000007087423 */ /* 0x000fe20000010008 */
[----:B---3--:R-:W-:-:S04]  /*15a60*/  FADD.FTZ R9, R9, -UR28 ;  /* 0x8000001c09097e21 */ /* 0x008fc80008010000 */
[----:B-1----:R-:W-:Y:S01]  /*15a70*/  FMUL.FTZ R2, R9, UR16 ;  /* 0x0000001009027c20 */ /* 0x002fe20008410000 */
[----:B------:R-:W-:-:S03]  /*15a80*/  FMUL.FTZ R0, R0, R8 ;  /* 0x0000000800007220 */ /* 0x000fc60000410000 */
        /* <DEDUP_REMOVED lines=20> */
[----:B--2---:R-:W-:-:S04]  /*15bd0*/  FADD.FTZ R10, R10, -UR28 ;  /* 0x8000001c0a0a7e21 */ /* 0x004fc80008010000 */
[----:B-1----:R-:W-:-:S04]  /*15be0*/  FMUL.FTZ R0, R10, UR16 ;  /* 0x000000100a007c20 */ /* 0x002fc80008410000 */
[----:B------:R-:W-:-:S04]  /*15bf0*/  FFMA.FTZ R9, R52, R0, R50 ;  /* 0x0000000034097223 */ /* 0x000fc80000010032 */
[----:B------:R-:W-:-:S06]  /*15c00*/  FMUL.FTZ R10, R9, -1.4426950216293334961 ;  /* 0xbfb8aa3b090a7820 */ /* 0x000fcc0000410000 */
[----:B------:R-:W0:Y:S02]  /*15c10*/  MUFU.EX2 R10, R10 ;  /* 0x0000000a000a7308 */ /* 0x000e240000000800 */
[----:B0-----:R-:W-:-:S06]  /*15c20*/  FADD.FTZ R10, R10, 1 ;  /* 0x3f8000000a0a7421 */ /* 0x001fcc0000010000 */
[----:B------:R-:W0:Y:S01]  /*15c30*/  MUFU.RCP R10, R10 ;  /* 0x0000000a000a7308 */ /* 0x000e220000001000 */
[----:B----4-:R-:W-:Y:S01]  /*15c40*/  FADD.FTZ R11, R13, -UR28 ;  /* 0x8000001c0d0b7e21 */ /* 0x010fe20008010000 */
        /* <DEDUP_REMOVED lines=190> */
[----:B------:R-:W0:Y:S02]  /*16830*/  MUFU.RCP R30, R29 ;  /* 0x0000001d001e7308 */ /* 0x000e240000001000 */
[C---:B0-----:R-:W-:Y:S02]  /*16840*/  FMUL.FTZ R29, R30.reuse, R48 ;  /* 0x000000301e1d7220 */ /* 0x041fe40000410000 */
[----:B------:R-:W2:Y:S01]  /*16850*/  LDL.LU R48, [R1+0x8a8] ;  /* 0x0008a80001307983 */ /* 0x000ea20000300800 */
[----:B------:R-:W-:-:S03]  /*16860*/  FADD.FTZ R30, -R30, 1 ;  /* 0x3f8000001e1e7421 */ /* 0x000fc60000010100 */
[----:B------:R0:W-:Y:S01]  /*16870*/  STL [R1+0x528], R0 ;  /* 0x0005280001007387 */ /* 0x0001e20000100800 */
[----:B------:R-:W-:-:S04]  /*16880*/  FFMA.FTZ R27, R27, R30, 1 ;  /* 0x3f8000001b1b7423 */ /* 0x000fc8000001001e */
[----:B------:R-:W-:Y:S01]  /*16890*/  FMUL.FTZ R27, R29, R27 ;  /* 0x0000001b1d1b7220 */ /* 0x000fe20000410000 */
[----:B0-----:R-:W-:-:S04]  /*168a0*/  FMUL.FTZ R0, R31, UR16 ;  /* 0x000000101f007c20 */ /* 0x001fc80008410000 */
[----:B------:R-:W-:-:S04]  /*168b0*/  FFMA.FTZ R29, R52, R0, R50 ;  /* 0x00000000341d7223 */ /* 0x000fc80000010032 */
[----:B------:R-:W-:-:S06]  /*168c0*/  FMUL.FTZ R30, R29, -1.4426950216293334961 ;  /* 0xbfb8aa3b1d1e7820 */ /* 0x000fcc0000410000 */
[----:B------:R-:W0:Y:S02]  /*168d0*/  MUFU.EX2 R30, R30 ;  /* 0x0000001e001e7308 */ /* 0x000e240000000800 */
[----:B0-----:R-:W-:-:S06]  /*168e0*/  FADD.FTZ R30, R30, 1 ;  /* 0x3f8000001e1e7421 */ /* 0x001fcc0000010000 */
[----:B------:R-:W0:Y:S01]  /*168f0*/  MUFU.RCP R30, R30 ;  /* 0x0000001e001e7308 */ /* 0x000e220000001000 */
[----:B------:R-:W-:Y:S01]  /*16900*/  FADD.FTZ R31, R64, -UR28 ;  /* 0x8000001c401f7e21 */ /* 0x000fe20008010000 */
[----:B------:R-:W-:Y:S01]  /*16910*/  FMUL.FTZ R25, R60, R25 ;  /* 0x000000193c197220 */ /* 0x000fe20000410000 */
[----:B------:R-:W3:Y:S04]  /*16920*/  LDL.LU R64, [R1+0x8ac] ;  /* 0x0008ac0001407983 */ /* 0x000ee80000300800 */
[----:B------:R1:W-:Y:S01]  /*16930*/  STL [R1+0x50c], R0 ;  /* 0x00050c0001007387 */ /* 0x0003e20000100800 */
[C---:B0-----:R-:W-:Y:S01]  /*16940*/  FMUL.FTZ R60, R30.reuse, R63 ;  /* 0x0000003f1e3c7220 */ /* 0x041fe20000410000 */
[----:B------:R-:W-:Y:S01]  /*16950*/  FADD.FTZ R30, -R30, 1 ;  /* 0x3f8000001e1e7421 */ /* 0x000fe20000010100 */
[----:B-1----:R-:W-:-:S03]  /*16960*/  FMUL.FTZ R0, R31, UR16 ;  /* 0x000000101f007c20 */ /* 0x002fc60008410000 */
        /* <DEDUP_REMOVED lines=8> */
[----:B------:R1:W-:Y:S04]  /*169f0*/  STL [R1+0x634], R2 ;  /* 0x0006340201007387 */ /* 0x0003e80000100800 */
[----:B------:R-:W4:Y:S04]  /*16a00*/  LDL.LU R49, [R1+0x8bc] ;  /* 0x0008bc0001317983 */ /* 0x000f280000300800 */
[----:B------:R0:W-:Y:S04]  /*16a10*/  STL [R1+0x4f8], R0 ;  /* 0x0004f80001007387 */ /* 0x0001e80000100800 */
[----:B-1----:R-:W4:Y:S01]  /*16a20*/  LDL.LU R2, [R1+0x548] ;  /* 0x0005480001027983 */ /* 0x002f220000300800 */
[C---:B0-----:R-:W-:Y:S01]  /*16a30*/  FMUL.FTZ R54, R30.reuse, R54 ;  /* 0x000000361e367220 */ /* 0x041fe20000410000 */
        /* <DEDUP_REMOVED lines=10> */
[----:B0-----:R-:W-:Y:S02]  /*16ae0*/  FMUL.FTZ R59, R30, R46 ;  /* 0x0000002e1e3b7220 */ /* 0x001fe40000410000 */
[----:B------:R-:W4:Y:S01]  /*16af0*/  LDL.LU R46, [R1+0x54c] ;  /* 0x00054c00012e7983 */ /* 0x000f220000300800 */
[----:B--2---:R-:W-:-:S03]  /*16b00*/  FADD.FTZ R31, R48, -UR28 ;  /* 0x8000001c301f7e21 */ /* 0x004fc60008010000 */
[----:B------:R-:W2:Y:S01]  /*16b10*/  LDL.LU R48, [R1+0x8c8] ;  /* 0x0008c80001307983 */ /* 0x000ea20000300800 */
[----:B------:R-:W-:-:S03]  /*16b20*/  FADD.FTZ R30, -R30, 1 ;  /* 0x3f8000001e1e7421 */ /* 0x000fc60000010100 */
[----:B------:R0:W-:Y:S01]  /*16b30*/  STL [R1+0x4e0], R0 ;  /* 0x0004e00001007387 */ /* 0x0001e20000100800 */
[----:B------:R-:W-:Y:S01]  /*16b40*/  FFMA.FTZ R30, R29, R30, 1 ;  /* 0x3f8000001d1e7423 */ /* 0x000fe2000001001e */
[----:B0-----:R-:W-:-:S03]  /*16b50*/  FMUL.FTZ R0, R31, UR16 ;  /* 0x000000101f007c20 */ /* 0x001fc60008410000 */
[----:B------:R-:W-:Y:S01]  /*16b60*/  FMUL.FTZ R59, R59, R30 ;  /* 0x0000001e3b3b7220 */ /* 0x000fe20000410000 */
[----:B------:R-:W-:-:S04]  /*16b70*/  FFMA.FTZ R29, R53, R0, R51 ;  /* 0x00000000351d7223 */ /* 0x000fc80000010033 */
[----:B------:R-:W-:-:S06]  /*16b80*/  FMUL.FTZ R30, R29, -1.4426950216293334961 ;  /* 0xbfb8aa3b1d1e7820 */ /* 0x000fcc0000410000 */
[----:B------:R-:W0:Y:S02]  /*16b90*/  MUFU.EX2 R30, R30 ;  /* 0x0000001e001e7308 */ /* 0x000e240000000800 */
[----:B0-----:R-:W-:-:S06]  /*16ba0*/  FADD.FTZ R30, R30, 1 ;  /* 0x3f8000001e1e7421 */ /* 0x001fcc0000010000 */
[----:B------:R-:W0:Y:S01]  /*16bb0*/  MUFU.RCP R30, R30 ;  /* 0x0000001e001e7308 */ /* 0x000e220000001000 */
[----:B------:R-:W-:Y:S01]  /*16bc0*/  FMUL.FTZ R19, R44, R19 ;  /* 0x000000132c137220 */ /* 0x000fe20000410000 */
[----:B---3--:R-:W-:Y:S02]  /*16bd0*/  FADD.FTZ R31, R64, -UR28 ;  /* 0x8000001c401f7e21 */ /* 0x008fe40008010000 */
[----:B------:R-:W3:Y:S04]  /*16be0*/  LDL.LU R64, [R1+0x8d8] ;  /* 0x0008d80001407983 */ /* 0x000ee80000300800 */
[----:B------:R1:W-:Y:S01]  /*16bf0*/  STL [R1+0x4d4], R0 ;  /* 0x0004d40001007387 */ /* 0x0003e20000100800 */
[----:B0-----:R-:W-:-:S03]  /*16c00*/  FMUL.FTZ R44, R30, R47 ;  /* 0x0000002f1e2c7220 */ /* 0x001fc60000410000 */
[----:B------:R-:W3:Y:S01]  /*16c10*/  LDL.LU R47, [R1+0x530] ;  /* 0x00053000012f7983 */ /* 0x000ee20000300800 */
        /* <DEDUP_REMOVED lines=10> */
[----:B----4-:R-:W-:Y:S02]  /*16cc0*/  FADD.FTZ R31, R49, -UR28 ;  /* 0x8000001c311f7e21 */ /* 0x010fe40008010000 */
[----:B------:R-:W4:Y:S04]  /*16cd0*/  LDL.LU R49, [R1+0x8e0] ;  /* 0x0008e00001317983 */ /* 0x000f280000300800 */
[----:B------:R1:W-:Y:S01]  /*16ce0*/  STL [R1+0x4d0], R0 ;  /* 0x0004d00001007387 */ /* 0x0003e20000100800 */
[C---:B0-----:R-:W-:Y:S01]  /*16cf0*/  FMUL.FTZ R58, R30.reuse, R2 ;  /* 0x000000021e3a7220 */ /* 0x041fe20000410000 */
[----:B------:R-:W-:-:S02]  /*16d00*/  FADD.FTZ R30, -R30, 1 ;  /* 0x3f8000001e1e7421 */ /* 0x000fc40000010100 */
[----:B------:R-:W4:Y:S01]  /*16d10*/  LDL.LU R2, [R1+0x534] ;  /* 0x0005340001027983 */ /* 0x000f220000300800 */
[----:B-1----:R-:W-:Y:S01]  /*16d20*/  FMUL.FTZ R0, R31, UR16 ;  /* 0x000000101f007c20 */ /* 0x002fe20008410000 */
[----:B------:R-:W-:-:S03]  /*16d30*/  FFMA.FTZ R30, R29, R30, 1 ;  /* 0x3f8000001d1e7423 */ /* 0x000fc6000001001e */
[----:B------:R-:W-:Y:S01]  /*16d40*/  FFMA.FTZ R29, R53, R0, R51 ;  /* 0x00000000351d7223 */ /* 0x000fe20000010033 */
[----:B------:R-:W-:-:S03]  /*16d50*/  FMUL.FTZ R58, R58, R30 ;  /* 0x0000001e3a3a7220 */ /* 0x000fc60000410000 */
        /* <DEDUP_REMOVED lines=39> */
[----:B------:R-:W-:Y:S01]  /*16fd0*/  FADD.FTZ R30, -R30, 1 ;  /* 0x3f8000001e1e7421 */ /* 0x000fe20000010100 */
[----:B-1----:R-:W-:Y:S01]  /*16fe0*/  FMUL.FTZ R0, R31, UR16 ;  /* 0x000000101f007c20 */ /* 0x002fe20008410000 */
[----:B------:R-:W-:Y:S01]  /*16ff0*/  FMUL.FTZ R21, R56, R21 ;  /* 0x0000001538157220 */ /* 0x000fe20000410000 */
[----:B------:R-:W-:Y:S01]  /*17000*/  FMUL.FTZ R11, R36, R11 ;  /* 0x0000000b240b7220 */ /* 0x000fe20000410000 */
[----:B------:R-:W-:Y:S01]  /*17010*/  FFMA.FTZ R30, R29, R30, 1 ;  /* 0x3f8000001d1e7423 */ /* 0x000fe2000001001e */
[----:B------:R-:W-:Y:S01]  /*17020*/  FFMA.FTZ R29, R52, R0, R50 ;  /* 0x00000000341d7223 */ /* 0x000fe20000010032 */
[----:B------:R-:W4:Y:S02]  /*17030*/  LDL.LU R2, [R1+0x494] ;  /* 0x0004940001027983 */ /* 0x000f240000300800 */
[----:B------:R-:W-:Y:S01]  /*17040*/  FMUL.FTZ R40, R40, R30 ;  /* 0x0000001e28287220 */ /* 0x000fe20000410000 */
[----:B------:R-:W-:-:S06]  /*17050*/  FMUL.FTZ R30, R29, -1.4426950216293334961 ;  /* 0xbfb8aa3b1d1e7820 */ /* 0x000fcc0000410000 */
[----:B------:R-:W0:Y:S02]  /*17060*/  MUFU.EX2 R30, R30 ;  /* 0x0000001e001e7308 */ /* 0x000e240000000800 */
[----:B0-----:R-:W-:-:S06]  /*17070*/  FADD.FTZ R30, R30, 1 ;  /* 0x3f8000001e1e7421 */ /* 0x001fcc0000010000 */
[----:B------:R-:W0:Y:S02]  /*17080*/  MUFU.RCP R30, R30 ;  /* 0x0000001e001e7308 */ /* 0x000e240000001000 */
        /* <DEDUP_REMOVED lines=28> */
[----:B----4-:R-:W-:Y:S02]  /*17250*/  FADD.FTZ R31, R49, -UR28 ;  /* 0x8000001c311f7e21 */ /* 0x010fe40008010000 */
[----:B------:R-:W4:Y:S04]  /*17260*/  LDL.LU R49, [R1+0x8d4] ;  /* 0x0008d40001317983 */ /* 0x000f280000300800 */
        /* <DEDUP_REMOVED lines=120> */
[----:B------:R-:W-:Y:S01]  /*179f0*/  FADD.FTZ R32, -R32, 1 ;  /* 0x3f80000020207421 */ /* 0x000fe20000010100 */
[----:B------:R-:W-:Y:S01]  /*17a00*/  FMUL.FTZ R12, R37, R12 ;  /* 0x0000000c250c7220 */ /* 0x000fe20000410000 */
[----:B------:R-:W3:Y:S02]  /*17a10*/  LDL.LU R47, [R1+0x920] ;  /* 0x00092000012f7983 */ /* 0x000ee40000300800 */
[----:B------:R-:W-:-:S04]  /*17a20*/  FFMA.FTZ R29, R29, R32, 1 ;  /* 0x3f8000001d1d7423 */ /* 0x000fc80000010020 */
[----:B------:R-:W-:Y:S01]  /*17a30*/  FMUL.FTZ R29, R31, R29 ;  /* 0x0000001d1f1d7220 */ /* 0x000fe20000410000 */
[----:B------:R-:W-:-:S04]  /*17a40*/  FFMA.FTZ R31, R53, R64, R51 ;  /* 0x00000040351f7223 */ /* 0x000fc80000010033 */
[----:B------:R-:W-:-:S06]  /*17a50*/  FMUL.FTZ R32, R31, -1.4426950216293334961 ;  /* 0xbfb8aa3b1f207820 */ /* 0x000fcc0000410000 */
[----:B------:R-:W0:Y:S02]  /*17a60*/  MUFU.EX2 R32, R32 ;  /* 0x0000002000207308 */ /* 0x000e240000000800 */
[----:B0-----:R-:W-:-:S06]  /*17a70*/  FADD.FTZ R32, R32, 1 ;  /* 0x3f80000020207421 */ /* 0x001fcc0000010000 */
[----:B------:R-:W0:Y:S01]  /*17a80*/  MUFU.RCP R32, R32 ;  /* 0x0000002000207308 */ /* 0x000e220000001000 */
[----:B----4-:R-:W-:-:S04]  /*17a90*/  FADD.FTZ R33, R49, -UR28 ;  /* 0x8000001c31217e21 */ /* 0x010fc80008010000 */
[----:B------:R-:W-:Y:S01]  /*17aa0*/  FMUL.FTZ R49, R33, UR16 ;  /* 0x0000001021317c20 */ /* 0x000fe20008410000 */
[C---:B0-----:R-:W-:Y:S01]  /*17ab0*/  FMUL.FTZ R37, R32.reuse, R2 ;  /* 0x0000000220257220 */ /* 0x041fe20000410000 */
[----:B------:R-:W-:Y:S01]  /*17ac0*/  FADD.FTZ R32, -R32, 1 ;  /* 0x3f80000020207421 */ /* 0x000fe20000010100 */
[----:B------:R-:W-:Y:S01]  /*17ad0*/  FMUL.FTZ R10, R35, R10 ;  /* 0x0000000a230a7220 */ /* 0x000fe20000410000 */
[----:B------:R-:W4:Y:S02]  /*17ae0*/  LDL.LU R2, [R1+0x5a4] ;  /* 0x0005a40001027983 */ /* 0x000f240000300800 */
[----:B------:R-:W-:Y:S01]  /*17af0*/  FFMA.FTZ R32, R31, R32, 1 ;  /* 0x3f8000001f207423 */ /* 0x000fe20000010020 */
[----:B------:R-:W-:-:S03]  /*17b00*/  FFMA.FTZ R31, R52, R49, R50 ;  /* 0x00000031341f7223 */ /* 0x000fc60000010032 */
[----:B------:R-:W-:Y:S01]  /*17b10*/  FMUL.FTZ R37, R37, R32 ;  /* 0x0000002025257220 */ /* 0x000fe20000410000 */
[----:B------:R-:W-:-:S06]  /*17b20*/  FMUL.FTZ R32, R31, -1.4426950216293334961 ;  /* 0xbfb8aa3b1f207820 */ /* 0x000fcc0000410000 */
[----:B------:R-:W0:Y:S02]  /*17b30*/  MUFU.EX2 R32, R32 ;  /* 0x0000002000207308 */ /* 0x000e240000000800 */
[----:B0-----:R-:W-:-:S06]  /*17b40*/  FADD.FTZ R32, R32, 1 ;  /* 0x3f80000020207421 */ /* 0x001fcc0000010000 */
[----:B------:R-:W0:Y:S02]  /*17b50*/  MUFU.RCP R32, R32 ;  /* 0x0000002000207308 */ /* 0x000e240000001000 */
[C---:B0-----:R-:W-:Y:S02]  /*17b60*/  FMUL.FTZ R35, R32.reuse, R46 ;  /* 0x0000002e20237220 */ /* 0x041fe40000410000 */
[----:B------:R-:W4:Y:S01]  /*17b70*/  LDL.LU R46, [R1+0x928] ;  /* 0x00092800012e7983 */ /* 0x000f220000300800 */
[----:B------:R-:W-:-:S04]  /*17b80*/  FADD.FTZ R32, -R32, 1 ;  /* 0x3f80000020207421 */ /* 0x000fc80000010100 */
[----:B------:R-:W-:-:S04]  /*17b90*/  FFMA.FTZ R32, R31, R32, 1 ;  /* 0x3f8000001f207423 */ /* 0x000fc80000010020 */
[----:B------:R-:W-:Y:S01]  /*17ba0*/  FMUL.FTZ R35, R35, R32 ;  /* 0x0000002023237220 */ /* 0x000fe20000410000 */
[----:B------:R-:W-:Y:S01]  /*17bb0*/  FMUL.FTZ R6, R65, R6 ;  /* 0x0000000641067220 */ /* 0x000fe20000410000 */
[----:B------:R0:W-:Y:S01]  /*17bc0*/  STL [R1+0x974], R8 ;  /* 0x0009740801007387 */ /* 0x0001e20000100800 */
[----:B------:R-:W-:-:S03]  /*17bd0*/  FMUL.FTZ R4, R67, R4 ;  /* 0x0000000443047220 */ /* 0x000fc60000410000 */
[----:B------:R1:W-:Y:S04]  /*17be0*/  STL [R1+0x964], R6 ;  /* 0x0009640601007387 */ /* 0x0003e80000100800 */
[----:B------:R1:W-:Y:S04]  /*17bf0*/  STL [R1+0x980], R11 ;  /* 0x0009800b01007387 */ /* 0x0003e80000100800 */
[----:B0-----:R-:W4:Y:S04]  /*17c00*/  LDL.LU R8, [R1+0x5b8] ;  /* 0x0005b80001087983 */ /* 0x001f280000300800 */
[----:B------:R-:W4:Y:S04]  /*17c10*/  LDL.LU R67, [R1+0x924] ;  /* 0x0009240001437983 */ /* 0x000f280000300800 */
[----:B-1----:R-:W4:Y:S04]  /*17c20*/  LDL.LU R6, [R1+0x648] ;  /* 0x0006480001067983 */ /* 0x002f280000300800 */
[----:B------:R-:W4:Y:S04]  /*17c30*/  LDL.LU R11, [R1+0x630] ;  /* 0x00063000010b7983 */ /* 0x000f280000300800 */
[----:B------:R0:W-:Y:S01]  /*17c40*/  STL [R1+0x95c], R4 ;  /* 0x00095c0401007387 */ /* 0x0001e20000100800 */
[----:B--2---:R-:W-:-:S03]  /*17c50*/  FADD.FTZ R33, R48, -UR28 ;  /* 0x8000001c30217e21 */ /* 0x004fc60008010000 */
[----:B0-----:R-:W2:Y:S01]  /*17c60*/  LDL.LU R4, [R1+0x92c] ;  /* 0x00092c0001047983 */ /* 0x001ea20000300800 */
[----:B------:R-:W-:Y:S01]  /*17c70*/  FMUL.FTZ R48, R33, UR16 ;  /* 0x0000001021307c20 */ /* 0x000fe20008410000 */
[----:B------:R-:W-:Y:S01]  /*17c80*/  FMUL.FTZ R26, R61, R26 ;  /* 0x0000001a3d1a7220 */ /* 0x000fe20000410000 */
[----:B------:R-:W-:Y:S01]  /*17c90*/  FMUL.FTZ R28, R62, R28 ;  /* 0x0000001c3e1c7220 */ /* 0x000fe20000410000 */
[----:B------:R-:W-:Y:S01]  /*17ca0*/  STL [R1+0x488], R3 ;  /* 0x0004880301007387 */ /* 0x000fe20000100800 */
[----:B------:R-:W-:Y:S01]  /*17cb0*/  FFMA.FTZ R31, R53, R48, R51 ;  /* 0x00000030351f7223 */ /* 0x000fe20000010033 */
[----:B------:R-:W-:Y:S02]  /*17cc0*/  FMUL.FTZ R5, R66, R5 ;  /* 0x0000000542057220 */ /* 0x000fe40000410000 */
[----:B------:R-:W-:Y:S01]  /*17cd0*/  STL [R1+0x978], R9 ;  /* 0x0009780901007387 */ /* 0x000fe20000100800 */
[----:B------:R-:W-:-:S03]  /*17ce0*/  FMUL.FTZ R32, R31, -1.4426950216293334961 ;  /* 0xbfb8aa3b1f207820 */ /* 0x000fc60000410000 */
[----:B------:R0:W-:Y:S03]  /*17cf0*/  STL [R1+0x97c], R10 ;  /* 0x00097c0a01007387 */ /* 0x0001e60000100800 */
[----:B------:R-:W1:Y:S01]  /*17d00*/  MUFU.EX2 R32, R32 ;  /* 0x0000002000207308 */ /* 0x000e620000000800 */
[----:B------:R-:W2:Y:S04]  /*17d10*/  LDL.LU R66, [R1+0x938] ;  /* 0x0009380001427983 */ /* 0x000ea80000300800 */
[----:B------:R-:W2:Y:S04]  /*17d20*/  LDL.LU R65, [R1+0x934] ;  /* 0x0009340001417983 */ /* 0x000ea80000300800 */
[----:B0-----:R-:W2:Y:S04]  /*17d30*/  LDL.LU R10, [R1+0x880] ;  /* 0x00088000010a7983 */ /* 0x001ea80000300800 */
[----:B------:R-:W2:Y:S01]  /*17d40*/  LDL.LU R9, [R1+0x930] ;  /* 0x0009300001097983 */ /* 0x000ea20000300800 */
[----:B-1----:R-:W-:-:S03]  /*17d50*/  FADD.FTZ R32, R32, 1 ;  /* 0x3f80000020207421 */ /* 0x002fc60000010000 */
[----:B------:R-:W2:Y:S01]  /*17d60*/  LDL.LU R3, [R1+0x90c] ;  /* 0x00090c0001037983 */ /* 0x000ea20000300800 */
[----:B------:R-:W0:Y:S02]  /*17d70*/  MUFU.RCP R33, R32 ;  /* 0x0000002000217308 */ /* 0x000e240000001000 */
[C---:B0-----:R-:W-:Y:S02]  /*17d80*/  FMUL.FTZ R32, R33.reuse, R69 ;  /* 0x0000004521207220 */ /* 0x041fe40000410000 */
[----:B------:R-:W2:Y:S01]  /*17d90*/  LDL.LU R69, [R1+0x910] ;  /* 0x0009100001457983 */ /* 0x000ea20000300800 */
[----:B------:R-:W-:-:S04]  /*17da0*/  FADD.FTZ R33, -R33, 1 ;  /* 0x3f80000021217421 */ /* 0x000fc80000010100 */
[----:B------:R-:W-:Y:S01]  /*17db0*/  FFMA.FTZ R31, R31, R33, 1 ;  /* 0x3f8000001f1f7423 */ /* 0x000fe20000010021 */
[----:B---3--:R-:W-:-:S03]  /*17dc0*/  FADD.FTZ R61, R47, -UR28 ;  /* 0x8000001c2f3d7e21 */ /* 0x008fc60008010000 */
[----:B------:R-:W-:Y:S01]  /*17dd0*/  FMUL.FTZ R31, R32, R31 ;  /* 0x0000001f201f7220 */ /* 0x000fe20000410000 */
[----:B------:R-:W-:-:S04]  /*17de0*/  FMUL.FTZ R47, R61, UR16 ;  /* 0x000000103d2f7c20 */ /* 0x000fc80008410000 */
[----:B------:R-:W-:-:S04]  /*17df0*/  FFMA.FTZ R32, R52, R47, R50 ;  /* 0x0000002f34207223 */ /* 0x000fc80000010032 */
[----:B------:R-:W-:-:S06]  /*17e00*/  FMUL.FTZ R33, R32, -1.4426950216293334961 ;  /* 0xbfb8aa3b20217820 */ /* 0x000fcc0000410000 */
[----:B------:R-:W0:Y:S02]  /*17e10*/  MUFU.EX2 R33, R33 ;  /* 0x0000002100217308 */ /* 0x000e240000000800 */
[----:B0-----:R-:W-:-:S06]  /*17e20*/  FADD.FTZ R33, R33, 1 ;  /* 0x3f80000021217421 */ /* 0x001fcc0000010000 */
[----:B------:R-:W4:Y:S02]  /*17e30*/  MUFU.RCP R61, R33 ;  /* 0x00000021003d7308 */ /* 0x000f240000001000 */
[C---:B----4-:R-:W-:Y:S01]  /*17e40*/  FMUL.FTZ R33, R61.reuse, R2 ;  /* 0x000000023d217220 */ /* 0x050fe20000410000 */
[----:B------:R-:W-:Y:S01]  /*17e50*/  FADD.FTZ R61, -R61, 1 ;  /* 0x3f8000003d3d7421 */ /* 0x000fe20000010100 */
[----:B------:R0:W-:Y:S03]  /*17e60*/  STL [R1+0x970], R7 ;  /* 0x0009700701007387 */ /* 0x0001e60000100800 */
[----:B------:R-:W-:Y:S01]  /*17e70*/  FFMA.FTZ R32, R32, R61, 1 ;  /* 0x3f80000020207423 */ /* 0x000fe2000001003d */
[----:B------:R-:W-:Y:S01]  /*17e80*/  FADD.FTZ R62, R46, -UR28 ;  /* 0x8000001c2e3e7e21 */ /* 0x000fe20008010000 */
[----:B0-----:R-:W3:Y:S03]  /*17e90*/  LDL.LU R7, [R1+0x61c] ;  /* 0x00061c0001077983 */ /* 0x001ee60000300800 */
[----:B------:R-:W-:Y:S01]  /*17ea0*/  FMUL.FTZ R46, R62, UR16 ;  /* 0x000000103e2e7c20 */ /* 0x000fe20008410000 */
[----:B------:R-:W-:Y:S01]  /*17eb0*/  FMUL.FTZ R32, R33, R32 ;  /* 0x0000002021207220 */ /* 0x000fe20000410000 */
[----:B------:R0:W-:Y:S02]  /*17ec0*/  STL [R1+0x958], R5 ;  /* 0x0009580501007387 */ /* 0x0001e40000100800 */
[----:B------:R-:W-:-:S02]  /*17ed0*/  FFMA.FTZ R62, R53, R46, R51 ;  /* 0x0000002e353e7223 */ /* 0x000fc40000010033 */
[----:B------:R1:W-:Y:S02]  /*17ee0*/  STL [R1+0x498], R0 ;  /* 0x0004980001007387 */ /* 0x0003e40000100800 */
[----:B------:R-:W-:Y:S02]  /*17ef0*/  FMUL.FTZ R33, R62, -1.4426950216293334961 ;  /* 0xbfb8aa3b3e217820 */ /* 0x000fe40000410000 */
[----:B------:R-:W4:Y:S04]  /*17f00*/  LDL.LU R2, [R1+0x904] ;  /* 0x0009040001027983 */ /* 0x000f280000300800 */
[----:B------:R-:W1:Y:S01]  /*17f10*/  MUFU.EX2 R33, R33 ;  /* 0x0000002100217308 */ /* 0x000e620000000800 */
[----:B0-----:R-:W4:Y:S04]  /*17f20*/  LDL.LU R5, [R1+0x618] ;  /* 0x0006180001057983 */ /* 0x001f280000300800 */
[----:B-1----:R-:W4:Y:S01]  /*17f30*/  LDL.LU R0, [R1+0x8fc] ;  /* 0x0008fc0001007983 */ /* 0x002f220000300800 */
[----:B------:R-:W-:-:S04]  /*17f40*/  FADD.FTZ R33, R33, 1 ;  /* 0x3f80000021217421 */ /* 0x000fc80000010000 */
[----:B------:R-:W0:Y:S01]  /*17f50*/  MUFU.RCP R61, R33 ;  /* 0x00000021003d7308 */ /* 0x000e220000001000 */
[----:B------:R-:W-:Y:S01]  /*17f60*/  FFMA.FTZ R67, R67, R6, RZ ;  /* 0x0000000643437223 */ /* 0x000fe200000100ff */
[----:B------:R-:W-:Y:S01]  /*17f70*/  FMUL.FTZ R63, R53, R11 ;  /* 0x0000000b353f7220 */ /* 0x000fe20000410000 */
[C---:B0-----:R-:W-:Y:S01]  /*17f80*/  FMUL.FTZ R33, R61.reuse, R8 ;  /* 0x000000083d217220 */ /* 0x041fe20000410000 */
[----:B------:R-:W-:Y:S01]  /*17f90*/  FADD.FTZ R61, -R61, 1 ;  /* 0x3f8000003d3d7421 */ /* 0x000fe20000010100 */
[----:B------:R-:W4:Y:S03]  /*17fa0*/  LDL.LU R8, [R1+0x610] ;  /* 0x0006100001087983 */ /* 0x000f260000300800 */
[----:B------:R-:W-:Y:S01]  /*17fb0*/  FFMA.FTZ R62, R62, R61, 1 ;  /* 0x3f8000003e3e7423 */ /* 0x000fe2000001003d */
[----:B------:R-:W-:Y:S02]  /*17fc0*/  FADD.FTZ R61, RZ, R6 ;  /* 0x00000006ff3d7221 */ /* 0x000fe40000010000 */
[----:B------:R-:W4:Y:S02]  /*17fd0*/  LDL.LU R6, [R1+0x8f8] ;  /* 0x0008f80001067983 */ /* 0x000f240000300800 */
[----:B------:R-:W-:Y:S01]  /*17fe0*/  FADD.FTZ R61, R61, R11 ;  /* 0x0000000b3d3d7221 */ /* 0x000fe20000010000 */
[C---:B--2---:R-:W-:Y:S01]  /*17ff0*/  FFMA.FTZ R67, R69.reuse, R11, R67 ;  /* 0x0000000b45437223 */ /* 0x044fe20000010043 */
[----:B------:R-:W-:Y:S01]  /*18000*/  FFMA.FTZ R69, R69, R63, R4 ;  /* 0x0000003f45457223 */ /* 0x000fe20000010004 */
[----:B------:R-:W2:Y:S04]  /*18010*/  LDL.LU R11, [R1+0x608] ;  /* 0x00060800010b7983 */ /* 0x000ea80000300800 */
[----:B------:R-:W2:Y:S01]  /*18020*/  LDL.LU R4, [R1+0x8ec] ;  /* 0x0008ec0001047983 */ /* 0x000ea20000300800 */
[----:B------:R-:W-:Y:S01]  /*18030*/  FMUL.FTZ R33, R33, R62 ;  /* 0x0000003e21217220 */ /* 0x000fe20000410000 */
[----:B------:R-:W-:Y:S01]  /*18040*/  FADD.FTZ R66, R66, R10 ;  /* 0x0000000a42427221 */ /* 0x000fe20000010000 */
[----:B------:R-:W-:Y:S01]  /*18050*/  FADD.FTZ R65, R65, R68 ;  /* 0x0000004441417221 */ /* 0x000fe20000010000 */
[-C--:B------:R-:W-:Y:S01]  /*18060*/  FFMA.FTZ R62, R3, R68.reuse, R9 ;  /* 0x00000044033e7223 */ /* 0x080fe20000010009 */
[----:B------:R-:W-:Y:S01]  /*18070*/  FMUL.FTZ R68, R52, R68 ;  /* 0x0000004434447220 */ /* 0x000fe20000410000 */
[----:B------:R-:W2:Y:S01]  /*18080*/  LDL.LU R10, [R1+0x604] ;  /* 0x00060400010a7983 */ /* 0x000ea20000300800 */
[----:B------:R-:W-:-:S02]  /*18090*/  FADD.FTZ R63, R63, R66 ;  /* 0x000000423f3f7221 */ /* 0x000fc40000010000 */
[----:B------:R-:W-:Y:S01]  /*180a0*/  FFMA.FTZ R69, R3, R68, R69 ;  /* 0x0000004403457223 */ /* 0x000fe20000010045 */
[----:B------:R-:W2:Y:S01]  /*180b0*/  LDL.LU R9, [R1+0x600] ;  /* 0x0006000001097983 */ /* 0x000ea20000300800 */
[----:B------:R-:W-:-:S03]  /*180c0*/  FADD.FTZ R68, R63, R68 ;  /* 0x000000443f447221 */ /* 0x000fc60000010000 */
[----:B------:R-:W2:Y:S01]  /*180d0*/  LDL.LU R3, [R1+0x8e4] ;  /* 0x0008e40001037983 */ /* 0x000ea20000300800 */
[-C--:B---3--:R-:W-:Y:S01]  /*180e0*/  FMUL.FTZ R66, R53, R7.reuse ;  /* 0x0000000735427220 */ /* 0x088fe20000410000 */
[----:B------:R-:W-:Y:S01]  /*180f0*/  FADD.FTZ R61, R61, R7 ;  /* 0x000000073d3d7221 */ /* 0x000fe20000010000 */
[C---:B----4-:R-:W-:Y:S02]  /*18100*/  FFMA.FTZ R67, R2.reuse, R7, R67 ;  /* 0x0000000702437223 */ /* 0x050fe40000010043 */
[----:B------:R-:W-:Y:S01]  /*18110*/  FFMA.FTZ R69, R2, R66, R69 ;  /* 0x0000004202457223 */ /* 0x000fe20000010045 */
[----:B------:R-:W3:Y:S01]  /*18120*/  LDL.LU R7, [R1+0x8d0] ;  /* 0x0008d00001077983 */ /* 0x000ee20000300800 */
[----:B------:R-:W-:Y:S01]  /*18130*/  FADD.FTZ R65, R65, R5 ;  /* 0x0000000541417221 */ /* 0x000fe20000010000 */
[-C--:B------:R-:W-:Y:S02]  /*18140*/  FMUL.FTZ R63, R52, R5.reuse ;  /* 0x00000005343f7220 */ /* 0x080fe40000410000 */
[----:B------:R-:W4:Y:S01]  /*18150*/  LDL.LU R2, [R1+0x8dc] ;  /* 0x0008dc0001027983 */ /* 0x000f220000300800 */
[----:B------:R-:W-:-:S03]  /*18160*/  FFMA.FTZ R62, R0, R5, R62 ;  /* 0x00000005003e7223 */ /* 0x000fc6000001003e */
[----:B------:R-:W3:Y:S01]  /*18170*/  LDL.LU R5, [R1+0x5f4] ;  /* 0x0005f40001057983 */ /* 0x000ee20000300800 */
[----:B------:R-:W-:Y:S01]  /*18180*/  FADD.FTZ R66, R66, R68 ;  /* 0x0000004442427221 */ /* 0x000fe20000010000 */
[----:B------:R-:W-:Y:S02]  /*18190*/  FFMA.FTZ R69, R0, R63, R69 ;  /* 0x0000003f00457223 */ /* 0x000fe40000010045 */
[----:B------:R-:W3:Y:S01]  /*181a0*/  LDL.LU R0, [R1+0x5ec] ;  /* 0x0005ec0001007983 */ /* 0x000ee20000300800 */
[----:B------:R-:W-:Y:S01]  /*181b0*/  FADD.FTZ R63, R66, R63 ;  /* 0x0000003f423f7221 */ /* 0x000fe20000010000 */
[-C--:B------:R-:W-:Y:S01]  /*181c0*/  FMUL.FTZ R68, R53, R8.reuse ;  /* 0x0000000835447220 */ /* 0x080fe20000410000 */
[----:B------:R-:W-:Y:S01]  /*181d0*/  FADD.FTZ R61, R61, R8 ;  /* 0x000000083d3d7221 */ /* 0x000fe20000010000 */
[C---:B------:R-:W-:Y:S02]  /*181e0*/  FFMA.FTZ R67, R6.reuse, R8, R67 ;  /* 0x0000000806437223 */ /* 0x040fe40000010043 */
[----:B------:R-:W-:Y:S01]  /*181f0*/  FFMA.FTZ R69, R6, R68, R69 ;  /* 0x0000004406457223 */ /* 0x000fe20000010045 */
[----:B------:R-:W3:Y:S04]  /*18200*/  LDL.LU R8, [R1+0x8c4] ;  /* 0x0008c40001087983 */ /* 0x000ee80000300800 */
[----:B------:R-:W3:Y:S01]  /*18210*/  LDL.LU R6, [R1+0x5e4] ;  /* 0x0005e40001067983 */ /* 0x000ee20000300800 */
[----:B--2---:R-:W-:Y:S01]  /*18220*/  FADD.FTZ R65, R65, R11 ;  /* 0x0000000b41417221 */ /* 0x004fe20000010000 */
[-C--:B------:R-:W-:Y:S01]  /*18230*/  FMUL.FTZ R66, R52, R11.reuse ;  /* 0x0000000b34427220 */ /* 0x080fe20000410000 */
[----:B------:R-:W-:-:S02]  /*18240*/  FFMA.FTZ R62, R4, R11, R62 ;  /* 0x0000000b043e7223 */ /* 0x000fc4000001003e */
[----:B------:R-:W2:Y:S01]  /*18250*/  LDL.LU R11, [R1+0x8b8] ;  /* 0x0008b800010b7983 */ /* 0x000ea20000300800 */
[----:B------:R-:W-:Y:S01]  /*18260*/  FADD.FTZ R68, R68, R63 ;  /* 0x0000003f44447221 */ /* 0x000fe20000010000 */
[----:B------:R-:W-:Y:S01]  /*18270*/  FFMA.FTZ R69, R4, R66, R69 ;  /* 0x0000004204457223 */ /* 0x000fe20000010045 */
[-C--:B------:R-:W-:Y:S01]  /*18280*/  FMUL.FTZ R63, R53, R10.reuse ;  /* 0x0000000a353f7220 */ /* 0x080fe20000410000 */
[----:B------:R-:W2:Y:S01]  /*18290*/  LDL.LU R4, [R1+0x5dc] ;  /* 0x0005dc0001047983 */ /* 0x000ea20000300800 */
[----:B------:R-:W-:Y:S01]  /*182a0*/  FADD.FTZ R66, R68, R66 ;  /* 0x0000004244427221 */ /* 0x000fe20000010000 */
[----:B------:R-:W-:Y:S01]  /*182b0*/  FADD.FTZ R61, R61, R10 ;  /* 0x0000000a3d3d7221 */ /* 0x000fe20000010000 */
[----:B------:R-:W-:Y:S01]  /*182c0*/  FMUL.FTZ R68, R52, R9 ;  /* 0x0000000934447220 */ /* 0x000fe20000410000 */
[C---:B------:R-:W-:Y:S01]  /*182d0*/  FFMA.FTZ R67, R3.reuse, R10, R67 ;  /* 0x0000000a03437223 */ /* 0x040fe20000010043 */
[----:B------:R-:W-:Y:S01]  /*182e0*/  FFMA.FTZ R69, R3, R63, R69 ;  /* 0x0000003f03457223 */ /* 0x000fe20000010045 */
[----:B------:R-:W2:Y:S01]  /*182f0*/  LDL.LU R10, [R1+0x8b4] ;  /* 0x0008b400010a7983 */ /* 0x000ea20000300800 */
[----:B------:R-:W-:-:S03]  /*18300*/  FADD.FTZ R63, R63, R66 ;  /* 0x000000423f3f7221 */ /* 0x000fc60000010000 */
[----:B------:R-:W2:Y:S01]  /*18310*/  LDL.LU R3, [R1+0x5d8] ;  /* 0x0005d80001037983 */ /* 0x000ea20000300800 */
[----:B------:R-:W-:-:S03]  /*18320*/  FADD.FTZ R65, R65, R9 ;  /* 0x0000000941417221 */ /* 0x000fc60000010000 */
[----:B------:R0:W-:Y:S01]  /*18330*/  STL [R1+0x984], R12 ;  /* 0x0009840c01007387 */ /* 0x0001e20000100800 */
[C---:B----4-:R-:W-:Y:S01]  /*18340*/  FFMA.FTZ R62, R2.reuse, R9, R62 ;  /* 0x00000009023e7223 */ /* 0x050fe2000001003e */
[----:B------:R-:W-:Y:S02]  /*18350*/  FFMA.FTZ R69, R2, R68, R69 ;  /* 0x0000004402457223 */ /* 0x000fe40000010045 */
[----:B------:R-:W4:Y:S01]  /*18360*/  LDL.LU R9, [R1+0x8b0] ;  /* 0x0008b00001097983 */ /* 0x000f220000300800 */
[----:B---3--:R-:W-:-:S03]  /*18370*/  FMUL.FTZ R66, R53, R5 ;  /* 0x0000000535427220 */ /* 0x008fc60000410000 */
[----:B------:R-:W3:Y:S01]  /*18380*/  LDL.LU R2, [R1+0x5d0] ;  /* 0x0005d00001027983 */ /* 0x000ee20000300800 */
        /* <DEDUP_REMOVED lines=9> */
[C---:B------:R-:W-:Y:S01]  /*18420*/  FFMA.FTZ R62, R8.reuse, R0, R62 ;  /* 0x00000000083e7223 */ /* 0x040fe2000001003e */
[----:B------:R-:W-:Y:S01]  /*18430*/  FFMA.FTZ R69, R8, R63, R69 ;  /* 0x0000003f08457223 */ /* 0x000fe20000010045 */
[----:B------:R-:W3:Y:S01]  /*18440*/  LDL.LU R0, [R1+0x5c0] ;  /* 0x0005c00001007983 */ /* 0x000ee20000300800 */
[----:B------:R-:W-:-:S03]  /*18450*/  FMUL.FTZ R68, R53, R6 ;  /* 0x0000000635447220 */ /* 0x000fc60000410000 */
[----:B------:R-:W3:Y:S01]  /*18460*/  LDL.LU R8, [R1+0x8a0] ;  /* 0x0008a00001087983 */ /* 0x000ee20000300800 */
[C---:B--2---:R-:W-:Y:S01]  /*18470*/  FFMA.FTZ R67, R11.reuse, R6, R67 ;  /* 0x000000060b437223 */ /* 0x044fe20000010043 */
[----:B------:R-:W-:Y:S02]  /*18480*/  FFMA.FTZ R69, R11, R68, R69 ;  /* 0x000000440b457223 */ /* 0x000fe40000010045 */
[----:B------:R-:W2:Y:S01]  /*18490*/  LDL.LU R11, [R1+0x894] ;  /* 0x00089400010b7983 */ /* 0x000ea20000300800 */
[----:B------:R-:W-:Y:S01]  /*184a0*/  FADD.FTZ R63, R66, R63 ;  /* 0x0000003f423f7221 */ /* 0x000fe20000010000 */
[----:B------:R-:W-:Y:S01]  /*184b0*/  FMUL.FTZ R66, R52, R4 ;  /* 0x0000000434427220 */ /* 0x000fe20000410000 */
[----:B------:R-:W-:Y:S01]  /*184c0*/  FADD.FTZ R61, R61, R6 ;  /* 0x000000063d3d7221 */ /* 0x000fe20000010000 */
[----:B------:R-:W-:Y:S01]  /*184d0*/  FADD.FTZ R65, R65, R4 ;  /* 0x0000000441417221 */ /* 0x000fe20000010000 */
[----:B------:R-:W2:Y:S01]  /*184e0*/  LDL.LU R6, [R1+0x5bc] ;  /* 0x0005bc0001067983 */ /* 0x000ea20000300800 */
[----:B------:R-:W-:-:S03]  /*184f0*/  FADD.FTZ R68, R68, R63 ;  /* 0x0000003f44447221 */ /* 0x000fc60000010000 */
[----:B0-----:R-:W2:Y:S01]  /*18500*/  LDL.LU R12, [R1+0x450] ;  /* 0x00045000010c7983 */ /* 0x001ea20000300800 */
[C---:B------:R-:W-:Y:S01]  /*18510*/  FFMA.FTZ R62, R10.reuse, R4, R62 ;  /* 0x000000040a3e7223 */ /* 0x040fe2000001003e */
[----:B------:R-:W-:Y:S02]  /*18520*/  FFMA.FTZ R69, R10, R66, R69 ;  /* 0x000000420a457223 */ /* 0x000fe40000010045 */
[----:B------:R-:W2:Y:S01]  /*18530*/  LDL.LU R4, [R1+0x5b4] ;  /* 0x0005b40001047983 */ /* 0x000ea20000300800 */
[----:B------:R-:W-:-:S03]  /*18540*/  FMUL.FTZ R63, R53, R3 ;  /* 0x00000003353f7220 */ /* 0x000fc60000410000 */
[----:B------:R-:W2:Y:S01]  /*18550*/  LDL.LU R10, [R1+0x890] ;  /* 0x00089000010a7983 */ /* 0x000ea20000300800 */
[----:B------:R-:W-:Y:S01]  /*18560*/  FADD.FTZ R66, R68, R66 ;  /* 0x0000004244427221 */ /* 0x000fe20000010000 */
[----:B------:R-:W-:Y:S01]  /*18570*/  FADD.FTZ R61, R61, R3 ;  /* 0x000000033d3d7221 */ /* 0x000fe20000010000 */
[C---:B----4-:R-:W-:Y:S01]  /*18580*/  FFMA.FTZ R67, R9.reuse, R3, R67 ;  /* 0x0000000309437223 */ /* 0x050fe20000010043 */
[----:B------:R-:W-:Y:S01]  /*18590*/  FFMA.FTZ R69, R9, R63, R69 ;  /* 0x0000003f09457223 */ /* 0x000fe20000010045 */
[----:B------:R-:W4:Y:S01]  /*185a0*/  LDL.LU R3, [R1+0x5b0] ;  /* 0x0005b00001037983 */ /* 0x000f220000300800 */
[----:B---3--:R-:W-:-:S03]  /*185b0*/  FMUL.FTZ R68, R52, R2 ;  /* 0x0000000234447220 */ /* 0x008fc60000410000 */
[----:B------:R-:W3:Y:S01]  /*185c0*/  LDL.LU R9, [R1+0x888] ;  /* 0x0008880001097983 */ /* 0x000ee20000300800 */
[----:B------:R-:W-:Y:S01]  /*185d0*/  FADD.FTZ R63, R63, R66 ;  /* 0x000000423f3f7221 */ /* 0x000fe20000010000 */
[----:B------:R-:W-:Y:S01]  /*185e0*/  FADD.FTZ R65, R65, R2 ;  /* 0x0000000241417221 */ /* 0x000fe20000010000 */
[C---:B------:R-:W-:Y:S01]  /*185f0*/  FFMA.FTZ R62, R7.reuse, R2, R62 ;  /* 0x00000002073e7223 */ /* 0x040fe2000001003e */
[----:B------:R-:W-:Y:S01]  /*18600*/  FFMA.FTZ R69, R7, R68, R69 ;  /* 0x0000004407457223 */ /* 0x000fe20000010045 */
[----:B------:R-:W3:Y:S01]  /*18610*/  LDL.LU R2, [R1+0x5a0] ;  /* 0x0005a00001027983 */ /* 0x000ee20000300800 */
[----:B------:R-:W-:-:S03]  /*18620*/  FMUL.FTZ R66, R53, R5 ;  /* 0x0000000535427220 */ /* 0x000fc60000410000 */
[----:B------:R-:W3:Y:S01]  /*18630*/  LDL.LU R7, [R1+0x87c] ;  /* 0x00087c0001077983 */ /* 0x000ee20000300800 */
[----:B------:R-:W-:Y:S01]  /*18640*/  FADD.FTZ R68, R63, R68 ;  /* 0x000000443f447221 */ /* 0x000fe20000010000 */
[----:B------:R-:W-:Y:S01]  /*18650*/  FADD.FTZ R61, R61, R5 ;  /* 0x000000053d3d7221 */ /* 0x000fe20000010000 */
[----:B------:R-:W-:Y:S01]  /*18660*/  FMUL.FTZ R63, R52, R0 ;  /* 0x00000000343f7220 */ /* 0x000fe20000410000 */
[C---:B------:R-:W-:Y:S01]  /*18670*/  FFMA.FTZ R67, R8.reuse, R5, R67 ;  /* 0x0000000508437223 */ /* 0x040fe20000010043 */
[----:B------:R-:W-:Y:S01]  /*18680*/  FFMA.FTZ R69, R8, R66, R69 ;  /* 0x0000004208457223 */ /* 0x000fe20000010045 */
[----:B------:R-:W3:Y:S04]  /*18690*/  LDL.LU R5, [R1+0x58c] ;  /* 0x00058c0001057983 */ /* 0x000ee80000300800 */
[----:B------:R-:W3:Y:S01]  /*186a0*/  LDL.LU R8, [R1+0x878] ;  /* 0x0008780001087983 */ /* 0x000ee20000300800 */
[C---:B--2---:R-:W-:Y:S01]  /*186b0*/  FFMA.FTZ R62, R11.reuse, R0, R62 ;  /* 0x000000000b3e7223 */ /* 0x044fe2000001003e */
[----:B------:R-:W-:-:S02]  /*186c0*/  FFMA.FTZ R69, R11, R63, R69 ;  /* 0x0000003f0b457223 */ /* 0x000fc40000010045 */
[----:B------:R-:W2:Y:S01]  /*186d0*/  LDL.LU R11, [R1+0x86c] ;  /* 0x00086c00010b7983 */ /* 0x000ea20000300800 */
[----:B------:R-:W-:Y:S01]  /*186e0*/  FADD.FTZ R66, R66, R68 ;  /* 0x0000004442427221 */ /* 0x000fe20000010000 */
[----:B------:R-:W-:Y:S01]  /*186f0*/  FMUL.FTZ R68, R53, R6 ;  /* 0x0000000635447220 */ /* 0x000fe20000410000 */
[----:B------:R-:W-:Y:S02]  /*18700*/  FADD.FTZ R65, R65, R0 ;  /* 0x0000000041417221 */ /* 0x000fe40000010000 */
        /* <DEDUP_REMOVED lines=9> */
[----:B------:R-:W-:Y:S01]  /*187a0*/  FADD.FTZ R65, R65, R4 ;  /* 0x0000000441417221 */ /* 0x000fe20000010000 */
[----:B----4-:R-:W-:Y:S01]  /*187b0*/  FMUL.FTZ R63, R53, R3 ;  /* 0x00000003353f7220 */ /* 0x010fe20000410000 */
[C---:B---3--:R-:W-:Y:S01]  /*187c0*/  FFMA.FTZ R62, R9.reuse, R4, R62 ;  /* 0x00000004093e7223 */ /* 0x048fe2000001003e */
[----:B------:R-:W-:Y:S01]  /*187d0*/  FFMA.FTZ R69, R9, R66, R69 ;  /* 0x0000004209457223 */ /* 0x000fe20000010045 */
[----:B------:R-:W3:Y:S01]  /*187e0*/  LDL.LU R4, [R1+0x568] ;  /* 0x0005680001047983 */ /* 0x000ee20000300800 */
[----:B------:R-:W-:-:S03]  /*187f0*/  FADD.FTZ R66, R68, R66 ;  /* 0x0000004244427221 */ /* 0x000fc60000010000 */
[----:B------:R-:W4:Y:S01]  /*18800*/  LDL.LU R9, [R1+0x85c] ;  /* 0x00085c0001097983 */ /* 0x000f220000300800 */
[----:B------:R-:W-:Y:S01]  /*18810*/  FMUL.FTZ R68, R52, R2 ;  /* 0x0000000234447220 */ /* 0x000fe20000410000 */
[----:B------:R-:W-:Y:S01]  /*18820*/  FADD.FTZ R61, R61, R3 ;  /* 0x000000033d3d7221 */ /* 0x000fe20000010000 */
[C---:B------:R-:W-:Y:S01]  /*18830*/  FFMA.FTZ R67, R7.reuse, R3, R67 ;  /* 0x0000000307437223 */ /* 0x040fe20000010043 */
[----:B------:R-:W-:Y:S01]  /*18840*/  FFMA.FTZ R69, R7, R63, R69 ;  /* 0x0000003f07457223 */ /* 0x000fe20000010045 */
[----:B------:R-:W4:Y:S01]  /*18850*/  LDL.LU R3, [R1+0x55c] ;  /* 0x00055c0001037983 */ /* 0x000f220000300800 */
[----:B------:R-:W-:-:S03]  /*18860*/  FADD.FTZ R63, R63, R66 ;  /* 0x000000423f3f7221 */ /* 0x000fc60000010000 */
[----:B------:R-:W4:Y:S01]  /*18870*/  LDL.LU R7, [R1+0x858] ;  /* 0x0008580001077983 */ /* 0x000f220000300800 */
[----:B------:R-:W-:Y:S01]  /*18880*/  FADD.FTZ R65, R65, R2 ;  /* 0x0000000241417221 */ /* 0x000fe20000010000 */
[-C--:B------:R-:W-:Y:S01]  /*18890*/  FMUL.FTZ R66, R53, R5.reuse ;  /* 0x0000000535427220 */ /* 0x080fe20000410000 */
[C---:B------:R-:W-:Y:S01]  /*188a0*/  FFMA.FTZ R62, R8.reuse, R2, R62 ;  /* 0x00000002083e7223 */ /* 0x040fe2000001003e */
[----:B------:R-:W-:Y:S01]  /*188b0*/  FFMA.FTZ R69, R8, R68, R69 ;  /* 0x0000004408457223 */ /* 0x000fe20000010045 */
[----:B------:R-:W4:Y:S04]  /*188c0*/  LDL.LU R2, [R1+0x544] ;  /* 0x0005440001027983 */ /* 0x000f280000300800 */
[----:B------:R-:W4:Y:S01]  /*188d0*/  LDL.LU R8, [R1+0x84c] ;  /* 0x00084c0001087983 */ /* 0x000f220000300800 */
        /* <DEDUP_REMOVED lines=16> */
[----:B---3--:R-:W-:Y:S01]  /*189e0*/  FMUL.FTZ R66, R52, R4 ;  /* 0x0000000434427220 */ /* 0x008fe20000410000 */
[C---:B----4-:R-:W-:Y:S01]  /*189f0*/  FFMA.FTZ R67, R9.reuse, R6, R67 ;  /* 0x0000000609437223 */ /* 0x050fe20000010043 */
        /* <DEDUP_REMOVED lines=25> */
[----:B------:R-:W-:-:S03]  /*18b90*/  FADD.FTZ R61, R61, R5 ;  /* 0x000000053d3d7221 */ /* 0x000fc60000010000 */
        /* <DEDUP_REMOVED lines=56> */
[----:B------:R-:W-:Y:S01]  /*18f20*/  FMUL.FTZ R68, R52, R4 ;  /* 0x0000000434447220 */ /* 0x000fe20000410000 */
        /* <DEDUP_REMOVED lines=69> */
[C---:B------:R-:W-:Y:S01]  /*19380*/  FFMA.FTZ R67, R0.reuse, R5, R67 ;  /* 0x0000000500437223 */ /* 0x040fe20000010043 */
[----:B------:R-:W-:Y:S01]  /*19390*/  FFMA.FTZ R69, R0, R63, R69 ;  /* 0x0000003f00457223 */ /* 0x000fe20000010045 */
[----:B------:R-:W4:Y:S01]  /*193a0*/  LDL.LU R5, [R1+0x480] ;  /* 0x0004800001057983 */ /* 0x000f220000300800 */
[----:B------:R-:W-:-:S03]  /*193b0*/  FMUL.FTZ R68, R52, R8 ;  /* 0x0000000834447220 */ /* 0x000fc60000410000 */
[----:B------:R-:W4:Y:S01]  /*193c0*/  LDL.LU R0, [R1+0x6b0] ;  /* 0x0006b00001007983 */ /* 0x000f220000300800 */
[C---:B--2---:R-:W-:Y:S01]  /*193d0*/  FFMA.FTZ R62, R11.reuse, R8, R62 ;  /* 0x000000080b3e7223 */ /* 0x044fe2000001003e */
[----:B------:R-:W-:Y:S02]  /*193e0*/  FFMA.FTZ R69, R11, R68, R69 ;  /* 0x000000440b457223 */ /* 0x000fe40000010045 */
        /* <DEDUP_REMOVED lines=31> */
[----:B------:R-:W4:Y:S01]  /*195e0*/  LDL.LU R2, [R1+0x69c] ;  /* 0x00069c0001027983 */ /* 0x000f220000300800 */
[----:B------:R-:W-:-:S03]  /*195f0*/  FADD.FTZ R61, R61, R5 ;  /* 0x000000053d3d7221 */ /* 0x000fc60000010000 */
[----:B------:R-:W4:Y:S01]  /*19600*/  LDL.LU R0, [R1+0x454] ;  /* 0x0004540001007983 */ /* 0x000f220000300800 */
[----:B--2---:R-:W-:-:S03]  /*19610*/  FFMA.FTZ R67, R11, R5, R67 ;  /* 0x000000050b437223 */ /* 0x004fc60000010043 */
[----:B------:R-:W2:Y:S01]  /*19620*/  LDL.LU R5, [R1+0x698] ;  /* 0x0006980001057983 */ /* 0x000ea20000300800 */
[----:B------:R-:W-:Y:S01]  /*19630*/  FADD.FTZ R66, R66, R68 ;  /* 0x0000004442427221 */ /* 0x000fe20000010000 */
[----:B------:R-:W-:Y:S01]  /*19640*/  FFMA.FTZ R69, R11, R63, R69 ;  /* 0x0000003f0b457223 */ /* 0x000fe20000010045 */
[----:B------:R-:W-:Y:S01]  /*19650*/  FMUL.FTZ R68, R52, R8 ;  /* 0x0000000834447220 */ /* 0x000fe20000410000 */
[----:B------:R-:W-:Y:S01]  /*19660*/  FADD.FTZ R65, R65, R8 ;  /* 0x0000000841417221 */ /* 0x000fe20000010000 */
[----:B------:R-:W-:Y:S01]  /*19670*/  FADD.FTZ R66, R63, R66 ;  /* 0x000000423f427221 */ /* 0x000fe20000010000 */
[----:B------:R-:W2:Y:S03]  /*19680*/  LDL.LU R11, [R1+0x44c] ;  /* 0x00044c00010b7983 */ /* 0x000ea60000300800 */
[----:B------:R-:W-:Y:S01]  /*19690*/  FADD.FTZ R66, R66, R68 ;  /* 0x0000004442427221 */ /* 0x000fe20000010000 */
[----:B------:R-:W-:Y:S01]  /*196a0*/  FMUL.FTZ R63, R53, R6 ;  /* 0x00000006353f7220 */ /* 0x000fe20000410000 */
[C---:B------:R-:W-:Y:S01]  /*196b0*/  FFMA.FTZ R69, R10.reuse, R68, R69 ;  /* 0x000000440a457223 */ /* 0x040fe20000010045 */
[----:B------:R-:W-:-:S02]  /*196c0*/  FFMA.FTZ R62, R10, R8, R62 ;  /* 0x000000080a3e7223 */ /* 0x000fc4000001003e */
[----:B------:R-:W2:Y:S01]  /*196d0*/  LDL.LU R8, [R1+0x694] ;  /* 0x0006940001087983 */ /* 0x000ea20000300800 */
[----:B------:R-:W-:Y:S01]  /*196e0*/  FADD.FTZ R61, R61, R6 ;  /* 0x000000063d3d7221 */ /* 0x000fe20000010000 */
[----:B------:R-:W-:Y:S02]  /*196f0*/  FADD.FTZ R66, R63, R66 ;  /* 0x000000423f427221 */ /* 0x000fe40000010000 */
[----:B------:R-:W2:Y:S01]  /*19700*/  LDL.LU R10, [R1+0x448] ;  /* 0x00044800010a7983 */ /* 0x000ea20000300800 */
[----:B---3--:R-:W-:Y:S01]  /*19710*/  FMUL.FTZ R68, R52, R4 ;  /* 0x0000000434447220 */ /* 0x008fe20000410000 */
[C---:B----4-:R-:W-:Y:S01]  /*19720*/  FFMA.FTZ R69, R9.reuse, R63, R69 ;  /* 0x0000003f09457223 */ /* 0x050fe20000010045 */
[----:B------:R-:W-:Y:S02]  /*19730*/  FFMA.FTZ R67, R9, R6, R67 ;  /* 0x0000000609437223 */ /* 0x000fe40000010043 */
[----:B------:R-:W3:Y:S01]  /*19740*/  LDL.LU R6, [R1+0x690] ;  /* 0x0006900001067983 */ /* 0x000ee20000300800 */
[C---:B------:R-:W-:Y:S01]  /*19750*/  FFMA.FTZ R69, R3.reuse, R68, R69 ;  /* 0x0000004403457223 */ /* 0x040fe20000010045 */
[----:B------:R-:W-:-:S02]  /*19760*/  FFMA.FTZ R62, R3, R4, R62 ;  /* 0x00000004033e7223 */ /* 0x000fc4000001003e */
[----:B------:R-:W4:Y:S01]  /*19770*/  LDL.LU R9, [R1+0x444] ;  /* 0x0004440001097983 */ /* 0x000f220000300800 */
[----:B------:R-:W-:Y:S01]  /*19780*/  FMUL.FTZ R63, R53, R7 ;  /* 0x00000007353f7220 */ /* 0x000fe20000410000 */
[----:B------:R-:W-:Y:S02]  /*19790*/  FADD.FTZ R66, R66, R68 ;  /* 0x0000004442427221 */ /* 0x000fe40000010000 */
[----:B------:R-:W4:Y:S01]  /*197a0*/  LDL.LU R3, [R1+0x68c] ;  /* 0x00068c0001037983 */ /* 0x000f220000300800 */
[----:B------:R-:W-:-:S03]  /*197b0*/  FADD.FTZ R65, R65, R4 ;  /* 0x0000000441417221 */ /* 0x000fc60000010000 */
[----:B------:R-:W4:Y:S01]  /*197c0*/  LDL.LU R4, [R1+0x688] ;  /* 0x0006880001047983 */ /* 0x000f220000300800 */
[----:B------:R-:W-:Y:S01]  /*197d0*/  FADD.FTZ R61, R61, R7 ;  /* 0x000000073d3d7221 */ /* 0x000fe20000010000 */
[C---:B------:R-:W-:Y:S01]  /*197e0*/  FFMA.FTZ R69, R2.reuse, R63, R69 ;  /* 0x0000003f02457223 */ /* 0x040fe20000010045 */
[----:B------:R-:W-:Y:S02]  /*197f0*/  FFMA.FTZ R67, R2, R7, R67 ;  /* 0x0000000702437223 */ /* 0x000fe40000010043 */
[----:B------:R-:W4:Y:S01]  /*19800*/  LDL.LU R2, [R1+0x440] ;  /* 0x0004400001027983 */ /* 0x000f220000300800 */
[----:B------:R-:W-:-:S03]  /*19810*/  FMUL.FTZ R68, R52, R0 ;  /* 0x0000000034447220 */ /* 0x000fc60000410000 */
[----:B------:R-:W4:Y:S01]  /*19820*/  LDL.LU R7, [R1+0x684] ;  /* 0x0006840001077983 */ /* 0x000f220000300800 */
[----:B------:R-:W-:Y:S01]  /*19830*/  FADD.FTZ R65, R65, R0 ;  /* 0x0000000041417221 */ /* 0x000fe20000010000 */
[C---:B--2---:R-:W-:Y:S01]  /*19840*/  FFMA.FTZ R62, R5.reuse, R0, R62 ;  /* 0x00000000053e7223 */ /* 0x044fe2000001003e */
[----:B------:R-:W-:Y:S01]  /*19850*/  FFMA.FTZ R69, R5, R68, R69 ;  /* 0x0000004405457223 */ /* 0x000fe20000010045 */
[----:B------:R-:W2:Y:S04]  /*19860*/  LDL.LU R0, [R1+0x680] ;  /* 0x0006800001007983 */ /* 0x000ea80000300800 */
[----:B------:R-:W2:Y:S01]  /*19870*/  LDL.LU R5, [R1+0x43c] ;  /* 0x00043c0001057983 */ /* 0x000ea20000300800 */
[----:B------:R-:W-:Y:S01]  /*19880*/  FADD.FTZ R66, R63, R66 ;  /* 0x000000423f427221 */ /* 0x000fe20000010000 */
[----:B------:R-:W-:-:S03]  /*19890*/  FMUL.FTZ R63, R53, R12 ;  /* 0x0000000c353f7220 */ /* 0x000fc60000410000 */
[----:B------:R-:W-:Y:S01]  /*198a0*/  FADD.FTZ R66, R66, R68 ;  /* 0x0000004442427221 */ /* 0x000fe20000010000 */
[----:B------:R-:W-:-:S03]  /*198b0*/  FMUL.FTZ R68, R52, R11 ;  /* 0x0000000b34447220 */ /* 0x000fc60000410000 */
[----:B------:R-:W-:-:S04]  /*198c0*/  FADD.FTZ R66, R63, R66 ;  /* 0x000000423f427221 */ /* 0x000fc80000010000 */
[----:B------:R-:W-:Y:S01]  /*198d0*/  FADD.FTZ R66, R66, R68 ;  /* 0x0000004442427221 */ /* 0x000fe20000010000 */
[----:B------:R-:W-:Y:S01]  /*198e0*/  FFMA.FTZ R69, R8, R63, R69 ;  /* 0x0000003f08457223 */ /* 0x000fe20000010045 */
[----:B------:R-:W-:-:S04]  /*198f0*/  FMUL.FTZ R63, R53, R10 ;  /* 0x0000000a353f7220 */ /* 0x000fc80000410000 */
[----:B------:R-:W-:Y:S01]  /*19900*/  FADD.FTZ R66, R63, R66 ;  /* 0x000000423f427221 */ /* 0x000fe20000010000 */
[----:B------:R-:W-:Y:S02]  /*19910*/  FFMA.FTZ R67, R8, R12, R67 ;  /* 0x0000000c08437223 */ /* 0x000fe40000010043 */
[----:B------:R-:W2:Y:S01]  /*19920*/  LDL.LU R8, [R1+0x438] ;  /* 0x0004380001087983 */ /* 0x000ea20000300800 */
[----:B---3--:R-:W-:Y:S01]  /*19930*/  FFMA.FTZ R69, R6, R68, R69 ;  /* 0x0000004406457223 */ /* 0x008fe20000010045 */
[----:B----4-:R-:W-:-:S03]  /*19940*/  FMUL.FTZ R68, R52, R9 ;  /* 0x0000000934447220 */ /* 0x010fc60000410000 */
[----:B------:R-:W-:Y:S01]  /*19950*/  FFMA.FTZ R69, R3, R63, R69 ;  /* 0x0000003f03457223 */ /* 0x000fe20000010045 */
[----:B------:R-:W-:-:S03]  /*19960*/  FADD.FTZ R66, R66, R68 ;  /* 0x0000004442427221 */ /* 0x000fc60000010000 */
[----:B------:R-:W-:Y:S01]  /*19970*/  FFMA.FTZ R69, R4, R68, R69 ;  /* 0x0000004404457223 */ /* 0x000fe20000010045 */
[----:B------:R-:W-:-:S04]  /*19980*/  FMUL.FTZ R63, R53, R2 ;  /* 0x00000002353f7220 */ /* 0x000fc80000410000 */
[----:B------:R-:W-:Y:S01]  /*19990*/  FFMA.FTZ R69, R7, R63, R69 ;  /* 0x0000003f07457223 */ /* 0x000fe20000010045 */
[----:B------:R-:W-:Y:S01]  /*199a0*/  FADD.FTZ R66, R63, R66 ;  /* 0x000000423f427221 */ /* 0x000fe20000010000 */
[----:B--2---:R-:W-:-:S04]  /*199b0*/  FMUL.FTZ R68, R52, R5 ;  /* 0x0000000534447220 */ /* 0x004fc80000410000 */
[----:B------:R-:W-:Y:S01]  /*199c0*/  FFMA.FTZ R69, R0, R68, R69 ;  /* 0x0000004400457223 */ /* 0x000fe20000010045 */
[----:B------:R-:W-:Y:S02]  /*199d0*/  FADD.FTZ R66, R66, R68 ;  /* 0x0000004442427221 */ /* 0x000fe40000010000 */
[----:B------:R-:W2:Y:S01]  /*199e0*/  LDL.LU R68, [R1+0x67c] ;  /* 0x00067c0001447983 */ /* 0x000ea20000300800 */
[----:B------:R-:W-:-:S03]  /*199f0*/  FFMA.FTZ R62, R6, R11, R62 ;  /* 0x0000000b063e7223 */ /* 0x000fc6000001003e */
[----:B------:R-:W3:Y:S01]  /*19a00*/  LDL.LU R6, [R1+0x434] ;  /* 0x0004340001067983 */ /* 0x000ee20000300800 */
[----:B------:R-:W-:-:S04]  /*19a10*/  FMUL.FTZ R63, R53, R8 ;  /* 0x00000008353f7220 */ /* 0x000fc80000410000 */
[----:B------:R-:W-:Y:S01]  /*19a20*/  FADD.FTZ R66, R63, R66 ;  /* 0x000000423f427221 */ /* 0x000fe20000010000 */
[----:B--2---:R-:W-:Y:S02]  /*19a30*/  FFMA.FTZ R69, R68, R63, R69 ;  /* 0x0000003f44457223 */ /* 0x004fe40000010045 */
[----:B------:R-:W2:Y:S01]  /*19a40*/  LDL.LU R63, [R1+0x678] ;  /* 0x00067800013f7983 */ /* 0x000ea20000300800 */
[----:B------:R-:W-:-:S03]  /*19a50*/  FFMA.FTZ R67, R3, R10, R67 ;  /* 0x0000000a03437223 */ /* 0x000fc60000010043 */
[----:B------:R-:W4:Y:S01]  /*19a60*/  LDL.LU R3, [R1+0x430] ;  /* 0x0004300001037983 */ /* 0x000f220000300800 */
[----:B------:R-:W-:Y:S01]  /*19a70*/  FFMA.FTZ R67, R7, R2, R67 ;  /* 0x0000000207437223 */ /* 0x000fe20000010043 */
[----:B------:R-:W-:Y:S02]  /*19a80*/  FFMA.FTZ R62, R4, R9, R62 ;  /* 0x00000009043e7223 */ /* 0x000fe4000001003e */
[----:B------:R-:W4:Y:S01]  /*19a90*/  LDL.LU R4, [R1+0x42c] ;  /* 0x00042c0001047983 */ /* 0x000f220000300800 */
[----:B------:R-:W-:Y:S01]  /*19aa0*/  FFMA.FTZ R67, R68, R8, R67 ;  /* 0x0000000844437223 */ /* 0x000fe20000010043 */
[----:B---3--:R-:W-:Y:S01]  /*19ab0*/  FMUL.FTZ R68, R52, R6 ;  /* 0x0000000634447220 */ /* 0x008fe20000410000 */
[----:B------:R-:W-:Y:S01]  /*19ac0*/  FADD.FTZ R61, R61, R12 ;  /* 0x0000000c3d3d7221 */ /* 0x000fe20000010000 */
[----:B------:R-:W-:Y:S01]  /*19ad0*/  FFMA.FTZ R62, R0, R5, R62 ;  /* 0x00000005003e7223 */ /* 0x000fe2000001003e */
[----:B------:R-:W3:Y:S01]  /*19ae0*/  LDL.LU R7, [R1+0x428] ;  /* 0x0004280001077983 */ /* 0x000ee20000300800 */
[----:B------:R-:W-:Y:S01]  /*19af0*/  FADD.FTZ R66, R66, R68 ;  /* 0x0000004442427221 */ /* 0x000fe20000010000 */
[----:B--2---:R-:W-:Y:S01]  /*19b00*/  FFMA.FTZ R69, R63, R68, R69 ;  /* 0x000000443f457223 */ /* 0x004fe20000010045 */
[----:B------:R-:W-:Y:S01]  /*19b10*/  FADD.FTZ R61, R61, R10 ;  /* 0x0000000a3d3d7221 */ /* 0x000fe20000010000 */
[----:B------:R-:W2:Y:S01]  /*19b20*/  LDL.LU R68, [R1+0x674] ;  /* 0x0006740001447983 */ /* 0x000ea20000300800 */
[----:B------:R-:W-:Y:S01]  /*19b30*/  FFMA.FTZ R62, R63, R6, R62 ;  /* 0x000000063f3e7223 */ /* 0x000fe2000001003e */
[----:B----4-:R-:W-:Y:S01]  /*19b40*/  FMUL.FTZ R63, R53, R3 ;  /* 0x00000003353f7220 */ /* 0x010fe20000410000 */
[----:B------:R-:W-:Y:S01]  /*19b50*/  FADD.FTZ R65, R65, R11 ;  /* 0x0000000b41417221 */ /* 0x000fe20000010000 */
[----:B------:R-:W-:Y:S01]  /*19b60*/  FADD.FTZ R61, R61, R2 ;  /* 0x000000023d3d7221 */ /* 0x000fe20000010000 */
[----:B------:R-:W4:Y:S01]  /*19b70*/  LDL.LU R0, [R1+0x420] ;  /* 0x0004200001007983 */ /* 0x000f220000300800 */
[----:B------:R-:W-:-:S03]  /*19b80*/  FADD.FTZ R66, R63, R66 ;  /* 0x000000423f427221 */ /* 0x000fc60000010000 */
[----:B------:R-:W4:Y:S04]  /*19b90*/  LDL.LU R10, [R1+0x97c] ;  /* 0x00097c00010a7983 */ /* 0x000f280000300800 */
[----:B------:R-:W4:Y:S01]  /*19ba0*/  LDL.LU R12, [R1+0x984] ;  /* 0x00098400010c7983 */ /* 0x000f220000300800 */
[C---:B--2---:R-:W-:Y:S01]  /*19bb0*/  FFMA.FTZ R69, R68.reuse, R63, R69 ;  /* 0x0000003f44457223 */ /* 0x044fe20000010045 */
[----:B------:R-:W-:Y:S02]  /*19bc0*/  FFMA.FTZ R67, R68, R3, R67 ;  /* 0x0000000344437223 */ /* 0x000fe40000010043 */
[----:B------:R-:W2:Y:S01]  /*19bd0*/  LDL.LU R63, [R1+0x670] ;  /* 0x00067000013f7983 */ /* 0x000ea20000300800 */
[----:B------:R-:W-:Y:S01]  /*19be0*/  FMUL.FTZ R68, R52, R4 ;  /* 0x0000000434447220 */ /* 0x000fe20000410000 */
[----:B------:R-:W-:-:S02]  /*19bf0*/  FADD.FTZ R65, R65, R9 ;  /* 0x0000000941417221 */ /* 0x000fc40000010000 */
[----:B------:R-:W4:Y:S01]  /*19c00*/  LDL.LU R2, [R1+0x424] ;  /* 0x0004240001027983 */ /* 0x000f220000300800 */
[----:B------:R-:W-:Y:S01]  /*19c10*/  FADD.FTZ R66, R66, R68 ;  /* 0x0000004442427221 */ /* 0x000fe20000010000 */
[----:B------:R-:W-:Y:S02]  /*19c20*/  FADD.FTZ R65, R65, R5 ;  /* 0x0000000541417221 */ /* 0x000fe40000010000 */
[----:B------:R-:W4:Y:S04]  /*19c30*/  LDL.LU R5, [R1+0x668] ;  /* 0x0006680001057983 */ /* 0x000f280000300800 */
[----:B------:R-:W4:Y:S01]  /*19c40*/  LDL.LU R11, [R1+0x980] ;  /* 0x00098000010b7983 */ /* 0x000f220000300800 */
[C---:B--2---:R-:W-:Y:S01]  /*19c50*/  FFMA.FTZ R69, R63.reuse, R68, R69 ;  /* 0x000000443f457223 */ /* 0x044fe20000010045 */
[----:B------:R-:W-:-:S02]  /*19c60*/  FFMA.FTZ R62, R63, R4, R62 ;  /* 0x000000043f3e7223 */ /* 0x000fc4000001003e */
[----:B------:R-:W2:Y:S01]  /*19c70*/  LDL.LU R68, [R1+0x66c] ;  /* 0x00066c0001447983 */ /* 0x000ea20000300800 */
[----:B---3--:R-:W-:Y:S01]  /*19c80*/  FMUL.FTZ R63, R53, R7 ;  /* 0x00000007353f7220 */ /* 0x008fe20000410000 */
[----:B------:R-:W-:Y:S01]  /*19c90*/  FADD.FTZ R61, R61, R8 ;  /* 0x000000083d3d7221 */ /* 0x000fe20000010000 */
[----:B------:R-:W-:Y:S01]  /*19ca0*/  FADD.FTZ R65, R65, R6 ;  /* 0x0000000641417221 */ /* 0x000fe20000010000 */
[----:B------:R-:W3:Y:S01]  /*19cb0*/  LDL.LU R8, [R1+0x974] ;  /* 0x0009740001087983 */ /* 0x000ee20000300800 */
[----:B------:R-:W-:-:S03]  /*19cc0*/  FADD.FTZ R66, R63, R66 ;  /* 0x000000423f427221 */ /* 0x000fc60000010000 */
[----:B------:R-:W3:Y:S01]  /*19cd0*/  LDL.LU R9, [R1+0x978] ;  /* 0x0009780001097983 */ /* 0x000ee20000300800 */
[C---:B--2---:R-:W-:Y:S01]  /*19ce0*/  FFMA.FTZ R67, R68.reuse, R7, R67 ;  /* 0x0000000744437223 */ /* 0x044fe20000010043 */
[----:B------:R-:W-:Y:S01]  /*19cf0*/  FFMA.FTZ R69, R68, R63, R69 ;  /* 0x0000003f44457223 */ /* 0x000fe20000010045 */
[-C--:B----4-:R-:W-:Y:S01]  /*19d00*/  FMUL.FTZ R68, R52, R2.reuse ;  /* 0x0000000234447220 */ /* 0x090fe20000410000 */
[C---:B------:R-:W-:Y:S01]  /*19d10*/  FFMA.FTZ R62, R5.reuse, R2, R62 ;  /* 0x00000002053e7223 */ /* 0x040fe2000001003e */
[----:B------:R-:W2:Y:S02]  /*19d20*/  LDL.LU R6, [R1+0x418] ;  /* 0x0004180001067983 */ /* 0x000ea40000300800 */
[----:B------:R-:W-:Y:S01]  /*19d30*/  FFMA.FTZ R69, R5, R68, R69 ;  /* 0x0000004405457223 */ /* 0x000fe20000010045 */
[----:B------:R-:W-:Y:S01]  /*19d40*/  FADD.FTZ R66, R66, R68 ;  /* 0x0000004442427221 */ /* 0x000fe20000010000 */
[----:B------:R-:W-:Y:S01]  /*19d50*/  FMUL.FTZ R63, R53, R0 ;  /* 0x00000000353f7220 */ /* 0x000fe20000410000 */
[----:B------:R-:W4:Y:S01]  /*19d60*/  LDL.LU R68, [R1+0x664] ;  /* 0x0006640001447983 */ /* 0x000f220000300800 */
[----:B------:R-:W-:-:S02]  /*19d70*/  FADD.FTZ R65, R65, R4 ;  /* 0x0000000441417221 */ /* 0x000fc40000010000 */
[----:B------:R-:W-:Y:S01]  /*19d80*/  FADD.FTZ R66, R63, R66 ;  /* 0x000000423f427221 */ /* 0x000fe20000010000 */
[----:B------:R-:W-:Y:S01]  /*19d90*/  FADD.FTZ R61, R61, R3 ;  /* 0x000000033d3d7221 */ /* 0x000fe20000010000 */
[----:B------:R-:W-:Y:S01]  /*19da0*/  FADD.FTZ R65, R65, R2 ;  /* 0x0000000241417221 */ /* 0x000fe20000010000 */
[----:B------:R-:W3:Y:S04]  /*19db0*/  LDL.LU R3, [R1+0x414] ;  /* 0x0004140001037983 */ /* 0x000ee80000300800 */
[----:B------:R-:W2:Y:S04]  /*19dc0*/  LDL.LU R2, [R1+0x96c] ;  /* 0x00096c0001027983 */ /* 0x000ea80000300800 */
[----:B------:R-:W3:Y:S04]  /*19dd0*/  LDL.LU R4, [R1+0x41c] ;  /* 0x00041c0001047983 */ /* 0x000ee80000300800 */
[----:B------:R-:W3:Y:S01]  /*19de0*/  LDL.LU R5, [R1+0x488] ;  /* 0x0004880001057983 */ /* 0x000ee20000300800 */
[----:B----4-:R-:W-:-:S03]  /*19df0*/  FFMA.FTZ R69, R68, R63, R69 ;  /* 0x0000003f44457223 */ /* 0x010fc60000010045 */
[----:B------:R-:W4:Y:S01]  /*19e00*/  LDL.LU R63, [R1+0x660] ;  /* 0x00066000013f7983 */ /* 0x000f220000300800 */
[----:B------:R-:W-:Y:S01]  /*19e10*/  FFMA.FTZ R67, R68, R0, R67 ;  /* 0x0000000044437223 */ /* 0x000fe20000010043 */
[-C--:B--2---:R-:W-:Y:S01]  /*19e20*/  FMUL.FTZ R68, R52, R2.reuse ;  /* 0x0000000234447220 */ /* 0x084fe20000410000 */
[----:B------:R-:W-:Y:S01]  /*19e30*/  FADD.FTZ R65, R65, R2 ;  /* 0x0000000241417221 */ /* 0x000fe20000010000 */
[C---:B----4-:R-:W-:Y:S02]  /*19e40*/  FFMA.FTZ R62, R63.reuse, R2, R62 ;  /* 0x000000023f3e7223 */ /* 0x050fe4000001003e */
[----:B------:R-:W2:Y:S01]  /*19e50*/  LDL.LU R2, [R1+0x65c] ;  /* 0x00065c0001027983 */ /* 0x000ea20000300800 */
[----:B------:R-:W-:Y:S01]  /*19e60*/  FFMA.FTZ R69, R63, R68, R69 ;  /* 0x000000443f457223 */ /* 0x000fe20000010045 */
[-C--:B------:R-:W-:Y:S01]  /*19e70*/  FMUL.FTZ R63, R53, R6.reuse ;  /* 0x00000006353f7220 */ /* 0x080fe20000410000 */
[----:B------:R-:W-:Y:S01]  /*19e80*/  FADD.FTZ R66, R66, R68 ;  /* 0x0000004442427221 */ /* 0x000fe20000010000 */
[----:B---3--:R-:W-:Y:S01]  /*19e90*/  FADD.FTZ R65, R65, R3 ;  /* 0x0000000341417221 */ /* 0x008fe20000010000 */
[----:B------:R-:W-:Y:S01]  /*19ea0*/  FADD.FTZ R61, R61, R7 ;  /* 0x000000073d3d7221 */ /* 0x000fe20000010000 */
[----:B------:R-:W3:Y:S01]  /*19eb0*/  LDL.LU R68, [R1+0x640] ;  /* 0x0006400001447983 */ /* 0x000ee20000300800 */
[----:B------:R-:W-:Y:S01]  /*19ec0*/  FADD.FTZ R66, R63, R66 ;  /* 0x000000423f427221 */ /* 0x000fe20000010000 */
[C---:B--2---:R-:W-:Y:S01]  /*19ed0*/  FFMA.FTZ R69, R2.reuse, R63, R69 ;  /* 0x0000003f02457223 */ /* 0x044fe20000010045 */
[----:B------:R-:W-:Y:S01]  /*19ee0*/  FFMA.FTZ R67, R2, R6, R67 ;  /* 0x0000000602437223 */ /* 0x000fe20000010043 */
[----:B------:R-:W2:Y:S01]  /*19ef0*/  LDL.LU R63, [R1+0x658] ;  /* 0x00065800013f7983 */ /* 0x000ea20000300800 */
[----:B------:R-:W-:-:S03]  /*19f00*/  FMUL.FTZ R2, R52, R3 ;  /* 0x0000000334027220 */ /* 0x000fc60000410000 */
[----:B------:R-:W4:Y:S01]  /*19f10*/  LDL.LU R7, [R1+0x970] ;  /* 0x0009700001077983 */ /* 0x000f220000300800 */
[----:B------:R-:W-:Y:S01]  /*19f20*/  FADD.FTZ R66, R66, R2 ;  /* 0x0000000242427221 */ /* 0x000fe20000010000 */
[C---:B--2---:R-:W-:Y:S02]  /*19f30*/  FFMA.FTZ R69, R63.reuse, R2, R69 ;  /* 0x000000023f457223 */ /* 0x044fe40000010045 */
[----:B------:R-:W2:Y:S01]  /*19f40*/  LDL.LU R2, [R1+0x654] ;  /* 0x0006540001027983 */ /* 0x000ea20000300800 */
[----:B------:R-:W-:Y:S01]  /*19f50*/  FFMA.FTZ R62, R63, R3, R62 ;  /* 0x000000033f3e7223 */ /* 0x000fe2000001003e */
[----:B------:R-:W-:Y:S02]  /*19f60*/  FMUL.FTZ R63, R53, R4 ;  /* 0x00000004353f7220 */ /* 0x000fe40000410000 */
[----:B------:R-:W3:Y:S02]  /*19f70*/  LDL.LU R3, [R1+0x960] ;  /* 0x0009600001037983 */ /* 0x000ee40000300800 */
[----:B------:R-:W-:Y:S01]  /*19f80*/  FADD.FTZ R66, R63, R66 ;  /* 0x000000423f427221 */ /* 0x000fe20000010000 */
[----:B--2---:R-:W-:-:S02]  /*19f90*/  FFMA.FTZ R69, R2, R63, R69 ;  /* 0x0000003f02457223 */ /* 0x004fc40000010045 */
[----:B------:R-:W2:Y:S01]  /*19fa0*/  LDL.LU R63, [R1+0x650] ;  /* 0x00065000013f7983 */ /* 0x000ea20000300800 */
[----:B------:R-:W-:Y:S01]  /*19fb0*/  FFMA.FTZ R67, R2, R4, R67 ;  /* 0x0000000402437223 */ /* 0x000fe20000010043 */
[----:B---3--:R-:W-:-:S04]  /*19fc0*/  FMUL.FTZ R2, R52, R3 ;  /* 0x0000000334027220 */ /* 0x008fc80000410000 */
[----:B------:R-:W-:Y:S01]  /*19fd0*/  FADD.FTZ R66, R66, R2 ;  /* 0x0000000242427221 */ /* 0x000fe20000010000 */
[----:B------:R-:W-:Y:S01]  /*19fe0*/  FADD.FTZ R61, R61, R0 ;  /* 0x000000003d3d7221 */ /* 0x000fe20000010000 */
[----:B------:R-:W-:Y:S01]  /*19ff0*/  FADD.FTZ R65, R65, R3 ;  /* 0x0000000341417221 */ /* 0x000fe20000010000 */
[----:B------:R-:W3:Y:S01]  /*1a000*/  LDL.LU R0, [R1+0x968] ;  /* 0x0009680001007983 */ /* 0x000ee20000300800 */
[----:B--2---:R-:W-:-:S03]  /*1a010*/  FFMA.FTZ R69, R63, R2, R69 ;  /* 0x000000023f457223 */ /* 0x004fc60000010045 */
[----:B------:R-:W2:Y:S01]  /*1a020*/  LDL.LU R2, [R1+0x64c] ;  /* 0x00064c0001027983 */ /* 0x000ea20000300800 */
[----:B------:R-:W-:Y:S01]  /*1a030*/  FADD.FTZ R61, R61, R6 ;  /* 0x000000063d3d7221 */ /* 0x000fe20000010000 */
[----:B------:R-:W-:Y:S02]  /*1a040*/  FFMA.FTZ R62, R63, R3, R62 ;  /* 0x000000033f3e7223 */ /* 0x000fe4000001003e */
[----:B------:R-:W4:Y:S01]  /*1a050*/  LDL.LU R6, [R1+0x964] ;  /* 0x0009640001067983 */ /* 0x000f220000300800 */
[----:B------:R-:W-:-:S03]  /*1a060*/  FADD.FTZ R61, R61, R4 ;  /* 0x000000043d3d7221 */ /* 0x000fc60000010000 */
[----:B------:R-:W3:Y:S01]  /*1a070*/  LDL.LU R4, [R1+0x95c] ;  /* 0x00095c0001047983 */ /* 0x000ee20000300800 */
[-C--:B------:R-:W-:Y:S01]  /*1a080*/  FMUL.FTZ R63, R53, R5.reuse ;  /* 0x00000005353f7220 */ /* 0x080fe20000410000 */
[----:B------:R-:W-:Y:S02]  /*1a090*/  FADD.FTZ R61, R61, R5 ;  /* 0x000000053d3d7221 */ /* 0x000fe40000010000 */
[----:B------:R-:W4:Y:S01]  /*1a0a0*/  LDL.LU R3, [R1+0x644] ;  /* 0x0006440001037983 */ /* 0x000f220000300800 */
[----:B--2---:R-:W-:-:S03]  /*1a0b0*/  FFMA.FTZ R67, R2, R5, R67 ;  /* 0x0000000502437223 */ /* 0x004fc60000010043 */
[----:B------:R-:W2:Y:S01]  /*1a0c0*/  LDL.LU R5, [R1+0x958] ;  /* 0x0009580001057983 */ /* 0x000ea20000300800 */
[----:B------:R-:W-:Y:S01]  /*1a0d0*/  FFMA.FTZ R69, R2, R63, R69 ;  /* 0x0000003f02457223 */ /* 0x000fe20000010045 */
[----:B------:R-:W-:Y:S02]  /*1a0e0*/  FADD.FTZ R66, R63, R66 ;  /* 0x000000423f427221 */ /* 0x000fe40000010000 */
[----:B------:R-:W2:Y:S01]  /*1a0f0*/  LDL.LU R63, [R1+0x628] ;  /* 0x00062800013f7983 */ /* 0x000ea20000300800 */
[-C--:B---3--:R-:W-:Y:S01]  /*1a100*/  FMUL.FTZ R2, R52, R4.reuse ;  /* 0x0000000434027220 */ /* 0x088fe20000410000 */
[----:B----4-:R-:W-:-:S03]  /*1a110*/  FFMA.FTZ R62, R3, R4, R62 ;  /* 0x00000004033e7223 */ /* 0x010fc6000001003e */
[----:B------:R-:W-:Y:S01]  /*1a120*/  FFMA.FTZ R69, R3, R2, R69 ;  /* 0x0000000203457223 */ /* 0x000fe20000010045 */
[----:B------:R-:W-:Y:S01]  /*1a130*/  FADD.FTZ R66, R66, R2 ;  /* 0x0000000242427221 */ /* 0x000fe20000010000 */
[----:B--2---:R-:W-:-:S04]  /*1a140*/  FMUL.FTZ R3, R53, R5 ;  /* 0x0000000535037220 */ /* 0x004fc80000410000 */
[C---:B------:R-:W-:Y:S01]  /*1a150*/  FFMA.FTZ R69, R68.reuse, R3, R69 ;  /* 0x0000000344457223 */ /* 0x040fe20000010045 */
[----:B------:R-:W-:Y:S02]  /*1a160*/  FADD.FTZ R66, R3, R66 ;  /* 0x0000004203427221 */ /* 0x000fe40000010000 */
[----:B------:R-:W2:Y:S01]  /*1a170*/  LDL.LU R3, [R1+0x63c] ;  /* 0x00063c0001037983 */ /* 0x000ea20000300800 */
[----:B------:R-:W-:Y:S01]  /*1a180*/  FFMA.FTZ R67, R68, R5, R67 ;  /* 0x0000000544437223 */ /* 0x000fe20000010043 */
[----:B------:R-:W-:Y:S02]  /*1a190*/  FADD.FTZ R61, R61, R5 ;  /* 0x000000053d3d7221 */ /* 0x000fe40000010000 */
[----:B------:R-:W3:Y:S01]  /*1a1a0*/  LDL.LU R5, [R1+0x638] ;  /* 0x0006380001057983 */ /* 0x000ee20000300800 */
[----:B------:R-:W-:Y:S01]  /*1a1b0*/  FADD.FTZ R65, R65, R4 ;  /* 0x0000000441417221 */ /* 0x000fe20000010000 */
[----:B------:R-:W-:Y:S02]  /*1a1c0*/  FMUL.FTZ R2, R52, R6 ;  /* 0x0000000634027220 */ /* 0x000fe40000410000 */
[----:B------:R-:W4:Y:S01]  /*1a1d0*/  LDL.LU R4, [R1+0x62c] ;  /* 0x00062c0001047983 */ /* 0x000f220000300800 */
[----:B------:R-:W-:-:S03]  /*1a1e0*/  FADD.FTZ R65, R65, R6 ;  /* 0x0000000641417221 */ /* 0x000fc60000010000 */
[----:B------:R-:W4:Y:S01]  /*1a1f0*/  LDL.LU R68, [R1+0x620] ;  /* 0x0006200001447983 */ /* 0x000f220000300800 */
[----:B--2---:R-:W-:-:S03]  /*1a200*/  FFMA.FTZ R62, R3, R6, R62 ;  /* 0x00000006033e7223 */ /* 0x004fc6000001003e */
[----:B------:R-:W2:Y:S01]  /*1a210*/  LDL.LU R6, [R1+0x634] ;  /* 0x0006340001067983 */ /* 0x000ea20000300800 */
[----:B------:R-:W-:Y:S01]  /*1a220*/  FFMA.FTZ R69, R3, R2, R69 ;  /* 0x0000000203457223 */ /* 0x000fe20000010045 */
[----:B------:R-:W-:Y:S01]  /*1a230*/  FMUL.FTZ R3, R53, R0 ;  /* 0x0000000035037220 */ /* 0x000fe20000410000 */
[----:B------:R-:W-:-:S03]  /*1a240*/  FADD.FTZ R66, R66, R2 ;  /* 0x0000000242427221 */ /* 0x000fc60000010000 */
[----:B---3--:R-:W-:Y:S01]  /*1a250*/  FFMA.FTZ R69, R5, R3, R69 ;  /* 0x0000000305457223 */ /* 0x008fe20000010045 */
[----:B------:R-:W-:Y:S02]  /*1a260*/  FADD.FTZ R66, R3, R66 ;  /* 0x0000004203427221 */ /* 0x000fe40000010000 */
[----:B------:R-:W3:Y:S01]  /*1a270*/  LDL.LU R3, [R1+0x614] ;  /* 0x0006140001037983 */ /* 0x000ee20000300800 */
[----:B------:R-:W-:Y:S01]  /*1a280*/  FFMA.FTZ R67, R5, R0, R67 ;  /* 0x0000000005437223 */ /* 0x000fe20000010043 */
[----:B------:R-:W-:Y:S02]  /*1a290*/  FMUL.FTZ R2, R52, R7 ;  /* 0x0000000734027220 */ /* 0x000fe40000410000 */
[----:B------:R-:W3:Y:S01]  /*1a2a0*/  LDL.LU R5, [R1+0x60c] ;  /* 0x00060c0001057983 */ /* 0x000ee20000300800 */
[----:B------:R-:W-:Y:S01]  /*1a2b0*/  FADD.FTZ R61, R61, R0 ;  /* 0x000000003d3d7221 */ /* 0x000fe20000010000 */
[-C--:B------:R-:W-:Y:S01]  /*1a2c0*/  FMUL.FTZ R0, R53, R8.reuse ;  /* 0x0000000835007220 */ /* 0x080fe20000410000 */
[----:B------:R-:W-:Y:S01]  /*1a2d0*/  FADD.FTZ R66, R66, R2 ;  /* 0x0000000242427221 */ /* 0x000fe20000010000 */
[----:B----4-:R-:W-:-:S03]  /*1a2e0*/  FFMA.FTZ R67, R4, R8, R67 ;  /* 0x0000000804437223 */ /* 0x010fc60000010043 */
[----:B------:R-:W-:Y:S01]  /*1a2f0*/  FADD.FTZ R66, R0, R66 ;  /* 0x0000004200427221 */ /* 0x000fe20000010000 */
[----:B------:R-:W-:Y:S01]  /*1a300*/  FFMA.FTZ R67, R68, R10, R67 ;  /* 0x0000000a44437223 */ /* 0x000fe20000010043 */
[C---:B--2---:R-:W-:Y:S01]  /*1a310*/  FFMA.FTZ R62, R6.reuse, R7, R62 ;  /* 0x00000007063e7223 */ /* 0x044fe2000001003e */
[----:B------:R-:W-:Y:S02]  /*1a320*/  FFMA.FTZ R69, R6, R2, R69 ;  /* 0x0000000206457223 */ /* 0x000fe40000010045 */
[----:B------:R-:W2:Y:S01]  /*1a330*/  LDL.LU R6, [R1+0x5fc] ;  /* 0x0005fc0001067983 */ /* 0x000ea20000300800 */
[-C--:B------:R-:W-:Y:S01]  /*1a340*/  FMUL.FTZ R2, R52, R9.reuse ;  /* 0x0000000934027220 */ /* 0x080fe20000410000 */
[----:B------:R-:W-:Y:S02]  /*1a350*/  FFMA.FTZ R69, R4, R0, R69 ;  /* 0x0000000004457223 */ /* 0x000fe40000010045 */
[----:B------:R-:W4:Y:S01]  /*1a360*/  LDL.LU R4, [R1+0x5f8] ;  /* 0x0005f80001047983 */ /* 0x000f220000300800 */
[C---:B------:R-:W-:Y:S01]  /*1a370*/  FFMA.FTZ R62, R63.reuse, R9, R62 ;  /* 0x000000093f3e7223 */ /* 0x040fe2000001003e */
[----:B------:R-:W-:Y:S01]  /*1a380*/  FFMA.FTZ R69, R63, R2, R69 ;  /* 0x000000023f457223 */ /* 0x000fe20000010045 */
[----:B------:R-:W-:Y:S01]  /*1a390*/  FMUL.FTZ R0, R53, R10 ;  /* 0x0000000a35007220 */ /* 0x000fe20000410000 */
[----:B------:R-:W4:Y:S03]  /*1a3a0*/  LDL.LU R63, [R1+0x5f0] ;  /* 0x0005f000013f7983 */ /* 0x000f260000300800 */
[----:B------:R-:W-:-:S02]  /*1a3b0*/  FFMA.FTZ R69, R68, R0, R69 ;  /* 0x0000000044457223 */ /* 0x000fc40000010045 */
[----:B------:R-:W4:Y:S01]  /*1a3c0*/  LDL.LU R68, [R1+0x5e8] ;  /* 0x0005e80001447983 */ /* 0x000f220000300800 */
[----:B------:R-:W-:Y:S01]  /*1a3d0*/  FADD.FTZ R66, R66, R2 ;  /* 0x0000000242427221 */ /* 0x000fe20000010000 */
[-C--:B------:R-:W-:Y:S01]  /*1a3e0*/  FMUL.FTZ R2, R52, R11.reuse ;  /* 0x0000000b34027220 */ /* 0x080fe20000410000 */
[C---:B---3--:R-:W-:Y:S02]  /*1a3f0*/  FFMA.FTZ R62, R3.reuse, R11, R62 ;  /* 0x0000000b033e7223 */ /* 0x048fe4000001003e */
[----:B------:R-:W-:Y:S01]  /*1a400*/  FADD.FTZ R66, R0, R66 ;  /* 0x0000004200427221 */ /* 0x000fe20000010000 */
[----:B------:R-:W-:Y:S01]  /*1a410*/  FFMA.FTZ R69, R3, R2, R69 ;  /* 0x0000000203457223 */ /* 0x000fe20000010045 */
[-C--:B------:R-:W-:Y:S01]  /*1a420*/  FMUL.FTZ R0, R53, R12.reuse ;  /* 0x0000000c35007220 */ /* 0x080fe20000410000 */
[----:B------:R-:W3:Y:S01]  /*1a430*/  LDL.LU R3, [R1+0x5e0] ;  /* 0x0005e00001037983 */ /* 0x000ee20000300800 */
[----:B------:R-:W-:Y:S01]  /*1a440*/  FADD.FTZ R66, R66, R2 ;  /* 0x0000000242427221 */ /* 0x000fe20000010000 */
[C---:B------:R-:W-:Y:S01]  /*1a450*/  FFMA.FTZ R67, R5.reuse, R12, R67 ;  /* 0x0000000c05437223 */ /* 0x040fe20000010043 */
[----:B------:R-:W-:Y:S01]  /*1a460*/  FFMA.FTZ R69, R5, R0, R69 ;  /* 0x0000000005457223 */ /* 0x000fe20000010045 */
[----:B------:R-:W-:Y:S01]  /*1a470*/  FMUL.FTZ R2, R52, R13 ;  /* 0x0000000d34027220 */ /* 0x000fe20000410000 */
[----:B------:R-:W3:Y:S01]  /*1a480*/  LDL.LU R5, [R1+0x5d4] ;  /* 0x0005d40001057983 */ /* 0x000ee20000300800 */
[----:B------:R-:W-:Y:S01]  /*1a490*/  FADD.FTZ R66, R0, R66 ;  /* 0x0000004200427221 */ /* 0x000fe20000010000 */
[----:B------:R-:W-:-:S03]  /*1a4a0*/  FMUL.FTZ R0, R53, R14 ;  /* 0x0000000e35007220 */ /* 0x000fc60000410000 */
[----:B------:R-:W-:-:S04]  /*1a4b0*/  FADD.FTZ R66, R66, R2 ;  /* 0x0000000242427221 */ /* 0x000fc80000010000 */
        /* <DEDUP_REMOVED lines=8> */
[----:B------:R-:W-:Y:S01]  /*1a540*/  FFMA.FTZ R62, R63, R15, R62 ;  /* 0x0000000f3f3e7223 */ /* 0x000fe2000001003e */
[----:B------:R-:W-:Y:S01]  /*1a550*/  FMUL.FTZ R0, R53, R16 ;  /* 0x0000001035007220 */ /* 0x000fe20000410000 */
[----:B------:R-:W-:-:S02]  /*1a560*/  FFMA.FTZ R69, R63, R2, R69 ;  /* 0x000000023f457223 */ /* 0x000fc40000010045 */
[----:B------:R-:W4:Y:S01]  /*1a570*/  LDL.LU R63, [R1+0x5ac] ;  /* 0x0005ac00013f7983 */ /* 0x000f220000300800 */
[C---:B------:R-:W-:Y:S01]  /*1a580*/  FFMA.FTZ R67, R68.reuse, R16, R67 ;  /* 0x0000001044437223 */ /* 0x040fe20000010043 */
[----:B------:R-:W-:Y:S02]  /*1a590*/  FFMA.FTZ R69, R68, R0, R69 ;  /* 0x0000000044457223 */ /* 0x000fe40000010045 */
[----:B------:R-:W4:Y:S01]  /*1a5a0*/  LDL.LU R68, [R1+0x5a8] ;  /* 0x0005a80001447983 */ /* 0x000f220000300800 */
[----:B------:R-:W-:Y:S01]  /*1a5b0*/  FADD.FTZ R66, R66, R2 ;  /* 0x0000000242427221 */ /* 0x000fe20000010000 */
[----:B------:R-:W-:-:S03]  /*1a5c0*/  FMUL.FTZ R2, R52, R17 ;  /* 0x0000001134027220 */ /* 0x000fc60000410000 */
[----:B------:R-:W-:Y:S01]  /*1a5d0*/  FADD.FTZ R66, R0, R66 ;  /* 0x0000004200427221 */ /* 0x000fe20000010000 */
[C---:B---3--:R-:W-:Y:S01]  /*1a5e0*/  FFMA.FTZ R62, R3.reuse, R17, R62 ;  /* 0x00000011033e7223 */ /* 0x048fe2000001003e */
        /* <DEDUP_REMOVED lines=19> */
[----:B------:R-:W-:Y:S01]  /*1a720*/  FMUL.FTZ R0, R53, R22 ;  /* 0x0000001635007220 */ /* 0x000fe20000410000 */
[C---:B------:R-:W-:Y:S01]  /*1a730*/  FFMA.FTZ R62, R63.reuse, R21, R62 ;  /* 0x000000153f3e7223 */ /* 0x040fe2000001003e */
[----:B------:R-:W-:-:S02]  /*1a740*/  FFMA.FTZ R69, R63, R2, R69 ;  /* 0x000000023f457223 */ /* 0x000fc40000010045 */
[----:B------:R-:W4:Y:S01]  /*1a750*/  LDL.LU R63, [R1+0x558] ;  /* 0x00055800013f7983 */ /* 0x000f220000300800 */
[C---:B------:R-:W-:Y:S01]  /*1a760*/  FFMA.FTZ R67, R68.reuse, R22, R67 ;  /* 0x0000001644437223 */ /* 0x040fe20000010043 */
[----:B------:R-:W-:Y:S02]  /*1a770*/  FFMA.FTZ R69, R68, R0, R69 ;  /* 0x0000000044457223 */ /* 0x000fe40000010045 */
[----:B------:R-:W4:Y:S01]  /*1a780*/  LDL.LU R68, [R1+0x528] ;  /* 0x0005280001447983 */ /* 0x000f220000300800 */
[----:B------:R-:W-:Y:S01]  /*1a790*/  FADD.FTZ R66, R66, R2 ;  /* 0x0000000242427221 */ /* 0x000fe20000010000 */
[-C--:B------:R-:W-:Y:S01]  /*1a7a0*/  FMUL.FTZ R2, R52, R23.reuse ;  /* 0x0000001734027220 */ /* 0x080fe20000410000 */
[----:B------:R-:W-:Y:S02]  /*1a7b0*/  FADD.FTZ R65, R65, R7 ;  /* 0x0000000741417221 */ /* 0x000fe40000010000 */
[----:B------:R-:W-:Y:S01]  /*1a7c0*/  FADD.FTZ R66, R0, R66 ;  /* 0x0000004200427221 */ /* 0x000fe20000010000 */
[----:B---3--:R-:W-:Y:S01]  /*1a7d0*/  FFMA.FTZ R69, R3, R2, R69 ;  /* 0x0000000203457223 */ /* 0x008fe20000010045 */
[-C--:B------:R-:W-:Y:S01]  /*1a7e0*/  FMUL.FTZ R0, R53, R24.reuse ;  /* 0x0000001835007220 */ /* 0x080fe20000410000 */
[----:B------:R-:W3:Y:S01]  /*1a7f0*/  LDL.LU R7, [R1+0x50c] ;  /* 0x00050c0001077983 */ /* 0x000ee20000300800 */
[----:B------:R-:W-:Y:S01]  /*1a800*/  FADD.FTZ R66, R66, R2 ;  /* 0x0000000242427221 */ /* 0x000fe20000010000 */
[----:B------:R-:W-:Y:S01]  /*1a810*/  FFMA.FTZ R62, R3, R23, R62 ;  /* 0x00000017033e7223 */ /* 0x000fe2000001003e */
        /* <DEDUP_REMOVED lines=27> */
[----:B------:R-:W-:Y:S01]  /*1a9d0*/  FMUL.FTZ R0, R53, R54 ;  /* 0x0000003635007220 */ /* 0x000fe20000410000 */
[----:B------:R-:W3:Y:S01]  /*1a9e0*/  LDL.LU R7, [R1+0x4c8] ;  /* 0x0004c80001077983 */ /* 0x000ee20000300800 */
[----:B------:R-:W-:Y:S01]  /*1a9f0*/  FADD.FTZ R3, R3, R2 ;  /* 0x0000000203037221 */ /* 0x000fe20000010000 */
[----:B------:R-:W-:Y:S01]  /*1aa00*/  FMUL.FTZ R2, R52, R59 ;  /* 0x0000003b34027220 */ /* 0x000fe20000410000 */
[----:B------:R-:W-:Y:S01]  /*1aa10*/  FFMA.FTZ R69, R5, R0, R69 ;  /* 0x0000000005457223 */ /* 0x000fe20000010045 */
[----:B------:R-:W-:Y:S01]  /*1aa20*/  FADD.FTZ R65, R65, R9 ;  /* 0x0000000941417221 */ /* 0x000fe20000010000 */
[----:B------:R-:W-:Y:S01]  /*1aa30*/  FFMA.FTZ R67, R5, R54, R67 ;  /* 0x0000003605437223 */ /* 0x000fe20000010043 */
[----:B------:R-:W3:Y:S01]  /*1aa40*/  LDL.LU R9, [R1+0x4c4] ;  /* 0x0004c40001097983 */ /* 0x000ee20000300800 */
[----:B------:R-:W-:Y:S01]  /*1aa50*/  FADD.FTZ R5, R0, R3 ;  /* 0x0000000300057221 */ /* 0x000fe20000010000 */
[----:B------:R-:W-:Y:S01]  /*1aa60*/  FMUL.FTZ R0, R53, R44 ;  /* 0x0000002c35007220 */ /* 0x000fe20000410000 */
[----:B------:R-:W-:-:S02]  /*1aa70*/  FADD.FTZ R61, R61, R8 ;  /* 0x000000083d3d7221 */ /* 0x000fc40000010000 */
[----:B------:R-:W-:Y:S01]  /*1aa80*/  FADD.FTZ R5, R5, R2 ;  /* 0x0000000205057221 */ /* 0x000fe20000010000 */
[----:B------:R-:W3:Y:S03]  /*1aa90*/  LDL.LU R8, [R1+0x4bc] ;  /* 0x0004bc0001087983 */ /* 0x000ee60000300800 */
[----:B------:R-:W-:Y:S01]  /*1aaa0*/  FADD.FTZ R5, R0, R5 ;  /* 0x0000000500057221 */ /* 0x000fe20000010000 */
[C---:B--2---:R-:W-:Y:S01]  /*1aab0*/  FFMA.FTZ R3, R6.reuse, R59, R62 ;  /* 0x0000003b06037223 */ /* 0x044fe2000001003e */
[----:B------:R-:W-:Y:S02]  /*1aac0*/  FFMA.FTZ R69, R6, R2, R69 ;  /* 0x0000000206457223 */ /* 0x000fe40000010045 */
[----:B------:R-:W2:Y:S01]  /*1aad0*/  LDL.LU R6, [R1+0x4c0] ;  /* 0x0004c00001067983 */ /* 0x000ea20000300800 */
[----:B------:R-:W-:Y:S01]  /*1aae0*/  FMUL.FTZ R2, R52, R58 ;  /* 0x0000003a34027220 */ /* 0x000fe20000410000 */
[C---:B----4-:R-:W-:Y:S01]  /*1aaf0*/  FFMA.FTZ R69, R4.reuse, R0, R69 ;  /* 0x0000000004457223 */ /* 0x050fe20000010045 */
[----:B------:R-:W-:Y:S01]  /*1ab00*/  FFMA.FTZ R67, R4, R44, R67 ;  /* 0x0000002c04437223 */ /* 0x000fe20000010043 */
[----:B------:R-:W-:-:S02]  /*1ab10*/  FFMA.FTZ R0, R63, R58, R3 ;  /* 0x0000003a3f007223 */ /* 0x000fc40000010003 */
[----:B------:R-:W-:Y:S01]  /*1ab20*/  FFMA.FTZ R4, R63, R2, R69 ;  /* 0x000000023f047223 */ /* 0x000fe20000010045 */
[-C--:B------:R-:W-:Y:S01]  /*1ab30*/  FMUL.FTZ R3, R53, R42.reuse ;  /* 0x0000002a35037220 */ /* 0x080fe20000410000 */
[----:B------:R-:W4:Y:S01]  /*1ab40*/  LDL.LU R63, [R1+0x4b8] ;  /* 0x0004b800013f7983 */ /* 0x000f220000300800 */
[C---:B------:R-:W-:Y:S02]  /*1ab50*/  FFMA.FTZ R67, R68.reuse, R42, R67 ;  /* 0x0000002a44437223 */ /* 0x040fe40000010043 */
[----:B------:R-:W-:Y:S02]  /*1ab60*/  FFMA.FTZ R4, R68, R3, R4 ;  /* 0x0000000344047223 */ /* 0x000fe40000010004 */
[----:B------:R-:W4:Y:S01]  /*1ab70*/  LDL.LU R68, [R1+0x4b4] ;  /* 0x0004b40001447983 */ /* 0x000f220000300800 */
[----:B------:R-:W-:Y:S01]  /*1ab80*/  FADD.FTZ R61, R61, R10 ;  /* 0x0000000a3d3d7221 */ /* 0x000fe20000010000 */
[----:B------:R-:W-:Y:S01]  /*1ab90*/  FADD.FTZ R2, R5, R2 ;  /* 0x0000000205027221 */ /* 0x000fe20000010000 */
[-C--:B------:R-:W-:Y:S01]  /*1aba0*/  FMUL.FTZ R5, R52, R57.reuse ;  /* 0x0000003934057220 */ /* 0x080fe20000410000 */
[----:B------:R-:W-:Y:S01]  /*1abb0*/  FADD.FTZ R65, R65, R11 ;  /* 0x0000000b41417221 */ /* 0x000fe20000010000 */
[----:B------:R-:W-:Y:S01]  /*1abc0*/  FADD.FTZ R61, R61, R12 ;  /* 0x0000000c3d3d7221 */ /* 0x000fe20000010000 */
[----:B------:R-:W-:Y:S01]  /*1abd0*/  FADD.FTZ R2, R3, R2 ;  /* 0x0000000203027221 */ /* 0x000fe20000010000 */
[----:B------:R-:W4:Y:S01]  /*1abe0*/  LDL.LU R12, [R1+0x4b0] ;  /* 0x0004b000010c7983 */ /* 0x000f220000300800 */
[C---:B---3--:R-:W-:Y:S01]  /*1abf0*/  FFMA.FTZ R3, R7.reuse, R57, R0 ;  /* 0x0000003907037223 */ /* 0x048fe20000010000 */
[----:B------:R-:W-:Y:S01]  /*1ac00*/  FFMA.FTZ R7, R7, R5, R4 ;  /* 0x0000000507077223 */ /* 0x000fe20000010004 */
[----:B------:R-:W-:Y:S01]  /*1ac10*/  FMUL.FTZ R0, R53, R40 ;  /* 0x0000002835007220 */ /* 0x000fe20000410000 */
[----:B------:R-:W-:Y:S01]  /*1ac20*/  FADD.FTZ R5, R2, R5 ;  /* 0x0000000502057221 */ /* 0x000fe20000010000 */
[----:B------:R-:W3:Y:S01]  /*1ac30*/  LDL.LU R11, [R1+0x4ac] ;  /* 0x0004ac00010b7983 */ /* 0x000ee20000300800 */
[----:B------:R-:W-:Y:S01]  /*1ac40*/  FMUL.FTZ R2, R52, R56 ;  /* 0x0000003834027220 */ /* 0x000fe20000410000 */
[C---:B------:R-:W-:Y:S01]  /*1ac50*/  FFMA.FTZ R7, R9.reuse, R0, R7 ;  /* 0x0000000009077223 */ /* 0x040fe20000010007 */
[----:B------:R-:W-:Y:S01]  /*1ac60*/  FADD.FTZ R5, R0, R5 ;  /* 0x0000000500057221 */ /* 0x000fe20000010000 */
[----:B------:R-:W3:Y:S01]  /*1ac70*/  LDL.LU R10, [R1+0x4a8] ;  /* 0x0004a800010a7983 */ /* 0x000ee20000300800 */
[----:B------:R-:W-:-:S03]  /*1ac80*/  FFMA.FTZ R67, R9, R40, R67 ;  /* 0x0000002809437223 */ /* 0x000fc60000010043 */
[----:B------:R-:W3:Y:S01]  /*1ac90*/  LDL.LU R9, [R1+0x4a4] ;  /* 0x0004a40001097983 */ /* 0x000ee20000300800 */
[C---:B--2---:R-:W-:Y:S01]  /*1aca0*/  FFMA.FTZ R0, R6.reuse, R56, R3 ;  /* 0x0000003806007223 */ /* 0x044fe20000010003 */
[----:B------:R-:W-:Y:S01]  /*1acb0*/  FFMA.FTZ R4, R6, R2, R7 ;  /* 0x0000000206047223 */ /* 0x000fe20000010007 */
[-C--:B------:R-:W-:Y:S01]  /*1acc0*/  FMUL.FTZ R3, R53, R36.reuse ;  /* 0x0000002435037220 */ /* 0x080fe20000410000 */
[----:B------:R-:W-:Y:S01]  /*1acd0*/  FADD.FTZ R6, R5, R2 ;  /* 0x0000000205067221 */ /* 0x000fe20000010000 */
[----:B------:R-:W-:Y:S01]  /*1ace0*/  FMUL.FTZ R5, R52, R55 ;  /* 0x0000003734057220 */ /* 0x000fe20000410000 */
[C---:B------:R-:W-:Y:S01]  /*1acf0*/  FFMA.FTZ R2, R8.reuse, R36, R67 ;  /* 0x0000002408027223 */ /* 0x040fe20000010043 */
[----:B------:R-:W-:Y:S02]  /*1ad00*/  FFMA.FTZ R4, R8, R3, R4 ;  /* 0x0000000308047223 */ /* 0x000fe40000010004 */
[----:B------:R-:W2:Y:S01]  /*1ad10*/  LDL.LU R8, [R1+0x4a0] ;  /* 0x0004a00001087983 */ /* 0x000ea20000300800 */
[C---:B----4-:R-:W-:Y:S01]  /*1ad20*/  FFMA.FTZ R0, R63.reuse, R55, R0 ;  /* 0x000000373f007223 */ /* 0x050fe20000010000 */
[----:B------:R-:W-:Y:S01]  /*1ad30*/  FFMA.FTZ R7, R63, R5, R4 ;  /* 0x000000053f077223 */ /* 0x000fe20000010004 */
[-C--:B------:R-:W-:Y:S01]  /*1ad40*/  FMUL.FTZ R4, R53, R39.reuse ;  /* 0x0000002735047220 */ /* 0x080fe20000410000 */
[----:B------:R-:W4:Y:S01]  /*1ad50*/  LDL.LU R63, [R1+0x49c] ;  /* 0x00049c00013f7983 */ /* 0x000f220000300800 */
[----:B------:R-:W-:Y:S01]  /*1ad60*/  FADD.FTZ R6, R3, R6 ;  /* 0x0000000603067221 */ /* 0x000fe20000010000 */
[C---:B------:R-:W-:Y:S01]  /*1ad70*/  FFMA.FTZ R3, R68.reuse, R39, R2 ;  /* 0x0000002744037223 */ /* 0x040fe20000010002 */
        /* <DEDUP_REMOVED lines=9> */
[----:B---3--:R-:W-:Y:S02]  /*1ae10*/  FFMA.FTZ R7, R11, R4, R7 ;  /* 0x000000040b077223 */ /* 0x008fe40000010007 */
[----:B------:R-:W-:Y:S01]  /*1ae20*/  FADD.FTZ R5, R4, R5 ;  /* 0x0000000504057221 */ /* 0x000fe20000010000 */
[----:B------:R-:W-:Y:S01]  /*1ae30*/  FMUL.FTZ R4, R53, R30 ;  /* 0x0000001e35047220 */ /* 0x000fe20000410000 */
[----:B------:R-:W-:-:S02]  /*1ae40*/  FFMA.FTZ R7, R10, R2, R7 ;  /* 0x000000020a077223 */ /* 0x000fc40000010007 */
[----:B------:R-:W-:Y:S01]  /*1ae50*/  FADD.FTZ R5, R5, R2 ;  /* 0x0000000205057221 */ /* 0x000fe20000010000 */
[----:B------:R-:W-:Y:S01]  /*1ae60*/  FMUL.FTZ R2, R52, R41 ;  /* 0x0000002934027220 */ /* 0x000fe20000410000 */
[----:B------:R-:W-:Y:S02]  /*1ae70*/  FFMA.FTZ R7, R9, R4, R7 ;  /* 0x0000000409077223 */ /* 0x000fe40000010007 */
[----:B------:R-:W-:Y:S01]  /*1ae80*/  FADD.FTZ R5, R4, R5 ;  /* 0x0000000504057221 */ /* 0x000fe20000010000 */
[----:B------:R-:W-:Y:S01]  /*1ae90*/  FFMA.FTZ R3, R11, R34, R3 ;  /* 0x000000220b037223 */ /* 0x000fe20000010003 */
[----:B------:R-:W-:Y:S02]  /*1aea0*/  FMUL.FTZ R4, R53, R38 ;  /* 0x0000002635047220 */ /* 0x000fe40000410000 */
[----:B------:R-:W-:Y:S01]  /*1aeb0*/  FADD.FTZ R5, R5, R2 ;  /* 0x0000000205057221 */ /* 0x000fe20000010000 */
[----:B------:R-:W-:Y:S01]  /*1aec0*/  FFMA.FTZ R3, R9, R30, R3 ;  /* 0x0000001e09037223 */ /* 0x000fe20000010003 */
[----:B------:R-:W-:-:S02]  /*1aed0*/  FMUL.FTZ R6, R52, R29 ;  /* 0x0000001d34067220 */ /* 0x000fc40000410000 */
[----:B------:R-:W-:Y:S01]  /*1aee0*/  FADD.FTZ R5, R4, R5 ;  /* 0x0000000504057221 */ /* 0x000fe20000010000 */
[----:B------:R-:W-:-:S04]  /*1aef0*/  FFMA.FTZ R0, R12, R45, R0 ;  /* 0x0000002d0c007223 */ /* 0x000fc80000010000 */
[----:B------:R-:W-:Y:S01]  /*1af00*/  FFMA.FTZ R0, R10, R43, R0 ;  /* 0x0000002b0a007223 */ /* 0x000fe20000010000 */
[----:B------:R-:W-:Y:S01]  /*1af10*/  FADD.FTZ R65, R65, R13 ;  /* 0x0000000d41417221 */ /* 0x000fe20000010000 */
[----:B------:R-:W-:Y:S01]  /*1af20*/  FADD.FTZ R61, R61, R14 ;  /* 0x0000000e3d3d7221 */ /* 0x000fe20000010000 */
[----:B--2---:R-:W-:-:S04]  /*1af30*/  FFMA.FTZ R7, R8, R2, R7 ;  /* 0x0000000208077223 */ /* 0x004fc80000010007 */
[C---:B----4-:R-:W-:Y:S01]  /*1af40*/  FFMA.FTZ R7, R63.reuse, R4, R7 ;  /* 0x000000043f077223 */ /* 0x050fe20000010007 */
[----:B------:R-:W-:Y:S01]  /*1af50*/  FFMA.FTZ R2, R63, R38, R3 ;  /* 0x000000263f027223 */ /* 0x000fe20000010003 */
[----:B------:R-:W-:Y:S02]  /*1af60*/  FMUL.FTZ R3, R53, R37 ;  /* 0x0000002535037220 */ /* 0x000fe40000410000 */
[----:B------:R-:W-:Y:S01]  /*1af70*/  FFMA.FTZ R4, R68, R6, R7 ;  /* 0x0000000644047223 */ /* 0x000fe20000010007 */
[----:B------:R-:W-:Y:S01]  /*1af80*/  FADD.FTZ R6, R5, R6 ;  /* 0x0000000605067221 */ /* 0x000fe20000010000 */
[----:B------:R-:W-:Y:S02]  /*1af90*/  FMUL.FTZ R5, R52, R35 ;  /* 0x0000002334057220 */ /* 0x000fe40000410000 */
        /* <DEDUP_REMOVED lines=12> */
[----:B------:R-:W-:Y:S01]  /*1b060*/  FMUL.FTZ R0, R53, R33 ;  /* 0x0000002135007220 */ /* 0x000fe20000410000 */
[C---:B------:R-:W-:Y:S01]  /*1b070*/  FFMA.FTZ R11, R47.reuse, R5, R4 ;  /* 0x000000052f0b7223 */ /* 0x040fe20000010004 */
[----:B------:R-:W-:Y:S01]  /*1b080*/  FADD.FTZ R5, R6, R5 ;  /* 0x0000000506057221 */ /* 0x000fe20000010000 */
[----:B------:R-:W-:Y:S01]  /*1b090*/  FFMA.FTZ R2, R48, R31, R2 ;  /* 0x0000001f30027223 */ /* 0x000fe20000010002 */
[----:B------:R0:W5:Y:S01]  /*1b0a0*/  LDL.LU R64, [R1+0x954] ;  /* 0x0009540001407983 */ /* 0x0001620000300800 */
[----:B------:R-:W-:Y:S01]  /*1b0b0*/  FFMA.FTZ R11, R46, R0, R11 ;  /* 0x000000002e0b7223 */ /* 0x000fe2000001000b */
[----:B------:R-:W-:Y:S01]  /*1b0c0*/  FADD.FTZ R0, R0, R5 ;  /* 0x0000000500007221 */ /* 0x000fe20000010000 */
[----:B------:R-:W-:Y:S01]  /*1b0d0*/  FFMA.FTZ R4, R47, R32, R3 ;  /* 0x000000202f047223 */ /* 0x000fe20000010003 */
[----:B------:R-:W-:Y:S01]  /*1b0e0*/  FFMA.FTZ R5, R46, R33, R2 ;  /* 0x000000212e057223 */ /* 0x000fe20000010002 */
[----:B------:R0:W5:Y:S04]  /*1b0f0*/  LDL.LU R49, [R1+0x950] ;  /* 0x0009500001317983 */ /* 0x0001680000300800 */
[----:B------:R0:W5:Y:S04]  /*1b100*/  LDL.LU R48, [R1+0x94c] ;  /* 0x00094c0001307983 */ /* 0x0001680000300800 */
[----:B------:R0:W5:Y:S04]  /*1b110*/  LDL.LU R47, [R1+0x948] ;  /* 0x00094800012f7983 */ /* 0x0001680000300800 */
[----:B------:R0:W5:Y:S01]  /*1b120*/  LDL.LU R46, [R1+0x944] ;  /* 0x00094400012e7983 */ /* 0x0001620000300800 */
[----:B------:R-:W-:Y:S01]  /*1b130*/  FADD.FTZ R65, R65, R15 ;  /* 0x0000000f41417221 */ /* 0x000fe20000010000 */
[----:B------:R-:W-:-:S03]  /*1b140*/  FADD.FTZ R61, R61, R16 ;  /* 0x000000103d3d7221 */ /* 0x000fc60000010000 */
        /* <DEDUP_REMOVED lines=35> */
[----:B0-----:R-:W-:-:S07]  /*1b380*/  FADD.FTZ R7, R38, R33 ;  /* 0x0000002126077221 */ /* 0x001fce0000010000 */
.L_x_1327:
        /* <DEDUP_REMOVED lines=89> */
.L_x_1329:
[----:B------:R-:W-:Y:S05]  /*1b920*/  BSYNC.RECONVERGENT B0 ;  /* 0x0000000000007941 */ /* 0x000fea0003800200 */
.L_x_1328:
        /* <DEDUP_REMOVED lines=38> */
.L_x_1331:
[----:B------:R-:W-:Y:S05]  /*1bb90*/  BSYNC.RECONVERGENT B0 ;  /* 0x0000000000007941 */ /* 0x000fea0003800200 */
.L_x_1330:
        /* <DEDUP_REMOVED lines=30> */
.L_x_1333:
[----:B------:R-:W-:Y:S05]  /*1bd80*/  BSYNC.RECONVERGENT B0 ;  /* 0x0000000000007941 */ /* 0x000fea0003800200 */
.L_x_1332:
        /* <DEDUP_REMOVED lines=34> */
.L_x_1337:
[----:B------:R-:W2:Y:S04]  /*1bfb0*/  LDG.E.STRONG.GPU R0, desc[UR10][R8.64] ;  /* 0x0000000a08007981 */ /* 0x000ea8000c1ef900 */
[----:B--2---:R-:W-:Y:S04]  /*1bfc0*/  CCTL.IVALL ;  /* 0x00000000ff00798f */ /* 0x004fe80002000000 */
[----:B------:R0:W-:Y:S01]  /*1bfd0*/  STL [R1], R0 ;  /* 0x0000000001007387 */ /* 0x0001e20000100800 */
[----:B------:R-:W-:-:S13]  /*1bfe0*/  ISETP.NE.AND P0, PT, R0, UR5, PT ;  /* 0x0000000500007c0c */ /* 0x000fda000bf05270 */
[----:B0-----:R-:W-:Y:S05]  /*1bff0*/  @P0 BRA `(.L_x_1337) ;  /* 0xfffffffc00ec0947 */ /* 0x001fea000383ffff */
.L_x_1336:
[----:B------:R-:W-:Y:S05]  /*1c000*/  BSYNC.RECONVERGENT B0 ;  /* 0x0000000000007941 */ /* 0x000fea0003800200 */
.L_x_1335:
        /* <DEDUP_REMOVED lines=15> */
.L_x_1339:
        /* <DEDUP_REMOVED lines=77> */
.L_x_1338:
        /* <DEDUP_REMOVED lines=52> */
.L_x_1340:
        /* <DEDUP_REMOVED lines=27> */
.L_x_1341:
        /* <DEDUP_REMOVED lines=12> */
.L_x_1342:
[----:B------:R-:W-:Y:S05]  /*1cb80*/  BSYNC.RECONVERGENT B0 ;  /* 0x0000000000007941 */ /* 0x000fea0003800200 */
.L_x_1334:
        /* <DEDUP_REMOVED lines=17> */
.L_x_1348:
[----:B------:R-:W-:-:S05]  /*1cca0*/  LEA R12, R13, UR15, 0x3 ;  /* 0x0000000f0d0c7c11 */ /* 0x000fca000f8e18ff */
[----:B0-----:R-:W2:Y:S04]  /*1ccb0*/  LDL.128 R4, [R12+0x10] ;  /* 0x000010000c047983 */ /* 0x001ea80000100c00 */
[----:B------:R0:W3:Y:S01]  /*1ccc0*/  LDL.128 R8, [R12+0x210] ;  /* 0x000210000c087983 */ /* 0x0000e20000100c00 */
[----:B------:R-:W-:Y:S01]  /*1ccd0*/  BSSY.RECONVERGENT B0, `(.L_x_1343) ;  /* 0x0000036000007945 */ /* 0x000fe20003800200 */
[----:B--2---:R-:W-:Y:S01]  /*1cce0*/  FADD.FTZ R4, R4, -UR28 ;  /* 0x8000001c04047e21 */ /* 0x004fe20008010000 */
[----:B------:R-:W-:Y:S01]  /*1ccf0*/  FADD.FTZ R5, R5, -UR28 ;  /* 0x8000001c05057e21 */ /* 0x000fe20008010000 */
[----:B------:R-:W-:Y:S01]  /*1cd00*/  FADD.FTZ R6, R6, -UR28 ;  /* 0x8000001c06067e21 */ /* 0x000fe20008010000 */
[----:B------:R-:W-:Y:S01]  /*1cd10*/  FADD.FTZ R7, R7, -UR28 ;  /* 0x8000001c07077e21 */ /* 0x000fe20008010000 */
[----:B------:R-:W-:Y:S01]  /*1cd20*/  FMUL.FTZ R19, R4, UR16 ;  /* 0x0000001004137c20 */ /* 0x000fe20008410000 */
[----:B------:R-:W-:-:S03]  /*1cd30*/  FMUL.FTZ R18, R5, UR16 ;  /* 0x0000001005127c20 */ /* 0x000fc60008410000 */
[----:B-----5:R-:W-:Y:S01]  /*1cd40*/  @P2 FFMA.FTZ R2, R52, R19, R50 ;  /* 0x0000001334022223 */ /* 0x020fe20000010032 */
        /* <DEDUP_REMOVED lines=8> */
[----:B0-----:R-:W-:-:S06]  /*1cdd0*/  FMUL.FTZ R12, R6, UR16 ;  /* 0x00000010060c7c20 */ /* 0x001fcc0008410000 */
[----:B------:R-:W0:Y:S01]  /*1cde0*/  @P2 MUFU.RCP R16, R16 ;  /* 0x0000001000102308 */ /* 0x000e220000001000 */
[----:B--2---:R-:W-:Y:S01]  /*1cdf0*/  @P2 FADD.FTZ R17, -R15, 1 ;  /* 0x3f8000000f112421 */ /* 0x004fe20000010100 */
[----:B---3--:R-:W-:-:S03]  /*1ce00*/  @P2 FMUL.FTZ R15, R8, R15 ;  /* 0x0000000f080f2220 */ /* 0x008fc60000410000 */
[----:B------:R-:W-:Y:S01]  /*1ce10*/  @P2 FFMA.FTZ R2, R2, R17, 1 ;  /* 0x3f80000002022423 */ /* 0x000fe20000010011 */
[----:B------:R-:W-:-:S03]  /*1ce20*/  LEA R17, R13, R64, 0x3 ;  /* 0x000000400d117211 */ /* 0x000fc600078e18ff */
[----:B------:R-:W-:Y:S01]  /*1ce30*/  @P2 FMUL.FTZ R8, R15, R2 ;  /* 0x000000020f082220 */ /* 0x000fe20000410000 */
[----:B------:R-:W-:Y:S01]  /*1ce40*/  ISETP.GE.U32.AND P0, PT, R17, UR18, PT ;  /* 0x0000001211007c0c */ /* 0x000fe2000bf06070 */
[----:B0-----:R-:W-:Y:S01]  /*1ce50*/  @P2 FADD.FTZ R5, -R16, 1 ;  /* 0x3f80000010052421 */ /* 0x001fe20000010100 */
[----:B------:R-:W-:Y:S01]  /*1ce60*/  @P2 FMUL.FTZ R16, R9, R16 ;  /* 0x0000001009102220 */ /* 0x000fe20000410000 */
[----:B------:R-:W-:Y:S01]  /*1ce70*/  IADD3 R21, PT, PT, R17, 0x8, RZ ;  /* 0x0000000811157810 */ /* 0x000fe20007ffe0ff */
[----:B------:R-:W-:Y:S01]  /*1ce80*/  FFMA.FTZ R15, R0, R19, R3 ;  /* 0x00000013000f7223 */ /* 0x000fe20000010003 */
[----:B------:R-:W-:Y:S01]  /*1ce90*/  @P2 FFMA.FTZ R5, R4, R5, 1 ;  /* 0x3f80000004052423 */ /* 0x000fe20000010005 */
[----:B------:R-:W-:Y:S01]  /*1cea0*/  SHF.R.S32.HI R4, RZ, 0x1f, R17 ;  /* 0x0000001fff047819 */ /* 0x000fe20000011411 */
[----:B------:R-:W-:Y:S01]  /*1ceb0*/  FFMA.FTZ R2, R0, R18, R3 ;  /* 0x0000001200027223 */ /* 0x000fe20000010003 */
[----:B------:R-:W-:Y:S01]  /*1cec0*/  ISETP.GE.U32.AND P1, PT, R21, UR18, PT ;  /* 0x0000001215007c0c */ /* 0x000fe2000bf26070 */
[----:B------:R-:W-:Y:S01]  /*1ced0*/  @P2 FMUL.FTZ R9, R16, R5 ;  /* 0x0000000510092220 */ /* 0x000fe20000410000 */
[----:B------:R-:W-:Y:S01]  /*1cee0*/  ISETP.GE.AND.EX P0, PT, R4, UR19, PT, P0 ;  /* 0x0000001304007c0c */ /* 0x000fe2000bf06300 */
[----:B------:R-:W-:Y:S01]  /*1cef0*/  FMUL.FTZ R16, R7, UR16 ;  /* 0x0000001007107c20 */ /* 0x000fe20008410000 */
[----:B------:R-:W-:Y:S01]  /*1cf00*/  SHF.R.S32.HI R20, RZ, 0x1f, R21 ;  /* 0x0000001fff147819 */ /* 0x000fe20000011415 */
[----:B------:R-:W-:Y:S01]  /*1cf10*/  FFMA.FTZ R15, R52, R8, -R15 ;  /* 0x00000008340f7223 */ /* 0x000fe2000001080f */
[----:B------:R-:W-:Y:S01]  /*1cf20*/  ISETP.NE.AND P2, PT, RZ, UR12, PT ;  /* 0x0000000cff007c0c */ /* 0x000fe2000bf45270 */
[--C-:B------:R-:W-:Y:S01]  /*1cf30*/  FFMA.FTZ R19, R0, R12, R3.reuse ;  /* 0x0000000c00137223 */ /* 0x100fe20000010003 */
[----:B------:R-:W-:Y:S01]  /*1cf40*/  ISETP.GE.AND.EX P1, PT, R20, UR19, PT, P1 ;  /* 0x0000001314007c0c */ /* 0x000fe2000bf26310 */
[----:B------:R-:W-:Y:S01]  /*1cf50*/  FFMA.FTZ R14, R0, R16, R3 ;  /* 0x00000010000e7223 */ /* 0x000fe20000010003 */
[----:B------:R-:W-:-:S05]  /*1cf60*/  FFMA.FTZ R9, R53, R9, -R2 ;  /* 0x0000000935097223 */ /* 0x000fca0000010802 */
[----:B------:R-:W-:Y:S06]  /*1cf70*/  @P0 BRA `(.L_x_1344) ;  /* 0x00000000002c0947 */ /* 0x000fec0003800000 */
        /* <DEDUP_REMOVED lines=9> */
[----:B------:R-:W-:-:S05]  /*1d010*/  LEA.HI.X R7, R4, UR7, R5, 0x2, P0 ;  /* 0x0000000704077c11 */ /* 0x000fca00080f1405 */
[----:B------:R0:W-:Y:S04]  /*1d020*/  STG.E.64 desc[UR10][R6.64], R8 ;  /* 0x0000000806007986 */ /* 0x0001e8000c101b0a */
.L_x_1344:
[----:B------:R-:W-:Y:S05]  /*1d030*/  BSYNC.RECONVERGENT B0 ;  /* 0x0000000000007941 */ /* 0x000fea0003800200 */
.L_x_1343:
[----:B------:R-:W-:Y:S05]  /*1d040*/  @!P2 BRA `(.L_x_1345) ;  /* 0x000000000048a947 */ /* 0x000fea0003800000 */
        /* <DEDUP_REMOVED lines=18> */
.L_x_1345:
        /* <DEDUP_REMOVED lines=15> */
.L_x_1347:
[----:B------:R-:W-:Y:S05]  /*1d260*/  BSYNC.RECONVERGENT B0 ;  /* 0x0000000000007941 */ /* 0x000fea0003800200 */
.L_x_1346:
        /* <DEDUP_REMOVED lines=10> */
.L_x_1325:
        /* <DEDUP_REMOVED lines=16> */
.L_x_1351:
[----:B------:R-:W-:Y:S05]  /*1d410*/  BSYNC.RECONVERGENT B0 ;  /* 0x0000000000007941 */ /* 0x000fea0003800200 */
.L_x_1350:
        /* <DEDUP_REMOVED lines=11> */
.L_x_1353:
[----:B------:R-:W2:Y:S04]  /*1d4d0*/  LDG.E.STRONG.GPU R5, desc[UR10][R2.64] ;  /* 0x0000000a02057981 */ /* 0x000ea8000c1ef900 */
[----:B--2---:R-:W-:Y:S01]  /*1d4e0*/  CCTL.IVALL ;  /* 0x00000000ff00798f */ /* 0x004fe20002000000 */
[----:B------:R-:W-:Y:S05]  /*1d4f0*/  YIELD ;  /* 0x0000000000007946 */ /* 0x000fea0003800000 */
[----:B------:R-:W-:-:S13]  /*1d500*/  ISETP.NE.AND P0, PT, R5, R0, PT ;  /* 0x000000000500720c */ /* 0x000fda0003f05270 */
[----:B------:R-:W-:Y:S05]  /*1d510*/  @P0 BRA `(.L_x_1353) ;  /* 0xfffffffc00ec0947 */ /* 0x000fea000383ffff */
.L_x_1352:
        /* <DEDUP_REMOVED lines=76> */
.L_x_1356:
        /* <DEDUP_REMOVED lines=29> */
.L_x_1355:
[----:B------:R-:W-:Y:S05]  /*1dbb0*/  BSYNC.RECONVERGENT B0 ;  /* 0x0000000000007941 */ /* 0x000fea0003800200 */
.L_x_1354:
        /* <DEDUP_REMOVED lines=10> */
.L_x_1357:
        /* <DEDUP_REMOVED lines=82> */
.L_x_1358:
        /* <DEDUP_REMOVED lines=16> */
.L_x_4763:


//--------------------- .text._Z35group_norm_nhwc_bwd_one_pass_kernelI11Fp32IOBf16WLi64ELi98ELi392EEv26Group_norm_nhwc_bwd_params --------------------------
	.section	.text._Z35group_norm_nhwc_bwd_one_pass_kernelI11Fp32IOBf16WLi64ELi98ELi392EEv26Group_norm_nhwc_bwd_params,"ax",@progbits
	.align	128
        .global         _Z35group_norm_nhwc_bwd_one_pass_kernelI11Fp32IOBf16WLi64ELi98ELi392EEv26Group_norm_nhwc_bwd_params
        .type           _Z35group_norm_nhwc_bwd_one_pass_kernelI11Fp32IOBf16WLi64ELi98ELi392EEv26Group_norm_nhwc_bwd_params,@function
        .size           _Z35group_norm_nhwc_bwd_one_pass_kernelI11Fp32IOBf16WLi64ELi98ELi392EEv26Group_norm_nhwc_bwd_params,(.L_x_4764 - _Z35group_norm_nhwc_bwd_one_pass_kernelI11Fp32IOBf16WLi64ELi98ELi392EEv26Group_norm_nhwc_bwd_params)
        .other          _Z35group_norm_nhwc_bwd_one_pass_kernelI11Fp32IOBf16WLi64ELi98ELi392EEv26Group_norm_nhwc_bwd_params,@"STO_CUDA_ENTRY STV_DEFAULT"
_Z35group_norm_nhwc_bwd_one_pass_kernelI11Fp32IOBf16WLi64ELi98ELi392EEv26Group_norm_nhwc_bwd_params:
.text._Z35group_norm_nhwc_bwd_one_pass_kernelI11Fp32IOBf16WLi64ELi98ELi392EEv26Group_norm_nhwc_bwd_params:
        /* <DEDUP_REMOVED lines=25> */
.L_x_1400:
[----:B0-----:R-:W0:Y:S01]  /*0190*/  LDC R8, c[0x0][0x410] ;  /* 0x00010400ff087b82 */ /* 0x001e220000000800 */
[----:B------:R-:W2:Y:S01]  /*01a0*/  LDCU.128 UR12, c[0x0][0x400] ;  /* 0x00008000ff0c77ac */ /* 0x000ea20008000c00 */
[----:B------:R-:W-:Y:S02]  /*01b0*/  ISETP.GE.AND P0, PT, R59, RZ, PT ;  /* 0x000000ff3b00720c */ /* 0x000fe40003f06270 */
[----:B------:R-:W-:Y:S02]  /*01c0*/  CS2R R50, SRZ ;  /* 0x0000000000327805 */ /* 0x000fe4000001ff00 */
[----:B------:R-:W-:Y:S02]  /*01d0*/  CS2R R48, SRZ ;  /* 0x0000000000307805 */ /* 0x000fe4000001ff00 */
[----:B-1----:R-:W3:Y:S01]  /*01e0*/  LDC R6, c[0x0][0x41c] ;  /* 0x00010700ff067b82 */ /* 0x002ee20000000800 */
        /* <DEDUP_REMOVED lines=9> */
[----:B------:R-:W-:Y:S01]  /*0280*/  IMAD.HI.U32 R3, R3, R7, R2 ;  /* 0x0000000703037227 */ /* 0x000fe200078e0002 */
[----:B------:R-:W-:-:S05]  /*0290*/  LOP3.LUT R2, R58, 0xffff, RZ, 0xc0, !PT ;  /* 0x0000ffff3a027812 */ /* 0x000fca00078ec0ff */
[----:B------:R-:W-:-:S04]  /*02a0*/  IMAD.HI.U32 R3, R3, R4, RZ ;  /* 0x0000000403037227 */ /* 0x000fc800078e00ff */
[----:B------:R-:W-:Y:S01]  /*02b0*/  IMAD R2, R2, 0x53a, RZ ;  /* 0x0000053a02027824 */ /* 0x000fe200078e02ff */
[----:B------:R-:W-:-:S04]  /*02c0*/  IADD3 R0, PT, PT, -R3, RZ, RZ ;  /* 0x000000ff03007210 */ /* 0x000fc80007ffe1ff */
[----:B------:R-:W-:Y:S01]  /*02d0*/  SHF.R.U32.HI R13, RZ, 0x10, R2 ;  /* 0x00000010ff0d7819 */ /* 0x000fe20000011602 */
[----:B------:R-:W-:Y:S01]  /*02e0*/  IMAD R0, R5, R0, R4 ;  /* 0x0000000005007224 */ /* 0x000fe200078e0204 */
[----:B------:R-:W-:-:S03]  /*02f0*/  LOP3.LUT R2, R59, R8, RZ, 0x3c, !PT ;  /* 0x000000083b027212 */ /* 0x000fc600078e3cff */
[----:B---3--:R-:W-:Y:S01]  /*0300*/  IMAD R7, R6, UR10, R13 ;  /* 0x0000000a06077c24 */ /* 0x008fe2000f8e020d */
[----:B------:R-:W-:Y:S02]  /*0310*/  ISETP.GT.U32.AND P3, PT, R5, R0, PT ;  /* 0x000000000500720c */ /* 0x000fe40003f64070 */
[----:B------:R-:W-:Y:S02]  /*0320*/  ISETP.GE.AND P1, PT, R2, RZ, PT ;  /* 0x000000ff0200720c */ /* 0x000fe40003f26270 */
[C---:B--2---:R-:W-:Y:S02]  /*0330*/  ISETP.GE.U32.AND P4, PT, R7.reuse, UR12, PT ;  /* 0x0000000c07007c0c */ /* 0x044fe4000bf86070 */
[----:B------:R-:W-:Y:S02]  /*0340*/  SHF.R.S32.HI R15, RZ, 0x1f, R7 ;  /* 0x0000001fff0f7819 */ /* 0x000fe40000011407 */
[----:B------:R-:W-:Y:S02]  /*0350*/  IADD3 R17, PT, PT, R7, 0x8, RZ ;  /* 0x0000000807117810 */ /* 0x000fe40007ffe0ff */
[----:B------:R-:W-:-:S02]  /*0360*/  ISETP.GE.AND.EX P4, PT, R15, UR13, PT, P4 ;  /* 0x0000000d0f007c0c */ /* 0x000fc4000bf86340 */
[----:B------:R-:W-:Y:S02]  /*0370*/  SHF.R.S32.HI R25, RZ, 0x1f, R17 ;  /* 0x0000001fff197819 */ /* 0x000fe40000011411 */
[-C--:B------:R-:W-:Y:S02]  /*0380*/  @!P3 IADD3 R0, PT, PT, R0, -R5.reuse, RZ ;  /* 0x800000050000b210 */ /* 0x080fe40007ffe0ff */
[----:B------:R-:W-:Y:S02]  /*0390*/  @!P3 IADD3 R3, PT, PT, R3, 0x1, RZ ;  /* 0x000000010303b810 */ /* 0x000fe40007ffe0ff */
[CC--:B------:R-:W-:Y:S02]  /*03a0*/  ISETP.GE.U32.AND P2, PT, R0.reuse, R5.reuse, PT ;  /* 0x000000050000720c */ /* 0x0c0fe40003f46070 */
[----:B------:R-:W-:Y:S02]  /*03b0*/  ISETP.GT.U32.AND P5, PT, R5, R0, PT ;  /* 0x000000000500720c */ /* 0x000fe40003fa4070 */
[----:B------:R-:W-:Y:S01]  /*03c0*/  IADD3 R5, PT, PT, R0, -R5, RZ ;  /* 0x8000000500057210 */ /* 0x000fe20007ffe0ff */
[----:B------:R-:W0:Y:S01]  /*03d0*/  @!P4 LDC.64 R22, c[0x0][0x3a0] ;  /* 0x0000e800ff16cb82 */ /* 0x000e220000000a00 */
[----:B------:R-:W-:-:S02]  /*03e0*/  ISETP.NE.AND P3, PT, R8, RZ, PT ;  /* 0x000000ff0800720c */ /* 0x000fc40003f65270 */
[----:B------:R-:W-:Y:S02]  /*03f0*/  SEL R0, R5, R0, !P5 ;  /* 0x0000000005007207 */ /* 0x000fe40006800000 */
[----:B------:R-:W-:Y:S02]  /*0400*/  ISETP.GE.U32.AND P5, PT, R17, UR12, PT ;  /* 0x0000000c11007c0c */ /* 0x000fe4000bfa6070 */
[----:B------:R-:W-:Y:S01]  /*0410*/  LOP3.LUT R5, RZ, R8, RZ, 0x33, !PT ;  /* 0x00000008ff057212 */ /* 0x000fe200078e33ff */
[----:B------:R-:W2:Y:S01]  /*0420*/  @!P4 LDC.64 R20, c[0x0][0x398] ;  /* 0x0000e600ff14cb82 */ /* 0x000ea20000000a00 */
[----:B------:R-:W-:Y:S02]  /*0430*/  @P2 IADD3 R3, PT, PT, R3, 0x1, RZ ;  /* 0x0000000103032810 */ /* 0x000fe40007ffe0ff */
[----:B------:R-:W-:Y:S02]  /*0440*/  ISETP.GE.AND.EX P5, PT, R25, UR13, PT, P5 ;  /* 0x0000000d19007c0c */ /* 0x000fe4000bfa6350 */
[----:B------:R-:W-:-:S02]  /*0450*/  MOV R4, R3 ;  /* 0x0000000300047202 */ /* 0x000fc40000000f00 */
[----:B------:R-:W-:Y:S01]  /*0460*/  @!P0 IADD3 R0, PT, PT, -R0, RZ, RZ ;  /* 0x000000ff00008210 */ /* 0x000fe20007ffe1ff */
[----:B------:R-:W3:Y:S01]  /*0470*/  @!P4 LDC.64 R2, c[0x0][0x3f8] ;  /* 0x0000fe00ff02cb82 */ /* 0x000ee20000000a00 */
[----:B------:R-:W-:Y:S02]  /*0480*/  @!P1 IADD3 R4, PT, PT, -R4, RZ, RZ ;  /* 0x000000ff04049210 */ /* 0x000fe40007ffe1ff */
[----:B------:R-:W-:Y:S02]  /*0490*/  IADD3 R24, PT, PT, R7, 0x10, RZ ;  /* 0x0000001007187810 */ /* 0x000fe40007ffe0ff */
[C---:B------:R-:W-:Y:S02]  /*04a0*/  SEL R0, R5.reuse, R0, !P3 ;  /* 0x0000000005007207 */ /* 0x040fe40005800000 */
[----:B------:R-:W-:Y:S01]  /*04b0*/  SEL R5, R5, R4, !P3 ;  /* 0x0000000405057207 */ /* 0x000fe20005800000 */
[----:B------:R-:W4:Y:S01]  /*04c0*/  @!P5 LDC.64 R8, c[0x0][0x3f8] ;  /* 0x0000fe00ff08db82 */ /* 0x000f220000000a00 */
[----:B------:R-:W-:Y:S01]  /*04d0*/  ISETP.GE.U32.AND P3, PT, R24, UR12, PT ;  /* 0x0000000c18007c0c */ /* 0x000fe2000bf66070 */
[----:B------:R-:W-:Y:S01]  /*04e0*/  IMAD R11, R0, 0x62, RZ ;  /* 0x00000062000b7824 */ /* 0x000fe200078e02ff */
[----:B------:R-:W-:-:S02]  /*04f0*/  SHF.R.S32.HI R31, RZ, 0x1f, R24 ;  /* 0x0000001fff1f7819 */ /* 0x000fc40000011418 */
[----:B------:R-:W-:Y:S02]  /*0500*/  SHF.R.S32.HI R4, RZ, 0x1f, R5 ;  /* 0x0000001fff047819 */ /* 0x000fe40000011405 */
[----:B------:R-:W-:Y:S02]  /*0510*/  ISETP.GE.AND.EX P3, PT, R31, UR13, PT, P3 ;  /* 0x0000000d1f007c0c */ /* 0x000fe4000bf66330 */
[----:B------:R-:W-:Y:S01]  /*0520*/  IADD3 R66, P0, PT, R11, R54, RZ ;  /* 0x000000360b427210 */ /* 0x000fe20007f1e0ff */
[----:B------:R-:W-:Y:S01]  /*0530*/  IMAD R4, R4, UR14, RZ ;  /* 0x0000000e04047c24 */ /* 0x000fe2000f8e02ff */
[----:B------:R-:W-:Y:S02]  /*0540*/  IADD3 R12, PT, PT, R7, 0x18, RZ ;  /* 0x00000018070c7810 */ /* 0x000fe40007ffe0ff */
[----:B------:R-:W-:Y:S01]  /*0550*/  LEA.HI.X.SX32 R67, R11, RZ, 0x1, P0 ;  /* 0x000000ff0b437211 */ /* 0x000fe200000f0eff */
[----:B------:R-:W-:Y:S01]  /*0560*/  IMAD R69, R5, UR15, R4 ;  /* 0x0000000f05457c24 */ /* 0x000fe2000f8e0204 */
[----:B------:R-:W-:Y:S01]  /*0570*/  ISETP.GE.U32.AND P0, PT, R12, UR12, PT ;  /* 0x0000000c0c007c0c */ /* 0x000fe2000bf06070 */
[----:B---3--:R-:W-:Y:S01]  /*0580*/  @!P4 IMAD R4, R15, R2, RZ ;  /* 0x000000020f04c224 */ /* 0x008fe200078e02ff */
[----:B------:R-:W-:Y:S01]  /*0590*/  SHF.R.S32.HI R27, RZ, 0x1f, R12 ;  /* 0x0000001fff1b7819 */ /* 0x000fe2000001140c */
[----:B------:R-:W-:Y:S01]  /*05a0*/  IMAD.WIDE.U32 R66, R5, UR14, R66 ;  /* 0x0000000e05427c25 */ /* 0x000fe2000f8e0042 */
[----:B------:R-:W-:Y:S01]  /*05b0*/  IADD3 R6, PT, PT, R7, 0x20, RZ ;  /* 0x0000002007067810 */ /* 0x000fe20007ffe0ff */
[----:B------:R-:W3:Y:S01]  /*05c0*/  @!P3 LDC.64 R18, c[0x0][0x3f8] ;  /* 0x0000fe00ff12bb82 */ /* 0x000ee20000000a00 */
[----:B------:R-:W-:Y:S01]  /*05d0*/  ISETP.GE.AND.EX P0, PT, R27, UR13, PT, P0 ;  /* 0x0000000d1b007c0c */ /* 0x000fe2000bf06300 */
[----:B------:R-:W-:Y:S01]  /*05e0*/  @!P4 IMAD R33, R7, R3, R4 ;  /* 0x000000030721c224 */ /* 0x000fe200078e0204 */
[----:B------:R-:W-:Y:S01]  /*05f0*/  IADD3 R69, PT, PT, R67, R69, RZ ;  /* 0x0000004543457210 */ /* 0x000fe20007ffe0ff */
[----:B----4-:R-:W-:Y:S01]  /*0600*/  @!P5 IMAD R4, R25, R8, RZ ;  /* 0x000000081904d224 */ /* 0x010fe200078e02ff */
[----:B------:R-:W-:-:S02]  /*0610*/  @!P4 MOV R68, R66 ;  /* 0x000000420044c202 */ /* 0x000fc40000000f00 */
[----:B------:R-:W-:Y:S01]  /*0620*/  @!P5 MOV R14, R66 ;  /* 0x00000042000ed202 */ /* 0x000fe20000000f00 */
[----:B------:R-:W-:Y:S01]  /*0630*/  @!P5 IMAD R35, R17, R9, R4 ;  /* 0x000000091123d224 */ /* 0x000fe200078e0204 */
[----:B------:R-:W-:Y:S01]  /*0640*/  @!P5 MOV R15, R69 ;  /* 0x00000045000fd202 */ /* 0x000fe20000000f00 */
[----:B------:R-:W-:Y:S01]  /*0650*/  @!P4 IMAD.WIDE.U32 R28, R7, R2, R68 ;  /* 0x00000002071cc225 */ /* 0x000fe200078e0044 */
[----:B------:R-:W4:Y:S01]  /*0660*/  @!P5 LDC.64 R4, c[0x0][0x3a0] ;  /* 0x0000e800ff04db82 */ /* 0x000f220000000a00 */
[----:B------:R-:W-:Y:S02]  /*0670*/  ISETP.GE.U32.AND P2, PT, R6, UR12, PT ;  /* 0x0000000c06007c0c */ /* 0x000fe4000bf46070 */
[----:B------:R-:W-:Y:S01]  /*0680*/  @!P5 IMAD.WIDE.U32 R14, R17, R8, R14 ;  /* 0x00000008110ed225 */ /* 0x000fe200078e000e */
[----:B------:R-:W-:Y:S02]  /*0690*/  @!P4 IADD3 R33, PT, PT, R29, R33, RZ ;  /* 0x000000211d21c210 */ /* 0x000fe40007ffe0ff */
[----:B------:R-:W-:-:S02]  /*06a0*/  @!P4 SHF.L.U32 R29, R28, 0x2, RZ ;  /* 0x000000021c1dc819 */ /* 0x000fc400000006ff */
[----:B------:R-:W1:Y:S01]  /*06b0*/  @!P5 LDC.64 R2, c[0x0][0x398] ;  /* 0x0000e600ff02db82 */ /* 0x000e620000000a00 */
[----:B------:R-:W-:Y:S02]  /*06c0*/  @!P4 SHF.L.U64.HI R30, R28, 0x2, R33 ;  /* 0x000000021c1ec819 */ /* 0x000fe40000010221 */
[----:B------:R-:W-:Y:S01]  /*06d0*/  SHF.R.S32.HI R25, RZ, 0x1f, R6 ;  /* 0x0000001fff197819 */ /* 0x000fe20000011406 */
[----:B---3--:R-:W-:Y:S01]  /*06e0*/  @!P3 IMAD R28, R31, R18, RZ ;  /* 0x000000121f1cb224 */ /* 0x008fe200078e02ff */
[----:B0-----:R-:W-:-:S03]  /*06f0*/  @!P4 IADD3 R22, P6, PT, R29, R22, RZ ;  /* 0x000000161d16c210 */ /* 0x001fc60007fde0ff */
[----:B------:R-:W0:Y:S01]  /*0700*/  @!P3 LDC.64 R10, c[0x0][0x3a0] ;  /* 0x0000e800ff0abb82 */ /* 0x000e220000000a00 */
[----:B------:R-:W-:Y:S01]  /*0710*/  ISETP.GE.AND.EX P2, PT, R25, UR13, PT, P2 ;  /* 0x0000000d19007c0c */ /* 0x000fe2000bf46320 */
[----:B------:R-:W-:Y:S01]  /*0720*/  @!P3 IMAD R33, R24, R19, R28 ;  /* 0x000000131821b224 */ /* 0x000fe200078e021c */
[----:B--2---:R-:W-:Y:S02]  /*0730*/  @!P4 IADD3 R20, P1, PT, R29, R20, RZ ;  /* 0x000000141d14c210 */ /* 0x004fe40007f3e0ff */
[----:B------:R-:W-:Y:S02]  /*0740*/  @!P3 MOV R28, R66 ;  /* 0x00000042001cb202 */ /* 0x000fe40000000f00 */
[----:B------:R-:W-:Y:S01]  /*0750*/  @!P3 MOV R29, R69 ;  /* 0x00000045001db202 */ /* 0x000fe20000000f00 */
[----:B------:R-:W2:Y:S01]  /*0760*/  @!P3 LDC.64 R8, c[0x0][0x398] ;  /* 0x0000e600ff08bb82 */ /* 0x000ea20000000a00 */
[----:B------:R-:W-:Y:S02]  /*0770*/  @!P5 IADD3 R15, PT, PT, R15, R35, RZ ;  /* 0x000000230f0fd210 */ /* 0x000fe40007ffe0ff */
[----:B------:R-:W-:Y:S01]  /*0780*/  @!P5 SHF.L.U32 R31, R14, 0x2, RZ ;  /* 0x000000020e1fd819 */ /* 0x000fe200000006ff */
[----:B------:R-:W-:Y:S01]  /*0790*/  @!P3 IMAD.WIDE.U32 R18, R24, R18, R28 ;  /* 0x000000121812b225 */ /* 0x000fe200078e001c */
[----:B------:R-:W-:-:S02]  /*07a0*/  @!P4 IADD3.X R23, PT, PT, R30, R23, RZ, P6, !PT ;  /* 0x000000171e17c210 */ /* 0x000fc400037fe4ff */
[----:B------:R-:W-:Y:S01]  /*07b0*/  @!P4 IADD3.X R21, PT, PT, R30, R21, RZ, P1, !PT ;  /* 0x000000151e15c210 */ /* 0x000fe20000ffe4ff */
[----:B------:R-:W3:Y:S01]  /*07c0*/  @!P0 LDC.64 R16, c[0x0][0x3f8] ;  /* 0x0000fe00ff108b82 */ /* 0x000ee20000000a00 */
[----:B------:R-:W-:Y:S01]  /*07d0*/  @!P5 SHF.L.U64.HI R26, R14, 0x2, R15 ;  /* 0x000000020e1ad819 */ /* 0x000fe2000001020f */
[----:B------:R3:W5:Y:S01]  /*07e0*/  @!P4 LDG.E.64 R50, desc[UR8][R22.64] ;  /* 0x000000081632c981 */ /* 0x000762000c1e1b00 */
[C---:B----4-:R-:W-:Y:S02]  /*07f0*/  @!P5 IADD3 R4, P6, PT, R31.reuse, R4, RZ ;  /* 0x000000041f04d210 */ /* 0x050fe40007fde0ff */
[----:B-1----:R-:W-:Y:S01]  /*0800*/  @!P5 IADD3 R2, P1, PT, R31, R2, RZ ;  /* 0x000000021f02d210 */ /* 0x002fe20007f3e0ff */
[----:B------:R1:W5:Y:S01]  /*0810*/  @!P4 LDG.E.64 R48, desc[UR8][R20.64] ;  /* 0x000000081430c981 */ /* 0x000362000c1e1b00 */
[----:B------:R-:W-:Y:S01]  /*0820*/  @!P3 IADD3 R29, PT, PT, R19, R33, RZ ;  /* 0x00000021131db210 */ /* 0x000fe20007ffe0ff */
[----:B------:R-:W4:Y:S01]  /*0830*/  @!P2 LDC.64 R14, c[0x0][0x3f8] ;  /* 0x0000fe00ff0eab82 */ /* 0x000f220000000a00 */
[----:B------:R-:W-:-:S02]  /*0840*/  @!P3 SHF.L.U32 R19, R18, 0x2, RZ ;  /* 0x000000021213b819 */ /* 0x000fc400000006ff */
[C---:B------:R-:W-:Y:S02]  /*0850*/  @!P5 IADD3.X R5, PT, PT, R26.reuse, R5, RZ, P6, !PT ;  /* 0x000000051a05d210 */ /* 0x040fe400037fe4ff */
[----:B------:R-:W-:Y:S02]  /*0860*/  @!P5 IADD3.X R3, PT, PT, R26, R3, RZ, P1, !PT ;  /* 0x000000031a03d210 */ /* 0x000fe40000ffe4ff */
[----:B------:R-:W-:Y:S01]  /*0870*/  @!P3 SHF.L.U64.HI R24, R18, 0x2, R29 ;  /* 0x000000021218b819 */ /* 0x000fe2000001021d */
[----:B------:R-:W1:Y:S01]  /*0880*/  @!P0 LDC.64 R30, c[0x0][0x398] ;  /* 0x0000e600ff1e8b82 */ /* 0x000e620000000a00 */
[C---:B0-----:R-:W-:Y:S02]  /*0890*/  @!P3 IADD3 R10, P1, PT, R19.reuse, R10, RZ ;  /* 0x0000000a130ab210 */ /* 0x041fe40007f3e0ff */
[----:B--2---:R-:W-:Y:S02]  /*08a0*/  @!P3 IADD3 R8, P6, PT, R19, R8, RZ ;  /* 0x000000081308b210 */ /* 0x004fe40007fde0ff */
[----:B------:R-:W-:-:S02]  /*08b0*/  @!P0 MOV R18, R66 ;  /* 0x0000004200128202 */ /* 0x000fc40000000f00 */
[----:B------:R-:W-:Y:S01]  /*08c0*/  @!P0 MOV R19, R69 ;  /* 0x0000004500138202 */ /* 0x000fe20000000f00 */
[-C--:B---3--:R-:W-:Y:S01]  /*08d0*/  @!P0 IMAD R27, R27, R16.reuse, RZ ;  /* 0x000000101b1b8224 */ /* 0x088fe200078e02ff */
[----:B------:R-:W-:Y:S02]  /*08e0*/  IADD3 R29, PT, PT, R7, 0x28, RZ ;  /* 0x00000028071d7810 */ /* 0x000fe40007ffe0ff */
[----:B------:R-:W-:Y:S01]  /*08f0*/  @!P3 IADD3.X R11, PT, PT, R24, R11, RZ, P1, !PT ;  /* 0x0000000b180bb210 */ /* 0x000fe20000ffe4ff */
[C---:B------:R-:W-:Y:S01]  /*0900*/  @!P0 IMAD R27, R12.reuse, R17, R27 ;  /* 0x000000110c1b8224 */ /* 0x040fe200078e021b */
[----:B------:R-:W-:Y:S01]  /*0910*/  ISETP.GE.U32.AND P1, PT, R29, UR12, PT ;  /* 0x0000000c1d007c0c */ /* 0x000fe2000bf26070 */
[----:B------:R-:W-:Y:S01]  /*0920*/  @!P0 IMAD.WIDE.U32 R16, R12, R16, R18 ;  /* 0x000000100c108225 */ /* 0x000fe200078e0012 */
[----:B------:R-:W-:Y:S01]  /*0930*/  SHF.R.S32.HI R37, RZ, 0x1f, R29 ;  /* 0x0000001fff257819 */ /* 0x000fe2000001141d */
[----:B------:R-:W0:Y:S01]  /*0940*/  @!P0 LDC.64 R18, c[0x0][0x3a0] ;  /* 0x0000e800ff128b82 */ /* 0x000e220000000a00 */
[----:B------:R-:W-:Y:S01]  /*0950*/  IADD3 R28, PT, PT, R7, 0x30, RZ ;  /* 0x00000030071c7810 */ /* 0x000fe20007ffe0ff */
[----:B----4-:R-:W-:Y:S01]  /*0960*/  @!P2 IMAD R25, R25, R14, RZ ;  /* 0x0000000e1919a224 */ /* 0x010fe200078e02ff */
[----:B------:R-:W-:-:S02]  /*0970*/  ISETP.GE.AND.EX P1, PT, R37, UR13, PT, P1 ;  /* 0x0000000d25007c0c */ /* 0x000fc4000bf26310 */
[----:B------:R-:W-:Y:S01]  /*0980*/  @!P0 IADD3 R17, PT, PT, R17, R27, RZ ;  /* 0x0000001b11118210 */ /* 0x000fe20007ffe0ff */
[----:B------:R-:W-:Y:S01]  /*0990*/  @!P2 IMAD R35, R6, R15, R25 ;  /* 0x0000000f0623a224 */ /* 0x000fe200078e0219 */
[C---:B------:R-:W-:Y:S02]  /*09a0*/  @!P0 SHF.L.U32 R27, R16.reuse, 0x2, RZ ;  /* 0x00000002101b8819 */ /* 0x040fe400000006ff */
[----:B------:R-:W-:Y:S02]  /*09b0*/  @!P0 SHF.L.U64.HI R12, R16, 0x2, R17 ;  /* 0x00000002100c8819 */ /* 0x000fe40000010211 */
[----:B------:R-:W-:Y:S02]  /*09c0*/  @!P2 MOV R16, R66 ;  /* 0x000000420010a202 */ /* 0x000fe40000000f00 */
[----:B------:R-:W-:Y:S02]  /*09d0*/  @!P2 MOV R17, R69 ;  /* 0x000000450011a202 */ /* 0x000fe40000000f00 */
[----:B------:R-:W-:-:S02]  /*09e0*/  ISETP.GE.U32.AND P4, PT, R28, UR12, PT ;  /* 0x0000000c1c007c0c */ /* 0x000fc4000bf86070 */
[----:B------:R-:W-:Y:S01]  /*09f0*/  SHF.R.S32.HI R33, RZ, 0x1f, R28 ;  /* 0x0000001fff217819 */ /* 0x000fe2000001141c */
[----:B------:R-:W-:Y:S01]  /*0a00*/  @!P2 IMAD.WIDE.U32 R14, R6, R14, R16 ;  /* 0x0000000e060ea225 */ /* 0x000fe200078e0010 */
[----:B------:R-:W-:Y:S01]  /*0a10*/  @!P3 IADD3.X R9, PT, PT, R24, R9, RZ, P6, !PT ;  /* 0x000000091809b210 */ /* 0x000fe200037fe4ff */
[----:B------:R-:W2:Y:S01]  /*0a20*/  @!P1 LDC.64 R16, c[0x0][0x3f8] ;  /* 0x0000fe00ff109b82 */ /* 0x000ea20000000a00 */
[----:B------:R-:W-:Y:S02]  /*0a30*/  ISETP.GE.AND.EX P4, PT, R33, UR13, PT, P4 ;  /* 0x0000000d21007c0c */ /* 0x000fe4000bf86340 */
[----:B0-----:R-:W-:Y:S02]  /*0a40*/  @!P0 IADD3 R18, P6, PT, R27, R18, RZ ;  /* 0x000000121b128210 */ /* 0x001fe40007fde0ff */
[----:B------:R-:W-:Y:S02]  /*0a50*/  @!P2 IADD3 R15, PT, PT, R15, R35, RZ ;  /* 0x000000230f0fa210 */ /* 0x000fe40007ffe0ff */
[----:B------:R-:W-:Y:S01]  /*0a60*/  @!P0 IADD3.X R19, PT, PT, R12, R19, RZ, P6, !PT ;  /* 0x000000130c138210 */ /* 0x000fe200037fe4ff */
[----:B------:R-:W0:Y:S01]  /*0a70*/  @!P2 LDC.64 R24, c[0x0][0x3a0] ;  /* 0x0000e800ff18ab82 */ /* 0x000e220000000a00 */
[----:B-1----:R-:W-:-:S02]  /*0a80*/  @!P0 IADD3 R22, P6, PT, R27, R30, RZ ;  /* 0x0000001e1b168210 */ /* 0x002fc40007fde0ff */
[----:B------:R-:W-:Y:S02]  /*0a90*/  @!P2 SHF.L.U64.HI R6, R14, 0x2, R15 ;  /* 0x000000020e06a819 */ /* 0x000fe4000001020f */
[----:B------:R-:W-:Y:S02]  /*0aa0*/  @!P0 IADD3.X R23, PT, PT, R12, R31, RZ, P6, !PT ;  /* 0x0000001f0c178210 */ /* 0x000fe400037fe4ff */
[----:B------:R-:W-:Y:S01]  /*0ab0*/  @!P2 SHF.L.U32 R31, R14, 0x2, RZ ;  /* 0x000000020e1fa819 */ /* 0x000fe200000006ff */
[----:B------:R-:W1:Y:S01]  /*0ac0*/  @!P2 LDC.64 R26, c[0x0][0x398] ;  /* 0x0000e600ff1aab82 */ /* 0x000e620000000a00 */
[----:B------:R-:W-:Y:S02]  /*0ad0*/  CS2R R44, SRZ ;  /* 0x00000000002c7805 */ /* 0x000fe4000001ff00 */
[----:B------:R-:W-:Y:S02]  /*0ae0*/  CS2R R46, SRZ ;  /* 0x00000000002e7805 */ /* 0x000fe4000001ff00 */
[----:B------:R-:W-:-:S02]  /*0af0*/  IADD3 R12, PT, PT, R7, 0x38, RZ ;  /* 0x00000038070c7810 */ /* 0x000fc40007ffe0ff */
[----:B------:R3:W5:Y:S01]  /*0b00*/  @!P5 LDG.E.64 R44, desc[UR8][R2.64] ;  /* 0x00000008022cd981 */ /* 0x000762000c1e1b00 */
[----:B------:R-:W4:Y:S01]  /*0b10*/  @!P4 LDC.64 R14, c[0x0][0x3f8] ;  /* 0x0000fe00ff0ecb82 */ /* 0x000f220000000a00 */
[----:B--2---:R-:W-:Y:S01]  /*0b20*/  @!P1 IMAD R20, R37, R16, RZ ;  /* 0x0000001025149224 */ /* 0x004fe200078e02ff */
[----:B------:R-:W-:Y:S01]  /*0b30*/  SHF.R.S32.HI R21, RZ, 0x1f, R12 ;  /* 0x0000001fff157819 */ /* 0x000fe2000001140c */
[----:B------:R2:W5:Y:S01]  /*0b40*/  @!P5 LDG.E.64 R46, desc[UR8][R4.64] ;  /* 0x00000008042ed981 */ /* 0x000562000c1e1b00 */
[----:B------:R-:W-:-:S04]  /*0b50*/  ISETP.GE.U32.AND P5, PT, R12, UR12, PT ;  /* 0x0000000c0c007c0c */ /* 0x000fc8000bfa6070 */
[----:B------:R-:W1:Y:S01]  /*0b60*/  @!P1 LDC.64 R34, c[0x0][0x3a0] ;  /* 0x0000e800ff229b82 */ /* 0x000e620000000a00 */
[----:B---3--:R-:W-:Y:S02]  /*0b70*/  @!P1 MOV R2, R66 ;  /* 0x0000004200029202 */ /* 0x008fe40000000f00 */
[----:B------:R-:W-:Y:S01]  /*0b80*/  @!P1 MOV R3, R69 ;  /* 0x0000004500039202 */ /* 0x000fe20000000f00 */
[C---:B--2---:R-:W-:Y:S02]  /*0b90*/  @!P1 IMAD R5, R29.reuse, R17, R20 ;  /* 0x000000111d059224 */ /* 0x044fe400078e0214 */
[----:B------:R-:W-:Y:S01]  /*0ba0*/  @!P1 IMAD.WIDE.U32 R16, R29, R16, R2 ;  /* 0x000000101d109225 */ /* 0x000fe200078e0002 */
[----:B------:R-:W-:Y:S01]  /*0bb0*/  ISETP.GE.AND.EX P5, PT, R21, UR13, PT, P5 ;  /* 0x0000000d15007c0c */ /* 0x000fe2000bfa6350 */
[----:B------:R-:W2:Y:S01]  /*0bc0*/  @!P1 LDC.64 R36, c[0x0][0x398] ;  /* 0x0000e600ff249b82 */ /* 0x000ea20000000a00 */
[----:B0-----:R-:W-:Y:S02]  /*0bd0*/  @!P2 IADD3 R24, P6, PT, R31, R24, RZ ;  /* 0x000000181f18a210 */ /* 0x001fe40007fde0ff */
[----:B------:R-:W-:-:S02]  /*0be0*/  @!P1 IADD3 R3, PT, PT, R17, R5, RZ ;  /* 0x0000000511039210 */ /* 0x000fc40007ffe0ff */
[C---:B------:R-:W-:Y:S01]  /*0bf0*/  @!P1 SHF.L.U32 R17, R16.reuse, 0x2, RZ ;  /* 0x0000000210119819 */ /* 0x040fe200000006ff */
[----:B----4-:R-:W-:Y:S01]  /*0c00*/  @!P4 IMAD R33, R33, R14, RZ ;  /* 0x0000000e2121c224 */ /* 0x010fe200078e02ff */
[----:B------:R-:W-:Y:S01]  /*0c10*/  @!P1 SHF.L.U64.HI R16, R16, 0x2, R3 ;  /* 0x0000000210109819 */ /* 0x000fe20000010203 */
[----:B------:R-:W0:Y:S01]  /*0c20*/  @!P4 LDC.64 R38, c[0x0][0x3a0] ;  /* 0x0000e800ff26cb82 */ /* 0x000e220000000a00 */
[----:B------:R-:W-:Y:S02]  /*0c30*/  @!P2 IADD3.X R25, PT, PT, R6, R25, RZ, P6, !PT ;  /* 0x000000190619a210 */ /* 0x000fe400037fe4ff */
[----:B------:R-:W-:Y:S02]  /*0c40*/  @!P4 MOV R2, R66 ;  /* 0x000000420002c202 */ /* 0x000fe40000000f00 */
[----:B------:R-:W-:Y:S02]  /*0c50*/  @!P4 MOV R3, R69 ;  /* 0x000000450003c202 */ /* 0x000fe40000000f00 */
[----:B-1----:R-:W-:Y:S01]  /*0c60*/  @!P2 IADD3 R26, P6, PT, R31, R26, RZ ;  /* 0x0000001a1f1aa210 */ /* 0x002fe20007fde0ff */
[C---:B------:R-:W-:Y:S01]  /*0c70*/  @!P4 IMAD R41, R28.reuse, R15, R33 ;  /* 0x0000000f1c29c224 */ /* 0x040fe200078e0221 */
[----:B------:R-:W-:Y:S01]  /*0c80*/  CS2R R4, SRZ ;  /* 0x0000000000047805 */ /* 0x000fe2000001ff00 */
[----:B------:R-:W-:Y:S01]  /*0c90*/  @!P4 IMAD.WIDE.U32 R28, R28, R14, R2 ;  /* 0x0000000e1c1cc225 */ /* 0x000fe200078e0002 */
[----:B------:R-:W-:Y:S01]  /*0ca0*/  @!P2 IADD3.X R27, PT, PT, R6, R27, RZ, P6, !PT ;  /* 0x0000001b061ba210 */ /* 0x000fe200037fe4ff */
[----:B------:R-:W1:Y:S03]  /*0cb0*/  LDC.64 R14, c[0x0][0x3b8] ;  /* 0x0000ee00ff0e7b82 */ /* 0x000e660000000a00 */
[----:B------:R3:W5:Y:S05]  /*0cc0*/  @!P3 LDG.E.64 R4, desc[UR8][R8.64] ;  /* 0x000000080804b981 */ /* 0x00076a000c1e1b00 */
[----:B------:R-:W4:Y:S01]  /*0cd0*/  @!P5 LDC.64 R6, c[0x0][0x3f8] ;  /* 0x0000fe00ff06db82 */ /* 0x000f220000000a00 */
[----:B------:R-:W-:-:S04]  /*0ce0*/  @!P1 IADD3 R34, P6, PT, R17, R34, RZ ;  /* 0x0000002211229210 */ /* 0x000fc80007fde0ff */
[C---:B------:R-:W-:Y:S02]  /*0cf0*/  @!P1 IADD3.X R35, PT, PT, R16.reuse, R35, RZ, P6, !PT ;  /* 0x0000002310239210 */ /* 0x040fe400037fe4ff */
[----:B--2---:R-:W-:Y:S01]  /*0d00*/  @!P1 IADD3 R36, P6, PT, R17, R36, RZ ;  /* 0x0000002411249210 */ /* 0x004fe20007fde0ff */
[----:B------:R-:W2:Y:S01]  /*0d10*/  @!P4 LDC.64 R32, c[0x0][0x398] ;  /* 0x0000e600ff20cb82 */ /* 0x000ea20000000a00 */
[----:B------:R-:W-:Y:S02]  /*0d20*/  @!P4 IADD3 R17, PT, PT, R29, R41, RZ ;  /* 0x000000291d11c210 */ /* 0x000fe40007ffe0ff */
[----:B------:R-:W-:Y:S02]  /*0d30*/  @!P1 IADD3.X R37, PT, PT, R16, R37, RZ, P6, !PT ;  /* 0x0000002510259210 */ /* 0x000fe400037fe4ff */
[----:B------:R-:W-:Y:S02]  /*0d40*/  @!P4 SHF.L.U64.HI R20, R28, 0x2, R17 ;  /* 0x000000021c14c819 */ /* 0x000fe40000010211 */
[----:B------:R-:W-:Y:S01]  /*0d50*/  @!P5 MOV R16, R66 ;  /* 0x000000420010d202 */ /* 0x000fe20000000f00 */
[----:B-1----:R-:W-:Y:S01]  /*0d60*/  IMAD.WIDE R14, R59, 0x8, R14 ;  /* 0x000000083b0e7825 */ /* 0x002fe200078e020e */
[----:B------:R-:W-:Y:S01]  /*0d70*/  @!P5 MOV R17, R69 ;  /* 0x000000450011d202 */ /* 0x000fe20000000f00 */
[----:B------:R-:W1:Y:S02]  /*0d80*/  @!P5 LDC.64 R30, c[0x0][0x3a0] ;  /* 0x0000e800ff1edb82 */ /* 0x000e640000000a00 */
[----:B----4-:R-:W-:-:S02]  /*0d90*/  @!P5 IMAD R21, R21, R6, RZ ;  /* 0x000000061515d224 */ /* 0x010fc400078e02ff */
[----:B------:R-:W-:Y:S01]  /*0da0*/  @!P5 IMAD.WIDE.U32 R16, R12, R6, R16 ;  /* 0x000000060c10d225 */ /* 0x000fe200078e0010 */
[----:B------:R-:W-:-:S03]  /*0db0*/  MOV R3, RZ ;  /* 0x000000ff00037202 */ /* 0x000fc60000000f00 */
[----:B---3--:R-:W3:Y:S01]  /*0dc0*/  LDC.64 R8, c[0x0][0x3a8] ;  /* 0x0000ea00ff087b82 */ /* 0x008ee20000000a00 */
[----:B------:R-:W-:Y:S02]  /*0dd0*/  @!P5 IMAD R21, R12, R7, R21 ;  /* 0x000000070c15d224 */ /* 0x000fe400078e0215 */
[----:B------:R-:W4:Y:S01]  /*0de0*/  LDG.E.64 R6, desc[UR8][R14.64] ;  /* 0x000000080e067981 */ /* 0x000f22000c1e1b00 */
[----:B------:R-:W-:Y:S02]  /*0df0*/  MOV R2, RZ ;  /* 0x000000ff00027202 */ /* 0x000fe40000000f00 */
[----:B------:R-:W-:-:S04]  /*0e00*/  PRMT R13, R13, 0x9910, RZ ;  /* 0x000099100d0d7816 */ /* 0x000fc800000000ff */
[----:B------:R0:W5:Y:S01]  /*0e10*/  @!P3 LDG.E.64 R2, desc[UR8][R10.64] ;  /* 0x000000080a02b981 */ /* 0x000162000c1e1b00 */
[----:B------:R-:W-:Y:S01]  /*0e20*/  ISETP.NE.AND P3, PT, RZ, UR11, PT ;  /* 0x0000000bff007c0c */ /* 0x000fe2000bf65270 */
[----:B------:R-:W-:Y:S01]  /*0e30*/  IMAD R40, R13, 0x31, RZ ;  /* 0x000000310d287824 */ /* 0x000fe200078e02ff */
[----:B------:R-:W-:Y:S02]  /*0e40*/  @!P4 SHF.L.U32 R13, R28, 0x2, RZ ;  /* 0x000000021c0dc819 */ /* 0x000fe400000006ff */
[----:B------:R-:W3:Y:S02]  /*0e50*/  @!P5 LDC.64 R28, c[0x0][0x398] ;  /* 0x0000e600ff1cdb82 */ /* 0x000ee40000000a00 */
[----:B------:R-:W-:-:S04]  /*0e60*/  IADD3 R40, PT, PT, RZ, -R40, RZ ;  /* 0x80000028ff287210 */ /* 0x000fc80007ffe0ff */
[----:B------:R-:W-:-:S03]  /*0e70*/  PRMT R41, R40, 0x7710, RZ ;  /* 0x0000771028297816 */ /* 0x000fc600000000ff */
[----:B0-----:R-:W0:Y:S01]  /*0e80*/  @P3 LDC.64 R10, c[0x0][0x3b0] ;  /* 0x0000ec00ff0a3b82 */ /* 0x001e220000000a00 */
[----:B------:R-:W-:Y:S02]  /*0e90*/  @!P4 IADD3 R38, P6, PT, R13, R38, RZ ;  /* 0x000000260d26c210 */ /* 0x000fe40007fde0ff */
[----:B------:R-:W-:Y:S02]  /*0ea0*/  IADD3 R41, PT, PT, R41, R58, RZ ;  /* 0x0000003a29297210 */ /* 0x000fe40007ffe0ff */
[----:B------:R-:W-:Y:S02]  /*0eb0*/  @!P4 IADD3.X R39, PT, PT, R20, R39, RZ, P6, !PT ;  /* 0x000000271427c210 */ /* 0x000fe400037fe4ff */
[----:B--2---:R-:W-:Y:S02]  /*0ec0*/  @!P4 IADD3 R32, P6, PT, R13, R32, RZ ;  /* 0x000000200d20c210 */ /* 0x004fe40007fde0ff */
[----:B------:R-:W-:Y:S02]  /*0ed0*/  SHF.L.U32 R41, R41, 0x1, RZ ;  /* 0x0000000129297819 */ /* 0x000fe400000006ff */
[----:B------:R-:W-:-:S02]  /*0ee0*/  @!P5 IADD3 R21, PT, PT, R17, R21, RZ ;  /* 0x000000151115d210 */ /* 0x000fc40007ffe0ff */
[----:B------:R-:W-:Y:S02]  /*0ef0*/  @!P5 SHF.L.U32 R13, R16, 0x2, RZ ;  /* 0x00000002100dd819 */ /* 0x000fe400000006ff */
[----:B------:R-:W-:Y:S02]  /*0f00*/  @!P4 IADD3.X R33, PT, PT, R20, R33, RZ, P6, !PT ;  /* 0x000000211421c210 */ /* 0x000fe400037fe4ff */
[----:B------:R-:W-:Y:S02]  /*0f10*/  LOP3.LUT R54, R41, 0xffff, RZ, 0xc0, !PT ;  /* 0x0000ffff29367812 */ /* 0x000fe400078ec0ff */
[----:B------:R-:W-:Y:S02]  /*0f20*/  @!P5 SHF.L.U64.HI R12, R16, 0x2, R21 ;  /* 0x00000002100cd819 */ /* 0x000fe40000010215 */
[----:B-1----:R-:W-:Y:S01]  /*0f30*/  @!P5 IADD3 R30, P6, PT, R13, R30, RZ ;  /* 0x0000001e0d1ed210 */ /* 0x002fe20007fde0ff */
[----:B------:R-:W-:-:S03]  /*0f40*/  IMAD R21, R0, 0x62, R54 ;  /* 0x0000006200157824 */ /* 0x000fc600078e0236 */
[C---:B------:R-:W-:Y:S02]  /*0f50*/  @!P5 IADD3.X R31, PT, PT, R12.reuse, R31, RZ, P6, !PT ;  /* 0x0000001f0c1fd210 */ /* 0x040fe400037fe4ff */
[----:B---3--:R-:W-:Y:S01]  /*0f60*/  @!P5 IADD3 R28, P6, PT, R13, R28, RZ ;  /* 0x0000001c0d1cd210 */ /* 0x008fe20007fde0ff */
[C---:B0-----:R-:W-:Y:S01]  /*0f70*/  @P3 IMAD.WIDE R16, R21.reuse, 0x2, R10 ;  /* 0x0000000215103825 */ /* 0x041fe200078e020a */
[----:B------:R-:W-:Y:S02]  /*0f80*/  CS2R R10, SRZ ;  /* 0x00000000000a7805 */ /* 0x000fe4000001ff00 */
[----:B------:R-:W-:Y:S02]  /*0f90*/  CS2R R14, SRZ ;  /* 0x00000000000e7805 */ /* 0x000fe4000001ff00 */
[----:B------:R-:W-:Y:S01]  /*0fa0*/  @!P5 IADD3.X R29, PT, PT, R12, R29, RZ, P6, !PT ;  /* 0x0000001d0c1dd210 */ /* 0x000fe200037fe4ff */
[----:B------:R-:W-:Y:S01]  /*0fb0*/  IMAD.WIDE R20, R21, 0x2, R8 ;  /* 0x0000000215147825 */ /* 0x000fe200078e0208 */
[----:B------:R-:W-:-:S02]  /*0fc0*/  CS2R R8, SRZ ;  /* 0x0000000000087805 */ /* 0x000fc4000001ff00 */
[----:B------:R-:W-:Y:S01]  /*0fd0*/  CS2R R12, SRZ ;  /* 0x00000000000c7805 */ /* 0x000fe2000001ff00 */
[----:B------:R0:W5:Y:S04]  /*0fe0*/  @!P0 LDG.E.64 R10, desc[UR8][R22.64] ;  /* 0x00000008160a8981 */ /* 0x000168000c1e1b00 */
[----:B------:R-:W2:Y:S04]  /*0ff0*/  LDG.E.U16 R61, desc[UR8][R20.64] ;  /* 0x00000008143d7981 */ /* 0x000ea8000c1e1500 */
[----:B------:R1:W3:Y:S01]  /*1000*/  LDG.E.U16 R40, desc[UR8][R20.64+0x2] ;  /* 0x0000020814287981 */ /* 0x0002e2000c1e1500 */
[----:B0-----:R-:W-:-:S03]  /*1010*/  CS2R R22, SRZ ;  /* 0x0000000000167805 */ /* 0x001fc6000001ff00 */
[----:B------:R0:W5:Y:S04]  /*1020*/  @!P0 LDG.E.64 R8, desc[UR8][R18.64] ;  /* 0x0000000812088981 */ /* 0x000168000c1e1b00 */
[----:B------:R0:W5:Y:S01]  /*1030*/  @!P2 LDG.E.64 R12, desc[UR8][R24.64] ;  /* 0x00000008180ca981 */ /* 0x000162000c1e1b00 */
[----:B-1----:R-:W-:-:S03]  /*1040*/  CS2R R20, SRZ ;  /* 0x0000000000147805 */ /* 0x002fc6000001ff00 */
[----:B------:R1:W5:Y:S01]  /*1050*/  @!P2 LDG.E.64 R14, desc[UR8][R26.64] ;  /* 0x000000081a0ea981 */ /* 0x000362000c1e1b00 */
[----:B0-----:R-:W-:-:S03]  /*1060*/  CS2R R18, SRZ ;  /* 0x0000000000127805 */ /* 0x001fc6000001ff00 */
[----:B------:R-:W3:Y:S01]  /*1070*/  @P3 LDG.E.U16 R42, desc[UR8][R16.64] ;  /* 0x00000008102a3981 */ /* 0x000ee2000c1e1500 */
[----:B------:R-:W-:-:S03]  /*1080*/  CS2R R24, SRZ ;  /* 0x0000000000187805 */ /* 0x000fc6000001ff00 */
[----:B------:R0:W3:Y:S01]  /*1090*/  @P3 LDG.E.U16 R41, desc[UR8][R16.64+0x2] ;  /* 0x0000020810293981 */ /* 0x0000e2000c1e1500 */
[----:B-1----:R-:W-:-:S03]  /*10a0*/  CS2R R26, SRZ ;  /* 0x00000000001a7805 */ /* 0x002fc6000001ff00 */
[----:B------:R-:W5:Y:S04]  /*10b0*/  @!P1 LDG.E.64 R18, desc[UR8][R36.64] ;  /* 0x0000000824129981 */ /* 0x000f68000c1e1b00 */
[----:B------:R-:W5:Y:S04]  /*10c0*/  @!P4 LDG.E.64 R20, desc[UR8][R38.64] ;  /* 0x000000082614c981 */ /* 0x000f68000c1e1b00 */
[----:B------:R-:W5:Y:S04]  /*10d0*/  @!P4 LDG.E.64 R22, desc[UR8][R32.64] ;  /* 0x000000082016c981 */ /* 0x000f68000c1e1b00 */
[----:B------:R-:W5:Y:S04]  /*10e0*/  @!P5 LDG.E.64 R24, desc[UR8][R30.64] ;  /* 0x000000081e18d981 */ /* 0x000f68000c1e1b00 */
[----:B------:R-:W5:Y:S01]  /*10f0*/  @!P5 LDG.E.64 R26, desc[UR8][R28.64] ;  /* 0x000000081c1ad981 */ /* 0x000f62000c1e1b00 */
[----:B0-----:R-:W-:-:S06]  /*1100*/  CS2R R16, SRZ ;  /* 0x0000000000107805 */ /* 0x001fcc000001ff00 */
[----:B------:R0:W5:Y:S01]  /*1110*/  @!P1 LDG.E.64 R16, desc[UR8][R34.64] ;  /* 0x0000000822109981 */ /* 0x000162000c1e1b00 */
[----:B------:R-:W-:Y:S01]  /*1120*/  MOV R64, 0x3f800000 ;  /* 0x3f80000000407802 */ /* 0x000fe20000000f00 */
[----:B------:R-:W-:Y:S01]  /*1130*/  UISETP.NE.AND UP0, UPT, UR11, URZ, UPT ;  /* 0x000000ff0b00728c */ /* 0x000fe2000bf05270 */
[----:B------:R-:W-:Y:S01]  /*1140*/  CS2R R62, SRZ ;  /* 0x00000000003e7805 */ /* 0x000fe2000001ff00 */
[----:B----4-:R-:W-:-:S05]  /*1150*/  FFMA.FTZ R7, -R6, R6, R7 ;  /* 0x0000000606077223 */ /* 0x010fca0000010107 */
[----:B------:R-:W-:-:S13]  /*1160*/  FSETP.GTU.FTZ.AND P0, PT, R7, RZ, PT ;  /* 0x000000ff0700720b */ /* 0x000fda0003f1c000 */
[----:B0-----:R-:W0:Y:S02]  /*1170*/  @P0 LDC R34, c[0x0][0x3c0] ;  /* 0x0000f000ff220b82 */ /* 0x001e240000000800 */
[----:B0-----:R-:W-:-:S04]  /*1180*/  @P0 FADD.FTZ R34, R7, R34 ;  /* 0x0000002207220221 */ /* 0x001fc80000010000 */
[----:B------:R0:W1:Y:S01]  /*1190*/  @P0 MUFU.RSQ R64, R34 ;  /* 0x0000002200400308 */ /* 0x0000620000001400 */
[----:B--2---:R-:W-:Y:S02]  /*11a0*/  SHF.L.U32 R61, R61, 0x10, RZ ;  /* 0x000000103d3d7819 */ /* 0x004fe400000006ff */
[----:B---3--:R-:W-:Y:S02]  /*11b0*/  SHF.L.U32 R7, R40, 0x10, RZ ;  /* 0x0000001028077819 */ /* 0x008fe400000006ff */
[----:B------:R-:W-:Y:S02]  /*11c0*/  @P3 SHF.L.U32 R63, R42, 0x10, RZ ;  /* 0x000000102a3f3819 */ /* 0x000fe400000006ff */
[----:B------:R-:W-:Y:S01]  /*11d0*/  @P3 SHF.L.U32 R62, R41, 0x10, RZ ;  /* 0x00000010293e3819 */ /* 0x000fe200000006ff */
[----:B01----:R-:W-:Y:S06]  /*11e0*/  BRA.U UP0, `(.L_x_1360) ;  /* 0x0000000500c47547 */ /* 0x003fec000b800000 */
[C---:B-----5:R-:W-:Y:S01]  /*11f0*/  FADD.FTZ R29, -R6.reuse, R50 ;  /* 0x00000032061d7221 */ /* 0x060fe20000010100 */
[----:B------:R-:W-:Y:S01]  /*1200*/  FADD.FTZ R31, -R6, R51 ;  /* 0x00000033061f7221 */ /* 0x000fe20000010100 */
[----:B------:R-:W-:Y:S01]  /*1210*/  FMUL.FTZ R30, R48, R61 ;  /* 0x0000003d301e7220 */ /* 0x000fe20000410000 */
[----:B------:R-:W-:Y:S01]  /*1220*/  FADD.FTZ R35, -R6, R46 ;  /* 0x0000002e06237221 */ /* 0x000fe20000010100 */
[-C--:B------:R-:W-:Y:S01]  /*1230*/  FMUL.FTZ R29, R29, R64.reuse ;  /* 0x000000401d1d7220 */ /* 0x080fe20000410000 */
[----:B------:R-:W-:Y:S01]  /*1240*/  FMUL.FTZ R28, R31, R64 ;  /* 0x000000401f1c7220 */ /* 0x000fe20000410000 */
[----:B------:R-:W-:Y:S01]  /*1250*/  FMUL.FTZ R33, R49, R7 ;  /* 0x0000000731217220 */ /* 0x000fe20000410000 */
        /* <DEDUP_REMOVED lines=11> */
[-C--:B------:R-:W-:Y:S01]  /*1310*/  FMUL.FTZ R30, R29, R64.reuse ;  /* 0x000000401d1e7220 */ /* 0x080fe20000410000 */
[----:B------:R-:W-:Y:S01]  /*1320*/  FADD.FTZ R32, R32, R37 ;  /* 0x0000002520207221 */ /* 0x000fe20000010000 */
[----:B------:R-:W-:Y:S01]  /*1330*/  FMUL.FTZ R29, R45, R7 ;  /* 0x000000072d1d7220 */ /* 0x000fe20000410000 */
[----:B------:R-:W-:Y:S01]  /*1340*/  FMUL.FTZ R34, R33, R64 ;  /* 0x0000004021227220 */ /* 0x000fe20000410000 */
[----:B------:R-:W-:Y:S01]  /*1350*/  FFMA.FTZ R28, R49, R28, RZ ;  /* 0x0000001c311c7223 */ /* 0x000fe200000100ff */
[----:B------:R-:W-:Y:S01]  /*1360*/  FMUL.FTZ R37, R4, R61 ;  /* 0x0000003d04257220 */ /* 0x000fe20000410000 */
[----:B------:R-:W-:Y:S01]  /*1370*/  FADD.FTZ R32, R29, R32 ;  /* 0x000000201d207221 */ /* 0x000fe20000010000 */
[----:B------:R-:W-:Y:S01]  /*1380*/  FFMA.FTZ R31, R30, R29, R31 ;  /* 0x0000001d1e1f7223 */ /* 0x000fe2000001001f */
[----:B------:R-:W-:Y:S01]  /*1390*/  FADD.FTZ R29, -R6, R3 ;  /* 0x00000003061d7221 */ /* 0x000fe20000010100 */
[----:B------:R-:W-:Y:S01]  /*13a0*/  FFMA.FTZ R35, R4, R34, R35 ;  /* 0x0000002204237223 */ /* 0x000fe20000010023 */
[----:B------:R-:W-:Y:S01]  /*13b0*/  FFMA.FTZ R28, R45, R30, R28 ;  /* 0x0000001e2d1c7223 */ /* 0x000fe2000001001c */
[----:B------:R-:W-:Y:S01]  /*13c0*/  FFMA.FTZ R34, R34, R37, R31 ;  /* 0x0000002522227223 */ /* 0x000fe2000001001f */
[----:B------:R-:W-:Y:S01]  /*13d0*/  FADD.FTZ R31, -R6, R8 ;  /* 0x00000008061f7221 */ /* 0x000fe20000010100 */
[-C--:B------:R-:W-:Y:S01]  /*13e0*/  FMUL.FTZ R29, R29, R64.reuse ;  /* 0x000000401d1d7220 */ /* 0x080fe20000410000 */
[----:B------:R-:W-:Y:S01]  /*13f0*/  FMUL.FTZ R30, R5, R7 ;  /* 0x00000007051e7220 */ /* 0x000fe20000410000 */
[----:B------:R-:W-:Y:S01]  /*1400*/  FADD.FTZ R33, R32, R37 ;  /* 0x0000002520217221 */ /* 0x000fe20000010000 */
[----:B------:R-:W-:Y:S01]  /*1410*/  FMUL.FTZ R32, R10, R61 ;  /* 0x0000003d0a207220 */ /* 0x000fe20000410000 */
[----:B------:R-:W-:Y:S01]  /*1420*/  FMUL.FTZ R31, R31, R64 ;  /* 0x000000401f1f7220 */ /* 0x000fe20000410000 */
[----:B------:R-:W-:Y:S01]  /*1430*/  FFMA.FTZ R28, R5, R29, R28 ;  /* 0x0000001d051c7223 */ /* 0x000fe2000001001c */
[----:B------:R-:W-:Y:S01]  /*1440*/  FFMA.FTZ R34, R29, R30, R34 ;  /* 0x0000001e1d227223 */ /* 0x000fe20000010022 */
[----:B------:R-:W-:Y:S01]  /*1450*/  FADD.FTZ R29, -R6, R9 ;  /* 0x00000009061d7221 */ /* 0x000fe20000010100 */
[----:B------:R-:W-:Y:S01]  /*1460*/  FADD.FTZ R33, R30, R33 ;  /* 0x000000211e217221 */ /* 0x000fe20000010000 */
        /* <DEDUP_REMOVED lines=16> */
[-C--:B------:R-:W-:Y:S01]  /*1570*/  FMUL.FTZ R29, R29, R64.reuse ;  /* 0x000000401d1d7220 */ /* 0x080fe20000410000 */
[----:B------:R-:W-:Y:S01]  /*1580*/  FMUL.FTZ R30, R15, R7 ;  /* 0x000000070f1e7220 */ /* 0x000fe20000410000 */
        /* <DEDUP_REMOVED lines=9> */
[----:B------:R-:W-:Y:S01]  /*1620*/  FADD.FTZ R31, -R6, R20 ;  /* 0x00000014061f7221 */ /* 0x000fe20000010100 */
[-C--:B------:R-:W-:Y:S01]  /*1630*/  FMUL.FTZ R29, R29, R64.reuse ;  /* 0x000000401d1d7220 */ /* 0x080fe20000410000 */
[----:B------:R-:W-:Y:S01]  /*1640*/  FMUL.FTZ R32, R19, R7 ;  /* 0x0000000713207220 */ /* 0x000fe20000410000 */
[----:B------:R-:W-:Y:S01]  /*1650*/  FMUL.FTZ R36, R22, R61 ;  /* 0x0000003d16247220 */ /* 0x000fe20000410000 */
[----:B------:R-:W-:Y:S01]  /*1660*/  FMUL.FTZ R31, R31, R64 ;  /* 0x000000401f1f7220 */ /* 0x000fe20000410000 */
[----:B------:R-:W-:Y:S01]  /*1670*/  FFMA.FTZ R30, R19, R29, R28 ;  /* 0x0000001d131e7223 */ /* 0x000fe2000001001c */
[----:B------:R-:W-:Y:S01]  /*1680*/  FFMA.FTZ R34, R29, R32, R34 ;  /* 0x000000201d227223 */ /* 0x000fe20000010022 */
[----:B------:R-:W-:Y:S01]  /*1690*/  FADD.FTZ R37, -R6, R21 ;  /* 0x0000001506257221 */ /* 0x000fe20000010100 */
[----:B------:R-:W-:Y:S01]  /*16a0*/  FFMA.FTZ R29, R22, R31, R35 ;  /* 0x0000001f161d7223 */ /* 0x000fe20000010023 */
[----:B------:R-:W-:Y:S01]  /*16b0*/  FADD.FTZ R33, R32, R33 ;  /* 0x0000002120217221 */ /* 0x000fe20000010000 */
[----:B------:R-:W-:Y:S01]  /*16c0*/  FFMA.FTZ R34, R31, R36, R34 ;  /* 0x000000241f227223 */ /* 0x000fe20000010022 */
[----:B------:R-:W-:Y:S01]  /*16d0*/  FADD.FTZ R31, RZ, R48 ;  /* 0x00000030ff1f7221 */ /* 0x000fe20000010000 */
[----:B------:R-:W-:Y:S01]  /*16e0*/  FADD.FTZ R28, RZ, R49 ;  /* 0x00000031ff1c7221 */ /* 0x000fe20000010000 */
[----:B------:R-:W-:Y:S01]  /*16f0*/  FMUL.FTZ R37, R37, R64 ;  /* 0x0000004025257220 */ /* 0x000fe20000410000 */
[----:B------:R-:W-:Y:S01]  /*1700*/  FADD.FTZ R33, R33, R36 ;  /* 0x0000002421217221 */ /* 0x000fe20000010000 */
        /* <DEDUP_REMOVED lines=8> */
[----:B------:R-:W-:Y:S01]  /*1790*/  FMUL.FTZ R34, R26, R61 ;  /* 0x0000003d1a227220 */ /* 0x000fe20000410000 */
[----:B------:R-:W-:Y:S01]  /*17a0*/  FADD.FTZ R35, -R6, R24 ;  /* 0x0000001806237221 */ /* 0x000fe20000010100 */
[----:B------:R-:W-:Y:S01]  /*17b0*/  FADD.FTZ R31, R10, R31 ;  /* 0x0000001f0a1f7221 */ /* 0x000fe20000010000 */
[----:B------:R-:W-:Y:S01]  /*17c0*/  FADD.FTZ R32, R11, R32 ;  /* 0x000000200b207221 */ /* 0x000fe20000010000 */
[----:B------:R-:W-:Y:S01]  /*17d0*/  FADD.FTZ R39, R33, R34 ;  /* 0x0000002221277221 */ /* 0x000fe20000010000 */
[----:B------:R-:W-:Y:S01]  /*17e0*/  FMUL.FTZ R28, R35, R64 ;  /* 0x00000040231c7220 */ /* 0x000fe20000410000 */
[----:B------:R-:W-:Y:S01]  /*17f0*/  FADD.FTZ R31, R14, R31 ;  /* 0x0000001f0e1f7221 */ /* 0x000fe20000010000 */
[----:B------:R-:W-:Y:S01]  /*1800*/  FADD.FTZ R32, R15, R32 ;  /* 0x000000200f207221 */ /* 0x000fe20000010000 */
[----:B------:R-:W-:Y:S01]  /*1810*/  FADD.FTZ R33, -R6, R25 ;  /* 0x0000001906217221 */ /* 0x000fe20000010100 */
[----:B------:R-:W-:Y:S01]  /*1820*/  FFMA.FTZ R36, R28, R34, R37 ;  /* 0x000000221c247223 */ /* 0x000fe20000010025 */
[----:B------:R-:W-:Y:S01]  /*1830*/  FADD.FTZ R31, R18, R31 ;  /* 0x0000001f121f7221 */ /* 0x000fe20000010000 */
[----:B------:R-:W-:Y:S01]  /*1840*/  FADD.FTZ R32, R19, R32 ;  /* 0x0000002013207221 */ /* 0x000fe20000010000 */
        /* <DEDUP_REMOVED lines=11> */
.L_x_1360:
[C---:B-----5:R-:W-:Y:S01]  /*1900*/  FADD.FTZ R29, -R6.reuse, R50 ;  /* 0x00000032061d7221 */ /* 0x060fe20000010100 */
[----:B------:R-:W-:-:S03]  /*1910*/  FADD.FTZ R43, -R6, R47 ;  /* 0x0000002f062b7221 */ /* 0x000fc60000010100 */
[----:B------:R-:W-:Y:S01]  /*1920*/  FMUL.FTZ R30, R29, R64 ;  /* 0x000000401d1e7220 */ /* 0x000fe20000410000 */
[----:B------:R-:W-:-:S03]  /*1930*/  FADD.FTZ R29, -R6, R51 ;  /* 0x00000033061d7221 */ /* 0x000fc60000010100 */
[----:B------:R-:W-:Y:S01]  /*1940*/  FFMA.FTZ R31, R61, R30, R63 ;  /* 0x0000001e3d1f7223 */ /* 0x000fe2000001003f */
[----:B------:R-:W-:Y:S01]  /*1950*/  FMUL.FTZ R28, R29, R64 ;  /* 0x000000401d1c7220 */ /* 0x000fe20000410000 */
[----:B------:R-:W-:Y:S02]  /*1960*/  FADD.FTZ R29, -R6, R46 ;  /* 0x0000002e061d7221 */ /* 0x000fe40000010100 */
[----:B------:R-:W-:Y:S01]  /*1970*/  FMUL.FTZ R33, R31, -1.4426950216293334961 ;  /* 0xbfb8aa3b1f217820 */ /* 0x000fe20000410000 */
[----:B------:R-:W-:Y:S01]  /*1980*/  FFMA.FTZ R32, R7, R28, R62 ;  /* 0x0000001c07207223 */ /* 0x000fe2000001003e */
[----:B------:R-:W-:-:S03]  /*1990*/  FMUL.FTZ R42, R29, R64 ;  /* 0x000000401d2a7220 */ /* 0x000fc60000410000 */
[----:B------:R-:W-:Y:S01]  /*19a0*/  FMUL.FTZ R36, R32, -1.4426950216293334961 ;  /* 0xbfb8aa3b20247820 */ /* 0x000fe20000410000 */
[----:B------:R-:W0:Y:S01]  /*19b0*/  MUFU.EX2 R33, R33 ;  /* 0x0000002100217308 */ /* 0x000e220000000800 */
[----:B------:R-:W-:-:S04]  /*19c0*/  FFMA.FTZ R29, R61, R42, R63 ;  /* 0x0000002a3d1d7223 */ /* 0x000fc8000001003f */
[----:B------:R-:W-:-:S03]  /*19d0*/  FMUL.FTZ R41, R29, -1.4426950216293334961 ;  /* 0xbfb8aa3b1d297820 */ /* 0x000fc60000410000 */
        /* <DEDUP_REMOVED lines=8> */
[----:B0-----:R-:W-:Y:S01]  /*1a60*/  FADD.FTZ R40, -R35, 1 ;  /* 0x3f80000023287421 */ /* 0x001fe20000010100 */
[----:B------:R-:W-:-:S03]  /*1a70*/  FMUL.FTZ R35, R48, R35 ;  /* 0x0000002330237220 */ /* 0x000fc60000410000 */
[----:B------:R-:W-:Y:S01]  /*1a80*/  FFMA.FTZ R40, R31, R40, 1 ;  /* 0x3f8000001f287423 */ /* 0x000fe20000010028 */
        /* <DEDUP_REMOVED lines=9> */
[----:B--2---:R-:W-:Y:S01]  /*1b20*/  FADD.FTZ R38, -R33, 1 ;  /* 0x3f80000021267421 */ /* 0x004fe20000010100 */
[----:B------:R-:W-:Y:S01]  /*1b30*/  FMUL.FTZ R32, R32, R39 ;  /* 0x0000002720207220 */ /* 0x000fe20000410000 */
[----:B------:R-:W-:-:S02]  /*1b40*/  FMUL.FTZ R33, R44, R33 ;  /* 0x000000212c217220 */ /* 0x000fc40000410000 */
[----:B------:R-:W-:Y:S01]  /*1b50*/  FFMA.FTZ R39, R29, R38, 1 ;  /* 0x3f8000001d277423 */ /* 0x000fe20000010026 */
[----:B------:R-:W-:Y:S01]  /*1b60*/  FFMA.FTZ R38, R61, R36, R63 ;  /* 0x000000243d267223 */ /* 0x000fe2000001003f */
[----:B------:R-:W0:Y:S01]  /*1b70*/  MUFU.EX2 R41, R41 ;  /* 0x0000002900297308 */ /* 0x000e220000000800 */
[----:B------:R-:W-:Y:S01]  /*1b80*/  FADD.FTZ R29, -R6, R3 ;  /* 0x00000003061d7221 */ /* 0x000fe20000010100 */
[----:B------:R-:W-:Y:S01]  /*1b90*/  FMUL.FTZ R39, R33, R39 ;  /* 0x0000002721277220 */ /* 0x000fe20000410000 */
[----:B------:R-:W-:Y:S02]  /*1ba0*/  FMUL.FTZ R43, R38, -1.4426950216293334961 ;  /* 0xbfb8aa3b262b7820 */ /* 0x000fe40000410000 */
[----:B------:R-:W-:-:S04]  /*1bb0*/  FMUL.FTZ R29, R29, R64 ;  /* 0x000000401d1d7220 */ /* 0x000fc80000410000 */
[----:B------:R-:W1:Y:S01]  /*1bc0*/  MUFU.EX2 R43, R43 ;  /* 0x0000002b002b7308 */ /* 0x000e620000000800 */
[----:B------:R-:W-:-:S04]  /*1bd0*/  FFMA.FTZ R35, R7, R29, R62 ;  /* 0x0000001d07237223 */ /* 0x000fc8000001003e */
[----:B------:R-:W-:Y:S01]  /*1be0*/  FMUL.FTZ R40, R35, -1.4426950216293334961 ;  /* 0xbfb8aa3b23287820 */ /* 0x000fe20000410000 */
[----:B0-----:R-:W-:-:S05]  /*1bf0*/  FADD.FTZ R52, R41, 1 ;  /* 0x3f80000029347421 */ /* 0x001fca0000010000 */
[----:B------:R-:W0:Y:S01]  /*1c00*/  MUFU.EX2 R40, R40 ;  /* 0x0000002800287308 */ /* 0x000e220000000800 */
[----:B-1----:R-:W-:-:S07]  /*1c10*/  FADD.FTZ R41, R43, 1 ;  /* 0x3f8000002b297421 */ /* 0x002fce0000010000 */
[----:B------:R-:W1:Y:S08]  /*1c20*/  MUFU.RCP R52, R52 ;  /* 0x0000003400347308 */ /* 0x000e700000001000 */
[----:B------:R-:W2:Y:S01]  /*1c30*/  MUFU.RCP R41, R41 ;  /* 0x0000002900297308 */ /* 0x000ea20000001000 */
[----:B0-----:R-:W-:-:S07]  /*1c40*/  FADD.FTZ R43, R40, 1 ;  /* 0x3f800000282b7421 */ /* 0x001fce0000010000 */
[----:B------:R-:W0:Y:S01]  /*1c50*/  MUFU.RCP R40, R43 ;  /* 0x0000002b00287308 */ /* 0x000e220000001000 */
[----:B-1----:R-:W-:-:S04]  /*1c60*/  FADD.FTZ R33, -R52, 1 ;  /* 0x3f80000034217421 */ /* 0x002fc80000010100 */
[----:B------:R-:W-:Y:S01]  /*1c70*/  FFMA.FTZ R37, R37, R33, 1 ;  /* 0x3f80000025257423 */ /* 0x000fe20000010021 */
[----:B--2---:R-:W-:-:S04]  /*1c80*/  FADD.FTZ R33, -R41, 1 ;  /* 0x3f80000029217421 */ /* 0x004fc80000010100 */
[----:B------:R-:W-:Y:S01]  /*1c90*/  FFMA.FTZ R53, R38, R33, 1 ;  /* 0x3f80000026357423 */ /* 0x000fe20000010021 */
[----:B------:R-:W-:Y:S01]  /*1ca0*/  FMUL.FTZ R38, R45, R52 ;  /* 0x000000342d267220 */ /* 0x000fe20000410000 */
[----:B------:R-:W-:Y:S01]  /*1cb0*/  FMUL.FTZ R33, R4, R41 ;  /* 0x0000002904217220 */ /* 0x000fe20000410000 */
[----:B0-----:R-:W-:Y:S02]  /*1cc0*/  FMUL.FTZ R43, R5, R40 ;  /* 0x00000028052b7220 */ /* 0x001fe40000410000 */
[----:B------:R-:W-:Y:S01]  /*1cd0*/  FMUL.FTZ R38, R38, R37 ;  /* 0x0000002526267220 */ /* 0x000fe20000410000 */
[----:B------:R-:W-:Y:S01]  /*1ce0*/  FMUL.FTZ R37, R61, R34 ;  /* 0x000000223d257220 */ /* 0x000fe20000410000 */
[----:B------:R-:W-:-:S03]  /*1cf0*/  FMUL.FTZ R33, R33, R53 ;  /* 0x0000003521217220 */ /* 0x000fc60000410000 */
[----:B------:R-:W-:Y:S01]  /*1d00*/  FFMA.FTZ R41, R30, R37, RZ ;  /* 0x000000251e297223 */ /* 0x000fe200000100ff */
[----:B------:R-:W-:Y:S01]  /*1d10*/  FADD.FTZ R52, RZ, R37 ;  /* 0x00000025ff347221 */ /* 0x000fe20000010000 */
[----:B------:R-:W-:-:S04]  /*1d20*/  FMUL.FTZ R37, R7, R32 ;  /* 0x0000002007257220 */ /* 0x000fc80000410000 */
[----:B------:R-:W-:Y:S01]  /*1d30*/  FFMA.FTZ R41, R28, R37, R41 ;  /* 0x000000251c297223 */ /* 0x000fe20000010029 */
[----:B------:R-:W-:Y:S01]  /*1d40*/  FADD.FTZ R37, R37, R52 ;  /* 0x0000003425257221 */ /* 0x000fe20000010000 */
[----:B------:R-:W-:Y:S01]  /*1d50*/  FADD.FTZ R52, -R40, 1 ;  /* 0x3f80000028347421 */ /* 0x000fe20000010100 */
[----:B------:R-:W-:-:S03]  /*1d60*/  FADD.FTZ R40, RZ, R34 ;  /* 0x00000022ff287221 */ /* 0x000fc60000010000 */
[----:B------:R-:W-:Y:S01]  /*1d70*/  FFMA.FTZ R52, R35, R52, 1 ;  /* 0x3f80000023347423 */ /* 0x000fe20000010034 */
[----:B------:R-:W-:Y:S01]  /*1d80*/  FFMA.FTZ R35, R30, R34, RZ ;  /* 0x000000221e237223 */ /* 0x000fe200000100ff */
[----:B------:R-:W-:Y:S02]  /*1d90*/  FADD.FTZ R40, R40, R39 ;  /* 0x0000002728287221 */ /* 0x000fe40000010000 */
[----:B------:R-:W-:Y:S01]  /*1da0*/  FMUL.FTZ R34, R43, R52 ;  /* 0x000000342b227220 */ /* 0x000fe20000410000 */
[----:B------:R-:W-:Y:S01]  /*1db0*/  FADD.FTZ R43, -R6, R8 ;  /* 0x00000008062b7221 */ /* 0x000fe20000010100 */
[-C--:B------:R-:W-:Y:S01]  /*1dc0*/  FFMA.FTZ R35, R42, R39.reuse, R35 ;  /* 0x000000272a237223 */ /* 0x080fe20000010023 */
[----:B------:R-:W-:Y:S02]  /*1dd0*/  FMUL.FTZ R39, R61, R39 ;  /* 0x000000273d277220 */ /* 0x000fe40000410000 */
[----:B------:R-:W-:Y:S01]  /*1de0*/  FMUL.FTZ R30, R43, R64 ;  /* 0x000000402b1e7220 */ /* 0x000fe20000410000 */
[----:B------:R-:W-:Y:S01]  /*1df0*/  FFMA.FTZ R35, R36, R33, R35 ;  /* 0x0000002124237223 */ /* 0x000fe20000010023 */
[----:B------:R-:W-:Y:S01]  /*1e00*/  FFMA.FTZ R52, R42, R39, R41 ;  /* 0x000000272a347223 */ /* 0x000fe20000010029 */
[----:B------:R-:W-:Y:S01]  /*1e10*/  FADD.FTZ R39, R37, R39 ;  /* 0x0000002725277221 */ /* 0x000fe20000010000 */
[----:B------:R-:W-:Y:S01]  /*1e20*/  FFMA.FTZ R41, R61, R30, R63 ;  /* 0x0000001e3d297223 */ /* 0x000fe2000001003f */
[----:B------:R-:W-:-:S03]  /*1e30*/  FADD.FTZ R37, RZ, R32 ;  /* 0x00000020ff257221 */ /* 0x000fc60000010000 */
[----:B------:R-:W-:Y:S01]  /*1e40*/  FMUL.FTZ R43, R41, -1.4426950216293334961 ;  /* 0xbfb8aa3b292b7820 */ /* 0x000fe20000410000 */
[----:B------:R-:W-:-:S05]  /*1e50*/  FADD.FTZ R37, R37, R38 ;  /* 0x0000002625257221 */ /* 0x000fca0000010000 */
[----:B------:R-:W0:Y:S02]  /*1e60*/  MUFU.EX2 R43, R43 ;  /* 0x0000002b002b7308 */ /* 0x000e240000000800 */
[----:B0-----:R-:W-:Y:S01]  /*1e70*/  FADD.FTZ R53, R43, 1 ;  /* 0x3f8000002b357421 */ /* 0x001fe20000010000 */
[----:B------:R-:W-:-:S05]  /*1e80*/  FMUL.FTZ R43, R7, R38 ;  /* 0x00000026072b7220 */ /* 0x000fca0000410000 */
[----:B------:R-:W0:Y:S02]  /*1e90*/  MUFU.RCP R53, R53 ;  /* 0x0000003500357308 */ /* 0x000e240000001000 */
[----:B0-----:R-:W-:-:S04]  /*1ea0*/  FADD.FTZ R42, -R53, 1 ;  /* 0x3f800000352a7421 */ /* 0x001fc80000010100 */
[----:B------:R-:W-:Y:S01]  /*1eb0*/  FFMA.FTZ R65, R41, R42, 1 ;  /* 0x3f80000029417423 */ /* 0x000fe2000001002a */
[----:B------:R-:W-:Y:S01]  /*1ec0*/  FMUL.FTZ R41, R10, R53 ;  /* 0x000000350a297220 */ /* 0x000fe20000410000 */
[----:B------:R-:W-:-:S03]  /*1ed0*/  FFMA.FTZ R42, R28, R32, RZ ;  /* 0x000000201c2a7223 */ /* 0x000fc600000100ff */
[----:B------:R-:W-:Y:S01]  /*1ee0*/  FMUL.FTZ R32, R41, R65 ;  /* 0x0000004129207220 */ /* 0x000fe20000410000 */
[C---:B------:R-:W-:Y:S01]  /*1ef0*/  FADD.FTZ R41, -R6.reuse, R9 ;  /* 0x0000000906297221 */ /* 0x040fe20000010100 */
[----:B------:R-:W-:Y:S01]  /*1f00*/  FFMA.FTZ R42, R31, R38, R42 ;  /* 0x000000261f2a7223 */ /* 0x000fe2000001002a */
[----:B------:R-:W-:Y:S01]  /*1f10*/  FADD.FTZ R65, -R6, R12 ;  /* 0x0000000c06417221 */ /* 0x000fe20000010100 */
[----:B------:R-:W-:Y:S01]  /*1f20*/  FFMA.FTZ R35, R30, R32, R35 ;  /* 0x000000201e237223 */ /* 0x000fe20000010023 */
[----:B------:R-:W-:Y:S01]  /*1f30*/  FMUL.FTZ R28, R41, R64 ;  /* 0x00000040291c7220 */ /* 0x000fe20000410000 */
[----:B------:R-:W-:Y:S01]  /*1f40*/  FFMA.FTZ R41, R31, R43, R52 ;  /* 0x0000002b1f297223 */ /* 0x000fe20000010034 */
[----:B------:R-:W-:Y:S02]  /*1f50*/  FADD.FTZ R43, R43, R39 ;  /* 0x000000272b2b7221 */ /* 0x000fe40000010000 */
[----:B------:R-:W-:-:S04]  /*1f60*/  FFMA.FTZ R31, R7, R28, R62 ;  /* 0x0000001c071f7223 */ /* 0x000fc8000001003e */
[----:B------:R-:W-:-:S06]  /*1f70*/  FMUL.FTZ R38, R31, -1.4426950216293334961 ;  /* 0xbfb8aa3b1f267820 */ /* 0x000fcc0000410000 */
[----:B------:R-:W0:Y:S02]  /*1f80*/  MUFU.EX2 R38, R38 ;  /* 0x0000002600267308 */ /* 0x000e240000000800 */
[----:B0-----:R-:W-:Y:S01]  /*1f90*/  FADD.FTZ R53, R38, 1 ;  /* 0x3f80000026357421 */ /* 0x001fe20000010000 */
[----:B------:R-:W-:-:S05]  /*1fa0*/  FMUL.FTZ R38, R65, R64 ;  /* 0x0000004041267220 */ /* 0x000fca0000410000 */
[----:B------:R0:W1:Y:S02]  /*1fb0*/  MUFU.RCP R52, R53 ;  /* 0x0000003500347308 */ /* 0x0000640000001000 */
[----:B0-----:R-:W-:Y:S01]  /*1fc0*/  FMUL.FTZ R53, R7, R34 ;  /* 0x0000002207357220 */ /* 0x001fe20000410000 */
[----:B-1----:R-:W-:-:S04]  /*1fd0*/  FADD.FTZ R39, -R52, 1 ;  /* 0x3f80000034277421 */ /* 0x002fc80000010100 */
[----:B------:R-:W-:Y:S01]  /*1fe0*/  FFMA.FTZ R39, R31, R39, 1 ;  /* 0x3f8000001f277423 */ /* 0x000fe20000010027 */
[----:B------:R-:W-:Y:S01]  /*1ff0*/  FMUL.FTZ R31, R11, R52 ;  /* 0x000000340b1f7220 */ /* 0x000fe20000410000 */
[----:B------:R-:W-:-:S03]  /*2000*/  FMUL.FTZ R52, R61, R33 ;  /* 0x000000213d347220 */ /* 0x000fc60000410000 */
[----:B------:R-:W-:Y:S01]  /*2010*/  FMUL.FTZ R31, R31, R39 ;  /* 0x000000271f1f7220 */ /* 0x000fe20000410000 */
[----:B------:R-:W-:Y:S01]  /*2020*/  FADD.FTZ R39, R40, R33 ;  /* 0x0000002128277221 */ /* 0x000fe20000010000 */
[----:B------:R-:W-:Y:S01]  /*2030*/  FFMA.FTZ R33, R61, R38, R63 ;  /* 0x000000263d217223 */ /* 0x000fe2000001003f */
[----:B------:R-:W-:Y:S01]  /*2040*/  FFMA.FTZ R40, R36, R52, R41 ;  /* 0x0000003424287223 */ /* 0x000fe20000010029 */
[----:B------:R-:W-:Y:S01]  /*2050*/  FADD.FTZ R43, R43, R52 ;  /* 0x000000342b2b7221 */ /* 0x000fe20000010000 */
[----:B------:R-:W-:Y:S01]  /*2060*/  FADD.FTZ R52, -R6, R13 ;  /* 0x0000000d06347221 */ /* 0x000fe20000010100 */
[----:B------:R-:W-:Y:S02]  /*2070*/  FMUL.FTZ R41, R33, -1.4426950216293334961 ;  /* 0xbfb8aa3b21297820 */ /* 0x000fe40000410000 */
[----:B------:R-:W-:-:S04]  /*2080*/  FADD.FTZ R43, R53, R43 ;  /* 0x0000002b352b7221 */ /* 0x000fc80000010000 */
[----:B------:R-:W0:Y:S02]  /*2090*/  MUFU.EX2 R41, R41 ;  /* 0x0000002900297308 */ /* 0x000e240000000800 */
[----:B0-----:R-:W-:Y:S01]  /*20a0*/  FADD.FTZ R65, R41, 1 ;  /* 0x3f80000029417421 */ /* 0x001fe20000010000 */
[----:B------:R-:W-:-:S05]  /*20b0*/  FFMA.FTZ R41, R29, R53, R40 ;  /* 0x000000351d297223 */ /* 0x000fca0000010028 */
[----:B------:R-:W0:Y:S02]  /*20c0*/  MUFU.RCP R65, R65 ;  /* 0x0000004100417308 */ /* 0x000e240000001000 */
[----:B0-----:R-:W-:-:S04]  /*20d0*/  FADD.FTZ R36, -R65, 1 ;  /* 0x3f80000041247421 */ /* 0x001fc80000010100 */
[----:B------:R-:W-:Y:S01]  /*20e0*/  FFMA.FTZ R36, R33, R36, 1 ;  /* 0x3f80000021247423 */ /* 0x000fe20000010024 */
[----:B------:R-:W-:-:S04]  /*20f0*/  FMUL.FTZ R33, R14, R65 ;  /* 0x000000410e217220 */ /* 0x000fc80000410000 */
[----:B------:R-:W-:Y:S01]  /*2100*/  FMUL.FTZ R33, R33, R36 ;  /* 0x0000002421217220 */ /* 0x000fe20000410000 */
[----:B------:R-:W-:Y:S01]  /*2110*/  FADD.FTZ R36, R37, R34 ;  /* 0x0000002225247221 */ /* 0x000fe20000010000 */
[----:B------:R-:W-:Y:S01]  /*2120*/  FFMA.FTZ R37, R29, R34, R42 ;  /* 0x000000221d257223 */ /* 0x000fe2000001002a */
[----:B------:R-:W-:Y:S01]  /*2130*/  FMUL.FTZ R34, R52, R64 ;  /* 0x0000004034227220 */ /* 0x000fe20000410000 */
[----:B------:R-:W-:Y:S02]  /*2140*/  FFMA.FTZ R35, R38, R33, R35 ;  /* 0x0000002126237223 */ /* 0x000fe40000010023 */
[----:B------:R-:W-:Y:S01]  /*2150*/  FFMA.FTZ R37, R28, R31, R37 ;  /* 0x0000001f1c257223 */ /* 0x000fe20000010025 */
        /* <DEDUP_REMOVED lines=8> */
[----:B------:R-:W-:Y:S01]  /*21e0*/  FADD.FTZ R42, R36, R31 ;  /* 0x0000001f242a7221 */ /* 0x000fe20000010000 */
[----:B------:R-:W-:-:S04]  /*21f0*/  FMUL.FTZ R36, R7, R31 ;  /* 0x0000001f07247220 */ /* 0x000fc80000410000 */
[----:B------:R-:W-:Y:S01]  /*2200*/  FFMA.FTZ R41, R28, R36, R41 ;  /* 0x000000241c297223 */ /* 0x000fe20000010029 */
[----:B------:R-:W-:Y:S01]  /*2210*/  FADD.FTZ R43, R36, R43 ;  /* 0x0000002b242b7221 */ /* 0x000fe20000010000 */
[----:B0-----:R-:W-:-:S04]  /*2220*/  FADD.FTZ R40, -R52, 1 ;  /* 0x3f80000034287421 */ /* 0x001fc80000010100 */
[----:B------:R-:W-:Y:S01]  /*2230*/  FFMA.FTZ R40, R29, R40, 1 ;  /* 0x3f8000001d287423 */ /* 0x000fe20000010028 */
[----:B------:R-:W-:-:S04]  /*2240*/  FMUL.FTZ R29, R15, R52 ;  /* 0x000000340f1d7220 */ /* 0x000fc80000410000 */
[----:B------:R-:W-:Y:S01]  /*2250*/  FMUL.FTZ R29, R29, R40 ;  /* 0x000000281d1d7220 */ /* 0x000fe20000410000 */
[----:B------:R-:W-:Y:S01]  /*2260*/  FADD.FTZ R40, R39, R32 ;  /* 0x0000002027287221 */ /* 0x000fe20000010000 */
[----:B------:R-:W-:-:S04]  /*2270*/  FADD.FTZ R39, -R6, R16 ;  /* 0x0000001006277221 */ /* 0x000fc80000010100 */
        /* <DEDUP_REMOVED lines=12> */
[----:B------:R-:W-:Y:S02]  /*2340*/  FADD.FTZ R65, -R6, R20 ;  /* 0x0000001406417221 */ /* 0x000fe40000010100 */
[----:B------:R-:W-:Y:S01]  /*2350*/  FFMA.FTZ R35, R32, R30, R35 ;  /* 0x0000001e20237223 */ /* 0x000fe20000010023 */
[----:B------:R-:W-:Y:S01]  /*2360*/  FFMA.FTZ R28, R7, R31, R62 ;  /* 0x0000001f071c7223 */ /* 0x000fe2000001003e */
[----:B------:R-:W-:-:S03]  /*2370*/  FMUL.FTZ R36, R65, R64 ;  /* 0x0000004041247220 */ /* 0x000fc60000410000 */
        /* <DEDUP_REMOVED lines=9> */
[C---:B------:R-:W-:Y:S01]  /*2410*/  FMUL.FTZ R40, R61.reuse, R33 ;  /* 0x000000213d287220 */ /* 0x040fe20000410000 */
[----:B------:R-:W-:-:S03]  /*2420*/  FFMA.FTZ R33, R61, R36, R63 ;  /* 0x000000243d217223 */ /* 0x000fc6000001003f */
[----:B------:R-:W-:Y:S01]  /*2430*/  FFMA.FTZ R53, R38, R40, R41 ;  /* 0x0000002826357223 */ /* 0x000fe20000010029 */
[----:B------:R-:W-:Y:S01]  /*2440*/  FMUL.FTZ R52, R33, -1.4426950216293334961 ;  /* 0xbfb8aa3b21347820 */ /* 0x000fe20000410000 */
[----:B------:R-:W-:Y:S01]  /*2450*/  FADD.FTZ R41, R42, R29 ;  /* 0x0000001d2a297221 */ /* 0x000fe20000010000 */
[----:B------:R-:W-:Y:S01]  /*2460*/  FADD.FTZ R42, -R6, R21 ;  /* 0x00000015062a7221 */ /* 0x000fe20000010100 */
[----:B------:R-:W-:Y:S01]  /*2470*/  FADD.FTZ R43, R43, R40 ;  /* 0x000000282b2b7221 */ /* 0x000fe20000010000 */
[----:B------:R-:W-:Y:S01]  /*2480*/  FMUL.FTZ R40, R7, R29 ;  /* 0x0000001d07287220 */ /* 0x000fe20000410000 */
[----:B------:R-:W-:Y:S01]  /*2490*/  FADD.FTZ R41, R41, R28 ;  /* 0x0000001c29297221 */ /* 0x000fe20000010000 */
[----:B------:R-:W0:Y:S02]  /*24a0*/  MUFU.EX2 R52, R52 ;  /* 0x0000003400347308 */ /* 0x000e240000000800 */
[----:B------:R-:W-:Y:S01]  /*24b0*/  FFMA.FTZ R53, R34, R40, R53 ;  /* 0x0000002822357223 */ /* 0x000fe20000010035 */
[----:B------:R-:W-:Y:S01]  /*24c0*/  FADD.FTZ R43, R40, R43 ;  /* 0x0000002b282b7221 */ /* 0x000fe20000010000 */
[----:B------:R-:W-:Y:S01]  /*24d0*/  FADD.FTZ R40, R39, R30 ;  /* 0x0000001e27287221 */ /* 0x000fe20000010000 */
[----:B------:R-:W-:Y:S01]  /*24e0*/  FADD.FTZ R39, -R6, R24 ;  /* 0x0000001806277221 */ /* 0x000fe20000010100 */
[----:B0-----:R-:W-:Y:S01]  /*24f0*/  FADD.FTZ R65, R52, 1 ;  /* 0x3f80000034417421 */ /* 0x001fe20000010000 */
[----:B------:R-:W-:-:S02]  /*2500*/  FMUL.FTZ R52, R61, R30 ;  /* 0x0000001e3d347220 */ /* 0x000fc40000410000 */
[----:B------:R-:W-:Y:S02]  /*2510*/  FMUL.FTZ R30, R39, R64 ;  /* 0x00000040271e7220 */ /* 0x000fe40000410000 */
[----:B------:R-:W-:Y:S01]  /*2520*/  FADD.FTZ R43, R43, R52 ;  /* 0x000000342b2b7221 */ /* 0x000fe20000010000 */
[----:B------:R-:W0:Y:S02]  /*2530*/  MUFU.RCP R65, R65 ;  /* 0x0000004100417308 */ /* 0x000e240000001000 */
[----:B0-----:R-:W-:-:S04]  /*2540*/  FADD.FTZ R38, -R65, 1 ;  /* 0x3f80000041267421 */ /* 0x001fc80000010100 */
[----:B------:R-:W-:Y:S01]  /*2550*/  FFMA.FTZ R38, R33, R38, 1 ;  /* 0x3f80000021267423 */ /* 0x000fe20000010026 */
[----:B------:R-:W-:-:S04]  /*2560*/  FMUL.FTZ R33, R22, R65 ;  /* 0x0000004116217220 */ /* 0x000fc80000410000 */
[----:B------:R-:W-:Y:S01]  /*2570*/  FMUL.FTZ R33, R33, R38 ;  /* 0x0000002621217220 */ /* 0x000fe20000410000 */
[----:B------:R-:W-:Y:S01]  /*2580*/  FFMA.FTZ R38, R34, R29, R37 ;  /* 0x0000001d22267223 */ /* 0x000fe20000010025 */
[----:B------:R-:W-:Y:S02]  /*2590*/  FMUL.FTZ R29, R42, R64 ;  /* 0x000000402a1d7220 */ /* 0x000fe40000410000 */
[----:B------:R-:W-:Y:S01]  /*25a0*/  FFMA.FTZ R35, R36, R33, R35 ;  /* 0x0000002124237223 */ /* 0x000fe20000010023 */
        /* <DEDUP_REMOVED lines=11> */
[----:B------:R-:W-:Y:S01]  /*2660*/  FMUL.FTZ R34, R34, R65 ;  /* 0x0000004122227220 */ /* 0x000fe20000410000 */
[----:B------:R-:W-:Y:S01]  /*2670*/  FADD.FTZ R65, -R6, R25 ;  /* 0x0000001906417221 */ /* 0x000fe20000010100 */
[----:B------:R-:W-:Y:S02]  /*2680*/  FMUL.FTZ R37, R32, -1.4426950216293334961 ;  /* 0xbfb8aa3b20257820 */ /* 0x000fe40000410000 */
[----:B------:R-:W-:Y:S01]  /*2690*/  FFMA.FTZ R38, R29, R34, R38 ;  /* 0x000000221d267223 */ /* 0x000fe20000010026 */
[----:B------:R-:W-:-:S03]  /*26a0*/  FADD.FTZ R41, R41, R34 ;  /* 0x0000002229297221 */ /* 0x000fc60000010000 */
[----:B------:R-:W0:Y:S02]  /*26b0*/  MUFU.EX2 R37, R37 ;  /* 0x0000002500257308 */ /* 0x000e240000000800 */
[----:B0-----:R-:W-:Y:S01]  /*26c0*/  FADD.FTZ R39, R37, 1 ;  /* 0x3f80000025277421 */ /* 0x001fe20000010000 */
[----:B------:R-:W-:-:S05]  /*26d0*/  FMUL.FTZ R37, R65, R64 ;  /* 0x0000004041257220 */ /* 0x000fca0000410000 */
[----:B------:R-:W0:Y:S02]  /*26e0*/  MUFU.RCP R39, R39 ;  /* 0x0000002700277308 */ /* 0x000e240000001000 */
[----:B0-----:R-:W-:-:S04]  /*26f0*/  FADD.FTZ R53, -R39, 1 ;  /* 0x3f80000027357421 */ /* 0x001fc80000010100 */
[----:B------:R-:W-:Y:S01]  /*2700*/  FFMA.FTZ R53, R32, R53, 1 ;  /* 0x3f80000020357423 */ /* 0x000fe20000010035 */
[----:B------:R-:W-:-:S04]  /*2710*/  FMUL.FTZ R32, R26, R39 ;  /* 0x000000271a207220 */ /* 0x000fc80000410000 */
[----:B------:R-:W-:Y:S01]  /*2720*/  FMUL.FTZ R32, R32, R53 ;  /* 0x0000003520207220 */ /* 0x000fe20000410000 */
[C---:B------:R-:W-:Y:S01]  /*2730*/  FMUL.FTZ R53, R7.reuse, R28 ;  /* 0x0000001c07357220 */ /* 0x040fe20000410000 */
[----:B------:R-:W-:-:S03]  /*2740*/  FFMA.FTZ R28, R7, R37, R62 ;  /* 0x00000025071c7223 */ /* 0x000fc6000001003e */
[----:B------:R-:W-:Y:S01]  /*2750*/  FFMA.FTZ R39, R31, R53, R42 ;  /* 0x000000351f277223 */ /* 0x000fe2000001002a */
        /* <DEDUP_REMOVED lines=13> */
[----:B------:R-:W-:-:S04]  /*2830*/  FMUL.FTZ R28, R7, R34 ;  /* 0x00000022071c7220 */ /* 0x000fc80000410000 */
[----:B------:R-:W-:Y:S01]  /*2840*/  FFMA.FTZ R39, R29, R28, R39 ;  /* 0x0000001c1d277223 */ /* 0x000fe20000010027 */
[----:B------:R-:W-:Y:S01]  /*2850*/  FADD.FTZ R43, R28, R43 ;  /* 0x0000002b1c2b7221 */ /* 0x000fe20000010000 */
[----:B------:R-:W-:Y:S01]  /*2860*/  FMUL.FTZ R28, R61, R32 ;  /* 0x000000203d1c7220 */ /* 0x000fe20000410000 */
[----:B------:R-:W-:-:S03]  /*2870*/  FFMA.FTZ R29, R37, R40, R38 ;  /* 0x00000028251d7223 */ /* 0x000fc60000010026 */
[----:B------:R-:W-:Y:S01]  /*2880*/  FFMA.FTZ R36, R30, R28, R39 ;  /* 0x0000001c1e247223 */ /* 0x000fe20000010027 */
[----:B------:R-:W-:Y:S01]  /*2890*/  FADD.FTZ R43, R43, R28 ;  /* 0x0000001c2b2b7221 */ /* 0x000fe20000010000 */
[----:B------:R-:W-:-:S04]  /*28a0*/  FMUL.FTZ R28, R7, R40 ;  /* 0x00000028071c7220 */ /* 0x000fc80000410000 */
[----:B------:R-:W-:Y:S01]  /*28b0*/  FFMA.FTZ R34, R37, R28, R36 ;  /* 0x0000001c25227223 */ /* 0x000fe20000010024 */
[----:B------:R-:W-:Y:S01]  /*28c0*/  FADD.FTZ R33, R28, R43 ;  /* 0x0000002b1c217221 */ /* 0x000fe20000010000 */
[----:B------:R-:W-:Y:S01]  /*28d0*/  FFMA.FTZ R28, R30, R32, R35 ;  /* 0x000000201e1c7223 */ /* 0x000fe20000010023 */
[----:B------:R-:W-:Y:S01]  /*28e0*/  FADD.FTZ R30, R31, R32 ;  /* 0x000000201f1e7221 */ /* 0x000fe20000010000 */
[----:B------:R-:W-:-:S07]  /*28f0*/  FADD.FTZ R31, R41, R40 ;  /* 0x00000028291f7221 */ /* 0x000fce0000010000 */
.L_x_1361:
[----:B------:R-:W-:Y:S01]  /*2900*/  LOP3.LUT R32, R58, 0x3e0, RZ, 0xc0, !PT ;  /* 0x000003e03a207812 */ /* 0x000fe200078ec0ff */
[----:B------:R-:W0:Y:S01]  /*2910*/  S2UR UR7, SR_CgaCtaId ;  /* 0x00000000000779c3 */ /* 0x000e220000008800 */
[----:B------:R-:W-:Y:S01]  /*2920*/  ISETP.NE.AND P2, PT, R55, RZ, PT ;  /* 0x000000ff3700720c */ /* 0x000fe20003f45270 */
[----:B------:R-:W-:Y:S01]  /*2930*/  UMOV UR5, 0x400 ;  /* 0x0000040000057882 */ /* 0x000fe20000000000 */
[C---:B------:R-:W-:Y:S01]  /*2940*/  ISETP.GT.U32.AND P0, PT, R32.reuse, 0x168, PT ;  /* 0x000001682000780c */ /* 0x040fe20003f04070 */
[----:B------:R-:W-:Y:S01]  /*2950*/  UIADD3 UR5, UPT, UPT, UR5, 0x90, URZ ;  /* 0x0000009005057890 */ /* 0x000fe2000fffe0ff */
[----:B------:R-:W-:Y:S01]  /*2960*/  IADD3 R32, PT, PT, -R32, 0x187, RZ ;  /* 0x0000018720207810 */ /* 0x000fe20007ffe1ff */
[----:B------:R-:W-:Y:S01]  /*2970*/  UMOV UR12, 0x400 ;  /* 0x00000400000c7882 */ /* 0x000fe20000000000 */
[----:B------:R-:W-:Y:S01]  /*2980*/  ISETP.NE.AND P1, PT, R58, RZ, PT ;  /* 0x000000ff3a00720c */ /* 0x000fe20003f25270 */
[----:B------:R-:W-:Y:S01]  /*2990*/  BSSY.RECONVERGENT B0, `(.L_x_1362) ;  /* 0x000004c000007945 */ /* 0x000fe20003800200 */
[----:B------:R-:W-:-:S04]  /*29a0*/  SEL R32, R32, 0x1f, P0 ;  /* 0x0000001f20207807 */ /* 0x000fc80000000000 */
[----:B------:R-:W-:Y:S01]  /*29b0*/  ISETP.GE.AND P0, PT, R55, R32, PT ;  /* 0x000000203700720c */ /* 0x000fe20003f06270 */
[----:B------:R-:W1:Y:S01]  /*29c0*/  SHFL.DOWN PT, R35, R34, 0x1, R32 ;  /* 0x0820000022237989 */ /* 0x000e6200000e0020 */
[----:B------:R-:W-:-:S03]  /*29d0*/  VOTEU.ALL UP0, P2 ;  /* 0x0000000000ff7886 */ /* 0x000fc60001000000 */
[----:B------:R-:W2:Y:S01]  /*29e0*/  SHFL.DOWN PT, R36, R33, 0x1, R32 ;  /* 0x0820000021247989 */ /* 0x000ea200000e0020 */
[----:B0-----:R-:W-:Y:S02]  /*29f0*/  ULEA UR5, UR7, UR5, 0x18 ;  /* 0x0000000507057291 */ /* 0x001fe4000f8ec0ff */
[----:B------:R-:W-:-:S04]  /*2a00*/  @!UP0 ULEA UR6, UR7, UR12, 0x18 ;  /* 0x0000000c07068291 */ /* 0x000fc8000f8ec0ff */
[----:B------:R-:W-:-:S05]  /*2a10*/  LEA R65, R58, UR5, 0x4 ;  /* 0x000000053a417c11 */ /* 0x000fca000f8e20ff */
[----:B------:R-:W-:Y:S01]  /*2a20*/  STS.128 [R65], R28 ;  /* 0x0000001c41007388 */ /* 0x000fe20000000c00 */
[----:B-1----:R-:W-:Y:S01]  /*2a30*/  @!P0 FADD.FTZ R34, R35, R34 ;  /* 0x0000002223228221 */ /* 0x002fe20000010000 */
[----:B------:R-:W-:Y:S01]  /*2a40*/  IADD3 R35, PT, PT, R55, 0x2, RZ ;  /* 0x0000000237237810 */ /* 0x000fe20007ffe0ff */
[----:B--2---:R-:W-:-:S03]  /*2a50*/  @!P0 FADD.FTZ R33, R36, R33 ;  /* 0x0000002124218221 */ /* 0x004fc60000010000 */
        /* <DEDUP_REMOVED lines=63> */
.L_x_1363:
[----:B------:R-:W-:Y:S05]  /*2e50*/  BSYNC.RECONVERGENT B0 ;  /* 0x0000000000007941 */ /* 0x000fea0003800200 */
.L_x_1362:
        /* <DEDUP_REMOVED lines=38> */
.L_x_1365:
[----:B------:R-:W-:Y:S05]  /*30c0*/  BSYNC.RECONVERGENT B0 ;  /* 0x0000000000007941 */ /* 0x000fea0003800200 */
.L_x_1364:
        /* <DEDUP_REMOVED lines=29> */
.L_x_1367:
[----:B------:R-:W-:Y:S05]  /*32a0*/  BSYNC.RECONVERGENT B0 ;  /* 0x0000000000007941 */ /* 0x000fea0003800200 */
.L_x_1366:
        /* <DEDUP_REMOVED lines=13> */
[----:B------:R-:W-:Y:S01]  /*3380*/  IMAD R33, R56, UR10, R57 ;  /* 0x0000000a38217c24 */ /* 0x000fe2000f8e0239 */
[----:B------:R-:W-:-:S03]  /*3390*/  LOP3.LUT P0, R0, R60, 0x2, RZ, 0xc0, !PT ;  /* 0x000000023c007812 */ /* 0x000fc6000780c0ff */
[----:B-1----:R-:W-:-:S04]  /*33a0*/  IMAD.WIDE.U32 R28, R31, 0x4, R28 ;  /* 0x000000041f1c7825 */ /* 0x002fc800078e001c */
[----:B------:R-:W-:Y:S01]  /*33b0*/  IMAD.WIDE.U32 R30, R33, 0x8, R40 ;  /* 0x00000008211e7825 */ /* 0x000fe200078e0028 */
[----:B------:R-:W-:Y:S02]  /*33c0*/  IADD3 R33, PT, PT, -R0, 0x1, RZ ;  /* 0x0000000100217810 */ /* 0x000fe40007ffe1ff */
[----:B------:R-:W1:Y:S02]  /*33d0*/  LDC R0, c[0x0][0x370] ;  /* 0x0000dc00ff007b82 */ /* 0x000e640000000800 */
[----:B------:R2:W-:Y:S01]  /*33e0*/  STG.E.64 desc[UR8][R30.64], R52 ;  /* 0x000000341e007986 */ /* 0x0005e2000c101b08 */
[----:B------:R-:W-:Y:S06]  /*33f0*/  MEMBAR.ALL.GPU ;  /* 0x0000000000007992 */ /* 0x000fec000000a000 */
[----:B------:R-:W-:-:S00]  /*3400*/  ERRBAR ;  /* 0x00000000000079ab */ /* 0x000fc00000000000 */
[----:B------:R-:W-:Y:S06]  /*3410*/  CGAERRBAR ;  /* 0x00000000000075ab */ /* 0x000fec0000000000 */
[----:B------:R2:W-:Y:S01]  /*3420*/  REDG.E.ADD.S32.STRONG.GPU desc[UR8][R28.64], R33 ;  /* 0x000000211c00798e */ /* 0x0005e2000c12e308 */
[----:B-1----:R-:W-:-:S04]  /*3430*/  SEL R35, R0, RZ, !P0 ;  /* 0x000000ff00237207 */ /* 0x002fc80004000000 */
[----:B------:R-:W-:-:S13]  /*3440*/  ISETP.NE.AND P0, PT, R35, -0x1, PT ;  /* 0xffffffff2300780c */ /* 0x000fda0003f05270 */
[----:B--2---:R-:W-:Y:S05]  /*3450*/  @!P0 BRA `(.L_x_1369) ;  /* 0x0000000000148947 */ /* 0x004fea0003800000 */
.L_x_1370:
[----:B------:R-:W2:Y:S04]  /*3460*/  LDG.E.STRONG.GPU R0, desc[UR8][R28.64] ;  /* 0x000000081c007981 */ /* 0x000ea8000c1ef900 */
[----:B--2---:R-:W-:Y:S01]  /*3470*/  CCTL.IVALL ;  /* 0x00000000ff00798f */ /* 0x004fe20002000000 */
[----:B------:R-:W-:Y:S05]  /*3480*/  YIELD ;  /* 0x0000000000007946 */ /* 0x000fea0003800000 */
[----:B------:R-:W-:-:S13]  /*3490*/  ISETP.NE.AND P0, PT, R0, R35, PT ;  /* 0x000000230000720c */ /* 0x000fda0003f05270 */
[----:B------:R-:W-:Y:S05]  /*34a0*/  @P0 BRA `(.L_x_1370) ;  /* 0xfffffffc00ec0947 */ /* 0x000fea000383ffff */
.L_x_1369:
        /* <DEDUP_REMOVED lines=14> */
[----:B0-----:R-:W-:Y:S01]  /*3590*/  MOV R32, R57 ;  /* 0x0000003900207202 */ /* 0x001fe20000000f00 */
[----:B------:R-:W-:-:S12]  /*35a0*/  UIADD3 UR5, UPT, UPT, -UR10, URZ, URZ ;  /* 0x000000ff0a057290 */ /* 0x000fd8000fffe1ff */
.L_x_1372:
[----:B------:R-:W-:Y:S02]  /*35b0*/  ISETP.EQ.OR P0, PT, RZ, UR5, P1 ;  /* 0x00000005ff007c0c */ /* 0x000fe40008f02670 */
[----:B------:R-:W-:-:S04]  /*35c0*/  IADD3 R28, PT, PT, R0, 0x1, RZ ;  /* 0x00000001001c7810 */ /* 0x000fc80007ffe0ff */
[----:B------:R-:W-:-:S07]  /*35d0*/  ISETP.EQ.OR P2, PT, R28, UR10, P1 ;  /* 0x0000000a1c007c0c */ /* 0x000fce0008f42670 */
[----:B------:R-:W-:-:S06]  /*35e0*/  @!P0 IMAD.WIDE.U32 R30, R32, 0x8, R40 ;  /* 0x00000008201e8825 */ /* 0x000fcc00078e0028 */
        /* <DEDUP_REMOVED lines=58> */
.L_x_1371:
        /* <DEDUP_REMOVED lines=38> */
.L_x_1373:
[----:B------:R-:W-:Y:S05]  /*3bf0*/  BRA.U !UP1, `(.L_x_1368) ;  /* 0x0000000109707547 */ /* 0x000fea000b800000 */
[----:B0-----:R-:W0:Y:S01]  /*3c00*/  LDC R32, c[0x0][0x370] ;  /* 0x0000dc00ff207b82 */ /* 0x001e220000000800 */
[----:B------:R-:W-:Y:S01]  /*3c10*/  UISETP.NE.AND UP0, UPT, UR6, 0x1, UPT ;  /* 0x000000010600788c */ /* 0x000fe2000bf05270 */
[----:B0-----:R-:W-:-:S08]  /*3c20*/  LOP3.LUT R32, R32, 0x1, RZ, 0xc0, !PT ;  /* 0x0000000120207812 */ /* 0x001fd000078ec0ff */
        /* <DEDUP_REMOVED lines=8> */
[----:B------:R-:W2:Y:S04]  /*3cb0*/  @!P2 LDG.E.64 R28, desc[UR8][R28.64] ;  /* 0x000000081c1ca981 */ /* 0x000ea8000c1e1b00 */
[----:B------:R-:W3:Y:S01]  /*3cc0*/  @!P0 LDG.E.64 R30, desc[UR8][R30.64] ;  /* 0x000000081e1e8981 */ /* 0x000ee2000c1e1b00 */
[----:B------:R-:W-:Y:S01]  /*3cd0*/  IADD3 R0, PT, PT, R0, 0x2, RZ ;  /* 0x0000000200007810 */ /* 0x000fe20007ffe0ff */
[----:B--2---:R-:W-:Y:S01]  /*3ce0*/  @!P2 FADD.FTZ R52, R52, R28 ;  /* 0x0000001c3434a221 */ /* 0x004fe20000010000 */
[----:B------:R-:W-:-:S03]  /*3cf0*/  @!P2 FADD.FTZ R53, R53, R29 ;  /* 0x0000001d3535a221 */ /* 0x000fc60000010000 */
[----:B---3--:R-:W-:Y:S01]  /*3d00*/  @!P0 FADD.FTZ R52, R52, R30 ;  /* 0x0000001e34348221 */ /* 0x008fe20000010000 */
[----:B------:R-:W-:-:S07]  /*3d10*/  @!P0 FADD.FTZ R53, R53, R31 ;  /* 0x0000001f35358221 */ /* 0x000fce0000010000 */
.L_x_1374:
[----:B------:R-:W-:Y:S01]  /*3d20*/  ISETP.EQ.OR P0, PT, R0, UR10, P1 ;  /* 0x0000000a00007c0c */ /* 0x000fe20008f02670 */
[----:B------:R-:W-:Y:S03]  /*3d30*/  BSSY.RECONVERGENT B0, `(.L_x_1368) ;  /* 0x0000008000007945 */ /* 0x000fe60003800200 */
[----:B------:R-:W-:-:S13]  /*3d40*/  ISETP.NE.U32.OR P0, PT, R32, 0x1, P0 ;  /* 0x000000012000780c */ /* 0x000fda0000705470 */
[----:B------:R-:W-:Y:S05]  /*3d50*/  @P0 BRA `(.L_x_1375) ;  /* 0x0000000000140947 */ /* 0x000fea0003800000 */
[----:B------:R-:W-:-:S04]  /*3d60*/  IMAD R29, R56, R0, R57 ;  /* 0x00000000381d7224 */ /* 0x000fc800078e0239 */
[----:B------:R-:W-:-:S06]  /*3d70*/  IMAD.WIDE.U32 R40, R29, 0x8, R40 ;  /* 0x000000081d287825 */ /* 0x000fcc00078e0028 */
[----:B------:R-:W2:Y:S02]  /*3d80*/  LDG.E.64 R40, desc[UR8][R40.64] ;  /* 0x0000000828287981 */ /* 0x000ea4000c1e1b00 */
[----:B--2---:R-:W-:Y:S01]  /*3d90*/  FADD.FTZ R52, R52, R40 ;  /* 0x0000002834347221 */ /* 0x004fe20000010000 */
[----:B------:R-:W-:-:S07]  /*3da0*/  FADD.FTZ R53, R53, R41 ;  /* 0x0000002935357221 */ /* 0x000fce0000010000 */
.L_x_1375:
[----:B------:R-:W-:Y:S05]  /*3db0*/  BSYNC.RECONVERGENT B0 ;  /* 0x0000000000007941 */ /* 0x000fea0003800200 */
.L_x_1368:
[----:B------:R-:W2:Y:S01]  /*3dc0*/  S2UR UR6, SR_CgaCtaId ;  /* 0x00000000000679c3 */ /* 0x000ea20000008800 */
[----:B------:R-:W-:Y:S01]  /*3dd0*/  UMOV UR5, 0x400 ;  /* 0x0000040000057882 */ /* 0x000fe20000000000 */
[----:B------:R-:W-:Y:S01]  /*3de0*/  LOP3.LUT R0, R58, 0xffff, RZ, 0xc0, !PT ;  /* 0x0000ffff3a007812 */ /* 0x000fe200078ec0ff */
[----:B------:R-:W3:Y:S04]  /*3df0*/  LDCU.64 UR12, c[0x0][0x400] ;  /* 0x00008000ff0c77ac */ /* 0x000ee80008000a00 */
[----:B------:R-:W-:Y:S01]  /*3e00*/  IMAD R0, R0, 0x53a, RZ ;  /* 0x0000053a00007824 */ /* 0x000fe200078e02ff */
[----:B-1----:R-:W1:Y:S04]  /*3e10*/  LDC R28, c[0x0][0x41c] ;  /* 0x00010700ff1c7b82 */ /* 0x002e680000000800 */
[----:B------:R-:W-:Y:S01]  /*3e20*/  SHF.R.U32.HI R29, RZ, 0x10, R0 ;  /* 0x00000010ff1d7819 */ /* 0x000fe20000011600 */
[----:B--2---:R-:W-:-:S04]  /*3e30*/  ULEA UR5, UR6, UR5, 0x18 ;  /* 0x0000000506057291 */ /* 0x004fc8000f8ec0ff */
[----:B-1----:R-:W-:-:S05]  /*3e40*/  IMAD R28, R28, UR10, R29 ;  /* 0x0000000a1c1c7c24 */ /* 0x002fca000f8e021d */
[----:B------:R-:W-:Y:S01]  /*3e50*/  @!P1 STS.64 [UR5+0x80], R52 ;  /* 0x00008034ff009988 */ /* 0x000fe20008000a05 */
[----:B------:R-:W-:Y:S01]  /*3e60*/  FADD.FTZ R29, -R6, R50 ;  /* 0x00000032061d7221 */ /* 0x000fe20000010100 */
[----:B------:R-:W-:Y:S03]  /*3e70*/  BAR.SYNC.DEFER_BLOCKING 0x0 ;  /* 0x0000000000007b1d */ /* 0x000fe60000010000 */
[----:B0-----:R-:W-:Y:S01]  /*3e80*/  FMUL.FTZ R32, R29, R64 ;  /* 0x000000401d207220 */ /* 0x001fe20000410000 */
[----:B---3--:R-:W-:Y:S01]  /*3e90*/  ISETP.GE.U32.AND P0, PT, R28, UR12, PT ;  /* 0x0000000c1c007c0c */ /* 0x008fe2000bf06070 */
[----:B------:R-:W-:Y:S01]  /*3ea0*/  FADD.FTZ R29, -R6, R51 ;  /* 0x00000033061d7221 */ /* 0x000fe20000010100 */
[----:B------:R-:W-:-:S03]  /*3eb0*/  SHF.R.S32.HI R0, RZ, 0x1f, R28 ;  /* 0x0000001fff007819 */ /* 0x000fc6000001141c */
[----:B------:R-:W-:Y:S01]  /*3ec0*/  FMUL.FTZ R29, R29, R64 ;  /* 0x000000401d1d7220 */ /* 0x000fe20000410000 */
        /* <DEDUP_REMOVED lines=25> */
.L_x_1376:
        /* <DEDUP_REMOVED lines=20> */
.L_x_1378:
[----:B------:R-:W-:Y:S05]  /*41a0*/  BSYNC.RECONVERGENT B0 ;  /* 0x0000000000007941 */ /* 0x000fea0003800200 */
.L_x_1377:
[----:B------:R-:W-:Y:S01]  /*41b0*/  UISETP.NE.AND UP0, UPT, UR11, URZ, UPT ;  /* 0x000000ff0b00728c */ /* 0x000fe2000bf05270 */
[----:B------:R-:W-:Y:S01]  /*41c0*/  IADD3 R65, PT, PT, R28, 0x8, RZ ;  /* 0x000000081c417810 */ /* 0x000fe20007ffe0ff */
[C---:B------:R-:W-:Y:S01]  /*41d0*/  FADD.FTZ R33, -R6.reuse, R2 ;  /* 0x0000000206217221 */ /* 0x040fe20000010100 */
[C---:B------:R-:W-:Y:S01]  /*41e0*/  FADD.FTZ R39, -R6.reuse, R12 ;  /* 0x0000000c06277221 */ /* 0x040fe20000010100 */
[-C--:B------:R-:W-:Y:S01]  /*41f0*/  FMUL.FTZ R2, R29, R64.reuse ;  /* 0x000000401d027220 */ /* 0x080fe20000410000 */
[----:B------:R-:W-:Y:S01]  /*4200*/  ISETP.GE.U32.AND P0, PT, R65, UR12, PT ;  /* 0x0000000c41007c0c */ /* 0x000fe2000bf06070 */
[----:B------:R-:W-:Y:S01]  /*4210*/  FMUL.FTZ R12, R47, R64 ;  /* 0x000000402f0c7220 */ /* 0x000fe20000410000 */
[----:B------:R-:W-:Y:S01]  /*4220*/  SHF.R.S32.HI R0, RZ, 0x1f, R65 ;  /* 0x0000001fff007819 */ /* 0x000fe20000011441 */
[C---:B------:R-:W-:Y:S01]  /*4230*/  FADD.FTZ R51, -R6.reuse, R20 ;  /* 0x0000001406337221 */ /* 0x040fe20000010100 */
[C---:B------:R-:W-:Y:S01]  /*4240*/  FADD.FTZ R53, -R6.reuse, R24 ;  /* 0x0000001806357221 */ /* 0x040fe20000010100 */
[C---:B------:R-:W-:Y:S01]  /*4250*/  FADD.FTZ R3, -R6.reuse, R3 ;  /* 0x0000000306037221 */ /* 0x040fe20000010100 */
[C---:B0-----:R-:W-:Y:S01]  /*4260*/  FADD.FTZ R35, -R6.reuse, R8 ;  /* 0x0000000806237221 */ /* 0x041fe20000010100 */
        /* <DEDUP_REMOVED lines=28> */
.L_x_1379:
        /* <DEDUP_REMOVED lines=17> */
.L_x_1381:
[----:B------:R-:W-:Y:S05]  /*4540*/  BSYNC.RECONVERGENT B0 ;  /* 0x0000000000007941 */ /* 0x000fea0003800200 */
.L_x_1380:
[-C--:B------:R-:W-:Y:S01]  /*4550*/  FMUL.FTZ R52, R35, R64.reuse ;  /* 0x0000004023347220 */ /* 0x080fe20000410000 */
[-C--:B------:R-:W-:Y:S01]  /*4560*/  FMUL.FTZ R6, R21, R64.reuse ;  /* 0x0000004015067220 */ /* 0x080fe20000410000 */
[C---:B------:R-:W-:Y:S01]  /*4570*/  IADD3 R9, PT, PT, R28.reuse, 0x10, RZ ;  /* 0x000000101c097810 */ /* 0x040fe20007ffe0ff */
[-C--:B------:R-:W-:Y:S01]  /*4580*/  FMUL.FTZ R2, R33, R64.reuse ;  /* 0x0000004021027220 */ /* 0x080fe20000410000 */
[C---:B------:R-:W-:Y:S01]  /*4590*/  IADD3 R35, PT, PT, R28.reuse, 0x18, RZ ;  /* 0x000000181c237810 */ /* 0x040fe20007ffe0ff */
[-C--:B------:R-:W-:Y:S01]  /*45a0*/  FMUL.FTZ R50, R37, R64.reuse ;  /* 0x0000004025327220 */ /* 0x080fe20000410000 */
[C---:B------:R-:W-:Y:S01]  /*45b0*/  IADD3 R29, PT, PT, R28.reuse, 0x20, RZ ;  /* 0x000000201c1d7810 */ /* 0x040fe20007ffe0ff */
[-C--:B------:R-:W-:Y:S01]  /*45c0*/  FMUL.FTZ R24, R25, R64.reuse ;  /* 0x0000004019187220 */ /* 0x080fe20000410000 */
[C---:B0-----:R-:W-:Y:S01]  /*45d0*/  IADD3 R17, PT, PT, R28.reuse, 0x28, RZ ;  /* 0x000000281c117810 */ /* 0x041fe20007ffe0ff */
[-C--:B------:R-:W-:Y:S01]  /*45e0*/  FMUL.FTZ R42, R39, R64.reuse ;  /* 0x00000040272a7220 */ /* 0x080fe20000410000 */
[C---:B------:R-:W-:Y:S01]  /*45f0*/  IADD3 R20, PT, PT, R28.reuse, 0x30, RZ ;  /* 0x000000301c147810 */ /* 0x040fe20007ffe0ff */
[-C--:B------:R-:W-:Y:S01]  /*4600*/  FMUL.FTZ R44, R41, R64.reuse ;  /* 0x00000040292c7220 */ /* 0x080fe20000410000 */
[----:B------:R-:W-:Y:S01]  /*4610*/  IADD3 R21, PT, PT, R28, 0x38, RZ ;  /* 0x000000381c157810 */ /* 0x000fe20007ffe0ff */
[-C--:B------:R-:W-:Y:S01]  /*4620*/  FMUL.FTZ R16, R43, R64.reuse ;  /* 0x000000402b107220 */ /* 0x080fe20000410000 */
[-C--:B------:R-:W-:Y:S01]  /*4630*/  FMUL.FTZ R13, R49, R64.reuse ;  /* 0x00000040310d7220 */ /* 0x080fe20000410000 */
[-C--:B------:R-:W-:Y:S01]  /*4640*/  FMUL.FTZ R12, R51, R64.reuse ;  /* 0x00000040330c7220 */ /* 0x080fe20000410000 */
[-C--:B------:R-:W-:Y:S01]  /*4650*/  FMUL.FTZ R0, R53, R64.reuse ;  /* 0x0000004035007220 */ /* 0x080fe20000410000 */
[----:B------:R-:W-:Y:S01]  /*4660*/  ISETP.GE.U32.AND P3, PT, R9, UR12, PT ;  /* 0x0000000c09007c0c */ /* 0x000fe2000bf66070 */
[----:B------:R-:W-:Y:S01]  /*4670*/  FMUL.FTZ R30, R3, R64 ;  /* 0x00000040031e7220 */ /* 0x000fe20000410000 */
        /* <DEDUP_REMOVED lines=29> */
.L_x_1382:
        /* <DEDUP_REMOVED lines=14> */
[----:B------:R-:W-:Y:S01]  /*4930*/  ISETP.GE.AND.EX P0, PT, R37, UR13, PT, P0 ;  /* 0x0000000d25007c0c */ /* 0x000fe2000bf06300 */
[----:B------:R-:W-:Y:S01]  /*4940*/  FFMA.FTZ R31, R61, R4, -R2 ;  /* 0x000000043d1f7223 */ /* 0x000fe20000010802 */
[----:B------:R-:W-:Y:S01]  /*4950*/  ISETP.GE.AND.EX P4, PT, R33, UR13, PT, P4 ;  /* 0x0000000d21007c0c */ /* 0x000fe2000bf86340 */
[----:B------:R-:W-:Y:S01]  /*4960*/  FFMA.FTZ R43, R7, R5, -R3 ;  /* 0x00000005072b7223 */ /* 0x000fe20000010803 */
[----:B------:R-:W-:-:S02]  /*4970*/  ISETP.GE.AND.EX P5, PT, R25, UR13, PT, P5 ;  /* 0x0000000d19007c0c */ /* 0x000fc4000bfa6350 */
[----:B------:R-:W-:Y:S01]  /*4980*/  ISETP.GE.AND.EX P2, PT, R28, UR13, PT, P2 ;  /* 0x0000000d1c007c0c */ /* 0x000fe2000bf46320 */
[----:B------:R-:W-:-:S12]  /*4990*/  @P3 BRA `(.L_x_1384) ;  /* 0x0000000000343947 */ /* 0x000fd80003800000 */
[----:B------:R-:W0:Y:S01]  /*49a0*/  LDCU.64 UR6, c[0x0][0x3f8] ;  /* 0x00007f00ff0677ac */ /* 0x000e220008000a00 */
[----:B------:R-:W-:Y:S02]  /*49b0*/  MOV R2, R66 ;  /* 0x0000004200027202 */ /* 0x000fe40000000f00 */
[----:B------:R-:W-:Y:S01]  /*49c0*/  MOV R3, R69 ;  /* 0x0000004500037202 */ /* 0x000fe20000000f00 */
[----:B------:R-:W1:Y:S01]  /*49d0*/  LDCU.64 UR14, c[0x0][0x380] ;  /* 0x00007000ff0e77ac */ /* 0x000e620008000a00 */
[----:B0-----:R-:W-:Y:S02]  /*49e0*/  IMAD R8, R8, UR6, RZ ;  /* 0x0000000608087c24 */ /* 0x001fe4000f8e02ff */
[----:B------:R-:W-:-:S04]  /*49f0*/  IMAD.WIDE.U32 R2, R9, UR6, R2 ;  /* 0x0000000609027c25 */ /* 0x000fc8000f8e0002 */
[----:B------:R-:W-:Y:S01]  /*4a00*/  IMAD R9, R9, UR7, R8 ;  /* 0x0000000709097c24 */ /* 0x000fe2000f8e0208 */
[----:B-1----:R-:W-:Y:S01]  /*4a10*/  LEA R4, P3, R2, UR14, 0x2 ;  /* 0x0000000e02047c11 */ /* 0x002fe2000f8610ff */
[----:B------:R-:W-:-:S03]  /*4a20*/  FMUL.FTZ R8, R31, R64 ;  /* 0x000000401f087220 */ /* 0x000fc60000410000 */
[----:B------:R-:W-:-:S04]  /*4a30*/  IADD3 R9, PT, PT, R3, R9, RZ ;  /* 0x0000000903097210 */ /* 0x000fc80007ffe0ff */
[----:B------:R-:W-:Y:S01]  /*4a40*/  LEA.HI.X R5, R2, UR15, R9, 0x2, P3 ;  /* 0x0000000f02057c11 */ /* 0x000fe200098f1409 */
[----:B------:R-:W-:-:S05]  /*4a50*/  FMUL.FTZ R9, R43, R64 ;  /* 0x000000402b097220 */ /* 0x000fca0000410000 */
[----:B------:R0:W-:Y:S02]  /*4a60*/  STG.E.64 desc[UR8][R4.64], R8 ;  /* 0x0000000804007986 */ /* 0x0001e4000c101b08 */
.L_x_1384:
[----:B------:R-:W-:Y:S05]  /*4a70*/  BSYNC.RECONVERGENT B0 ;  /* 0x0000000000007941 */ /* 0x000fea0003800200 */
.L_x_1383:
        /* <DEDUP_REMOVED lines=19> */
.L_x_1385:
        /* <DEDUP_REMOVED lines=17> */
.L_x_1387:
[----:B------:R-:W-:Y:S05]  /*4cc0*/  BSYNC.RECONVERGENT B0 ;  /* 0x0000000000007941 */ /* 0x000fea0003800200 */
.L_x_1386:
        /* <DEDUP_REMOVED lines=19> */
.L_x_1388:
[----:B------:R-:W-:Y:S01]  /*4e00*/  BSSY.RECONVERGENT B0, `(.L_x_1389) ;  /* 0x0000011000007945 */ /* 0x000fe20003800200 */
[----:B0-----:R-:W-:Y:S01]  /*4e10*/  FFMA.FTZ R5, R61, R14, -R46 ;  /* 0x0000000e3d057223 */ /* 0x001fe2000001082e */
        /* <DEDUP_REMOVED lines=15> */
.L_x_1390:
[----:B------:R-:W-:Y:S05]  /*4f10*/  BSYNC.RECONVERGENT B0 ;  /* 0x0000000000007941 */ /* 0x000fea0003800200 */
.L_x_1389:
        /* <DEDUP_REMOVED lines=19> */
.L_x_1391:
        /* <DEDUP_REMOVED lines=17> */
.L_x_1393:
[----:B------:R-:W-:Y:S05]  /*5160*/  BSYNC.RECONVERGENT B0 ;  /* 0x0000000000007941 */ /* 0x000fea0003800200 */
.L_x_1392:
        /* <DEDUP_REMOVED lines=19> */
.L_x_1394:
[----:B------:R-:W-:Y:S01]  /*52a0*/  BSSY.RECONVERGENT B0, `(.L_x_1395) ;  /* 0x0000012000007945 */ /* 0x000fe20003800200 */
[----:B0-----:R-:W-:Y:S01]  /*52b0*/  FFMA.FTZ R9, R61, R22, -R34 ;  /* 0x000000163d097223 */ /* 0x001fe20000010822 */
[----:B------:R-:W-:Y:S01]  /*52c0*/  SHF.R.S32.HI R10, RZ, 0x1f, R21 ;  /* 0x0000001fff0a7819 */ /* 0x000fe20000011415 */
        /* <DEDUP_REMOVED lines=15> */
.L_x_1396:
[----:B------:R-:W-:Y:S05]  /*53c0*/  BSYNC.RECONVERGENT B0 ;  /* 0x0000000000007941 */ /* 0x000fea0003800200 */
.L_x_1395:
[----:B------:R-:W-:Y:S05]  /*53d0*/  BRA.U !UP0, `(.L_x_1397) ;  /* 0x0000000108487547 */ /* 0x000fea000b800000 */
        /* <DEDUP_REMOVED lines=18> */
.L_x_1397:
        /* <DEDUP_REMOVED lines=9> */
[----:B------:R-:W0:Y:S01]  /*5590*/  LDCU.64 UR12, c[0x0][0x380] ;  /* 0x00007000ff0c77ac */ /* 0x000e220008000a00 */
[----:B-1----:R-:W-:Y:S02]  /*55a0*/  IMAD R10, R10, UR6, RZ ;  /* 0x000000060a0a7c24 */ /* 0x002fe4000f8e02ff */
[----:B------:R-:W-:-:S04]  /*55b0*/  IMAD.WIDE.U32 R66, R21, UR6, R66 ;  /* 0x0000000615427c25 */ /* 0x000fc8000f8e0042 */
[----:B------:R-:W-:Y:S01]  /*55c0*/  IMAD R21, R21, UR7, R10 ;  /* 0x0000000715157c24 */ /* 0x000fe2000f8e020a */
[----:B0-----:R-:W-:-:S04]  /*55d0*/  LEA R2, P0, R66, UR12, 0x2 ;  /* 0x0000000c42027c11 */ /* 0x001fc8000f8010ff */
[----:B------:R-:W-:-:S04]  /*55e0*/  IADD3 R21, PT, PT, R67, R21, RZ ;  /* 0x0000001543157210 */ /* 0x000fc80007ffe0ff */
[----:B------:R-:W-:-:S05]  /*55f0*/  LEA.HI.X R3, R66, UR13, R21, 0x2, P0 ;  /* 0x0000000d42037c11 */ /* 0x000fca00080f1415 */
[----:B------:R1:W-:Y:S02]  /*5600*/  STG.E.64 desc[UR8][R2.64], R6 ;  /* 0x0000000602007986 */ /* 0x0003e4000c101b08 */
.L_x_1399:
[----:B------:R-:W-:Y:S05]  /*5610*/  BSYNC.RECONVERGENT B0 ;  /* 0x0000000000007941 */ /* 0x000fea0003800200 */
.L_x_1398:
[----:B------:R-:W-:Y:S02]  /*5620*/  IADD3 R59, PT, PT, R56, R59, RZ ;  /* 0x0000003b383b7210 */ /* 0x000fe40007ffe0ff */
[----:B------:R-:W-:Y:S02]  /*5630*/  IADD3 R60, PT, PT, R60, 0x1, RZ ;  /* 0x000000013c3c7810 */ /* 0x000fe40007ffe0ff */
[----:B------:R-:W-:-:S13]  /*5640*/  ISETP.GE.AND P0, PT, R59, UR4, PT ;  /* 0x000000043b007c0c */ /* 0x000fda000bf06270 */
[----:B------:R-:W-:Y:S05]  /*5650*/  @!P0 BRA `(.L_x_1400) ;  /* 0xffffffa800cc8947 */ /* 0x000fea000383ffff */
.L_x_1359:
[----:B------:R-:W2:Y:S01]  /*5660*/  LDC R4, c[0x0][0x370] ;  /* 0x0000dc00ff047b82 */ /* 0x000ea20000000800 */
[----:B------:R-:W-:Y:S01]  /*5670*/  ISETP.NE.AND P2, PT, R58, RZ, PT ;  /* 0x000000ff3a00720c */ /* 0x000fe20003f45270 */
[----:B------:R-:W-:Y:S06]  /*5680*/  BSSY.RECONVERGENT B0, `(.L_x_1401) ;  /* 0x0000011000007945 */ /* 0x000fec0003800200 */
[----:B-1----:R-:W1:Y:S08]  /*5690*/  LDC R7, c[0x0][0x374] ;  /* 0x0000dd00ff077b82 */ /* 0x002e700000000800 */
[----:B0-----:R-:W0:Y:S01]  /*56a0*/  LDC.64 R2, c[0x0][0x3c8] ;  /* 0x0000f200ff027b82 */ /* 0x001e220000000a00 */
[----:B--2---:R-:W-:-:S02]  /*56b0*/  IADD3 R5, PT, PT, R4, -0x1, RZ ;  /* 0xffffffff04057810 */ /* 0x004fc40007ffe0ff */
[----:B------:R-:W-:Y:S02]  /*56c0*/  ISETP.NE.AND P1, PT, R4, 0x1, PT ;  /* 0x000000010400780c */ /* 0x000fe40003f25270 */
[----:B-1----:R-:W-:-:S04]  /*56d0*/  IADD3 R0, PT, PT, R7, -0x1, RZ ;  /* 0xffffffff07007810 */ /* 0x002fc80007ffe0ff */
[----:B------:R-:W-:Y:S02]  /*56e0*/  ISETP.NE.AND P0, PT, R57, R0, PT ;  /* 0x000000003900720c */ /* 0x000fe40003f05270 */
[----:B------:R-:W-:Y:S02]  /*56f0*/  SHF.L.U32 R0, R7, 0x1, RZ ;  /* 0x0000000107007819 */ /* 0x000fe400000006ff */
[----:B------:R-:W-:Y:S02]  /*5700*/  ISETP.NE.OR P0, PT, R5, UR10, P0 ;  /* 0x0000000a05007c0c */ /* 0x000fe40008705670 */
[----:B------:R-:W-:-:S05]  /*5710*/  SEL R5, R0, RZ, P1 ;  /* 0x000000ff00057207 */ /* 0x000fca0000800000 */
[----:B0-----:R-:W-:Y:S01]  /*5720*/  IMAD.WIDE.U32 R2, R5, 0x4, R2 ;  /* 0x0000000405027825 */ /* 0x001fe200078e0002 */
[----:B------:R-:W-:Y:S06]  /*5730*/  @P2 BRA `(.L_x_1402) ;  /* 0x0000000000142947 */ /* 0x000fec0003800000 */
[----:B------:R-:W-:Y:S01]  /*5740*/  HFMA2 R5, -RZ, RZ, 0, 5.9604644775390625e-08 ;  /* 0x00000001ff057431 */ /* 0x000fe200000001ff */
[----:B------:R-:W-:Y:S06]  /*5750*/  MEMBAR.ALL.GPU ;  /* 0x0000000000007992 */ /* 0x000fec000000a000 */
[----:B------:R-:W-:-:S00]  /*5760*/  ERRBAR ;  /* 0x00000000000079ab */ /* 0x000fc00000000000 */
[----:B------:R-:W-:Y:S06]  /*5770*/  CGAERRBAR ;  /* 0x00000000000075ab */ /* 0x000fec0000000000 */
[----:B------:R0:W-:Y:S02]  /*5780*/  REDG.E.ADD.S32.STRONG.GPU desc[UR8][R2.64], R5 ;  /* 0x000000050200798e */ /* 0x0001e4000c12e308 */
.L_x_1402:
[----:B------:R-:W-:Y:S05]  /*5790*/  BSYNC.RECONVERGENT B0 ;  /* 0x0000000000007941 */ /* 0x000fea0003800200 */
.L_x_1401:
[----:B------:R-:W-:Y:S05]  /*57a0*/  @P0 EXIT ;  /* 0x000000000000094d */ /* 0x000fea0003800000 */
[----:B------:R-:W-:Y:S05]  /*57b0*/  @P2 BRA `(.L_x_1403) ;  /* 0x0000000000202947 */ /* 0x000fea0003800000 */
[----:B------:R-:W-:-:S05]  /*57c0*/  IMAD R0, R4, R7, RZ ;  /* 0x0000000704007224 */ /* 0x000fca00078e02ff */
[----:B------:R-:W-:-:S13]  /*57d0*/  ISETP.NE.AND P0, PT, R0, -0x1, PT ;  /* 0xffffffff0000780c */ /* 0x000fda0003f05270 */
[----:B------:R-:W-:Y:S05]  /*57e0*/  @!P0 BRA `(.L_x_1403) ;  /* 0x0000000000148947 */ /* 0x000fea0003800000 */
.L_x_1404:
[----:B0-----:R-:W2:Y:S04]  /*57f0*/  LDG.E.STRONG.GPU R5, desc[UR8][R2.64] ;  /* 0x0000000802057981 */ /* 0x001ea8000c1ef900 */
[----:B--2---:R-:W-:Y:S01]  /*5800*/  CCTL.IVALL ;  /* 0x00000000ff00798f */ /* 0x004fe20002000000 */
[----:B------:R-:W-:Y:S05]  /*5810*/  YIELD ;  /* 0x0000000000007946 */ /* 0x000fea0003800000 */
[----:B------:R-:W-:-:S13]  /*5820*/  ISETP.NE.AND P0, PT, R5, R0, PT ;  /* 0x000000000500720c */ /* 0x000fda0003f05270 */
[----:B------:R-:W-:Y:S05]  /*5830*/  @P0 BRA `(.L_x_1404) ;  /* 0xfffffffc00ec0947 */ /* 0x000fea000383ffff */
.L_x_1403:
        /* <DEDUP_REMOVED lines=52> */
[C---:B------:R-:W-:Y:S01]  /*5b80*/  SHF.L.U32 R20, R58.reuse, 0x2, RZ ;  /* 0x000000023a147819 */ /* 0x040fe200000006ff */
[----:B------:R-:W1:Y:S01]  /*5b90*/  LDCU.64 UR6, c[0x0][0x3d8] ;  /* 0x00007b00ff0677ac */ /* 0x000e620008000a00 */
[----:B------:R-:W-:Y:S02]  /*5ba0*/  LOP3.LUT R7, R7, 0x3, RZ, 0xc0, !PT ;  /* 0x0000000307077812 */ /* 0x000fe400078ec0ff */
[--C-:B------:R-:W-:Y:S01]  /*5bb0*/  SHF.L.U64.HI R21, R58, 0x2, R59.reuse ;  /* 0x000000023a157819 */ /* 0x100fe2000001023b */
[----:B------:R-:W2:Y:S01]  /*5bc0*/  LDCU.64 UR12, c[0x0][0x388] ;  /* 0x00007100ff0c77ac */ /* 0x000ea20008000a00 */
[----:B------:R-:W-:Y:S01]  /*5bd0*/  SHF.L.U64.HI R30, R3, 0x2, R0 ;  /* 0x00000002031e7819 */ /* 0x000fe20000010200 */
[----:B------:R-:W-:Y:S01]  /*5be0*/  IMAD.WIDE.U32 R4, R7, 0x188, R58 ;  /* 0x0000018807047825 */ /* 0x000fe200078e003a */
[----:B------:R-:W-:Y:S01]  /*5bf0*/  SHF.L.U64.HI R26, R27, 0x2, R32 ;  /* 0x000000021b1a7819 */ /* 0x000fe20000010220 */
[----:B------:R-:W-:-:S03]  /*5c00*/  UMOV UR4, URZ ;  /* 0x000000ff00047c82 */ /* 0x000fc60008000000 */
        /* <DEDUP_REMOVED lines=13> */
.L_x_1407:
        /* <DEDUP_REMOVED lines=31> */
.L_x_1406:
[----:B------:R-:W-:Y:S05]  /*5ed0*/  BSYNC.RECONVERGENT B0 ;  /* 0x0000000000007941 */ /* 0x000fea0003800200 */
.L_x_1405:
[----:B------:R-:W-:Y:S05]  /*5ee0*/  @!P0 EXIT ;  /* 0x000000000000894d */ /* 0x000fea0003800000 */
[C---:B------:R-:W-:Y:S01]  /*5ef0*/  SHF.L.U64.HI R11, R10.reuse, 0x2, R11 ;  /* 0x000000020a0b7819 */ /* 0x040fe2000001020b */
[----:B------:R-:W1:Y:S01]  /*5f00*/  LDCU.64 UR4, c[0x0][0x3d8] ;  /* 0x00007b00ff0477ac */ /* 0x000e620008000a00 */
[----:B0-----:R-:W-:Y:S02]  /*5f10*/  SHF.L.U32 R17, R10, 0x2, RZ ;  /* 0x000000020a117819 */ /* 0x001fe400000006ff */
[C---:B------:R-:W-:Y:S01]  /*5f20*/  SHF.L.U64.HI R19, R27.reuse, 0x2, R32 ;  /* 0x000000021b137819 */ /* 0x040fe20000010220 */
[----:B------:R-:W0:Y:S01]  /*5f30*/  LDCU.64 UR6, c[0x0][0x388] ;  /* 0x00007100ff0677ac */ /* 0x000e220008000a00 */
[----:B------:R-:W-:Y:S02]  /*5f40*/  SHF.L.U32 R21, R27, 0x2, RZ ;  /* 0x000000021b157819 */ /* 0x000fe400000006ff */
[C---:B------:R-:W-:Y:S01]  /*5f50*/  SHF.L.U64.HI R13, R3.reuse, 0x2, R0 ;  /* 0x00000002030d7819 */ /* 0x040fe20000010200 */
[----:B------:R-:W2:Y:S01]  /*5f60*/  LDCU.64 UR10, c[0x0][0x390] ;  /* 0x00007200ff0a77ac */ /* 0x000ea20008000a00 */
[----:B------:R-:W-:-:S07]  /*5f70*/  SHF.L.U32 R15, R3, 0x2, RZ ;  /* 0x00000002030f7819 */ /* 0x000fce00000006ff */
.L_x_1408:
[C---:B------:R-:W-:Y:S02]  /*5f80*/  SHF.L.U32 R10, R58.reuse, 0x2, RZ ;  /* 0x000000023a0a7819 */ /* 0x040fe400000006ff */
[----:B------:R-:W-:Y:S02]  /*5f90*/  SHF.L.U64.HI R2, R58, 0x2, R59 ;  /* 0x000000023a027819 */ /* 0x000fe4000001023b */
[----:B-1----:R-:W-:-:S04]  /*5fa0*/  IADD3 R4, P0, PT, R10, UR4, RZ ;  /* 0x000000040a047c10 */ /* 0x002fc8000ff1e0ff */
        /* <DEDUP_REMOVED lines=77> */
[----:B------:R-:W-:Y:S01]  /*6480*/  HFMA2 R59, -RZ, RZ, 0, 0 ;  /* 0x00000000ff3b7431 */ /* 0x000fe200000001ff */
[----:B----4-:R-:W-:Y:S02]  /*6490*/  F2FP.BF16.F32.PACK_AB R23, R23, R4 ;  /* 0x000000041717723e */ /* 0x010fe400000010ff */
[----:B-----5:R-:W-:-:S03]  /*64a0*/  F2FP.BF16.F32.PACK_AB R5, R7, R8 ;  /* 0x000000080705723e */ /* 0x020fc600000010ff */
[----:B------:R3:W-:Y:S04]  /*64b0*/  STG.E desc[UR8][R28.64], R23 ;  /* 0x000000171c007986 */ /* 0x0007e8000c101908 */
[----:B------:R3:W-:Y:S02]  /*64c0*/  STG.E desc[UR8][R26.64], R5 ;  /* 0x000000051a007986 */ /* 0x0007e4000c101908 */
[----:B------:R-:W-:Y:S05]  /*64d0*/  @P0 BRA `(.L_x_1408) ;  /* 0xfffffff800a80947 */ /* 0x000fea000383ffff */
[----:B------:R-:W-:Y:S05]  /*64e0*/  EXIT ;  /* 0x000000000000794d */ /* 0x000fea0003800000 */
.L_x_1409:
        /* <DEDUP_REMOVED lines=9> */
.L_x_4764:


//--------------------- .text._Z35group_norm_nhwc_bwd_one_pass_kernelI11Fp32IOBf16WLi128ELi98ELi392EEv26Group_norm_nhwc_bwd_params --------------------------
	.section	.text._Z35group_norm_nhwc_bwd_one_pass_kernelI11Fp32IOBf16WLi128ELi98ELi392EEv26Group_norm_nhwc_bwd_params,"ax",@progbits
	.align	128
        .global         _Z35group_norm_nhwc_bwd_one_pass_kernelI11Fp32IOBf16WLi128ELi98ELi392EEv26Group_norm_nhwc_bwd_params
        .type           _Z35group_norm_nhwc_bwd_one_pass_kernelI11Fp32IOBf16WLi128ELi98ELi392EEv26Group_norm_nhwc_bwd_params,@function
        .size           _Z35group_norm_nhwc_bwd_one_pass_kernelI11Fp32IOBf16WLi128ELi98ELi392EEv26Group_norm_nhwc_bwd_params,(.L_x_4765 - _Z35group_norm_nhwc_bwd_one_pass_kernelI11Fp32IOBf16WLi128ELi98ELi392EEv26Group_norm_nhwc_bwd_params)
        .other          _Z35group_norm_nhwc_bwd_one_pass_kernelI11Fp32IOBf16WLi128ELi98ELi392EEv26Group_norm_nhwc_bwd_params,@"STO_CUDA_ENTRY STV_DEFAULT"
_Z35group_norm_nhwc_bwd_one_pass_kernelI11Fp32IOBf16WLi128ELi98ELi392EEv26Group_norm_nhwc_bwd_params:
.text._Z35group_norm_nhwc_bwd_one_pass_kernelI11Fp32IOBf16WLi128ELi98ELi392EEv26Group_norm_nhwc_bwd_params:
        /* <DEDUP_REMOVED lines=60> */
.L_x_1475:
[----:B0-----:R-:W0:Y:S01]  /*03c0*/  LDC R10, c[0x0][0x410] ;  /* 0x00010400ff0a7b82 */ /* 0x001e220000000800 */
[----:B-1----:R-:W1:Y:S01]  /*03d0*/  LDCU.128 UR20, c[0x0][0x400] ;  /* 0x00008000ff1477ac */ /* 0x002e620008000c00 */
[----:B------:R-:W-:Y:S02]  /*03e0*/  ISETP.LE.AND P2, PT, RZ, UR18, PT ;  /* 0x00000012ff007c0c */ /* 0x000fe4000bf43270 */
[C---:B------:R-:W-:Y:S01]  /*03f0*/  IADD3 R17, PT, PT, R119.reuse, 0x60, RZ ;  /* 0x0000006077117810 */ /* 0x040fe20007ffe0ff */
[----:B--2---:R-:W2:Y:S01]  /*0400*/  LDCU.64 UR6, c[0x0][0x3b8] ;  /* 0x00007700ff0677ac */ /* 0x004ea20008000a00 */
[----:B------:R-:W-:Y:S02]  /*0410*/  IADD3 R27, PT, PT, R119, 0x10, RZ ;  /* 0x00000010771b7810 */ /* 0x000fe40007ffe0ff */
[----:B------:R-:W-:Y:S02]  /*0420*/  SHF.R.S32.HI R19, RZ, 0x1f, R17 ;  /* 0x0000001fff137819 */ /* 0x000fe40000011411 */
[----:B------:R-:W-:-:S02]  /*0430*/  SHF.R.S32.HI R21, RZ, 0x1f, R27 ;  /* 0x0000001fff157819 */ /* 0x000fc4000001141b */
[C---:B------:R-:W-:Y:S02]  /*0440*/  IADD3 R29, PT, PT, R119.reuse, 0x18, RZ ;  /* 0x00000018771d7810 */ /* 0x040fe40007ffe0ff */
[----:B------:R-:W-:Y:S02]  /*0450*/  IADD3 R37, PT, PT, R119, 0x20, RZ ;  /* 0x0000002077257810 */ /* 0x000fe40007ffe0ff */
[----:B------:R-:W-:Y:S02]  /*0460*/  SHF.R.S32.HI R35, RZ, 0x1f, R29 ;  /* 0x0000001fff237819 */ /* 0x000fe4000001141d */
[----:B------:R-:W-:Y:S02]  /*0470*/  SHF.R.S32.HI R39, RZ, 0x1f, R37 ;  /* 0x0000001fff277819 */ /* 0x000fe40000011425 */
[----:B-1----:R-:W-:Y:S02]  /*0480*/  ISETP.GE.U32.AND P3, PT, R17, UR20, PT ;  /* 0x0000001411007c0c */ /* 0x002fe4000bf66070 */
[----:B------:R-:W-:-:S02]  /*0490*/  IADD3 R41, PT, PT, R119, 0x28, RZ ;  /* 0x0000002877297810 */ /* 0x000fc40007ffe0ff */
[----:B0-----:R-:W-:Y:S02]  /*04a0*/  IABS R11, R10 ;  /* 0x0000000a000b7213 */ /* 0x001fe40000000000 */
[----:B------:R-:W-:Y:S02]  /*04b0*/  ISETP.GE.AND.EX P3, PT, R19, UR21, PT, P3 ;  /* 0x0000001513007c0c */ /* 0x000fe4000bf66330 */
[----:B------:R-:W0:Y:S01]  /*04c0*/  I2F.RP R0, R11 ;  /* 0x0000000b00007306 */ /* 0x000e220000209400 */
[----:B------:R-:W-:-:S10]  /*04d0*/  SHF.R.S32.HI R43, RZ, 0x1f, R41 ;  /* 0x0000001fff2b7819 */ /* 0x000fd40000011429 */
[----:B------:R-:W1:Y:S01]  /*04e0*/  @!P3 LDC.64 R14, c[0x0][0x3f8] ;  /* 0x0000fe00ff0ebb82 */ /* 0x000e620000000a00 */
[----:B0-----:R-:W0:Y:S07]  /*04f0*/  MUFU.RCP R0, R0 ;  /* 0x0000000000007308 */ /* 0x001e2e0000001000 */
[----:B------:R-:W3:Y:S01]  /*0500*/  @!P3 LDC.64 R22, c[0x0][0x398] ;  /* 0x0000e600ff16bb82 */ /* 0x000ee20000000a00 */
[----:B0-----:R-:W-:-:S04]  /*0510*/  IADD3 R2, PT, PT, R0, 0xffffffe, RZ ;  /* 0x0ffffffe00027810 */ /* 0x001fc80007ffe0ff */
[----:B------:R0:W4:Y:S02]  /*0520*/  F2I.FTZ.U32.TRUNC.NTZ R3, R2 ;  /* 0x0000000200037305 */ /* 0x000124000021f000 */
[----:B0-----:R-:W-:Y:S01]  /*0530*/  HFMA2 R2, -RZ, RZ, 0, 0 ;  /* 0x00000000ff027431 */ /* 0x001fe200000001ff */
[----:B----4-:R-:W-:-:S05]  /*0540*/  IADD3 R4, PT, PT, RZ, -R3, RZ ;  /* 0x80000003ff047210 */ /* 0x010fca0007ffe0ff */
        /* <DEDUP_REMOVED lines=25> */
[----:B------:R-:W-:Y:S02]  /*06e0*/  IADD3 R122, P0, PT, R13, R6, RZ ;  /* 0x000000060d7a7210 */ /* 0x000fe40007f1e0ff */
[----:B------:R-:W-:Y:S02]  /*06f0*/  ISETP.GE.AND.EX P4, PT, R21, UR21, PT, P4 ;  /* 0x0000001515007c0c */ /* 0x000fe4000bf86340 */
[----:B------:R-:W-:-:S02]  /*0700*/  LEA.HI.X.SX32 R123, R13, RZ, 0x1, P0 ;  /* 0x000000ff0d7b7211 */ /* 0x000fc400000f0eff */
[----:B------:R-:W-:Y:S02]  /*0710*/  SHF.R.S32.HI R2, RZ, 0x1f, R3 ;  /* 0x0000001fff027819 */ /* 0x000fe40000011403 */
[----:B------:R-:W-:Y:S01]  /*0720*/  ISETP.GE.AND.EX P2, PT, R35, UR21, PT, P2 ;  /* 0x0000001523007c0c */ /* 0x000fe2000bf46320 */
[----:B------:R-:W-:Y:S01]  /*0730*/  IMAD.WIDE.U32 R122, R3, UR22, R122 ;  /* 0x00000016037a7c25 */ /* 0x000fe2000f8e007a */
[----:B------:R-:W-:Y:S02]  /*0740*/  ISETP.GE.U32.AND P1, PT, R37, UR20, PT ;  /* 0x0000001425007c0c */ /* 0x000fe4000bf26070 */
[----:B------:R-:W-:Y:S01]  /*0750*/  ISETP.GE.U32.AND P0, PT, R41, UR20, PT ;  /* 0x0000001429007c0c */ /* 0x000fe2000bf06070 */
[----:B------:R-:W-:Y:S01]  /*0760*/  IMAD R2, R2, UR22, RZ ;  /* 0x0000001602027c24 */ /* 0x000fe2000f8e02ff */
[----:B------:R-:W-:Y:S01]  /*0770*/  @!P3 MOV R120, R122 ;  /* 0x0000007a0078b202 */ /* 0x000fe20000000f00 */
[----:B------:R-:W0:Y:S01]  /*0780*/  @!P4 LDC.64 R12, c[0x0][0x3f8] ;  /* 0x0000fe00ff0ccb82 */ /* 0x000e220000000a00 */
[----:B------:R-:W-:Y:S01]  /*0790*/  ISETP.GE.AND.EX P1, PT, R39, UR21, PT, P1 ;  /* 0x0000001527007c0c */ /* 0x000fe2000bf26310 */
[----:B------:R-:W-:Y:S01]  /*07a0*/  IMAD R121, R3, UR23, R2 ;  /* 0x0000001703797c24 */ /* 0x000fe2000f8e0202 */
[----:B------:R-:W-:Y:S01]  /*07b0*/  ISETP.GE.AND.EX P0, PT, R43, UR21, PT, P0 ;  /* 0x000000152b007c0c */ /* 0x000fe2000bf06300 */
[----:B-1----:R-:W-:-:S03]  /*07c0*/  @!P3 IMAD R2, R19, R14, RZ ;  /* 0x0000000e1302b224 */ /* 0x002fc600078e02ff */
[----:B------:R-:W-:Y:S01]  /*07d0*/  IADD3 R121, PT, PT, R123, R121, RZ ;  /* 0x000000797b797210 */ /* 0x000fe20007ffe0ff */
[----:B------:R-:W1:Y:S01]  /*07e0*/  @!P3 LDC.64 R18, c[0x0][0x3a0] ;  /* 0x0000e800ff12bb82 */ /* 0x000e620000000a00 */
[C---:B------:R-:W-:Y:S02]  /*07f0*/  @!P3 IMAD R11, R17.reuse, R15, R2 ;  /* 0x0000000f110bb224 */ /* 0x040fe400078e0202 */
[----:B------:R-:W-:-:S05]  /*0800*/  @!P3 IMAD.WIDE.U32 R2, R17, R14, R120 ;  /* 0x0000000e1102b225 */ /* 0x000fca00078e0078 */
[----:B------:R-:W4:Y:S01]  /*0810*/  @!P2 LDC.64 R16, c[0x0][0x3f8] ;  /* 0x0000fe00ff10ab82 */ /* 0x000f220000000a00 */
[----:B------:R-:W-:Y:S02]  /*0820*/  @!P3 IADD3 R3, PT, PT, R3, R11, RZ ;  /* 0x0000000b0303b210 */ /* 0x000fe40007ffe0ff */
[----:B------:R-:W-:Y:S02]  /*0830*/  @!P4 MOV R11, R121 ;  /* 0x00000079000bc202 */ /* 0x000fe40000000f00 */
[C---:B------:R-:W-:Y:S01]  /*0840*/  @!P3 SHF.L.U64.HI R4, R2.reuse, 0x2, R3 ;  /* 0x000000020204b819 */ /* 0x040fe20000010203 */
[----:B0-----:R-:W-:Y:S02]  /*0850*/  @!P4 IMAD R10, R21, R12, RZ ;  /* 0x0000000c150ac224 */ /* 0x001fe400078e02ff */
[----:B------:R-:W0:Y:S01]  /*0860*/  @!P4 LDC.64 R24, c[0x0][0x3a0] ;  /* 0x0000e800ff18cb82 */ /* 0x000e220000000a00 */
[----:B------:R-:W-:Y:S01]  /*0870*/  @!P3 SHF.L.U32 R21, R2, 0x2, RZ ;  /* 0x000000020215b819 */ /* 0x000fe200000006ff */
[----:B------:R-:W-:Y:S01]  /*0880*/  @!P4 IMAD R13, R27, R13, R10 ;  /* 0x0000000d1b0dc224 */ /* 0x000fe200078e020a */
[----:B------:R-:W-:-:S02]  /*0890*/  @!P4 MOV R10, R122 ;  /* 0x0000007a000ac202 */ /* 0x000fc40000000f00 */
[----:B---3--:R-:W-:-:S03]  /*08a0*/  @!P3 IADD3 R20, P6, PT, R21, R22, RZ ;  /* 0x000000161514b210 */ /* 0x008fc60007fde0ff */
[----:B------:R-:W3:Y:S01]  /*08b0*/  @!P4 LDC.64 R14, c[0x0][0x398] ;  /* 0x0000e600ff0ecb82 */ /* 0x000ee20000000a00 */
[----:B------:R-:W-:Y:S01]  /*08c0*/  @!P4 IMAD.WIDE.U32 R10, R27, R12, R10 ;  /* 0x0000000c1b0ac225 */ /* 0x000fe200078e000a */
[----:B-1----:R-:W-:Y:S02]  /*08d0*/  @!P3 IADD3 R18, P5, PT, R21, R18, RZ ;  /* 0x000000121512b210 */ /* 0x002fe40007fbe0ff */
[C---:B------:R-:W-:Y:S02]  /*08e0*/  @!P3 IADD3.X R21, PT, PT, R4.reuse, R23, RZ, P6, !PT ;  /* 0x000000170415b210 */ /* 0x040fe400037fe4ff */
[----:B------:R-:W-:Y:S01]  /*08f0*/  @!P4 IADD3 R11, PT, PT, R11, R13, RZ ;  /* 0x0000000d0b0bc210 */ /* 0x000fe20007ffe0ff */
[----:B----4-:R-:W-:Y:S01]  /*0900*/  @!P2 IMAD R12, R35, R16, RZ ;  /* 0x00000010230ca224 */ /* 0x010fe200078e02ff */
[----:B------:R-:W1:Y:S01]  /*0910*/  @!P1 LDC.64 R32, c[0x0][0x3f8] ;  /* 0x0000fe00ff209b82 */ /* 0x000e620000000a00 */
[----:B------:R-:W-:Y:S02]  /*0920*/  @!P3 IADD3.X R19, PT, PT, R4, R19, RZ, P5, !PT ;  /* 0x000000130413b210 */ /* 0x000fe40002ffe4ff */
[C---:B------:R-:W-:Y:S01]  /*0930*/  @!P4 SHF.L.U32 R23, R10.reuse, 0x2, RZ ;  /* 0x000000020a17c819 */ /* 0x040fe200000006ff */
[----:B------:R-:W-:Y:S01]  /*0940*/  @!P2 IMAD R13, R29, R17, R12 ;  /* 0x000000111d0da224 */ /* 0x000fe200078e020c */
[----:B------:R-:W-:-:S02]  /*0950*/  @!P4 SHF.L.U64.HI R4, R10, 0x2, R11 ;  /* 0x000000020a04c819 */ /* 0x000fc4000001020b */
[----:B------:R-:W-:Y:S01]  /*0960*/  @!P2 MOV R10, R122 ;  /* 0x0000007a000aa202 */ /* 0x000fe20000000f00 */
[----:B------:R-:W4:Y:S01]  /*0970*/  @!P0 LDC.64 R2, c[0x0][0x3f8] ;  /* 0x0000fe00ff028b82 */ /* 0x000f220000000a00 */
[----:B------:R-:W-:Y:S02]  /*0980*/  @!P2 MOV R11, R121 ;  /* 0x00000079000ba202 */ /* 0x000fe40000000f00 */
[----:B0-----:R-:W-:Y:S01]  /*0990*/  @!P4 IADD3 R24, P5, PT, R23, R24, RZ ;  /* 0x000000181718c210 */ /* 0x001fe20007fbe0ff */
[----:B------:R-:W-:-:S03]  /*09a0*/  @!P2 IMAD.WIDE.U32 R10, R29, R16, R10 ;  /* 0x000000101d0aa225 */ /* 0x000fc600078e000a */
[C---:B------:R-:W-:Y:S01]  /*09b0*/  @!P4 IADD3.X R25, PT, PT, R4.reuse, R25, RZ, P5, !PT ;  /* 0x000000190419c210 */ /* 0x040fe20002ffe4ff */
[----:B------:R-:W0:Y:S01]  /*09c0*/  @!P2 LDC.64 R26, c[0x0][0x3a0] ;  /* 0x0000e800ff1aab82 */ /* 0x000e220000000a00 */
[----:B---3--:R-:W-:Y:S02]  /*09d0*/  @!P4 IADD3 R22, P6, PT, R23, R14, RZ ;  /* 0x0000000e1716c210 */ /* 0x008fe40007fde0ff */
[----:B------:R-:W-:Y:S02]  /*09e0*/  @!P2 IADD3 R11, PT, PT, R11, R13, RZ ;  /* 0x0000000d0b0ba210 */ /* 0x000fe40007ffe0ff */
[----:B------:R-:W-:Y:S02]  /*09f0*/  @!P4 IADD3.X R23, PT, PT, R4, R15, RZ, P6, !PT ;  /* 0x0000000f0417c210 */ /* 0x000fe400037fe4ff */
[C---:B------:R-:W-:Y:S01]  /*0a00*/  @!P2 SHF.L.U32 R29, R10.reuse, 0x2, RZ ;  /* 0x000000020a1da819 */ /* 0x040fe200000006ff */
[----:B------:R-:W3:Y:S01]  /*0a10*/  @!P2 LDC.64 R30, c[0x0][0x398] ;  /* 0x0000e600ff1eab82 */ /* 0x000ee20000000a00 */
[----:B------:R-:W-:Y:S01]  /*0a20*/  @!P2 SHF.L.U64.HI R4, R10, 0x2, R11 ;  /* 0x000000020a04a819 */ /* 0x000fe2000001020b */
[----:B-1----:R-:W-:Y:S01]  /*0a30*/  @!P1 IMAD R12, R39, R32, RZ ;  /* 0x00000020270c9224 */ /* 0x002fe200078e02ff */
[----:B------:R-:W-:-:S02]  /*0a40*/  @!P1 MOV R10, R122 ;  /* 0x0000007a000a9202 */ /* 0x000fc40000000f00 */
[----:B------:R-:W-:Y:S01]  /*0a50*/  @!P1 MOV R11, R121 ;  /* 0x00000079000b9202 */ /* 0x000fe20000000f00 */
[----:B------:R-:W-:Y:S02]  /*0a60*/  @!P1 IMAD R13, R37, R33, R12 ;  /* 0x00000021250d9224 */ /* 0x000fe400078e020c */
[----:B------:R-:W1:Y:S01]  /*0a70*/  @!P1 LDC.64 R16, c[0x0][0x3a0] ;  /* 0x0000e800ff109b82 */ /* 0x000e620000000a00 */
[----:B----4-:R-:W-:Y:S02]  /*0a80*/  @!P0 IMAD R12, R43, R2, RZ ;  /* 0x000000022b0c8224 */ /* 0x010fe400078e02ff */
[----:B------:R-:W-:-:S04]  /*0a90*/  @!P1 IMAD.WIDE.U32 R10, R37, R32, R10 ;  /* 0x00000020250a9225 */ /* 0x000fc800078e000a */
[----:B------:R-:W-:Y:S01]  /*0aa0*/  @!P0 IMAD R15, R41, R3, R12 ;  /* 0x00000003290f8224 */ /* 0x000fe200078e020c */
[----:B------:R-:W4:Y:S01]  /*0ab0*/  @!P1 LDC.64 R34, c[0x0][0x398] ;  /* 0x0000e600ff229b82 */ /* 0x000f220000000a00 */
[----:B------:R-:W-:Y:S02]  /*0ac0*/  @!P1 IADD3 R11, PT, PT, R11, R13, RZ ;  /* 0x0000000d0b0b9210 */ /* 0x000fe40007ffe0ff */
[----:B0-----:R-:W-:Y:S02]  /*0ad0*/  @!P2 IADD3 R26, P5, PT, R29, R26, RZ ;  /* 0x0000001a1d1aa210 */ /* 0x001fe40007fbe0ff */
[----:B------:R-:W-:Y:S02]  /*0ae0*/  @!P0 MOV R12, R122 ;  /* 0x0000007a000c8202 */ /* 0x000fe40000000f00 */
[----:B------:R-:W-:Y:S01]  /*0af0*/  @!P0 MOV R13, R121 ;  /* 0x00000079000d8202 */ /* 0x000fe20000000f00 */
[----:B------:R-:W0:Y:S01]  /*0b00*/  @!P0 LDC.64 R32, c[0x0][0x398] ;  /* 0x0000e600ff208b82 */ /* 0x000e220000000a00 */
[----:B------:R-:W-:-:S02]  /*0b10*/  @!P1 SHF.L.U32 R3, R10, 0x2, RZ ;  /* 0x000000020a039819 */ /* 0x000fc400000006ff */
[----:B---3--:R-:W-:Y:S01]  /*0b20*/  @!P2 IADD3 R28, P6, PT, R29, R30, RZ ;  /* 0x0000001e1d1ca210 */ /* 0x008fe20007fde0ff */
[----:B------:R-:W-:Y:S01]  /*0b30*/  @!P0 IMAD.WIDE.U32 R12, R41, R2, R12 ;  /* 0x00000002290c8225 */ /* 0x000fe200078e000c */
[----:B------:R-:W-:Y:S02]  /*0b40*/  @!P2 IADD3.X R27, PT, PT, R4, R27, RZ, P5, !PT ;  /* 0x0000001b041ba210 */ /* 0x000fe40002ffe4ff */
[----:B------:R-:W-:Y:S02]  /*0b50*/  @!P1 SHF.L.U64.HI R10, R10, 0x2, R11 ;  /* 0x000000020a0a9819 */ /* 0x000fe4000001020b */
[----:B-1----:R-:W-:Y:S02]  /*0b60*/  @!P1 IADD3 R30, P5, PT, R3, R16, RZ ;  /* 0x00000010031e9210 */ /* 0x002fe40007fbe0ff */
[----:B------:R-:W-:Y:S02]  /*0b70*/  IADD3 R41, PT, PT, R119, 0x30, RZ ;  /* 0x0000003077297810 */ /* 0x000fe40007ffe0ff */
[----:B------:R-:W-:-:S02]  /*0b80*/  @!P2 IADD3.X R29, PT, PT, R4, R31, RZ, P6, !PT ;  /* 0x0000001f041da210 */ /* 0x000fc400037fe4ff */
[----:B------:R-:W-:Y:S02]  /*0b90*/  @!P1 IADD3.X R31, PT, PT, R10, R17, RZ, P5, !PT ;  /* 0x000000110a1f9210 */ /* 0x000fe40002ffe4ff */
[----:B------:R-:W-:Y:S02]  /*0ba0*/  ISETP.GE.U32.AND P5, PT, R41, UR20, PT ;  /* 0x0000001429007c0c */ /* 0x000fe4000bfa6070 */
[----:B------:R-:W-:Y:S02]  /*0bb0*/  SHF.R.S32.HI R49, RZ, 0x1f, R41 ;  /* 0x0000001fff317819 */ /* 0x000fe40000011429 */
[----:B----4-:R-:W-:Y:S02]  /*0bc0*/  @!P1 IADD3 R2, P6, PT, R3, R34, RZ ;  /* 0x0000002203029210 */ /* 0x010fe40007fde0ff */
[----:B------:R-:W-:Y:S02]  /*0bd0*/  ISETP.GE.AND.EX P5, PT, R49, UR21, PT, P5 ;  /* 0x0000001531007c0c */ /* 0x000fe4000bfa6350 */
[----:B------:R-:W-:-:S02]  /*0be0*/  @!P0 IADD3 R11, PT, PT, R13, R15, RZ ;  /* 0x0000000f0d0b8210 */ /* 0x000fc40007ffe0ff */
[----:B------:R-:W-:Y:S02]  /*0bf0*/  @!P1 IADD3.X R3, PT, PT, R10, R35, RZ, P6, !PT ;  /* 0x000000230a039210 */ /* 0x000fe400037fe4ff */
[C---:B------:R-:W-:Y:S01]  /*0c00*/  @!P0 SHF.L.U32 R37, R12.reuse, 0x2, RZ ;  /* 0x000000020c258819 */ /* 0x040fe200000006ff */
[----:B------:R-:W1:Y:S01]  /*0c10*/  @!P0 LDC.64 R34, c[0x0][0x3a0] ;  /* 0x0000e800ff228b82 */ /* 0x000e620000000a00 */
[----:B------:R-:W-:Y:S02]  /*0c20*/  @!P0 SHF.L.U64.HI R4, R12, 0x2, R11 ;  /* 0x000000020c048819 */ /* 0x000fe4000001020b */
[----:B------:R-:W-:Y:S02]  /*0c30*/  CS2R R10, SRZ ;  /* 0x00000000000a7805 */ /* 0x000fe4000001ff00 */
[----:B------:R-:W-:Y:S02]  /*0c40*/  CS2R R12, SRZ ;  /* 0x00000000000c7805 */ /* 0x000fe4000001ff00 */
[----:B------:R-:W-:Y:S01]  /*0c50*/  IADD3 R51, PT, PT, R119, 0x38, RZ ;  /* 0x0000003877337810 */ /* 0x000fe20007ffe0ff */
[----:B------:R-:W3:Y:S01]  /*0c60*/  @!P5 LDC.64 R38, c[0x0][0x3f8] ;  /* 0x0000fe00ff26db82 */ /* 0x000ee20000000a00 */
[----:B------:R4:W5:Y:S02]  /*0c70*/  @!P3 LDG.E.64 R10, desc[UR28][R18.64] ;  /* 0x0000001c120ab981 */ /* 0x000964000c1e1b00 */
[----:B------:R-:W-:-:S02]  /*0c80*/  SHF.R.S32.HI R61, RZ, 0x1f, R51 ;  /* 0x0000001fff3d7819 */ /* 0x000fc40000011433 */
[----:B------:R2:W5:Y:S01]  /*0c90*/  @!P3 LDG.E.64 R12, desc[UR28][R20.64] ;  /* 0x0000001c140cb981 */ /* 0x000562000c1e1b00 */
[----:B------:R-:W-:Y:S02]  /*0ca0*/  ISETP.GE.U32.AND P3, PT, R51, UR20, PT ;  /* 0x0000001433007c0c */ /* 0x000fe4000bf66070 */
[----:B------:R-:W-:Y:S02]  /*0cb0*/  CS2R R14, SRZ ;  /* 0x00000000000e7805 */ /* 0x000fe4000001ff00 */
[----:B------:R-:W-:Y:S02]  /*0cc0*/  CS2R R16, SRZ ;  /* 0x0000000000107805 */ /* 0x000fe4000001ff00 */
[----:B------:R-:W-:Y:S01]  /*0cd0*/  IADD3 R53, PT, PT, R119, 0x40, RZ ;  /* 0x0000004077357810 */ /* 0x000fe20007ffe0ff */
[----:B------:R-:W0:Y:S01]  /*0ce0*/  @!P5 LDC.64 R42, c[0x0][0x3a0] ;  /* 0x0000e800ff2adb82 */ /* 0x000e220000000a00 */
[----:B------:R-:W-:Y:S01]  /*0cf0*/  ISETP.GE.AND.EX P3, PT, R61, UR21, PT, P3 ;  /* 0x000000153d007c0c */ /* 0x000fe2000bf66330 */
[----:B------:R3:W5:Y:S01]  /*0d00*/  @!P4 LDG.E.64 R14, desc[UR28][R24.64] ;  /* 0x0000001c180ec981 */ /* 0x000762000c1e1b00 */
[----:B------:R-:W-:-:S03]  /*0d10*/  SHF.R.S32.HI R55, RZ, 0x1f, R53 ;  /* 0x0000001fff377819 */ /* 0x000fc60000011435 */
[----:B------:R-:W5:Y:S01]  /*0d20*/  @!P4 LDG.E.64 R16, desc[UR28][R22.64] ;  /* 0x0000001c1610c981 */ /* 0x000f62000c1e1b00 */
[----:B------:R-:W-:Y:S02]  /*0d30*/  ISETP.GE.U32.AND P4, PT, R53, UR20, PT ;  /* 0x0000001435007c0c */ /* 0x000fe4000bf86070 */
[----:B----4-:R-:W-:Y:S02]  /*0d40*/  CS2R R18, SRZ ;  /* 0x0000000000127805 */ /* 0x010fe4000001ff00 */
[----:B--2---:R-:W-:Y:S02]  /*0d50*/  CS2R R20, SRZ ;  /* 0x0000000000147805 */ /* 0x004fe4000001ff00 */
[----:B------:R-:W-:Y:S01]  /*0d60*/  IADD3 R59, PT, PT, R119, 0x48, RZ ;  /* 0x00000048773b7810 */ /* 0x000fe20007ffe0ff */
[----:B------:R-:W2:Y:S01]  /*0d70*/  @!P5 LDC.64 R46, c[0x0][0x398] ;  /* 0x0000e600ff2edb82 */ /* 0x000ea20000000a00 */
[----:B------:R-:W-:Y:S01]  /*0d80*/  ISETP.GE.AND.EX P4, PT, R55, UR21, PT, P4 ;  /* 0x0000001537007c0c */ /* 0x000fe2000bf86340 */
[----:B---3--:R-:W-:Y:S01]  /*0d90*/  @!P5 IMAD R24, R49, R38, RZ ;  /* 0x000000263118d224 */ /* 0x008fe200078e02ff */
[----:B------:R3:W5:Y:S05]  /*0da0*/  @!P2 LDG.E.64 R18, desc[UR28][R26.64] ;  /* 0x0000001c1a12a981 */ /* 0x00076a000c1e1b00 */
[----:B------:R-:W4:Y:S01]  /*0db0*/  @!P3 LDC.64 R44, c[0x0][0x3f8] ;  /* 0x0000fe00ff2cbb82 */ /* 0x000f220000000a00 */
[----:B------:R0:W5:Y:S01]  /*0dc0*/  @!P2 LDG.E.64 R20, desc[UR28][R28.64] ;  /* 0x0000001c1c14a981 */ /* 0x000162000c1e1b00 */
[----:B------:R-:W-:-:S02]  /*0dd0*/  ISETP.GE.U32.AND P2, PT, R59, UR20, PT ;  /* 0x000000143b007c0c */ /* 0x000fc4000bf46070 */
[----:B------:R-:W-:Y:S01]  /*0de0*/  SHF.R.S32.HI R57, RZ, 0x1f, R59 ;  /* 0x0000001fff397819 */ /* 0x000fe2000001143b */
[----:B---3--:R-:W-:Y:S01]  /*0df0*/  @!P5 IMAD R27, R41, R39, R24 ;  /* 0x00000027291bd224 */ /* 0x008fe200078e0218 */
[----:B------:R-:W-:Y:S02]  /*0e00*/  @!P5 MOV R24, R122 ;  /* 0x0000007a0018d202 */ /* 0x000fe40000000f00 */
[----:B------:R-:W-:Y:S01]  /*0e10*/  @!P5 MOV R25, R121 ;  /* 0x000000790019d202 */ /* 0x000fe20000000f00 */
[----:B------:R-:W3:Y:S01]  /*0e20*/  @!P4 LDC.64 R22, c[0x0][0x3f8] ;  /* 0x0000fe00ff16cb82 */ /* 0x000ee20000000a00 */
[----:B------:R-:W-:Y:S02]  /*0e30*/  ISETP.GE.AND.EX P2, PT, R57, UR21, PT, P2 ;  /* 0x0000001539007c0c */ /* 0x000fe4000bf46320 */
[----:B-1----:R-:W-:Y:S01]  /*0e40*/  @!P0 IADD3 R34, P6, PT, R37, R34, RZ ;  /* 0x0000002225228210 */ /* 0x002fe20007fde0ff */
[----:B------:R-:W-:-:S03]  /*0e50*/  @!P5 IMAD.WIDE.U32 R24, R41, R38, R24 ;  /* 0x000000262918d225 */ /* 0x000fc600078e0018 */
[C---:B------:R-:W-:Y:S01]  /*0e60*/  @!P0 IADD3.X R35, PT, PT, R4.reuse, R35, RZ, P6, !PT ;  /* 0x0000002304238210 */ /* 0x040fe200037fe4ff */
[----:B------:R-:W1:Y:S01]  /*0e70*/  @!P3 LDC.64 R40, c[0x0][0x3a0] ;  /* 0x0000e800ff28bb82 */ /* 0x000e620000000a00 */
[----:B0-----:R-:W-:Y:S02]  /*0e80*/  @!P0 IADD3 R36, P6, PT, R37, R32, RZ ;  /* 0x0000002025248210 */ /* 0x001fe40007fde0ff */
[----:B------:R-:W-:Y:S02]  /*0e90*/  @!P5 IADD3 R25, PT, PT, R25, R27, RZ ;  /* 0x0000001b1919d210 */ /* 0x000fe40007ffe0ff */
[----:B------:R-:W-:Y:S02]  /*0ea0*/  @!P0 IADD3.X R37, PT, PT, R4, R33, RZ, P6, !PT ;  /* 0x0000002104258210 */ /* 0x000fe400037fe4ff */
[C---:B------:R-:W-:Y:S01]  /*0eb0*/  @!P5 SHF.L.U32 R29, R24.reuse, 0x2, RZ ;  /* 0x00000002181dd819 */ /* 0x040fe200000006ff */
[----:B------:R-:W0:Y:S01]  /*0ec0*/  @!P3 LDC.64 R48, c[0x0][0x398] ;  /* 0x0000e600ff30bb82 */ /* 0x000e220000000a00 */
[----:B------:R-:W-:Y:S01]  /*0ed0*/  @!P5 SHF.L.U64.HI R4, R24, 0x2, R25 ;  /* 0x000000021804d819 */ /* 0x000fe20000010219 */
[----:B----4-:R-:W-:Y:S01]  /*0ee0*/  @!P3 IMAD R28, R61, R44, RZ ;  /* 0x0000002c3d1cb224 */ /* 0x010fe200078e02ff */
[----:B------:R-:W-:-:S02]  /*0ef0*/  @!P3 MOV R24, R122 ;  /* 0x0000007a0018b202 */ /* 0x000fc40000000f00 */
[----:B------:R-:W-:-:S03]  /*0f00*/  @!P3 MOV R25, R121 ;  /* 0x000000790019b202 */ /* 0x000fc60000000f00 */
[----:B------:R-:W4:Y:S01]  /*0f10*/  @!P2 LDC.64 R26, c[0x0][0x3f8] ;  /* 0x0000fe00ff1aab82 */ /* 0x000f220000000a00 */
[----:B------:R-:W-:Y:S01]  /*0f20*/  @!P5 IADD3 R38, P6, PT, R29, R42, RZ ;  /* 0x0000002a1d26d210 */ /* 0x000fe20007fde0ff */
[C---:B------:R-:W-:Y:S02]  /*0f30*/  @!P3 IMAD R33, R51.reuse, R45, R28 ;  /* 0x0000002d3321b224 */ /* 0x040fe400078e021c */
[----:B------:R-:W-:Y:S01]  /*0f40*/  @!P3 IMAD.WIDE.U32 R24, R51, R44, R24 ;  /* 0x0000002c3318b225 */ /* 0x000fe200078e0018 */
[C---:B------:R-:W-:Y:S02]  /*0f50*/  @!P5 IADD3.X R39, PT, PT, R4.reuse, R43, RZ, P6, !PT ;  /* 0x0000002b0427d210 */ /* 0x040fe400037fe4ff */
[----:B--2---:R-:W-:Y:S01]  /*0f60*/  @!P5 IADD3 R46, P6, PT, R29, R46, RZ ;  /* 0x0000002e1d2ed210 */ /* 0x004fe20007fde0ff */
[----:B---3--:R-:W-:Y:S01]  /*0f70*/  @!P4 IMAD R28, R55, R22, RZ ;  /* 0x00000016371cc224 */ /* 0x008fe200078e02ff */
[----:B------:R-:W-:Y:S01]  /*0f80*/  @!P3 IADD3 R25, PT, PT, R25, R33, RZ ;  /* 0x000000211919b210 */ /* 0x000fe20007ffe0ff */
[----:B------:R-:W2:Y:S01]  /*0f90*/  @!P4 LDC.64 R42, c[0x0][0x3a0] ;  /* 0x0000e800ff2acb82 */ /* 0x000ea20000000a00 */
[----:B------:R-:W-:-:S02]  /*0fa0*/  @!P5 IADD3.X R47, PT, PT, R4, R47, RZ, P6, !PT ;  /* 0x0000002f042fd210 */ /* 0x000fc400037fe4ff */
[C---:B------:R-:W-:Y:S02]  /*0fb0*/  @!P3 SHF.L.U32 R29, R24.reuse, 0x2, RZ ;  /* 0x00000002181db819 */ /* 0x040fe400000006ff */
[----:B------:R-:W-:Y:S02]  /*0fc0*/  @!P3 SHF.L.U64.HI R4, R24, 0x2, R25 ;  /* 0x000000021804b819 */ /* 0x000fe40000010219 */
[----:B------:R-:W-:Y:S01]  /*0fd0*/  @!P4 MOV R24, R122 ;  /* 0x0000007a0018c202 */ /* 0x000fe20000000f00 */
[----:B------:R-:W3:Y:S01]  /*0fe0*/  @!P4 LDC.64 R44, c[0x0][0x398] ;  /* 0x0000e600ff2ccb82 */ /* 0x000ee20000000a00 */
[----:B------:R-:W-:Y:S01]  /*0ff0*/  @!P4 MOV R25, R121 ;  /* 0x000000790019c202 */ /* 0x000fe20000000f00 */
[----:B------:R-:W-:Y:S01]  /*1000*/  @!P4 IMAD R33, R53, R23, R28 ;  /* 0x000000173521c224 */ /* 0x000fe200078e021c */
[----:B-1----:R-:W-:Y:S01]  /*1010*/  @!P3 IADD3 R40, P6, PT, R29, R40, RZ ;  /* 0x000000281d28b210 */ /* 0x002fe20007fde0ff */
[----:B------:R-:W-:-:S03]  /*1020*/  @!P4 IMAD.WIDE.U32 R22, R53, R22, R24 ;  /* 0x000000163516c225 */ /* 0x000fc600078e0018 */
[C---:B------:R-:W-:Y:S01]  /*1030*/  @!P3 IADD3.X R41, PT, PT, R4.reuse, R41, RZ, P6, !PT ;  /* 0x000000290429b210 */ /* 0x040fe200037fe4ff */
[----:B------:R-:W1:Y:S01]  /*1040*/  @!P2 LDC.64 R60, c[0x0][0x3a0] ;  /* 0x0000e800ff3cab82 */ /* 0x000e620000000a00 */
[----:B0-----:R-:W-:Y:S01]  /*1050*/  @!P3 IADD3 R48, P6, PT, R29, R48, RZ ;  /* 0x000000301d30b210 */ /* 0x001fe20007fde0ff */
[----:B----4-:R-:W-:Y:S01]  /*1060*/  @!P2 IMAD R24, R57, R26, RZ ;  /* 0x0000001a3918a224 */ /* 0x010fe200078e02ff */
[----:B------:R-:W-:Y:S02]  /*1070*/  @!P4 IADD3 R23, PT, PT, R23, R33, RZ ;  /* 0x000000211717c210 */ /* 0x000fe40007ffe0ff */
[----:B------:R-:W-:Y:S01]  /*1080*/  @!P3 IADD3.X R49, PT, PT, R4, R49, RZ, P6, !PT ;  /* 0x000000310431b210 */ /* 0x000fe200037fe4ff */
[----:B------:R-:W-:Y:S01]  /*1090*/  @!P2 IMAD R57, R59, R27, R24 ;  /* 0x0000001b3b39a224 */ /* 0x000fe200078e0218 */
[----:B------:R-:W-:Y:S02]  /*10a0*/  @!P4 SHF.L.U32 R55, R22, 0x2, RZ ;  /* 0x000000021637c819 */ /* 0x000fe400000006ff */
[----:B------:R-:W-:-:S02]  /*10b0*/  CS2R R24, SRZ ;  /* 0x0000000000187805 */ /* 0x000fc4000001ff00 */
[----:B------:R-:W-:Y:S02]  /*10c0*/  @!P4 SHF.L.U64.HI R4, R22, 0x2, R23 ;  /* 0x000000021604c819 */ /* 0x000fe40000010217 */
[----:B------:R-:W-:Y:S02]  /*10d0*/  CS2R R22, SRZ ;  /* 0x0000000000167805 */ /* 0x000fe4000001ff00 */
[----:B------:R-:W-:Y:S01]  /*10e0*/  IADD3 R63, PT, PT, R119, 0x50, RZ ;  /* 0x00000050773f7810 */ /* 0x000fe20007ffe0ff */
[----:B------:R-:W0:Y:S01]  /*10f0*/  @!P2 LDC.64 R52, c[0x0][0x398] ;  /* 0x0000e600ff34ab82 */ /* 0x000e220000000a00 */
[----:B------:R-:W-:Y:S01]  /*1100*/  @!P2 MOV R50, R122 ;  /* 0x0000007a0032a202 */ /* 0x000fe20000000f00 */
[----:B------:R-:W5:Y:S01]  /*1110*/  @!P1 LDG.E.64 R24, desc[UR28][R2.64] ;  /* 0x0000001c02189981 */ /* 0x000f62000c1e1b00 */
[----:B------:R-:W-:Y:S02]  /*1120*/  @!P2 MOV R51, R121 ;  /* 0x000000790033a202 */ /* 0x000fe40000000f00 */
[----:B------:R-:W-:Y:S01]  /*1130*/  SHF.R.S32.HI R65, RZ, 0x1f, R63 ;  /* 0x0000001fff417819 */ /* 0x000fe2000001143f */
[----:B------:R4:W5:Y:S01]  /*1140*/  @!P1 LDG.E.64 R22, desc[UR28][R30.64] ;  /* 0x0000001c1e169981 */ /* 0x000962000c1e1b00 */
[----:B------:R-:W-:Y:S01]  /*1150*/  ISETP.GE.U32.AND P1, PT, R63, UR20, PT ;  /* 0x000000143f007c0c */ /* 0x000fe2000bf26070 */
[----:B------:R-:W-:Y:S01]  /*1160*/  @!P2 IMAD.WIDE.U32 R50, R59, R26, R50 ;  /* 0x0000001a3b32a225 */ /* 0x000fe200078e0032 */
[----:B------:R-:W-:-:S02]  /*1170*/  CS2R R26, SRZ ;  /* 0x00000000001a7805 */ /* 0x000fc4000001ff00 */
[----:B------:R-:W-:Y:S02]  /*1180*/  CS2R R28, SRZ ;  /* 0x00000000001c7805 */ /* 0x000fe4000001ff00 */
[----:B------:R-:W-:Y:S02]  /*1190*/  ISETP.GE.AND.EX P1, PT, R65, UR21, PT, P1 ;  /* 0x0000001541007c0c */ /* 0x000fe4000bf26310 */
[----:B------:R-:W-:Y:S01]  /*11a0*/  IADD3 R67, PT, PT, R119, 0x58, RZ ;  /* 0x0000005877437810 */ /* 0x000fe20007ffe0ff */
[----:B------:R-:W5:Y:S03]  /*11b0*/  @!P0 LDG.E.64 R26, desc[UR28][R34.64] ;  /* 0x0000001c221a8981 */ /* 0x000f66000c1e1b00 */
[----:B------:R-:W-:Y:S01]  /*11c0*/  SHF.R.S32.HI R69, RZ, 0x1f, R67 ;  /* 0x0000001fff457819 */ /* 0x000fe20000011443 */
[----:B------:R-:W5:Y:S01]  /*11d0*/  @!P0 LDG.E.64 R28, desc[UR28][R36.64] ;  /* 0x0000001c241c8981 */ /* 0x000f62000c1e1b00 */
[----:B------:R-:W-:-:S04]  /*11e0*/  ISETP.GE.U32.AND P0, PT, R67, UR20, PT ;  /* 0x0000001443007c0c */ /* 0x000fc8000bf06070 */
[----:B------:R-:W-:Y:S01]  /*11f0*/  ISETP.GE.AND.EX P0, PT, R69, UR21, PT, P0 ;  /* 0x0000001545007c0c */ /* 0x000fe2000bf06300 */
[----:B------:R-:W3:Y:S01]  /*1200*/  @!P1 LDC.64 R58, c[0x0][0x3f8] ;  /* 0x0000fe00ff3a9b82 */ /* 0x000ee20000000a00 */
[----:B----4-:R-:W-:-:S06]  /*1210*/  CS2R R30, SRZ ;  /* 0x00000000001e7805 */ /* 0x010fcc000001ff00 */
[----:B------:R4:W5:Y:S01]  /*1220*/  @!P5 LDG.E.64 R30, desc[UR28][R38.64] ;  /* 0x0000001c261ed981 */ /* 0x000962000c1e1b00 */
[----:B------:R-:W-:Y:S02]  /*1230*/  CS2R R32, SRZ ;  /* 0x0000000000207805 */ /* 0x000fe4000001ff00 */
[----:B------:R-:W-:Y:S02]  /*1240*/  @!P2 IADD3 R3, PT, PT, R51, R57, RZ ;  /* 0x000000393303a210 */ /* 0x000fe40007ffe0ff */
[----:B------:R-:W0:Y:S02]  /*1250*/  @!P1 LDC.64 R56, c[0x0][0x3a0] ;  /* 0x0000e800ff389b82 */ /* 0x000e240000000a00 */
[----:B------:R1:W5:Y:S06]  /*1260*/  @!P5 LDG.E.64 R32, desc[UR28][R46.64] ;  /* 0x0000001c2e20d981 */ /* 0x00036c000c1e1b00 */
[----:B----4-:R-:W4:Y:S01]  /*1270*/  @!P0 LDC.64 R38, c[0x0][0x3f8] ;  /* 0x0000fe00ff268b82 */ /* 0x010f220000000a00 */
[----:B------:R-:W-:-:S02]  /*1280*/  CS2R R34, SRZ ;  /* 0x0000000000227805 */ /* 0x000fc4000001ff00 */
[----:B--2---:R-:W-:Y:S01]  /*1290*/  @!P4 IADD3 R42, P5, PT, R55, R42, RZ ;  /* 0x0000002a372ac210 */ /* 0x004fe20007fbe0ff */
[----:B---3--:R-:W-:-:S04]  /*12a0*/  @!P1 IMAD R2, R65, R58, RZ ;  /* 0x0000003a41029224 */ /* 0x008fc800078e02ff */
[----:B-1----:R-:W1:Y:S01]  /*12b0*/  @!P1 LDC.64 R46, c[0x0][0x398] ;  /* 0x0000e600ff2e9b82 */ /* 0x002e620000000a00 */
[----:B------:R-:W-:Y:S01]  /*12c0*/  @!P4 IADD3 R44, P6, PT, R55, R44, RZ ;  /* 0x0000002c372cc210 */ /* 0x000fe20007fde0ff */
[----:B------:R-:W-:Y:S01]  /*12d0*/  @!P1 IMAD R59, R63, R59, R2 ;  /* 0x0000003b3f3b9224 */ /* 0x000fe200078e0202 */
[C---:B------:R-:W-:Y:S02]  /*12e0*/  @!P2 SHF.L.U32 R51, R50.reuse, 0x2, RZ ;  /* 0x000000023233a819 */ /* 0x040fe400000006ff */
[----:B------:R-:W-:Y:S02]  /*12f0*/  CS2R R36, SRZ ;  /* 0x0000000000247805 */ /* 0x000fe4000001ff00 */
[----:B------:R-:W-:Y:S01]  /*1300*/  @!P2 SHF.L.U64.HI R50, R50, 0x2, R3 ;  /* 0x000000023232a819 */ /* 0x000fe20000010203 */
[----:B------:R4:W5:Y:S01]  /*1310*/  @!P3 LDG.E.64 R34, desc[UR28][R40.64] ;  /* 0x0000001c2822b981 */ /* 0x000962000c1e1b00 */
[----:B------:R-:W-:Y:S02]  /*1320*/  @!P1 MOV R2, R122 ;  /* 0x0000007a00029202 */ /* 0x000fe40000000f00 */
[----:B------:R-:W-:Y:S01]  /*1330*/  @!P1 MOV R3, R121 ;  /* 0x0000007900039202 */ /* 0x000fe20000000f00 */
[----:B------:R2:W5:Y:S01]  /*1340*/  @!P3 LDG.E.64 R36, desc[UR28][R48.64] ;  /* 0x0000001c3024b981 */ /* 0x000562000c1e1b00 */
[----:B------:R-:W-:-:S02]  /*1350*/  @!P4 IADD3.X R43, PT, PT, R4, R43, RZ, P5, !PT ;  /* 0x0000002b042bc210 */ /* 0x000fc40002ffe4ff */
[----:B------:R-:W-:Y:S02]  /*1360*/  @!P4 IADD3.X R45, PT, PT, R4, R45, RZ, P6, !PT ;  /* 0x0000002d042dc210 */ /* 0x000fe400037fe4ff */
[C---:B------:R-:W-:Y:S02]  /*1370*/  @!P2 IADD3 R54, P5, PT, R51.reuse, R60, RZ ;  /* 0x0000003c3336a210 */ /* 0x040fe40007fbe0ff */
[----:B0-----:R-:W-:Y:S01]  /*1380*/  @!P2 IADD3 R52, P6, PT, R51, R52, RZ ;  /* 0x000000343334a210 */ /* 0x001fe20007fde0ff */
[----:B------:R-:W-:Y:S01]  /*1390*/  @!P1 IMAD.WIDE.U32 R2, R63, R58, R2 ;  /* 0x0000003a3f029225 */ /* 0x000fe200078e0002 */
[----:B------:R-:W-:-:S03]  /*13a0*/  @!P2 IADD3.X R55, PT, PT, R50, R61, RZ, P5, !PT ;  /* 0x0000003d3237a210 */ /* 0x000fc60002ffe4ff */
[----:B----4-:R-:W-:Y:S01]  /*13b0*/  @!P0 IMAD R40, R69, R38, RZ ;  /* 0x0000002645288224 */ /* 0x010fe200078e02ff */
[----:B------:R-:W-:Y:S02]  /*13c0*/  @!P2 IADD3.X R53, PT, PT, R50, R53, RZ, P6, !PT ;  /* 0x000000353235a210 */ /* 0x000fe400037fe4ff */
[----:B------:R-:W0:Y:S01]  /*13d0*/  @!P0 LDC.64 R50, c[0x0][0x3a0] ;  /* 0x0000e800ff328b82 */ /* 0x000e220000000a00 */
[----:B------:R-:W-:Y:S01]  /*13e0*/  @!P0 IMAD R39, R67, R39, R40 ;  /* 0x0000002743278224 */ /* 0x000fe200078e0228 */
[----:B------:R-:W-:Y:S02]  /*13f0*/  @!P1 IADD3 R3, PT, PT, R3, R59, RZ ;  /* 0x0000003b03039210 */ /* 0x000fe40007ffe0ff */
[----:B--2---:R-:W-:Y:S02]  /*1400*/  @!P1 SHF.L.U32 R49, R2, 0x2, RZ ;  /* 0x0000000202319819 */ /* 0x004fe400000006ff */
[----:B------:R-:W-:Y:S02]  /*1410*/  @!P0 MOV R40, R122 ;  /* 0x0000007a00288202 */ /* 0x000fe40000000f00 */
[----:B------:R-:W-:-:S02]  /*1420*/  @!P0 MOV R41, R121 ;  /* 0x0000007900298202 */ /* 0x000fc40000000f00 */
[----:B------:R-:W-:Y:S02]  /*1430*/  @!P1 SHF.L.U64.HI R4, R2, 0x2, R3 ;  /* 0x0000000202049819 */ /* 0x000fe40000010203 */
[----:B------:R-:W-:Y:S01]  /*1440*/  @!P1 IADD3 R56, P6, PT, R49, R56, RZ ;  /* 0x0000003831389210 */ /* 0x000fe20007fde0ff */
[----:B------:R-:W-:Y:S01]  /*1450*/  @!P0 IMAD.WIDE.U32 R40, R67, R38, R40 ;  /* 0x0000002643288225 */ /* 0x000fe200078e0028 */
[----:B------:R-:W-:Y:S01]  /*1460*/  ISETP.GE.U32.AND P3, PT, R119, UR20, PT ;  /* 0x0000001477007c0c */ /* 0x000fe2000bf66070 */
[----:B------:R-:W2:Y:S01]  /*1470*/  @!P0 LDC.64 R2, c[0x0][0x398] ;  /* 0x0000e600ff028b82 */ /* 0x000ea20000000a00 */
[----:B------:R-:W-:Y:S02]  /*1480*/  @!P1 IADD3.X R57, PT, PT, R4, R57, RZ, P6, !PT ;  /* 0x0000003904399210 */ /* 0x000fe400037fe4ff */
[----:B------:R-:W-:Y:S02]  /*1490*/  ISETP.GE.AND.EX P3, PT, R111, UR21, PT, P3 ;  /* 0x000000156f007c0c */ /* 0x000fe4000bf66330 */
[----:B-1----:R-:W-:-:S02]  /*14a0*/  @!P1 IADD3 R48, P6, PT, R49, R46, RZ ;  /* 0x0000002e31309210 */ /* 0x002fc40007fde0ff */
[----:B------:R-:W-:Y:S02]  /*14b0*/  @!P0 IADD3 R41, PT, PT, R41, R39, RZ ;  /* 0x0000002729298210 */ /* 0x000fe40007ffe0ff */
[----:B------:R-:W-:Y:S02]  /*14c0*/  @!P1 IADD3.X R49, PT, PT, R4, R47, RZ, P6, !PT ;  /* 0x0000002f04319210 */ /* 0x000fe400037fe4ff */
[----:B------:R-:W-:Y:S02]  /*14d0*/  CS2R R38, SRZ ;  /* 0x0000000000267805 */ /* 0x000fe4000001ff00 */
[C---:B------:R-:W-:Y:S02]  /*14e0*/  @!P0 SHF.L.U32 R61, R40.reuse, 0x2, RZ ;  /* 0x00000002283d8819 */ /* 0x040fe400000006ff */
[----:B------:R-:W-:Y:S02]  /*14f0*/  @!P0 SHF.L.U64.HI R4, R40, 0x2, R41 ;  /* 0x0000000228048819 */ /* 0x000fe40000010229 */
[----:B------:R-:W-:-:S02]  /*1500*/  CS2R R40, SRZ ;  /* 0x0000000000287805 */ /* 0x000fc4000001ff00 */
[----:B------:R-:W-:Y:S01]  /*1510*/  ISETP.GE.U32.AND P5, PT, R114, UR20, PT ;  /* 0x0000001472007c0c */ /* 0x000fe2000bfa6070 */
[----:B------:R1:W5:Y:S01]  /*1520*/  @!P4 LDG.E.64 R38, desc[UR28][R42.64] ;  /* 0x0000001c2a26c981 */ /* 0x000362000c1e1b00 */
[----:B------:R-:W3:Y:S02]  /*1530*/  @!P3 LDC.64 R58, c[0x0][0x3f8] ;  /* 0x0000fe00ff3abb82 */ /* 0x000ee40000000a00 */
[----:B------:R-:W-:Y:S01]  /*1540*/  ISETP.GE.AND.EX P5, PT, R5, UR21, PT, P5 ;  /* 0x0000001505007c0c */ /* 0x000fe2000bfa6350 */
[----:B------:R4:W5:Y:S01]  /*1550*/  @!P4 LDG.E.64 R40, desc[UR28][R44.64] ;  /* 0x0000001c2c28c981 */ /* 0x000962000c1e1b00 */
[----:B0-----:R-:W-:-:S04]  /*1560*/  @!P0 IADD3 R50, P4, PT, R61, R50, RZ ;  /* 0x000000323d328210 */ /* 0x001fc80007f9e0ff */
[----:B------:R-:W-:Y:S01]  /*1570*/  @!P0 IADD3.X R51, PT, PT, R4, R51, RZ, P4, !PT ;  /* 0x0000003304338210 */ /* 0x000fe200027fe4ff */
[----:B------:R-:W0:Y:S01]  /*1580*/  @!P3 LDC.64 R68, c[0x0][0x3a0] ;  /* 0x0000e800ff44bb82 */ /* 0x000e220000000a00 */
[----:B------:R-:W-:-:S04]  /*1590*/  ISETP.GE.U32.AND P4, PT, R112, UR20, PT ;  /* 0x0000001470007c0c */ /* 0x000fc8000bf86070 */
[----:B------:R-:W-:-:S03]  /*15a0*/  ISETP.GE.AND.EX P4, PT, R7, UR21, PT, P4 ;  /* 0x0000001507007c0c */ /* 0x000fc6000bf86340 */
[----:B------:R-:W4:Y:S01]  /*15b0*/  @!P5 LDC.64 R46, c[0x0][0x3f8] ;  /* 0x0000fe00ff2edb82 */ /* 0x000f220000000a00 */
[----:B-1----:R-:W-:Y:S02]  /*15c0*/  @!P3 MOV R42, R122 ;  /* 0x0000007a002ab202 */ /* 0x002fe40000000f00 */
[----:B------:R-:W-:Y:S01]  /*15d0*/  @!P3 MOV R43, R121 ;  /* 0x00000079002bb202 */ /* 0x000fe20000000f00 */
[----:B---3--:R-:W-:Y:S01]  /*15e0*/  @!P3 IMAD R60, R111, R58, RZ ;  /* 0x0000003a6f3cb224 */ /* 0x008fe200078e02ff */
[----:B--2---:R-:W-:-:S03]  /*15f0*/  @!P0 IADD3 R2, P6, PT, R61, R2, RZ ;  /* 0x000000023d028210 */ /* 0x004fc60007fde0ff */
[----:B------:R-:W1:Y:S01]  /*1600*/  @!P3 LDC.64 R70, c[0x0][0x398] ;  /* 0x0000e600ff46bb82 */ /* 0x000e620000000a00 */
[----:B------:R-:W-:-:S07]  /*1610*/  @!P3 IMAD R61, R119, R59, R60 ;  /* 0x0000003b773db224 */ /* 0x000fce00078e023c */
[----:B------:R-:W2:Y:S01]  /*1620*/  @!P4 LDC.64 R72, c[0x0][0x3f8] ;  /* 0x0000fe00ff48cb82 */ /* 0x000ea20000000a00 */
[----:B------:R-:W-:Y:S01]  /*1630*/  @!P3 IMAD.WIDE.U32 R58, R119, R58, R42 ;  /* 0x0000003a773ab225 */ /* 0x000fe200078e002a */
[----:B------:R-:W-:-:S04]  /*1640*/  @!P0 IADD3.X R3, PT, PT, R4, R3, RZ, P6, !PT ;  /* 0x0000000304038210 */ /* 0x000fc800037fe4ff */
[----:B------:R-:W-:Y:S01]  /*1650*/  @!P3 IADD3 R43, PT, PT, R59, R61, RZ ;  /* 0x0000003d3b2bb210 */ /* 0x000fe20007ffe0ff */
[----:B----4-:R-:W-:Y:S01]  /*1660*/  @!P5 IMAD R42, R5, R46, RZ ;  /* 0x0000002e052ad224 */ /* 0x010fe200078e02ff */
[C---:B------:R-:W-:Y:S02]  /*1670*/  @!P3 SHF.L.U32 R67, R58.reuse, 0x2, RZ ;  /* 0x000000023a43b819 */ /* 0x040fe400000006ff */
[----:B------:R-:W-:Y:S02]  /*1680*/  CS2R R80, SRZ ;  /* 0x0000000000507805 */ /* 0x000fe4000001ff00 */
[----:B------:R-:W-:Y:S02]  /*1690*/  @!P3 SHF.L.U64.HI R4, R58, 0x2, R43 ;  /* 0x000000023a04b819 */ /* 0x000fe4000001022b */
[----:B------:R-:W-:Y:S02]  /*16a0*/  CS2R R44, SRZ ;  /* 0x00000000002c7805 */ /* 0x000fe4000001ff00 */
[----:B------:R-:W-:Y:S01]  /*16b0*/  @!P5 MOV R58, R122 ;  /* 0x0000007a003ad202 */ /* 0x000fe20000000f00 */
[----:B------:R-:W-:Y:S01]  /*16c0*/  UIMAD.WIDE UR6, UR18, 0x8, UR6 ;  /* 0x00000008120678a5 */ /* 0x000fe2000f8e0206 */
[----:B------:R-:W-:Y:S01]  /*16d0*/  @!P5 MOV R59, R121 ;  /* 0x00000079003bd202 */ /* 0x000fe20000000f00 */
[C---:B------:R-:W-:Y:S01]  /*16e0*/  @!P5 IMAD R61, R114.reuse, R47, R42 ;  /* 0x0000002f723dd224 */ /* 0x040fe200078e022a */
[----:B------:R-:W-:Y:S01]  /*16f0*/  CS2R R42, SRZ ;  /* 0x00000000002a7805 */ /* 0x000fe2000001ff00 */
[----:B------:R3:W5:Y:S01]  /*1700*/  @!P1 LDG.E.64 R80, desc[UR28][R48.64] ;  /* 0x0000001c30509981 */ /* 0x000762000c1e1b00 */
[----:B------:R-:W4:Y:S01]  /*1710*/  @!P5 LDC.64 R64, c[0x0][0x3a0] ;  /* 0x0000e800ff40db82 */ /* 0x000f220000000a00 */
[----:B------:R-:W-:-:S02]  /*1720*/  @!P5 IMAD.WIDE.U32 R58, R114, R46, R58 ;  /* 0x0000002e723ad225 */ /* 0x000fc400078e003a */
[----:B------:R2:W5:Y:S04]  /*1730*/  @!P2 LDG.E.64 R44, desc[UR28][R52.64] ;  /* 0x0000001c342ca981 */ /* 0x000568000c1e1b00 */
[----:B------:R1:W5:Y:S01]  /*1740*/  @!P2 LDG.E.64 R42, desc[UR28][R54.64] ;  /* 0x0000001c362aa981 */ /* 0x000362000c1e1b00 */
[----:B------:R-:W4:Y:S01]  /*1750*/  @!P5 LDC.64 R62, c[0x0][0x398] ;  /* 0x0000e600ff3edb82 */ /* 0x000f220000000a00 */
[----:B---3--:R-:W-:Y:S02]  /*1760*/  @!P4 MOV R48, R122 ;  /* 0x0000007a0030c202 */ /* 0x008fe40000000f00 */
[----:B------:R-:W-:Y:S01]  /*1770*/  @!P4 MOV R49, R121 ;  /* 0x000000790031c202 */ /* 0x000fe20000000f00 */
[----:B--2---:R-:W-:Y:S01]  /*1780*/  @!P4 IMAD R52, R7, R72, RZ ;  /* 0x000000480734c224 */ /* 0x004fe200078e02ff */
[----:B0-----:R-:W-:Y:S01]  /*1790*/  @!P3 IADD3 R68, P2, PT, R67, R68, RZ ;  /* 0x000000444344b210 */ /* 0x001fe20007f5e0ff */
[----:B------:R-:W-:Y:S01]  /*17a0*/  @!P4 IMAD.WIDE.U32 R48, R112, R72, R48 ;  /* 0x000000487030c225 */ /* 0x000fe200078e0030 */
[----:B-1----:R-:W-:-:S03]  /*17b0*/  @!P5 IADD3 R55, PT, PT, R59, R61, RZ ;  /* 0x0000003d3b37d210 */ /* 0x002fc60007ffe0ff */
[----:B------:R-:W-:Y:S01]  /*17c0*/  @!P4 IMAD R59, R112, R73, R52 ;  /* 0x00000049703bc224 */ /* 0x000fe200078e0234 */
[C---:B------:R-:W-:Y:S02]  /*17d0*/  @!P3 IADD3.X R69, PT, PT, R4.reuse, R69, RZ, P2, !PT ;  /* 0x000000450445b210 */ /* 0x040fe400017fe4ff */
[----:B------:R-:W-:Y:S02]  /*17e0*/  @!P3 IADD3 R66, P2, PT, R67, R70, RZ ;  /* 0x000000464342b210 */ /* 0x000fe40007f5e0ff */
[----:B------:R-:W-:Y:S02]  /*17f0*/  @!P4 IADD3 R49, PT, PT, R49, R59, RZ ;  /* 0x0000003b3131c210 */ /* 0x000fe40007ffe0ff */
[----:B------:R-:W-:Y:S02]  /*1800*/  MOV R72, UR6 ;  /* 0x0000000600487c02 */ /* 0x000fe40008000f00 */
[----:B------:R-:W-:Y:S02]  /*1810*/  MOV R73, UR7 ;  /* 0x0000000700497c02 */ /* 0x000fe40008000f00 */
[----:B------:R-:W-:-:S02]  /*1820*/  @!P3 IADD3.X R67, PT, PT, R4, R71, RZ, P2, !PT ;  /* 0x000000470443b210 */ /* 0x000fc400017fe4ff */
[C---:B------:R-:W-:Y:S02]  /*1830*/  @!P4 SHF.L.U32 R75, R48.reuse, 0x2, RZ ;  /* 0x00000002304bc819 */ /* 0x040fe400000006ff */
[----:B------:R-:W-:Y:S02]  /*1840*/  @!P4 SHF.L.U64.HI R4, R48, 0x2, R49 ;  /* 0x000000023004c819 */ /* 0x000fe40000010231 */
[----:B------:R-:W2:Y:S01]  /*1850*/  LDG.E.64 R48, desc[UR28][R72.64] ;  /* 0x0000001c48307981 */ /* 0x000ea2000c1e1b00 */
[----:B------:R-:W-:Y:S02]  /*1860*/  ISETP.GE.U32.AND P6, PT, R110, UR20, PT ;  /* 0x000000146e007c0c */ /* 0x000fe4000bfc6070 */
[----:B------:R-:W-:Y:S02]  /*1870*/  CS2R R46, SRZ ;  /* 0x00000000002e7805 */ /* 0x000fe4000001ff00 */
[----:B------:R-:W-:Y:S02]  /*1880*/  ISETP.GE.AND.EX P6, PT, R9, UR21, PT, P6 ;  /* 0x0000001509007c0c */ /* 0x000fe4000bfc6360 */
[----:B------:R-:W-:-:S02]  /*1890*/  @!P5 SHF.L.U32 R53, R58, 0x2, RZ ;  /* 0x000000023a35d819 */ /* 0x000fc400000006ff */
[----:B------:R0:W5:Y:S01]  /*18a0*/  @!P1 LDG.E.64 R46, desc[UR28][R56.64] ;  /* 0x0000001c382e9981 */ /* 0x000162000c1e1b00 */
[----:B------:R-:W-:Y:S02]  /*18b0*/  ISETP.GE.U32.AND P1, PT, R108, UR20, PT ;  /* 0x000000146c007c0c */ /* 0x000fe4000bf26070 */
[----:B------:R-:W-:Y:S02]  /*18c0*/  @!P5 SHF.L.U64.HI R58, R58, 0x2, R55 ;  /* 0x000000023a3ad819 */ /* 0x000fe40000010237 */
[----:B------:R-:W1:Y:S01]  /*18d0*/  @!P4 LDC.64 R54, c[0x0][0x3a0] ;  /* 0x0000e800ff36cb82 */ /* 0x000e620000000a00 */
[----:B------:R-:W-:-:S07]  /*18e0*/  ISETP.GE.AND.EX P1, PT, R107, UR21, PT, P1 ;  /* 0x000000156b007c0c */ /* 0x000fce000bf26310 */
[----:B------:R-:W3:Y:S01]  /*18f0*/  @!P6 LDC.64 R70, c[0x0][0x3f8] ;  /* 0x0000fe00ff46eb82 */ /* 0x000ee20000000a00 */
[----:B----4-:R-:W-:-:S07]  /*1900*/  @!P5 IADD3 R64, P2, PT, R53, R64, RZ ;  /* 0x000000403540d210 */ /* 0x010fce0007f5e0ff */
[----:B0-----:R-:W0:Y:S01]  /*1910*/  @!P4 LDC.64 R56, c[0x0][0x398] ;  /* 0x0000e600ff38cb82 */ /* 0x001e220000000a00 */
[C---:B------:R-:W-:Y:S02]  /*1920*/  @!P5 IADD3.X R65, PT, PT, R58.reuse, R65, RZ, P2, !PT ;  /* 0x000000413a41d210 */ /* 0x040fe400017fe4ff */
[----:B------:R-:W-:Y:S02]  /*1930*/  @!P5 IADD3 R62, P2, PT, R53, R62, RZ ;  /* 0x0000003e353ed210 */ /* 0x000fe40007f5e0ff */
[----:B------:R-:W-:Y:S02]  /*1940*/  CS2R R82, SRZ ;  /* 0x0000000000527805 */ /* 0x000fe4000001ff00 */
[----:B------:R-:W-:Y:S01]  /*1950*/  CS2R R84, SRZ ;  /* 0x0000000000547805 */ /* 0x000fe2000001ff00 */
[----:B------:R-:W4:Y:S01]  /*1960*/  @!P1 LDC.64 R52, c[0x0][0x3f8] ;  /* 0x0000fe00ff349b82 */ /* 0x000f220000000a00 */
[----:B------:R-:W-:Y:S02]  /*1970*/  @!P5 IADD3.X R63, PT, PT, R58, R63, RZ, P2, !PT ;  /* 0x0000003f3a3fd210 */ /* 0x000fe400017fe4ff */
[----:B------:R3:W5:Y:S04]  /*1980*/  @!P0 LDG.E.64 R82, desc[UR28][R50.64] ;  /* 0x0000001c32528981 */ /* 0x000768000c1e1b00 */
[----:B------:R4:W5:Y:S01]  /*1990*/  @!P0 LDG.E.64 R84, desc[UR28][R2.64] ;  /* 0x0000001c02548981 */ /* 0x000962000c1e1b00 */
[----:B------:R-:W4:Y:S01]  /*19a0*/  @!P6 LDC.64 R58, c[0x0][0x3a0] ;  /* 0x0000e800ff3aeb82 */ /* 0x000f220000000a00 */
[----:B-1----:R-:W-:Y:S01]  /*19b0*/  @!P4 IADD3 R54, P0, PT, R75, R54, RZ ;  /* 0x000000364b36c210 */ /* 0x002fe20007f1e0ff */
[----:B---3--:R-:W-:Y:S01]  /*19c0*/  @!P6 IMAD R72, R9, R70, RZ ;  /* 0x000000460948e224 */ /* 0x008fe200078e02ff */
[----:B------:R-:W-:-:S02]  /*19d0*/  @!P6 MOV R50, R122 ;  /* 0x0000007a0032e202 */ /* 0x000fc40000000f00 */
[----:B------:R-:W-:-:S03]  /*19e0*/  @!P6 MOV R51, R121 ;  /* 0x000000790033e202 */ /* 0x000fc60000000f00 */
[----:B------:R-:W1:Y:S01]  /*19f0*/  @!P6 LDC.64 R60, c[0x0][0x398] ;  /* 0x0000e600ff3ceb82 */ /* 0x000e620000000a00 */
[----:B------:R-:W-:Y:S01]  /*1a00*/  ISETP.NE.AND P2, PT, RZ, UR32, PT ;  /* 0x00000020ff007c0c */ /* 0x000fe2000bf45270 */
[----:B------:R-:W-:Y:S01]  /*1a10*/  @!P6 IMAD R71, R110, R71, R72 ;  /* 0x000000476e47e224 */ /* 0x000fe200078e0248 */
[----:B------:R-:W-:Y:S01]  /*1a20*/  @!P4 IADD3.X R55, PT, PT, R4, R55, RZ, P0, !PT ;  /* 0x000000370437c210 */ /* 0x000fe200007fe4ff */
[----:B------:R-:W-:Y:S01]  /*1a30*/  @!P6 IMAD.WIDE.U32 R50, R110, R70, R50 ;  /* 0x000000466e32e225 */ /* 0x000fe200078e0032 */
[----:B0-----:R-:W-:-:S03]  /*1a40*/  @!P4 IADD3 R56, P0, PT, R75, R56, RZ ;  /* 0x000000384b38c210 */ /* 0x001fc60007f1e0ff */
[----:B------:R-:W0:Y:S01]  /*1a50*/  @!P1 LDC.64 R74, c[0x0][0x3a0] ;  /* 0x0000e800ff4a9b82 */ /* 0x000e220000000a00 */
[----:B------:R-:W-:Y:S02]  /*1a60*/  @!P6 IADD3 R51, PT, PT, R51, R71, RZ ;  /* 0x000000473333e210 */ /* 0x000fe40007ffe0ff */
[----:B------:R-:W-:Y:S01]  /*1a70*/  @!P4 IADD3.X R57, PT, PT, R4, R57, RZ, P0, !PT ;  /* 0x000000390439c210 */ /* 0x000fe200007fe4ff */
[----:B----4-:R-:W-:Y:S01]  /*1a80*/  @!P1 IMAD R76, R107, R52, RZ ;  /* 0x000000346b4c9224 */ /* 0x010fe200078e02ff */
[----:B------:R-:W-:-:S03]  /*1a90*/  @!P6 SHF.L.U32 R77, R50, 0x2, RZ ;  /* 0x00000002324de819 */ /* 0x000fc600000006ff */
[----:B------:R-:W3:Y:S01]  /*1aa0*/  @!P1 LDC.64 R2, c[0x0][0x398] ;  /* 0x0000e600ff029b82 */ /* 0x000ee20000000a00 */
[----:B------:R-:W-:Y:S02]  /*1ab0*/  @!P6 SHF.L.U64.HI R4, R50, 0x2, R51 ;  /* 0x000000023204e819 */ /* 0x000fe40000010233 */
[----:B------:R-:W-:Y:S02]  /*1ac0*/  @!P1 MOV R50, R122 ;  /* 0x0000007a00329202 */ /* 0x000fe40000000f00 */
[----:B------:R-:W-:Y:S01]  /*1ad0*/  @!P1 MOV R51, R121 ;  /* 0x0000007900339202 */ /* 0x000fe20000000f00 */
[C---:B------:R-:W-:Y:S01]  /*1ae0*/  @!P1 IMAD R79, R108.reuse, R53, R76 ;  /* 0x000000356c4f9224 */ /* 0x040fe200078e024c */
[----:B------:R-:W-:Y:S01]  /*1af0*/  @!P6 IADD3 R58, P0, PT, R77, R58, RZ ;  /* 0x0000003a4d3ae210 */ /* 0x000fe20007f1e0ff */
[----:B------:R-:W4:Y:S01]  /*1b00*/  @P2 LDC.64 R70, c[0x0][0x3b0] ;  /* 0x0000ec00ff462b82 */ /* 0x000f220000000a00 */
[----:B------:R-:W-:Y:S02]  /*1b10*/  @!P1 IMAD.WIDE.U32 R52, R108, R52, R50 ;  /* 0x000000346c349225 */ /* 0x000fe400078e0032 */
[----:B------:R-:W-:-:S05]  /*1b20*/  @!P6 IADD3.X R59, PT, PT, R4, R59, RZ, P0, !PT ;  /* 0x0000003b043be210 */ /* 0x000fca00007fe4ff */
[----:B------:R-:W4:Y:S01]  /*1b30*/  LDC.64 R72, c[0x0][0x3a8] ;  /* 0x0000ea00ff487b82 */ /* 0x000f220000000a00 */
[----:B-1----:R-:W-:Y:S02]  /*1b40*/  @!P6 IADD3 R50, P0, PT, R77, R60, RZ ;  /* 0x0000003c4d32e210 */ /* 0x002fe40007f1e0ff */
[----:B------:R-:W-:Y:S02]  /*1b50*/  @!P1 IADD3 R77, PT, PT, R53, R79, RZ ;  /* 0x0000004f354d9210 */ /* 0x000fe40007ffe0ff */
[----:B------:R-:W-:Y:S02]  /*1b60*/  @!P1 SHF.L.U32 R53, R52, 0x2, RZ ;  /* 0x0000000234359819 */ /* 0x000fe400000006ff */
[----:B------:R-:W-:Y:S01]  /*1b70*/  @!P6 IADD3.X R51, PT, PT, R4, R61, RZ, P0, !PT ;  /* 0x0000003d0433e210 */ /* 0x000fe200007fe4ff */
[----:B------:R-:W-:Y:S01]  /*1b80*/  IMAD R61, R0, 0x62, RZ ;  /* 0x00000062003d7824 */ /* 0x000fe200078e02ff */
[----:B------:R-:W-:Y:S02]  /*1b90*/  @!P1 SHF.L.U64.HI R4, R52, 0x2, R77 ;  /* 0x0000000234049819 */ /* 0x000fe4000001024d */
[----:B0-----:R-:W-:-:S02]  /*1ba0*/  @!P1 IADD3 R60, P0, PT, R53, R74, RZ ;  /* 0x0000004a353c9210 */ /* 0x001fc40007f1e0ff */
[----:B------:R-:W-:Y:S02]  /*1bb0*/  IADD3 R77, PT, PT, R61, R6, RZ ;  /* 0x000000063d4d7210 */ /* 0x000fe40007ffe0ff */
[----:B------:R-:W-:Y:S02]  /*1bc0*/  @!P1 IADD3.X R61, PT, PT, R4, R75, RZ, P0, !PT ;  /* 0x0000004b043d9210 */ /* 0x000fe400007fe4ff */
[----:B---3--:R-:W-:Y:S01]  /*1bd0*/  @!P1 IADD3 R52, P0, PT, R53, R2, RZ ;  /* 0x0000000235349210 */ /* 0x008fe20007f1e0ff */
[----:B----4-:R-:W-:-:S03]  /*1be0*/  @P2 IMAD.WIDE R70, R77, 0x2, R70 ;  /* 0x000000024d462825 */ /* 0x010fc600078e0246 */
[----:B------:R-:W-:Y:S01]  /*1bf0*/  @!P1 IADD3.X R53, PT, PT, R4, R3, RZ, P0, !PT ;  /* 0x0000000304359210 */ /* 0x000fe200007fe4ff */
[----:B------:R-:W-:Y:S02]  /*1c00*/  HFMA2 R3, -RZ, RZ, 0, 0 ;  /* 0x00000000ff037431 */ /* 0x000fe400000001ff */
[----:B------:R-:W-:Y:S01]  /*1c10*/  IMAD.WIDE R72, R77, 0x2, R72 ;  /* 0x000000024d487825 */ /* 0x000fe200078e0248 */
[----:B------:R-:W-:Y:S02]  /*1c20*/  CS2R R86, SRZ ;  /* 0x0000000000567805 */ /* 0x000fe4000001ff00 */
[----:B------:R-:W-:Y:S02]  /*1c30*/  MOV R2, RZ ;  /* 0x000000ff00027202 */ /* 0x000fe40000000f00 */
[----:B------:R-:W-:Y:S02]  /*1c40*/  CS2R R88, SRZ ;  /* 0x0000000000587805 */ /* 0x000fe4000001ff00 */
[----:B------:R-:W-:-:S02]  /*1c50*/  CS2R R90, SRZ ;  /* 0x00000000005a7805 */ /* 0x000fc4000001ff00 */
[----:B------:R-:W-:Y:S02]  /*1c60*/  CS2R R92, SRZ ;  /* 0x00000000005c7805 */ /* 0x000fe4000001ff00 */
[----:B------:R-:W-:Y:S02]  /*1c70*/  CS2R R94, SRZ ;  /* 0x00000000005e7805 */ /* 0x000fe4000001ff00 */
[----:B------:R-:W-:Y:S02]  /*1c80*/  CS2R R96, SRZ ;  /* 0x0000000000607805 */ /* 0x000fe4000001ff00 */
[----:B------:R-:W-:Y:S02]  /*1c90*/  CS2R R98, SRZ ;  /* 0x0000000000627805 */ /* 0x000fe4000001ff00 */
[----:B------:R-:W-:Y:S02]  /*1ca0*/  CS2R R100, SRZ ;  /* 0x0000000000647805 */ /* 0x000fe4000001ff00 */
[----:B------:R-:W-:Y:S01]  /*1cb0*/  CS2R R102, SRZ ;  /* 0x0000000000667805 */ /* 0x000fe2000001ff00 */
[----:B------:R-:W3:Y:S04]  /*1cc0*/  @P2 LDG.E.U16 R75, desc[UR28][R70.64] ;  /* 0x0000001c464b2981 */ /* 0x000ee8000c1e1500 */
[----:B------:R-:W4:Y:S04]  /*1cd0*/  @P2 LDG.E.U16 R74, desc[UR28][R70.64+0x2] ;  /* 0x0000021c464a2981 */ /* 0x000f28000c1e1500 */
[----:B------:R-:W4:Y:S04]  /*1ce0*/  LDG.E.U16 R109, desc[UR28][R72.64] ;  /* 0x0000001c486d7981 */ /* 0x000f28000c1e1500 */
[----:B------:R-:W4:Y:S04]  /*1cf0*/  LDG.E.U16 R4, desc[UR28][R72.64+0x2] ;  /* 0x0000021c48047981 */ /* 0x000f28000c1e1500 */
        /* <DEDUP_REMOVED lines=9> */
[----:B------:R0:W5:Y:S01]  /*1d90*/  @!P1 LDG.E.64 R102, desc[UR28][R52.64] ;  /* 0x0000001c34669981 */ /* 0x000162000c1e1b00 */
[----:B------:R-:W-:Y:S01]  /*1da0*/  UISETP.NE.AND UP1, UPT, UR32, URZ, UPT ;  /* 0x000000ff2000728c */ /* 0x000fe2000bf25270 */
[----:B------:R-:W-:Y:S01]  /*1db0*/  HFMA2 R106, -RZ, RZ, 0, 0 ;  /* 0x00000000ff6a7431 */ /* 0x000fe200000001ff */
[----:B------:R-:W-:Y:S01]  /*1dc0*/  MOV R115, RZ ;  /* 0x000000ff00737202 */ /* 0x000fe20000000f00 */
        /* <DEDUP_REMOVED lines=12> */
[----:B---3--:R-:W-:Y:S02]  /*1e90*/  @P2 SHF.L.U32 R106, R75, 0x10, RZ ;  /* 0x000000104b6a2819 */ /* 0x008fe400000006ff */
[----:B----4-:R-:W-:Y:S02]  /*1ea0*/  @P2 SHF.L.U32 R115, R74, 0x10, RZ ;  /* 0x000000104a732819 */ /* 0x010fe400000006ff */
[----:B------:R-:W-:Y:S02]  /*1eb0*/  SHF.L.U32 R109, R109, 0x10, RZ ;  /* 0x000000106d6d7819 */ /* 0x000fe400000006ff */
[----:B------:R-:W-:Y:S01]  /*1ec0*/  SHF.L.U32 R4, R4, 0x10, RZ ;  /* 0x0000001004047819 */ /* 0x000fe200000006ff */
[----:B0-----:R-:W-:Y:S06]  /*1ed0*/  BRA.U UP1, `(.L_x_1411) ;  /* 0x0000000d01847547 */ /* 0x001fec000b800000 */
        /* <DEDUP_REMOVED lines=225> */
.L_x_1411:
[----:B-----5:R-:W-:Y:S01]  /*2cf0*/  FADD.FTZ R49, R86, -UR37 ;  /* 0x8000002556317e21 */ /* 0x020fe20008010000 */
[----:B------:R-:W-:Y:S01]  /*2d00*/  FADD.FTZ R48, R87, -UR37 ;  /* 0x8000002557307e21 */ /* 0x000fe20008010000 */
[----:B------:R-:W-:Y:S01]  /*2d10*/  FADD.FTZ R66, R88, -UR37 ;  /* 0x8000002558427e21 */ /* 0x000fe20008010000 */
[----:B------:R-:W-:Y:S01]  /*2d20*/  FADD.FTZ R69, R89, -UR37 ;  /* 0x8000002559457e21 */ /* 0x000fe20008010000 */
[----:B------:R-:W-:Y:S01]  /*2d30*/  FMUL.FTZ R49, R49, UR38 ;  /* 0x0000002631317c20 */ /* 0x000fe20008410000 */
[----:B------:R-:W-:Y:S01]  /*2d40*/  FMUL.FTZ R48, R48, UR38 ;  /* 0x0000002630307c20 */ /* 0x000fe20008410000 */
[----:B------:R-:W-:Y:S01]  /*2d50*/  FMUL.FTZ R66, R66, UR38 ;  /* 0x0000002642427c20 */ /* 0x000fe20008410000 */
[----:B------:R-:W-:Y:S01]  /*2d60*/  FADD.FTZ R64, R14, -UR37 ;  /* 0x800000250e407e21 */ /* 0x000fe20008010000 */
[C-C-:B------:R-:W-:Y:S01]  /*2d70*/  FFMA.FTZ R61, R109.reuse, R49, R106.reuse ;  /* 0x000000316d3d7223 */ /* 0x140fe2000001006a */
[--C-:B------:R-:W-:Y:S01]  /*2d80*/  FFMA.FTZ R58, R4, R48, R115.reuse ;  /* 0x00000030043a7223 */ /* 0x100fe20000010073 */
[--C-:B------:R-:W-:Y:S01]  /*2d90*/  FFMA.FTZ R55, R109, R66, R106.reuse ;  /* 0x000000426d377223 */ /* 0x100fe2000001006a */
[----:B------:R-:W-:Y:S01]  /*2da0*/  FMUL.FTZ R69, R69, UR38 ;  /* 0x0000002645457c20 */ /* 0x000fe20008410000 */
[----:B------:R-:W-:Y:S01]  /*2db0*/  FMUL.FTZ R50, R61, -1.4426950216293334961 ;  /* 0xbfb8aa3b3d327820 */ /* 0x000fe20000410000 */
[----:B------:R-:W-:Y:S01]  /*2dc0*/  FMUL.FTZ R51, R58, -1.4426950216293334961 ;  /* 0xbfb8aa3b3a337820 */ /* 0x000fe20000410000 */
[----:B------:R-:W-:Y:S01]  /*2dd0*/  FMUL.FTZ R54, R55, -1.4426950216293334961 ;  /* 0xbfb8aa3b37367820 */ /* 0x000fe20000410000 */
[----:B------:R-:W-:Y:S01]  /*2de0*/  FMUL.FTZ R64, R64, UR38 ;  /* 0x0000002640407c20 */ /* 0x000fe20008410000 */
[----:B------:R-:W-:Y:S01]  /*2df0*/  FFMA.FTZ R52, R4, R69, R115 ;  /* 0x0000004504347223 */ /* 0x000fe20000010073 */
[----:B------:R0:W1:Y:S01]  /*2e00*/  MUFU.EX2 R59, R51 ;  /* 0x00000033003b7308 */ /* 0x0000620000000800 */
[----:B------:R-:W-:Y:S01]  /*2e10*/  FADD.FTZ R62, R15, -UR37 ;  /* 0x800000250f3e7e21 */ /* 0x000fe20008010000 */
[----:B------:R-:W-:Y:S01]  /*2e20*/  FFMA.FTZ R57, R109, R64, R106 ;  /* 0x000000406d397223 */ /* 0x000fe2000001006a */
[----:B------:R-:W-:Y:S01]  /*2e30*/  FMUL.FTZ R56, R52, -1.4426950216293334961 ;  /* 0xbfb8aa3b34387820 */ /* 0x000fe20000410000 */
[----:B------:R-:W-:Y:S01]  /*2e40*/  FADD.FTZ R65, R18, -UR37 ;  /* 0x8000002512417e21 */ /* 0x000fe20008010000 */
[----:B------:R-:W-:Y:S01]  /*2e50*/  FMUL.FTZ R62, R62, UR38 ;  /* 0x000000263e3e7c20 */ /* 0x000fe20008410000 */
[----:B------:R-:W-:-:S02]  /*2e60*/  FMUL.FTZ R63, R57, -1.4426950216293334961 ;  /* 0xbfb8aa3b393f7820 */ /* 0x000fc40000410000 */
[----:B------:R-:W2:Y:S01]  /*2e70*/  MUFU.EX2 R50, R50 ;  /* 0x0000003200327308 */ /* 0x000ea20000000800 */
[----:B------:R-:W-:Y:S01]  /*2e80*/  FFMA.FTZ R53, R4, R62, R115 ;  /* 0x0000003e04357223 */ /* 0x000fe20000010073 */
[----:B------:R-:W-:-:S04]  /*2e90*/  FMUL.FTZ R65, R65, UR38 ;  /* 0x0000002641417c20 */ /* 0x000fc80008410000 */
[----:B0-----:R-:W-:Y:S02]  /*2ea0*/  FFMA.FTZ R51, R109, R65, R106 ;  /* 0x000000416d337223 */ /* 0x001fe4000001006a */
[----:B------:R0:W3:Y:S01]  /*2eb0*/  MUFU.EX2 R60, R54 ;  /* 0x00000036003c7308 */ /* 0x0000e20000000800 */
[----:B-1----:R-:W-:Y:S01]  /*2ec0*/  FADD.FTZ R59, R59, 1 ;  /* 0x3f8000003b3b7421 */ /* 0x002fe20000010000 */
[----:B------:R-:W-:-:S06]  /*2ed0*/  FMUL.FTZ R72, R51, -1.4426950216293334961 ;  /* 0xbfb8aa3b33487820 */ /* 0x000fcc0000410000 */
[----:B------:R-:W1:Y:S01]  /*2ee0*/  MUFU.EX2 R68, R56 ;  /* 0x0000003800447308 */ /* 0x000e620000000800 */
[----:B--2---:R-:W-:Y:S01]  /*2ef0*/  FADD.FTZ R67, R50, 1 ;  /* 0x3f80000032437421 */ /* 0x004fe20000010000 */
[----:B0-----:R-:W-:-:S06]  /*2f00*/  FMUL.FTZ R54, R53, -1.4426950216293334961 ;  /* 0xbfb8aa3b35367820 */ /* 0x001fcc0000410000 */
[----:B------:R3:W0:Y:S08]  /*2f10*/  MUFU.EX2 R71, R63 ;  /* 0x0000003f00477308 */ /* 0x0006300000000800 */
[----:B------:R-:W-:Y:S01]  /*2f20*/  MUFU.RCP R67, R67 ;  /* 0x0000004300437308 */ /* 0x000fe20000001000 */
[----:B---3--:R-:W-:Y:S01]  /*2f30*/  FADD.FTZ R63, R60, 1 ;  /* 0x3f8000003c3f7421 */ /* 0x008fe20000010000 */
[----:B-1----:R-:W-:Y:S01]  /*2f40*/  FADD.FTZ R68, R68, 1 ;  /* 0x3f80000044447421 */ /* 0x002fe20000010000 */
[----:B------:R-:W-:-:S04]  /*2f50*/  FADD.FTZ R60, R19, -UR37 ;  /* 0x80000025133c7e21 */ /* 0x000fc80008010000 */
[----:B------:R-:W-:Y:S01]  /*2f60*/  FMUL.FTZ R60, R60, UR38 ;  /* 0x000000263c3c7c20 */ /* 0x000fe20008410000 */
[----:B------:R-:W1:Y:S01]  /*2f70*/  MUFU.RCP R70, R59 ;  /* 0x0000003b00467308 */ /* 0x000e620000001000 */
[----:B0-----:R-:W-:Y:S02]  /*2f80*/  FADD.FTZ R73, R71, 1 ;  /* 0x3f80000047497421 */ /* 0x001fe40000010000 */
[----:B------:R-:W-:-:S04]  /*2f90*/  FFMA.FTZ R50, R4, R60, R115 ;  /* 0x0000003c04327223 */ /* 0x000fc80000010073 */
[----:B------:R-:W-:Y:S01]  /*2fa0*/  FMUL.FTZ R75, R50, -1.4426950216293334961 ;  /* 0xbfb8aa3b324b7820 */ /* 0x000fe20000410000 */
[----:B------:R-:W0:Y:S08]  /*2fb0*/  MUFU.EX2 R54, R54 ;  /* 0x0000003600367308 */ /* 0x000e300000000800 */
[----:B------:R-:W2:Y:S01]  /*2fc0*/  MUFU.RCP R63, R63 ;  /* 0x0000003f003f7308 */ /* 0x000ea20000001000 */
[----:B-1----:R-:W-:Y:S01]  /*2fd0*/  FADD.FTZ R71, -R70, 1 ;  /* 0x3f80000046477421 */ /* 0x002fe20000010100 */
[----:B------:R-:W-:-:S06]  /*2fe0*/  FMUL.FTZ R77, R3, R70 ;  /* 0x00000046034d7220 */ /* 0x000fcc0000410000 */
[----:B------:R1:W3:Y:S01]  /*2ff0*/  MUFU.EX2 R56, R72 ;  /* 0x0000004800387308 */ /* 0x0002e20000000800 */
[----:B0-----:R-:W-:-:S07]  /*3000*/  FADD.FTZ R70, R54, 1 ;  /* 0x3f80000036467421 */ /* 0x001fce0000010000 */
[----:B------:R-:W0:Y:S01]  /*3010*/  MUFU.RCP R68, R68 ;  /* 0x0000004400447308 */ /* 0x000e220000001000 */
[----:B-1----:R-:W-:Y:S01]  /*3020*/  FADD.FTZ R72, -R67, 1 ;  /* 0x3f80000043487421 */ /* 0x002fe20000010100 */
[----:B--2---:R-:W-:Y:S01]  /*3030*/  FADD.FTZ R74, -R63, 1 ;  /* 0x3f8000003f4a7421 */ /* 0x004fe20000010100 */
[----:B------:R-:W-:Y:S02]  /*3040*/  FMUL.FTZ R78, R90, R63 ;  /* 0x0000003f5a4e7220 */ /* 0x000fe40000410000 */
[----:B------:R-:W-:Y:S01]  /*3050*/  FFMA.FTZ R61, R61, R72, 1 ;  /* 0x3f8000003d3d7423 */ /* 0x000fe20000010048 */
[----:B------:R-:W-:Y:S01]  /*3060*/  FFMA.FTZ R72, R58, R71, 1 ;  /* 0x3f8000003a487423 */ /* 0x000fe20000010047 */
[----:B------:R-:W-:Y:S01]  /*3070*/  FMUL.FTZ R58, R2, R67 ;  /* 0x00000043023a7220 */ /* 0x000fe20000410000 */
[----:B------:R1:W2:Y:S01]  /*3080*/  MUFU.RCP R59, R73 ;  /* 0x00000049003b7308 */ /* 0x0002a20000001000 */
[----:B------:R-:W-:Y:S01]  /*3090*/  FADD.FTZ R67, R22, -UR37 ;  /* 0x8000002516437e21 */ /* 0x000fe20008010000 */
[----:B------:R-:W-:Y:S01]  /*30a0*/  FMUL.FTZ R77, R77, R72 ;  /* 0x000000484d4d7220 */ /* 0x000fe20000410000 */
[----:B------:R-:W-:Y:S01]  /*30b0*/  FMUL.FTZ R58, R58, R61 ;  /* 0x0000003d3a3a7220 */ /* 0x000fe20000410000 */
[----:B------:R-:W-:Y:S01]  /*30c0*/  FFMA.FTZ R71, R55, R74, 1 ;  /* 0x3f80000037477423 */ /* 0x000fe2000001004a */
[----:B------:R-:W-:Y:S01]  /*30d0*/  FMUL.FTZ R61, R67, UR38 ;  /* 0x00000026433d7c20 */ /* 0x000fe20008410000 */
[----:B---3--:R-:W-:-:S02]  /*30e0*/  FADD.FTZ R56, R56, 1 ;  /* 0x3f80000038387421 */ /* 0x008fc40000010000 */
[----:B------:R3:W4:Y:S01]  /*30f0*/  MUFU.RCP R72, R70 ;  /* 0x0000004600487308 */ /* 0x0007220000001000 */
[--C-:B------:R-:W-:Y:S01]  /*3100*/  FFMA.FTZ R54, R109, R61, R106.reuse ;  /* 0x0000003d6d367223 */ /* 0x100fe2000001006a */
[----:B0-----:R-:W-:Y:S01]  /*3110*/  FADD.FTZ R63, -R68, 1 ;  /* 0x3f800000443f7421 */ /* 0x001fe20000010100 */
[----:B------:R-:W-:Y:S01]  /*3120*/  FMUL.FTZ R78, R78, R71 ;  /* 0x000000474e4e7220 */ /* 0x000fe20000410000 */
[----:B-1----:R-:W-:Y:S01]  /*3130*/  FADD.FTZ R73, R23, -UR37 ;  /* 0x8000002517497e21 */ /* 0x002fe20008010000 */
[----:B------:R-:W-:Y:S01]  /*3140*/  FMUL.FTZ R71, R54, -1.4426950216293334961 ;  /* 0xbfb8aa3b36477820 */ /* 0x000fe20000410000 */
[----:B------:R-:W-:Y:S02]  /*3150*/  FFMA.FTZ R67, R52, R63, 1 ;  /* 0x3f80000034437423 */ /* 0x000fe4000001003f */
[----:B------:R-:W0:Y:S01]  /*3160*/  MUFU.EX2 R55, R75 ;  /* 0x0000004b00377308 */ /* 0x000e220000000800 */
[----:B--2---:R-:W-:Y:S01]  /*3170*/  FADD.FTZ R74, -R59, 1 ;  /* 0x3f8000003b4a7421 */ /* 0x004fe20000010100 */
[----:B------:R-:W-:Y:S01]  /*3180*/  FMUL.FTZ R59, R16, R59 ;  /* 0x0000003b103b7220 */ /* 0x000fe20000410000 */
[----:B------:R-:W-:Y:S01]  /*3190*/  FMUL.FTZ R73, R73, UR38 ;  /* 0x0000002649497c20 */ /* 0x000fe20008410000 */
[----:B---3--:R-:W-:Y:S01]  /*31a0*/  FMUL.FTZ R70, R91, R68 ;  /* 0x000000445b467220 */ /* 0x008fe20000410000 */
[----:B------:R-:W-:Y:S01]  /*31b0*/  FFMA.FTZ R74, R57, R74, 1 ;  /* 0x3f800000394a7423 */ /* 0x000fe2000001004a */
[----:B------:R-:W-:Y:S01]  /*31c0*/  FADD.FTZ R57, R26, -UR37 ;  /* 0x800000251a397e21 */ /* 0x000fe20008010000 */
[----:B------:R-:W-:Y:S01]  /*31d0*/  FFMA.FTZ R52, R4, R73, R115 ;  /* 0x0000004904347223 */ /* 0x000fe20000010073 */
[----:B------:R1:W2:Y:S01]  /*31e0*/  MUFU.EX2 R63, R71 ;  /* 0x00000047003f7308 */ /* 0x0002a20000000800 */
[----:B------:R-:W-:Y:S01]  /*31f0*/  FMUL.FTZ R59, R59, R74 ;  /* 0x0000004a3b3b7220 */ /* 0x000fe20000410000 */
[----:B----4-:R-:W-:Y:S01]  /*3200*/  FADD.FTZ R74, -R72, 1 ;  /* 0x3f800000484a7421 */ /* 0x010fe20000010100 */
[----:B------:R-:W-:Y:S01]  /*3210*/  FMUL.FTZ R57, R57, UR38 ;  /* 0x0000002639397c20 */ /* 0x000fe20008410000 */
[----:B------:R-:W-:Y:S01]  /*3220*/  FMUL.FTZ R68, R52, -1.4426950216293334961 ;  /* 0xbfb8aa3b34447820 */ /* 0x000fe20000410000 */
[----:B------:R-:W-:Y:S01]  /*3230*/  FMUL.FTZ R70, R70, R67 ;  /* 0x0000004346467220 */ /* 0x000fe20000410000 */
[----:B------:R-:W-:Y:S01]  /*3240*/  FFMA.FTZ R74, R53, R74, 1 ;  /* 0x3f800000354a7423 */ /* 0x000fe2000001004a */
[----:B------:R-:W-:Y:S01]  /*3250*/  FFMA.FTZ R53, R109, R57, R106 ;  /* 0x000000396d357223 */ /* 0x000fe2000001006a */
[----:B------:R3:W4:Y:S01]  /*3260*/  MUFU.RCP R75, R56 ;  /* 0x00000038004b7308 */ /* 0x0007220000001000 */
[----:B0-----:R-:W-:Y:S01]  /*3270*/  FADD.FTZ R76, R55, 1 ;  /* 0x3f800000374c7421 */ /* 0x001fe20000010000 */
[----:B------:R-:W-:Y:S01]  /*3280*/  FMUL.FTZ R67, R17, R72 ;  /* 0x0000004811437220 */ /* 0x000fe20000410000 */
[----:B-1----:R-:W-:-:S03]  /*3290*/  FMUL.FTZ R71, R53, -1.4426950216293334961 ;  /* 0xbfb8aa3b35477820 */ /* 0x002fc60000410000 */
[----:B------:R-:W-:Y:S02]  /*32a0*/  FMUL.FTZ R67, R67, R74 ;  /* 0x0000004a43437220 */ /* 0x000fe40000410000 */
[----:B------:R-:W0:Y:S01]  /*32b0*/  MUFU.EX2 R68, R68 ;  /* 0x0000004400447308 */ /* 0x000e220000000800 */
[----:B--2---:R-:W-:Y:S01]  /*32c0*/  FADD.FTZ R55, R63, 1 ;  /* 0x3f8000003f377421 */ /* 0x004fe20000010000 */
[----:B------:R-:W-:-:S04]  /*32d0*/  FADD.FTZ R63, R27, -UR37 ;  /* 0x800000251b3f7e21 */ /* 0x000fc80008010000 */
[----:B---3--:R-:W-:Y:S02]  /*32e0*/  FMUL.FTZ R56, R63, UR38 ;  /* 0x000000263f387c20 */ /* 0x008fe40008410000 */
[----:B------:R-:W1:Y:S01]  /*32f0*/  MUFU.EX2 R71, R71 ;  /* 0x0000004700477308 */ /* 0x000e620000000800 */
[----:B----4-:R-:W-:-:S04]  /*3300*/  FADD.FTZ R72, -R75, 1 ;  /* 0x3f8000004b487421 */ /* 0x010fc80000010100 */
[----:B------:R-:W-:Y:S01]  /*3310*/  FFMA.FTZ R63, R51, R72, 1 ;  /* 0x3f800000333f7423 */ /* 0x000fe20000010048 */
[----:B------:R-:W-:Y:S01]  /*3320*/  FFMA.FTZ R51, R4, R56, R115 ;  /* 0x0000003804337223 */ /* 0x000fe20000010073 */
[----:B------:R-:W-:Y:S01]  /*3330*/  FMUL.FTZ R72, R20, R75 ;  /* 0x0000004b14487220 */ /* 0x000fe20000410000 */
[----:B------:R-:W2:Y:S01]  /*3340*/  MUFU.RCP R76, R76 ;  /* 0x0000004c004c7308 */ /* 0x000ea20000001000 */
[----:B0-----:R-:W-:Y:S01]  /*3350*/  FADD.FTZ R124, R68, 1 ;  /* 0x3f800000447c7421 */ /* 0x001fe20000010000 */
[----:B------:R-:W-:Y:S01]  /*3360*/  FMUL.FTZ R74, R51, -1.4426950216293334961 ;  /* 0xbfb8aa3b334a7820 */ /* 0x000fe20000410000 */
[----:B------:R-:W-:-:S05]  /*3370*/  FMUL.FTZ R72, R72, R63 ;  /* 0x0000003f48487220 */ /* 0x000fca0000410000 */
[----:B------:R-:W0:Y:S01]  /*3380*/  MUFU.EX2 R74, R74 ;  /* 0x0000004a004a7308 */ /* 0x000e220000000800 */
[----:B-1----:R-:W-:-:S07]  /*3390*/  FADD.FTZ R71, R71, 1 ;  /* 0x3f80000047477421 */ /* 0x002fce0000010000 */
[----:B------:R-:W1:Y:S01]  /*33a0*/  MUFU.RCP R71, R71 ;  /* 0x0000004700477308 */ /* 0x000e620000001000 */
[----:B--2---:R-:W-:-:S04]  /*33b0*/  FADD.FTZ R63, -R76, 1 ;  /* 0x3f8000004c3f7421 */ /* 0x004fc80000010100 */
[----:B------:R-:W-:Y:S01]  /*33c0*/  FFMA.FTZ R50, R50, R63, 1 ;  /* 0x3f80000032327423 */ /* 0x000fe2000001003f */
[----:B------:R-:W-:Y:S02]  /*33d0*/  FMUL.FTZ R63, R21, R76 ;  /* 0x0000004c153f7220 */ /* 0x000fe40000410000 */
[----:B------:R-:W2:Y:S01]  /*33e0*/  MUFU.RCP R55, R55 ;  /* 0x0000003700377308 */ /* 0x000ea20000001000 */
[----:B0-----:R-:W-:Y:S01]  /*33f0*/  FADD.FTZ R74, R74, 1 ;  /* 0x3f8000004a4a7421 */ /* 0x001fe20000010000 */
[----:B------:R-:W-:-:S06]  /*3400*/  FMUL.FTZ R63, R63, R50 ;  /* 0x000000323f3f7220 */ /* 0x000fcc0000410000 */
[----:B------:R-:W0:Y:S01]  /*3410*/  MUFU.RCP R124, R124 ;  /* 0x0000007c007c7308 */ /* 0x000e220000001000 */
[----:B-1----:R-:W-:Y:S01]  /*3420*/  FADD.FTZ R50, -R71, 1 ;  /* 0x3f80000047327421 */ /* 0x002fe20000010100 */
[----:B------:R-:W-:-:S03]  /*3430*/  FMUL.FTZ R76, R28, R71 ;  /* 0x000000471c4c7220 */ /* 0x000fc60000410000 */
[----:B------:R-:W-:Y:S01]  /*3440*/  FFMA.FTZ R53, R53, R50, 1 ;  /* 0x3f80000035357423 */ /* 0x000fe20000010032 */
[----:B------:R-:W-:Y:S02]  /*3450*/  FADD.FTZ R50, R30, -UR37 ;  /* 0x800000251e327e21 */ /* 0x000fe40008010000 */
[----:B------:R-:W1:Y:S01]  /*3460*/  MUFU.RCP R104, R74 ;  /* 0x0000004a00687308 */ /* 0x000e620000001000 */
[----:B--2---:R-:W-:Y:S01]  /*3470*/  FADD.FTZ R75, -R55, 1 ;  /* 0x3f800000374b7421 */ /* 0x004fe20000010100 */
[----:B------:R-:W-:Y:S01]  /*3480*/  FMUL.FTZ R68, R24, R55 ;  /* 0x0000003718447220 */ /* 0x000fe20000410000 */
[----:B------:R-:W-:Y:S01]  /*3490*/  FMUL.FTZ R50, R50, UR38 ;  /* 0x0000002632327c20 */ /* 0x000fe20008410000 */
[----:B------:R-:W-:Y:S01]  /*34a0*/  FMUL.FTZ R76, R76, R53 ;  /* 0x000000354c4c7220 */ /* 0x000fe20000410000 */
[----:B------:R-:W-:Y:S01]  /*34b0*/  FFMA.FTZ R75, R54, R75, 1 ;  /* 0x3f800000364b7423 */ /* 0x000fe2000001004b */
[----:B------:R-:W-:Y:S01]  /*34c0*/  FADD.FTZ R54, R31, -UR37 ;  /* 0x800000251f367e21 */ /* 0x000fe20008010000 */
[----:B------:R-:W-:Y:S01]  /*34d0*/  FFMA.FTZ R79, R109, R50, R106 ;  /* 0x000000326d4f7223 */ /* 0x000fe2000001006a */
[----:B0-----:R-:W-:Y:S01]  /*34e0*/  FADD.FTZ R55, -R124, 1 ;  /* 0x3f8000007c377421 */ /* 0x001fe20000010100 */
[----:B------:R-:W-:Y:S01]  /*34f0*/  FMUL.FTZ R124, R25, R124 ;  /* 0x0000007c197c7220 */ /* 0x000fe20000410000 */
[----:B------:R-:W-:Y:S01]  /*3500*/  FMUL.FTZ R54, R54, UR38 ;  /* 0x0000002636367c20 */ /* 0x000fe20008410000 */
[----:B------:R-:W-:Y:S01]  /*3510*/  FMUL.FTZ R68, R68, R75 ;  /* 0x0000004b44447220 */ /* 0x000fe20000410000 */
[----:B------:R-:W-:-:S04]  /*3520*/  FFMA.FTZ R55, R52, R55, 1 ;  /* 0x3f80000034377423 */ /* 0x000fc80000010037 */
[----:B------:R-:W-:Y:S01]  /*3530*/  FMUL.FTZ R71, R124, R55 ;  /* 0x000000377c477220 */ /* 0x000fe20000410000 */
[----:B-1----:R-:W-:Y:S01]  /*3540*/  FADD.FTZ R52, -R104, 1 ;  /* 0x3f80000068347421 */ /* 0x002fe20000010100 */
[----:B------:R-:W-:Y:S01]  /*3550*/  FFMA.FTZ R55, R4, R54, R115 ;  /* 0x0000003604377223 */ /* 0x000fe20000010073 */
[----:B------:R-:W-:Y:S01]  /*3560*/  FMUL.FTZ R124, R79, -1.4426950216293334961 ;  /* 0xbfb8aa3b4f7c7820 */ /* 0x000fe20000410000 */
[----:B------:R-:W-:Y:S01]  /*3570*/  FMUL.FTZ R104, R29, R104 ;  /* 0x000000681d687220 */ /* 0x000fe20000410000 */
[----:B------:R-:W-:Y:S01]  /*3580*/  FFMA.FTZ R53, R51, R52, 1 ;  /* 0x3f80000033357423 */ /* 0x000fe20000010034 */
[----:B------:R-:W-:Y:S01]  /*3590*/  FMUL.FTZ R105, R55, -1.4426950216293334961 ;  /* 0xbfb8aa3b37697820 */ /* 0x000fe20000410000 */
[----:B------:R-:W0:Y:S01]  /*35a0*/  MUFU.EX2 R51, R124 ;  /* 0x0000007c00337308 */ /* 0x000e220000000800 */
[----:B------:R-:W-:Y:S01]  /*35b0*/  FADD.FTZ R52, R34, -UR37 ;  /* 0x8000002522347e21 */ /* 0x000fe20008010000 */
[----:B------:R-:W-:-:S03]  /*35c0*/  FMUL.FTZ R53, R104, R53 ;  /* 0x0000003568357220 */ /* 0x000fc60000410000 */
[----:B------:R-:W-:-:S03]  /*35d0*/  FMUL.FTZ R52, R52, UR38 ;  /* 0x0000002634347c20 */ /* 0x000fc60008410000 */
[----:B------:R-:W1:Y:S01]  /*35e0*/  MUFU.EX2 R105, R105 ;  /* 0x0000006900697308 */ /* 0x000e620000000800 */
[----:B------:R-:W-:-:S04]  /*35f0*/  FFMA.FTZ R74, R109, R52, R106 ;  /* 0x000000346d4a7223 */ /* 0x000fc8000001006a */
[----:B------:R-:W-:Y:S01]  /*3600*/  FMUL.FTZ R75, R74, -1.4426950216293334961 ;  /* 0xbfb8aa3b4a4b7820 */ /* 0x000fe20000410000 */
[----:B0-----:R-:W-:-:S05]  /*3610*/  FADD.FTZ R51, R51, 1 ;  /* 0x3f80000033337421 */ /* 0x001fca0000010000 */
[----:B------:R-:W0:Y:S01]  /*3620*/  MUFU.EX2 R75, R75 ;  /* 0x0000004b004b7308 */ /* 0x000e220000000800 */
[----:B-1----:R-:W-:Y:S01]  /*3630*/  FADD.FTZ R124, R105, 1 ;  /* 0x3f800000697c7421 */ /* 0x002fe20000010000 */
[----:B------:R-:W-:-:S06]  /*3640*/  FMUL.FTZ R105, R4, R77 ;  /* 0x0000004d04697220 */ /* 0x000fcc0000410000 */
        /* <DEDUP_REMOVED lines=10> */
[----:B------:R-:W-:Y:S02]  /*36f0*/  FMUL.FTZ R124, R109, R78 ;  /* 0x0000004e6d7c7220 */ /* 0x000fe40000410000 */
[----:B------:R-:W-:Y:S01]  /*3700*/  FMUL.FTZ R55, R55, R79 ;  /* 0x0000004f37377220 */ /* 0x000fe20000410000 */
[----:B------:R-:W-:Y:S01]  /*3710*/  FMUL.FTZ R51, R51, R104 ;  /* 0x0000006833337220 */ /* 0x000fe20000410000 */
[----:B------:R-:W-:-:S04]  /*3720*/  FMUL.FTZ R104, R109, R58 ;  /* 0x0000003a6d687220 */ /* 0x000fc80000410000 */
[----:B------:R-:W-:Y:S01]  /*3730*/  FFMA.FTZ R79, R49, R104, RZ ;  /* 0x00000068314f7223 */ /* 0x000fe200000100ff */
[----:B------:R-:W-:-:S03]  /*3740*/  FADD.FTZ R104, RZ, R104 ;  /* 0x00000068ff687221 */ /* 0x000fc60000010000 */
[C---:B------:R-:W-:Y:S01]  /*3750*/  FFMA.FTZ R79, R48.reuse, R105, R79 ;  /* 0x00000069304f7223 */ /* 0x040fe2000001004f */
[----:B------:R-:W-:Y:S01]  /*3760*/  FADD.FTZ R104, R105, R104 ;  /* 0x0000006869687221 */ /* 0x000fe20000010000 */
[----:B0-----:R-:W-:Y:S01]  /*3770*/  FADD.FTZ R105, -R75, 1 ;  /* 0x3f8000004b697421 */ /* 0x001fe20000010100 */
[----:B------:R-:W-:Y:S01]  /*3780*/  FFMA.FTZ R48, R48, R77, RZ ;  /* 0x0000004d30307223 */ /* 0x000fe200000100ff */
[----:B------:R-:W-:Y:S02]  /*3790*/  FADD.FTZ R77, RZ, R77 ;  /* 0x0000004dff4d7221 */ /* 0x000fe40000010000 */
[----:B------:R-:W-:Y:S01]  /*37a0*/  FFMA.FTZ R105, R74, R105, 1 ;  /* 0x3f8000004a697423 */ /* 0x000fe20000010069 */
[----:B------:R-:W-:Y:S01]  /*37b0*/  FMUL.FTZ R74, R36, R75 ;  /* 0x0000004b244a7220 */ /* 0x000fe20000410000 */
[----:B------:R-:W-:Y:S01]  /*37c0*/  FFMA.FTZ R75, R49, R58, RZ ;  /* 0x0000003a314b7223 */ /* 0x000fe200000100ff */
[----:B------:R-:W-:Y:S02]  /*37d0*/  FADD.FTZ R49, RZ, R58 ;  /* 0x0000003aff317221 */ /* 0x000fe40000010000 */
[----:B------:R-:W-:Y:S01]  /*37e0*/  FMUL.FTZ R58, R74, R105 ;  /* 0x000000694a3a7220 */ /* 0x000fe20000410000 */
[C---:B------:R-:W-:Y:S01]  /*37f0*/  FFMA.FTZ R75, R66.reuse, R78, R75 ;  /* 0x0000004e424b7223 */ /* 0x040fe2000001004b */
[----:B------:R-:W-:Y:S01]  /*3800*/  FADD.FTZ R74, R49, R78 ;  /* 0x0000004e314a7221 */ /* 0x000fe20000010000 */
[----:B------:R-:W-:Y:S01]  /*3810*/  FADD.FTZ R49, R35, -UR37 ;  /* 0x8000002523317e21 */ /* 0x000fe20008010000 */
[----:B------:R-:W-:Y:S01]  /*3820*/  FFMA.FTZ R78, R66, R124, R79 ;  /* 0x0000007c424e7223 */ /* 0x000fe2000001004f */
[----:B------:R-:W-:Y:S01]  /*3830*/  FADD.FTZ R79, R104, R124 ;  /* 0x0000007c684f7221 */ /* 0x000fe20000010000 */
[----:B------:R-:W-:Y:S01]  /*3840*/  FADD.FTZ R124, R38, -UR37 ;  /* 0x80000025267c7e21 */ /* 0x000fe20008010000 */
        /* <DEDUP_REMOVED lines=11> */
[----:B------:R-:W-:Y:S01]  /*3900*/  FADD.FTZ R104, R77, R70 ;  /* 0x000000464d687221 */ /* 0x000fe20000010000 */
[C---:B------:R-:W-:Y:S01]  /*3910*/  FFMA.FTZ R77, R69.reuse, R70, R48 ;  /* 0x00000046454d7223 */ /* 0x040fe20000010030 */
[----:B------:R-:W-:Y:S01]  /*3920*/  FMUL.FTZ R48, R124, UR38 ;  /* 0x000000267c307c20 */ /* 0x000fe20008410000 */
[----:B------:R-:W-:Y:S01]  /*3930*/  FFMA.FTZ R69, R69, R105, R78 ;  /* 0x0000006945457223 */ /* 0x000fe2000001004e */
[----:B------:R-:W-:Y:S01]  /*3940*/  FADD.FTZ R105, R105, R79 ;  /* 0x0000004f69697221 */ /* 0x000fe20000010000 */
[----:B------:R-:W-:Y:S01]  /*3950*/  FFMA.FTZ R78, R64, R59, R75 ;  /* 0x0000003b404e7223 */ /* 0x000fe2000001004b */
[----:B------:R-:W-:Y:S01]  /*3960*/  FFMA.FTZ R70, R109, R48, R106 ;  /* 0x000000306d467223 */ /* 0x000fe2000001006a */
[----:B------:R-:W-:Y:S02]  /*3970*/  FADD.FTZ R104, R104, R67 ;  /* 0x0000004368687221 */ /* 0x000fe40000010000 */
[----:B------:R-:W-:Y:S01]  /*3980*/  FFMA.FTZ R78, R65, R72, R78 ;  /* 0x00000048414e7223 */ /* 0x000fe2000001004e */
[----:B------:R-:W-:Y:S01]  /*3990*/  FMUL.FTZ R124, R70, -1.4426950216293334961 ;  /* 0xbfb8aa3b467c7820 */ /* 0x000fe20000410000 */
[----:B------:R-:W-:-:S02]  /*39a0*/  FADD.FTZ R104, R104, R63 ;  /* 0x0000003f68687221 */ /* 0x000fc40000010000 */
[----:B------:R-:W-:Y:S02]  /*39b0*/  FFMA.FTZ R78, R61, R68, R78 ;  /* 0x000000443d4e7223 */ /* 0x000fe4000001004e */
[----:B------:R-:W-:Y:S01]  /*39c0*/  FADD.FTZ R104, R104, R71 ;  /* 0x0000004768687221 */ /* 0x000fe20000010000 */
[----:B------:R-:W0:Y:S03]  /*39d0*/  MUFU.EX2 R124, R124 ;  /* 0x0000007c007c7308 */ /* 0x000e260000000800 */
[----:B------:R-:W-:Y:S01]  /*39e0*/  FADD.FTZ R104, R104, R53 ;  /* 0x0000003568687221 */ /* 0x000fe20000010000 */
[----:B0-----:R-:W-:Y:S01]  /*39f0*/  FADD.FTZ R125, R124, 1 ;  /* 0x3f8000007c7d7421 */ /* 0x001fe20000010000 */
[----:B------:R-:W-:-:S05]  /*3a00*/  FADD.FTZ R124, R39, -UR37 ;  /* 0x80000025277c7e21 */ /* 0x000fca0008010000 */
        /* <DEDUP_REMOVED lines=39> */
[----:B------:R-:W-:Y:S01]  /*3c80*/  FADD.FTZ R75, R75, R68 ;  /* 0x000000444b4b7221 */ /* 0x000fe20000010000 */
[----:B------:R-:W-:-:S04]  /*3c90*/  FMUL.FTZ R72, R124, UR38 ;  /* 0x000000267c487c20 */ /* 0x000fc80008410000 */
[----:B------:R-:W-:-:S04]  /*3ca0*/  FFMA.FTZ R65, R4, R72, R115 ;  /* 0x0000004804417223 */ /* 0x000fc80000010073 */
        /* <DEDUP_REMOVED lines=8> */
[-C--:B------:R-:W-:Y:S01]  /*3d30*/  FFMA.FTZ R74, R60, R63.reuse, R69 ;  /* 0x0000003f3c4a7223 */ /* 0x080fe20000010045 */
[----:B------:R-:W-:Y:S02]  /*3d40*/  FMUL.FTZ R63, R4, R63 ;  /* 0x0000003f043f7220 */ /* 0x000fe40000410000 */
[----:B------:R-:W-:Y:S01]  /*3d50*/  FMUL.FTZ R65, R65, R79 ;  /* 0x0000004f41417220 */ /* 0x000fe20000410000 */
[----:B------:R-:W-:Y:S01]  /*3d60*/  FADD.FTZ R79, R46, -UR37 ;  /* 0x800000252e4f7e21 */ /* 0x000fe20008010000 */
[----:B------:R-:W-:Y:S01]  /*3d70*/  FFMA.FTZ R124, R60, R63, R77 ;  /* 0x0000003f3c7c7223 */ /* 0x000fe2000001004d */
[----:B------:R-:W-:Y:S02]  /*3d80*/  FADD.FTZ R105, R63, R105 ;  /* 0x000000693f697221 */ /* 0x000fe40000010000 */
        /* <DEDUP_REMOVED lines=10> */
[----:B------:R-:W-:Y:S01]  /*3e30*/  FMUL.FTZ R63, R109, R68 ;  /* 0x000000446d3f7220 */ /* 0x000fe20000410000 */
[----:B------:R-:W-:Y:S01]  /*3e40*/  FMUL.FTZ R68, R125, UR38 ;  /* 0x000000267d447c20 */ /* 0x000fe20008410000 */
[----:B------:R-:W-:Y:S02]  /*3e50*/  FADD.FTZ R125, R82, -UR37 ;  /* 0x80000025527d7e21 */ /* 0x000fe40008010000 */
[----:B------:R-:W-:Y:S01]  /*3e60*/  FFMA.FTZ R124, R61, R63, R124 ;  /* 0x0000003f3d7c7223 */ /* 0x000fe2000001007c */
[----:B------:R-:W-:Y:S01]  /*3e70*/  FFMA.FTZ R61, R4, R68, R115 ;  /* 0x00000044043d7223 */ /* 0x000fe20000010073 */
[----:B------:R-:W-:-:S03]  /*3e80*/  FADD.FTZ R105, R105, R63 ;  /* 0x0000003f69697221 */ /* 0x000fc60000010000 */
        /* <DEDUP_REMOVED lines=11> */
[----:B------:R-:W-:Y:S01]  /*3f40*/  FFMA.FTZ R63, R73, R71, R74 ;  /* 0x00000047493f7223 */ /* 0x000fe2000001004a */
        /* <DEDUP_REMOVED lines=10> */
[----:B------:R-:W-:-:S03]  /*3ff0*/  FADD.FTZ R125, R10, -UR37 ;  /* 0x800000250a7d7e21 */ /* 0x000fc60008010000 */
[----:B------:R-:W-:Y:S01]  /*4000*/  FMUL.FTZ R74, R73, R124 ;  /* 0x0000007c494a7220 */ /* 0x000fe20000410000 */
[----:B------:R-:W-:Y:S01]  /*4010*/  FADD.FTZ R124, R75, R76 ;  /* 0x0000004c4b7c7221 */ /* 0x000fe20000010000 */
[----:B------:R-:W-:Y:S01]  /*4020*/  FADD.FTZ R75, R83, -UR37 ;  /* 0x80000025534b7e21 */ /* 0x000fe20008010000 */
[-C--:B------:R-:W-:Y:S01]  /*4030*/  FFMA.FTZ R73, R57, R76.reuse, R78 ;  /* 0x0000004c39497223 */ /* 0x080fe2000001004e */
[----:B------:R-:W-:Y:S02]  /*4040*/  FMUL.FTZ R76, R109, R76 ;  /* 0x0000004c6d4c7220 */ /* 0x000fe40000410000 */
[----:B------:R-:W-:Y:S01]  /*4050*/  FMUL.FTZ R75, R75, UR38 ;  /* 0x000000264b4b7c20 */ /* 0x000fe20008410000 */
[----:B------:R-:W-:Y:S01]  /*4060*/  FFMA.FTZ R73, R50, R55, R73 ;  /* 0x0000003732497223 */ /* 0x000fe20000010049 */
[----:B------:R-:W-:Y:S01]  /*4070*/  FFMA.FTZ R77, R57, R76, R77 ;  /* 0x0000004c394d7223 */ /* 0x000fe2000001004d */
[----:B------:R-:W-:Y:S01]  /*4080*/  FADD.FTZ R105, R105, R76 ;  /* 0x0000004c69697221 */ /* 0x000fe20000010000 */
[----:B------:R-:W-:Y:S01]  /*4090*/  FFMA.FTZ R57, R4, R75, R115 ;  /* 0x0000004b04397223 */ /* 0x000fe20000010073 */
[----:B------:R-:W-:-:S03]  /*40a0*/  FFMA.FTZ R73, R52, R58, R73 ;  /* 0x0000003a34497223 */ /* 0x000fc60000010049 */
        /* <DEDUP_REMOVED lines=21> */
[----:B------:R-:W-:Y:S02]  /*4200*/  FADD.FTZ R124, R11, -UR37 ;  /* 0x800000250b7c7e21 */ /* 0x000fe40008010000 */
[----:B------:R-:W-:Y:S01]  /*4210*/  FMUL.FTZ R56, R56, R76 ;  /* 0x0000004c38387220 */ /* 0x000fe20000410000 */
[----:B------:R-:W-:Y:S01]  /*4220*/  FMUL.FTZ R76, R109, R55 ;  /* 0x000000376d4c7220 */ /* 0x000fe20000410000 */
[----:B------:R-:W-:Y:S01]  /*4230*/  FMUL.FTZ R55, R124, UR38 ;  /* 0x000000267c377c20 */ /* 0x000fe20008410000 */
[----:B------:R-:W-:Y:S02]  /*4240*/  FADD.FTZ R77, R77, R58 ;  /* 0x0000003a4d4d7221 */ /* 0x000fe40000010000 */
[----:B------:R-:W-:Y:S01]  /*4250*/  FFMA.FTZ R125, R50, R76, R79 ;  /* 0x0000004c327d7223 */ /* 0x000fe2000001004f */
[----:B------:R-:W-:Y:S01]  /*4260*/  FFMA.FTZ R50, R4, R55, R115 ;  /* 0x0000003704327223 */ /* 0x000fe20000010073 */
[----:B------:R-:W-:Y:S01]  /*4270*/  FADD.FTZ R105, R105, R76 ;  /* 0x0000004c69697221 */ /* 0x000fe20000010000 */
[----:B------:R-:W-:Y:S01]  /*4280*/  FFMA.FTZ R76, R54, R51, R63 ;  /* 0x00000033364c7223 */ /* 0x000fe2000001003f */
[----:B------:R-:W-:Y:S01]  /*4290*/  FADD.FTZ R77, R77, R70 ;  /* 0x000000464d4d7221 */ /* 0x000fe20000010000 */
[----:B------:R-:W-:-:S02]  /*42a0*/  FMUL.FTZ R124, R50, -1.4426950216293334961 ;  /* 0xbfb8aa3b327c7820 */ /* 0x000fc40000410000 */
[----:B------:R-:W-:Y:S01]  /*42b0*/  FFMA.FTZ R76, R49, R66, R76 ;  /* 0x00000042314c7223 */ /* 0x000fe2000001004c */
[----:B------:R-:W-:-:S03]  /*42c0*/  FADD.FTZ R77, R77, R62 ;  /* 0x0000003e4d4d7221 */ /* 0x000fc60000010000 */
[----:B------:R-:W0:Y:S01]  /*42d0*/  MUFU.EX2 R124, R124 ;  /* 0x0000007c007c7308 */ /* 0x000e220000000800 */
[----:B------:R-:W-:-:S04]  /*42e0*/  FADD.FTZ R77, R77, R60 ;  /* 0x0000003c4d4d7221 */ /* 0x000fc80000010000 */
        /* <DEDUP_REMOVED lines=10> */
[----:B------:R-:W-:Y:S01]  /*4390*/  FADD.FTZ R104, R92, -UR37 ;  /* 0x800000255c687e21 */ /* 0x000fe20008010000 */
[----:B------:R-:W-:Y:S01]  /*43a0*/  FFMA.FTZ R125, R54, R78, R125 ;  /* 0x0000004e367d7223 */ /* 0x000fe2000001007d */
[----:B------:R-:W-:Y:S01]  /*43b0*/  FADD.FTZ R105, R78, R105 ;  /* 0x000000694e697221 */ /* 0x000fe20000010000 */
[----:B------:R-:W-:Y:S01]  /*43c0*/  FADD.FTZ R79, R79, R66 ;  /* 0x000000424f4f7221 */ /* 0x000fe20000010000 */
[----:B------:R-:W-:Y:S01]  /*43d0*/  FMUL.FTZ R51, R104, UR38 ;  /* 0x0000002668337c20 */ /* 0x000fe20008410000 */
[----:B------:R-:W-:-:S03]  /*43e0*/  FMUL.FTZ R66, R4, R66 ;  /* 0x0000004204427220 */ /* 0x000fc60000410000 */
[----:B------:R-:W-:-:S04]  /*43f0*/  FFMA.FTZ R54, R109, R51, R106 ;  /* 0x000000336d367223 */ /* 0x000fc8000001006a */
[----:B------:R-:W-:-:S06]  /*4400*/  FMUL.FTZ R104, R54, -1.4426950216293334961 ;  /* 0xbfb8aa3b36687820 */ /* 0x000fcc0000410000 */
        /* <DEDUP_REMOVED lines=10> */
[----:B------:R-:W-:-:S04]  /*44b0*/  FADD.FTZ R78, R93, -UR37 ;  /* 0x800000255d4e7e21 */ /* 0x000fc80008010000 */
[----:B------:R-:W-:Y:S01]  /*44c0*/  FMUL.FTZ R58, R78, UR38 ;  /* 0x000000264e3a7c20 */ /* 0x000fe20008410000 */
[----:B------:R-:W-:-:S03]  /*44d0*/  FFMA.FTZ R78, R52, R104, R125 ;  /* 0x00000068344e7223 */ /* 0x000fc6000001007d */
[----:B------:R-:W-:-:S04]  /*44e0*/  FFMA.FTZ R52, R4, R58, R115 ;  /* 0x0000003a04347223 */ /* 0x000fc80000010073 */
[----:B------:R-:W-:-:S06]  /*44f0*/  FMUL.FTZ R125, R52, -1.4426950216293334961 ;  /* 0xbfb8aa3b347d7820 */ /* 0x000fcc0000410000 */
        /* <DEDUP_REMOVED lines=8> */
[----:B------:R-:W-:-:S04]  /*4580*/  FADD.FTZ R52, R96, -UR37 ;  /* 0x8000002560347e21 */ /* 0x000fc80008010000 */
[----:B------:R-:W-:-:S04]  /*4590*/  FMUL.FTZ R52, R52, UR38 ;  /* 0x0000002634347c20 */ /* 0x000fc80008410000 */
[----:B------:R-:W-:-:S04]  /*45a0*/  FFMA.FTZ R49, R109, R52, R106 ;  /* 0x000000346d317223 */ /* 0x000fc8000001006a */
[----:B------:R-:W-:-:S06]  /*45b0*/  FMUL.FTZ R104, R49, -1.4426950216293334961 ;  /* 0xbfb8aa3b31687820 */ /* 0x000fcc0000410000 */
[----:B------:R-:W0:Y:S02]  /*45c0*/  MUFU.EX2 R104, R104 ;  /* 0x0000006800687308 */ /* 0x000e240000000800 */
[----:B0-----:R-:W-:Y:S01]  /*45d0*/  FADD.FTZ R124, R104, 1 ;  /* 0x3f800000687c7421 */ /* 0x001fe20000010000 */
[----:B------:R-:W-:-:S05]  /*45e0*/  FMUL.FTZ R104, R109, R70 ;  /* 0x000000466d687220 */ /* 0x000fca0000410000 */
[----:B------:R-:W0:Y:S01]  /*45f0*/  MUFU.RCP R78, R124 ;  /* 0x0000007c004e7308 */ /* 0x000e220000001000 */
[----:B------:R-:W-:Y:S01]  /*4600*/  FADD.FTZ R105, R105, R104 ;  /* 0x0000006869697221 */ /* 0x000fe20000010000 */
[----:B0-----:R-:W-:-:S04]  /*4610*/  FADD.FTZ R66, -R78, 1 ;  /* 0x3f8000004e427421 */ /* 0x001fc80000010100 */
[----:B------:R-:W-:Y:S01]  /*4620*/  FFMA.FTZ R66, R49, R66, 1 ;  /* 0x3f80000031427423 */ /* 0x000fe20000010042 */
[----:B------:R-:W-:Y:S01]  /*4630*/  FMUL.FTZ R49, R98, R78 ;  /* 0x0000004e62317220 */ /* 0x000fe20000410000 */
[C---:B------:R-:W-:Y:S01]  /*4640*/  FFMA.FTZ R78, R48.reuse, R70, R73 ;  /* 0x00000046304e7223 */ /* 0x040fe20000010049 */
[----:B------:R-:W-:Y:S01]  /*4650*/  FFMA.FTZ R70, R48, R104, R125 ;  /* 0x0000006830467223 */ /* 0x000fe2000001007d */
[----:B------:R-:W-:Y:S01]  /*4660*/  FADD.FTZ R104, R100, -UR37 ;  /* 0x8000002564687e21 */ /* 0x000fe20008010000 */
[----:B------:R-:W-:Y:S01]  /*4670*/  FMUL.FTZ R49, R49, R66 ;  /* 0x0000004231317220 */ /* 0x000fe20000410000 */
[----:B------:R-:W-:Y:S01]  /*4680*/  FADD.FTZ R66, R97, -UR37 ;  /* 0x8000002561427e21 */ /* 0x000fe20008010000 */
[----:B------:R-:W-:-:S03]  /*4690*/  FFMA.FTZ R78, R67, R62, R78 ;  /* 0x0000003e434e7223 */ /* 0x000fc6000001004e */
[----:B------:R-:W-:Y:S01]  /*46a0*/  FMUL.FTZ R66, R66, UR38 ;  /* 0x0000002642427c20 */ /* 0x000fe20008410000 */
[----:B------:R-:W-:-:S03]  /*46b0*/  FFMA.FTZ R78, R69, R60, R78 ;  /* 0x0000003c454e7223 */ /* 0x000fc6000001004e */
[----:B------:R-:W-:Y:S01]  /*46c0*/  FFMA.FTZ R48, R4, R66, R115 ;  /* 0x0000004204307223 */ /* 0x000fe20000010073 */
[----:B------:R-:W-:-:S03]  /*46d0*/  FFMA.FTZ R78, R71, R74, R78 ;  /* 0x0000004a474e7223 */ /* 0x000fc6000001004e */
[----:B------:R-:W-:Y:S01]  /*46e0*/  FMUL.FTZ R125, R48, -1.4426950216293334961 ;  /* 0xbfb8aa3b307d7820 */ /* 0x000fe20000410000 */
[----:B------:R-:W-:-:S04]  /*46f0*/  FFMA.FTZ R78, R53, R56, R78 ;  /* 0x00000038354e7223 */ /* 0x000fc8000001004e */
[----:B------:R-:W-:Y:S01]  /*4700*/  FFMA.FTZ R78, R51, R54, R78 ;  /* 0x00000036334e7223 */ /* 0x000fe2000001004e */
[----:B------:R-:W0:Y:S02]  /*4710*/  MUFU.EX2 R125, R125 ;  /* 0x0000007d007d7308 */ /* 0x000e240000000800 */
[----:B0-----:R-:W-:Y:S01]  /*4720*/  FADD.FTZ R124, R125, 1 ;  /* 0x3f8000007d7c7421 */ /* 0x001fe20000010000 */
[----:B------:R-:W-:-:S04]  /*4730*/  FMUL.FTZ R125, R4, R64 ;  /* 0x00000040047d7220 */ /* 0x000fc80000410000 */
[----:B------:R-:W-:Y:S01]  /*4740*/  FFMA.FTZ R70, R59, R125, R70 ;  /* 0x0000007d3b467223 */ /* 0x000fe20000010046 */
[----:B------:R-:W0:Y:S01]  /*4750*/  MUFU.RCP R124, R124 ;  /* 0x0000007c007c7308 */ /* 0x000e220000001000 */
[----:B------:R-:W-:Y:S01]  /*4760*/  FADD.FTZ R105, R125, R105 ;  /* 0x000000697d697221 */ /* 0x000fe20000010000 */
[----:B0-----:R-:W-:-:S04]  /*4770*/  FADD.FTZ R73, -R124, 1 ;  /* 0x3f8000007c497421 */ /* 0x001fc80000010100 */
[----:B------:R-:W-:Y:S01]  /*4780*/  FFMA.FTZ R48, R48, R73, 1 ;  /* 0x3f80000030307423 */ /* 0x000fe20000010049 */
[----:B------:R-:W-:-:S04]  /*4790*/  FMUL.FTZ R73, R99, R124 ;  /* 0x0000007c63497220 */ /* 0x000fc80000410000 */
[----:B------:R-:W-:Y:S01]  /*47a0*/  FMUL.FTZ R73, R73, R48 ;  /* 0x0000003049497220 */ /* 0x000fe20000410000 */
[----:B------:R-:W-:Y:S01]  /*47b0*/  FADD.FTZ R48, R79, R64 ;  /* 0x000000404f307221 */ /* 0x000fe20000010000 */
[----:B------:R-:W-:Y:S01]  /*47c0*/  FFMA.FTZ R79, R59, R64, R76 ;  /* 0x000000403b4f7223 */ /* 0x000fe2000001004c */
[----:B------:R-:W-:Y:S02]  /*47d0*/  FMUL.FTZ R64, R104, UR38 ;  /* 0x0000002668407c20 */ /* 0x000fe40008410000 */
[----:B------:R-:W-:Y:S01]  /*47e0*/  FADD.FTZ R48, R48, R65 ;  /* 0x0000004130307221 */ /* 0x000fe20000010000 */
[----:B------:R-:W-:Y:S01]  /*47f0*/  FFMA.FTZ R79, R72, R65, R79 ;  /* 0x00000041484f7223 */ /* 0x000fe2000001004f */
[----:B------:R-:W-:Y:S02]  /*4800*/  FFMA.FTZ R59, R109, R64, R106 ;  /* 0x000000406d3b7223 */ /* 0x000fe4000001006a */
[----:B------:R-:W-:Y:S02]  /*4810*/  FADD.FTZ R48, R48, R61 ;  /* 0x0000003d30307221 */ /* 0x000fe40000010000 */
        /* <DEDUP_REMOVED lines=9> */
[----:B------:R-:W-:-:S04]  /*48b0*/  FADD.FTZ R125, R101, -UR37 ;  /* 0x80000025657d7e21 */ /* 0x000fc80008010000 */
        /* <DEDUP_REMOVED lines=14> */
[----:B------:R-:W-:Y:S01]  /*49a0*/  FMUL.FTZ R105, R109, R60 ;  /* 0x0000003c6d697220 */ /* 0x000fe20000410000 */
[----:B------:R-:W-:Y:S01]  /*49b0*/  FADD.FTZ R67, R70, R67 ;  /* 0x0000004346437221 */ /* 0x000fe20000010000 */
[-C--:B------:R-:W-:Y:S01]  /*49c0*/  FFMA.FTZ R60, R68, R61.reuse, R79 ;  /* 0x0000003d443c7223 */ /* 0x080fe2000001004f */
[----:B------:R-:W-:Y:S01]  /*49d0*/  FMUL.FTZ R61, R4, R61 ;  /* 0x0000003d043d7220 */ /* 0x000fe20000410000 */
[----:B------:R-:W-:Y:S01]  /*49e0*/  FFMA.FTZ R72, R69, R105, R72 ;  /* 0x0000006945487223 */ /* 0x000fe20000010048 */
[----:B------:R-:W-:Y:S01]  /*49f0*/  FADD.FTZ R70, R67, R105 ;  /* 0x0000006943467221 */ /* 0x000fe20000010000 */
[----:B------:R-:W-:Y:S01]  /*4a00*/  FMUL.FTZ R67, R109, R74 ;  /* 0x0000004a6d437220 */ /* 0x000fe20000410000 */
        /* <DEDUP_REMOVED lines=10> */
[----:B------:R-:W-:-:S03]  /*4ab0*/  FADD.FTZ R67, R68, R67 ;  /* 0x0000004344437221 */ /* 0x000fc60000010000 */
[----:B------:R-:W-:Y:S01]  /*4ac0*/  FFMA.FTZ R69, R53, R61, R70 ;  /* 0x0000003d35457223 */ /* 0x000fe20000010046 */
[----:B------:R-:W-:Y:S01]  /*4ad0*/  FADD.FTZ R67, R67, R61 ;  /* 0x0000003d43437221 */ /* 0x000fe20000010000 */
[----:B------:R-:W-:Y:S01]  /*4ae0*/  FFMA.FTZ R53, R55, R50, R60 ;  /* 0x0000003237357223 */ /* 0x000fe2000001003c */
[----:B------:R-:W-:Y:S01]  /*4af0*/  FADD.FTZ R50, R57, R50 ;  /* 0x0000003239327221 */ /* 0x000fe20000010000 */
[----:B------:R-:W-:Y:S01]  /*4b00*/  FFMA.FTZ R56, R55, R48, R69 ;  /* 0x0000003037387223 */ /* 0x000fe20000010045 */
[C---:B------:R-:W-:Y:S01]  /*4b10*/  FMUL.FTZ R55, R109.reuse, R54 ;  /* 0x000000366d377220 */ /* 0x040fe20000410000 */
[----:B------:R-:W-:Y:S01]  /*4b20*/  FADD.FTZ R67, R48, R67 ;  /* 0x0000004330437221 */ /* 0x000fe20000010000 */
[----:B------:R-:W-:Y:S01]  /*4b30*/  FMUL.FTZ R57, R109, R49 ;  /* 0x000000316d397220 */ /* 0x000fe20000410000 */
[C---:B------:R-:W-:Y:S01]  /*4b40*/  FMUL.FTZ R61, R4.reuse, R73 ;  /* 0x00000049043d7220 */ /* 0x040fe20000410000 */
[----:B------:R-:W-:Y:S01]  /*4b50*/  FFMA.FTZ R56, R51, R55, R56 ;  /* 0x0000003733387223 */ /* 0x000fe20000010038 */
[-C--:B------:R-:W-:Y:S01]  /*4b60*/  FMUL.FTZ R51, R4, R63.reuse ;  /* 0x0000003f04337220 */ /* 0x080fe20000410000 */
[----:B------:R-:W-:Y:S01]  /*4b70*/  FADD.FTZ R48, R67, R55 ;  /* 0x0000003743307221 */ /* 0x000fe20000010000 */
[----:B------:R-:W-:Y:S01]  /*4b80*/  FADD.FTZ R54, R77, R54 ;  /* 0x000000364d367221 */ /* 0x000fe20000010000 */
[C---:B------:R-:W-:Y:S01]  /*4b90*/  FFMA.FTZ R53, R58.reuse, R63, R53 ;  /* 0x0000003f3a357223 */ /* 0x040fe20000010035 */
[----:B------:R-:W-:Y:S01]  /*4ba0*/  FFMA.FTZ R55, R58, R51, R56 ;  /* 0x000000333a377223 */ /* 0x000fe20000010038 */
[----:B------:R-:W-:Y:S01]  /*4bb0*/  FADD.FTZ R48, R51, R48 ;  /* 0x0000003033307221 */ /* 0x000fe20000010000 */
        /* <DEDUP_REMOVED lines=15> */
[----:B------:R-:W-:Y:S01]  /*4cb0*/  FADD.FTZ R57, R49, R48 ;  /* 0x0000003031397221 */ /* 0x000fe20000010000 */
[----:B------:R-:W-:Y:S01]  /*4cc0*/  FFMA.FTZ R48, R64, R59, R51 ;  /* 0x0000003b40307223 */ /* 0x000fe20000010033 */
[----:B------:R-:W-:Y:S01]  /*4cd0*/  FFMA.FTZ R49, R62, R65, R53 ;  /* 0x000000413e317223 */ /* 0x000fe20000010035 */
[----:B------:R-:W-:-:S07]  /*4ce0*/  FADD.FTZ R51, R52, R65 ;  /* 0x0000004134337221 */ /* 0x000fce0000010000 */
.L_x_1412:
        /* <DEDUP_REMOVED lines=73> */
.L_x_1414:
[----:B------:R-:W-:Y:S05]  /*5180*/  BSYNC.RECONVERGENT B0 ;  /* 0x0000000000007941 */ /* 0x000fea0003800200 */
.L_x_1413:
        /* <DEDUP_REMOVED lines=38> */
.L_x_1416:
[----:B------:R-:W-:Y:S05]  /*53f0*/  BSYNC.RECONVERGENT B0 ;  /* 0x0000000000007941 */ /* 0x000fea0003800200 */
.L_x_1415:
        /* <DEDUP_REMOVED lines=29> */
.L_x_1418:
[----:B------:R-:W-:Y:S05]  /*55d0*/  BSYNC.RECONVERGENT B0 ;  /* 0x0000000000007941 */ /* 0x000fea0003800200 */
.L_x_1417:
        /* <DEDUP_REMOVED lines=29> */
.L_x_1421:
[----:B------:R-:W3:Y:S04]  /*57b0*/  LDG.E.STRONG.GPU R0, desc[UR28][R48.64] ;  /* 0x0000001c30007981 */ /* 0x000ee8000c1ef900 */
[----:B---3--:R-:W-:Y:S01]  /*57c0*/  CCTL.IVALL ;  /* 0x00000000ff00798f */ /* 0x008fe20002000000 */
[----:B------:R-:W-:Y:S05]  /*57d0*/  YIELD ;  /* 0x0000000000007946 */ /* 0x000fea0003800000 */
[----:B------:R-:W-:-:S13]  /*57e0*/  ISETP.NE.AND P0, PT, R0, R55, PT ;  /* 0x000000370000720c */ /* 0x000fda0003f05270 */
[----:B------:R-:W-:Y:S05]  /*57f0*/  @P0 BRA `(.L_x_1421) ;  /* 0xfffffffc00ec0947 */ /* 0x000fea000383ffff */
.L_x_1420:
        /* <DEDUP_REMOVED lines=14> */
.L_x_1423:
        /* <DEDUP_REMOVED lines=84> */
.L_x_1422:
        /* <DEDUP_REMOVED lines=42> */
.L_x_1424:
        /* <DEDUP_REMOVED lines=23> */
.L_x_1425:
        /* <DEDUP_REMOVED lines=11> */
.L_x_1426:
[----:B------:R-:W-:Y:S05]  /*62e0*/  BSYNC.RECONVERGENT B0 ;  /* 0x0000000000007941 */ /* 0x000fea0003800200 */
.L_x_1419:
        /* <DEDUP_REMOVED lines=40> */
.L_x_1427:
        /* <DEDUP_REMOVED lines=18> */
.L_x_1429:
[----:B------:R-:W-:Y:S05]  /*6690*/  BSYNC.RECONVERGENT B0 ;  /* 0x0000000000007941 */ /* 0x000fea0003800200 */
.L_x_1428:
        /* <DEDUP_REMOVED lines=24> */
.L_x_1430:
        /* <DEDUP_REMOVED lines=20> */
.L_x_1432:
[----:B------:R-:W-:Y:S05]  /*6960*/  BSYNC.RECONVERGENT B0 ;  /* 0x0000000000007941 */ /* 0x000fea0003800200 */
.L_x_1431:
[C---:B------:R-:W-:Y:S01]  /*6970*/  IADD3 R58, PT, PT, R119.reuse, 0x18, RZ ;  /* 0x00000018773a7810 */ /* 0x040fe20007ffe0ff */
[----:B-1----:R-:W-:Y:S01]  /*6980*/  FMUL.FTZ R3, R14, UR38 ;  /* 0x000000260e037c20 */ /* 0x002fe20008410000 */
[----:B------:R-:W-:Y:S01]  /*6990*/  IADD3 R56, PT, PT, R119, 0x20, RZ ;  /* 0x0000002077387810 */ /* 0x000fe20007ffe0ff */
[----:B------:R-:W-:Y:S01]  /*69a0*/  FADD.FTZ R15, R15, -UR37 ;  /* 0x800000250f0f7e21 */ /* 0x000fe20008010000 */
[----:B------:R-:W-:Y:S01]  /*69b0*/  IADD3 R54, PT, PT, R119, 0x28, RZ ;  /* 0x0000002877367810 */ /* 0x000fe20007ffe0ff */
        /* <DEDUP_REMOVED lines=45> */
.L_x_1433:
        /* <DEDUP_REMOVED lines=21> */
.L_x_1435:
[----:B------:R-:W-:Y:S05]  /*6de0*/  BSYNC.RECONVERGENT B0 ;  /* 0x0000000000007941 */ /* 0x000fea0003800200 */
.L_x_1434:
[----:B------:R-:W-:Y:S01]  /*6df0*/  FFMA.FTZ R62, R63, UR19, R0 ;  /* 0x000000133f3e7c23 */ /* 0x000fe20008010000 */
[----:B------:R-:W-:Y:S01]  /*6e00*/  FMUL.FTZ R61, R19, UR38 ;  /* 0x00000026133d7c20 */ /* 0x000fe20008410000 */
[----:B------:R-:W-:Y:S06]  /*6e10*/  BRA.U !UP0, `(.L_x_1436) ;  /* 0x0000000108487547 */ /* 0x000fec000b800000 */
[----:B------:R-:W-:Y:S01]  /*6e20*/  FFMA.FTZ R2, R109, R63, R106 ;  /* 0x0000003f6d027223 */ /* 0x000fe2000001006a */
[----:B------:R-:W-:-:S03]  /*6e30*/  FFMA.FTZ R3, R4, R61, R115 ;  /* 0x0000003d04037223 */ /* 0x000fc60000010073 */
[----:B-1----:R-:W-:Y:S01]  /*6e40*/  FMUL.FTZ R14, R2, -1.4426950216293334961 ;  /* 0xbfb8aa3b020e7820 */ /* 0x002fe20000410000 */
        /* <DEDUP_REMOVED lines=15> */
.L_x_1436:
[----:B------:R-:W-:Y:S01]  /*6f40*/  FADD.FTZ R22, R22, -UR37 ;  /* 0x8000002516167e21 */ /* 0x000fe20008010000 */
[----:B------:R-:W-:Y:S01]  /*6f50*/  FFMA.FTZ R3, R61, UR19, R0 ;  /* 0x000000133d037c23 */ /* 0x000fe20008010000 */
[----:B------:R-:W-:Y:S01]  /*6f60*/  BSSY.RECONVERGENT B0, `(.L_x_1437) ;  /* 0x0000013000007945 */ /* 0x000fe20003800200 */
[----:B-1----:R-:W-:Y:S01]  /*6f70*/  FFMA.FTZ R16, R109, R20, -R62 ;  /* 0x000000146d107223 */ /* 0x002fe2000001083e */
        /* <DEDUP_REMOVED lines=17> */
.L_x_1438:
[----:B------:R-:W-:Y:S05]  /*7090*/  BSYNC.RECONVERGENT B0 ;  /* 0x0000000000007941 */ /* 0x000fea0003800200 */
.L_x_1437:
        /* <DEDUP_REMOVED lines=21> */
.L_x_1439:
[----:B------:R-:W-:Y:S01]  /*71f0*/  FADD.FTZ R26, R26, -UR37 ;  /* 0x800000251a1a7e21 */ /* 0x000fe20008010000 */
[----:B------:R-:W-:Y:S01]  /*7200*/  FFMA.FTZ R3, R23, UR19, R0 ;  /* 0x0000001317037c23 */ /* 0x000fe20008010000 */
[----:B------:R-:W-:Y:S01]  /*7210*/  BSSY.RECONVERGENT B0, `(.L_x_1440) ;  /* 0x0000013000007945 */ /* 0x000fe20003800200 */
[----:B------:R-:W-:Y:S01]  /*7220*/  FFMA.FTZ R22, R109, R24, -R22 ;  /* 0x000000186d167223 */ /* 0x000fe20000010816 */
[----:B------:R-:W-:Y:S01]  /*7230*/  FADD.FTZ R27, R27, -UR37 ;  /* 0x800000251b1b7e21 */ /* 0x000fe20008010000 */
[----:B-1----:R-:W-:Y:S01]  /*7240*/  FMUL.FTZ R17, R26, UR38 ;  /* 0x000000261a117c20 */ /* 0x002fe20008410000 */
        /* <DEDUP_REMOVED lines=15> */
.L_x_1441:
[----:B------:R-:W-:Y:S05]  /*7340*/  BSYNC.RECONVERGENT B0 ;  /* 0x0000000000007941 */ /* 0x000fea0003800200 */
.L_x_1440:
[----:B-1----:R-:W-:Y:S01]  /*7350*/  FFMA.FTZ R22, R17, UR19, R0 ;  /* 0x0000001311167c23 */ /* 0x002fe20008010000 */
        /* <DEDUP_REMOVED lines=20> */
.L_x_1442:
        /* <DEDUP_REMOVED lines=21> */
.L_x_1444:
[----:B------:R-:W-:Y:S05]  /*75f0*/  BSYNC.RECONVERGENT B0 ;  /* 0x0000000000007941 */ /* 0x000fea0003800200 */
.L_x_1443:
        /* <DEDUP_REMOVED lines=21> */
.L_x_1445:
        /* <DEDUP_REMOVED lines=21> */
.L_x_1447:
[----:B------:R-:W-:Y:S05]  /*78a0*/  BSYNC.RECONVERGENT B0 ;  /* 0x0000000000007941 */ /* 0x000fea0003800200 */
.L_x_1446:
        /* <DEDUP_REMOVED lines=21> */
.L_x_1448:
        /* <DEDUP_REMOVED lines=21> */
.L_x_1450:
[----:B------:R-:W-:Y:S05]  /*7b50*/  BSYNC.RECONVERGENT B0 ;  /* 0x0000000000007941 */ /* 0x000fea0003800200 */
.L_x_1449:
        /* <DEDUP_REMOVED lines=21> */
.L_x_1451:
[----:B------:R-:W-:Y:S01]  /*7cb0*/  FFMA.FTZ R3, R39, UR19, R0 ;  /* 0x0000001327037c23 */ /* 0x000fe20008010000 */
        /* <DEDUP_REMOVED lines=19> */
.L_x_1453:
[----:B------:R-:W-:Y:S05]  /*7df0*/  BSYNC.RECONVERGENT B0 ;  /* 0x0000000000007941 */ /* 0x000fea0003800200 */
.L_x_1452:
[C---:B------:R-:W-:Y:S01]  /*7e00*/  IADD3 R29, PT, PT, R119.reuse, 0x48, RZ ;  /* 0x00000048771d7810 */ /* 0x040fe20007ffe0ff */
[----:B------:R-:W-:Y:S01]  /*7e10*/  FMUL.FTZ R17, R42, UR38 ;  /* 0x000000262a117c20 */ /* 0x000fe20008410000 */
[----:B------:R-:W-:Y:S01]  /*7e20*/  IADD3 R16, PT, PT, R119, 0x50, RZ ;  /* 0x0000005077107810 */ /* 0x000fe20007ffe0ff */
[----:B------:R-:W-:Y:S01]  /*7e30*/  FMUL.FTZ R43, R43, UR38 ;  /* 0x000000262b2b7c20 */ /* 0x000fe20008410000 */
[----:B------:R-:W-:Y:S01]  /*7e40*/  IADD3 R14, PT, PT, R119, 0x58, RZ ;  /* 0x00000058770e7810 */ /* 0x000fe20007ffe0ff */
[--C-:B------:R-:W-:Y:S01]  /*7e50*/  FFMA.FTZ R28, R17, UR19, R0.reuse ;  /* 0x00000013111c7c23 */ /* 0x100fe20008010000 */
[----:B-1----:R-:W-:Y:S01]  /*7e60*/  IADD3 R2, PT, PT, R119, 0x60, RZ ;  /* 0x0000006077027810 */ /* 0x002fe20007ffe0ff */
        /* <DEDUP_REMOVED lines=37> */
.L_x_1454:
        /* <DEDUP_REMOVED lines=17> */
.L_x_1456:
[----:B------:R-:W-:Y:S05]  /*81d0*/  BSYNC.RECONVERGENT B0 ;  /* 0x0000000000007941 */ /* 0x000fea0003800200 */
.L_x_1455:
        /* <DEDUP_REMOVED lines=25> */
.L_x_1457:
[--C-:B-1----:R-:W-:Y:S01]  /*8370*/  FFMA.FTZ R18, R27, UR19, R0.reuse ;  /* 0x000000131b127c23 */ /* 0x102fe20008010000 */
[----:B------:R-:W-:Y:S01]  /*8380*/  FMUL.FTZ R21, R82, UR38 ;  /* 0x0000002652157c20 */ /* 0x000fe20008410000 */
[----:B------:R-:W-:Y:S01]  /*8390*/  FMUL.FTZ R83, R83, UR38 ;  /* 0x0000002653537c20 */ /* 0x000fe20008410000 */
[----:B------:R-:W-:Y:S01]  /*83a0*/  FFMA.FTZ R17, R47, UR19, R0 ;  /* 0x000000132f117c23 */ /* 0x000fe20008010000 */
        /* <DEDUP_REMOVED lines=19> */
.L_x_1459:
[----:B------:R-:W-:Y:S05]  /*84e0*/  BSYNC.RECONVERGENT B0 ;  /* 0x0000000000007941 */ /* 0x000fea0003800200 */
.L_x_1458:
        /* <DEDUP_REMOVED lines=19> */
.L_x_1460:
        /* <DEDUP_REMOVED lines=17> */
.L_x_1462:
[----:B------:R-:W-:Y:S05]  /*8730*/  BSYNC.RECONVERGENT B0 ;  /* 0x0000000000007941 */ /* 0x000fea0003800200 */
.L_x_1461:
        /* <DEDUP_REMOVED lines=8> */
[----:B------:R-:W-:-:S03]  /*87c0*/  FFMA.FTZ R11, R4, R23, R115 ;  /* 0x00000017040b7223 */ /* 0x000fc60000010073 */
[----:B--2---:R-:W-:Y:S01]  /*87d0*/  FMUL.FTZ R14, R10, -1.4426950216293334961 ;  /* 0xbfb8aa3b0a0e7820 */ /* 0x004fe20000410000 */
[----:B-1----:R-:W-:-:S05]  /*87e0*/  FMUL.FTZ R16, R11, -1.4426950216293334961 ;  /* 0xbfb8aa3b0b107820 */ /* 0x002fca0000410000 */
        /* <DEDUP_REMOVED lines=14> */
.L_x_1463:
[--C-:B------:R-:W-:Y:S01]  /*88d0*/  FFMA.FTZ R10, R21, UR19, R0.reuse ;  /* 0x00000013150a7c23 */ /* 0x100fe20008010000 */
[----:B--2---:R-:W-:Y:S01]  /*88e0*/  FMUL.FTZ R15, R92, UR38 ;  /* 0x000000265c0f7c20 */ /* 0x004fe20008410000 */
[----:B------:R-:W-:Y:S01]  /*88f0*/  FMUL.FTZ R93, R93, UR38 ;  /* 0x000000265d5d7c20 */ /* 0x000fe20008410000 */
[----:B------:R-:W-:Y:S01]  /*8900*/  FFMA.FTZ R11, R23, UR19, R0 ;  /* 0x00000013170b7c23 */ /* 0x000fe20008010000 */
[----:B------:R-:W-:Y:S01]  /*8910*/  BSSY.RECONVERGENT B0, `(.L_x_1464) ;  /* 0x0000013000007945 */ /* 0x000fe20003800200 */
[----:B------:R-:W-:Y:S01]  /*8920*/  FFMA.FTZ R12, R109, R12, -R10 ;  /* 0x0000000c6d0c7223 */ /* 0x000fe2000001080a */
[--C-:B------:R-:W-:Y:S01]  /*8930*/  FFMA.FTZ R18, R15, UR19, R0.reuse ;  /* 0x000000130f127c23 */ /* 0x100fe20008010000 */
[----:B-1----:R-:W-:Y:S01]  /*8940*/  FFMA.FTZ R17, R93, UR19, R0 ;  /* 0x000000135d117c23 */ /* 0x002fe20008010000 */
        /* <DEDUP_REMOVED lines=15> */
.L_x_1465:
[----:B------:R-:W-:Y:S05]  /*8a40*/  BSYNC.RECONVERGENT B0 ;  /* 0x0000000000007941 */ /* 0x000fea0003800200 */
.L_x_1464:
        /* <DEDUP_REMOVED lines=19> */
.L_x_1466:
        /* <DEDUP_REMOVED lines=17> */
.L_x_1468:
[----:B------:R-:W-:Y:S05]  /*8c90*/  BSYNC.RECONVERGENT B0 ;  /* 0x0000000000007941 */ /* 0x000fea0003800200 */
.L_x_1467:
[----:B------:R-:W-:Y:S01]  /*8ca0*/  FADD.FTZ R96, R96, -UR37 ;  /* 0x8000002560607e21 */ /* 0x000fe20008010000 */
[----:B------:R-:W-:Y:S01]  /*8cb0*/  FADD.FTZ R97, R97, -UR37 ;  /* 0x8000002561617e21 */ /* 0x000fe20008010000 */
[----:B------:R-:W-:Y:S01]  /*8cc0*/  FADD.FTZ R100, R100, -UR37 ;  /* 0x8000002564647e21 */ /* 0x000fe20008010000 */
[----:B------:R-:W-:Y:S01]  /*8cd0*/  FADD.FTZ R101, R101, -UR37 ;  /* 0x8000002565657e21 */ /* 0x000fe20008010000 */
[----:B------:R-:W-:Y:S01]  /*8ce0*/  FMUL.FTZ R17, R96, UR38 ;  /* 0x0000002660117c20 */ /* 0x000fe20008410000 */
[----:B------:R-:W-:Y:S01]  /*8cf0*/  FMUL.FTZ R97, R97, UR38 ;  /* 0x0000002661617c20 */ /* 0x000fe20008410000 */
[----:B------:R-:W-:Y:S06]  /*8d00*/  BRA.U !UP0, `(.L_x_1469) ;  /* 0x0000000108487547 */ /* 0x000fec000b800000 */
[----:B-12---:R-:W-:Y:S01]  /*8d10*/  FFMA.FTZ R2, R109, R17, R106 ;  /* 0x000000116d027223 */ /* 0x006fe2000001006a */
        /* <DEDUP_REMOVED lines=17> */
.L_x_1469:
[--C-:B-12---:R-:W-:Y:S01]  /*8e30*/  FFMA.FTZ R2, R17, UR19, R0.reuse ;  /* 0x0000001311027c23 */ /* 0x106fe20008010000 */
        /* <DEDUP_REMOVED lines=22> */
.L_x_1471:
[----:B------:R-:W-:Y:S05]  /*8fa0*/  BSYNC.RECONVERGENT B0 ;  /* 0x0000000000007941 */ /* 0x000fea0003800200 */
.L_x_1470:
        /* <DEDUP_REMOVED lines=19> */
.L_x_1472:
        /* <DEDUP_REMOVED lines=17> */
.L_x_1474:
[----:B------:R-:W-:Y:S05]  /*91f0*/  BSYNC.RECONVERGENT B0 ;  /* 0x0000000000007941 */ /* 0x000fea0003800200 */
.L_x_1473:
[----:B------:R-:W-:Y:S02]  /*9200*/  UIADD3 UR18, UPT, UPT, UR31, UR18, URZ ;  /* 0x000000121f127290 */ /* 0x000fe4000fffe0ff */
[----:B------:R-:W-:Y:S02]  /*9210*/  UIADD3 UR4, UPT, UPT, UR4, 0x1, URZ ;  /* 0x0000000104047890 */ /* 0x000fe4000fffe0ff */
[----:B------:R-:W-:-:S09]  /*9220*/  UISETP.GE.AND UP0, UPT, UR18, UR8, UPT ;  /* 0x000000081200728c */ /* 0x000fd2000bf06270 */
[----:B------:R-:W-:Y:S05]  /*9230*/  BRA.U !UP0, `(.L_x_1475) ;  /* 0xffffff7108607547 */ /* 0x000fea000b83ffff */
.L_x_1410:
[----:B------:R-:W3:Y:S01]  /*9240*/  LDC R4, c[0x0][0x370] ;  /* 0x0000dc00ff047b82 */ /* 0x000ee20000000800 */
[----:B------:R-:W-:Y:S01]  /*9250*/  ISETP.NE.AND P2, PT, R113, RZ, PT ;  /* 0x000000ff7100720c */ /* 0x000fe20003f45270 */
[----:B------:R-:W-:Y:S06]  /*9260*/  BSSY.RECONVERGENT B0, `(.L_x_1476) ;  /* 0x0000011000007945 */ /* 0x000fec0003800200 */
[----:B------:R-:W4:Y:S08]  /*9270*/  LDC R7, c[0x0][0x374] ;  /* 0x0000dd00ff077b82 */ /* 0x000f300000000800 */
[----:B-12---:R-:W1:Y:S01]  /*9280*/  LDC.64 R2, c[0x0][0x3c8] ;  /* 0x0000f200ff027b82 */ /* 0x006e620000000a00 */
[----:B---3--:R-:W-:-:S02]  /*9290*/  IADD3 R5, PT, PT, R4, -0x1, RZ ;  /* 0xffffffff04057810 */ /* 0x008fc40007ffe0ff */
[----:B------:R-:W-:Y:S02]  /*92a0*/  ISETP.NE.AND P1, PT, R4, 0x1, PT ;  /* 0x000000010400780c */ /* 0x000fe40003f25270 */
[----:B----4-:R-:W-:-:S04]  /*92b0*/  IADD3 R0, PT, PT, R7, -0x1, RZ ;  /* 0xffffffff07007810 */ /* 0x010fc80007ffe0ff */
        /* <DEDUP_REMOVED lines=11> */
.L_x_1477:
[----:B------:R-:W-:Y:S05]  /*9370*/  BSYNC.RECONVERGENT B0 ;  /* 0x0000000000007941 */ /* 0x000fea0003800200 */
.L_x_1476:
[----:B------:R-:W-:Y:S05]  /*9380*/  @P0 EXIT ;  /* 0x000000000000094d */ /* 0x000fea0003800000 */
[----:B------:R-:W-:Y:S05]  /*9390*/  @P2 BRA `(.L_x_1478) ;  /* 0x0000000000202947 */ /* 0x000fea0003800000 */
[----:B------:R-:W-:-:S05]  /*93a0*/  IMAD R0, R4, R7, RZ ;  /* 0x0000000704007224 */ /* 0x000fca00078e02ff */
[----:B------:R-:W-:-:S13]  /*93b0*/  ISETP.NE.AND P0, PT, R0, -0x1, PT ;  /* 0xffffffff0000780c */ /* 0x000fda0003f05270 */
[----:B------:R-:W-:Y:S05]  /*93c0*/  @!P0 BRA `(.L_x_1478) ;  /* 0x0000000000148947 */ /* 0x000fea0003800000 */
.L_x_1479:
[----:B-1----:R-:W2:Y:S04]  /*93d0*/  LDG.E.STRONG.GPU R5, desc[UR28][R2.64] ;  /* 0x0000001c02057981 */ /* 0x002ea8000c1ef900 */
[----:B--2---:R-:W-:Y:S01]  /*93e0*/  CCTL.IVALL ;  /* 0x00000000ff00798f */ /* 0x004fe20002000000 */
[----:B------:R-:W-:Y:S05]  /*93f0*/  YIELD ;  /* 0x0000000000007946 */ /* 0x000fea0003800000 */
[----:B------:R-:W-:-:S13]  /*9400*/  ISETP.NE.AND P0, PT, R5, R0, PT ;  /* 0x000000000500720c */ /* 0x000fda0003f05270 */
[----:B------:R-:W-:Y:S05]  /*9410*/  @P0 BRA `(.L_x_1479) ;  /* 0xfffffffc00ec0947 */ /* 0x000fea000383ffff */
.L_x_1478:
        /* <DEDUP_REMOVED lines=63> */
[C---:B-1----:R-:W-:Y:S02]  /*9810*/  IADD3 R22, P2, PT, R20.reuse, UR8, RZ ;  /* 0x0000000814167c10 */ /* 0x042fe4000ff5e0ff */
[----:B------:R-:W-:Y:S02]  /*9820*/  IADD3 R34, PT, PT, R7, UR4, RZ ;  /* 0x0000000407227c10 */ /* 0x000fe4000fffe0ff */
[----:B--2---:R-:W-:Y:S02]  /*9830*/  IADD3 R24, P1, PT, R20, UR6, RZ ;  /* 0x0000000614187c10 */ /* 0x004fe4000ff3e0ff */
        /* <DEDUP_REMOVED lines=10> */
.L_x_1482:
[-C--:B-1----:R-:W-:Y:S02]  /*98e0*/  LEA R10, P1, R3, R24.reuse, 0x2 ;  /* 0x00000018030a7211 */ /* 0x082fe400078210ff */
        /* <DEDUP_REMOVED lines=9> */
[----:B------:R-:W4:Y:S04]  /*9980*/  LDG.E R12, desc[UR28][R12.64] ;  /* 0x0000001c0c0c7981 */ /* 0x000f28000c1e1900 */
[----:B------:R-:W4:Y:S01]  /*9990*/  LDG.E R15, desc[UR28][R14.64] ;  /* 0x0000001c0e0f7981 */ /* 0x000f22000c1e1900 */
[----:B-1----:R-:W-:Y:S02]  /*99a0*/  MOV R10, R22 ;  /* 0x00000016000a7202 */ /* 0x002fe40000000f00 */
[----:B---3--:R-:W-:-:S02]  /*99b0*/  MOV R8, R20 ;  /* 0x0000001400087202 */ /* 0x008fc40000000f00 */
        /* <DEDUP_REMOVED lines=12> */
[----:B----4-:R-:W-:Y:S01]  /*9a80*/  F2FP.BF16.F32.PACK_AB R19, R15, R12 ;  /* 0x0000000c0f13723e */ /* 0x010fe200000010ff */
[----:B------:R1:W-:Y:S04]  /*9a90*/  STG.E desc[UR28][R8.64], R17 ;  /* 0x0000001108007986 */ /* 0x0003e8000c10191c */
[----:B------:R1:W-:Y:S01]  /*9aa0*/  STG.E desc[UR28][R10.64], R19 ;  /* 0x000000130a007986 */ /* 0x0003e2000c10191c */
[----:B------:R-:W-:Y:S01]  /*9ab0*/  IADD3.X R23, PT, PT, RZ, R23, RZ, P3, !PT ;  /* 0x00000017ff177210 */ /* 0x000fe20001ffe4ff */
[----:B------:R-:W-:Y:S06]  /*9ac0*/  @P1 BRA `(.L_x_1482) ;  /* 0xfffffffc00841947 */ /* 0x000fec000383ffff */
.L_x_1481:
[----:B------:R-:W-:Y:S05]  /*9ad0*/  BSYNC.RECONVERGENT B0 ;  /* 0x0000000000007941 */ /* 0x000fea0003800200 */
.L_x_1480:
[----:B------:R-:W-:Y:S05]  /*9ae0*/  @!P0 EXIT ;  /* 0x000000000000894d */ /* 0x000fea0003800000 */
[C---:B------:R-:W-:Y:S01]  /*9af0*/  SHF.L.U64.HI R35, R31.reuse, 0x2, R32 ;  /* 0x000000021f237819 */ /* 0x040fe20000010220 */
[----:B------:R-:W2:Y:S01]  /*9b00*/  LDCU.64 UR4, c[0x0][0x3d8] ;  /* 0x00007b00ff0477ac */ /* 0x000ea20008000a00 */
[----:B------:R-:W-:Y:S02]  /*9b10*/  SHF.L.U32 R37, R31, 0x2, RZ ;  /* 0x000000021f257819 */ /* 0x000fe400000006ff */
[C---:B------:R-:W-:Y:S01]  /*9b20*/  SHF.L.U64.HI R29, R4.reuse, 0x2, R5 ;  /* 0x00000002041d7819 */ /* 0x040fe20000010205 */
[----:B------:R-:W3:Y:S01]  /*9b30*/  LDCU.64 UR6, c[0x0][0x388] ;  /* 0x00007100ff0677ac */ /* 0x000ee20008000a00 */
[----:B------:R-:W-:Y:S02]  /*9b40*/  SHF.L.U32 R27, R4, 0x2, RZ ;  /* 0x00000002041b7819 */ /* 0x000fe400000006ff */
[C---:B------:R-:W-:Y:S01]  /*9b50*/  SHF.L.U64.HI R31, R3.reuse, 0x2, R0 ;  /* 0x00000002031f7819 */ /* 0x040fe20000010200 */
[----:B------:R-:W4:Y:S01]  /*9b60*/  LDCU.64 UR8, c[0x0][0x390] ;  /* 0x00007200ff0877ac */ /* 0x000f220008000a00 */
[----:B------:R-:W-:-:S07]  /*9b70*/  SHF.L.U32 R33, R3, 0x2, RZ ;  /* 0x0000000203217819 */ /* 0x000fce00000006ff */
.L_x_1483:
[C---:B------:R-:W-:Y:S02]  /*9b80*/  SHF.L.U32 R22, R113.reuse, 0x2, RZ ;  /* 0x0000000271167819 */ /* 0x040fe400000006ff */
[----:B------:R-:W-:Y:S02]  /*9b90*/  SHF.L.U64.HI R24, R113, 0x2, R34 ;  /* 0x0000000271187819 */ /* 0x000fe40000010222 */
[----:B--2---:R-:W-:-:S04]  /*9ba0*/  IADD3 R4, P0, PT, R22, UR4, RZ ;  /* 0x0000000416047c10 */ /* 0x004fc8000ff1e0ff */
[----:B------:R-:W-:Y:S02]  /*9bb0*/  IADD3.X R5, PT, PT, R24, UR5, RZ, P0, !PT ;  /* 0x0000000518057c10 */ /* 0x000fe400087fe4ff */
[C---:B------:R-:W-:Y:S02]  /*9bc0*/  IADD3 R6, P0, PT, R4.reuse, R33, RZ ;  /* 0x0000002104067210 */ /* 0x040fe40007f1e0ff */
[C---:B-1----:R-:W-:Y:S01]  /*9bd0*/  IADD3 R10, P2, PT, R4.reuse, R37, RZ ;  /* 0x00000025040a7210 */ /* 0x042fe20007f5e0ff */
[----:B------:R1:W2:Y:S01]  /*9be0*/  LDG.E R2, desc[UR28][R4.64] ;  /* 0x0000001c04027981 */ /* 0x0002a2000c1e1900 */
[C---:B------:R-:W-:Y:S02]  /*9bf0*/  IADD3.X R7, PT, PT, R5.reuse, R31, RZ, P0, !PT ;  /* 0x0000001f05077210 */ /* 0x040fe400007fe4ff */
[----:B------:R-:W-:Y:S02]  /*9c00*/  IADD3 R8, P1, PT, R4, R27, RZ ;  /* 0x0000001b04087210 */ /* 0x000fe40007f3e0ff */
[----:B------:R-:W-:-:S02]  /*9c10*/  IADD3.X R11, PT, PT, R5, R35, RZ, P2, !PT ;  /* 0x00000023050b7210 */ /* 0x000fc400017fe4ff */
[----:B------:R-:W-:Y:S01]  /*9c20*/  IADD3.X R9, PT, PT, R5, R29, RZ, P1, !PT ;  /* 0x0000001d05097210 */ /* 0x000fe20000ffe4ff */
[----:B------:R-:W2:Y:S04]  /*9c30*/  LDG.E R7, desc[UR28][R6.64] ;  /* 0x0000001c06077981 */ /* 0x000ea8000c1e1900 */
[----:B------:R-:W5:Y:S04]  /*9c40*/  LDG.E R8, desc[UR28][R8.64] ;  /* 0x0000001c08087981 */ /* 0x000f68000c1e1900 */
[----:B------:R-:W5:Y:S01]  /*9c50*/  LDG.E R11, desc[UR28][R10.64] ;  /* 0x0000001c0a0b7981 */ /* 0x000f62000c1e1900 */
[----:B------:R-:W-:-:S02]  /*9c60*/  LOP3.LUT R16, R22, 0xfffffffc, RZ, 0xc0, !PT ;  /* 0xfffffffc16107812 */ /* 0x000fc400078ec0ff */
[----:B------:R-:W-:Y:S02]  /*9c70*/  LOP3.LUT R15, R24, 0x1, RZ, 0xc0, !PT ;  /* 0x00000001180f7812 */ /* 0x000fe400078ec0ff */
[----:B---3--:R-:W-:-:S04]  /*9c80*/  IADD3 R12, P0, PT, R16, UR6, RZ ;  /* 0x00000006100c7c10 */ /* 0x008fc8000ff1e0ff */
[C---:B------:R-:W-:Y:S02]  /*9c90*/  IADD3.X R13, PT, PT, R15.reuse, UR7, RZ, P0, !PT ;  /* 0x000000070f0d7c10 */ /* 0x040fe400087fe4ff */
[C---:B----4-:R-:W-:Y:S02]  /*9ca0*/  IADD3 R14, P0, PT, R16.reuse, UR8, RZ ;  /* 0x00000008100e7c10 */ /* 0x050fe4000ff1e0ff */
[----:B------:R-:W-:Y:S02]  /*9cb0*/  IADD3 R16, P1, PT, R16, UR4, RZ ;  /* 0x0000000410107c10 */ /* 0x000fe4000ff3e0ff */
[----:B------:R-:W-:Y:S02]  /*9cc0*/  IADD3.X R15, PT, PT, R15, UR9, RZ, P0, !PT ;  /* 0x000000090f0f7c10 */ /* 0x000fe400087fe4ff */
[----:B-1----:R-:W-:Y:S02]  /*9cd0*/  IADD3 R4, P0, PT, R16, R33, RZ ;  /* 0x0000002110047210 */ /* 0x002fe40007f1e0ff */
[----:B--2---:R-:W-:-:S02]  /*9ce0*/  F2FP.BF16.F32.PACK_AB R19, R7, R2 ;  /* 0x000000020713723e */ /* 0x004fc400000010ff */
[----:B------:R-:W-:-:S04]  /*9cf0*/  LOP3.LUT R2, R24, 0x3, RZ, 0xc0, !PT ;  /* 0x0000000318027812 */ /* 0x000fc800078ec0ff */
[----:B------:R-:W-:Y:S02]  /*9d00*/  IADD3.X R17, PT, PT, R2, UR5, RZ, P1, !PT ;  /* 0x0000000502117c10 */ /* 0x000fe40008ffe4ff */
[----:B-----5:R-:W-:Y:S02]  /*9d10*/  F2FP.BF16.F32.PACK_AB R21, R11, R8 ;  /* 0x000000080b15723e */ /* 0x020fe400000010ff */
[C---:B------:R-:W-:Y:S02]  /*9d20*/  IADD3 R6, P1, PT, R16.reuse, R27, RZ ;  /* 0x0000001b10067210 */ /* 0x040fe40007f3e0ff */
[----:B------:R-:W-:Y:S02]  /*9d30*/  IADD3 R8, P2, PT, R16, R37, RZ ;  /* 0x0000002510087210 */ /* 0x000fe40007f5e0ff */
[C---:B------:R-:W-:Y:S02]  /*9d40*/  IADD3.X R5, PT, PT, R17.reuse, R31, RZ, P0, !PT ;  /* 0x0000001f11057210 */ /* 0x040fe400007fe4ff */
[----:B------:R-:W-:-:S02]  /*9d50*/  IADD3.X R7, PT, PT, R17, R29, RZ, P1, !PT ;  /* 0x0000001d11077210 */ /* 0x000fc40000ffe4ff */
[----:B------:R-:W-:Y:S01]  /*9d60*/  IADD3.X R9, PT, PT, R17, R35, RZ, P2, !PT ;  /* 0x0000002311097210 */ /* 0x000fe200017fe4ff */
        /* <DEDUP_REMOVED lines=14> */
[----:B---3--:R-:W-:Y:S02]  /*9e50*/  F2FP.BF16.F32.PACK_AB R19, R19, R2 ;  /* 0x000000021313723e */ /* 0x008fe400000010ff */
[----:B----4-:R-:W-:-:S03]  /*9e60*/  F2FP.BF16.F32.PACK_AB R23, R23, R18 ;  /* 0x000000121717723e */ /* 0x010fc600000010ff */
[----:B------:R1:W-:Y:S04]  /*9e70*/  STG.E desc[UR28][R10.64], R19 ;  /* 0x000000130a007986 */ /* 0x0003e8000c10191c */
[----:B------:R3:W-:Y:S04]  /*9e80*/  STG.E desc[UR28][R12.64], R23 ;  /* 0x000000170c007986 */ /* 0x0007e8000c10191c */
[----:B------:R-:W4:Y:S04]  /*9e90*/  LDG.E R2, desc[UR28][R16.64+0xc40] ;  /* 0x000c401c10027981 */ /* 0x000f28000c1e1900 */
[----:B--2---:R-:W4:Y:S04]  /*9ea0*/  LDG.E R21, desc[UR28][R4.64+0xc40] ;  /* 0x000c401c04157981 */ /* 0x004f28000c1e1900 */
[----:B------:R-:W2:Y:S04]  /*9eb0*/  LDG.E R18, desc[UR28][R6.64+0xc40] ;  /* 0x000c401c06127981 */ /* 0x000ea8000c1e1900 */
[----:B------:R-:W2:Y:S01]  /*9ec0*/  LDG.E R25, desc[UR28][R8.64+0xc40] ;  /* 0x000c401c08197981 */ /* 0x000ea2000c1e1900 */
[----:B------:R-:W-:-:S04]  /*9ed0*/  IADD3 R15, P0, PT, R22, 0xc40, RZ ;  /* 0x00000c40160f7810 */ /* 0x000fc80007f1e0ff */
[----:B------:R-:W-:Y:S02]  /*9ee0*/  IADD3.X R20, PT, PT, RZ, R24, RZ, P0, !PT ;  /* 0x00000018ff147210 */ /* 0x000fe400007fe4ff */
[----:B------:R-:W-:Y:S02]  /*9ef0*/  LOP3.LUT R15, R15, 0xfffffffc, RZ, 0xc0, !PT ;  /* 0xfffffffc0f0f7812 */ /* 0x000fe400078ec0ff */
[----:B------:R-:W-:Y:S02]  /*9f00*/  LOP3.LUT R20, R20, 0x1, RZ, 0xc0, !PT ;  /* 0x0000000114147812 */ /* 0x000fe400078ec0ff */
[C---:B------:R-:W-:Y:S02]  /*9f10*/  IADD3 R14, P0, PT, R15.reuse, UR6, RZ ;  /* 0x000000060f0e7c10 */ /* 0x040fe4000ff1e0ff */
[----:B-1----:R-:W-:Y:S02]  /*9f20*/  IADD3 R10, P1, PT, R15, UR8, RZ ;  /* 0x000000080f0a7c10 */ /* 0x002fe4000ff3e0ff */
[----:B------:R-:W-:-:S02]  /*9f30*/  IADD3.X R15, PT, PT, R20, UR7, RZ, P0, !PT ;  /* 0x00000007140f7c10 */ /* 0x000fc400087fe4ff */
[----:B------:R-:W-:Y:S02]  /*9f40*/  IADD3.X R11, PT, PT, R20, UR9, RZ, P1, !PT ;  /* 0x00000009140b7c10 */ /* 0x000fe40008ffe4ff */
[----:B----4-:R-:W-:Y:S02]  /*9f50*/  F2FP.BF16.F32.PACK_AB R21, R21, R2 ;  /* 0x000000021515723e */ /* 0x010fe400000010ff */
[----:B--2---:R-:W-:-:S03]  /*9f60*/  F2FP.BF16.F32.PACK_AB R25, R25, R18 ;  /* 0x000000121919723e */ /* 0x004fc600000010ff */
        /* <DEDUP_REMOVED lines=10> */
[C---:B---3--:R-:W-:Y:S02]  /*a010*/  IADD3 R12, P0, PT, R2.reuse, UR6, RZ ;  /* 0x00000006020c7c10 */ /* 0x048fe4000ff1e0ff */
[----:B-1----:R-:W-:Y:S02]  /*a020*/  IADD3 R14, P1, PT, R2, UR8, RZ ;  /* 0x00000008020e7c10 */ /* 0x002fe4000ff3e0ff */
        /* <DEDUP_REMOVED lines=12> */
.L_x_1484:
        /* <DEDUP_REMOVED lines=9> */
.L_x_4765:


//--------------------- .text._Z35group_norm_nhwc_bwd_one_pass_kernelI11Fp32IOBf16WLi256ELi98ELi392EEv26Group_norm_nhwc_bwd_params --------------------------
	.section	.text._Z35group_norm_nhwc_bwd_one_pass_kernelI11Fp32IOBf16WLi256ELi98ELi392EEv26Group_norm_nhwc_bwd_params,"ax",@progbits
	.align	128
        .global         _Z35group_norm_nhwc_bwd_one_pass_kernelI11Fp32IOBf16WLi256ELi98ELi392EEv26Group_norm_nhwc_bwd_params
        .type           _Z35group_norm_nhwc_bwd_one_pass_kernelI11Fp32IOBf16WLi256ELi98ELi392EEv26Group_norm_nhwc_bwd_params,@function
        .size           _Z35group_norm_nhwc_bwd_one_pass_kernelI11Fp32IOBf16WLi256ELi98ELi392EEv26Group_norm_nhwc_bwd_params,(.L_x_4766 - _Z35group_norm_nhwc_bwd_one_pass_kernelI11Fp32IOBf16WLi256ELi98ELi392EEv26Group_norm_nhwc_bwd_params)
        .other          _Z35group_norm_nhwc_bwd_one_pass_kernelI11Fp32IOBf16WLi256ELi98ELi392EEv26Group_norm_nhwc_bwd_params,@"STO_CUDA_ENTRY STV_DEFAULT"
_Z35group_norm_nhwc_bwd_one_pass_kernelI11Fp32IOBf16WLi256ELi98ELi392EEv26Group_norm_nhwc_bwd_params:
.text._Z35group_norm_nhwc_bwd_one_pass_kernelI11Fp32IOBf16WLi256ELi98ELi392EEv26Group_norm_nhwc_bwd_params:
        /* <DEDUP_REMOVED lines=26> */
.L_x_1509:
[----:B01----:R-:W2:Y:S01]  /*01a0*/  LDL.LU R4, [R1+0x220] ;  /* 0x0002200001047983 */ /* 0x003ea20000300800 */
        /* <DEDUP_REMOVED lines=11> */
[C---:B------:R-:W-:Y:S02]  /*0260*/  IADD3 R13, PT, PT, R85.reuse, 0x18, RZ ;  /* 0x00000018550d7810 */ /* 0x040fe40007ffe0ff */
[----:B------:R-:W-:Y:S01]  /*0270*/  IADD3 R83, PT, PT, R85, 0xd0, RZ ;  /* 0x000000d055537810 */ /* 0x000fe20007ffe0ff */
[----:B-1----:R-:W-:Y:S02]  /*0280*/  ULOP3.LUT UR12, UR8, UR14, URZ, 0x3c, !UPT ;  /* 0x0000000e080c7292 */ /* 0x002fe4000f8e3cff */
[----:B0-----:R-:W-:Y:S01]  /*0290*/  MOV R0, UR14 ;  /* 0x0000000e00007c02 */ /* 0x001fe20008000f00 */
[----:B------:R-:W-:Y:S01]  /*02a0*/  UISETP.NE.AND UP0, UPT, UR14, URZ, UPT ;  /* 0x000000ff0e00728c */ /* 0x000fe2000bf05270 */
[----:B------:R-:W-:Y:S02]  /*02b0*/  SHF.R.S32.HI R17, RZ, 0x1f, R13 ;  /* 0x0000001fff117819 */ /* 0x000fe4000001140d */
[----:B------:R-:W-:-:S02]  /*02c0*/  IABS R0, R0 ;  /* 0x0000000000007213 */ /* 0x000fc40000000000 */
[----:B---3--:R-:W-:Y:S02]  /*02d0*/  ISETP.GE.U32.AND P0, PT, R85, UR16, PT ;  /* 0x0000001055007c0c */ /* 0x008fe4000bf06070 */
[----:B------:R-:W-:Y:S02]  /*02e0*/  R2UR UR13, R0 ;  /* 0x00000000000d72ca */ /* 0x000fe400000e0000 */
[----:B------:R-:W-:Y:S02]  /*02f0*/  ISETP.GE.AND.EX P3, PT, R3, UR17, PT, P0 ;  /* 0x0000001103007c0c */ /* 0x000fe4000bf66300 */
[----:B------:R-:W-:Y:S02]  /*0300*/  ISETP.GE.U32.AND P0, PT, R7, UR16, PT ;  /* 0x0000001007007c0c */ /* 0x000fe4000bf06070 */
[----:B------:R-:W-:Y:S02]  /*0310*/  MOV R11, UR18 ;  /* 0x00000012000b7c02 */ /* 0x000fe40008000f00 */
[----:B------:R-:W-:-:S02]  /*0320*/  ISETP.GE.AND.EX P4, PT, R5, UR17, PT, P0 ;  /* 0x0000001105007c0c */ /* 0x000fc4000bf86300 */
[----:B------:R-:W-:Y:S02]  /*0330*/  ISETP.GE.U32.AND P0, PT, R9, UR16, PT ;  /* 0x0000001009007c0c */ /* 0x000fe4000bf06070 */
[----:B------:R-:W-:Y:S01]  /*0340*/  IADD3 R84, PT, PT, R85, 0xf8, RZ ;  /* 0x000000f855547810 */ /* 0x000fe20007ffe0ff */
[----:B------:R-:W0:Y:S02]  /*0350*/  I2F.RP R0, UR13 ;  /* 0x0000000d00007d06 */ /* 0x000e240008209400 */
[----:B------:R-:W1:Y:S01]  /*0360*/  @!P3 LDC.64 R14, c[0x0][0x3f8] ;  /* 0x0000fe00ff0ebb82 */ /* 0x000e620000000a00 */
[----:B------:R-:W-:-:S04]  /*0370*/  @P3 LOP3.LUT R95, R95, 0x1000000, RZ, 0xfc, !PT ;  /* 0x010000005f5f3812 */ /* 0x000fc800078efcff */
[----:B------:R-:W-:-:S03]  /*0380*/  LOP3.LUT R95, R95, 0xff7fffff, RZ, 0xc0, !PT ;  /* 0xff7fffff5f5f7812 */ /* 0x000fc600078ec0ff */
[----:B------:R-:W3:Y:S01]  /*0390*/  @!P3 LDC.64 R18, c[0x0][0x398] ;  /* 0x0000e600ff12bb82 */ /* 0x000ee20000000a00 */
[----:B------:R-:W-:Y:S01]  /*03a0*/  @P4 LOP3.LUT R95, R95, 0x800000, RZ, 0xfc, !PT ;  /* 0x008000005f5f4812 */ /* 0x000fe200078efcff */
[----:B0-----:R-:W0:Y:S03]  /*03b0*/  MUFU.RCP R0, R0 ;  /* 0x0000000000007308 */ /* 0x001e260000001000 */
[----:B------:R-:W-:-:S03]  /*03c0*/  LOP3.LUT R95, R95, 0xffbfffff, RZ, 0xc0, !PT ;  /* 0xffbfffff5f5f7812 */ /* 0x000fc600078ec0ff */
[----:B------:R-:W4:Y:S08]  /*03d0*/  @!P4 LDC.64 R20, c[0x0][0x3f8] ;  /* 0x0000fe00ff14cb82 */ /* 0x000f300000000a00 */
[----:B------:R-:W3:Y:S01]  /*03e0*/  @!P3 LDC.64 R74, c[0x0][0x3a0] ;  /* 0x0000e800ff4abb82 */ /* 0x000ee20000000a00 */
[----:B0-----:R-:W-:-:S07]  /*03f0*/  IADD3 R2, PT, PT, R0, 0xffffffe, RZ ;  /* 0x0ffffffe00027810 */ /* 0x001fce0007ffe0ff */
[----:B------:R-:W0:Y:S01]  /*0400*/  @!P4 LDC.64 R58, c[0x0][0x3a0] ;  /* 0x0000e800ff3acb82 */ /* 0x000e220000000a00 */
[----:B------:R-:W1:Y:S02]  /*0410*/  F2I.FTZ.U32.TRUNC.NTZ R2, R2 ;  /* 0x0000000200027305 */ /* 0x000e64000021f000 */
[----:B-1----:R-:W-:-:S13]  /*0420*/  R2UR UR7, R2 ;  /* 0x00000000020772ca */ /* 0x002fda00000e0000 */
        /* <DEDUP_REMOVED lines=23> */
[----:B------:R-:W-:-:S03]  /*05a0*/  USHF.R.S32.HI UR5, URZ, 0x1f, UR7 ;  /* 0x0000001fff057899 */ /* 0x000fc60008011407 */
[----:B------:R-:W-:Y:S01]  /*05b0*/  LEA.HI.X.SX32 R67, R0, RZ, 0x1, P1 ;  /* 0x000000ff00437211 */ /* 0x000fe200008f0eff */
[----:B------:R-:W-:Y:S01]  /*05c0*/  UIMAD UR5, UR5, UR18, URZ ;  /* 0x00000012050572a4 */ /* 0x000fe2000f8e02ff */
[----:B------:R-:W-:-:S03]  /*05d0*/  @!P3 IMAD R0, R3, R14, RZ ;  /* 0x0000000e0300b224 */ /* 0x000fc600078e02ff */
[----:B------:R-:W-:Y:S02]  /*05e0*/  UIMAD UR5, UR7, UR19, UR5 ;  /* 0x00000013070572a4 */ /* 0x000fe4000f8e0205 */
[----:B------:R-:W-:Y:S01]  /*05f0*/  IMAD.WIDE.U32 R66, R11, UR7, R66 ;  /* 0x000000070b427c25 */ /* 0x000fe2000f8e0042 */
[----:B------:R-:W-:-:S03]  /*0600*/  SHF.R.S32.HI R11, RZ, 0x1f, R9 ;  /* 0x0000001fff0b7819 */ /* 0x000fc60000011409 */
[----:B------:R-:W-:Y:S01]  /*0610*/  HFMA2 R94, -RZ, RZ, 0, 0 ;  /* 0x00000000ff5e7431 */ /* 0x000fe200000001ff */
[----:B------:R-:W1:Y:S01]  /*0620*/  LDCU.64 UR6, c[0x0][0x3b8] ;  /* 0x00007700ff0677ac */ /* 0x000e620008000a00 */
[----:B------:R-:W-:Y:S01]  /*0630*/  @!P3 IMAD R15, R85, R15, R0 ;  /* 0x0000000f550fb224 */ /* 0x000fe200078e0200 */
[----:B------:R-:W-:Y:S01]  /*0640*/  IADD3 R65, PT, PT, R67, UR5, RZ ;  /* 0x0000000543417c10 */ /* 0x000fe2000fffe0ff */
[----:B----4-:R-:W-:Y:S01]  /*0650*/  @!P4 IMAD R0, R5, R20, RZ ;  /* 0x000000140500c224 */ /* 0x010fe200078e02ff */
[----:B------:R-:W-:Y:S02]  /*0660*/  @!P3 MOV R64, R66 ;  /* 0x000000420040b202 */ /* 0x000fe40000000f00 */
[----:B------:R-:W-:Y:S02]  /*0670*/  ISETP.GE.AND.EX P6, PT, R11, UR17, PT, P0 ;  /* 0x000000110b007c0c */ /* 0x000fe4000bfc6300 */
[----:B------:R-:W-:Y:S01]  /*0680*/  ISETP.GE.U32.AND P0, PT, R13, UR16, PT ;  /* 0x000000100d007c0c */ /* 0x000fe2000bf06070 */
[----:B------:R-:W-:-:S03]  /*0690*/  @!P3 IMAD.WIDE.U32 R2, R85, R14, R64 ;  /* 0x0000000e5502b225 */ /* 0x000fc600078e0040 */
[----:B------:R-:W-:Y:S02]  /*06a0*/  ISETP.GE.AND.EX P5, PT, R17, UR17, PT, P0 ;  /* 0x0000001111007c0c */ /* 0x000fe4000bfa6300 */
[----:B------:R-:W-:Y:S02]  /*06b0*/  @!P3 IADD3 R15, PT, PT, R3, R15, RZ ;  /* 0x0000000f030fb210 */ /* 0x000fe40007ffe0ff */
[C---:B------:R-:W-:Y:S02]  /*06c0*/  @!P3 SHF.L.U32 R3, R2.reuse, 0x2, RZ ;  /* 0x000000020203b819 */ /* 0x040fe400000006ff */
[----:B------:R-:W-:Y:S01]  /*06d0*/  @!P3 SHF.L.U64.HI R2, R2, 0x2, R15 ;  /* 0x000000020202b819 */ /* 0x000fe2000001020f */
[----:B------:R-:W2:Y:S01]  /*06e0*/  @!P6 LDC.64 R22, c[0x0][0x3f8] ;  /* 0x0000fe00ff16eb82 */ /* 0x000ea20000000a00 */
[----:B---3--:R-:W-:Y:S02]  /*06f0*/  @!P3 IADD3 R4, P2, PT, R3, R18, RZ ;  /* 0x000000120304b210 */ /* 0x008fe40007f5e0ff */
[----:B------:R-:W-:-:S02]  /*0700*/  @P6 LOP3.LUT R95, R95, 0x400000, RZ, 0xfc, !PT ;  /* 0x004000005f5f6812 */ /* 0x000fc400078efcff */
[C---:B------:R-:W-:Y:S02]  /*0710*/  @!P3 IADD3.X R5, PT, PT, R2.reuse, R19, RZ, P2, !PT ;  /* 0x000000130205b210 */ /* 0x040fe400017fe4ff */
[----:B------:R-:W-:Y:S01]  /*0720*/  LOP3.LUT P2, RZ, R95, 0x800000, RZ, 0xc0, !PT ;  /* 0x008000005fff7812 */ /* 0x000fe2000784c0ff */
[----:B------:R-:W3:Y:S01]  /*0730*/  @!P5 LDC.64 R28, c[0x0][0x3f8] ;  /* 0x0000fe00ff1cdb82 */ /* 0x000ee20000000a00 */
[----:B------:R-:W-:Y:S02]  /*0740*/  @!P3 IADD3 R74, P1, PT, R3, R74, RZ ;  /* 0x0000004a034ab210 */ /* 0x000fe40007f3e0ff */
[----:B------:R-:W-:Y:S02]  /*0750*/  IADD3 R15, PT, PT, R85, 0x20, RZ ;  /* 0x00000020550f7810 */ /* 0x000fe40007ffe0ff */
[----:B------:R-:W-:Y:S02]  /*0760*/  @!P3 IADD3.X R75, PT, PT, R2, R75, RZ, P1, !PT ;  /* 0x0000004b024bb210 */ /* 0x000fe40000ffe4ff */
[----:B------:R-:W-:Y:S01]  /*0770*/  ISETP.GE.U32.AND P0, PT, R15, UR16, PT ;  /* 0x000000100f007c0c */ /* 0x000fe2000bf06070 */
[----:B------:R-:W4:Y:S01]  /*0780*/  @!P6 LDC.64 R56, c[0x0][0x3a0] ;  /* 0x0000e800ff38eb82 */ /* 0x000f220000000a00 */
[----:B------:R-:W-:-:S02]  /*0790*/  SHF.R.S32.HI R19, RZ, 0x1f, R15 ;  /* 0x0000001fff137819 */ /* 0x000fc4000001140f */
[----:B------:R-:W-:Y:S01]  /*07a0*/  LOP3.LUT R95, R95, 0xffdfffff, RZ, 0xc0, !PT ;  /* 0xffdfffff5f5f7812 */ /* 0x000fe200078ec0ff */
[----:B------:R-:W-:Y:S01]  /*07b0*/  @!P2 IMAD R21, R7, R21, R0 ;  /* 0x000000150715a224 */ /* 0x000fe200078e0200 */
[----:B------:R-:W-:Y:S02]  /*07c0*/  @!P2 MOV R2, R66 ;  /* 0x000000420002a202 */ /* 0x000fe40000000f00 */
[----:B------:R-:W-:Y:S01]  /*07d0*/  @!P2 MOV R3, R65 ;  /* 0x000000410003a202 */ /* 0x000fe20000000f00 */
[----:B------:R-:W1:Y:S01]  /*07e0*/  @!P2 LDC.64 R24, c[0x0][0x398] ;  /* 0x0000e600ff18ab82 */ /* 0x000e620000000a00 */
[----:B--2---:R-:W-:Y:S01]  /*07f0*/  @!P6 IMAD R6, R11, R22, RZ ;  /* 0x000000160b06e224 */ /* 0x004fe200078e02ff */
[----:B------:R-:W-:Y:S01]  /*0800*/  ISETP.GE.AND.EX P4, PT, R19, UR17, PT, P0 ;  /* 0x0000001113007c0c */ /* 0x000fe2000bf86300 */
[----:B------:R-:W-:Y:S01]  /*0810*/  @!P2 IMAD.WIDE.U32 R2, R7, R20, R2 ;  /* 0x000000140702a225 */ /* 0x000fe200078e0002 */
[----:B------:R-:W-:Y:S02]  /*0820*/  IADD3 R7, PT, PT, R85, 0x28, RZ ;  /* 0x0000002855077810 */ /* 0x000fe40007ffe0ff */
[----:B------:R-:W-:-:S02]  /*0830*/  @P5 LOP3.LUT R95, R95, 0x200000, RZ, 0xfc, !PT ;  /* 0x002000005f5f5812 */ /* 0x000fc400078efcff */
[----:B------:R-:W2:Y:S01]  /*0840*/  @!P6 LDC.64 R26, c[0x0][0x398] ;  /* 0x0000e600ff1aeb82 */ /* 0x000ea20000000a00 */
[----:B------:R-:W-:Y:S01]  /*0850*/  @!P2 IADD3 R3, PT, PT, R3, R21, RZ ;  /* 0x000000150303a210 */ /* 0x000fe20007ffe0ff */
[----:B------:R-:W-:Y:S01]  /*0860*/  @!P6 IMAD R23, R9, R23, R6 ;  /* 0x000000170917e224 */ /* 0x000fe200078e0206 */
[C---:B------:R-:W-:Y:S02]  /*0870*/  @!P2 SHF.L.U32 R11, R2.reuse, 0x2, RZ ;  /* 0x00000002020ba819 */ /* 0x040fe400000006ff */
[----:B------:R-:W-:Y:S02]  /*0880*/  @!P2 SHF.L.U64.HI R0, R2, 0x2, R3 ;  /* 0x000000020200a819 */ /* 0x000fe40000010203 */
[----:B------:R-:W-:Y:S01]  /*0890*/  @!P6 MOV R2, R66 ;  /* 0x000000420002e202 */ /* 0x000fe20000000f00 */
[----:B------:R-:W2:Y:S01]  /*08a0*/  @!P4 LDC.64 R30, c[0x0][0x3f8] ;  /* 0x0000fe00ff1ecb82 */ /* 0x000ea20000000a00 */
[----:B------:R-:W-:Y:S02]  /*08b0*/  @!P6 MOV R3, R65 ;  /* 0x000000410003e202 */ /* 0x000fe40000000f00 */
[----:B0-----:R-:W-:-:S02]  /*08c0*/  @!P2 IADD3 R58, P0, PT, R11, R58, RZ ;  /* 0x0000003a0b3aa210 */ /* 0x001fc40007f1e0ff */
[----:B------:R-:W-:Y:S01]  /*08d0*/  ISETP.GE.U32.AND P1, PT, R7, UR16, PT ;  /* 0x0000001007007c0c */ /* 0x000fe2000bf26070 */
[----:B------:R-:W-:Y:S01]  /*08e0*/  @!P6 IMAD.WIDE.U32 R2, R9, R22, R2 ;  /* 0x000000160902e225 */ /* 0x000fe200078e0002 */
[C---:B------:R-:W-:Y:S01]  /*08f0*/  @!P2 IADD3.X R59, PT, PT, R0.reuse, R59, RZ, P0, !PT ;  /* 0x0000003b003ba210 */ /* 0x040fe200007fe4ff */
[----:B------:R-:W0:Y:S01]  /*0900*/  @!P5 LDC.64 R54, c[0x0][0x3a0] ;  /* 0x0000e800ff36db82 */ /* 0x000e220000000a00 */
[----:B-1----:R-:W-:Y:S02]  /*0910*/  @!P2 IADD3 R10, P0, PT, R11, R24, RZ ;  /* 0x000000180b0aa210 */ /* 0x002fe40007f1e0ff */
[----:B------:R-:W-:Y:S02]  /*0920*/  SHF.R.S32.HI R21, RZ, 0x1f, R7 ;  /* 0x0000001fff157819 */ /* 0x000fe40000011407 */
[----:B------:R-:W-:Y:S02]  /*0930*/  @!P6 IADD3 R3, PT, PT, R3, R23, RZ ;  /* 0x000000170303e210 */ /* 0x000fe40007ffe0ff */
[----:B------:R-:W-:Y:S01]  /*0940*/  @!P2 IADD3.X R11, PT, PT, R0, R25, RZ, P0, !PT ;  /* 0x00000019000ba210 */ /* 0x000fe200007fe4ff */
[----:B------:R-:W1:Y:S01]  /*0950*/  @!P5 LDC.64 R22, c[0x0][0x398] ;  /* 0x0000e600ff16db82 */ /* 0x000e620000000a00 */
[----:B------:R-:W-:-:S02]  /*0960*/  ISETP.GE.AND.EX P3, PT, R21, UR17, PT, P1 ;  /* 0x0000001115007c0c */ /* 0x000fc4000bf66310 */
[C---:B------:R-:W-:Y:S02]  /*0970*/  @!P6 SHF.L.U32 R73, R2.reuse, 0x2, RZ ;  /* 0x000000020249e819 */ /* 0x040fe400000006ff */
[----:B------:R-:W-:Y:S01]  /*0980*/  @!P6 SHF.L.U64.HI R0, R2, 0x2, R3 ;  /* 0x000000020200e819 */ /* 0x000fe20000010203 */
[----:B---3--:R-:W-:Y:S01]  /*0990*/  @!P5 IMAD R2, R17, R28, RZ ;  /* 0x0000001c1102d224 */ /* 0x008fe200078e02ff */
[----:B------:R-:W-:Y:S01]  /*09a0*/  @!P5 MOV R3, R65 ;  /* 0x000000410003d202 */ /* 0x000fe20000000f00 */
[----:B------:R-:W3:Y:S01]  /*09b0*/  @!P4 LDC.64 R52, c[0x0][0x3a0] ;  /* 0x0000e800ff34cb82 */ /* 0x000ee20000000a00 */
[----:B----4-:R-:W-:Y:S01]  /*09c0*/  @!P6 IADD3 R56, P0, PT, R73, R56, RZ ;  /* 0x000000384938e210 */ /* 0x010fe20007f1e0ff */
[----:B------:R-:W-:Y:S01]  /*09d0*/  @!P5 IMAD R9, R13, R29, R2 ;  /* 0x0000001d0d09d224 */ /* 0x000fe200078e0202 */
[----:B------:R-:W-:Y:S01]  /*09e0*/  @!P5 MOV R2, R66 ;  /* 0x000000420002d202 */ /* 0x000fe20000000f00 */
[----:B--2---:R-:W-:Y:S01]  /*09f0*/  @!P4 IMAD R6, R19, R30, RZ ;  /* 0x0000001e1306c224 */ /* 0x004fe200078e02ff */
[----:B------:R-:W-:-:S02]  /*0a00*/  @!P6 IADD3.X R57, PT, PT, R0, R57, RZ, P0, !PT ;  /* 0x000000390039e210 */ /* 0x000fc400007fe4ff */
[----:B------:R-:W-:Y:S01]  /*0a10*/  @!P6 IADD3 R72, P0, PT, R73, R26, RZ ;  /* 0x0000001a4948e210 */ /* 0x000fe20007f1e0ff */
[----:B------:R-:W-:Y:S01]  /*0a20*/  @!P5 IMAD.WIDE.U32 R2, R13, R28, R2 ;  /* 0x0000001c0d02d225 */ /* 0x000fe200078e0002 */
[----:B------:R-:W2:Y:S01]  /*0a30*/  @!P3 LDC.64 R16, c[0x0][0x3f8] ;  /* 0x0000fe00ff10bb82 */ /* 0x000ea20000000a00 */
[----:B------:R-:W-:Y:S02]  /*0a40*/  LOP3.LUT R95, R95, 0xffefffff, RZ, 0xc0, !PT ;  /* 0xffefffff5f5f7812 */ /* 0x000fe400078ec0ff */
[----:B------:R-:W-:Y:S02]  /*0a50*/  @!P6 IADD3.X R73, PT, PT, R0, R27, RZ, P0, !PT ;  /* 0x0000001b0049e210 */ /* 0x000fe400007fe4ff */
[----:B------:R-:W-:Y:S01]  /*0a60*/  @!P5 IADD3 R3, PT, PT, R3, R9, RZ ;  /* 0x000000090303d210 */ /* 0x000fe20007ffe0ff */
[----:B------:R-:W-:Y:S01]  /*0a70*/  @!P4 IMAD R9, R15, R31, R6 ;  /* 0x0000001f0f09c224 */ /* 0x000fe200078e0206 */
[C---:B------:R-:W-:Y:S01]  /*0a80*/  @!P5 SHF.L.U32 R63, R2.reuse, 0x2, RZ ;  /* 0x00000002023fd819 */ /* 0x040fe200000006ff */
[----:B------:R-:W4:Y:S01]  /*0a90*/  @!P4 LDC.64 R12, c[0x0][0x398] ;  /* 0x0000e600ff0ccb82 */ /* 0x000f220000000a00 */
[----:B------:R-:W-:-:S02]  /*0aa0*/  @!P5 SHF.L.U64.HI R0, R2, 0x2, R3 ;  /* 0x000000020200d819 */ /* 0x000fc40000010203 */
[----:B------:R-:W-:Y:S02]  /*0ab0*/  @!P4 MOV R2, R66 ;  /* 0x000000420002c202 */ /* 0x000fe40000000f00 */
[----:B------:R-:W-:Y:S02]  /*0ac0*/  @!P4 MOV R3, R65 ;  /* 0x000000410003c202 */ /* 0x000fe40000000f00 */
[----:B0-----:R-:W-:Y:S01]  /*0ad0*/  @!P5 IADD3 R54, P0, PT, R63, R54, RZ ;  /* 0x000000363f36d210 */ /* 0x001fe20007f1e0ff */
[----:B------:R-:W0:Y:S01]  /*0ae0*/  @!P3 LDC.64 R50, c[0x0][0x3a0] ;  /* 0x0000e800ff32bb82 */ /* 0x000e220000000a00 */
[----:B------:R-:W-:Y:S01]  /*0af0*/  @P4 LOP3.LUT R95, R95, 0x100000, RZ, 0xfc, !PT ;  /* 0x001000005f5f4812 */ /* 0x000fe200078efcff */
[----:B------:R-:W-:Y:S01]  /*0b00*/  @!P4 IMAD.WIDE.U32 R2, R15, R30, R2 ;  /* 0x0000001e0f02c225 */ /* 0x000fe200078e0002 */
[----:B------:R-:W-:Y:S02]  /*0b10*/  @!P5 IADD3.X R55, PT, PT, R0, R55, RZ, P0, !PT ;  /* 0x000000370037d210 */ /* 0x000fe400007fe4ff */
[----:B-1----:R-:W-:-:S02]  /*0b20*/  @!P5 IADD3 R62, P0, PT, R63, R22, RZ ;  /* 0x000000163f3ed210 */ /* 0x002fc40007f1e0ff */
[----:B------:R-:W-:Y:S01]  /*0b30*/  @!P4 IADD3 R3, PT, PT, R3, R9, RZ ;  /* 0x000000090303c210 */ /* 0x000fe20007ffe0ff */
[----:B------:R-:W1:Y:S01]  /*0b40*/  @!P3 LDC.64 R14, c[0x0][0x398] ;  /* 0x0000e600ff0ebb82 */ /* 0x000e620000000a00 */
[----:B------:R-:W-:Y:S01]  /*0b50*/  @!P5 IADD3.X R63, PT, PT, R0, R23, RZ, P0, !PT ;  /* 0x00000017003fd210 */ /* 0x000fe200007fe4ff */
[----:B--2---:R-:W-:Y:S01]  /*0b60*/  @!P3 IMAD R6, R21, R16, RZ ;  /* 0x000000101506b224 */ /* 0x004fe200078e02ff */
[C---:B------:R-:W-:Y:S02]  /*0b70*/  @!P4 SHF.L.U32 R119, R2.reuse, 0x2, RZ ;  /* 0x000000020277c819 */ /* 0x040fe400000006ff */
[----:B------:R-:W-:Y:S01]  /*0b80*/  @!P4 SHF.L.U64.HI R0, R2, 0x2, R3 ;  /* 0x000000020200c819 */ /* 0x000fe20000010203 */
[----:B------:R-:W-:Y:S01]  /*0b90*/  @!P3 IMAD R9, R7, R17, R6 ;  /* 0x000000110709b224 */ /* 0x000fe200078e0206 */
[----:B------:R-:W-:Y:S02]  /*0ba0*/  @!P3 MOV R2, R66 ;  /* 0x000000420002b202 */ /* 0x000fe40000000f00 */
[----:B------:R-:W-:-:S02]  /*0bb0*/  @!P3 MOV R3, R65 ;  /* 0x000000410003b202 */ /* 0x000fc40000000f00 */
[----:B---3--:R-:W-:Y:S02]  /*0bc0*/  @!P4 IADD3 R52, P0, PT, R119, R52, RZ ;  /* 0x000000347734c210 */ /* 0x008fe40007f1e0ff */
[----:B------:R-:W-:Y:S01]  /*0bd0*/  LOP3.LUT R95, R95, 0xfff7ffff, RZ, 0xc0, !PT ;  /* 0xfff7ffff5f5f7812 */ /* 0x000fe200078ec0ff */
[----:B------:R-:W-:Y:S01]  /*0be0*/  @!P3 IMAD.WIDE.U32 R2, R7, R16, R2 ;  /* 0x000000100702b225 */ /* 0x000fe200078e0002 */
[----:B------:R-:W-:Y:S02]  /*0bf0*/  @!P4 IADD3.X R53, PT, PT, R0, R53, RZ, P0, !PT ;  /* 0x000000350035c210 */ /* 0x000fe400007fe4ff */
[----:B----4-:R-:W-:Y:S02]  /*0c00*/  @!P4 IADD3 R118, P0, PT, R119, R12, RZ ;  /* 0x0000000c7776c210 */ /* 0x010fe40007f1e0ff */
[----:B------:R-:W-:Y:S02]  /*0c10*/  @!P3 IADD3 R3, PT, PT, R3, R9, RZ ;  /* 0x000000090303b210 */ /* 0x000fe40007ffe0ff */
[----:B------:R-:W-:-:S02]  /*0c20*/  @!P3 SHF.L.U32 R117, R2, 0x2, RZ ;  /* 0x000000020275b819 */ /* 0x000fc400000006ff */
[----:B------:R-:W-:Y:S02]  /*0c30*/  @!P4 IADD3.X R119, PT, PT, R0, R13, RZ, P0, !PT ;  /* 0x0000000d0077c210 */ /* 0x000fe400007fe4ff */
[----:B------:R-:W-:Y:S02]  /*0c40*/  @!P3 SHF.L.U64.HI R2, R2, 0x2, R3 ;  /* 0x000000020202b819 */ /* 0x000fe40000010203 */
[----:B0-----:R-:W-:Y:S02]  /*0c50*/  @!P3 IADD3 R50, P0, PT, R117, R50, RZ ;  /* 0x000000327532b210 */ /* 0x001fe40007f1e0ff */
[----:B------:R-:W-:Y:S02]  /*0c60*/  IADD3 R7, PT, PT, R85, 0x30, RZ ;  /* 0x0000003055077810 */ /* 0x000fe40007ffe0ff */
[----:B------:R-:W-:Y:S02]  /*0c70*/  @!P3 IADD3.X R51, PT, PT, R2, R51, RZ, P0, !PT ;  /* 0x000000330233b210 */ /* 0x000fe400007fe4ff */
[----:B-1----:R-:W-:-:S02]  /*0c80*/  @!P3 IADD3 R116, P0, PT, R117, R14, RZ ;  /* 0x0000000e7574b210 */ /* 0x002fc40007f1e0ff */
[----:B------:R-:W-:Y:S01]  /*0c90*/  SHF.R.S32.HI R3, RZ, 0x1f, R7 ;  /* 0x0000001fff037819 */ /* 0x000fe20000011407 */
[----:B------:R-:W-:Y:S01]  /*0ca0*/  STL.64 [R1+0x2e0], R50 ;  /* 0x0002e03201007387 */ /* 0x000fe20000100a00 */
[----:B------:R-:W-:Y:S02]  /*0cb0*/  @!P3 IADD3.X R117, PT, PT, R2, R15, RZ, P0, !PT ;  /* 0x0000000f0275b210 */ /* 0x000fe400007fe4ff */
[----:B------:R-:W-:Y:S02]  /*0cc0*/  ISETP.GE.U32.AND P0, PT, R7, UR16, PT ;  /* 0x0000001007007c0c */ /* 0x000fe4000bf06070 */
[----:B------:R-:W-:Y:S02]  /*0cd0*/  @P3 LOP3.LUT R95, R95, 0x80000, RZ, 0xfc, !PT ;  /* 0x000800005f5f3812 */ /* 0x000fe400078efcff */
[----:B------:R-:W-:Y:S02]  /*0ce0*/  ISETP.GE.AND.EX P1, PT, R3, UR17, PT, P0 ;  /* 0x0000001103007c0c */ /* 0x000fe4000bf26300 */
[----:B------:R-:W-:-:S11]  /*0cf0*/  LOP3.LUT R95, R95, 0xfffbffff, RZ, 0xc0, !PT ;  /* 0xfffbffff5f5f7812 */ /* 0x000fd600078ec0ff */
        /* <DEDUP_REMOVED lines=145> */
[----:B---3--:R-:W-:-:S04]  /*1610*/  @!P1 IADD3 R36, P0, PT, R103, R36, RZ ;  /* 0x0000002467249210 */ /* 0x008fc80007f1e0ff */
        /* <DEDUP_REMOVED lines=159> */
[----:B------:R-:W4:Y:S01]  /*2010*/  @!P1 LDC.64 R14, c[0x0][0x3a0] ;  /* 0x0000e800ff0e9b82 */ /* 0x000f220000000a00 */
        /* <DEDUP_REMOVED lines=8> */
[----:B----4-:R-:W-:-:S04]  /*20a0*/  @!P1 IADD3 R12, P0, PT, R79, R14, RZ ;  /* 0x0000000e4f0c9210 */ /* 0x010fc80007f1e0ff */
        /* <DEDUP_REMOVED lines=108> */
[----:B------:R-:W-:Y:S02]  /*2770*/  SHF.R.S32.HI R61, RZ, 0x1f, R83 ;  /* 0x0000001fff3d7819 */ /* 0x000fe40000011453 */
[----:B------:R-:W-:Y:S02]  /*2780*/  ISETP.GE.U32.AND P1, PT, R83, UR16, PT ;  /* 0x0000001053007c0c */ /* 0x000fe4000bf26070 */
[----:B------:R-:W-:Y:S02]  /*2790*/  LOP3.LUT P0, RZ, R95, 0x1000000, RZ, 0xc0, !PT ;  /* 0x010000005fff7812 */ /* 0x000fe4000780c0ff */
        /* <DEDUP_REMOVED lines=41> */
[----:B------:R-:W-:Y:S02]  /*2a30*/  ISETP.GE.U32.AND P3, PT, R0, UR16, PT ;  /* 0x0000001000007c0c */ /* 0x000fe4000bf66070 */
[----:B------:R-:W-:Y:S02]  /*2a40*/  LOP3.LUT P2, RZ, R95, 0x800000, RZ, 0xc0, !PT ;  /* 0x008000005fff7812 */ /* 0x000fe4000784c0ff */
[----:B------:R-:W-:-:S13]  /*2a50*/  ISETP.GE.AND.EX P3, PT, R83, UR17, PT, P3 ;  /* 0x0000001153007c0c */ /* 0x000fda000bf66330 */
[----:B------:R-:W0:Y:S01]  /*2a60*/  @!P3 LDC.64 R60, c[0x0][0x3f8] ;  /* 0x0000fe00ff3cbb82 */ /* 0x000e220000000a00 */
[----:B------:R-:W-:-:S07]  /*2a70*/  @!P3 MOV R82, R66 ;  /* 0x000000420052b202 */ /* 0x000fce0000000f00 */
[----:B------:R-:W1:Y:S01]  /*2a80*/  @!P3 LDC.64 R14, c[0x0][0x3a0] ;  /* 0x0000e800ff0ebb82 */ /* 0x000e620000000a00 */
[----:B0-----:R-:W-:-:S04]  /*2a90*/  @!P3 IMAD R83, R83, R60, RZ ;  /* 0x0000003c5353b224 */ /* 0x001fc800078e02ff */
[----:B------:R-:W-:Y:S01]  /*2aa0*/  @!P3 IMAD R61, R0, R61, R83 ;  /* 0x0000003d003db224 */ /* 0x000fe200078e0253 */
[----:B------:R-:W-:-:S03]  /*2ab0*/  @!P3 MOV R83, R65 ;  /* 0x000000410053b202 */ /* 0x000fc60000000f00 */
        /* <DEDUP_REMOVED lines=15> */
[----:B------:R-:W2:Y:S01]  /*2bb0*/  @!P4 LDC.64 R14, c[0x0][0x3a0] ;  /* 0x0000e800ff0ecb82 */ /* 0x000ea20000000a00 */
[----:B0-----:R-:W-:-:S04]  /*2bc0*/  @!P4 IMAD R82, R82, R60, RZ ;  /* 0x0000003c5252c224 */ /* 0x001fc800078e02ff */
[----:B------:R-:W-:Y:S01]  /*2bd0*/  @!P4 IMAD R61, R0, R61, R82 ;  /* 0x0000003d003dc224 */ /* 0x000fe200078e0252 */
[----:B------:R-:W-:-:S05]  /*2be0*/  @!P4 MOV R82, R66 ;  /* 0x000000420052c202 */ /* 0x000fca0000000f00 */
[----:B------:R-:W-:-:S05]  /*2bf0*/  @!P4 IMAD.WIDE.U32 R82, R0, R60, R82 ;  /* 0x0000003c0052c225 */ /* 0x000fca00078e0052 */
[----:B------:R-:W-:Y:S02]  /*2c00*/  @!P4 IADD3 R0, PT, PT, R83, R61, RZ ;  /* 0x0000003d5300c210 */ /* 0x000fe40007ffe0ff */
[C---:B------:R-:W-:Y:S02]  /*2c10*/  @!P4 SHF.L.U32 R60, R82.reuse, 0x2, RZ ;  /* 0x00000002523cc819 */ /* 0x040fe400000006ff */
[----:B------:R-:W-:Y:S02]  /*2c20*/  @!P4 SHF.L.U64.HI R0, R82, 0x2, R0 ;  /* 0x000000025200c819 */ /* 0x000fe40000010200 */
[----:B--2---:R-:W-:-:S04]  /*2c30*/  @!P4 IADD3 R38, P5, PT, R60, R14, RZ ;  /* 0x0000000e3c26c210 */ /* 0x004fc80007fbe0ff */
        /* <DEDUP_REMOVED lines=10> */
[----:B------:R-:W3:Y:S01]  /*2ce0*/  @!P5 LDC.64 R14, c[0x0][0x3a0] ;  /* 0x0000e800ff0edb82 */ /* 0x000ee20000000a00 */
[----:B0-----:R-:W-:-:S04]  /*2cf0*/  @!P5 IMAD R82, R82, R60, RZ ;  /* 0x0000003c5252d224 */ /* 0x001fc800078e02ff */
[----:B------:R-:W-:Y:S01]  /*2d00*/  @!P5 IMAD R61, R0, R61, R82 ;  /* 0x0000003d003dd224 */ /* 0x000fe200078e0252 */
[----:B------:R-:W-:-:S05]  /*2d10*/  @!P5 MOV R82, R66 ;  /* 0x000000420052d202 */ /* 0x000fca0000000f00 */
[----:B------:R-:W-:-:S05]  /*2d20*/  @!P5 IMAD.WIDE.U32 R82, R0, R60, R82 ;  /* 0x0000003c0052d225 */ /* 0x000fca00078e0052 */
[----:B------:R-:W-:Y:S02]  /*2d30*/  @!P5 IADD3 R0, PT, PT, R83, R61, RZ ;  /* 0x0000003d5300d210 */ /* 0x000fe40007ffe0ff */
[C---:B------:R-:W-:Y:S02]  /*2d40*/  @!P5 SHF.L.U32 R60, R82.reuse, 0x2, RZ ;  /* 0x00000002523cd819 */ /* 0x040fe400000006ff */
[----:B------:R-:W-:Y:S02]  /*2d50*/  @!P5 SHF.L.U64.HI R0, R82, 0x2, R0 ;  /* 0x000000025200d819 */ /* 0x000fe40000010200 */
[----:B---3--:R-:W-:-:S04]  /*2d60*/  @!P5 IADD3 R8, P6, PT, R60, R14, RZ ;  /* 0x0000000e3c08d210 */ /* 0x008fc80007fde0ff */
[----:B------:R-:W-:Y:S02]  /*2d70*/  @!P5 IADD3.X R9, PT, PT, R0, R15, RZ, P6, !PT ;  /* 0x0000000f0009d210 */ /* 0x000fe400037fe4ff */
[----:B------:R-:W4:Y:S02]  /*2d80*/  @!P5 LDC.64 R14, c[0x0][0x398] ;  /* 0x0000e600ff0edb82 */ /* 0x000f240000000a00 */
[----:B----4-:R-:W-:-:S04]  /*2d90*/  @!P5 IADD3 R12, P6, PT, R60, R14, RZ ;  /* 0x0000000e3c0cd210 */ /* 0x010fc80007fde0ff */
        /* <DEDUP_REMOVED lines=17> */
[----:B0-----:R-:W-:Y:S02]  /*2eb0*/  @!P6 IADD3 R46, P1, PT, R60, R14, RZ ;  /* 0x0000000e3c2ee210 */ /* 0x001fe40007f3e0ff */
[----:B------:R-:W-:Y:S02]  /*2ec0*/  CS2R R60, SRZ ;  /* 0x00000000003c7805 */ /* 0x000fe4000001ff00 */
[----:B------:R-:W-:Y:S02]  /*2ed0*/  @!P6 IADD3.X R47, PT, PT, R0, R15, RZ, P1, !PT ;  /* 0x0000000f002fe210 */ /* 0x000fe40000ffe4ff */
[----:B------:R-:W-:-:S02]  /*2ee0*/  CS2R R14, SRZ ;  /* 0x00000000000e7805 */ /* 0x000fc4000001ff00 */
[----:B------:R0:W2:Y:S01]  /*2ef0*/  @!P0 LDG.E.64 R60, desc[UR10][R4.64] ;  /* 0x0000000a043c8981 */ /* 0x0000a2000c1e1b00 */
[----:B------:R-:W-:Y:S01]  /*2f00*/  HFMA2 R0, -RZ, RZ, 0, 0 ;  /* 0x00000000ff007431 */ /* 0x000fe200000001ff */
[----:B------:R-:W-:Y:S02]  /*2f10*/  LOP3.LUT P1, RZ, R95, 0x400000, RZ, 0xc0, !PT ;  /* 0x004000005fff7812 */ /* 0x000fe4000782c0ff */
[----:B------:R-:W3:Y:S01]  /*2f20*/  @!P0 LDG.E.64 R14, desc[UR10][R74.64] ;  /* 0x0000000a4a0e8981 */ /* 0x000ee2000c1e1b00 */
[----:B0-----:R-:W-:-:S06]  /*2f30*/  CS2R R4, SRZ ;  /* 0x0000000000047805 */ /* 0x001fcc000001ff00 */
[----:B------:R0:W4:Y:S02]  /*2f40*/  @!P2 LDG.E.64 R4, desc[UR10][R58.64] ;  /* 0x0000000a3a04a981 */ /* 0x000124000c1e1b00 */
[----:B0-----:R-:W-:-:S06]  /*2f50*/  CS2R R58, SRZ ;  /* 0x00000000003a7805 */ /* 0x001fcc000001ff00 */
[----:B------:R0:W2:Y:S01]  /*2f60*/  @!P2 LDG.E.64 R58, desc[UR10][R10.64] ;  /* 0x0000000a0a3aa981 */ /* 0x0000a2000c1e1b00 */
[----:B------:R-:W-:Y:S02]  /*2f70*/  CS2R R82, SRZ ;  /* 0x0000000000527805 */ /* 0x000fe4000001ff00 */
[----:B------:R-:W-:Y:S02]  /*2f80*/  CS2R R74, SRZ ;  /* 0x00000000004a7805 */ /* 0x000fe4000001ff00 */
[----:B0-----:R-:W-:-:S06]  /*2f90*/  CS2R R10, SRZ ;  /* 0x00000000000a7805 */ /* 0x001fcc000001ff00 */
[----:B------:R0:W2:Y:S02]  /*2fa0*/  @!P1 LDG.E.64 R10, desc[UR10][R56.64] ;  /* 0x0000000a380a9981 */ /* 0x0000a4000c1e1b00 */
[----:B0-----:R-:W-:-:S06]  /*2fb0*/  CS2R R56, SRZ ;  /* 0x0000000000387805 */ /* 0x001fcc000001ff00 */
[----:B------:R-:W2:Y:S01]  /*2fc0*/  @!P1 LDG.E.64 R56, desc[UR10][R72.64] ;  /* 0x0000000a48389981 */ /* 0x000ea2000c1e1b00 */
[----:B---3--:R-:W-:Y:S02]  /*2fd0*/  @!P0 MOV R82, R14 ;  /* 0x0000000e00528202 */ /* 0x008fe40000000f00 */
[----:B----4-:R-:W-:-:S05]  /*2fe0*/  @!P2 MOV R0, R4 ;  /* 0x000000040000a202 */ /* 0x010fca0000000f00 */
[----:B------:R0:W-:Y:S04]  /*2ff0*/  STL [R1+0x260], R0 ;  /* 0x0002600001007387 */ /* 0x0001e80000100800 */
[----:B------:R1:W-:Y:S01]  /*3000*/  STL [R1+0x258], R82 ;  /* 0x0002585201007387 */ /* 0x0003e20000100800 */
[----:B0-----:R-:W-:Y:S01]  /*3010*/  HFMA2 R0, -RZ, RZ, 0, 0 ;  /* 0x00000000ff007431 */ /* 0x001fe200000001ff */
[----:B--2---:R-:W-:Y:S02]  /*3020*/  @!P2 MOV R75, R59 ;  /* 0x0000003b004ba202 */ /* 0x004fe40000000f00 */
[----:B-1----:R-:W-:Y:S02]  /*3030*/  MOV R82, RZ ;  /* 0x000000ff00527202 */ /* 0x002fe40000000f00 */
[----:B------:R-:W-:-:S02]  /*3040*/  @!P2 MOV R0, R5 ;  /* 0x000000050000a202 */ /* 0x000fc40000000f00 */
[----:B------:R-:W-:Y:S02]  /*3050*/  @!P2 MOV R82, R58 ;  /* 0x0000003a0052a202 */ /* 0x000fe40000000f00 */
[----:B------:R-:W-:Y:S01]  /*3060*/  LOP3.LUT P2, RZ, R95, 0x100000, RZ, 0xc0, !PT ;  /* 0x001000005fff7812 */ /* 0x000fe2000784c0ff */
[----:B------:R0:W-:Y:S02]  /*3070*/  STL.64 [R1+0x18], R4 ;  /* 0x0000180401007387 */ /* 0x0001e40000100a00 */
[----:B0-----:R-:W-:-:S10]  /*3080*/  CS2R R4, SRZ ;  /* 0x0000000000047805 */ /* 0x001fd4000001ff00 */
[----:B------:R0:W2:Y:S02]  /*3090*/  @!P2 LDG.E.64 R4, desc[UR10][R52.64] ;  /* 0x0000000a3404a981 */ /* 0x0000a4000c1e1b00 */
[----:B0-----:R-:W-:-:S06]  /*30a0*/  CS2R R52, SRZ ;  /* 0x0000000000347805 */ /* 0x001fcc000001ff00 */
[----:B------:R0:W3:Y:S02]  /*30b0*/  @!P2 LDG.E.64 R52, desc[UR10][R118.64] ;  /* 0x0000000a7634a981 */ /* 0x0000e4000c1e1b00 */
[----:B0-----:R-:W-:Y:S02]  /*30c0*/  MOV R118, R50 ;  /* 0x0000003200767202 */ /* 0x001fe40000000f00 */
[----:B------:R-:W-:Y:S02]  /*30d0*/  MOV R119, R51 ;  /* 0x0000003300777202 */ /* 0x000fe40000000f00 */
[----:B------:R-:W4:Y:S01]  /*30e0*/  LDL.LU.64 R50, [R1+0x2e0] ;  /* 0x0002e00001327983 */ /* 0x000f220000300a00 */
[----:B------:R-:W-:-:S03]  /*30f0*/  MOV R84, RZ ;  /* 0x000000ff00547202 */ /* 0x000fc60000000f00 */
[----:B------:R0:W-:Y:S01]  /*3100*/  STL [R1+0x26c], R0 ;  /* 0x00026c0001007387 */ /* 0x0001e20000100800 */
[----:B------:R-:W-:Y:S02]  /*3110*/  @!P0 MOV R94, R15 ;  /* 0x0000000f005e8202 */ /* 0x000fe40000000f00 */
[----:B------:R-:W-:Y:S02]  /*3120*/  @!P0 MOV R84, R60 ;  /* 0x0000003c00548202 */ /* 0x000fe40000000f00 */
[----:B------:R-:W-:Y:S02]  /*3130*/  @!P0 MOV R83, R61 ;  /* 0x0000003d00538202 */ /* 0x000fe40000000f00 */
[----:B------:R-:W-:Y:S01]  /*3140*/  LOP3.LUT P0, RZ, R95, 0x200000, RZ, 0xc0, !PT ;  /* 0x002000005fff7812 */ /* 0x000fe2000780c0ff */
[----:B0-----:R-:W-:Y:S01]  /*3150*/  HFMA2 R0, -RZ, RZ, 0, 0 ;  /* 0x00000000ff007431 */ /* 0x001fe200000001ff */
[----:B------:R0:W-:Y:S01]  /*3160*/  STL.64 [R1+0x10], R14 ;  /* 0x0000100e01007387 */ /* 0x0001e20000100a00 */
[----:B------:R-:W-:-:S05]  /*3170*/  @!P1 MOV R0, R10 ;  /* 0x0000000a00009202 */ /* 0x000fca0000000f00 */
[----:B------:R1:W-:Y:S01]  /*3180*/  STL [R1+0x274], R0 ;  /* 0x0002740001007387 */ /* 0x0003e20000100800 */
[----:B0-----:R-:W-:Y:S02]  /*3190*/  CS2R R14, SRZ ;  /* 0x00000000000e7805 */ /* 0x001fe4000001ff00 */
[----:B------:R-:W-:Y:S02]  /*31a0*/  CS2R R72, SRZ ;  /* 0x0000000000487805 */ /* 0x000fe4000001ff00 */
[----:B------:R-:W-:Y:S02]  /*31b0*/  @!P1 MOV R74, R56 ;  /* 0x00000038004a9202 */ /* 0x000fe40000000f00 */
[----:B------:R0:W2:Y:S01]  /*31c0*/  @!P0 LDG.E.64 R14, desc[UR10][R54.64] ;  /* 0x0000000a360e8981 */ /* 0x0000a2000c1e1b00 */
[----:B-1----:R-:W-:Y:S01]  /*31d0*/  HFMA2 R0, -RZ, RZ, 0, 0 ;  /* 0x00000000ff007431 */ /* 0x002fe200000001ff */
[----:B------:R-:W-:Y:S02]  /*31e0*/  @!P1 MOV R73, R57 ;  /* 0x0000003900499202 */ /* 0x000fe40000000f00 */
[----:B------:R-:W-:-:S02]  /*31f0*/  @!P1 MOV R0, R11 ;  /* 0x0000000b00009202 */ /* 0x000fc40000000f00 */
[----:B------:R-:W-:Y:S02]  /*3200*/  LOP3.LUT P1, RZ, R95, 0x80000, RZ, 0xc0, !PT ;  /* 0x000800005fff7812 */ /* 0x000fe4000782c0ff */
[----:B0-----:R-:W-:Y:S01]  /*3210*/  CS2R R54, SRZ ;  /* 0x0000000000367805 */ /* 0x001fe2000001ff00 */
[----:B------:R0:W-:Y:S05]  /*3220*/  STL.64 [R1+0x20], R10 ;  /* 0x0000200a01007387 */ /* 0x0001ea0000100a00 */
[----:B------:R-:W3:Y:S01]  /*3230*/  @!P0 LDG.E.64 R54, desc[UR10][R62.64] ;  /* 0x0000000a3e368981 */ /* 0x000ee2000c1e1b00 */
[----:B0-----:R-:W-:-:S06]  /*3240*/  CS2R R10, SRZ ;  /* 0x00000000000a7805 */ /* 0x001fcc000001ff00 */
[----:B----4-:R0:W4:Y:S02]  /*3250*/  @!P1 LDG.E.64 R10, desc[UR10][R50.64] ;  /* 0x0000000a320a9981 */ /* 0x010124000c1e1b00 */
[----:B0-----:R-:W-:-:S06]  /*3260*/  CS2R R50, SRZ ;  /* 0x0000000000327805 */ /* 0x001fcc000001ff00 */
[----:B------:R0:W4:Y:S02]  /*3270*/  @!P1 LDG.E.64 R50, desc[UR10][R116.64] ;  /* 0x0000000a74329981 */ /* 0x000124000c1e1b00 */
[----:B0-----:R-:W-:Y:S02]  /*3280*/  MOV R116, R48 ;  /* 0x0000003000747202 */ /* 0x001fe40000000f00 */
[----:B------:R-:W-:Y:S02]  /*3290*/  MOV R117, R49 ;  /* 0x0000003100757202 */ /* 0x000fe40000000f00 */
[----:B------:R-:W4:Y:S04]  /*32a0*/  LDL.LU.64 R48, [R1+0x2d8] ;  /* 0x0002d80001307983 */ /* 0x000f280000300a00 */
[----:B------:R0:W-:Y:S02]  /*32b0*/  STL [R1+0x27c], R0 ;  /* 0x00027c0001007387 */ /* 0x0001e40000100800 */
[----:B0-----:R-:W-:Y:S01]  /*32c0*/  HFMA2 R0, -RZ, RZ, 0, 0 ;  /* 0x00000000ff007431 */ /* 0x001fe200000001ff */
[----:B--2---:R-:W-:Y:S01]  /*32d0*/  @!P0 MOV R0, R14 ;  /* 0x0000000e00008202 */ /* 0x004fe20000000f00 */
[----:B------:R-:W-:Y:S04]  /*32e0*/  STL.64 [R1+0x110], R60 ;  /* 0x0001103c01007387 */ /* 0x000fe80000100a00 */
[----:B------:R0:W-:Y:S01]  /*32f0*/  STL [R1+0x280], R0 ;  /* 0x0002800001007387 */ /* 0x0001e20000100800 */
[----:B------:R-:W-:-:S02]  /*3300*/  CS2R R62, SRZ ;  /* 0x00000000003e7805 */ /* 0x000fc4000001ff00 */
[----:B---3--:R-:W-:Y:S01]  /*3310*/  @!P0 MOV R62, R54 ;  /* 0x00000036003e8202 */ /* 0x008fe20000000f00 */
[----:B0-----:R-:W-:Y:S01]  /*3320*/  HFMA2 R0, -RZ, RZ, 0, 0 ;  /* 0x00000000ff007431 */ /* 0x001fe200000001ff */
[----:B------:R-:W-:Y:S02]  /*3330*/  CS2R R60, SRZ ;  /* 0x00000000003c7805 */ /* 0x000fe4000001ff00 */
[----:B------:R-:W-:Y:S02]  /*3340*/  @!P0 MOV R61, R55 ;  /* 0x00000037003d8202 */ /* 0x000fe40000000f00 */
[----:B------:R-:W-:Y:S02]  /*3350*/  @!P0 MOV R0, R15 ;  /* 0x0000000f00008202 */ /* 0x000fe40000000f00 */
[----:B------:R-:W-:Y:S01]  /*3360*/  LOP3.LUT P0, RZ, R95, 0x40000, RZ, 0xc0, !PT ;  /* 0x000400005fff7812 */ /* 0x000fe2000780c0ff */
[----:B------:R0:W-:Y:S02]  /*3370*/  STL.64 [R1+0x28], R14 ;  /* 0x0000280e01007387 */ /* 0x0001e40000100a00 */
[----:B0-----:R-:W-:-:S10]  /*3380*/  CS2R R14, SRZ ;  /* 0x00000000000e7805 */ /* 0x001fd4000001ff00 */
[----:B----4-:R0:W2:Y:S02]  /*3390*/  @!P0 LDG.E.64 R14, desc[UR10][R48.64] ;  /* 0x0000000a300e8981 */ /* 0x0100a4000c1e1b00 */
[----:B0-----:R-:W-:-:S06]  /*33a0*/  CS2R R48, SRZ ;  /* 0x0000000000307805 */ /* 0x001fcc000001ff00 */
[----:B------:R0:W3:Y:S02]  /*33b0*/  @!P0 LDG.E.64 R48, desc[UR10][R114.64] ;  /* 0x0000000a72308981 */ /* 0x0000e4000c1e1b00 */
[----:B0-----:R-:W-:Y:S02]  /*33c0*/  MOV R114, R46 ;  /* 0x0000002e00727202 */ /* 0x001fe40000000f00 */
[----:B------:R-:W-:Y:S02]  /*33d0*/  MOV R115, R47 ;  /* 0x0000002f00737202 */ /* 0x000fe40000000f00 */
[----:B------:R-:W4:Y:S04]  /*33e0*/  LDL.LU.64 R46, [R1+0x2d0] ;  /* 0x0002d000012e7983 */ /* 0x000f280000300a00 */
[----:B------:R0:W-:Y:S02]  /*33f0*/  STL [R1+0x288], R0 ;  /* 0x0002880001007387 */ /* 0x0001e40000100800 */
[----:B0-----:R-:W-:Y:S01]  /*3400*/  HFMA2 R0, -RZ, RZ, 0, 0 ;  /* 0x00000000ff007431 */ /* 0x001fe200000001ff */
[----:B------:R-:W-:Y:S01]  /*3410*/  @!P2 MOV R0, R4 ;  /* 0x000000040000a202 */ /* 0x000fe20000000f00 */
[----:B------:R-:W-:Y:S04]  /*3420*/  STL.64 [R1+0x118], R58 ;  /* 0x0001183a01007387 */ /* 0x000fe80000100a00 */
[----:B------:R0:W-:Y:S01]  /*3430*/  STL [R1+0x284], R0 ;  /* 0x0002840001007387 */ /* 0x0001e20000100800 */
[----:B------:R-:W-:Y:S01]  /*3440*/  @!P2 MOV R60, R52 ;  /* 0x00000034003ca202 */ /* 0x000fe20000000f00 */
[----:B0-----:R-:W-:Y:S01]  /*3450*/  HFMA2 R0, -RZ, RZ, 0, 0 ;  /* 0x00000000ff007431 */ /* 0x001fe200000001ff */
[----:B------:R-:W-:-:S02]  /*3460*/  CS2R R58, SRZ ;  /* 0x00000000003a7805 */ /* 0x000fc4000001ff00 */
[----:B------:R-:W-:Y:S02]  /*3470*/  @!P2 MOV R59, R53 ;  /* 0x00000035003ba202 */ /* 0x000fe40000000f00 */
[----:B------:R-:W-:Y:S02]  /*3480*/  @!P2 MOV R0, R5 ;  /* 0x000000050000a202 */ /* 0x000fe40000000f00 */
[----:B------:R-:W-:Y:S01]  /*3490*/  LOP3.LUT P2, RZ, R95, 0x20000, RZ, 0xc0, !PT ;  /* 0x000200005fff7812 */ /* 0x000fe2000784c0ff */
[----:B------:R0:W-:Y:S02]  /*34a0*/  STL.64 [R1+0x30], R4 ;  /* 0x0000300401007387 */ /* 0x0001e40000100a00 */
[----:B0-----:R-:W-:-:S10]  /*34b0*/  CS2R R4, SRZ ;  /* 0x0000000000047805 */ /* 0x001fd4000001ff00 */
[----:B----4-:R0:W4:Y:S02]  /*34c0*/  @!P2 LDG.E.64 R4, desc[UR10][R46.64] ;  /* 0x0000000a2e04a981 */ /* 0x010124000c1e1b00 */
        /* <DEDUP_REMOVED lines=29> */
[----:B---3--:R-:W-:Y:S01]  /*36a0*/  @!P0 MOV R56, R48 ;  /* 0x0000003000388202 */ /* 0x008fe20000000f00 */
[----:B0-----:R-:W-:Y:S01]  /*36b0*/  HFMA2 R0, -RZ, RZ, 0, 0 ;  /* 0x00000000ff007431 */ /* 0x001fe200000001ff */
[----:B------:R-:W-:-:S02]  /*36c0*/  CS2R R54, SRZ ;  /* 0x0000000000367805 */ /* 0x000fc4000001ff00 */
[----:B------:R-:W-:Y:S02]  /*36d0*/  @!P0 MOV R55, R49 ;  /* 0x0000003100378202 */ /* 0x000fe40000000f00 */
[----:B------:R-:W-:Y:S02]  /*36e0*/  @!P0 MOV R0, R15 ;  /* 0x0000000f00008202 */ /* 0x000fe40000000f00 */
[----:B------:R-:W-:Y:S01]  /*36f0*/  LOP3.LUT P0, RZ, R95, 0x8000, RZ, 0xc0, !PT ;  /* 0x000080005fff7812 */ /* 0x000fe2000780c0ff */
[----:B------:R0:W-:Y:S02]  /*3700*/  STL.64 [R1+0x40], R14 ;  /* 0x0000400e01007387 */ /* 0x0001e40000100a00 */
[----:B0-----:R-:W-:-:S10]  /*3710*/  CS2R R14, SRZ ;  /* 0x00000000000e7805 */ /* 0x001fd4000001ff00 */
[----:B----4-:R0:W3:Y:S02]  /*3720*/  @!P0 LDG.E.64 R14, desc[UR10][R42.64] ;  /* 0x0000000a2a0e8981 */ /* 0x0100e4000c1e1b00 */
[----:B0-----:R-:W-:-:S06]  /*3730*/  CS2R R42, SRZ ;  /* 0x00000000002a7805 */ /* 0x001fcc000001ff00 */
[----:B------:R0:W4:Y:S02]  /*3740*/  @!P0 LDG.E.64 R42, desc[UR10][R108.64] ;  /* 0x0000000a6c2a8981 */ /* 0x000124000c1e1b00 */
[----:B0-----:R-:W-:Y:S02]  /*3750*/  MOV R108, R40 ;  /* 0x00000028006c7202 */ /* 0x001fe40000000f00 */
[----:B------:R-:W-:Y:S02]  /*3760*/  MOV R109, R41 ;  /* 0x00000029006d7202 */ /* 0x000fe40000000f00 */
        /* <DEDUP_REMOVED lines=9> */
[----:B--2---:R-:W-:-:S05]  /*3800*/  @!P1 MOV R0, R10 ;  /* 0x0000000a00009202 */ /* 0x004fca0000000f00 */
[----:B------:R0:W-:Y:S02]  /*3810*/  STL [R1+0x250], R0 ;  /* 0x0002500001007387 */ /* 0x0001e40000100800 */
[----:B0-----:R-:W-:Y:S02]  /*3820*/  HFMA2 R0, -RZ, RZ, 0, 0 ;  /* 0x00000000ff007431 */ /* 0x001fe400000001ff */
[----:B------:R0:W-:Y:S01]  /*3830*/  STL.64 [R1+0x130], R52 ;  /* 0x0001303401007387 */ /* 0x0001e20000100a00 */
[----:B------:R-:W-:Y:S02]  /*3840*/  @!P1 MOV R0, R11 ;  /* 0x0000000b00009202 */ /* 0x000fe40000000f00 */
[----:B------:R-:W-:-:S03]  /*3850*/  @!P2 MOV R54, R46 ;  /* 0x0000002e0036a202 */ /* 0x000fc60000000f00 */
[----:B------:R1:W-:Y:S01]  /*3860*/  STL [R1+0x254], R0 ;  /* 0x0002540001007387 */ /* 0x0003e20000100800 */
[----:B0-----:R-:W-:Y:S02]  /*3870*/  CS2R R52, SRZ ;  /* 0x0000000000347805 */ /* 0x001fe4000001ff00 */
[----:B------:R-:W-:Y:S02]  /*3880*/  @!P2 MOV R53, R47 ;  /* 0x0000002f0035a202 */ /* 0x000fe40000000f00 */
[----:B------:R-:W-:Y:S01]  /*3890*/  LOP3.LUT P2, RZ, R95, 0x4000, RZ, 0xc0, !PT ;  /* 0x000040005fff7812 */ /* 0x000fe2000784c0ff */
[----:B-1----:R-:W-:Y:S01]  /*38a0*/  HFMA2 R0, -RZ, RZ, 0, 0 ;  /* 0x00000000ff007431 */ /* 0x002fe200000001ff */
[----:B------:R0:W-:Y:S04]  /*38b0*/  STL.64 [R1+0x48], R4 ;  /* 0x0000480401007387 */ /* 0x0001e80000100a00 */
[----:B------:R1:W-:Y:S01]  /*38c0*/  STL.64 [R1+0x138], R50 ;  /* 0x0001383201007387 */ /* 0x0003e20000100a00 */
[----:B0-----:R-:W-:-:S03]  /*38d0*/  CS2R R4, SRZ ;  /* 0x0000000000047805 */ /* 0x001fc6000001ff00 */
[----:B------:R0:W-:Y:S01]  /*38e0*/  STL.64 [R1+0x140], R48 ;  /* 0x0001403001007387 */ /* 0x0001e20000100a00 */
[----:B-1----:R-:W-:Y:S02]  /*38f0*/  CS2R R50, SRZ ;  /* 0x0000000000327805 */ /* 0x002fe4000001ff00 */
[----:B0-----:R-:W-:Y:S02]  /*3900*/  CS2R R48, SRZ ;  /* 0x0000000000307805 */ /* 0x001fe4000001ff00 */
[----:B---3--:R-:W-:-:S05]  /*3910*/  @!P0 MOV R0, R14 ;  /* 0x0000000e00008202 */ /* 0x008fca0000000f00 */
[----:B------:R0:W-:Y:S02]  /*3920*/  STL [R1+0x248], R0 ;  /* 0x0002480001007387 */ /* 0x0001e40000100800 */
[----:B0-----:R-:W-:Y:S01]  /*3930*/  HFMA2 R0, -RZ, RZ, 0, 0 ;  /* 0x00000000ff007431 */ /* 0x001fe200000001ff */
[----:B----4-:R-:W-:Y:S02]  /*3940*/  @!P0 MOV R50, R42 ;  /* 0x0000002a00328202 */ /* 0x010fe40000000f00 */
[----:B------:R-:W-:Y:S02]  /*3950*/  @!P0 MOV R49, R43 ;  /* 0x0000002b00318202 */ /* 0x000fe40000000f00 */
[----:B------:R-:W-:Y:S02]  /*3960*/  @!P0 MOV R0, R15 ;  /* 0x0000000f00008202 */ /* 0x000fe40000000f00 */
[----:B------:R-:W-:Y:S01]  /*3970*/  LOP3.LUT P0, RZ, R95, 0x1000, RZ, 0xc0, !PT ;  /* 0x000010005fff7812 */ /* 0x000fe2000780c0ff */
[----:B------:R0:W2:Y:S02]  /*3980*/  @!P2 LDG.E.64 R4, desc[UR10][R40.64] ;  /* 0x0000000a2804a981 */ /* 0x0000a4000c1e1b00 */
[----:B0-----:R-:W-:-:S02]  /*3990*/  CS2R R40, SRZ ;  /* 0x0000000000287805 */ /* 0x001fc4000001ff00 */
[----:B------:R0:W-:Y:S04]  /*39a0*/  STL.64 [R1+0x58], R14 ;  /* 0x0000580e01007387 */ /* 0x0001e80000100a00 */
[----:B------:R1:W3:Y:S02]  /*39b0*/  @!P2 LDG.E.64 R40, desc[UR10][R106.64] ;  /* 0x0000000a6a28a981 */ /* 0x0002e4000c1e1b00 */
[----:B-1----:R-:W-:Y:S02]  /*39c0*/  MOV R106, R38 ;  /* 0x00000026006a7202 */ /* 0x002fe40000000f00 */
[----:B------:R-:W-:Y:S02]  /*39d0*/  MOV R107, R39 ;  /* 0x00000027006b7202 */ /* 0x000fe40000000f00 */
[----:B------:R-:W4:Y:S01]  /*39e0*/  LDL.LU.64 R38, [R1+0x2b0] ;  /* 0x0002b00001267983 */ /* 0x000f220000300a00 */
[----:B0-----:R-:W-:-:S06]  /*39f0*/  CS2R R14, SRZ ;  /* 0x00000000000e7805 */ /* 0x001fcc000001ff00 */
[----:B------:R0:W4:Y:S02]  /*3a00*/  @!P0 LDG.E.64 R14, desc[UR10][R36.64] ;  /* 0x0000000a240e8981 */ /* 0x000124000c1e1b00 */
[----:B0-----:R-:W-:-:S06]  /*3a10*/  CS2R R36, SRZ ;  /* 0x0000000000247805 */ /* 0x001fcc000001ff00 */
[----:B------:R-:W4:Y:S01]  /*3a20*/  @!P0 LDG.E.64 R36, desc[UR10][R102.64] ;  /* 0x0000000a66248981 */ /* 0x000f22000c1e1b00 */
[----:B------:R-:W-:Y:S02]  /*3a30*/  @!P1 MOV R52, R44 ;  /* 0x0000002c00349202 */ /* 0x000fe40000000f00 */
[----:B------:R-:W-:Y:S01]  /*3a40*/  @!P1 MOV R51, R45 ;  /* 0x0000002d00339202 */ /* 0x000fe20000000f00 */
[----:B------:R0:W-:Y:S01]  /*3a50*/  STL [R1+0x24c], R0 ;  /* 0x00024c0001007387 */ /* 0x0001e20000100800 */
[----:B------:R-:W-:Y:S01]  /*3a60*/  LOP3.LUT P1, RZ, R95, 0x2000, RZ, 0xc0, !PT ;  /* 0x000020005fff7812 */ /* 0x000fe2000782c0ff */
[----:B0-----:R-:W-:Y:S02]  /*3a70*/  HFMA2 R0, -RZ, RZ, 0, 0 ;  /* 0x00000000ff007431 */ /* 0x001fe400000001ff */
[----:B------:R0:W-:Y:S04]  /*3a80*/  STL.64 [R1+0x50], R10 ;  /* 0x0000500a01007387 */ /* 0x0001e80000100a00 */
[----:B------:R1:W-:Y:S01]  /*3a90*/  STL.64 [R1+0x148], R46 ;  /* 0x0001482e01007387 */ /* 0x0003e20000100a00 */
[----:B0-----:R-:W-:-:S02]  /*3aa0*/  CS2R R10, SRZ ;  /* 0x00000000000a7805 */ /* 0x001fc4000001ff00 */
[----:B-1----:R-:W-:Y:S01]  /*3ab0*/  CS2R R46, SRZ ;  /* 0x00000000002e7805 */ /* 0x002fe2000001ff00 */
[----:B------:R0:W-:Y:S04]  /*3ac0*/  STL.64 [R1+0x150], R44 ;  /* 0x0001502c01007387 */ /* 0x0001e80000100a00 */
[----:B------:R1:W-:Y:S01]  /*3ad0*/  STL.64 [R1+0x158], R42 ;  /* 0x0001582a01007387 */ /* 0x0003e20000100a00 */
[----:B0-----:R-:W-:Y:S02]  /*3ae0*/  CS2R R44, SRZ ;  /* 0x00000000002c7805 */ /* 0x001fe4000001ff00 */
[----:B-1----:R-:W-:Y:S02]  /*3af0*/  CS2R R42, SRZ ;  /* 0x00000000002a7805 */ /* 0x002fe4000001ff00 */
[----:B--2---:R-:W-:-:S05]  /*3b00*/  @!P2 MOV R0, R4 ;  /* 0x000000040000a202 */ /* 0x004fca0000000f00 */
[----:B------:R0:W-:Y:S02]  /*3b10*/  STL [R1+0x240], R0 ;  /* 0x0002400001007387 */ /* 0x0001e40000100800 */
[----:B0-----:R-:W-:Y:S01]  /*3b20*/  HFMA2 R0, -RZ, RZ, 0, 0 ;  /* 0x00000000ff007431 */ /* 0x001fe200000001ff */
[----:B---3--:R-:W-:Y:S02]  /*3b30*/  @!P2 MOV R48, R40 ;  /* 0x000000280030a202 */ /* 0x008fe40000000f00 */
[----:B------:R-:W-:Y:S02]  /*3b40*/  @!P2 MOV R47, R41 ;  /* 0x00000029002fa202 */ /* 0x000fe40000000f00 */
[----:B------:R-:W-:Y:S02]  /*3b50*/  @!P2 MOV R0, R5 ;  /* 0x000000050000a202 */ /* 0x000fe40000000f00 */
[----:B------:R-:W-:Y:S01]  /*3b60*/  LOP3.LUT P2, RZ, R95, 0x800, RZ, 0xc0, !PT ;  /* 0x000008005fff7812 */ /* 0x000fe2000784c0ff */
[----:B----4-:R0:W2:Y:S04]  /*3b70*/  @!P1 LDG.E.64 R10, desc[UR10][R38.64] ;  /* 0x0000000a260a9981 */ /* 0x0100a8000c1e1b00 */
[----:B------:R1:W-:Y:S01]  /*3b80*/  STL.64 [R1+0x60], R4 ;  /* 0x0000600401007387 */ /* 0x0003e20000100a00 */
[----:B0-----:R-:W-:-:S06]  /*3b90*/  CS2R R38, SRZ ;  /* 0x0000000000267805 */ /* 0x001fcc000001ff00 */
[----:B------:R0:W3:Y:S01]  /*3ba0*/  @!P1 LDG.E.64 R38, desc[UR10][R104.64] ;  /* 0x0000000a68269981 */ /* 0x0000e2000c1e1b00 */
[----:B-1----:R-:W-:Y:S02]  /*3bb0*/  CS2R R4, SRZ ;  /* 0x0000000000047805 */ /* 0x002fe4000001ff00 */
[----:B------:R-:W-:-:S04]  /*3bc0*/  @!P0 MOV R44, R36 ;  /* 0x00000024002c8202 */ /* 0x000fc80000000f00 */
[----:B------:R1:W4:Y:S01]  /*3bd0*/  @!P2 LDG.E.64 R4, desc[UR10][R34.64] ;  /* 0x0000000a2204a981 */ /* 0x000322000c1e1b00 */
[----:B0-----:R-:W-:Y:S02]  /*3be0*/  MOV R104, R116 ;  /* 0x0000007400687202 */ /* 0x001fe40000000f00 */
[----:B------:R-:W-:Y:S02]  /*3bf0*/  MOV R105, R117 ;  /* 0x0000007500697202 */ /* 0x000fe40000000f00 */
[----:B------:R-:W-:Y:S02]  /*3c00*/  CS2R R116, SRZ ;  /* 0x0000000000747805 */ /* 0x000fe4000001ff00 */
[----:B------:R-:W-:Y:S02]  /*3c10*/  @!P0 MOV R43, R37 ;  /* 0x00000025002b8202 */ /* 0x000fe40000000f00 */
[----:B------:R-:W-:Y:S02]  /*3c20*/  @!P0 MOV R116, R14 ;  /* 0x0000000e00748202 */ /* 0x000fe40000000f00 */
[----:B------:R-:W-:-:S02]  /*3c30*/  @!P0 MOV R117, R15 ;  /* 0x0000000f00758202 */ /* 0x000fc40000000f00 */
[----:B------:R-:W-:Y:S02]  /*3c40*/  LOP3.LUT P0, RZ, R95, 0x200, RZ, 0xc0, !PT ;  /* 0x000002005fff7812 */ /* 0x000fe4000780c0ff */
[----:B-1----:R-:W-:Y:S01]  /*3c50*/  CS2R R34, SRZ ;  /* 0x0000000000227805 */ /* 0x002fe2000001ff00 */
[----:B------:R0:W-:Y:S05]  /*3c60*/  STL.64 [R1+0x70], R14 ;  /* 0x0000700e01007387 */ /* 0x0001ea0000100a00 */
[----:B------:R-:W4:Y:S01]  /*3c70*/  @!P2 LDG.E.64 R34, desc[UR10][R100.64] ;  /* 0x0000000a6422a981 */ /* 0x000f22000c1e1b00 */
[----:B0-----:R-:W-:-:S06]  /*3c80*/  CS2R R14, SRZ ;  /* 0x00000000000e7805 */ /* 0x001fcc000001ff00 */
[----:B------:R0:W4:Y:S02]  /*3c90*/  @!P0 LDG.E.64 R14, desc[UR10][R30.64] ;  /* 0x0000000a1e0e8981 */ /* 0x000124000c1e1b00 */
[----:B0-----:R-:W-:-:S06]  /*3ca0*/  CS2R R30, SRZ ;  /* 0x00000000001e7805 */ /* 0x001fcc000001ff00 */
[----:B------:R0:W4:Y:S04]  /*3cb0*/  @!P0 LDG.E.64 R30, desc[UR10][R96.64] ;  /* 0x0000000a601e8981 */ /* 0x000128000c1e1b00 */
[----:B------:R1:W-:Y:S02]  /*3cc0*/  STL [R1+0x244], R0 ;  /* 0x0002440001007387 */ /* 0x0003e40000100800 */
[----:B-1----:R-:W-:Y:S01]  /*3cd0*/  HFMA2 R0, -RZ, RZ, 0, 0 ;  /* 0x00000000ff007431 */ /* 0x002fe200000001ff */
[----:B------:R-:W-:Y:S01]  /*3ce0*/  MOV R100, R106 ;  /* 0x0000006a00647202 */ /* 0x000fe20000000f00 */
[----:B------:R1:W-:Y:S01]  /*3cf0*/  STL.64 [R1+0x160], R40 ;  /* 0x0001602801007387 */ /* 0x0003e20000100a00 */
[----:B------:R-:W-:Y:S02]  /*3d00*/  MOV R101, R107 ;  /* 0x0000006b00657202 */ /* 0x000fe40000000f00 */
[----:B------:R-:W-:-:S02]  /*3d10*/  MOV R106, R118 ;  /* 0x00000076006a7202 */ /* 0x000fc40000000f00 */
[----:B------:R-:W-:Y:S02]  /*3d20*/  MOV R107, R119 ;  /* 0x00000077006b7202 */ /* 0x000fe40000000f00 */
[----:B------:R-:W-:Y:S02]  /*3d30*/  CS2R R118, SRZ ;  /* 0x0000000000767805 */ /* 0x000fe4000001ff00 */
[----:B-1----:R-:W-:Y:S02]  /*3d40*/  CS2R R40, SRZ ;  /* 0x0000000000287805 */ /* 0x002fe4000001ff00 */
[----:B0-----:R-:W-:Y:S01]  /*3d50*/  MOV R96, R106 ;  /* 0x0000006a00607202 */ /* 0x001fe20000000f00 */
[----:B------:R0:W-:Y:S01]  /*3d60*/  STL.64 [R1+0x170], R36 ;  /* 0x0001702401007387 */ /* 0x0001e20000100a00 */
[----:B------:R-:W-:Y:S02]  /*3d70*/  MOV R97, R107 ;  /* 0x0000006b00617202 */ /* 0x000fe40000000f00 */
[----:B------:R-:W-:-:S02]  /*3d80*/  CS2R R106, SRZ ;  /* 0x00000000006a7805 */ /* 0x000fc4000001ff00 */
[----:B0-----:R-:W-:Y:S02]  /*3d90*/  CS2R R36, SRZ ;  /* 0x0000000000247805 */ /* 0x001fe4000001ff00 */
[----:B--2---:R-:W-:-:S05]  /*3da0*/  @!P1 MOV R0, R10 ;  /* 0x0000000a00009202 */ /* 0x004fca0000000f00 */
[----:B------:R0:W-:Y:S02]  /*3db0*/  STL [R1+0x238], R0 ;  /* 0x0002380001007387 */ /* 0x0001e40000100800 */
[----:B0-----:R-:W-:Y:S01]  /*3dc0*/  HFMA2 R0, -RZ, RZ, 0, 0 ;  /* 0x00000000ff007431 */ /* 0x001fe200000001ff */
[----:B---3--:R-:W-:Y:S02]  /*3dd0*/  @!P1 MOV R46, R38 ;  /* 0x00000026002e9202 */ /* 0x008fe40000000f00 */
[----:B------:R-:W-:Y:S02]  /*3de0*/  @!P1 MOV R45, R39 ;  /* 0x00000027002d9202 */ /* 0x000fe40000000f00 */
[----:B------:R-:W-:Y:S02]  /*3df0*/  @!P1 MOV R0, R11 ;  /* 0x0000000b00009202 */ /* 0x000fe40000000f00 */
[----:B------:R-:W-:Y:S01]  /*3e00*/  LOP3.LUT P1, RZ, R95, 0x400, RZ, 0xc0, !PT ;  /* 0x000004005fff7812 */ /* 0x000fe2000782c0ff */
[----:B------:R0:W-:Y:S01]  /*3e10*/  STL.64 [R1+0x68], R10 ;  /* 0x0000680a01007387 */ /* 0x0001e20000100a00 */
[----:B----4-:R-:W-:-:S02]  /*3e20*/  @!P2 MOV R118, R4 ;  /* 0x000000040076a202 */ /* 0x010fc40000000f00 */
[----:B------:R-:W-:Y:S02]  /*3e30*/  @!P2 MOV R119, R5 ;  /* 0x000000050077a202 */ /* 0x000fe40000000f00 */
[----:B0-----:R-:W-:-:S07]  /*3e40*/  CS2R R10, SRZ ;  /* 0x00000000000a7805 */ /* 0x001fce000001ff00 */
[----:B------:R0:W2:Y:S01]  /*3e50*/  @!P1 LDG.E.64 R10, desc[UR10][R32.64] ;  /* 0x0000000a200a9981 */ /* 0x0000a2000c1e1b00 */
[----:B------:R-:W-:Y:S02]  /*3e60*/  @!P2 MOV R42, R34 ;  /* 0x00000022002aa202 */ /* 0x000fe40000000f00 */
[----:B------:R-:W-:Y:S02]  /*3e70*/  @!P2 MOV R41, R35 ;  /* 0x000000230029a202 */ /* 0x000fe40000000f00 */
[----:B------:R-:W-:Y:S02]  /*3e80*/  LOP3.LUT P2, RZ, R95, 0x100, RZ, 0xc0, !PT ;  /* 0x000001005fff7812 */ /* 0x000fe4000784c0ff */
[----:B0-----:R-:W-:Y:S01]  /*3e90*/  CS2R R32, SRZ ;  /* 0x0000000000207805 */ /* 0x001fe2000001ff00 */
[----:B------:R0:W-:Y:S04]  /*3ea0*/  STL.64 [R1+0x78], R4 ;  /* 0x0000780401007387 */ /* 0x0001e80000100a00 */
[----:B------:R1:W-:Y:S04]  /*3eb0*/  STL.64 [R1+0x168], R38 ;  /* 0x0001682601007387 */ /* 0x0003e80000100a00 */
[----:B------:R3:W4:Y:S01]  /*3ec0*/  @!P1 LDG.E.64 R32, desc[UR10][R98.64] ;  /* 0x0000000a62209981 */ /* 0x000722000c1e1b00 */
[----:B0-----:R-:W-:-:S02]  /*3ed0*/  CS2R R4, SRZ ;  /* 0x0000000000047805 */ /* 0x001fc4000001ff00 */
[----:B------:R-:W-:Y:S02]  /*3ee0*/  @!P0 MOV R106, R15 ;  /* 0x0000000f006a8202 */ /* 0x000fe40000000f00 */
[----:B-1----:R-:W-:Y:S02]  /*3ef0*/  CS2R R38, SRZ ;  /* 0x0000000000267805 */ /* 0x002fe4000001ff00 */
[----:B---3--:R-:W-:Y:S01]  /*3f00*/  MOV R98, R104 ;  /* 0x0000006800627202 */ /* 0x008fe20000000f00 */
[----:B------:R0:W3:Y:S01]  /*3f10*/  @!P2 LDG.E.64 R4, desc[UR10][R80.64] ;  /* 0x0000000a5004a981 */ /* 0x0000e2000c1e1b00 */
[----:B------:R-:W-:Y:S02]  /*3f20*/  MOV R99, R105 ;  /* 0x0000006900637202 */ /* 0x000fe40000000f00 */
[----:B------:R-:W-:Y:S02]  /*3f30*/  CS2R R104, SRZ ;  /* 0x0000000000687805 */ /* 0x000fe4000001ff00 */
[----:B------:R-:W-:-:S02]  /*3f40*/  @!P0 MOV R38, R30 ;  /* 0x0000001e00268202 */ /* 0x000fc40000000f00 */
[----:B------:R-:W-:Y:S02]  /*3f50*/  @!P0 MOV R105, R14 ;  /* 0x0000000e00698202 */ /* 0x000fe40000000f00 */
[----:B------:R-:W-:Y:S02]  /*3f60*/  @!P0 MOV R37, R31 ;  /* 0x0000001f00258202 */ /* 0x000fe40000000f00 */
[----:B------:R-:W-:Y:S02]  /*3f70*/  LOP3.LUT P0, RZ, R95, 0x40, RZ, 0xc0, !PT ;  /* 0x000000405fff7812 */ /* 0x000fe4000780c0ff */
[----:B0-----:R-:W-:Y:S01]  /*3f80*/  CS2R R80, SRZ ;  /* 0x0000000000507805 */ /* 0x001fe2000001ff00 */
[----:B------:R0:W-:Y:S05]  /*3f90*/  STL.64 [R1+0x88], R14 ;  /* 0x0000880e01007387 */ /* 0x0001ea0000100a00 */
[----:B------:R-:W3:Y:S01]  /*3fa0*/  @!P2 LDG.E.64 R80, desc[UR10][R92.64] ;  /* 0x0000000a5c50a981 */ /* 0x000ee2000c1e1b00 */
[----:B0-----:R-:W-:-:S06]  /*3fb0*/  CS2R R14, SRZ ;  /* 0x00000000000e7805 */ /* 0x001fcc000001ff00 */
[----:B------:R0:W3:Y:S02]  /*3fc0*/  @!P0 LDG.E.64 R14, desc[UR10][R70.64] ;  /* 0x0000000a460e8981 */ /* 0x0000e4000c1e1b00 */
[----:B0-----:R-:W-:-:S06]  /*3fd0*/  CS2R R70, SRZ ;  /* 0x0000000000467805 */ /* 0x001fcc000001ff00 */
[----:B------:R0:W3:Y:S02]  /*3fe0*/  @!P0 LDG.E.64 R70, desc[UR10][R88.64] ;  /* 0x0000000a58468981 */ /* 0x0000e4000c1e1b00 */
[----:B0-----:R-:W-:Y:S02]  /*3ff0*/  MOV R88, R8 ;  /* 0x0000000800587202 */ /* 0x001fe40000000f00 */
[----:B------:R-:W-:Y:S02]  /*4000*/  MOV R89, R9 ;  /* 0x0000000900597202 */ /* 0x000fe40000000f00 */
[----:B------:R-:W3:Y:S01]  /*4010*/  LDL.LU.64 R8, [R1+0x2a8] ;  /* 0x0002a80001087983 */ /* 0x000ee20000300a00 */
[----:B------:R-:W-:Y:S02]  /*4020*/  MOV R102, R110 ;  /* 0x0000006e00667202 */ /* 0x000fe40000000f00 */
[----:B------:R-:W-:Y:S02]  /*4030*/  MOV R103, R111 ;  /* 0x0000006f00677202 */ /* 0x000fe40000000f00 */
[----:B------:R-:W-:-:S02]  /*4040*/  CS2R R110, SRZ ;  /* 0x00000000006e7805 */ /* 0x000fc4000001ff00 */
[----:B------:R-:W-:Y:S01]  /*4050*/  MOV R92, R102 ;  /* 0x00000066005c7202 */ /* 0x000fe20000000f00 */
[----:B------:R0:W-:Y:S01]  /*4060*/  STL.64 [R1+0x178], R34 ;  /* 0x0001782201007387 */ /* 0x0001e20000100a00 */
[----:B------:R-:W-:Y:S02]  /*4070*/  MOV R93, R103 ;  /* 0x00000067005d7202 */ /* 0x000fe40000000f00 */
[----:B------:R-:W-:Y:S02]  /*4080*/  CS2R R102, SRZ ;  /* 0x0000000000667805 */ /* 0x000fe4000001ff00 */
[----:B0-----:R-:W-:Y:S02]  /*4090*/  CS2R R34, SRZ ;  /* 0x0000000000227805 */ /* 0x001fe4000001ff00 */
[----:B--2---:R-:W-:Y:S02]  /*40a0*/  @!P1 MOV R110, R10 ;  /* 0x0000000a006e9202 */ /* 0x004fe40000000f00 */
[----:B------:R-:W-:Y:S01]  /*40b0*/  @!P1 MOV R111, R11 ;  /* 0x0000000b006f9202 */ /* 0x000fe20000000f00 */
[----:B------:R0:W-:Y:S01]  /*40c0*/  STL.64 [R1+0x80], R10 ;  /* 0x0000800a01007387 */ /* 0x0001e20000100a00 */
[----:B----4-:R-:W-:-:S02]  /*40d0*/  @!P1 MOV R40, R32 ;  /* 0x0000002000289202 */ /* 0x010fc40000000f00 */
[----:B------:R-:W-:Y:S02]  /*40e0*/  @!P1 MOV R39, R33 ;  /* 0x0000002100279202 */ /* 0x000fe40000000f00 */
[----:B------:R-:W-:Y:S02]  /*40f0*/  LOP3.LUT P1, RZ, R95, 0x80, RZ, 0xc0, !PT ;  /* 0x000000805fff7812 */ /* 0x000fe4000782c0ff */
[----:B0-----:R-:W-:Y:S02]  /*4100*/  CS2R R10, SRZ ;  /* 0x00000000000a7805 */ /* 0x001fe4000001ff00 */
[----:B---3--:R-:W-:Y:S02]  /*4110*/  @!P2 MOV R103, R4 ;  /* 0x000000040067a202 */ /* 0x008fe40000000f00 */
[----:B------:R-:W-:-:S07]  /*4120*/  @!P2 MOV R104, R5 ;  /* 0x000000050068a202 */ /* 0x000fce0000000f00 */
[----:B------:R0:W2:Y:S01]  /*4130*/  @!P1 LDG.E.64 R10, desc[UR10][R68.64] ;  /* 0x0000000a440a9981 */ /* 0x0000a2000c1e1b00 */
[----:B------:R-:W-:Y:S02]  /*4140*/  @!P2 MOV R36, R80 ;  /* 0x000000500024a202 */ /* 0x000fe40000000f00 */
[----:B------:R-:W-:Y:S02]  /*4150*/  @!P2 MOV R35, R81 ;  /* 0x000000510023a202 */ /* 0x000fe40000000f00 */
[----:B------:R-:W-:Y:S02]  /*4160*/  LOP3.LUT P2, RZ, R95, 0x20, RZ, 0xc0, !PT ;  /* 0x000000205fff7812 */ /* 0x000fe4000784c0ff */
[----:B0-----:R-:W-:Y:S01]  /*4170*/  CS2R R68, SRZ ;  /* 0x0000000000447805 */ /* 0x001fe2000001ff00 */
[----:B------:R0:W-:Y:S05]  /*4180*/  STL.64 [R1+0x90], R4 ;  /* 0x0000900401007387 */ /* 0x0001ea0000100a00 */
[----:B------:R-:W3:Y:S01]  /*4190*/  @!P1 LDG.E.64 R68, desc[UR10][R90.64] ;  /* 0x0000000a5a449981 */ /* 0x000ee2000c1e1b00 */
[----:B0-----:R-:W-:-:S06]  /*41a0*/  CS2R R4, SRZ ;  /* 0x0000000000047805 */ /* 0x001fcc000001ff00 */
[----:B------:R0:W4:Y:S02]  /*41b0*/  @!P2 LDG.E.64 R4, desc[UR10][R8.64] ;  /* 0x0000000a0804a981 */ /* 0x000124000c1e1b00 */
[----:B0-----:R-:W-:-:S06]  /*41c0*/  CS2R R8, SRZ ;  /* 0x0000000000087805 */ /* 0x001fcc000001ff00 */
[----:B------:R0:W4:Y:S02]  /*41d0*/  @!P2 LDG.E.64 R8, desc[UR10][R86.64] ;  /* 0x0000000a5608a981 */ /* 0x000124000c1e1b00 */
[----:B0-----:R-:W-:Y:S02]  /*41e0*/  MOV R86, R12 ;  /* 0x0000000c00567202 */ /* 0x001fe40000000f00 */
[----:B------:R-:W-:Y:S02]  /*41f0*/  MOV R87, R13 ;  /* 0x0000000d00577202 */ /* 0x000fe40000000f00 */
[----:B------:R-:W4:Y:S01]  /*4200*/  LDL.LU.64 R12, [R1+0x2a0] ;  /* 0x0002a000010c7983 */ /* 0x000f220000300a00 */
[----:B------:R-:W-:-:S03]  /*4210*/  MOV R90, R92 ;  /* 0x0000005c005a7202 */ /* 0x000fc60000000f00 */
[----:B------:R0:W-:Y:S01]  /*4220*/  STL [R1+0x25c], R94 ;  /* 0x00025c5e01007387 */ /* 0x0001e20000100800 */
[----:B------:R-:W-:Y:S02]  /*4230*/  MOV R91, R93 ;  /* 0x0000005d005b7202 */ /* 0x000fe40000000f00 */
[----:B------:R-:W-:Y:S01]  /*4240*/  MOV R92, R96 ;  /* 0x00000060005c7202 */ /* 0x000fe20000000f00 */
[----:B------:R1:W-:Y:S01]  /*4250*/  STL.64 [R1+0x180], R32 ;  /* 0x0001802001007387 */ /* 0x0003e20000100a00 */
[----:B------:R-:W-:Y:S02]  /*4260*/  MOV R93, R97 ;  /* 0x00000061005d7202 */ /* 0x000fe40000000f00 */
[----:B------:R-:W-:Y:S01]  /*4270*/  CS2R R96, SRZ ;  /* 0x0000000000607805 */ /* 0x000fe2000001ff00 */
[----:B0-----:R-:W-:Y:S01]  /*4280*/  HFMA2 R94, -RZ, RZ, 0, 0 ;  /* 0x00000000ff5e7431 */ /* 0x001fe200000001ff */
[----:B------:R0:W-:Y:S01]  /*4290*/  STL.64 [R1+0x188], R30 ;  /* 0x0001881e01007387 */ /* 0x0001e20000100a00 */
[----:B------:R-:W-:-:S02]  /*42a0*/  @!P0 MOV R96, R15 ;  /* 0x0000000f00608202 */ /* 0x000fc40000000f00 */
[----:B-1----:R-:W-:Y:S02]  /*42b0*/  CS2R R32, SRZ ;  /* 0x0000000000207805 */ /* 0x002fe4000001ff00 */
[----:B------:R-:W-:Y:S02]  /*42c0*/  @!P0 MOV R94, R14 ;  /* 0x0000000e005e8202 */ /* 0x000fe40000000f00 */
[----:B------:R-:W-:Y:S02]  /*42d0*/  @!P0 MOV R32, R70 ;  /* 0x0000004600208202 */ /* 0x000fe40000000f00 */
[----:B0-----:R-:W-:Y:S02]  /*42e0*/  CS2R R30, SRZ ;  /* 0x00000000001e7805 */ /* 0x001fe4000001ff00 */
[----:B------:R-:W-:Y:S02]  /*42f0*/  @!P0 MOV R31, R71 ;  /* 0x00000047001f8202 */ /* 0x000fe40000000f00 */
[----:B------:R-:W-:Y:S01]  /*4300*/  LOP3.LUT P0, RZ, R95, 0x8, RZ, 0xc0, !PT ;  /* 0x000000085fff7812 */ /* 0x000fe2000780c0ff */
[----:B------:R0:W-:Y:S02]  /*4310*/  STL.64 [R1+0xa0], R14 ;  /* 0x0000a00e01007387 */ /* 0x0001e40000100a00 */
[----:B0-----:R-:W-:-:S10]  /*4320*/  CS2R R14, SRZ ;  /* 0x00000000000e7805 */ /* 0x001fd4000001ff00 */
[----:B------:R0:W4:Y:S02]  /*4330*/  @!P0 LDG.E.64 R14, desc[UR10][R2.64] ;  /* 0x0000000a020e8981 */ /* 0x000124000c1e1b00 */
[----:B0-----:R-:W-:-:S06]  /*4340*/  CS2R R2, SRZ ;  /* 0x0000000000027805 */ /* 0x001fcc000001ff00 */
[----:B------:R-:W4:Y:S01]  /*4350*/  @!P0 LDG.E.64 R2, desc[UR10][R76.64] ;  /* 0x0000000a4c028981 */ /* 0x000f22000c1e1b00 */
[----:B--2---:R-:W-:Y:S02]  /*4360*/  @!P1 MOV R97, R10 ;  /* 0x0000000a00619202 */ /* 0x004fe40000000f00 */
[----:B------:R-:W-:Y:S01]  /*4370*/  @!P1 MOV R102, R11 ;  /* 0x0000000b00669202 */ /* 0x000fe20000000f00 */
[----:B------:R0:W-:Y:S01]  /*4380*/  STL.64 [R1+0x98], R10 ;  /* 0x0000980a01007387 */ /* 0x0001e20000100a00 */
[----:B---3--:R-:W-:Y:S02]  /*4390*/  @!P1 MOV R34, R68 ;  /* 0x0000004400229202 */ /* 0x008fe40000000f00 */
[----:B------:R-:W-:Y:S02]  /*43a0*/  @!P1 MOV R33, R69 ;  /* 0x0000004500219202 */ /* 0x000fe40000000f00 */
[----:B------:R-:W-:Y:S02]  /*43b0*/  LOP3.LUT P1, RZ, R95, 0x10, RZ, 0xc0, !PT ;  /* 0x000000105fff7812 */ /* 0x000fe4000782c0ff */
[----:B0-----:R-:W-:-:S11]  /*43c0*/  CS2R R10, SRZ ;  /* 0x00000000000a7805 */ /* 0x001fd6000001ff00 */
[----:B----4-:R0:W2:Y:S02]  /*43d0*/  @!P1 LDG.E.64 R10, desc[UR10][R12.64] ;  /* 0x0000000a0c0a9981 */ /* 0x0100a4000c1e1b00 */
[----:B0-----:R-:W-:-:S06]  /*43e0*/  CS2R R12, SRZ ;  /* 0x00000000000c7805 */ /* 0x001fcc000001ff00 */
[----:B------:R-:W3:Y:S04]  /*43f0*/  @!P1 LDG.E.64 R12, desc[UR10][R78.64] ;  /* 0x0000000a4e0c9981 */ /* 0x000ee8000c1e1b00 */
[----:B------:R0:W-:Y:S04]  /*4400*/  STL.64 [R1+0x198], R68 ;  /* 0x0001984401007387 */ /* 0x0001e80000100a00 */
[----:B------:R1:W-:Y:S04]  /*4410*/  STL.64 [R1+0x1a0], R70 ;  /* 0x0001a04601007387 */ /* 0x0003e80000100a00 */
[----:B------:R4:W-:Y:S01]  /*4420*/  STL [R1+0x23c], R0 ;  /* 0x00023c0001007387 */ /* 0x0009e20000100800 */
[----:B0-----:R-:W-:-:S02]  /*4430*/  CS2R R68, SRZ ;  /* 0x0000000000447805 */ /* 0x001fc4000001ff00 */
[----:B-1----:R-:W-:Y:S01]  /*4440*/  CS2R R70, SRZ ;  /* 0x0000000000467805 */ /* 0x002fe2000001ff00 */
[----:B----4-:R-:W-:Y:S01]  /*4450*/  HFMA2 R0, -RZ, RZ, 0, 0 ;  /* 0x00000000ff007431 */ /* 0x010fe200000001ff */
[----:B------:R0:W-:Y:S01]  /*4460*/  STL.64 [R1+0x190], R80 ;  /* 0x0001905001007387 */ /* 0x0001e20000100a00 */
[----:B------:R-:W-:Y:S02]  /*4470*/  @!P2 MOV R30, R8 ;  /* 0x00000008001ea202 */ /* 0x000fe40000000f00 */
[----:B------:R-:W-:Y:S02]  /*4480*/  @!P0 MOV R69, R14 ;  /* 0x0000000e00458202 */ /* 0x000fe40000000f00 */
[----:B------:R-:W-:Y:S02]  /*4490*/  @!P0 MOV R70, R15 ;  /* 0x0000000f00468202 */ /* 0x000fe40000000f00 */
[----:B0-----:R-:W-:Y:S02]  /*44a0*/  MOV R80, R88 ;  /* 0x0000005800507202 */ /* 0x001fe40000000f00 */
[----:B------:R-:W-:-:S02]  /*44b0*/  MOV R81, R89 ;  /* 0x0000005900517202 */ /* 0x000fc40000000f00 */
[----:B------:R-:W-:Y:S02]  /*44c0*/  CS2R R88, SRZ ;  /* 0x0000000000587805 */ /* 0x000fe4000001ff00 */
[----:B------:R-:W-:Y:S01]  /*44d0*/  @!P2 MOV R0, R9 ;  /* 0x000000090000a202 */ /* 0x000fe20000000f00 */
[----:B------:R0:W-:Y:S01]  /*44e0*/  STL.64 [R1+0xb8], R14 ;  /* 0x0000b80e01007387 */ /* 0x0001e20000100a00 */
[----:B------:R-:W-:Y:S02]  /*44f0*/  @!P0 MOV R71, R2 ;  /* 0x0000000200478202 */ /* 0x000fe40000000f00 */
[----:B------:R-:W-:Y:S02]  /*4500*/  @!P0 MOV R72, R3 ;  /* 0x0000000300488202 */ /* 0x000fe40000000f00 */
[----:B------:R-:W-:Y:S02]  /*4510*/  LOP3.LUT P0, RZ, R95, 0x1, RZ, 0xc0, !PT ;  /* 0x000000015fff7812 */ /* 0x000fe4000780c0ff */
[----:B0-----:R-:W-:-:S02]  /*4520*/  CS2R R14, SRZ ;  /* 0x00000000000e7805 */ /* 0x001fc4000001ff00 */
[----:B------:R-:W-:Y:S02]  /*4530*/  @!P2 MOV R88, R4 ;  /* 0x000000040058a202 */ /* 0x000fe40000000f00 */
[----:B------:R-:W-:Y:S02]  /*4540*/  @!P2 MOV R89, R5 ;  /* 0x000000050059a202 */ /* 0x000fe40000000f00 */
[----:B------:R-:W-:Y:S01]  /*4550*/  LOP3.LUT P2, RZ, R95, 0x4, RZ, 0xc0, !PT ;  /* 0x000000045fff7812 */ /* 0x000fe2000784c0ff */
[----:B------:R0:W-:Y:S04]  /*4560*/  STL.64 [R1+0xa8], R4 ;  /* 0x0000a80401007387 */ /* 0x0001e80000100a00 */
[----:B------:R-:W4:Y:S01]  /*4570*/  @!P0 LDG.E.64 R14, desc[UR10][R22.64] ;  /* 0x0000000a160e8981 */ /* 0x000f22000c1e1b00 */
[----:B0-----:R-:W-:-:S07]  /*4580*/  CS2R R4, SRZ ;  /* 0x0000000000047805 */ /* 0x001fce000001ff00 */
[----:B------:R0:W4:Y:S01]  /*4590*/  @!P2 LDG.E.64 R4, desc[UR10][R6.64] ;  /* 0x0000000a0604a981 */ /* 0x000122000c1e1b00 */
[----:B---3--:R-:W-:-:S03]  /*45a0*/  @!P1 MOV R63, R12 ;  /* 0x0000000c003f9202 */ /* 0x008fc60000000f00 */
[----:B------:R1:W-:Y:S01]  /*45b0*/  STL.64 [R1+0x1b0], R12 ;  /* 0x0001b00c01007387 */ /* 0x0003e20000100a00 */
[----:B------:R-:W-:Y:S02]  /*45c0*/  @!P1 MOV R68, R13 ;  /* 0x0000000d00449202 */ /* 0x000fe40000000f00 */
[----:B-1----:R-:W-:-:S06]  /*45d0*/  CS2R R12, SRZ ;  /* 0x00000000000c7805 */ /* 0x002fcc000001ff00 */
[----:B------:R1:W3:Y:S01]  /*45e0*/  @!P0 LDG.E.64 R12, desc[UR10][R20.64] ;  /* 0x0000000a140c8981 */ /* 0x0002e2000c1e1b00 */
[----:B------:R-:W-:Y:S02]  /*45f0*/  MOV R78, R80 ;  /* 0x00000050004e7202 */ /* 0x000fe40000000f00 */
[----:B------:R-:W-:Y:S02]  /*4600*/  MOV R79, R81 ;  /* 0x00000051004f7202 */ /* 0x000fe40000000f00 */
[----:B------:R-:W-:Y:S02]  /*4610*/  MOV R80, R86 ;  /* 0x0000005600507202 */ /* 0x000fe40000000f00 */
[----:B------:R-:W-:Y:S02]  /*4620*/  MOV R81, R87 ;  /* 0x0000005700517202 */ /* 0x000fe40000000f00 */
[----:B------:R-:W-:Y:S02]  /*4630*/  CS2R R86, SRZ ;  /* 0x0000000000567805 */ /* 0x000fe4000001ff00 */
[----:B--2---:R-:W-:-:S02]  /*4640*/  @!P1 MOV R86, R10 ;  /* 0x0000000a00569202 */ /* 0x004fc40000000f00 */
[----:B------:R-:W-:Y:S02]  /*4650*/  @!P1 MOV R87, R11 ;  /* 0x0000000b00579202 */ /* 0x000fe40000000f00 */
[----:B------:R-:W-:Y:S01]  /*4660*/  LOP3.LUT P1, RZ, R95, 0x2, RZ, 0xc0, !PT ;  /* 0x000000025fff7812 */ /* 0x000fe2000782c0ff */
[----:B------:R2:W-:Y:S04]  /*4670*/  STL.64 [R1+0x1a8], R8 ;  /* 0x0001a80801007387 */ /* 0x0005e80000100a00 */
[----:B------:R1:W-:Y:S01]  /*4680*/  STL.64 [R1+0xb0], R10 ;  /* 0x0000b00a01007387 */ /* 0x0003e20000100a00 */
[----:B0-----:R-:W-:-:S06]  /*4690*/  CS2R R6, SRZ ;  /* 0x0000000000067805 */ /* 0x001fcc000001ff00 */
[----:B------:R0:W3:Y:S01]  /*46a0*/  @!P2 LDG.E.64 R6, desc[UR10][R28.64] ;  /* 0x0000000a1c06a981 */ /* 0x0000e2000c1e1b00 */
[----:B--2---:R-:W-:Y:S02]  /*46b0*/  CS2R R8, SRZ ;  /* 0x0000000000087805 */ /* 0x004fe4000001ff00 */
[----:B-1----:R-:W-:-:S04]  /*46c0*/  CS2R R10, SRZ ;  /* 0x00000000000a7805 */ /* 0x002fc8000001ff00 */
[----:B------:R1:W2:Y:S04]  /*46d0*/  @!P1 LDG.E.64 R8, desc[UR10][R24.64] ;  /* 0x0000000a18089981 */ /* 0x0002a8000c1e1b00 */
[----:B------:R1:W2:Y:S01]  /*46e0*/  @!P1 LDG.E.64 R10, desc[UR10][R26.64] ;  /* 0x0000000a1a0a9981 */ /* 0x0002a2000c1e1b00 */
[----:B------:R-:W-:Y:S02]  /*46f0*/  MOV R22, R108 ;  /* 0x0000006c00167202 */ /* 0x000fe40000000f00 */
[----:B------:R-:W-:Y:S02]  /*4700*/  CS2R R20, SRZ ;  /* 0x0000000000147805 */ /* 0x000fe4000001ff00 */
[----:B------:R-:W-:Y:S02]  /*4710*/  MOV R23, R109 ;  /* 0x0000006d00177202 */ /* 0x000fe40000000f00 */
[----:B------:R-:W-:-:S02]  /*4720*/  CS2R R108, SRZ ;  /* 0x00000000006c7805 */ /* 0x000fc4000001ff00 */
[----:B------:R-:W-:Y:S02]  /*4730*/  MOV R76, R90 ;  /* 0x0000005a004c7202 */ /* 0x000fe40000000f00 */
[----:B------:R-:W-:Y:S02]  /*4740*/  MOV R77, R91 ;  /* 0x0000005b004d7202 */ /* 0x000fe40000000f00 */
[----:B----4-:R-:W-:Y:S02]  /*4750*/  @!P0 MOV R107, R14 ;  /* 0x0000000e006b8202 */ /* 0x010fe40000000f00 */
[----:B------:R-:W-:Y:S02]  /*4760*/  @!P0 MOV R21, R15 ;  /* 0x0000000f00158202 */ /* 0x000fe40000000f00 */
[----:B------:R-:W-:Y:S01]  /*4770*/  CS2R R90, SRZ ;  /* 0x00000000005a7805 */ /* 0x000fe2000001ff00 */
[----:B------:R4:W-:Y:S01]  /*4780*/  STL.64 [R1+0x1b8], R2 ;  /* 0x0001b80201007387 */ /* 0x0009e20000100a00 */
[----:B------:R-:W-:-:S03]  /*4790*/  @!P2 MOV R90, R4 ;  /* 0x00000004005aa202 */ /* 0x000fc60000000f00 */
[----:B------:R0:W-:Y:S01]  /*47a0*/  STL.64 [R1+0xc0], R4 ;  /* 0x0000c00401007387 */ /* 0x0001e20000100a00 */
[----:B------:R-:W-:Y:S02]  /*47b0*/  @!P2 MOV R91, R5 ;  /* 0x00000005005ba202 */ /* 0x000fe40000000f00 */
[----:B----4-:R-:W-:Y:S02]  /*47c0*/  CS2R R2, SRZ ;  /* 0x0000000000027805 */ /* 0x010fe4000001ff00 */
[----:B0-----:R-:W-:Y:S02]  /*47d0*/  CS2R R4, SRZ ;  /* 0x0000000000047805 */ /* 0x001fe4000001ff00 */
[----:B---3--:R-:W-:Y:S02]  /*47e0*/  @!P0 MOV R108, R12 ;  /* 0x0000000c006c8202 */ /* 0x008fe40000000f00 */
[----:B------:R-:W-:Y:S02]  /*47f0*/  @!P0 MOV R109, R13 ;  /* 0x0000000d006d8202 */ /* 0x000fe40000000f00 */
[----:B------:R-:W-:-:S13]  /*4800*/  LOP3.LUT P0, RZ, R95, 0x4000000, RZ, 0xc0, !PT ;  /* 0x040000005fff7812 */ /* 0x000fda000780c0ff */
[----:B------:R0:W3:Y:S04]  /*4810*/  @!P0 LDG.E.64 R2, desc[UR10][R18.64] ;  /* 0x0000000a12028981 */ /* 0x0000e8000c1e1b00 */
[----:B------:R-:W4:Y:S01]  /*4820*/  @!P0 LDG.E.64 R4, desc[UR10][R16.64] ;  /* 0x0000000a10048981 */ /* 0x000f22000c1e1b00 */
[----:B------:R-:W-:Y:S02]  /*4830*/  MOV R28, R92 ;  /* 0x0000005c001c7202 */ /* 0x000fe40000000f00 */
[----:B------:R-:W-:Y:S01]  /*4840*/  MOV R29, R93 ;  /* 0x0000005d001d7202 */ /* 0x000fe20000000f00 */
[----:B------:R0:W-:Y:S01]  /*4850*/  STL [R1+0x298], R21 ;  /* 0x0002981501007387 */ /* 0x0001e20000100800 */
[----:B-1----:R-:W-:Y:S01]  /*4860*/  MOV R24, R28 ;  /* 0x0000001c00187202 */ /* 0x002fe20000000f00 */
[----:B------:R-:W-:Y:S01]  /*4870*/  UIMAD.WIDE UR6, UR8, 0x8, UR6 ;  /* 0x00000008080678a5 */ /* 0x000fe2000f8e0206 */
[----:B------:R-:W-:-:S02]  /*4880*/  MOV R25, R29 ;  /* 0x0000001d00197202 */ /* 0x000fc40000000f00 */
[----:B------:R-:W-:Y:S01]  /*4890*/  MOV R26, R76 ;  /* 0x0000004c001a7202 */ /* 0x000fe20000000f00 */
[----:B0-----:R-:W-:Y:S01]  /*48a0*/  HFMA2 R21, -RZ, RZ, 0, 0 ;  /* 0x00000000ff157431 */ /* 0x001fe200000001ff */
[----:B------:R-:W-:Y:S02]  /*48b0*/  MOV R27, R77 ;  /* 0x0000004d001b7202 */ /* 0x000fe40000000f00 */
[----:B------:R-:W-:Y:S02]  /*48c0*/  MOV R28, R78 ;  /* 0x0000004e001c7202 */ /* 0x000fe40000000f00 */
[----:B------:R-:W-:Y:S02]  /*48d0*/  MOV R29, R79 ;  /* 0x0000004f001d7202 */ /* 0x000fe40000000f00 */
[----:B------:R-:W-:Y:S02]  /*48e0*/  MOV R76, R98 ;  /* 0x00000062004c7202 */ /* 0x000fe40000000f00 */
[----:B------:R-:W-:-:S02]  /*48f0*/  MOV R77, R99 ;  /* 0x00000063004d7202 */ /* 0x000fc40000000f00 */
[----:B------:R-:W-:Y:S02]  /*4900*/  CS2R R98, SRZ ;  /* 0x0000000000627805 */ /* 0x000fe4000001ff00 */
[----:B------:R-:W-:Y:S02]  /*4910*/  MOV R78, R100 ;  /* 0x00000064004e7202 */ /* 0x000fe40000000f00 */
[----:B------:R-:W-:Y:S02]  /*4920*/  CS2R R18, SRZ ;  /* 0x0000000000127805 */ /* 0x000fe4000001ff00 */
[----:B------:R-:W-:Y:S02]  /*4930*/  MOV R79, R101 ;  /* 0x00000065004f7202 */ /* 0x000fe40000000f00 */
[----:B------:R-:W-:Y:S02]  /*4940*/  CS2R R100, SRZ ;  /* 0x0000000000647805 */ /* 0x000fe4000001ff00 */
[----:B--2---:R-:W-:-:S02]  /*4950*/  @!P1 MOV R98, R10 ;  /* 0x0000000a00629202 */ /* 0x004fc40000000f00 */
[----:B------:R-:W-:Y:S02]  /*4960*/  CS2R R92, SRZ ;  /* 0x00000000005c7805 */ /* 0x000fe4000001ff00 */
[----:B------:R-:W-:Y:S01]  /*4970*/  @!P1 MOV R99, R11 ;  /* 0x0000000b00639202 */ /* 0x000fe20000000f00 */
[----:B------:R0:W2:Y:S01]  /*4980*/  @!P4 LDG.E.64 R20, desc[UR10][R76.64] ;  /* 0x0000000a4c14c981 */ /* 0x0000a2000c1e1b00 */
[----:B------:R-:W-:Y:S02]  /*4990*/  @!P1 MOV R100, R8 ;  /* 0x0000000800649202 */ /* 0x000fe40000000f00 */
[----:B------:R-:W-:Y:S01]  /*49a0*/  @!P1 MOV R101, R9 ;  /* 0x0000000900659202 */ /* 0x000fe20000000f00 */
[----:B------:R1:W2:Y:S01]  /*49b0*/  @!P4 LDG.E.64 R18, desc[UR10][R78.64] ;  /* 0x0000000a4e12c981 */ /* 0x0002a2000c1e1b00 */
[----:B------:R-:W-:Y:S02]  /*49c0*/  LOP3.LUT P1, RZ, R95, 0x8000000, RZ, 0xc0, !PT ;  /* 0x080000005fff7812 */ /* 0x000fe4000782c0ff */
[----:B------:R-:W-:-:S02]  /*49d0*/  @!P2 MOV R92, R6 ;  /* 0x00000006005ca202 */ /* 0x000fc40000000f00 */
[----:B------:R-:W-:Y:S02]  /*49e0*/  @!P2 MOV R93, R7 ;  /* 0x00000007005da202 */ /* 0x000fe40000000f00 */
[----:B0-----:R-:W-:Y:S01]  /*49f0*/  MOV R76, UR6 ;  /* 0x00000006004c7c02 */ /* 0x001fe20008000f00 */
[----:B------:R0:W-:Y:S01]  /*4a00*/  STL.64 [R1+0x1c0], R6 ;  /* 0x0001c00601007387 */ /* 0x0001e20000100a00 */
[----:B------:R-:W-:Y:S01]  /*4a10*/  MOV R77, UR7 ;  /* 0x00000007004d7c02 */ /* 0x000fe20008000f00 */
[----:B------:R-:W4:Y:S01]  /*4a20*/  LDCU.U8 UR6, c[0x0][0x414] ;  /* 0x00008280ff0677ac */ /* 0x000f220008000000 */
[----:B------:R-:W-:Y:S01]  /*4a30*/  LOP3.LUT P2, RZ, R95, 0x10000000, RZ, 0xc0, !PT ;  /* 0x100000005fff7812 */ /* 0x000fe2000784c0ff */
[----:B-1----:R-:W1:Y:S03]  /*4a40*/  S2R R79, SR_TID.X ;  /* 0x00000000004f7919 */ /* 0x002e660000002100 */
[----:B------:R-:W2:Y:S01]  /*4a50*/  LDG.E.64 R76, desc[UR10][R76.64] ;  /* 0x0000000a4c4c7981 */ /* 0x000ea2000c1e1b00 */
[----:B0-----:R-:W-:-:S03]  /*4a60*/  CS2R R6, SRZ ;  /* 0x0000000000067805 */ /* 0x001fc6000001ff00 */
[----:B------:R0:W-:Y:S04]  /*4a70*/  STL.64 [R1+0xc8], R10 ;  /* 0x0000c80a01007387 */ /* 0x0001e80000100a00 */
[----:B------:R0:W-:Y:S04]  /*4a80*/  STL.64 [R1+0xd0], R14 ;  /* 0x0000d00e01007387 */ /* 0x0001e80000100a00 */
[----:B------:R-:W2:Y:S01]  /*4a90*/  @!P1 LDG.E.64 R6, desc[UR10][R120.64] ;  /* 0x0000000a78069981 */ /* 0x000ea2000c1e1b00 */
[----:B0-----:R-:W-:Y:S02]  /*4aa0*/  CS2R R10, SRZ ;  /* 0x00000000000a7805 */ /* 0x001fe4000001ff00 */
[----:B------:R-:W-:-:S04]  /*4ab0*/  CS2R R14, SRZ ;  /* 0x00000000000e7805 */ /* 0x000fc8000001ff00 */
[----:B------:R-:W2:Y:S04]  /*4ac0*/  @!P2 LDG.E.64 R10, desc[UR10][R124.64] ;  /* 0x0000000a7c0aa981 */ /* 0x000ea8000c1e1b00 */
[----:B------:R0:W-:Y:S04]  /*4ad0*/  STL.64 [R1+0x1d0], R12 ;  /* 0x0001d00c01007387 */ /* 0x0001e80000100a00 */
[----:B------:R-:W2:Y:S04]  /*4ae0*/  @!P3 LDG.E.64 R14, desc[UR10][R24.64] ;  /* 0x0000000a180eb981 */ /* 0x000ea8000c1e1b00 */
[----:B------:R1:W-:Y:S01]  /*4af0*/  STL.64 [R1+0x1c8], R8 ;  /* 0x0001c80801007387 */ /* 0x0003e20000100a00 */
[----:B0-----:R-:W-:-:S02]  /*4b00*/  CS2R R12, SRZ ;  /* 0x00000000000c7805 */ /* 0x001fc4000001ff00 */
[----:B------:R-:W-:Y:S02]  /*4b10*/  CS2R R16, SRZ ;  /* 0x0000000000107805 */ /* 0x000fe4000001ff00 */
[----:B-1----:R-:W-:Y:S01]  /*4b20*/  LOP3.LUT R78, R79, 0xffff, RZ, 0xc0, !PT ;  /* 0x0000ffff4f4e7812 */ /* 0x002fe200078ec0ff */
[----:B------:R-:W5:Y:S04]  /*4b30*/  LDL R125, [R1+0x26c] ;  /* 0x00026c00017d7983 */ /* 0x000f680000100800 */
[----:B------:R0:W2:Y:S01]  /*4b40*/  @!P2 LDG.E.64 R12, desc[UR10][R22.64] ;  /* 0x0000000a160ca981 */ /* 0x0000a2000c1e1b00 */
[----:B------:R-:W-:-:S03]  /*4b50*/  CS2R R8, SRZ ;  /* 0x0000000000087805 */ /* 0x000fc6000001ff00 */
[----:B------:R1:W2:Y:S04]  /*4b60*/  @!P3 LDG.E.64 R16, desc[UR10][R26.64] ;  /* 0x0000000a1a10b981 */ /* 0x0002a8000c1e1b00 */
[----:B------:R1:W2:Y:S01]  /*4b70*/  @!P1 LDG.E.64 R8, desc[UR10][R122.64] ;  /* 0x0000000a7a089981 */ /* 0x0002a2000c1e1b00 */
[----:B0-----:R-:W-:Y:S02]  /*4b80*/  CS2R R22, SRZ ;  /* 0x0000000000167805 */ /* 0x001fe4000001ff00 */
[----:B------:R-:W-:Y:S01]  /*4b90*/  MOV R95, RZ ;  /* 0x000000ff005f7202 */ /* 0x000fe20000000f00 */
[----:B------:R-:W5:Y:S04]  /*4ba0*/  LDL R124, [R1+0x274] ;  /* 0x00027400017c7983 */ /* 0x000f680000100800 */
[----:B------:R0:W2:Y:S01]  /*4bb0*/  @!P5 LDG.E.64 R22, desc[UR10][R28.64] ;  /* 0x0000000a1c16d981 */ /* 0x0000a2000c1e1b00 */
[----:B-1----:R-:W-:Y:S01]  /*4bc0*/  CS2R R26, SRZ ;  /* 0x00000000001a7805 */ /* 0x002fe2000001ff00 */
[----:B------:R-:W-:Y:S01]  /*4bd0*/  IMAD R78, R78, 0x53a, RZ ;  /* 0x0000053a4e4e7824 */ /* 0x000fe200078e02ff */
[----:B------:R-:W-:Y:S01]  /*4be0*/  CS2R R24, SRZ ;  /* 0x0000000000187805 */ /* 0x000fe2000001ff00 */
[----:B------:R-:W1:Y:S03]  /*4bf0*/  LDC.64 R122, c[0x0][0x3a8] ;  /* 0x0000ea00ff7a7b82 */ /* 0x000e660000000a00 */
[----:B------:R0:W2:Y:S02]  /*4c00*/  @!P6 LDG.E.64 R26, desc[UR10][R112.64] ;  /* 0x0000000a701ae981 */ /* 0x0000a4000c1e1b00 */
[----:B0-----:R-:W-:-:S02]  /*4c10*/  CS2R R28, SRZ ;  /* 0x00000000001c7805 */ /* 0x001fc4000001ff00 */
[----:B------:R-:W-:Y:S01]  /*4c20*/  SHF.R.U32.HI R78, RZ, 0x10, R78 ;  /* 0x00000010ff4e7819 */ /* 0x000fe2000001164e */
[----:B------:R-:W2:Y:S04]  /*4c30*/  @!P5 LDG.E.64 R24, desc[UR10][R80.64] ;  /* 0x0000000a5018d981 */ /* 0x000ea8000c1e1b00 */
[----:B------:R0:W2:Y:S01]  /*4c40*/  @!P6 LDG.E.64 R28, desc[UR10][R114.64] ;  /* 0x0000000a721ce981 */ /* 0x0000a2000c1e1b00 */
[----:B------:R-:W-:Y:S01]  /*4c50*/  CS2R R112, SRZ ;  /* 0x0000000000707805 */ /* 0x000fe2000001ff00 */
[----:B0-----:R-:W-:Y:S01]  /*4c60*/  HFMA2 R114, -RZ, RZ, 0, 0 ;  /* 0x00000000ff727431 */ /* 0x001fe200000001ff */
[----:B------:R-:W-:-:S05]  /*4c70*/  PRMT R78, R78, 0x9910, RZ ;  /* 0x000099104e4e7816 */ /* 0x000fca00000000ff */
[----:B------:R-:W-:-:S05]  /*4c80*/  IMAD R78, R78, 0x31, RZ ;  /* 0x000000314e4e7824 */ /* 0x000fca00078e02ff */
[----:B------:R-:W-:-:S04]  /*4c90*/  IADD3 R78, PT, PT, RZ, -R78, RZ ;  /* 0x8000004eff4e7210 */ /* 0x000fc80007ffe0ff */
[----:B------:R-:W-:-:S04]  /*4ca0*/  PRMT R78, R78, 0x7710, RZ ;  /* 0x000077104e4e7816 */ /* 0x000fc800000000ff */
[----:B------:R-:W-:-:S04]  /*4cb0*/  IADD3 R78, PT, PT, R78, R79, RZ ;  /* 0x0000004f4e4e7210 */ /* 0x000fc80007ffe0ff */
[----:B------:R-:W-:Y:S02]  /*4cc0*/  SHF.L.U32 R78, R78, 0x1, RZ ;  /* 0x000000014e4e7819 */ /* 0x000fe400000006ff */
[----:B------:R-:W-:Y:S02]  /*4cd0*/  MOV R80, UR13 ;  /* 0x0000000d00507c02 */ /* 0x000fe40008000f00 */
[----:B------:R-:W-:-:S05]  /*4ce0*/  LOP3.LUT R81, R78, 0xffff, RZ, 0xc0, !PT ;  /* 0x0000ffff4e517812 */ /* 0x000fca00078ec0ff */
[----:B------:R-:W-:Y:S01]  /*4cf0*/  IMAD R80, R80, 0x62, R81 ;  /* 0x0000006250507824 */ /* 0x000fe200078e0251 */
[----:B---3--:R-:W-:Y:S02]  /*4d00*/  @!P0 MOV R95, R2 ;  /* 0x00000002005f8202 */ /* 0x008fe40000000f00 */
[----:B------:R-:W-:Y:S02]  /*4d10*/  @!P0 MOV R112, R3 ;  /* 0x0000000300708202 */ /* 0x000fe40000000f00 */
[----:B----4-:R-:W-:Y:S02]  /*4d20*/  @!P0 MOV R113, R4 ;  /* 0x0000000400718202 */ /* 0x010fe40000000f00 */
[----:B------:R-:W-:Y:S02]  /*4d30*/  @!P0 MOV R114, R5 ;  /* 0x0000000500728202 */ /* 0x000fe40000000f00 */
[----:B------:R-:W-:-:S13]  /*4d40*/  ISETP.NE.AND P0, PT, RZ, UR6, PT ;  /* 0x00000006ff007c0c */ /* 0x000fda000bf05270 */
[----:B------:R-:W0:Y:S02]  /*4d50*/  @P0 LDC.64 R120, c[0x0][0x3b0] ;  /* 0x0000ec00ff780b82 */ /* 0x000e240000000a00 */
[----:B0-----:R-:W-:Y:S01]  /*4d60*/  @P0 IMAD.WIDE R78, R80, 0x2, R120 ;  /* 0x00000002504e0825 */ /* 0x001fe200078e0278 */
[----:B------:R0:W-:Y:S04]  /*4d70*/  STL.64 [R1+0xd8], R2 ;  /* 0x0000d80201007387 */ /* 0x0001e80000100a00 */
[----:B------:R-:W3:Y:S01]  /*4d80*/  @P0 LDG.E.U16 R115, desc[UR10][R78.64] ;  /* 0x0000000a4e730981 */ /* 0x000ee2000c1e1500 */
[----:B--2---:R-:W-:-:S03]  /*4d90*/  R2UR UR28, R76 ;  /* 0x000000004c1c72ca */ /* 0x004fc600000e0000 */
[----:B------:R2:W-:Y:S01]  /*4da0*/  STL.64 [R1+0xe0], R6 ;  /* 0x0000e00601007387 */ /* 0x0005e20000100a00 */
[----:B0-----:R-:W-:Y:S02]  /*4db0*/  CS2R R2, SRZ ;  /* 0x0000000000027805 */ /* 0x001fe4000001ff00 */
[----:B------:R-:W-:Y:S01]  /*4dc0*/  @!P1 MOV R2, R6 ;  /* 0x0000000600029202 */ /* 0x000fe20000000f00 */
[----:B------:R0:W-:Y:S01]  /*4dd0*/  STL.64 [R1+0xe8], R10 ;  /* 0x0000e80a01007387 */ /* 0x0001e20000100a00 */
[----:B------:R-:W-:Y:S02]  /*4de0*/  @!P1 MOV R3, R7 ;  /* 0x0000000700039202 */ /* 0x000fe40000000f00 */
[----:B--2---:R-:W-:Y:S02]  /*4df0*/  CS2R R6, SRZ ;  /* 0x0000000000067805 */ /* 0x004fe4000001ff00 */
[----:B------:R-:W-:Y:S01]  /*4e00*/  @!P2 MOV R6, R10 ;  /* 0x0000000a0006a202 */ /* 0x000fe20000000f00 */
[----:B------:R2:W-:Y:S01]  /*4e10*/  STL.64 [R1+0xf0], R14 ;  /* 0x0000f00e01007387 */ /* 0x0005e20000100a00 */
[----:B------:R-:W-:-:S02]  /*4e20*/  @!P2 MOV R7, R11 ;  /* 0x0000000b0007a202 */ /* 0x000fc40000000f00 */
[----:B0-----:R-:W-:Y:S01]  /*4e30*/  CS2R R10, SRZ ;  /* 0x00000000000a7805 */ /* 0x001fe2000001ff00 */
[----:B------:R0:W-:Y:S01]  /*4e40*/  STL.64 [R1+0x1d8], R4 ;  /* 0x0001d80401007387 */ /* 0x0001e20000100a00 */
[----:B------:R-:W-:-:S03]  /*4e50*/  @!P3 MOV R11, R15 ;  /* 0x0000000f000bb202 */ /* 0x000fc60000000f00 */
[----:B------:R4:W-:Y:S01]  /*4e60*/  STL.64 [R1+0xf8], R18 ;  /* 0x0000f81201007387 */ /* 0x0009e20000100a00 */
[----:B--2---:R-:W-:-:S03]  /*4e70*/  MOV R15, UR28 ;  /* 0x0000001c000f7c02 */ /* 0x004fc60008000f00 */
[----:B------:R-:W-:Y:S02]  /*4e80*/  STL [R1+0x220], R81 ;  /* 0x0002205101007387 */ /* 0x000fe40000100800 */
[----:B------:R-:W-:Y:S01]  /*4e90*/  FFMA.FTZ R77, -R15, UR28, R77 ;  /* 0x0000001c0f4d7c23 */ /* 0x000fe2000801014d */
[----:B0-----:R-:W-:Y:S01]  /*4ea0*/  CS2R R4, SRZ ;  /* 0x0000000000047805 */ /* 0x001fe2000001ff00 */
[----:B------:R-:W2:Y:S01]  /*4eb0*/  @P0 LDG.E.U16 R78, desc[UR10][R78.64+0x2] ;  /* 0x0000020a4e4e0981 */ /* 0x000ea2000c1e1500 */
[----:B------:R-:W-:-:S03]  /*4ec0*/  @!P1 MOV R4, R8 ;  /* 0x0000000800049202 */ /* 0x000fc60000000f00 */
[----:B------:R0:W5:Y:S01]  /*4ed0*/  LDL R120, [R1+0x238] ;  /* 0x0002380001787983 */ /* 0x0001620000100800 */
[----:B------:R-:W-:Y:S02]  /*4ee0*/  @!P1 MOV R5, R9 ;  /* 0x0000000900059202 */ /* 0x000fe40000000f00 */
[----:B------:R-:W-:Y:S01]  /*4ef0*/  FSETP.GTU.FTZ.AND P1, PT, R77, RZ, PT ;  /* 0x000000ff4d00720b */ /* 0x000fe20003f3c000 */
[----:B------:R0:W5:-:S12]  /*4f00*/  LDL R121, [R1+0x23c] ;  /* 0x00023c0001797983 */ /* 0x0001580000100800 */
[----:B------:R-:W-:-:S05]  /*4f10*/  VOTEU.ANY UP0, P1 ;  /* 0x0000000000ff7886 */ /* 0x000fca0000800100 */
[----:B------:R-:W1:Y:S01]  /*4f20*/  @UP0 LDCU UR5, c[0x0][0x3c0] ;  /* 0x00007800ff0507ac */ /* 0x000e620008000800 */
[----:B------:R-:W-:Y:S01]  /*4f30*/  PLOP3.LUT P1, PT, PT, PT, UP0, 0x80, 0x8 ;  /* 0x000000000008781c */ /* 0x000fe20003f2f008 */
[----:B------:R-:W-:Y:S01]  /*4f40*/  HFMA2 R15, -RZ, RZ, 0, 0 ;  /* 0x00000000ff0f7431 */ /* 0x000fe200000001ff */
[----:B------:R-:W-:Y:S01]  /*4f50*/  @!P3 MOV R10, R14 ;  /* 0x0000000e000ab202 */ /* 0x000fe20000000f00 */
[----:B------:R-:W-:Y:S01]  /*4f60*/  HFMA2 R14, -RZ, RZ, 0, 0 ;  /* 0x00000000ff0e7431 */ /* 0x000fe200000001ff */
[----:B------:R0:W-:Y:S01]  /*4f70*/  STL.64 [R1+0x100], R22 ;  /* 0x0001001601007387 */ /* 0x0001e20000100a00 */
[----:B------:R-:W-:Y:S02]  /*4f80*/  @!P4 MOV R15, R19 ;  /* 0x00000013000fc202 */ /* 0x000fe40000000f00 */
[----:B------:R-:W-:Y:S02]  /*4f90*/  @!P4 MOV R14, R18 ;  /* 0x00000012000ec202 */ /* 0x000fe40000000f00 */
[----:B----4-:R-:W-:-:S02]  /*4fa0*/  CS2R R18, SRZ ;  /* 0x0000000000127805 */ /* 0x010fc4000001ff00 */
[----:B------:R-:W-:Y:S02]  /*4fb0*/  @!P5 MOV R18, R22 ;  /* 0x000000160012d202 */ /* 0x000fe40000000f00 */
[----:B------:R-:W-:Y:S02]  /*4fc0*/  @!P5 MOV R19, R23 ;  /* 0x000000170013d202 */ /* 0x000fe40000000f00 */
[----:B0-----:R-:W-:Y:S01]  /*4fd0*/  CS2R R22, SRZ ;  /* 0x0000000000167805 */ /* 0x001fe2000001ff00 */
[----:B-1----:R-:W-:Y:S01]  /*4fe0*/  @P1 FADD.FTZ R77, R77, UR5 ;  /* 0x000000054d4d1e21 */ /* 0x002fe20008010000 */
[----:B------:R-:W-:Y:S01]  /*4ff0*/  @!P6 MOV R22, R26 ;  /* 0x0000001a0016e202 */ /* 0x000fe20000000f00 */
[----:B------:R0:W-:Y:S01]  /*5000*/  STL.64 [R1+0x108], R26 ;  /* 0x0001081a01007387 */ /* 0x0001e20000100a00 */
[----:B------:R-:W-:Y:S01]  /*5010*/  IMAD.WIDE R80, R80, 0x2, R122 ;  /* 0x0000000250507825 */ /* 0x000fe200078e027a */
[----:B------:R-:W-:Y:S02]  /*5020*/  @!P6 MOV R23, R27 ;  /* 0x0000001b0017e202 */ /* 0x000fe40000000f00 */
[----:B------:R1:W5:Y:S04]  /*5030*/  LDL R122, [R1+0x244] ;  /* 0x00024400017a7983 */ /* 0x0003680000100800 */
[----:B------:R-:W4:Y:S01]  /*5040*/  LDG.E.U16 R79, desc[UR10][R80.64] ;  /* 0x0000000a504f7981 */ /* 0x000f22000c1e1500 */
[----:B0-----:R-:W0:Y:S03]  /*5050*/  @P1 MUFU.RSQ R26, R77 ;  /* 0x0000004d001a1308 */ /* 0x001e260000001400 */
[----:B------:R1:W5:Y:S04]  /*5060*/  LDL R123, [R1+0x298] ;  /* 0x00029800017b7983 */ /* 0x0003680000100800 */
[----:B------:R-:W4:Y:S04]  /*5070*/  LDG.E.U16 R80, desc[UR10][R80.64+0x2] ;  /* 0x0000020a50507981 */ /* 0x000f28000c1e1500 */
[----:B------:R1:W5:Y:S01]  /*5080*/  LDL R81, [R1+0x25c] ;  /* 0x00025c0001517983 */ /* 0x0003620000100800 */
[----:B0-----:R-:W-:-:S02]  /*5090*/  @P1 R2UR UR5, R26 ;  /* 0x000000001a0512ca */ /* 0x001fc400000e0000 */
[----:B------:R-:W-:Y:S02]  /*50a0*/  CS2R R26, SRZ ;  /* 0x00000000001a7805 */ /* 0x000fe4000001ff00 */
[----:B---3--:R-:W-:Y:S02]  /*50b0*/  @P0 SHF.L.U32 R26, R115, 0x10, RZ ;  /* 0x00000010731a0819 */ /* 0x008fe400000006ff */
[----:B------:R1:W5:Y:S04]  /*50c0*/  LDL R115, [R1+0x260] ;  /* 0x0002600001737983 */ /* 0x0003680000100800 */
[----:B------:R-:W-:Y:S04]  /*50d0*/  STL.64 [R1+0x208], R28 ;  /* 0x0002081c01007387 */ /* 0x000fe80000100a00 */
[----:B------:R0:W-:Y:S04]  /*50e0*/  STL.64 [R1+0x1e0], R8 ;  /* 0x0001e00801007387 */ /* 0x0001e80000100a00 */
[----:B------:R3:W-:Y:S01]  /*50f0*/  STL.64 [R1+0x1e8], R12 ;  /* 0x0001e80c01007387 */ /* 0x0007e20000100a00 */
[----:B------:R-:W-:Y:S01]  /*5100*/  UISETP.NE.AND UP1, UPT, UR6, URZ, UPT ;  /* 0x000000ff0600728c */ /* 0x000fe2000bf25270 */
[----:B0-----:R-:W-:-:S02]  /*5110*/  CS2R R8, SRZ ;  /* 0x0000000000087805 */ /* 0x001fc4000001ff00 */
[----:B------:R-:W-:Y:S02]  /*5120*/  @!P2 MOV R8, R12 ;  /* 0x0000000c0008a202 */ /* 0x000fe40000000f00 */
[----:B------:R-:W-:Y:S02]  /*5130*/  @!P2 MOV R9, R13 ;  /* 0x0000000d0009a202 */ /* 0x000fe40000000f00 */
[----:B---3--:R-:W-:Y:S01]  /*5140*/  CS2R R12, SRZ ;  /* 0x00000000000c7805 */ /* 0x008fe2000001ff00 */
[----:B------:R0:W-:Y:S01]  /*5150*/  STL.64 [R1+0x1f0], R16 ;  /* 0x0001f01001007387 */ /* 0x0001e20000100a00 */
[----:B------:R-:W-:Y:S02]  /*5160*/  @!P3 MOV R12, R16 ;  /* 0x00000010000cb202 */ /* 0x000fe40000000f00 */
[----:B------:R-:W-:Y:S01]  /*5170*/  @!P3 MOV R13, R17 ;  /* 0x00000011000db202 */ /* 0x000fe20000000f00 */
[----:B------:R3:W-:Y:S01]  /*5180*/  STL.64 [R1+0x1f8], R20 ;  /* 0x0001f81401007387 */ /* 0x0007e20000100a00 */
[----:B0-----:R-:W-:-:S02]  /*5190*/  CS2R R16, SRZ ;  /* 0x0000000000107805 */ /* 0x001fc4000001ff00 */
[----:B------:R-:W-:Y:S02]  /*51a0*/  @!P4 MOV R16, R20 ;  /* 0x000000140010c202 */ /* 0x000fe40000000f00 */
[----:B------:R-:W-:Y:S01]  /*51b0*/  @!P4 MOV R17, R21 ;  /* 0x000000150011c202 */ /* 0x000fe20000000f00 */
[----:B---3--:R-:W-:Y:S02]  /*51c0*/  HFMA2 R20, -RZ, RZ, 0, 0 ;  /* 0x00000000ff147431 */ /* 0x008fe400000001ff */
[----:B------:R-:W-:Y:S01]  /*51d0*/  HFMA2 R21, -RZ, RZ, 0, 0 ;  /* 0x00000000ff157431 */ /* 0x000fe200000001ff */
[----:B------:R0:W-:Y:S01]  /*51e0*/  STL.64 [R1+0x200], R24 ;  /* 0x0002001801007387 */ /* 0x0001e20000100a00 */
[----:B------:R-:W-:Y:S02]  /*51f0*/  @!P5 MOV R20, R24 ;  /* 0x000000180014d202 */ /* 0x000fe40000000f00 */
[----:B------:R-:W-:Y:S01]  /*5200*/  @!P5 MOV R21, R25 ;  /* 0x000000190015d202 */ /* 0x000fe20000000f00 */
[----:B------:R-:W-:Y:S01]  /*5210*/  UMOV UR16, 0x3f800000 ;  /* 0x3f80000000107882 */ /* 0x000fe20000000000 */
[----:B--2---:R-:W-:-:S02]  /*5220*/  @P0 SHF.L.U32 R27, R78, 0x10, RZ ;  /* 0x000000104e1b0819 */ /* 0x004fc400000006ff */
[----:B0-----:R-:W-:Y:S02]  /*5230*/  CS2R R24, SRZ ;  /* 0x0000000000187805 */ /* 0x001fe4000001ff00 */
[----:B------:R-:W-:Y:S02]  /*5240*/  @!P6 MOV R24, R28 ;  /* 0x0000001c0018e202 */ /* 0x000fe40000000f00 */
[----:B------:R-:W-:Y:S01]  /*5250*/  @!P6 MOV R25, R29 ;  /* 0x0000001d0019e202 */ /* 0x000fe20000000f00 */
[----:B------:R-:W-:Y:S01]  /*5260*/  @UP0 UMOV UR16, UR5 ;  /* 0x0000000500100c82 */ /* 0x000fe20008000000 */
[----:B----4-:R-:W-:Y:S02]  /*5270*/  SHF.L.U32 R79, R79, 0x10, RZ ;  /* 0x000000104f4f7819 */ /* 0x010fe400000006ff */
[----:B------:R-:W-:Y:S01]  /*5280*/  SHF.L.U32 R80, R80, 0x10, RZ ;  /* 0x0000001050507819 */ /* 0x000fe200000006ff */
[----:B-1----:R-:W-:Y:S06]  /*5290*/  BRA.U UP1, `(.L_x_1486) ;  /* 0x0000001d01487547 */ /* 0x002fec000b800000 */
[----:B------:R-:W2:Y:S01]  /*52a0*/  LDL.LU R76, [R1+0x258] ;  /* 0x00025800014c7983 */ /* 0x000ea20000300800 */
[----:B------:R-:W-:Y:S01]  /*52b0*/  FMUL.FTZ R78, R79, R84 ;  /* 0x000000544f4e7220 */ /* 0x000fe20000410000 */
[----:B-----5:R-:W-:Y:S02]  /*52c0*/  FADD.FTZ R28, R81, -UR28 ;  /* 0x8000001c511c7e21 */ /* 0x020fe40008010000 */
[----:B------:R-:W3:Y:S01]  /*52d0*/  LDL.LU R81, [R1+0x280] ;  /* 0x0002800001517983 */ /* 0x000ee20000300800 */
[----:B------:R-:W-:Y:S01]  /*52e0*/  FADD.FTZ R77, RZ, R78 ;  /* 0x0000004eff4d7221 */ /* 0x000fe20000010000 */
[----:B------:R-:W-:Y:S01]  /*52f0*/  FMUL.FTZ R28, R28, UR16 ;  /* 0x000000101c1c7c20 */ /* 0x000fe20008410000 */
[----:B--2---:R-:W-:-:S04]  /*5300*/  FADD.FTZ R29, R76, -UR28 ;  /* 0x8000001c4c1d7e21 */ /* 0x004fc80008010000 */
[----:B------:R-:W-:Y:S01]  /*5310*/  FMUL.FTZ R29, R29, UR16 ;  /* 0x000000101d1d7c20 */ /* 0x000fe20008410000 */
[----:B------:R-:W-:-:S03]  /*5320*/  FMUL.FTZ R76, R80, R83 ;  /* 0x00000053504c7220 */ /* 0x000fc60000410000 */
[----:B------:R-:W-:Y:S01]  /*5330*/  FFMA.FTZ R78, R29, R78, RZ ;  /* 0x0000004e1d4e7223 */ /* 0x000fe200000100ff */
[----:B------:R-:W-:-:S03]  /*5340*/  FADD.FTZ R77, R76, R77 ;  /* 0x0000004d4c4d7221 */ /* 0x000fc60000010000 */
[----:B------:R-:W-:Y:S01]  /*5350*/  FFMA.FTZ R78, R28, R76, R78 ;  /* 0x0000004c1c4e7223 */ /* 0x000fe2000001004e */
[----:B------:R-:W-:Y:S02]  /*5360*/  FADD.FTZ R76, R115, -UR28 ;  /* 0x8000001c734c7e21 */ /* 0x000fe40008010000 */
[----:B------:R-:W2:Y:S01]  /*5370*/  LDL.LU R115, [R1+0x27c] ;  /* 0x00027c0001737983 */ /* 0x000ea20000300800 */
        /* <DEDUP_REMOVED lines=12> */
[----:B------:R-:W4:Y:S01]  /*5440*/  LDL.LU R82, [R1+0x288] ;  /* 0x0002880001527983 */ /* 0x000f220000300800 */
[----:B------:R-:W-:Y:S02]  /*5450*/  FADD.FTZ R83, R83, R75 ;  /* 0x0000004b53537221 */ /* 0x000fe40000010000 */
[-C--:B------:R-:W-:Y:S01]  /*5460*/  FFMA.FTZ R28, R76, R75.reuse, R28 ;  /* 0x0000004b4c1c7223 */ /* 0x080fe2000001001c */
[----:B------:R-:W-:Y:S01]  /*5470*/  FMUL.FTZ R75, R80, R75 ;  /* 0x0000004b504b7220 */ /* 0x000fe20000410000 */
[----:B------:R-:W4:Y:S03]  /*5480*/  LDL.LU R125, [R1+0x284] ;  /* 0x00028400017d7983 */ /* 0x000f260000300800 */
[----:B------:R-:W-:Y:S01]  /*5490*/  FFMA.FTZ R78, R76, R75, R78 ;  /* 0x0000004b4c4e7223 */ /* 0x000fe2000001004e */
[----:B------:R-:W-:Y:S01]  /*54a0*/  FADD.FTZ R76, R124, -UR28 ;  /* 0x8000001c7c4c7e21 */ /* 0x000fe20008010000 */
[----:B------:R-:W-:Y:S01]  /*54b0*/  FADD.FTZ R77, R75, R77 ;  /* 0x0000004d4b4d7221 */ /* 0x000fe20000010000 */
[----:B------:R-:W-:Y:S01]  /*54c0*/  FADD.FTZ R84, R84, R74 ;  /* 0x0000004a54547221 */ /* 0x000fe20000010000 */
[----:B------:R-:W4:Y:S01]  /*54d0*/  LDL.LU R124, [R1+0x28c] ;  /* 0x00028c00017c7983 */ /* 0x000f220000300800 */
[----:B------:R-:W-:-:S04]  /*54e0*/  FMUL.FTZ R76, R76, UR16 ;  /* 0x000000104c4c7c20 */ /* 0x000fc80008410000 */
[-C--:B------:R-:W-:Y:S01]  /*54f0*/  FFMA.FTZ R29, R76, R74.reuse, R29 ;  /* 0x0000004a4c1d7223 */ /* 0x080fe2000001001d */
[----:B------:R-:W-:-:S04]  /*5500*/  FMUL.FTZ R74, R79, R74 ;  /* 0x0000004a4f4a7220 */ /* 0x000fc80000410000 */
[----:B------:R-:W-:Y:S01]  /*5510*/  FFMA.FTZ R78, R76, R74, R78 ;  /* 0x0000004a4c4e7223 */ /* 0x000fe2000001004e */
[----:B------:R-:W-:Y:S01]  /*5520*/  FADD.FTZ R77, R77, R74 ;  /* 0x0000004a4d4d7221 */ /* 0x000fe20000010000 */
[----:B---3--:R-:W-:Y:S02]  /*5530*/  FADD.FTZ R74, R81, -UR28 ;  /* 0x8000001c514a7e21 */ /* 0x008fe40008010000 */
[----:B------:R-:W3:Y:S01]  /*5540*/  LDL.LU R81, [R1+0x294] ;  /* 0x0002940001517983 */ /* 0x000ee20000300800 */
[----:B--2---:R-:W-:-:S03]  /*5550*/  FADD.FTZ R75, R115, -UR28 ;  /* 0x8000001c734b7e21 */ /* 0x004fc60008010000 */
[----:B------:R-:W2:Y:S01]  /*5560*/  LDL.LU R115, [R1+0x278] ;  /* 0x0002780001737983 */ /* 0x000ea20000300800 */
[----:B------:R-:W-:Y:S01]  /*5570*/  FMUL.FTZ R75, R75, UR16 ;  /* 0x000000104b4b7c20 */ /* 0x000fe20008410000 */
[----:B------:R-:W-:Y:S01]  /*5580*/  FADD.FTZ R83, R83, R73 ;  /* 0x0000004953537221 */ /* 0x000fe20000010000 */
[----:B------:R-:W-:Y:S02]  /*5590*/  FMUL.FTZ R74, R74, UR16 ;  /* 0x000000104a4a7c20 */ /* 0x000fe40008410000 */
[-C--:B------:R-:W-:Y:S01]  /*55a0*/  FFMA.FTZ R28, R75, R73.reuse, R28 ;  /* 0x000000494b1c7223 */ /* 0x080fe2000001001c */
[----:B------:R-:W-:Y:S01]  /*55b0*/  FMUL.FTZ R73, R80, R73 ;  /* 0x0000004950497220 */ /* 0x000fe20000410000 */
[----:B------:R-:W-:Y:S01]  /*55c0*/  FADD.FTZ R84, R84, R62 ;  /* 0x0000003e54547221 */ /* 0x000fe20000010000 */
[-C--:B------:R-:W-:Y:S01]  /*55d0*/  FFMA.FTZ R29, R74, R62.reuse, R29 ;  /* 0x0000003e4a1d7223 */ /* 0x080fe2000001001d */
[----:B------:R-:W-:Y:S01]  /*55e0*/  FMUL.FTZ R62, R79, R62 ;  /* 0x0000003e4f3e7220 */ /* 0x000fe20000410000 */
[----:B------:R-:W-:Y:S01]  /*55f0*/  FFMA.FTZ R78, R75, R73, R78 ;  /* 0x000000494b4e7223 */ /* 0x000fe2000001004e */
[----:B------:R-:W-:Y:S01]  /*5600*/  FADD.FTZ R77, R73, R77 ;  /* 0x0000004d494d7221 */ /* 0x000fe20000010000 */
[----:B----4-:R-:W-:-:S02]  /*5610*/  FADD.FTZ R73, R82, -UR28 ;  /* 0x8000001c52497e21 */ /* 0x010fc40008010000 */
[----:B------:R-:W4:Y:S01]  /*5620*/  LDL.LU R82, [R1+0x270] ;  /* 0x0002700001527983 */ /* 0x000f220000300800 */
[----:B------:R-:W-:Y:S01]  /*5630*/  FFMA.FTZ R78, R74, R62, R78 ;  /* 0x0000003e4a4e7223 */ /* 0x000fe2000001004e */
[----:B------:R-:W-:Y:S01]  /*5640*/  FADD.FTZ R77, R77, R62 ;  /* 0x0000003e4d4d7221 */ /* 0x000fe20000010000 */
[----:B------:R-:W-:Y:S01]  /*5650*/  FMUL.FTZ R73, R73, UR16 ;  /* 0x0000001049497c20 */ /* 0x000fe20008410000 */
[----:B------:R-:W-:Y:S02]  /*5660*/  FADD.FTZ R62, R125, -UR28 ;  /* 0x8000001c7d3e7e21 */ /* 0x000fe40008010000 */
[----:B------:R-:W4:Y:S01]  /*5670*/  LDL.LU R125, [R1+0x290] ;  /* 0x00029000017d7983 */ /* 0x000f220000300800 */
[----:B------:R-:W-:Y:S01]  /*5680*/  FADD.FTZ R83, R83, R61 ;  /* 0x0000003d53537221 */ /* 0x000fe20000010000 */
[-C--:B------:R-:W-:Y:S01]  /*5690*/  FFMA.FTZ R28, R73, R61.reuse, R28 ;  /* 0x0000003d491c7223 */ /* 0x080fe2000001001c */
[----:B------:R-:W-:Y:S01]  /*56a0*/  FMUL.FTZ R61, R80, R61 ;  /* 0x0000003d503d7220 */ /* 0x000fe20000410000 */
[----:B------:R-:W-:Y:S01]  /*56b0*/  FMUL.FTZ R62, R62, UR16 ;  /* 0x000000103e3e7c20 */ /* 0x000fe20008410000 */
[----:B------:R-:W-:-:S02]  /*56c0*/  FADD.FTZ R84, R84, R60 ;  /* 0x0000003c54547221 */ /* 0x000fc40000010000 */
[----:B------:R-:W-:Y:S01]  /*56d0*/  FFMA.FTZ R78, R73, R61, R78 ;  /* 0x0000003d494e7223 */ /* 0x000fe2000001004e */
[----:B------:R-:W-:Y:S01]  /*56e0*/  FADD.FTZ R77, R61, R77 ;  /* 0x0000004d3d4d7221 */ /* 0x000fe20000010000 */
[-C--:B------:R-:W-:Y:S01]  /*56f0*/  FMUL.FTZ R61, R79, R60.reuse ;  /* 0x0000003c4f3d7220 */ /* 0x080fe20000410000 */
[----:B------:R-:W-:Y:S01]  /*5700*/  FFMA.FTZ R29, R62, R60, R29 ;  /* 0x0000003c3e1d7223 */ /* 0x000fe2000001001d */
[----:B---3--:R-:W-:Y:S02]  /*5710*/  FADD.FTZ R60, R81, -UR28 ;  /* 0x8000001c513c7e21 */ /* 0x008fe40008010000 */
[----:B------:R-:W3:Y:S01]  /*5720*/  LDL.LU R81, [R1+0x268] ;  /* 0x0002680001517983 */ /* 0x000ee20000300800 */
[----:B--2---:R-:W-:-:S03]  /*5730*/  FADD.FTZ R74, R115, -UR28 ;  /* 0x8000001c734a7e21 */ /* 0x004fc60008010000 */
[----:B------:R-:W2:Y:S01]  /*5740*/  LDL.LU R115, [R1+0x264] ;  /* 0x0002640001737983 */ /* 0x000ea20000300800 */
[----:B------:R-:W-:Y:S01]  /*5750*/  FADD.FTZ R73, R124, -UR28 ;  /* 0x8000001c7c497e21 */ /* 0x000fe20008010000 */
[----:B------:R-:W-:Y:S01]  /*5760*/  FADD.FTZ R77, R77, R61 ;  /* 0x0000003d4d4d7221 */ /* 0x000fe20000010000 */
[----:B------:R-:W-:Y:S01]  /*5770*/  FFMA.FTZ R78, R62, R61, R78 ;  /* 0x0000003d3e4e7223 */ /* 0x000fe2000001004e */
[----:B------:R-:W-:Y:S01]  /*5780*/  FMUL.FTZ R61, R80, R59 ;  /* 0x0000003b503d7220 */ /* 0x000fe20000410000 */
[----:B------:R-:W-:Y:S01]  /*5790*/  FMUL.FTZ R73, R73, UR16 ;  /* 0x0000001049497c20 */ /* 0x000fe20008410000 */
[----:B------:R-:W-:Y:S01]  /*57a0*/  FMUL.FTZ R74, R74, UR16 ;  /* 0x000000104a4a7c20 */ /* 0x000fe20008410000 */
[----:B------:R-:W-:Y:S01]  /*57b0*/  FADD.FTZ R83, R83, R59 ;  /* 0x0000003b53537221 */ /* 0x000fe20000010000 */
[----:B------:R-:W-:Y:S01]  /*57c0*/  FADD.FTZ R77, R61, R77 ;  /* 0x0000004d3d4d7221 */ /* 0x000fe20000010000 */
[----:B------:R-:W-:Y:S01]  /*57d0*/  FFMA.FTZ R78, R73, R61, R78 ;  /* 0x0000003d494e7223 */ /* 0x000fe2000001004e */
[----:B------:R-:W-:Y:S01]  /*57e0*/  FMUL.FTZ R61, R79, R58 ;  /* 0x0000003a4f3d7220 */ /* 0x000fe20000410000 */
[----:B------:R-:W2:Y:S01]  /*57f0*/  LDL.LU R124, [R1+0x250] ;  /* 0x00025000017c7983 */ /* 0x000ea20000300800 */
[----:B------:R-:W-:Y:S01]  /*5800*/  FMUL.FTZ R60, R60, UR16 ;  /* 0x000000103c3c7c20 */ /* 0x000fe20008410000 */
[----:B------:R-:W-:Y:S01]  /*5810*/  FFMA.FTZ R59, R73, R59, R28 ;  /* 0x0000003b493b7223 */ /* 0x000fe2000001001c */
[----:B------:R-:W-:Y:S01]  /*5820*/  FADD.FTZ R77, R77, R61 ;  /* 0x0000003d4d4d7221 */ /* 0x000fe20000010000 */
[----:B------:R-:W-:Y:S01]  /*5830*/  FFMA.FTZ R78, R74, R61, R78 ;  /* 0x0000003d4a4e7223 */ /* 0x000fe2000001004e */
[----:B------:R-:W-:Y:S01]  /*5840*/  FMUL.FTZ R61, R80, R57 ;  /* 0x00000039503d7220 */ /* 0x000fe20000410000 */
[----:B----4-:R-:W-:-:S02]  /*5850*/  FADD.FTZ R28, R82, -UR28 ;  /* 0x8000001c521c7e21 */ /* 0x010fc40008010000 */
[----:B------:R-:W4:Y:S01]  /*5860*/  LDL.LU R82, [R1+0x254] ;  /* 0x0002540001527983 */ /* 0x000f220000300800 */
[----:B------:R-:W-:Y:S01]  /*5870*/  FADD.FTZ R77, R61, R77 ;  /* 0x0000004d3d4d7221 */ /* 0x000fe20000010000 */
[----:B------:R-:W-:Y:S01]  /*5880*/  FFMA.FTZ R78, R60, R61, R78 ;  /* 0x0000003d3c4e7223 */ /* 0x000fe2000001004e */
[----:B------:R-:W-:Y:S01]  /*5890*/  FMUL.FTZ R61, R79, R56 ;  /* 0x000000384f3d7220 */ /* 0x000fe20000410000 */
[----:B------:R-:W-:Y:S01]  /*58a0*/  FMUL.FTZ R73, R28, UR16 ;  /* 0x000000101c497c20 */ /* 0x000fe20008410000 */
[----:B------:R-:W-:Y:S02]  /*58b0*/  FADD.FTZ R28, R125, -UR28 ;  /* 0x8000001c7d1c7e21 */ /* 0x000fe40008010000 */
[----:B------:R-:W4:Y:S01]  /*58c0*/  LDL.LU R125, [R1+0x248] ;  /* 0x00024800017d7983 */ /* 0x000f220000300800 */
[----:B------:R-:W-:Y:S01]  /*58d0*/  FADD.FTZ R77, R77, R61 ;  /* 0x0000003d4d4d7221 */ /* 0x000fe20000010000 */
[----:B------:R-:W-:Y:S01]  /*58e0*/  FFMA.FTZ R78, R73, R61, R78 ;  /* 0x0000003d494e7223 */ /* 0x000fe2000001004e */
[----:B------:R-:W-:Y:S01]  /*58f0*/  FMUL.FTZ R61, R28, UR16 ;  /* 0x000000101c3d7c20 */ /* 0x000fe20008410000 */
[----:B------:R-:W-:Y:S01]  /*5900*/  FADD.FTZ R75, R84, R58 ;  /* 0x0000003a544b7221 */ /* 0x000fe20000010000 */
[----:B------:R-:W-:Y:S01]  /*5910*/  FADD.FTZ R28, R83, R57 ;  /* 0x00000039531c7221 */ /* 0x000fe20000010000 */
[----:B------:R-:W-:Y:S01]  /*5920*/  FFMA.FTZ R60, R60, R57, R59 ;  /* 0x000000393c3c7223 */ /* 0x000fe2000001003b */
[----:B------:R-:W-:Y:S01]  /*5930*/  FFMA.FTZ R58, R74, R58, R29 ;  /* 0x0000003a4a3a7223 */ /* 0x000fe2000001001d */
[----:B------:R-:W-:-:S03]  /*5940*/  FADD.FTZ R75, R75, R56 ;  /* 0x000000384b4b7221 */ /* 0x000fc60000010000 */
[----:B------:R-:W-:Y:S01]  /*5950*/  FFMA.FTZ R58, R73, R56, R58 ;  /* 0x00000038493a7223 */ /* 0x000fe2000001003a */
[----:B---3--:R-:W-:Y:S02]  /*5960*/  FADD.FTZ R56, R81, -UR28 ;  /* 0x8000001c51387e21 */ /* 0x008fe40008010000 */
[----:B------:R-:W3:Y:S01]  /*5970*/  LDL.LU R81, [R1+0x240] ;  /* 0x0002400001517983 */ /* 0x000ee20000300800 */
[----:B--2---:R-:W-:-:S03]  /*5980*/  FADD.FTZ R57, R115, -UR28 ;  /* 0x8000001c73397e21 */ /* 0x004fc60008010000 */
[----:B------:R-:W2:Y:S01]  /*5990*/  LDL.LU R115, [R1+0x24c] ;  /* 0x00024c0001737983 */ /* 0x000ea20000300800 */
[----:B------:R-:W-:Y:S01]  /*59a0*/  FMUL.FTZ R29, R80, R55 ;  /* 0x00000037501d7220 */ /* 0x000fe20000410000 */
[----:B------:R-:W-:-:S03]  /*59b0*/  FMUL.FTZ R62, R79, R54 ;  /* 0x000000364f3e7220 */ /* 0x000fc60000410000 */
[----:B------:R-:W-:Y:S01]  /*59c0*/  FADD.FTZ R77, R29, R77 ;  /* 0x0000004d1d4d7221 */ /* 0x000fe20000010000 */
[----:B------:R-:W-:Y:S01]  /*59d0*/  FFMA.FTZ R78, R61, R29, R78 ;  /* 0x0000001d3d4e7223 */ /* 0x000fe2000001004e */
[----:B------:R-:W-:Y:S01]  /*59e0*/  FMUL.FTZ R29, R57, UR16 ;  /* 0x00000010391d7c20 */ /* 0x000fe20008410000 */
[----:B------:R-:W-:Y:S01]  /*59f0*/  FMUL.FTZ R57, R80, R53 ;  /* 0x0000003550397220 */ /* 0x000fe20000410000 */
[----:B------:R-:W-:Y:S01]  /*5a00*/  FMUL.FTZ R56, R56, UR16 ;  /* 0x0000001038387c20 */ /* 0x000fe20008410000 */
[----:B------:R-:W-:Y:S01]  /*5a10*/  FADD.FTZ R28, R28, R55 ;  /* 0x000000371c1c7221 */ /* 0x000fe20000010000 */
[----:B------:R-:W-:Y:S01]  /*5a20*/  FFMA.FTZ R59, R29, R62, R78 ;  /* 0x0000003e1d3b7223 */ /* 0x000fe2000001004e */
[----:B------:R-:W-:Y:S01]  /*5a30*/  FADD.FTZ R74, R77, R62 ;  /* 0x0000003e4d4a7221 */ /* 0x000fe20000010000 */
[----:B------:R-:W-:Y:S01]  /*5a40*/  FFMA.FTZ R55, R61, R55, R60 ;  /* 0x000000373d377223 */ /* 0x000fe2000001003c */
[----:B------:R-:W-:Y:S01]  /*5a50*/  FADD.FTZ R61, R124, -UR28 ;  /* 0x8000001c7c3d7e21 */ /* 0x000fe20008010000 */
[----:B------:R-:W-:Y:S01]  /*5a60*/  FFMA.FTZ R60, R56, R57, R59 ;  /* 0x00000039383c7223 */ /* 0x000fe2000001003b */
[----:B------:R-:W-:Y:S01]  /*5a70*/  FADD.FTZ R74, R57, R74 ;  /* 0x0000004a394a7221 */ /* 0x000fe20000010000 */
[----:B------:R-:W-:Y:S01]  /*5a80*/  FMUL.FTZ R59, R79, R52 ;  /* 0x000000344f3b7220 */ /* 0x000fe20000410000 */
[----:B------:R-:W-:Y:S01]  /*5a90*/  FADD.FTZ R75, R75, R54 ;  /* 0x000000364b4b7221 */ /* 0x000fe20000010000 */
[----:B------:R-:W-:Y:S01]  /*5aa0*/  FFMA.FTZ R58, R29, R54, R58 ;  /* 0x000000361d3a7223 */ /* 0x000fe2000001003a */
[----:B------:R-:W-:Y:S01]  /*5ab0*/  FMUL.FTZ R57, R61, UR16 ;  /* 0x000000103d397c20 */ /* 0x000fe20008410000 */
[----:B----4-:R-:W-:Y:S01]  /*5ac0*/  FADD.FTZ R54, R82, -UR28 ;  /* 0x8000001c52367e21 */ /* 0x010fe20008010000 */
[----:B------:R-:W-:Y:S01]  /*5ad0*/  FADD.FTZ R74, R74, R59 ;  /* 0x0000003b4a4a7221 */ /* 0x000fe20000010000 */
[----:B------:R-:W-:Y:S01]  /*5ae0*/  FMUL.FTZ R29, R80, R51 ;  /* 0x00000033501d7220 */ /* 0x000fe20000410000 */
[----:B------:R-:W-:Y:S01]  /*5af0*/  FFMA.FTZ R59, R57, R59, R60 ;  /* 0x0000003b393b7223 */ /* 0x000fe2000001003c */
[----:B------:R-:W-:Y:S01]  /*5b00*/  FMUL.FTZ R54, R54, UR16 ;  /* 0x0000001036367c20 */ /* 0x000fe20008410000 */
        /* <DEDUP_REMOVED lines=9> */
[----:B------:R-:W-:Y:S01]  /*5ba0*/  FADD.FTZ R74, R74, R59 ;  /* 0x0000003b4a4a7221 */ /* 0x000fe20000010000 */
[----:B------:R-:W-:Y:S01]  /*5bb0*/  FMUL.FTZ R53, R80, R49 ;  /* 0x0000003150357220 */ /* 0x000fe20000410000 */
[----:B------:R-:W-:Y:S01]  /*5bc0*/  FADD.FTZ R28, R28, R51 ;  /* 0x000000331c1c7221 */ /* 0x000fe20000010000 */
[----:B------:R-:W-:Y:S01]  /*5bd0*/  FFMA.FTZ R59, R29, R59, R56 ;  /* 0x0000003b1d3b7223 */ /* 0x000fe20000010038 */
[----:B------:R-:W-:Y:S01]  /*5be0*/  FFMA.FTZ R55, R54, R51, R55 ;  /* 0x0000003336377223 */ /* 0x000fe20000010037 */
[----:B---3--:R-:W-:Y:S01]  /*5bf0*/  FADD.FTZ R51, R81, -UR28 ;  /* 0x8000001c51337e21 */ /* 0x008fe20008010000 */
[----:B------:R-:W-:Y:S01]  /*5c00*/  FADD.FTZ R74, R53, R74 ;  /* 0x0000004a354a7221 */ /* 0x000fe20000010000 */
[----:B------:R-:W-:Y:S01]  /*5c10*/  FADD.FTZ R75, R75, R50 ;  /* 0x000000324b4b7221 */ /* 0x000fe20000010000 */
[----:B------:R-:W-:Y:S01]  /*5c20*/  FFMA.FTZ R29, R29, R50, R58 ;  /* 0x000000321d1d7223 */ /* 0x000fe2000001003a */
[----:B------:R-:W-:Y:S01]  /*5c30*/  FMUL.FTZ R54, R51, UR16 ;  /* 0x0000001033367c20 */ /* 0x000fe20008410000 */
[----:B------:R-:W-:Y:S01]  /*5c40*/  FADD.FTZ R50, R122, -UR28 ;  /* 0x8000001c7a327e21 */ /* 0x000fe20008010000 */
[----:B------:R-:W-:Y:S01]  /*5c50*/  FADD.FTZ R28, R28, R49 ;  /* 0x000000311c1c7221 */ /* 0x000fe20000010000 */
[----:B------:R-:W-:-:S02]  /*5c60*/  FMUL.FTZ R56, R80, R47 ;  /* 0x0000002f50387220 */ /* 0x000fc40000410000 */
[----:B------:R-:W-:Y:S01]  /*5c70*/  FMUL.FTZ R51, R50, UR16 ;  /* 0x0000001032337c20 */ /* 0x000fe20008410000 */
[----:B------:R-:W-:Y:S01]  /*5c80*/  FMUL.FTZ R50, R79, R46 ;  /* 0x0000002e4f327220 */ /* 0x000fe20000410000 */
[----:B------:R-:W-:Y:S01]  /*5c90*/  FADD.FTZ R75, R75, R48 ;  /* 0x000000304b4b7221 */ /* 0x000fe20000010000 */
[----:B------:R-:W-:Y:S01]  /*5ca0*/  FFMA.FTZ R29, R54, R48, R29 ;  /* 0x00000030361d7223 */ /* 0x000fe2000001001d */
[----:B------:R-:W-:Y:S01]  /*5cb0*/  FADD.FTZ R116, R116, -UR28 ;  /* 0x8000001c74747e21 */ /* 0x000fe20008010000 */
[----:B------:R-:W-:Y:S01]  /*5cc0*/  FADD.FTZ R28, R28, R47 ;  /* 0x0000002f1c1c7221 */ /* 0x000fe20000010000 */
[----:B------:R-:W-:Y:S01]  /*5cd0*/  FADD.FTZ R117, R117, -UR28 ;  /* 0x8000001c75757e21 */ /* 0x000fe20008010000 */
[----:B------:R-:W-:Y:S01]  /*5ce0*/  FADD.FTZ R75, R75, R46 ;  /* 0x0000002e4b4b7221 */ /* 0x000fe20000010000 */
[----:B------:R-:W-:Y:S02]  /*5cf0*/  FADD.FTZ R118, R118, -UR28 ;  /* 0x8000001c76767e21 */ /* 0x000fe40008010000 */
[----:B------:R-:W-:Y:S01]  /*5d00*/  FMUL.FTZ R117, R117, UR16 ;  /* 0x0000001075757c20 */ /* 0x000fe20008410000 */
[----:B------:R-:W-:Y:S01]  /*5d10*/  FADD.FTZ R28, R28, R45 ;  /* 0x0000002d1c1c7221 */ /* 0x000fe20000010000 */
[----:B------:R-:W-:Y:S01]  /*5d20*/  FADD.FTZ R119, R119, -UR28 ;  /* 0x8000001c77777e21 */ /* 0x000fe20008010000 */
[----:B------:R-:W-:Y:S01]  /*5d30*/  FADD.FTZ R75, R75, R44 ;  /* 0x0000002c4b4b7221 */ /* 0x000fe20000010000 */
[----:B------:R-:W-:-:S02]  /*5d40*/  FADD.FTZ R110, R110, -UR28 ;  /* 0x8000001c6e6e7e21 */ /* 0x000fc40008010000 */
[----:B------:R-:W-:Y:S01]  /*5d50*/  FMUL.FTZ R119, R119, UR16 ;  /* 0x0000001077777c20 */ /* 0x000fe20008410000 */
[----:B------:R-:W-:Y:S01]  /*5d60*/  FADD.FTZ R28, R28, R43 ;  /* 0x0000002b1c1c7221 */ /* 0x000fe20000010000 */
[----:B------:R-:W-:Y:S01]  /*5d70*/  FADD.FTZ R111, R111, -UR28 ;  /* 0x8000001c6f6f7e21 */ /* 0x000fe20008010000 */
[----:B------:R-:W-:Y:S01]  /*5d80*/  FADD.FTZ R75, R75, R42 ;  /* 0x0000002a4b4b7221 */ /* 0x000fe20000010000 */
[----:B------:R-:W-:Y:S02]  /*5d90*/  FADD.FTZ R105, R105, -UR28 ;  /* 0x8000001c69697e21 */ /* 0x000fe40008010000 */
[----:B------:R-:W-:Y:S01]  /*5da0*/  FMUL.FTZ R111, R111, UR16 ;  /* 0x000000106f6f7c20 */ /* 0x000fe20008410000 */
[----:B------:R-:W-:Y:S01]  /*5db0*/  FADD.FTZ R106, R106, -UR28 ;  /* 0x8000001c6a6a7e21 */ /* 0x000fe20008010000 */
[----:B------:R-:W-:Y:S01]  /*5dc0*/  FMUL.FTZ R105, R105, UR16 ;  /* 0x0000001069697c20 */ /* 0x000fe20008410000 */
[----:B------:R-:W-:Y:S01]  /*5dd0*/  FADD.FTZ R28, R28, R41 ;  /* 0x000000291c1c7221 */ /* 0x000fe20000010000 */
[----:B------:R-:W-:Y:S01]  /*5de0*/  FADD.FTZ R75, R75, R40 ;  /* 0x000000284b4b7221 */ /* 0x000fe20000010000 */
[----:B------:R-:W-:Y:S01]  /*5df0*/  FADD.FTZ R103, R103, -UR28 ;  /* 0x8000001c67677e21 */ /* 0x000fe20008010000 */
[----:B------:R-:W-:-:S03]  /*5e00*/  FADD.FTZ R104, R104, -UR28 ;  /* 0x8000001c68687e21 */ /* 0x000fc60008010000 */
        /* <DEDUP_REMOVED lines=9> */
[----:B------:R-:W-:Y:S01]  /*5ea0*/  FADD.FTZ R96, R96, -UR28 ;  /* 0x8000001c60607e21 */ /* 0x000fe20008010000 */
[----:B------:R-:W-:Y:S01]  /*5eb0*/  FADD.FTZ R28, R28, R35 ;  /* 0x000000231c1c7221 */ /* 0x000fe20000010000 */
[----:B------:R-:W-:Y:S01]  /*5ec0*/  FADD.FTZ R75, R75, R34 ;  /* 0x000000224b4b7221 */ /* 0x000fe20000010000 */
[----:B------:R-:W-:Y:S01]  /*5ed0*/  FADD.FTZ R88, R88, -UR28 ;  /* 0x8000001c58587e21 */ /* 0x000fe20008010000 */
[----:B------:R-:W-:Y:S01]  /*5ee0*/  FADD.FTZ R89, R89, -UR28 ;  /* 0x8000001c59597e21 */ /* 0x000fe20008010000 */
[----:B------:R-:W-:Y:S01]  /*5ef0*/  FADD.FTZ R28, R28, R33 ;  /* 0x000000211c1c7221 */ /* 0x000fe20000010000 */
[----:B------:R-:W-:Y:S01]  /*5f00*/  FADD.FTZ R75, R75, R32 ;  /* 0x000000204b4b7221 */ /* 0x000fe20000010000 */
[----:B------:R-:W-:Y:S01]  /*5f10*/  FADD.FTZ R86, R86, -UR28 ;  /* 0x8000001c56567e21 */ /* 0x000fe20008010000 */
[----:B------:R-:W-:-:S03]  /*5f20*/  FADD.FTZ R87, R87, -UR28 ;  /* 0x8000001c57577e21 */ /* 0x000fc60008010000 */
[----:B------:R-:W-:Y:S01]  /*5f30*/  FMUL.FTZ R86, R86, UR16 ;  /* 0x0000001056567c20 */ /* 0x000fe20008410000 */
[----:B------:R-:W-:Y:S01]  /*5f40*/  FADD.FTZ R69, R69, -UR28 ;  /* 0x8000001c45457e21 */ /* 0x000fe20008010000 */
[----:B------:R-:W-:Y:S01]  /*5f50*/  FADD.FTZ R70, R70, -UR28 ;  /* 0x8000001c46467e21 */ /* 0x000fe20008010000 */
[----:B------:R-:W-:-:S03]  /*5f60*/  FADD.FTZ R90, R90, -UR28 ;  /* 0x8000001c5a5a7e21 */ /* 0x000fc60008010000 */
[----:B------:R-:W-:Y:S01]  /*5f70*/  FMUL.FTZ R70, R70, UR16 ;  /* 0x0000001046467c20 */ /* 0x000fe20008410000 */
[----:B------:R-:W-:Y:S01]  /*5f80*/  FMUL.FTZ R90, R90, UR16 ;  /* 0x000000105a5a7c20 */ /* 0x000fe20008410000 */
[----:B------:R-:W-:Y:S01]  /*5f90*/  FADD.FTZ R91, R91, -UR28 ;  /* 0x8000001c5b5b7e21 */ /* 0x000fe20008010000 */
[----:B------:R-:W-:-:S03]  /*5fa0*/  FADD.FTZ R98, R98, -UR28 ;  /* 0x8000001c62627e21 */ /* 0x000fc60008010000 */
[----:B------:R-:W-:Y:S01]  /*5fb0*/  FMUL.FTZ R91, R91, UR16 ;  /* 0x000000105b5b7c20 */ /* 0x000fe20008410000 */
        /* <DEDUP_REMOVED lines=13> */
[----:B------:R-:W-:Y:S01]  /*6090*/  FADD.FTZ R7, R7, -UR28 ;  /* 0x8000001c07077e21 */ /* 0x000fe20008010000 */
[----:B--2---:R-:W-:-:S04]  /*60a0*/  FADD.FTZ R52, R115, -UR28 ;  /* 0x8000001c73347e21 */ /* 0x004fc80008010000 */
[----:B------:R-:W-:-:S04]  /*60b0*/  FMUL.FTZ R52, R52, UR16 ;  /* 0x0000001034347c20 */ /* 0x000fc80008410000 */
[C---:B------:R-:W-:Y:S01]  /*60c0*/  FFMA.FTZ R59, R52.reuse, R53, R59 ;  /* 0x00000035343b7223 */ /* 0x040fe2000001003b */
[----:B------:R-:W-:Y:S01]  /*60d0*/  FMUL.FTZ R53, R79, R48 ;  /* 0x000000304f357220 */ /* 0x000fe20000410000 */
[----:B------:R-:W-:Y:S01]  /*60e0*/  FFMA.FTZ R52, R52, R49, R55 ;  /* 0x0000003134347223 */ /* 0x000fe20000010037 */
[----:B------:R-:W-:Y:S02]  /*60f0*/  FADD.FTZ R49, R120, -UR28 ;  /* 0x8000001c78317e21 */ /* 0x000fe40008010000 */
[----:B------:R-:W-:Y:S01]  /*6100*/  FADD.FTZ R57, R74, R53 ;  /* 0x000000354a397221 */ /* 0x000fe20000010000 */
[----:B------:R-:W-:Y:S01]  /*6110*/  FFMA.FTZ R58, R54, R53, R59 ;  /* 0x00000035363a7223 */ /* 0x000fe2000001003b */
[----:B------:R-:W-:Y:S01]  /*6120*/  FMUL.FTZ R49, R49, UR16 ;  /* 0x0000001031317c20 */ /* 0x000fe20008410000 */
[----:B------:R-:W-:Y:S01]  /*6130*/  FADD.FTZ R48, R121, -UR28 ;  /* 0x8000001c79307e21 */ /* 0x000fe20008010000 */
[----:B------:R-:W-:Y:S01]  /*6140*/  FADD.FTZ R57, R56, R57 ;  /* 0x0000003938397221 */ /* 0x000fe20000010000 */
[----:B------:R-:W-:-:S02]  /*6150*/  FFMA.FTZ R58, R51, R56, R58 ;  /* 0x00000038333a7223 */ /* 0x000fc4000001003a */
[----:B------:R-:W-:Y:S01]  /*6160*/  FMUL.FTZ R53, R48, UR16 ;  /* 0x0000001030357c20 */ /* 0x000fe20008410000 */
[----:B------:R-:W-:Y:S01]  /*6170*/  FADD.FTZ R57, R57, R50 ;  /* 0x0000003239397221 */ /* 0x000fe20000010000 */
[----:B------:R-:W-:Y:S01]  /*6180*/  FFMA.FTZ R58, R49, R50, R58 ;  /* 0x00000032313a7223 */ /* 0x000fe2000001003a */
[----:B------:R-:W-:Y:S01]  /*6190*/  FMUL.FTZ R50, R80, R45 ;  /* 0x0000002d50327220 */ /* 0x000fe20000410000 */
[----:B------:R-:W-:Y:S01]  /*61a0*/  FFMA.FTZ R52, R51, R47, R52 ;  /* 0x0000002f33347223 */ /* 0x000fe20000010034 */
[----:B------:R-:W-:Y:S01]  /*61b0*/  FMUL.FTZ R48, R79, R44 ;  /* 0x0000002c4f307220 */ /* 0x000fe20000410000 */
[----:B------:R-:W-:Y:S01]  /*61c0*/  FMUL.FTZ R47, R116, UR16 ;  /* 0x00000010742f7c20 */ /* 0x000fe20008410000 */
[----:B------:R-:W-:Y:S01]  /*61d0*/  FADD.FTZ R57, R50, R57 ;  /* 0x0000003932397221 */ /* 0x000fe20000010000 */
[----:B------:R-:W-:Y:S01]  /*61e0*/  FFMA.FTZ R58, R53, R50, R58 ;  /* 0x00000032353a7223 */ /* 0x000fe2000001003a */
[----:B------:R-:W-:Y:S01]  /*61f0*/  FFMA.FTZ R29, R49, R46, R29 ;  /* 0x0000002e311d7223 */ /* 0x000fe2000001001d */
[----:B------:R-:W-:Y:S01]  /*6200*/  FMUL.FTZ R46, R80, R43 ;  /* 0x0000002b502e7220 */ /* 0x000fe20000410000 */
        /* <DEDUP_REMOVED lines=8> */
[----:B------:R-:W-:-:S02]  /*6290*/  FMUL.FTZ R44, R80, R41 ;  /* 0x00000029502c7220 */ /* 0x000fc40000410000 */
        /* <DEDUP_REMOVED lines=8> */
[----:B------:R-:W-:Y:S02]  /*6320*/  FMUL.FTZ R42, R80, R39 ;  /* 0x00000027502a7220 */ /* 0x000fe40000410000 */
[----:B------:R-:W-:Y:S01]  /*6330*/  FADD.FTZ R57, R57, R44 ;  /* 0x0000002c39397221 */ /* 0x000fe20000010000 */
[----:B------:R-:W-:-:S03]  /*6340*/  FFMA.FTZ R58, R43, R44, R58 ;  /* 0x0000002c2b3a7223 */ /* 0x000fc6000001003a */
[----:B------:R-:W-:Y:S01]  /*6350*/  FADD.FTZ R57, R42, R57 ;  /* 0x000000392a397221 */ /* 0x000fe20000010000 */
[----:B------:R-:W-:Y:S01]  /*6360*/  FFMA.FTZ R58, R111, R42, R58 ;  /* 0x0000002a6f3a7223 */ /* 0x000fe2000001003a */
[----:B------:R-:W-:Y:S01]  /*6370*/  FMUL.FTZ R42, R79, R38 ;  /* 0x000000264f2a7220 */ /* 0x000fe20000410000 */
[----:B------:R-:W-:Y:S01]  /*6380*/  FFMA.FTZ R52, R119, R41, R52 ;  /* 0x0000002977347223 */ /* 0x000fe20000010034 */
        /* <DEDUP_REMOVED lines=14> */
[----:B------:R-:W-:Y:S02]  /*6470*/  FADD.FTZ R57, R38, R57 ;  /* 0x0000003926397221 */ /* 0x000fe40000010000 */
[----:B------:R-:W-:Y:S01]  /*6480*/  FFMA.FTZ R58, R39, R38, R58 ;  /* 0x00000026273a7223 */ /* 0x000fe2000001003a */
[----:B------:R-:W-:Y:S01]  /*6490*/  FMUL.FTZ R38, R79, R34 ;  /* 0x000000224f267220 */ /* 0x000fe20000410000 */
[----:B------:R-:W-:Y:S01]  /*64a0*/  FFMA.FTZ R52, R41, R37, R52 ;  /* 0x0000002529347223 */ /* 0x000fe20000010034 */
[----:B------:R-:W-:Y:S01]  /*64b0*/  FFMA.FTZ R29, R103, R36, R29 ;  /* 0x00000024671d7223 */ /* 0x000fe2000001001d */
[----:B------:R-:W-:Y:S01]  /*64c0*/  FMUL.FTZ R36, R80, R33 ;  /* 0x0000002150247220 */ /* 0x000fe20000410000 */
[----:B------:R-:W-:Y:S01]  /*64d0*/  FADD.FTZ R57, R57, R38 ;  /* 0x0000002639397221 */ /* 0x000fe20000010000 */
[----:B------:R-:W-:Y:S01]  /*64e0*/  FFMA.FTZ R58, R97, R38, R58 ;  /* 0x00000026613a7223 */ /* 0x000fe2000001003a */
[----:B------:R-:W-:Y:S01]  /*64f0*/  FMUL.FTZ R37, R102, UR16 ;  /* 0x0000001066257c20 */ /* 0x000fe20008410000 */
[----:B------:R-:W-:Y:S01]  /*6500*/  FFMA.FTZ R52, R39, R35, R52 ;  /* 0x0000002327347223 */ /* 0x000fe20000010034 */
[----:B------:R-:W-:Y:S01]  /*6510*/  FADD.FTZ R57, R36, R57 ;  /* 0x0000003924397221 */ /* 0x000fe20000010000 */
[----:B------:R-:W-:Y:S01]  /*6520*/  FMUL.FTZ R35, R94, UR16 ;  /* 0x000000105e237c20 */ /* 0x000fe20008410000 */
        /* <DEDUP_REMOVED lines=17> */
[----:B------:R-:W-:-:S02]  /*6640*/  FADD.FTZ R29, R28, R31 ;  /* 0x0000001f1c1d7221 */ /* 0x000fc40000010000 */
[----:B------:R-:W-:Y:S01]  /*6650*/  FADD.FTZ R36, R37, R36 ;  /* 0x0000002425247221 */ /* 0x000fe20000010000 */
        /* <DEDUP_REMOVED lines=33> */
[----:B------:R-:W-:-:S04]  /*6870*/  FMUL.FTZ R28, R79, R100 ;  /* 0x000000644f1c7220 */ /* 0x000fc80000410000 */
[----:B------:R-:W-:Y:S01]  /*6880*/  FADD.FTZ R37, R37, R28 ;  /* 0x0000001c25257221 */ /* 0x000fe20000010000 */
[----:B------:R-:W-:Y:S01]  /*6890*/  FFMA.FTZ R30, R29, R28, R30 ;  /* 0x0000001c1d1e7223 */ /* 0x000fe2000001001e */
[----:B------:R-:W-:Y:S01]  /*68a0*/  FMUL.FTZ R28, R80, R101 ;  /* 0x00000065501c7220 */ /* 0x000fe20000410000 */
[----:B------:R-:W-:Y:S01]  /*68b0*/  FMUL.FTZ R32, R79, R108 ;  /* 0x0000006c4f207220 */ /* 0x000fe20000410000 */
[----:B------:R-:W-:Y:S02]  /*68c0*/  FFMA.FTZ R71, R90, R92, R71 ;  /* 0x0000005c5a477223 */ /* 0x000fe40000010047 */
        /* <DEDUP_REMOVED lines=9> */
[----:B------:R-:W-:Y:S01]  /*6960*/  FFMA.FTZ R31, R34, R68, R31 ;  /* 0x00000044221f7223 */ /* 0x000fe2000001001f */
[----:B------:R-:W-:Y:S01]  /*6970*/  FADD.FTZ R33, R33, R100 ;  /* 0x0000006421217221 */ /* 0x000fe20000010000 */
[----:B------:R-:W-:Y:S01]  /*6980*/  FADD.FTZ R37, R30, R37 ;  /* 0x000000251e257221 */ /* 0x000fe20000010000 */
[----:B------:R-:W-:Y:S01]  /*6990*/  FFMA.FTZ R32, R29, R30, R32 ;  /* 0x0000001e1d207223 */ /* 0x000fe20000010020 */
[----:B------:R-:W-:Y:S01]  /*69a0*/  FFMA.FTZ R70, R70, R72, R31 ;  /* 0x0000004846467223 */ /* 0x000fe2000001001f */
[----:B------:R-:W-:Y:S01]  /*69b0*/  FMUL.FTZ R30, R79, R113 ;  /* 0x000000714f1e7220 */ /* 0x000fe20000410000 */
        /* <DEDUP_REMOVED lines=11> */
[----:B------:R-:W-:Y:S01]  /*6a70*/  FFMA.FTZ R29, R29, R109, R70 ;  /* 0x0000006d1d1d7223 */ /* 0x000fe20000010046 */
        /* <DEDUP_REMOVED lines=22> */
[----:B------:R-:W-:Y:S01]  /*6be0*/  FADD.FTZ R31, R0, R109 ;  /* 0x0000006d001f7221 */ /* 0x000fe20000010000 */
[----:B------:R-:W-:Y:S01]  /*6bf0*/  FADD.FTZ R11, R11, -UR28 ;  /* 0x8000001c0b0b7e21 */ /* 0x000fe20008010000 */
[----:B------:R-:W-:Y:S01]  /*6c00*/  FADD.FTZ R39, R39, R2 ;  /* 0x0000000227277221 */ /* 0x000fe20000010000 */
[----:B------:R-:W-:Y:S01]  /*6c10*/  FFMA.FTZ R30, R3, R2, R30 ;  /* 0x00000002031e7223 */ /* 0x000fe2000001001e */
[----:B------:R-:W-:Y:S01]  /*6c20*/  FADD.FTZ R0, R31, R114 ;  /* 0x000000721f007221 */ /* 0x000fe20000010000 */
        /* <DEDUP_REMOVED lines=57> */
.L_x_1486:
[----:B------:R-:W2:Y:S01]  /*6fc0*/  LDL.LU R28, [R1+0x258] ;  /* 0x00025800011c7983 */ /* 0x000ea20000300800 */
[----:B-----5:R-:W-:-:S03]  /*6fd0*/  FADD.FTZ R77, R81, -UR28 ;  /* 0x8000001c514d7e21 */ /* 0x020fc60008010000 */
[----:B------:R0:W-:Y:S04]  /*6fe0*/  STL [R1+0x2a4], R66 ;  /* 0x0002a44201007387 */ /* 0x0001e80000100800 */
[----:B------:R-:W-:Y:S04]  /*6ff0*/  STL [R1+0x29c], R64 ;  /* 0x00029c4001007387 */ /* 0x000fe80000100800 */
[----:B------:R1:W-:Y:S04]  /*7000*/  STL [R1+0x2ac], R85 ;  /* 0x0002ac5501007387 */ /* 0x0003e80000100800 */
[----:B0-----:R-:W3:Y:S04]  /*7010*/  LDL.LU R66, [R1+0x27c] ;  /* 0x00027c0001427983 */ /* 0x001ee80000300800 */
[----:B------:R0:W-:Y:S04]  /*7020*/  STL [R1+0x2a8], R67 ;  /* 0x0002a84301007387 */ /* 0x0001e80000100800 */
[----:B-1----:R-:W4:Y:S04]  /*7030*/  LDL.LU R85, [R1+0x280] ;  /* 0x0002800001557983 */ /* 0x002f280000300800 */
[----:B------:R1:W-:Y:S04]  /*7040*/  STL [R1+0x2a0], R65 ;  /* 0x0002a04101007387 */ /* 0x0003e80000100800 */
[----:B0-----:R-:W4:Y:S04]  /*7050*/  LDL.LU R67, [R1+0x288] ;  /* 0x0002880001437983 */ /* 0x001f280000300800 */
[----:B-1----:R-:W4:Y:S01]  /*7060*/  LDL.LU R65, [R1+0x270] ;  /* 0x0002700001417983 */ /* 0x002f220000300800 */
        /* <DEDUP_REMOVED lines=25> */
[----:B------:R-:W-:Y:S01]  /*7200*/  FADD.FTZ R83, R115, -UR28 ;  /* 0x8000001c73537e21 */ /* 0x000fe20008010000 */
[----:B------:R-:W-:Y:S02]  /*7210*/  FADD.FTZ R76, RZ, R76 ;  /* 0x0000004cff4c7221 */ /* 0x000fe40000010000 */
[----:B------:R-:W-:Y:S01]  /*7220*/  FMUL.FTZ R84, R80, R77 ;  /* 0x0000004d50547220 */ /* 0x000fe20000410000 */
[----:B------:R-:W-:-:S03]  /*7230*/  FMUL.FTZ R83, R83, UR16 ;  /* 0x0000001053537c20 */ /* 0x000fc60008410000 */
        /* <DEDUP_REMOVED lines=14> */
[----:B------:R-:W2:Y:S01]  /*7320*/  LDL.LU R115, [R1+0x264] ;  /* 0x0002640001737983 */ /* 0x000ea20000300800 */
[----:B------:R-:W-:Y:S01]  /*7330*/  FFMA.FTZ R28, R83, R82, R28 ;  /* 0x00000052531c7223 */ /* 0x000fe2000001001c */
[----:B------:R-:W-:-:S04]  /*7340*/  FADD.FTZ R64, R76, R82 ;  /* 0x000000524c407221 */ /* 0x000fc80000010000 */
[----:B------:R0:W-:Y:S02]  /*7350*/  STL [R1+0x230], R28 ;  /* 0x0002301c01007387 */ /* 0x0001e40000100800 */
[----:B0-----:R-:W-:-:S04]  /*7360*/  FFMA.FTZ R28, R80, R84, R27 ;  /* 0x00000054501c7223 */ /* 0x001fc8000001001b */
        /* <DEDUP_REMOVED lines=8> */
[----:B------:R-:W-:-:S04]  /*73f0*/  FADD.FTZ R76, R124, -UR28 ;  /* 0x8000001c7c4c7e21 */ /* 0x000fc80008010000 */
[----:B------:R-:W-:Y:S01]  /*7400*/  FMUL.FTZ R124, R76, UR16 ;  /* 0x000000104c7c7c20 */ /* 0x000fe20008410000 */
[----:B---3--:R-:W-:Y:S02]  /*7410*/  FADD.FTZ R76, R66, -UR28 ;  /* 0x8000001c424c7e21 */ /* 0x008fe40008010000 */
[----:B------:R-:W3:Y:S01]  /*7420*/  LDL.LU R66, [R1+0x284] ;  /* 0x0002840001427983 */ /* 0x000ee20000300800 */
[----:B------:R-:W-:Y:S01]  /*7430*/  FFMA.FTZ R29, R84, R75, R29 ;  /* 0x0000004b541d7223 */ /* 0x000fe2000001001d */
[----:B------:R-:W-:-:S04]  /*7440*/  FADD.FTZ R77, RZ, R77 ;  /* 0x0000004dff4d7221 */ /* 0x000fc80000010000 */
[----:B------:R0:W-:Y:S01]  /*7450*/  STL [R1+0x228], R29 ;  /* 0x0002281d01007387 */ /* 0x0001e20000100800 */
[----:B------:R-:W-:-:S03]  /*7460*/  FMUL.FTZ R28, R80, R75 ;  /* 0x0000004b501c7220 */ /* 0x000fc60000410000 */
[----:B------:R1:W-:Y:S01]  /*7470*/  STL [R1+0x234], R64 ;  /* 0x0002344001007387 */ /* 0x0003e20000100800 */
[----:B0-----:R-:W-:Y:S01]  /*7480*/  FFMA.FTZ R29, R79, R124, R26 ;  /* 0x0000007c4f1d7223 */ /* 0x001fe2000001001a */
[----:B-1----:R-:W-:-:S03]  /*7490*/  FADD.FTZ R64, R77, R75 ;  /* 0x0000004b4d407221 */ /* 0x002fc60000010000 */
[----:B------:R-:W-:-:S06]  /*74a0*/  FMUL.FTZ R75, R29, -1.4426950216293334961 ;  /* 0xbfb8aa3b1d4b7820 */ /* 0x000fcc0000410000 */
[----:B------:R-:W0:Y:S01]  /*74b0*/  MUFU.EX2 R75, R75 ;  /* 0x0000004b004b7308 */ /* 0x000e220000000800 */
[----:B------:R-:W-:Y:S01]  /*74c0*/  FMUL.FTZ R82, R79, R82 ;  /* 0x000000524f527220 */ /* 0x000fe20000410000 */
[----:B0-----:R-:W-:-:S06]  /*74d0*/  FADD.FTZ R75, R75, 1 ;  /* 0x3f8000004b4b7421 */ /* 0x001fcc0000010000 */
[----:B------:R-:W0:Y:S01]  /*74e0*/  MUFU.RCP R75, R75 ;  /* 0x0000004b004b7308 */ /* 0x000e220000001000 */
[----:B------:R-:W-:Y:S01]  /*74f0*/  FFMA.FTZ R78, R83, R82, R78 ;  /* 0x00000052534e7223 */ /* 0x000fe2000001004e */
[----:B------:R1:W-:Y:S01]  /*7500*/  STL [R1+0x22c], R64 ;  /* 0x00022c4001007387 */ /* 0x0003e20000100800 */
[----:B------:R-:W-:-:S03]  /*7510*/  FADD.FTZ R125, R81, R82 ;  /* 0x00000052517d7221 */ /* 0x000fc60000010000 */
[----:B------:R-:W2:Y:S04]  /*7520*/  LDL.LU R82, [R1+0x268] ;  /* 0x0002680001527983 */ /* 0x000ea80000300800 */
[----:B------:R-:W2:Y:S01]  /*7530*/  LDL.LU R83, [R1+0x250] ;  /* 0x0002500001537983 */ /* 0x000ea20000300800 */
[----:B-1----:R-:W-:Y:S01]  /*7540*/  FFMA.FTZ R64, R84, R28, R78 ;  /* 0x0000001c54407223 */ /* 0x002fe2000001004e */
[C---:B0-----:R-:W-:Y:S01]  /*7550*/  FMUL.FTZ R74, R75.reuse, R74 ;  /* 0x0000004a4b4a7220 */ /* 0x041fe20000410000 */
        /* <DEDUP_REMOVED lines=10> */
[----:B----4-:R-:W-:Y:S01]  /*7600*/  FADD.FTZ R76, R85, -UR28 ;  /* 0x8000001c554c7e21 */ /* 0x010fe20008010000 */
[----:B------:R1:W-:Y:S04]  /*7610*/  STL [R1+0x21c], R64 ;  /* 0x00021c4001007387 */ /* 0x0003e80000100800 */
[----:B------:R-:W4:Y:S01]  /*7620*/  LDL.LU R85, [R1+0x28c] ;  /* 0x00028c0001557983 */ /* 0x000f220000300800 */
[----:B-1----:R-:W-:Y:S01]  /*7630*/  FMUL.FTZ R64, R76, UR16 ;  /* 0x000000104c407c20 */ /* 0x002fe20008410000 */
[C---:B0-----:R-:W-:Y:S01]  /*7640*/  FMUL.FTZ R73, R75.reuse, R73 ;  /* 0x000000494b497220 */ /* 0x041fe20000410000 */
[----:B------:R-:W-:-:S04]  /*7650*/  FADD.FTZ R75, -R75, 1 ;  /* 0x3f8000004b4b7421 */ /* 0x000fc80000010100 */
[----:B------:R-:W-:Y:S01]  /*7660*/  FFMA.FTZ R75, R74, R75, 1 ;  /* 0x3f8000004a4b7423 */ /* 0x000fe2000001004b */
[----:B------:R-:W-:-:S03]  /*7670*/  FFMA.FTZ R74, R79, R64, R26 ;  /* 0x000000404f4a7223 */ /* 0x000fc6000001001a */
[----:B------:R-:W-:Y:S01]  /*7680*/  FMUL.FTZ R73, R73, R75 ;  /* 0x0000004b49497220 */ /* 0x000fe20000410000 */
[----:B------:R-:W-:-:S06]  /*7690*/  FMUL.FTZ R75, R74, -1.4426950216293334961 ;  /* 0xbfb8aa3b4a4b7820 */ /* 0x000fcc0000410000 */
[----:B------:R-:W0:Y:S01]  /*76a0*/  MUFU.EX2 R75, R75 ;  /* 0x0000004b004b7308 */ /* 0x000e220000000800 */
[----:B------:R-:W-:Y:S02]  /*76b0*/  FADD.FTZ R76, R67, -UR28 ;  /* 0x8000001c434c7e21 */ /* 0x000fe40008010000 */
[----:B------:R-:W2:Y:S01]  /*76c0*/  LDL.LU R67, [R1+0x278] ;  /* 0x0002780001437983 */ /* 0x000ea20000300800 */
[----:B0-----:R-:W-:-:S06]  /*76d0*/  FADD.FTZ R75, R75, 1 ;  /* 0x3f8000004b4b7421 */ /* 0x001fcc0000010000 */
[----:B------:R-:W0:Y:S01]  /*76e0*/  MUFU.RCP R75, R75 ;  /* 0x0000004b004b7308 */ /* 0x000e220000001000 */
[----:B------:R1:W-:Y:S02]  /*76f0*/  STL [R1+0x218], R64 ;  /* 0x0002184001007387 */ /* 0x0003e40000100800 */
[----:B-1----:R-:W-:Y:S01]  /*7700*/  FMUL.FTZ R64, R76, UR16 ;  /* 0x000000104c407c20 */ /* 0x002fe20008410000 */
[C---:B0-----:R-:W-:Y:S01]  /*7710*/  FMUL.FTZ R62, R75.reuse, R62 ;  /* 0x0000003e4b3e7220 */ /* 0x041fe20000410000 */
[----:B------:R-:W-:-:S03]  /*7720*/  FADD.FTZ R75, -R75, 1 ;  /* 0x3f8000004b4b7421 */ /* 0x000fc60000010100 */
[----:B------:R0:W-:Y:S01]  /*7730*/  STL [R1+0x214], R64 ;  /* 0x0002144001007387 */ /* 0x0001e20000100800 */
[----:B------:R-:W-:Y:S01]  /*7740*/  FFMA.FTZ R75, R74, R75, 1 ;  /* 0x3f8000004a4b7423 */ /* 0x000fe2000001004b */
[----:B------:R-:W-:Y:S02]  /*7750*/  FFMA.FTZ R74, R80, R64, R27 ;  /* 0x00000040504a7223 */ /* 0x000fe4000001001b */
[----:B0-----:R-:W2:Y:S01]  /*7760*/  LDL.LU R64, [R1+0x290] ;  /* 0x0002900001407983 */ /* 0x001ea20000300800 */
[----:B---3--:R-:W-:-:S03]  /*7770*/  FADD.FTZ R76, R66, -UR28 ;  /* 0x8000001c424c7e21 */ /* 0x008fc60008010000 */
[----:B------:R-:W3:Y:S01]  /*7780*/  LDL.LU R66, [R1+0x294] ;  /* 0x0002940001427983 */ /* 0x000ee20000300800 */
[----:B------:R-:W-:Y:S01]  /*7790*/  FMUL.FTZ R62, R62, R75 ;  /* 0x0000004b3e3e7220 */ /* 0x000fe20000410000 */
        /* <DEDUP_REMOVED lines=18> */
[----:B----4-:R-:W-:-:S04]  /*78c0*/  FADD.FTZ R76, R85, -UR28 ;  /* 0x8000001c554c7e21 */ /* 0x010fc80008010000 */
[----:B------:R-:W-:Y:S01]  /*78d0*/  FMUL.FTZ R85, R76, UR16 ;  /* 0x000000104c557c20 */ /* 0x000fe20008410000 */
[----:B------:R-:W-:-:S03]  /*78e0*/  FMUL.FTZ R60, R60, R75 ;  /* 0x0000004b3c3c7220 */ /* 0x000fc60000410000 */
[----:B------:R-:W-:-:S04]  /*78f0*/  FFMA.FTZ R74, R80, R85, R27 ;  /* 0x00000055504a7223 */ /* 0x000fc8000001001b */
[----:B------:R-:W-:-:S06]  /*7900*/  FMUL.FTZ R75, R74, -1.4426950216293334961 ;  /* 0xbfb8aa3b4a4b7820 */ /* 0x000fcc0000410000 */
[----:B------:R-:W0:Y:S01]  /*7910*/  MUFU.EX2 R75, R75 ;  /* 0x0000004b004b7308 */ /* 0x000e220000000800 */
[----:B--2---:R-:W-:-:S04]  /*7920*/  FADD.FTZ R76, R67, -UR28 ;  /* 0x8000001c434c7e21 */ /* 0x004fc80008010000 */
[----:B------:R-:W-:Y:S01]  /*7930*/  FMUL.FTZ R67, R76, UR16 ;  /* 0x000000104c437c20 */ /* 0x000fe20008410000 */
[----:B0-----:R-:W-:-:S06]  /*7940*/  FADD.FTZ R75, R75, 1 ;  /* 0x3f8000004b4b7421 */ /* 0x001fcc0000010000 */
[----:B------:R-:W0:Y:S02]  /*7950*/  MUFU.RCP R75, R75 ;  /* 0x0000004b004b7308 */ /* 0x000e240000001000 */
        /* <DEDUP_REMOVED lines=9> */
[----:B---3--:R-:W-:-:S04]  /*79f0*/  FADD.FTZ R76, R66, -UR28 ;  /* 0x8000001c424c7e21 */ /* 0x008fc80008010000 */
[----:B------:R-:W-:Y:S01]  /*7a00*/  FMUL.FTZ R66, R76, UR16 ;  /* 0x000000104c427c20 */ /* 0x000fe20008410000 */
[----:B------:R-:W-:-:S04]  /*7a10*/  FADD.FTZ R76, R65, -UR28 ;  /* 0x8000001c414c7e21 */ /* 0x000fc80008010000 */
[----:B------:R-:W-:Y:S01]  /*7a20*/  FMUL.FTZ R65, R76, UR16 ;  /* 0x000000104c417c20 */ /* 0x000fe20008410000 */
[----:B------:R-:W-:-:S04]  /*7a30*/  FADD.FTZ R76, R64, -UR28 ;  /* 0x8000001c404c7e21 */ /* 0x000fc80008010000 */
[----:B------:R-:W-:Y:S01]  /*7a40*/  FMUL.FTZ R64, R76, UR16 ;  /* 0x000000104c407c20 */ /* 0x000fe20008410000 */
[----:B------:R-:W-:Y:S02]  /*7a50*/  FADD.FTZ R76, R115, -UR28 ;  /* 0x8000001c734c7e21 */ /* 0x000fe40008010000 */
[----:B------:R-:W2:Y:S01]  /*7a60*/  LDL.LU R115, [R1+0x254] ;  /* 0x0002540001737983 */ /* 0x000ea20000300800 */
        /* <DEDUP_REMOVED lines=18> */
[----:B------:R-:W-:Y:S02]  /*7b90*/  FADD.FTZ R77, R82, -UR28 ;  /* 0x8000001c524d7e21 */ /* 0x000fe40008010000 */
[----:B------:R-:W3:Y:S01]  /*7ba0*/  LDL.LU R82, [R1+0x248] ;  /* 0x0002480001527983 */ /* 0x000ee20000300800 */
        /* <DEDUP_REMOVED lines=10> */
[----:B------:R-:W4:Y:S01]  /*7c50*/  LDL.LU R83, [R1+0x24c] ;  /* 0x00024c0001537983 */ /* 0x000f220000300800 */
        /* <DEDUP_REMOVED lines=17> */
[----:B------:R-:W0:Y:S01]  /*7d70*/  MUFU.EX2 R77, R77 ;  /* 0x0000004d004d7308 */ /* 0x000e220000000800 */
[----:B--2---:R-:W-:Y:S02]  /*7d80*/  FADD.FTZ R81, R115, -UR28 ;  /* 0x8000001c73517e21 */ /* 0x004fe40008010000 */
[----:B------:R-:W2:Y:S01]  /*7d90*/  LDL.LU R115, [R1+0x240] ;  /* 0x0002400001737983 */ /* 0x000ea20000300800 */
        /* <DEDUP_REMOVED lines=22> */
[----:B---3--:R-:W-:Y:S01]  /*7f00*/  FADD.FTZ R82, R82, -UR28 ;  /* 0x8000001c52527e21 */ /* 0x008fe20008010000 */
        /* <DEDUP_REMOVED lines=541> */
[----:B------:R-:W-:-:S03]  /*a0e0*/  FADD.FTZ R122, R122, R60 ;  /* 0x0000003c7a7a7221 */ /* 0x000fc60000010000 */
[----:B------:R-:W-:-:S04]  /*a0f0*/  FFMA.FTZ R121, R67, R58, R121 ;  /* 0x0000003a43797223 */ /* 0x000fc80000010079 */
[----:B------:R-:W-:Y:S01]  /*a100*/  FFMA.FTZ R121, R65, R56, R121 ;  /* 0x0000003841797223 */ /* 0x000fe20000010079 */
[----:B------:R-:W-:-:S03]  /*a110*/  FMUL.FTZ R62, R80, R53 ;  /* 0x00000035503e7220 */ /* 0x000fc60000410000 */
[----:B------:R-:W-:-:S04]  /*a120*/  FFMA.FTZ R121, R74, R54, R121 ;  /* 0x000000364a797223 */ /* 0x000fc80000010079 */
[----:B------:R-:W-:-:S04]  /*a130*/  FFMA.FTZ R121, R76, R52, R121 ;  /* 0x000000344c797223 */ /* 0x000fc80000010079 */
[----:B------:R-:W-:-:S04]  /*a140*/  FFMA.FTZ R121, R78, R50, R121 ;  /* 0x000000324e797223 */ /* 0x000fc80000010079 */
[----:B------:R-:W-:-:S04]  /*a150*/  FFMA.FTZ R121, R82, R48, R121 ;  /* 0x0000003052797223 */ /* 0x000fc80000010079 */
[----:B------:R-:W-:-:S04]  /*a160*/  FFMA.FTZ R121, R84, R46, R121 ;  /* 0x0000002e54797223 */ /* 0x000fc80000010079 */
[----:B------:R-:W-:-:S04]  /*a170*/  FFMA.FTZ R121, R116, R44, R121 ;  /* 0x0000002c74797223 */ /* 0x000fc80000010079 */
        /* <DEDUP_REMOVED lines=24> */
[----:B------:R-:W-:Y:S01]  /*a300*/  FFMA.FTZ R124, R65, R29, R124 ;  /* 0x0000001d417c7223 */ /* 0x000fe2000001007c */
[-C--:B------:R-:W-:Y:S01]  /*a310*/  FMUL.FTZ R57, R80, R55.reuse ;  /* 0x0000003750397220 */ /* 0x080fe20000410000 */
[----:B------:R-:W-:Y:S01]  /*a320*/  FFMA.FTZ R58, R64, R55, R58 ;  /* 0x00000037403a7223 */ /* 0x000fe2000001003a */
[----:B------:R-:W-:Y:S01]  /*a330*/  FADD.FTZ R60, R60, R29 ;  /* 0x0000001d3c3c7221 */ /* 0x000fe20000010000 */
[----:B------:R0:W5:Y:S01]  /*a340*/  LDL.LU R85, [R1+0x2ac] ;  /* 0x0002ac0001557983 */ /* 0x0001620000300800 */
[----:B------:R-:W-:-:S03]  /*a350*/  FFMA.FTZ R29, R64, R57, R124 ;  /* 0x00000039401d7223 */ /* 0x000fc6000001007c */
[----:B------:R0:W5:Y:S04]  /*a360*/  LDL.LU R67, [R1+0x2a8] ;  /* 0x0002a80001437983 */ /* 0x0001680000300800 */
[----:B------:R0:W5:Y:S04]  /*a370*/  LDL.LU R66, [R1+0x2a4] ;  /* 0x0002a40001427983 */ /* 0x0001680000300800 */
[----:B------:R0:W5:Y:S04]  /*a380*/  LDL.LU R65, [R1+0x2a0] ;  /* 0x0002a00001417983 */ /* 0x0001680000300800 */
[----:B------:R0:W5:Y:S01]  /*a390*/  LDL.LU R64, [R1+0x29c] ;  /* 0x00029c0001407983 */ /* 0x0001620000300800 */
[----:B------:R-:W-:Y:S01]  /*a3a0*/  FADD.FTZ R61, R61, R56 ;  /* 0x000000383d3d7221 */ /* 0x000fe20000010000 */
[----:B------:R-:W-:Y:S01]  /*a3b0*/  FMUL.FTZ R56, R79, R54 ;  /* 0x000000364f387220 */ /* 0x000fe20000410000 */
[----:B------:R-:W-:Y:S01]  /*a3c0*/  FADD.FTZ R60, R57, R60 ;  /* 0x0000003c393c7221 */ /* 0x000fe20000010000 */
[----:B------:R-:W-:-:S02]  /*a3d0*/  FADD.FTZ R28, R28, R55 ;  /* 0x000000371c1c7221 */ /* 0x000fc40000010000 */
[----:B------:R-:W-:Y:S01]  /*a3e0*/  FFMA.FTZ R29, R74, R56, R29 ;  /* 0x000000384a1d7223 */ /* 0x000fe2000001001d */
[----:B------:R-:W-:Y:S01]  /*a3f0*/  FADD.FTZ R61, R61, R54 ;  /* 0x000000363d3d7221 */ /* 0x000fe20000010000 */
[----:B------:R-:W-:Y:S01]  /*a400*/  FADD.FTZ R55, R60, R56 ;  /* 0x000000383c377221 */ /* 0x000fe20000010000 */
[----:B------:R-:W-:Y:S01]  /*a410*/  FMUL.FTZ R54, R79, R52 ;  /* 0x000000344f367220 */ /* 0x000fe20000410000 */
[----:B------:R-:W-:Y:S01]  /*a420*/  FFMA.FTZ R29, R75, R62, R29 ;  /* 0x0000003e4b1d7223 */ /* 0x000fe2000001001d */
[----:B------:R-:W-:Y:S01]  /*a430*/  FMUL.FTZ R56, R80, R51 ;  /* 0x0000003350387220 */ /* 0x000fe20000410000 */
[----:B------:R-:W-:Y:S02]  /*a440*/  FADD.FTZ R55, R62, R55 ;  /* 0x000000373e377221 */ /* 0x000fe40000010000 */
[----:B------:R-:W-:Y:S01]  /*a450*/  FFMA.FTZ R29, R76, R54, R29 ;  /* 0x000000364c1d7223 */ /* 0x000fe2000001001d */
[----:B------:R-:W-:Y:S01]  /*a460*/  FADD.FTZ R61, R61, R52 ;  /* 0x000000343d3d7221 */ /* 0x000fe20000010000 */
[----:B------:R-:W-:Y:S01]  /*a470*/  FADD.FTZ R55, R55, R54 ;  /* 0x0000003637377221 */ /* 0x000fe20000010000 */
[----:B------:R-:W-:Y:S01]  /*a480*/  FMUL.FTZ R52, R79, R50 ;  /* 0x000000324f347220 */ /* 0x000fe20000410000 */
[----:B------:R-:W-:Y:S01]  /*a490*/  FFMA.FTZ R29, R77, R56, R29 ;  /* 0x000000384d1d7223 */ /* 0x000fe2000001001d */
[----:B------:R-:W-:Y:S01]  /*a4a0*/  FMUL.FTZ R54, R80, R49 ;  /* 0x0000003150367220 */ /* 0x000fe20000410000 */
        /* <DEDUP_REMOVED lines=59> */
[C---:B------:R-:W-:Y:S01]  /*a860*/  FFMA.FTZ R40, R105.reuse, R41, R40 ;  /* 0x0000002969287223 */ /* 0x040fe20000010028 */
[----:B------:R-:W-:Y:S01]  /*a870*/  FMUL.FTZ R39, R80, R37 ;  /* 0x0000002550277220 */ /* 0x000fe20000410000 */
        /* <DEDUP_REMOVED lines=20> */
[----:B------:R-:W-:Y:S01]  /*a9c0*/  FADD.FTZ R38, R38, R39 ;  /* 0x0000002726267221 */ /* 0x000fe20000010000 */
[----:B------:R-:W-:Y:S01]  /*a9d0*/  FFMA.FTZ R35, R97, R34, R42 ;  /* 0x0000002261237223 */ /* 0x000fe2000001002a */
[----:B------:R-:W-:Y:S01]  /*a9e0*/  FADD.FTZ R61, R61, R34 ;  /* 0x000000223d3d7221 */ /* 0x000fe20000010000 */
[C---:B------:R-:W-:Y:S01]  /*a9f0*/  FFMA.FTZ R39, R102.reuse, R37, R40 ;  /* 0x0000002566277223 */ /* 0x040fe20000010028 */
        /* <DEDUP_REMOVED lines=31> */
[----:B------:R-:W-:Y:S01]  /*abf0*/  FADD.FTZ R33, R28, R33 ;  /* 0x000000211c217221 */ /* 0x000fe20000010000 */
[C---:B------:R-:W-:Y:S01]  /*ac00*/  FFMA.FTZ R29, R69.reuse, R70, R0 ;  /* 0x00000046451d7223 */ /* 0x040fe20000010000 */
[----:B------:R-:W-:Y:S01]  /*ac10*/  FMUL.FTZ R0, R80, R72 ;  /* 0x0000004850007220 */ /* 0x000fe20000410000 */
[----:B------:R-:W-:Y:S01]  /*ac20*/  FFMA.FTZ R69, R69, R35, R30 ;  /* 0x0000002345457223 */ /* 0x000fe2000001001e */
        /* <DEDUP_REMOVED lines=19> */
[-C--:B------:R-:W-:Y:S02]  /*ad60*/  FMUL.FTZ R31, R79, R108.reuse ;  /* 0x0000006c4f1f7220 */ /* 0x080fe40000410000 */
[----:B------:R-:W-:Y:S01]  /*ad70*/  FFMA.FTZ R98, R100, R29, R98 ;  /* 0x0000001d64627223 */ /* 0x000fe20000010062 */
[----:B------:R-:W-:Y:S01]  /*ad80*/  FADD.FTZ R28, R29, R28 ;  /* 0x0000001c1d1c7221 */ /* 0x000fe20000010000 */
[----:B------:R-:W-:Y:S01]  /*ad90*/  FADD.FTZ R70, R63, R70 ;  /* 0x000000463f467221 */ /* 0x000fe20000010000 */
[----:B------:R-:W-:Y:S01]  /*ada0*/  FFMA.FTZ R33, R92, R93, R33 ;  /* 0x0000005d5c217223 */ /* 0x000fe20000010021 */
[C---:B------:R-:W-:Y:S01]  /*adb0*/  FFMA.FTZ R98, R107.reuse, R31, R98 ;  /* 0x0000001f6b627223 */ /* 0x040fe20000010062 */
        /* <DEDUP_REMOVED lines=16> */
[----:B------:R-:W-:Y:S01]  /*aec0*/  FADD.FTZ R72, R72, R93 ;  /* 0x0000005d48487221 */ /* 0x000fe20000010000 */
[----:B------:R-:W-:Y:S01]  /*aed0*/  FFMA.FTZ R109, R113, R0, R109 ;  /* 0x00000000716d7223 */ /* 0x000fe2000001006d */
[-C--:B------:R-:W-:Y:S01]  /*aee0*/  FMUL.FTZ R28, R79, R3.reuse ;  /* 0x000000034f1c7220 */ /* 0x080fe20000410000 */
[----:B------:R-:W-:Y:S01]  /*aef0*/  FADD.FTZ R33, R0, R33 ;  /* 0x0000002100217221 */ /* 0x000fe20000010000 */
[----:B------:R-:W-:Y:S01]  /*af00*/  FADD.FTZ R112, R99, R112 ;  /* 0x0000007063707221 */ /* 0x000fe20000010000 */
[----:B------:R-:W-:Y:S01]  /*af10*/  FFMA.FTZ R29, R114, R3, R29 ;  /* 0x00000003721d7223 */ /* 0x000fe2000001001d */
[----:B------:R-:W-:Y:S01]  /*af20*/  FADD.FTZ R72, R72, R101 ;  /* 0x0000006548487221 */ /* 0x000fe20000010000 */
        /* <DEDUP_REMOVED lines=60> */
.L_x_1487:
        /* <DEDUP_REMOVED lines=89> */
.L_x_1489:
[----:B------:R-:W-:Y:S05]  /*b880*/  BSYNC.RECONVERGENT B0 ;  /* 0x0000000000007941 */ /* 0x000fea0003800200 */
.L_x_1488:
        /* <DEDUP_REMOVED lines=38> */
.L_x_1491:
[----:B------:R-:W-:Y:S05]  /*baf0*/  BSYNC.RECONVERGENT B0 ;  /* 0x0000000000007941 */ /* 0x000fea0003800200 */
.L_x_1490:
        /* <DEDUP_REMOVED lines=30> */
.L_x_1493:
[----:B------:R-:W-:Y:S05]  /*bce0*/  BSYNC.RECONVERGENT B0 ;  /* 0x0000000000007941 */ /* 0x000fea0003800200 */
.L_x_1492:
        /* <DEDUP_REMOVED lines=34> */
.L_x_1497:
[----:B------:R-:W2:Y:S04]  /*bf10*/  LDG.E.STRONG.GPU R0, desc[UR10][R8.64] ;  /* 0x0000000a08007981 */ /* 0x000ea8000c1ef900 */
[----:B--2---:R-:W-:Y:S04]  /*bf20*/  CCTL.IVALL ;  /* 0x00000000ff00798f */ /* 0x004fe80002000000 */
[----:B------:R0:W-:Y:S01]  /*bf30*/  STL [R1], R0 ;  /* 0x0000000001007387 */ /* 0x0001e20000100800 */
[----:B------:R-:W-:-:S13]  /*bf40*/  ISETP.NE.AND P0, PT, R0, UR5, PT ;  /* 0x0000000500007c0c */ /* 0x000fda000bf05270 */
[----:B0-----:R-:W-:Y:S05]  /*bf50*/  @P0 BRA `(.L_x_1497) ;  /* 0xfffffffc00ec0947 */ /* 0x001fea000383ffff */
.L_x_1496:
[----:B------:R-:W-:Y:S05]  /*bf60*/  BSYNC.RECONVERGENT B0 ;  /* 0x0000000000007941 */ /* 0x000fea0003800200 */
.L_x_1495:
        /* <DEDUP_REMOVED lines=15> */
.L_x_1499:
        /* <DEDUP_REMOVED lines=77> */
.L_x_1498:
        /* <DEDUP_REMOVED lines=52> */
.L_x_1500:
        /* <DEDUP_REMOVED lines=27> */
.L_x_1501:
        /* <DEDUP_REMOVED lines=12> */
.L_x_1502:
[----:B------:R-:W-:Y:S05]  /*cae0*/  BSYNC.RECONVERGENT B0 ;  /* 0x0000000000007941 */ /* 0x000fea0003800200 */
.L_x_1494:
        /* <DEDUP_REMOVED lines=17> */
.L_x_1508:
[----:B------:R-:W-:-:S05]  /*cc00*/  LEA R15, R12, UR15, 0x3 ;  /* 0x0000000f0c0f7c11 */ /* 0x000fca000f8e18ff */
[----:B0-----:R-:W2:Y:S04]  /*cc10*/  LDL.128 R8, [R15+0x10] ;  /* 0x000010000f087983 */ /* 0x001ea80000100c00 */
[----:B-1----:R0:W3:Y:S01]  /*cc20*/  LDL.128 R4, [R15+0x110] ;  /* 0x000110000f047983 */ /* 0x0020e20000100c00 */
[----:B------:R-:W-:Y:S01]  /*cc30*/  BSSY.RECONVERGENT B0, `(.L_x_1503) ;  /* 0x0000036000007945 */ /* 0x000fe20003800200 */
[----:B--2---:R-:W-:Y:S01]  /*cc40*/  FADD.FTZ R8, R8, -UR28 ;  /* 0x8000001c08087e21 */ /* 0x004fe20008010000 */
[----:B------:R-:W-:Y:S01]  /*cc50*/  FADD.FTZ R9, R9, -UR28 ;  /* 0x8000001c09097e21 */ /* 0x000fe20008010000 */
[----:B------:R-:W-:Y:S01]  /*cc60*/  FADD.FTZ R10, R10, -UR28 ;  /* 0x8000001c0a0a7e21 */ /* 0x000fe20008010000 */
[----:B------:R-:W-:Y:S01]  /*cc70*/  FADD.FTZ R11, R11, -UR28 ;  /* 0x8000001c0b0b7e21 */ /* 0x000fe20008010000 */
[----:B------:R-:W-:Y:S01]  /*cc80*/  FMUL.FTZ R18, R8, UR16 ;  /* 0x0000001008127c20 */ /* 0x000fe20008410000 */
[----:B------:R-:W-:Y:S01]  /*cc90*/  FMUL.FTZ R20, R9, UR16 ;  /* 0x0000001009147c20 */ /* 0x000fe20008410000 */
[----:B------:R-:W-:-:S02]  /*cca0*/  FMUL.FTZ R10, R10, UR16 ;  /* 0x000000100a0a7c20 */ /* 0x000fc40008410000 */
        /* <DEDUP_REMOVED lines=10> */
[----:B------:R0:W2:Y:S01]  /*cd50*/  @P2 MUFU.RCP R16, R15 ;  /* 0x0000000f00102308 */ /* 0x0000a20000001000 */
[----:B-1----:R-:W-:Y:S01]  /*cd60*/  @P2 FADD.FTZ R19, -R9, 1 ;  /* 0x3f80000009132421 */ /* 0x002fe20000010100 */
[----:B---3--:R-:W-:Y:S01]  /*cd70*/  @P2 FMUL.FTZ R17, R4, R9 ;  /* 0x0000000904112220 */ /* 0x008fe20000410000 */
[--C-:B0-----:R-:W-:Y:S02]  /*cd80*/  FFMA.FTZ R15, R0, R14, R13.reuse ;  /* 0x0000000e000f7223 */ /* 0x101fe4000001000d */
[----:B------:R-:W-:Y:S01]  /*cd90*/  @P2 FFMA.FTZ R2, R2, R19, 1 ;  /* 0x3f80000002022423 */ /* 0x000fe20000010013 */
[----:B-----5:R-:W-:Y:S01]  /*cda0*/  LEA R19, R12, R85, 0x3 ;  /* 0x000000550c137211 */ /* 0x020fe200078e18ff */
[----:B--2---:R-:W-:Y:S02]  /*cdb0*/  @P2 FADD.FTZ R8, -R16, 1 ;  /* 0x3f80000010082421 */ /* 0x004fe40000010100 */
[----:B------:R-:W-:Y:S01]  /*cdc0*/  @P2 FMUL.FTZ R4, R17, R2 ;  /* 0x0000000211042220 */ /* 0x000fe20000410000 */
[----:B------:R-:W-:Y:S01]  /*cdd0*/  FFMA.FTZ R2, R0, R18, R13 ;  /* 0x0000001200027223 */ /* 0x000fe2000001000d */
[----:B------:R-:W-:Y:S01]  /*cde0*/  ISETP.GE.U32.AND P0, PT, R19, UR18, PT ;  /* 0x0000001213007c0c */ /* 0x000fe2000bf06070 */
[----:B------:R-:W-:Y:S01]  /*cdf0*/  @P2 FFMA.FTZ R3, R3, R8, 1 ;  /* 0x3f80000003032423 */ /* 0x000fe20000010008 */
[----:B------:R-:W-:Y:S01]  /*ce00*/  @P2 FMUL.FTZ R16, R5, R16 ;  /* 0x0000001005102220 */ /* 0x000fe20000410000 */
[----:B------:R-:W-:Y:S01]  /*ce10*/  FFMA.FTZ R8, R79, R4, -R2 ;  /* 0x000000044f087223 */ /* 0x000fe20000010802 */
[----:B------:R-:W-:-:S02]  /*ce20*/  SHF.R.S32.HI R4, RZ, 0x1f, R19 ;  /* 0x0000001fff047819 */ /* 0x000fc40000011413 */
[----:B------:R-:W-:Y:S01]  /*ce30*/  IADD3 R17, PT, PT, R19, 0x8, RZ ;  /* 0x0000000813117810 */ /* 0x000fe20007ffe0ff */
[----:B------:R-:W-:Y:S01]  /*ce40*/  @P2 FMUL.FTZ R5, R16, R3 ;  /* 0x0000000310052220 */ /* 0x000fe20000410000 */
[----:B------:R-:W-:Y:S01]  /*ce50*/  ISETP.GE.AND.EX P0, PT, R4, UR19, PT, P0 ;  /* 0x0000001304007c0c */ /* 0x000fe2000bf06300 */
[C-C-:B------:R-:W-:Y:S01]  /*ce60*/  FFMA.FTZ R3, R0.reuse, R20, R13.reuse ;  /* 0x0000001400037223 */ /* 0x140fe2000001000d */
[----:B------:R-:W-:Y:S01]  /*ce70*/  ISETP.GE.U32.AND P1, PT, R17, UR18, PT ;  /* 0x0000001211007c0c */ /* 0x000fe2000bf26070 */
[----:B------:R-:W-:Y:S01]  /*ce80*/  FFMA.FTZ R16, R0, R10, R13 ;  /* 0x0000000a00107223 */ /* 0x000fe2000001000d */
[----:B------:R-:W-:Y:S01]  /*ce90*/  SHF.R.S32.HI R18, RZ, 0x1f, R17 ;  /* 0x0000001fff127819 */ /* 0x000fe20000011411 */
[----:B------:R-:W-:Y:S01]  /*cea0*/  FFMA.FTZ R9, R80, R5, -R3 ;  /* 0x0000000550097223 */ /* 0x000fe20000010803 */
[----:B------:R-:W-:Y:S02]  /*ceb0*/  ISETP.NE.AND P2, PT, RZ, UR12, PT ;  /* 0x0000000cff007c0c */ /* 0x000fe4000bf45270 */
[----:B------:R-:W-:-:S05]  /*cec0*/  ISETP.GE.AND.EX P1, PT, R18, UR19, PT, P1 ;  /* 0x0000001312007c0c */ /* 0x000fca000bf26310 */
[----:B------:R-:W-:Y:S08]  /*ced0*/  @P0 BRA `(.L_x_1504) ;  /* 0x00000000002c0947 */ /* 0x000ff00003800000 */
        /* <DEDUP_REMOVED lines=11> */
.L_x_1504:
[----:B------:R-:W-:Y:S05]  /*cf90*/  BSYNC.RECONVERGENT B0 ;  /* 0x0000000000007941 */ /* 0x000fea0003800200 */
.L_x_1503:
        /* <DEDUP_REMOVED lines=19> */
.L_x_1505:
[----:B------:R-:W-:Y:S01]  /*d0d0*/  BSSY.RECONVERGENT B0, `(.L_x_1506) ;  /* 0x000000f000007945 */ /* 0x000fe20003800200 */
[----:B------:R-:W-:Y:S01]  /*d0e0*/  FFMA.FTZ R16, R79, R6, -R16 ;  /* 0x000000064f107223 */ /* 0x000fe20000010810 */
[----:B------:R-:W-:Y:S02]  /*d0f0*/  FFMA.FTZ R15, R80, R7, -R15 ;  /* 0x00000007500f7223 */ /* 0x000fe4000001080f */
[----:B------:R-:W-:Y:S05]  /*d100*/  @P1 BRA `(.L_x_1507) ;  /* 0x00000000002c1947 */ /* 0x000fea0003800000 */
[----:B------:R-:W-:Y:S01]  /*d110*/  MOV R2, R66 ;  /* 0x0000004200027202 */ /* 0x000fe20000000f00 */
[----:B0-----:R-:W-:Y:S01]  /*d120*/  IMAD R4, R18, UR20, RZ ;  /* 0x0000001412047c24 */ /* 0x001fe2000f8e02ff */
[----:B------:R-:W-:Y:S01]  /*d130*/  MOV R3, R65 ;  /* 0x0000004100037202 */ /* 0x000fe20000000f00 */
[----:B------:R-:W-:Y:S02]  /*d140*/  FMUL.FTZ R16, R16, UR16 ;  /* 0x0000001010107c20 */ /* 0x000fe40008410000 */
[C---:B------:R-:W-:Y:S02]  /*d150*/  IMAD R5, R17.reuse, UR21, R4 ;  /* 0x0000001511057c24 */ /* 0x040fe4000f8e0204 */
[----:B------:R-:W-:-:S04]  /*d160*/  IMAD.WIDE.U32 R2, R17, UR20, R2 ;  /* 0x0000001411027c25 */ /* 0x000fc8000f8e0002 */
[----:B------:R-:W-:Y:S01]  /*d170*/  FMUL.FTZ R17, R15, UR16 ;  /* 0x000000100f117c20 */ /* 0x000fe20008410000 */
[----:B------:R-:W-:Y:S02]  /*d180*/  IADD3 R3, PT, PT, R3, R5, RZ ;  /* 0x0000000503037210 */ /* 0x000fe40007ffe0ff */
[----:B------:R-:W-:-:S04]  /*d190*/  LEA R4, P0, R2, UR6, 0x2 ;  /* 0x0000000602047c11 */ /* 0x000fc8000f8010ff */
[----:B------:R-:W-:-:S05]  /*d1a0*/  LEA.HI.X R5, R2, UR7, R3, 0x2, P0 ;  /* 0x0000000702057c11 */ /* 0x000fca00080f1403 */
[----:B------:R1:W-:Y:S04]  /*d1b0*/  STG.E.64 desc[UR10][R4.64], R16 ;  /* 0x0000001004007986 */ /* 0x0003e8000c101b0a */
.L_x_1507:
[----:B------:R-:W-:Y:S05]  /*d1c0*/  BSYNC.RECONVERGENT B0 ;  /* 0x0000000000007941 */ /* 0x000fea0003800200 */
.L_x_1506:
        /* <DEDUP_REMOVED lines=10> */
.L_x_1485:
[----:B------:R-:W2:Y:S01]  /*d270*/  S2R R6, SR_TID.X ;  /* 0x0000000000067919 */ /* 0x000ea20000002100 */
[----:B01----:R-:W0:Y:S01]  /*d280*/  LDC R4, c[0x0][0x370] ;  /* 0x0000dc00ff047b82 */ /* 0x003e220000000800 */
[----:B------:R-:W-:Y:S07]  /*d290*/  BSSY.RECONVERGENT B0, `(.L_x_1510) ;  /* 0x000000e000007945 */ /* 0x000fee0003800200 */
[----:B------:R-:W1:Y:S08]  /*d2a0*/  LDC R7, c[0x0][0x374] ;  /* 0x0000dd00ff077b82 */ /* 0x000e700000000800 */
[----:B------:R-:W3:Y:S01]  /*d2b0*/  LDC.64 R2, c[0x0][0x3c8] ;  /* 0x0000f200ff027b82 */ /* 0x000ee20000000a00 */
[----:B0-----:R-:W-:-:S02]  /*d2c0*/  ISETP.NE.AND P0, PT, R4, 0x1, PT ;  /* 0x000000010400780c */ /* 0x001fc40003f05270 */
[----:B--2---:R-:W-:Y:S02]  /*d2d0*/  ISETP.NE.AND P1, PT, R6, RZ, PT ;  /* 0x000000ff0600720c */ /* 0x004fe40003f25270 */
[----:B-1----:R-:W-:-:S04]  /*d2e0*/  SHF.L.U32 R0, R7, 0x1, RZ ;  /* 0x0000000107007819 */ /* 0x002fc800000006ff */
        /* <DEDUP_REMOVED lines=8> */
.L_x_1511:
[----:B------:R-:W-:Y:S05]  /*d370*/  BSYNC.RECONVERGENT B0 ;  /* 0x0000000000007941 */ /* 0x000fea0003800200 */
.L_x_1510:
        /* <DEDUP_REMOVED lines=11> */
.L_x_1513:
[----:B------:R-:W2:Y:S04]  /*d430*/  LDG.E.STRONG.GPU R5, desc[UR10][R2.64] ;  /* 0x0000000a02057981 */ /* 0x000ea8000c1ef900 */
[----:B--2---:R-:W-:Y:S01]  /*d440*/  CCTL.IVALL ;  /* 0x00000000ff00798f */ /* 0x004fe20002000000 */
[----:B------:R-:W-:Y:S05]  /*d450*/  YIELD ;  /* 0x0000000000007946 */ /* 0x000fea0003800000 */
[----:B------:R-:W-:-:S13]  /*d460*/  ISETP.NE.AND P0, PT, R5, R0, PT ;  /* 0x000000000500720c */ /* 0x000fda0003f05270 */
[----:B------:R-:W-:Y:S05]  /*d470*/  @P0 BRA `(.L_x_1513) ;  /* 0xfffffffc00ec0947 */ /* 0x000fea000383ffff */
.L_x_1512:
        /* <DEDUP_REMOVED lines=77> */
.L_x_1516:
        /* <DEDUP_REMOVED lines=31> */
.L_x_1515:
[----:B------:R-:W-:Y:S05]  /*db40*/  BSYNC.RECONVERGENT B0 ;  /* 0x0000000000007941 */ /* 0x000fea0003800200 */
.L_x_1514:
        /* <DEDUP_REMOVED lines=10> */
.L_x_1517:
        /* <DEDUP_REMOVED lines=87> */
.L_x_1518:
        /* <DEDUP_REMOVED lines=10> */
.L_x_4766:


//--------------------- .text._Z35group_norm_nhwc_bwd_one_pass_kernelI11Fp32IOBf16WLi512ELi98ELi392EEv26Group_norm_nhwc_bwd_params --------------------------
	.section	.text._Z35group_norm_nhwc_bwd_one_pass_kernelI11Fp32IOBf16WLi512ELi98ELi392EEv26Group_norm_nhwc_bwd_params,"ax",@progbits
	.align	128
        .global         _Z35group_norm_nhwc_bwd_one_pass_kernelI11Fp32IOBf16WLi512ELi98ELi392EEv26Group_norm_nhwc_bwd_params
        .type           _Z35group_norm_nhwc_bwd_one_pass_kernelI11Fp32IOBf16WLi512ELi98ELi392EEv26Group_norm_nhwc_bwd_params,@function
        .size           _Z35group_norm_nhwc_bwd_one_pass_kernelI11Fp32IOBf16WLi512ELi98ELi392EEv26Group_norm_nhwc_bwd_params,(.L_x_4767 - _Z35group_norm_nhwc_bwd_one_pass_kernelI11Fp32IOBf16WLi512ELi98ELi392EEv26Group_norm_nhwc_bwd_params)
        .other          _Z35group_norm_nhwc_bwd_one_pass_kernelI11Fp32IOBf16WLi512ELi98ELi392EEv26Group_norm_nhwc_bwd_params,@"STO_CUDA_ENTRY STV_DEFAULT"
_Z35group_norm_nhwc_bwd_one_pass_kernelI11Fp32IOBf16WLi512ELi98ELi392EEv26Group_norm_nhwc_bwd_params:
.text._Z35group_norm_nhwc_bwd_one_pass_kernelI11Fp32IOBf16WLi512ELi98ELi392EEv26Group_norm_nhwc_bwd_params:
        /* <DEDUP_REMOVED lines=28> */
.L_x_1543:
[----:B------:R-:W2:Y:S01]  /*01c0*/  LDL R4, [R1+0x934] ;  /* 0x0009340001047983 */ /* 0x000ea20000100800 */
[----:B0-----:R-:W0:Y:S03]  /*01d0*/  LDCU UR14, c[0x0][0x410] ;  /* 0x00008200ff0e77ac */ /* 0x001e260008000800 */
[----:B------:R-:W3:Y:S01]  /*01e0*/  LDL.LU R5, [R1+0x930] ;  /* 0x0009300001057983 */ /* 0x000ee20000300800 */
[----:B------:R-:W-:Y:S01]  /*01f0*/  IABS R3, UR8 ;  /* 0x0000000800037c13 */ /* 0x000fe20008000000 */
[----:B------:R-:W-:Y:S01]  /*0200*/  UMOV UR6, URZ ;  /* 0x000000ff00067c82 */ /* 0x000fe20008000000 */
[----:B-1----:R-:W1:Y:S01]  /*0210*/  LDCU.128 UR16, c[0x0][0x400] ;  /* 0x00008000ff1077ac */ /* 0x002e620008000c00 */
        /* <DEDUP_REMOVED lines=15> */
[----:B------:R-:W-:Y:S02]  /*0310*/  UISETP.GT.U32.AND UP2, UPT, UR13, UR5, UPT ;  /* 0x000000050d00728c */ /* 0x000fe4000bf44070 */
[----:B------:R-:W-:Y:S01]  /*0320*/  UISETP.GE.AND UP4, UPT, UR8, URZ, UPT ;  /* 0x000000ff0800728c */ /* 0x000fe2000bf86270 */
[----:B-1----:R-:W-:-:S08]  /*0330*/  ISETP.GE.U32.AND P0, PT, R57, UR16, PT ;  /* 0x0000001039007c0c */ /* 0x002fd0000bf06070 */
[----:B------:R-:W-:-:S04]  /*0340*/  @!UP2 UIADD3 UR5, UPT, UPT, UR5, -UR13, URZ ;  /* 0x8000000d0505a290 */ /* 0x000fc8000fffe0ff */
[----:B------:R-:W-:Y:S02]  /*0350*/  UIADD3 UR6, UPT, UPT, UR5, -UR13, URZ ;  /* 0x8000000d05067290 */ /* 0x000fe4000fffe0ff */
[----:B------:R-:W-:Y:S02]  /*0360*/  UISETP.GT.U32.AND UP3, UPT, UR13, UR5, UPT ;  /* 0x000000050d00728c */ /* 0x000fe4000bf64070 */
[----:B------:R-:W-:Y:S02]  /*0370*/  UISETP.GE.U32.AND UP1, UPT, UR5, UR13, UPT ;  /* 0x0000000d0500728c */ /* 0x000fe4000bf26070 */
[----:B------:R-:W-:Y:S02]  /*0380*/  USEL UR5, UR6, UR5, !UP3 ;  /* 0x0000000506057287 */ /* 0x000fe4000d800000 */
[----:B------:R-:W-:Y:S02]  /*0390*/  ULOP3.LUT UR12, UR8, UR14, URZ, 0x3c, !UPT ;  /* 0x0000000e080c7292 */ /* 0x000fe4000f8e3cff */
[----:B------:R-:W-:-:S02]  /*03a0*/  ULOP3.LUT UR9, URZ, UR14, URZ, 0x33, !UPT ;  /* 0x0000000eff097292 */ /* 0x000fc4000f8e33ff */
[----:B------:R-:W-:Y:S02]  /*03b0*/  UISETP.NE.AND UP0, UPT, UR14, URZ, UPT ;  /* 0x000000ff0e00728c */ /* 0x000fe4000bf05270 */
[----:B------:R-:W-:Y:S02]  /*03c0*/  @!UP4 UIADD3 UR5, UPT, UPT, -UR5, URZ, URZ ;  /* 0x000000ff0505c290 */ /* 0x000fe4000fffe1ff */
[----:B------:R-:W-:Y:S02]  /*03d0*/  @!UP2 UIADD3 UR7, UPT, UPT, UR7, 0x1, URZ ;  /* 0x000000010707a890 */ /* 0x000fe4000fffe0ff */
[----:B------:R-:W-:Y:S02]  /*03e0*/  UISETP.GE.AND UP2, UPT, UR12, URZ, UPT ;  /* 0x000000ff0c00728c */ /* 0x000fe4000bf46270 */
[----:B------:R-:W-:Y:S02]  /*03f0*/  USEL UR13, UR9, UR5, !UP0 ;  /* 0x00000005090d7287 */ /* 0x000fe4000c000000 */
[----:B------:R-:W-:-:S02]  /*0400*/  @UP1 UIADD3 UR7, UPT, UPT, UR7, 0x1, URZ ;  /* 0x0000000107071890 */ /* 0x000fc4000fffe0ff */
[----:B------:R-:W-:Y:S01]  /*0410*/  UIMAD UR5, UR13, 0x62, URZ ;  /* 0x000000620d0578a4 */ /* 0x000fe2000f8e02ff */
[----:B------:R-:W-:-:S04]  /*0420*/  IADD3 R11, PT, PT, R57, 0x8, RZ ;  /* 0x00000008390b7810 */ /* 0x000fc80007ffe0ff */
[----:B------:R-:W-:Y:S01]  /*0430*/  @!UP2 UIADD3 UR7, UPT, UPT, -UR7, URZ, URZ ;  /* 0x000000ff0707a290 */ /* 0x000fe2000fffe1ff */
[----:B------:R-:W-:-:S03]  /*0440*/  ISETP.GE.U32.AND P1, PT, R11, UR16, PT ;  /* 0x000000100b007c0c */ /* 0x000fc6000bf26070 */
[----:B------:R-:W-:Y:S01]  /*0450*/  USEL UR7, UR9, UR7, !UP0 ;  /* 0x0000000709077287 */ /* 0x000fe2000c000000 */
[----:B------:R-:W-:Y:S02]  /*0460*/  MOV R0, UR5 ;  /* 0x0000000500007c02 */ /* 0x000fe40008000f00 */
[----:B------:R-:W-:Y:S02]  /*0470*/  MOV R3, UR18 ;  /* 0x0000001200037c02 */ /* 0x000fe40008000f00 */
[----:B------:R-:W-:-:S04]  /*0480*/  IADD3 R29, PT, PT, R57, 0x10, RZ ;  /* 0x00000010391d7810 */ /* 0x000fc80007ffe0ff */
[----:B------:R-:W-:Y:S02]  /*0490*/  SHF.R.S32.HI R21, RZ, 0x1f, R29 ;  /* 0x0000001fff157819 */ /* 0x000fe4000001141d */
[----:B------:R-:W-:Y:S02]  /*04a0*/  LOP3.LUT R16, R16, 0xfeffffff, RZ, 0xc0, !PT ;  /* 0xfeffffff10107812 */ /* 0x000fe400078ec0ff */
[----:B------:R-:W-:-:S04]  /*04b0*/  IADD3 R24, PT, PT, R57, 0x18, RZ ;  /* 0x0000001839187810 */ /* 0x000fc80007ffe0ff */
[----:B------:R-:W-:Y:S02]  /*04c0*/  SHF.R.S32.HI R19, RZ, 0x1f, R24 ;  /* 0x0000001fff137819 */ /* 0x000fe40000011418 */
[----:B------:R-:W-:-:S04]  /*04d0*/  IADD3 R20, PT, PT, R57, 0x20, RZ ;  /* 0x0000002039147810 */ /* 0x000fc80007ffe0ff */
[----:B------:R-:W-:Y:S02]  /*04e0*/  SHF.R.S32.HI R25, RZ, 0x1f, R20 ;  /* 0x0000001fff197819 */ /* 0x000fe40000011414 */
[----:B--2---:R-:W-:Y:S02]  /*04f0*/  ISETP.GE.AND.EX P0, PT, R4, UR17, PT, P0 ;  /* 0x0000001104007c0c */ /* 0x004fe4000bf06300 */
[----:B---3--:R-:W-:Y:S02]  /*0500*/  IADD3 R44, P2, PT, R5, UR5, RZ ;  /* 0x00000005052c7c10 */ /* 0x008fe4000ff5e0ff */
[----:B------:R-:W-:-:S09]  /*0510*/  SHF.R.S32.HI R5, RZ, 0x1f, R11 ;  /* 0x0000001fff057819 */ /* 0x000fd2000001140b */
[----:B------:R-:W0:Y:S01]  /*0520*/  @!P0 LDC.64 R6, c[0x0][0x3f8] ;  /* 0x0000fe00ff068b82 */ /* 0x000e220000000a00 */
[----:B------:R-:W-:Y:S01]  /*0530*/  ISETP.GE.AND.EX P4, PT, R5, UR17, PT, P1 ;  /* 0x0000001105007c0c */ /* 0x000fe2000bf86310 */
[----:B------:R-:W-:Y:S01]  /*0540*/  USHF.R.S32.HI UR5, URZ, 0x1f, UR7 ;  /* 0x0000001fff057899 */ /* 0x000fe20008011407 */
[----:B------:R-:W-:-:S03]  /*0550*/  LEA.HI.X.SX32 R45, R0, RZ, 0x1, P2 ;  /* 0x000000ff002d7211 */ /* 0x000fc600010f0eff */
[----:B------:R-:W-:Y:S01]  /*0560*/  UIMAD UR5, UR5, UR18, URZ ;  /* 0x00000012050572a4 */ /* 0x000fe2000f8e02ff */
[----:B------:R-:W-:Y:S01]  /*0570*/  ISETP.GE.U32.AND P1, PT, R29, UR16, PT ;  /* 0x000000101d007c0c */ /* 0x000fe2000bf26070 */
[----:B------:R-:W1:Y:S01]  /*0580*/  @!P0 LDC.64 R14, c[0x0][0x398] ;  /* 0x0000e600ff0e8b82 */ /* 0x000e620000000a00 */
[----:B------:R-:W-:Y:S01]  /*0590*/  IMAD.WIDE.U32 R44, R3, UR7, R44 ;  /* 0x00000007032c7c25 */ /* 0x000fe2000f8e002c */
[----:B------:R-:W-:Y:S01]  /*05a0*/  UIMAD UR5, UR7, UR19, UR5 ;  /* 0x00000013070572a4 */ /* 0x000fe2000f8e0205 */
[----:B------:R-:W-:Y:S02]  /*05b0*/  @!P0 SHF.R.S32.HI R4, RZ, 0x1f, R57 ;  /* 0x0000001fff048819 */ /* 0x000fe40000011439 */
[----:B------:R-:W-:-:S03]  /*05c0*/  IADD3 R33, PT, PT, R57, 0x48, RZ ;  /* 0x0000004839217810 */ /* 0x000fc60007ffe0ff */
[----:B------:R-:W2:Y:S01]  /*05d0*/  @!P4 LDC.64 R26, c[0x0][0x3f8] ;  /* 0x0000fe00ff1acb82 */ /* 0x000ea20000000a00 */
[----:B------:R-:W-:-:S07]  /*05e0*/  ISETP.GE.AND.EX P3, PT, R21, UR17, PT, P1 ;  /* 0x0000001115007c0c */ /* 0x000fce000bf66310 */
[----:B------:R-:W3:Y:S01]  /*05f0*/  @!P0 LDC.64 R8, c[0x0][0x3a0] ;  /* 0x0000e800ff088b82 */ /* 0x000ee20000000a00 */
[----:B------:R-:W-:Y:S01]  /*0600*/  IADD3 R43, PT, PT, R45, UR5, RZ ;  /* 0x000000052d2b7c10 */ /* 0x000fe2000fffe0ff */
[----:B0-----:R-:W-:Y:S01]  /*0610*/  @!P0 IMAD R0, R4, R6, RZ ;  /* 0x0000000604008224 */ /* 0x001fe200078e02ff */
[----:B------:R-:W-:Y:S02]  /*0620*/  @!P0 MOV R42, R44 ;  /* 0x0000002c002a8202 */ /* 0x000fe40000000f00 */
[----:B------:R-:W-:Y:S01]  /*0630*/  @P4 LOP3.LUT R16, R16, 0x1000000, RZ, 0xfc, !PT ;  /* 0x0100000010104812 */ /* 0x000fe200078efcff */
[C---:B------:R-:W-:Y:S01]  /*0640*/  @!P0 IMAD R7, R57.reuse, R7, R0 ;  /* 0x0000000739078224 */ /* 0x040fe200078e0200 */
[C---:B------:R-:W-:Y:S01]  /*0650*/  IADD3 R37, PT, PT, R57.reuse, 0x50, RZ ;  /* 0x0000005039257810 */ /* 0x040fe20007ffe0ff */
[----:B------:R-:W-:Y:S01]  /*0660*/  @!P0 IMAD.WIDE.U32 R2, R57, R6, R42 ;  /* 0x0000000639028225 */ /* 0x000fe200078e002a */
[----:B------:R-:W0:Y:S01]  /*0670*/  @!P3 LDC.64 R12, c[0x0][0x3f8] ;  /* 0x0000fe00ff0cbb82 */ /* 0x000e220000000a00 */
[----:B------:R-:W-:-:S02]  /*0680*/  LOP3.LUT R16, R16, 0xff7fffff, RZ, 0xc0, !PT ;  /* 0xff7fffff10107812 */ /* 0x000fc400078ec0ff */
[C---:B------:R-:W-:Y:S02]  /*0690*/  IADD3 R41, PT, PT, R57.reuse, 0x58, RZ ;  /* 0x0000005839297810 */ /* 0x040fe40007ffe0ff */
[C---:B------:R-:W-:Y:S02]  /*06a0*/  IADD3 R49, PT, PT, R57.reuse, 0x60, RZ ;  /* 0x0000006039317810 */ /* 0x040fe40007ffe0ff */
[----:B------:R-:W-:Y:S02]  /*06b0*/  IADD3 R67, PT, PT, R57, 0x68, RZ ;  /* 0x0000006839437810 */ /* 0x000fe40007ffe0ff */
[----:B------:R-:W-:Y:S01]  /*06c0*/  LOP3.LUT R17, R17, 0x7fffffff, RZ, 0xc0, !PT ;  /* 0x7fffffff11117812 */ /* 0x000fe200078ec0ff */
[----:B------:R-:W-:Y:S01]  /*06d0*/  STL [R1+0x938], R57 ;  /* 0x0009383901007387 */ /* 0x000fe20000100800 */
[----:B------:R-:W-:Y:S01]  /*06e0*/  @!P0 IADD3 R7, PT, PT, R3, R7, RZ ;  /* 0x0000000703078210 */ /* 0x000fe20007ffe0ff */
[----:B------:R-:W4:Y:S01]  /*06f0*/  LDCU.64 UR6, c[0x0][0x3b8] ;  /* 0x00007700ff0677ac */ /* 0x000f220008000a00 */
[----:B------:R-:W-:-:S02]  /*0700*/  ISETP.GE.U32.AND P1, PT, R24, UR16, PT ;  /* 0x0000001018007c0c */ /* 0x000fc4000bf26070 */
[C---:B------:R-:W-:Y:S02]  /*0710*/  @!P0 SHF.L.U32 R3, R2.reuse, 0x2, RZ ;  /* 0x0000000202038819 */ /* 0x040fe400000006ff */
[----:B------:R-:W-:Y:S01]  /*0720*/  @!P0 SHF.L.U64.HI R0, R2, 0x2, R7 ;  /* 0x0000000202008819 */ /* 0x000fe20000010207 */
[----:B------:R1:W-:Y:S01]  /*0730*/  @!P0 STL [R1+0x934], R4 ;  /* 0x0009340401008387 */ /* 0x0003e20000100800 */
[----:B------:R-:W4:Y:S01]  /*0740*/  @!P4 LDC.64 R6, c[0x0][0x3a0] ;  /* 0x0000e800ff06cb82 */ /* 0x000f220000000a00 */
[----:B------:R-:W-:Y:S02]  /*0750*/  @P3 LOP3.LUT R16, R16, 0x800000, RZ, 0xfc, !PT ;  /* 0x0080000010103812 */ /* 0x000fe400078efcff */
[----:B------:R-:W-:Y:S01]  /*0760*/  ISETP.GE.AND.EX P6, PT, R19, UR17, PT, P1 ;  /* 0x0000001113007c0c */ /* 0x000fe2000bfc6310 */
[----:B--2---:R-:W-:Y:S01]  /*0770*/  @!P4 IMAD R10, R5, R26, RZ ;  /* 0x0000001a050ac224 */ /* 0x004fe200078e02ff */
[----:B------:R-:W-:Y:S02]  /*0780*/  ISETP.GE.U32.AND P1, PT, R20, UR16, PT ;  /* 0x0000001014007c0c */ /* 0x000fe4000bf26070 */
[----:B-1----:R-:W-:-:S04]  /*0790*/  @!P0 IADD3 R4, P3, PT, R3, R14, RZ ;  /* 0x0000000e03048210 */ /* 0x002fc80007f7e0ff */
[----:B------:R-:W-:Y:S02]  /*07a0*/  @!P0 IADD3.X R5, PT, PT, R0, R15, RZ, P3, !PT ;  /* 0x0000000f00058210 */ /* 0x000fe40001ffe4ff */
[----:B------:R-:W-:-:S03]  /*07b0*/  LOP3.LUT P3, RZ, R16, 0x800000, RZ, 0xc0, !PT ;  /* 0x0080000010ff7812 */ /* 0x000fc6000786c0ff */
[----:B------:R-:W1:Y:S01]  /*07c0*/  @!P6 LDC.64 R22, c[0x0][0x3f8] ;  /* 0x0000fe00ff16eb82 */ /* 0x000e620000000a00 */
[----:B------:R-:W-:Y:S02]  /*07d0*/  @!P4 MOV R14, R44 ;  /* 0x0000002c000ec202 */ /* 0x000fe40000000f00 */
[----:B------:R-:W-:Y:S02]  /*07e0*/  @!P4 MOV R15, R43 ;  /* 0x0000002b000fc202 */ /* 0x000fe40000000f00 */
[----:B------:R-:W-:Y:S02]  /*07f0*/  ISETP.GE.AND.EX P5, PT, R25, UR17, PT, P1 ;  /* 0x0000001119007c0c */ /* 0x000fe4000bfa6310 */
[----:B------:R-:W-:Y:S02]  /*0800*/  LOP3.LUT R16, R16, 0xffbfffff, RZ, 0xc0, !PT ;  /* 0xffbfffff10107812 */ /* 0x000fe400078ec0ff */
[----:B---3--:R-:W-:Y:S01]  /*0810*/  @!P0 IADD3 R2, P2, PT, R3, R8, RZ ;  /* 0x0000000803028210 */ /* 0x008fe20007f5e0ff */
[C---:B------:R-:W-:Y:S01]  /*0820*/  @!P4 IMAD R27, R11.reuse, R27, R10 ;  /* 0x0000001b0b1bc224 */ /* 0x040fe200078e020a */
[----:B------:R-:W-:Y:S01]  /*0830*/  @P6 LOP3.LUT R16, R16, 0x400000, RZ, 0xfc, !PT ;  /* 0x0040000010106812 */ /* 0x000fe200078efcff */
[----:B------:R-:W-:Y:S01]  /*0840*/  @!P4 IMAD.WIDE.U32 R14, R11, R26, R14 ;  /* 0x0000001a0b0ec225 */ /* 0x000fe200078e000e */
[----:B------:R-:W-:Y:S01]  /*0850*/  @!P0 IADD3.X R3, PT, PT, R0, R9, RZ, P2, !PT ;  /* 0x0000000900038210 */ /* 0x000fe200017fe4ff */
[----:B------:R-:W2:Y:S01]  /*0860*/  @!P3 LDC.64 R10, c[0x0][0x3a0] ;  /* 0x0000e800ff0abb82 */ /* 0x000ea20000000a00 */
[----:B------:R-:W-:-:S02]  /*0870*/  IADD3 R0, PT, PT, R57, 0x28, RZ ;  /* 0x0000002839007810 */ /* 0x000fc40007ffe0ff */
[----:B------:R-:W-:Y:S01]  /*0880*/  LOP3.LUT R16, R16, 0xffdfffff, RZ, 0xc0, !PT ;  /* 0xffdfffff10107812 */ /* 0x000fe200078ec0ff */
[----:B0-----:R-:W-:Y:S01]  /*0890*/  @!P3 IMAD R26, R21, R12, RZ ;  /* 0x0000000c151ab224 */ /* 0x001fe200078e02ff */
[----:B------:R-:W-:-:S03]  /*08a0*/  @!P4 IADD3 R27, PT, PT, R15, R27, RZ ;  /* 0x0000001b0f1bc210 */ /* 0x000fc60007ffe0ff */
[----:B------:R-:W0:Y:S01]  /*08b0*/  @!P4 LDC.64 R8, c[0x0][0x398] ;  /* 0x0000e600ff08cb82 */ /* 0x000e220000000a00 */
[----:B------:R-:W-:Y:S02]  /*08c0*/  @!P4 SHF.L.U32 R15, R14, 0x2, RZ ;  /* 0x000000020e0fc819 */ /* 0x000fe400000006ff */
[----:B------:R-:W-:Y:S02]  /*08d0*/  ISETP.GE.U32.AND P2, PT, R0, UR16, PT ;  /* 0x0000001000007c0c */ /* 0x000fe4000bf46070 */
[----:B------:R-:W-:Y:S02]  /*08e0*/  SHF.R.S32.HI R21, RZ, 0x1f, R0 ;  /* 0x0000001fff157819 */ /* 0x000fe40000011400 */
[----:B------:R-:W-:Y:S01]  /*08f0*/  @P5 LOP3.LUT R16, R16, 0x200000, RZ, 0xfc, !PT ;  /* 0x0020000010105812 */ /* 0x000fe200078efcff */
[----:B------:R-:W3:Y:S01]  /*0900*/  @!P3 LDC.64 R62, c[0x0][0x398] ;  /* 0x0000e600ff3ebb82 */ /* 0x000ee20000000a00 */
[----:B------:R-:W-:Y:S02]  /*0910*/  @!P4 SHF.L.U64.HI R18, R14, 0x2, R27 ;  /* 0x000000020e12c819 */ /* 0x000fe4000001021b */
[----:B----4-:R-:W-:-:S02]  /*0920*/  @!P4 IADD3 R6, P1, PT, R15, R6, RZ ;  /* 0x000000060f06c210 */ /* 0x010fc40007f3e0ff */
[----:B------:R-:W-:Y:S02]  /*0930*/  ISETP.GE.AND.EX P4, PT, R21, UR17, PT, P2 ;  /* 0x0000001115007c0c */ /* 0x000fe4000bf86320 */
[----:B------:R-:W-:Y:S01]  /*0940*/  LOP3.LUT P2, RZ, R16, 0x1000000, RZ, 0xc0, !PT ;  /* 0x0100000010ff7812 */ /* 0x000fe2000784c0ff */
[----:B------:R-:W-:Y:S01]  /*0950*/  @!P3 IMAD R31, R29, R13, R26 ;  /* 0x0000000d1d1fb224 */ /* 0x000fe200078e021a */
[----:B------:R-:W-:Y:S01]  /*0960*/  @!P3 MOV R26, R44 ;  /* 0x0000002c001ab202 */ /* 0x000fe20000000f00 */
[----:B------:R-:W4:Y:S01]  /*0970*/  @!P6 LDC.64 R50, c[0x0][0x398] ;  /* 0x0000e600ff32eb82 */ /* 0x000f220000000a00 */
[----:B------:R-:W-:-:S03]  /*0980*/  @!P3 MOV R27, R43 ;  /* 0x0000002b001bb202 */ /* 0x000fc60000000f00 */
[----:B------:R-:W-:-:S04]  /*0990*/  @!P3 IMAD.WIDE.U32 R26, R29, R12, R26 ;  /* 0x0000000c1d1ab225 */ /* 0x000fc800078e001a */
[----:B------:R-:W4:Y:S02]  /*09a0*/  @!P5 LDC.64 R12, c[0x0][0x3f8] ;  /* 0x0000fe00ff0cdb82 */ /* 0x000f240000000a00 */
[----:B------:R-:W-:Y:S02]  /*09b0*/  @!P2 IADD3.X R7, PT, PT, R18, R7, RZ, P1, !PT ;  /* 0x000000071207a210 */ /* 0x000fe40000ffe4ff */
[----:B0-----:R-:W-:Y:S02]  /*09c0*/  @!P2 IADD3 R8, P1, PT, R15, R8, RZ ;  /* 0x000000080f08a210 */ /* 0x001fe40007f3e0ff */
[----:B------:R-:W-:Y:S02]  /*09d0*/  @!P3 IADD3 R29, PT, PT, R27, R31, RZ ;  /* 0x0000001f1b1db210 */ /* 0x000fe40007ffe0ff */
[----:B------:R-:W-:Y:S01]  /*09e0*/  @!P3 SHF.L.U32 R27, R26, 0x2, RZ ;  /* 0x000000021a1bb819 */ /* 0x000fe200000006ff */
[----:B------:R-:W0:Y:S01]  /*09f0*/  @!P6 LDC.64 R14, c[0x0][0x3a0] ;  /* 0x0000e800ff0eeb82 */ /* 0x000e220000000a00 */
[----:B------:R-:W-:-:S02]  /*0a00*/  @!P2 IADD3.X R9, PT, PT, R18, R9, RZ, P1, !PT ;  /* 0x000000091209a210 */ /* 0x000fc40000ffe4ff */
[----:B------:R-:W-:Y:S01]  /*0a10*/  @!P3 SHF.L.U64.HI R28, R26, 0x2, R29 ;  /* 0x000000021a1cb819 */ /* 0x000fe2000001021d */
[----:B-1----:R-:W-:Y:S01]  /*0a20*/  @!P6 IMAD R26, R19, R22, RZ ;  /* 0x00000016131ae224 */ /* 0x002fe200078e02ff */
[----:B--2---:R-:W-:-:S03]  /*0a30*/  @!P3 IADD3 R10, P1, PT, R27, R10, RZ ;  /* 0x0000000a1b0ab210 */ /* 0x004fc60007f3e0ff */
[----:B------:R-:W-:Y:S01]  /*0a40*/  @!P6 IMAD R29, R24, R23, R26 ;  /* 0x00000017181de224 */ /* 0x000fe200078e021a */
[----:B------:R-:W-:Y:S01]  /*0a50*/  @!P3 IADD3.X R11, PT, PT, R28, R11, RZ, P1, !PT ;  /* 0x0000000b1c0bb210 */ /* 0x000fe20000ffe4ff */
[----:B------:R-:W1:Y:S01]  /*0a60*/  @!P4 LDC.64 R18, c[0x0][0x3f8] ;  /* 0x0000fe00ff12cb82 */ /* 0x000e620000000a00 */
[----:B---3--:R-:W-:Y:S02]  /*0a70*/  @!P3 IADD3 R62, P1, PT, R27, R62, RZ ;  /* 0x0000003e1b3eb210 */ /* 0x008fe40007f3e0ff */
[----:B------:R-:W-:Y:S02]  /*0a80*/  @!P6 MOV R26, R44 ;  /* 0x0000002c001ae202 */ /* 0x000fe40000000f00 */
[----:B------:R-:W-:-:S03]  /*0a90*/  @!P6 MOV R27, R43 ;  /* 0x0000002b001be202 */ /* 0x000fc60000000f00 */
[----:B------:R-:W2:Y:S01]  /*0aa0*/  @!P5 LDC.64 R52, c[0x0][0x3a0] ;  /* 0x0000e800ff34db82 */ /* 0x000ea20000000a00 */
[----:B------:R-:W-:-:S05]  /*0ab0*/  @!P6 IMAD.WIDE.U32 R22, R24, R22, R26 ;  /* 0x000000161816e225 */ /* 0x000fca00078e001a */
[----:B------:R-:W-:Y:S01]  /*0ac0*/  @!P6 IADD3 R23, PT, PT, R23, R29, RZ ;  /* 0x0000001d1717e210 */ /* 0x000fe20007ffe0ff */
[----:B----4-:R-:W-:Y:S01]  /*0ad0*/  @!P5 IMAD R26, R25, R12, RZ ;  /* 0x0000000c191ad224 */ /* 0x010fe200078e02ff */
[C---:B------:R-:W-:Y:S01]  /*0ae0*/  @!P6 SHF.L.U32 R25, R22.reuse, 0x2, RZ ;  /* 0x000000021619e819 */ /* 0x040fe200000006ff */
[----:B------:R-:W3:Y:S01]  /*0af0*/  @!P5 LDC.64 R54, c[0x0][0x398] ;  /* 0x0000e600ff36db82 */ /* 0x000ee20000000a00 */
[----:B------:R-:W-:Y:S02]  /*0b00*/  @!P6 SHF.L.U64.HI R24, R22, 0x2, R23 ;  /* 0x000000021618e819 */ /* 0x000fe40000010217 */
[----:B------:R-:W-:Y:S02]  /*0b10*/  @!P5 MOV R22, R44 ;  /* 0x0000002c0016d202 */ /* 0x000fe40000000f00 */
[----:B------:R-:W-:Y:S01]  /*0b20*/  @!P5 MOV R23, R43 ;  /* 0x0000002b0017d202 */ /* 0x000fe20000000f00 */
[C---:B------:R-:W-:Y:S02]  /*0b30*/  @!P5 IMAD R27, R20.reuse, R13, R26 ;  /* 0x0000000d141bd224 */ /* 0x040fe400078e021a */
[----:B------:R-:W4:Y:S01]  /*0b40*/  @!P4 LDC.64 R58, c[0x0][0x3a0] ;  /* 0x0000e800ff3acb82 */ /* 0x000f220000000a00 */
[----:B------:R-:W-:Y:S01]  /*0b50*/  @!P5 IMAD.WIDE.U32 R12, R20, R12, R22 ;  /* 0x0000000c140cd225 */ /* 0x000fe200078e0016 */
[----:B------:R-:W-:-:S02]  /*0b60*/  @!P3 IADD3.X R63, PT, PT, R28, R63, RZ, P1, !PT ;  /* 0x0000003f1c3fb210 */ /* 0x000fc40000ffe4ff */
[----:B0-----:R-:W-:Y:S02]  /*0b70*/  @!P6 IADD3 R14, P1, PT, R25, R14, RZ ;  /* 0x0000000e190ee210 */ /* 0x001fe40007f3e0ff */
[----:B------:R-:W-:Y:S02]  /*0b80*/  @!P5 IADD3 R13, PT, PT, R13, R27, RZ ;  /* 0x0000001b0d0dd210 */ /* 0x000fe40007ffe0ff */
[----:B------:R-:W0:Y:S01]  /*0b90*/  @!P4 LDC.64 R60, c[0x0][0x398] ;  /* 0x0000e600ff3ccb82 */ /* 0x000e220000000a00 */
[----:B------:R-:W-:Y:S01]  /*0ba0*/  @!P6 IADD3.X R15, PT, PT, R24, R15, RZ, P1, !PT ;  /* 0x0000000f180fe210 */ /* 0x000fe20000ffe4ff */
[----:B-1----:R-:W-:Y:S01]  /*0bb0*/  @!P4 IMAD R22, R21, R18, RZ ;  /* 0x000000121516c224 */ /* 0x002fe200078e02ff */
[----:B------:R-:W-:Y:S02]  /*0bc0*/  @!P6 IADD3 R50, P1, PT, R25, R50, RZ ;  /* 0x000000321932e210 */ /* 0x000fe40007f3e0ff */
[C---:B------:R-:W-:Y:S02]  /*0bd0*/  @!P5 SHF.L.U32 R21, R12.reuse, 0x2, RZ ;  /* 0x000000020c15d819 */ /* 0x040fe400000006ff */
[----:B------:R-:W-:-:S02]  /*0be0*/  @!P5 SHF.L.U64.HI R20, R12, 0x2, R13 ;  /* 0x000000020c14d819 */ /* 0x000fc4000001020d */
[----:B------:R-:W-:Y:S02]  /*0bf0*/  @!P4 MOV R12, R44 ;  /* 0x0000002c000cc202 */ /* 0x000fe40000000f00 */
[----:B------:R-:W-:Y:S01]  /*0c00*/  @!P4 MOV R13, R43 ;  /* 0x0000002b000dc202 */ /* 0x000fe20000000f00 */
[----:B------:R-:W-:Y:S01]  /*0c10*/  @!P4 IMAD R23, R0, R19, R22 ;  /* 0x000000130017c224 */ /* 0x000fe200078e0216 */
[----:B------:R-:W-:Y:S02]  /*0c20*/  @!P6 IADD3.X R51, PT, PT, R24, R51, RZ, P1, !PT ;  /* 0x000000331833e210 */ /* 0x000fe40000ffe4ff */
[----:B--2---:R-:W-:Y:S01]  /*0c30*/  @!P5 IADD3 R52, P1, PT, R21, R52, RZ ;  /* 0x000000341534d210 */ /* 0x004fe20007f3e0ff */
[----:B------:R-:W-:-:S03]  /*0c40*/  @!P4 IMAD.WIDE.U32 R18, R0, R18, R12 ;  /* 0x000000120012c225 */ /* 0x000fc600078e000c */
[----:B------:R-:W-:Y:S02]  /*0c50*/  @!P5 IADD3.X R53, PT, PT, R20, R53, RZ, P1, !PT ;  /* 0x000000351435d210 */ /* 0x000fe40000ffe4ff */
[----:B---3--:R-:W-:Y:S02]  /*0c60*/  @!P5 IADD3 R54, P1, PT, R21, R54, RZ ;  /* 0x000000361536d210 */ /* 0x008fe40007f3e0ff */
[----:B------:R-:W-:Y:S02]  /*0c70*/  @!P4 IADD3 R19, PT, PT, R19, R23, RZ ;  /* 0x000000171313c210 */ /* 0x000fe40007ffe0ff */
[----:B------:R-:W-:Y:S02]  /*0c80*/  @!P4 SHF.L.U32 R13, R18, 0x2, RZ ;  /* 0x00000002120dc819 */ /* 0x000fe400000006ff */
[----:B------:R-:W-:Y:S02]  /*0c90*/  @!P5 IADD3.X R55, PT, PT, R20, R55, RZ, P1, !PT ;  /* 0x000000371437d210 */ /* 0x000fe40000ffe4ff */
[----:B------:R-:W-:-:S02]  /*0ca0*/  @!P4 SHF.L.U64.HI R18, R18, 0x2, R19 ;  /* 0x000000021212c819 */ /* 0x000fc40000010213 */
[----:B----4-:R-:W-:Y:S02]  /*0cb0*/  @!P4 IADD3 R58, P1, PT, R13, R58, RZ ;  /* 0x0000003a0d3ac210 */ /* 0x010fe40007f3e0ff */
[----:B------:R-:W-:Y:S02]  /*0cc0*/  IADD3 R19, PT, PT, R57, 0x30, RZ ;  /* 0x0000003039137810 */ /* 0x000fe40007ffe0ff */
[C---:B------:R-:W-:Y:S02]  /*0cd0*/  @!P4 IADD3.X R59, PT, PT, R18.reuse, R59, RZ, P1, !PT ;  /* 0x0000003b123bc210 */ /* 0x040fe40000ffe4ff */
[----:B0-----:R-:W-:Y:S02]  /*0ce0*/  @!P4 IADD3 R60, P1, PT, R13, R60, RZ ;  /* 0x0000003c0d3cc210 */ /* 0x001fe40007f3e0ff */
        /* <DEDUP_REMOVED lines=159> */
[----:B-1----:R-:W-:Y:S01]  /*16e0*/  @!P2 IADD3 R48, P1, PT, R56, R48, RZ ;  /* 0x000000303830a210 */ /* 0x002fe20007f3e0ff */
[----:B------:R0:W-:Y:S03]  /*16f0*/  STL.64 [R1+0xa68], R2 ;  /* 0x000a680201007387 */ /* 0x0001e60000100a00 */
[----:B------:R-:W-:Y:S02]  /*1700*/  @!P2 IADD3.X R49, PT, PT, R0, R49, RZ, P1, !PT ;  /* 0x000000310031a210 */ /* 0x000fe40000ffe4ff */
[----:B------:R-:W-:Y:S02]  /*1710*/  LOP3.LUT R16, R16, 0xffffefff, RZ, 0xc0, !PT ;  /* 0xffffefff10107812 */ /* 0x000fe400078ec0ff */
[----:B0-----:R-:W-:-:S04]  /*1720*/  @!P2 IADD3 R2, P1, PT, R56, R12, RZ ;  /* 0x0000000c3802a210 */ /* 0x001fc80007f3e0ff */
[----:B------:R-:W-:Y:S02]  /*1730*/  @!P2 IADD3.X R3, PT, PT, R0, R13, RZ, P1, !PT ;  /* 0x0000000d0003a210 */ /* 0x000fe40000ffe4ff */
[----:B------:R-:W-:-:S04]  /*1740*/  IADD3 R0, PT, PT, R57, 0x70, RZ ;  /* 0x0000007039007810 */ /* 0x000fc80007ffe0ff */
[----:B------:R-:W-:Y:S02]  /*1750*/  SHF.R.S32.HI R56, RZ, 0x1f, R0 ;  /* 0x0000001fff387819 */ /* 0x000fe40000011400 */
        /* <DEDUP_REMOVED lines=987> */
[----:B------:R1:W-:Y:S03]  /*5510*/  STL [R1+0xa44], R52 ;  /* 0x000a443401007387 */ /* 0x0003e60000100800 */
[----:B------:R-:W-:Y:S01]  /*5520*/  @!P2 IADD3.X R3, PT, PT, R66, R65, RZ, P1, !PT ;  /* 0x000000414203a210 */ /* 0x000fe20000ffe4ff */
[----:B------:R0:W-:Y:S01]  /*5530*/  STL [R1+0xa40], R53 ;  /* 0x000a403501007387 */ /* 0x0001e20000100800 */
[----:B------:R-:W-:-:S03]  /*5540*/  LOP3.LUT R17, R17, 0xfffffffd, RZ, 0xc0, !PT ;  /* 0xfffffffd11117812 */ /* 0x000fc600078ec0ff */
[----:B------:R2:W-:Y:S01]  /*5550*/  @!P2 STL.64 [R1+0x520], R2 ;  /* 0x000520020100a387 */ /* 0x0005e20000100a00 */
[----:B------:R-:W-:Y:S02]  /*5560*/  @P2 LOP3.LUT R17, R17, 0x2, RZ, 0xfc, !PT ;  /* 0x0000000211112812 */ /* 0x000fe400078efcff */
[----:B-1----:R-:W-:Y:S02]  /*5570*/  @!P2 IADD3 R52, P1, PT, R0, R12, RZ ;  /* 0x0000000c0034a210 */ /* 0x002fe40007f3e0ff */
[----:B------:R-:W-:Y:S02]  /*5580*/  IADD3 R0, PT, PT, R57, 0x1c8, RZ ;  /* 0x000001c839007810 */ /* 0x000fe40007ffe0ff */
[----:B0-----:R-:W-:Y:S02]  /*5590*/  @!P2 IADD3.X R53, PT, PT, R66, R13, RZ, P1, !PT ;  /* 0x0000000d4235a210 */ /* 0x001fe40000ffe4ff */
[----:B------:R-:W-:Y:S02]  /*55a0*/  SHF.R.S32.HI R56, RZ, 0x1f, R0 ;  /* 0x0000001fff387819 */ /* 0x000fe40000011400 */
[----:B------:R-:W-:-:S04]  /*55b0*/  ISETP.GE.U32.AND P1, PT, R0, UR16, PT ;  /* 0x0000001000007c0c */ /* 0x000fc8000bf26070 */
        /* <DEDUP_REMOVED lines=9> */
[----:B------:R-:W-:-:S04]  /*5650*/  @!P2 IADD3 R13, PT, PT, R67, R13, RZ ;  /* 0x0000000d430da210 */ /* 0x000fc80007ffe0ff */
[----:B------:R-:W-:Y:S02]  /*5660*/  @!P2 SHF.L.U64.HI R66, R66, 0x2, R13 ;  /* 0x000000024242a819 */ /* 0x000fe4000001020d */
[----:B------:R-:W0:Y:S01]  /*5670*/  @!P2 LDC.64 R12, c[0x0][0x398] ;  /* 0x0000e600ff0cab82 */ /* 0x000e220000000a00 */
[----:B--2---:R-:W-:Y:S01]  /*5680*/  @!P2 IADD3 R2, P1, PT, R0, R64, RZ ;  /* 0x000000400002a210 */ /* 0x004fe20007f3e0ff */
[----:B------:R0:W-:Y:S03]  /*5690*/  STL.64 [R1+0xa28], R20 ;  /* 0x000a281401007387 */ /* 0x0001e60000100a00 */
[----:B------:R-:W-:Y:S02]  /*56a0*/  @!P2 IADD3.X R3, PT, PT, R66, R65, RZ, P1, !PT ;  /* 0x000000414203a210 */ /* 0x000fe40000ffe4ff */
[----:B0-----:R-:W-:Y:S02]  /*56b0*/  @!P2 IADD3 R20, P1, PT, R0, R12, RZ ;  /* 0x0000000c0014a210 */ /* 0x001fe40007f3e0ff */
[----:B------:R-:W-:-:S02]  /*56c0*/  IADD3 R0, PT, PT, R57, 0x1d0, RZ ;  /* 0x000001d039007810 */ /* 0x000fc40007ffe0ff */
        /* <DEDUP_REMOVED lines=16> */
[----:B------:R1:W-:Y:S03]  /*57d0*/  STL [R1+0xa04], R26 ;  /* 0x000a041a01007387 */ /* 0x0003e60000100800 */
[----:B------:R-:W-:Y:S01]  /*57e0*/  @P2 LOP3.LUT R17, R17, 0x1, RZ, 0xfc, !PT ;  /* 0x0000000111112812 */ /* 0x000fe200078efcff */
[----:B------:R-:W-:Y:S01]  /*57f0*/  @!P2 STL.64 [R1+0x508], R2 ;  /* 0x000508020100a387 */ /* 0x000fe20000100a00 */
[----:B-1----:R-:W-:-:S03]  /*5800*/  @!P1 IADD3 R26, P2, PT, R0, R64, RZ ;  /* 0x00000040001a9210 */ /* 0x002fc60007f5e0ff */
[----:B------:R1:W-:Y:S02]  /*5810*/  STL [R1+0xa00], R27 ;  /* 0x000a001b01007387 */ /* 0x0003e40000100800 */
[----:B-1----:R-:W-:Y:S02]  /*5820*/  @!P1 IADD3.X R27, PT, PT, R66, R65, RZ, P2, !PT ;  /* 0x00000041421b9210 */ /* 0x002fe400017fe4ff */
[----:B0-----:R-:W-:Y:S02]  /*5830*/  @!P1 IADD3 R2, P2, PT, R0, R12, RZ ;  /* 0x0000000c00029210 */ /* 0x001fe40007f5e0ff */
[----:B------:R-:W-:Y:S02]  /*5840*/  IADD3 R0, PT, PT, R57, 0x1d8, RZ ;  /* 0x000001d839007810 */ /* 0x000fe40007ffe0ff */
[----:B------:R-:W-:Y:S02]  /*5850*/  @!P1 IADD3.X R3, PT, PT, R66, R13, RZ, P2, !PT ;  /* 0x0000000d42039210 */ /* 0x000fe400017fe4ff */
[----:B------:R-:W-:-:S02]  /*5860*/  SHF.R.S32.HI R56, RZ, 0x1f, R0 ;  /* 0x0000001fff387819 */ /* 0x000fc40000011400 */
        /* <DEDUP_REMOVED lines=13> */
[----:B------:R1:W-:Y:S04]  /*5940*/  @!P1 STL.64 [R1+0x4e0], R2 ;  /* 0x0004e00201009387 */ /* 0x0003e80000100a00 */
[----:B------:R0:W-:Y:S01]  /*5950*/  STL [R1+0xa54], R14 ;  /* 0x000a540e01007387 */ /* 0x0001e20000100800 */
[----:B-1----:R-:W-:-:S04]  /*5960*/  @!P2 IADD3 R2, P3, PT, R0, R64, RZ ;  /* 0x000000400002a210 */ /* 0x002fc80007f7e0ff */
[----:B------:R-:W-:Y:S01]  /*5970*/  @!P2 IADD3.X R3, PT, PT, R66, R65, RZ, P3, !PT ;  /* 0x000000414203a210 */ /* 0x000fe20001ffe4ff */
[----:B------:R1:W-:Y:S01]  /*5980*/  STL [R1+0xa50], R15 ;  /* 0x000a500f01007387 */ /* 0x0003e20000100800 */
[----:B0-----:R-:W-:Y:S02]  /*5990*/  @!P2 IADD3 R14, P3, PT, R0, R12, RZ ;  /* 0x0000000c000ea210 */ /* 0x001fe40007f7e0ff */
[----:B------:R-:W-:Y:S02]  /*59a0*/  IADD3 R0, PT, PT, R57, 0x1e0, RZ ;  /* 0x000001e039007810 */ /* 0x000fe40007ffe0ff */
[----:B-1----:R-:W-:Y:S02]  /*59b0*/  @!P2 IADD3.X R15, PT, PT, R66, R13, RZ, P3, !PT ;  /* 0x0000000d420fa210 */ /* 0x002fe40001ffe4ff */
        /* <DEDUP_REMOVED lines=28> */
[----:B------:R1:W-:Y:S01]  /*5b80*/  STL [R1+0xa14], R22 ;  /* 0x000a141601007387 */ /* 0x0003e20000100800 */
[----:B0-----:R-:W-:-:S02]  /*5b90*/  @!P4 IMAD R56, R56, R64, RZ ;  /* 0x000000403838c224 */ /* 0x001fc400078e02ff */
[----:B------:R-:W-:-:S04]  /*5ba0*/  @!P4 IMAD.WIDE.U32 R66, R0, R64, R66 ;  /* 0x000000400042c225 */ /* 0x000fc800078e0042 */
[----:B------:R-:W-:Y:S01]  /*5bb0*/  @!P4 IMAD R65, R0, R65, R56 ;  /* 0x000000410041c224 */ /* 0x000fe200078e0238 */
[----:B------:R-:W-:-:S04]  /*5bc0*/  @!P4 SHF.L.U32 R56, R66, 0x2, RZ ;  /* 0x000000024238c819 */ /* 0x000fc800000006ff */
[----:B------:R-:W-:Y:S02]  /*5bd0*/  @!P4 IADD3 R0, PT, PT, R67, R65, RZ ;  /* 0x000000414300c210 */ /* 0x000fe40007ffe0ff */
[----:B-1----:R-:W-:Y:S02]  /*5be0*/  @!P4 IADD3 R22, P5, PT, R56, R12, RZ ;  /* 0x0000000c3816c210 */ /* 0x002fe40007fbe0ff */
[----:B------:R-:W-:Y:S01]  /*5bf0*/  @!P4 SHF.L.U64.HI R0, R66, 0x2, R0 ;  /* 0x000000024200c819 */ /* 0x000fe20000010200 */
[----:B------:R0:W-:Y:S03]  /*5c00*/  STL [R1+0xa10], R23 ;  /* 0x000a101701007387 */ /* 0x0001e60000100800 */
[----:B0-----:R-:W-:Y:S02]  /*5c10*/  @!P4 IADD3.X R23, PT, PT, R0, R13, RZ, P5, !PT ;  /* 0x0000000d0017c210 */ /* 0x001fe40002ffe4ff */
[----:B------:R-:W0:Y:S01]  /*5c20*/  @!P4 LDC.64 R12, c[0x0][0x398] ;  /* 0x0000e600ff0ccb82 */ /* 0x000e220000000a00 */
[----:B------:R0:W-:Y:S02]  /*5c30*/  STL.64 [R1+0xa58], R6 ;  /* 0x000a580601007387 */ /* 0x0001e40000100a00 */
        /* <DEDUP_REMOVED lines=13> */
[----:B------:R-:W-:Y:S02]  /*5d10*/  MOV R64, R10 ;  /* 0x0000000a00407202 */ /* 0x000fe40000000f00 */
[C---:B------:R-:W-:Y:S02]  /*5d20*/  @!P5 SHF.L.U32 R56, R66.reuse, 0x2, RZ ;  /* 0x000000024238d819 */ /* 0x040fe400000006ff */
[----:B------:R-:W-:Y:S02]  /*5d30*/  @!P5 IADD3 R0, PT, PT, R67, R65, RZ ;  /* 0x000000414300d210 */ /* 0x000fe40007ffe0ff */
[----:B------:R-:W-:Y:S02]  /*5d40*/  MOV R65, R11 ;  /* 0x0000000b00417202 */ /* 0x000fe40000000f00 */
[----:B------:R-:W-:Y:S01]  /*5d50*/  @!P5 SHF.L.U64.HI R0, R66, 0x2, R0 ;  /* 0x000000024200d819 */ /* 0x000fe20000010200 */
[----:B------:R-:W-:Y:S01]  /*5d60*/  STL.64 [R1+0x940], R42 ;  /* 0x0009402a01007387 */ /* 0x000fe20000100a00 */
[----:B------:R-:W-:-:S02]  /*5d70*/  MOV R66, R64 ;  /* 0x0000004000427202 */ /* 0x000fc40000000f00 */
[----:B-1----:R-:W-:Y:S01]  /*5d80*/  @!P5 IADD3 R64, P6, PT, R56, R12, RZ ;  /* 0x0000000c3840d210 */ /* 0x002fe20007fde0ff */
[----:B------:R-:W-:Y:S01]  /*5d90*/  STL [R1+0x948], R45 ;  /* 0x0009482d01007387 */ /* 0x000fe20000100800 */
[----:B------:R-:W-:Y:S02]  /*5da0*/  MOV R67, R65 ;  /* 0x0000004100437202 */ /* 0x000fe40000000f00 */
[----:B------:R-:W-:Y:S01]  /*5db0*/  @!P5 IADD3.X R65, PT, PT, R0, R13, RZ, P6, !PT ;  /* 0x0000000d0041d210 */ /* 0x000fe200037fe4ff */
[----:B------:R-:W-:Y:S01]  /*5dc0*/  STL [R1+0x94c], R44 ;  /* 0x00094c2c01007387 */ /* 0x000fe20000100800 */
[----:B------:R-:W0:Y:S03]  /*5dd0*/  @!P5 LDC.64 R12, c[0x0][0x398] ;  /* 0x0000e600ff0cdb82 */ /* 0x000e260000000a00 */
[----:B------:R0:W-:Y:S01]  /*5de0*/  @!P5 STL.64 [R1+0x480], R64 ;  /* 0x000480400100d387 */ /* 0x0001e20000100a00 */
[----:B------:R-:W-:-:S03]  /*5df0*/  LOP3.LUT R16, R16, 0xfbffffff, RZ, 0xc0, !PT ;  /* 0xfbffffff10107812 */ /* 0x000fc600078ec0ff */
[----:B------:R-:W2:Y:S01]  /*5e00*/  LDL.LU.64 R10, [R1+0xa78] ;  /* 0x000a7800010a7983 */ /* 0x000ea20000300a00 */
[----:B0-----:R-:W-:-:S04]  /*5e10*/  @!P5 IADD3 R64, P6, PT, R56, R12, RZ ;  /* 0x0000000c3840d210 */ /* 0x001fc80007fde0ff */
[----:B------:R-:W-:Y:S02]  /*5e20*/  @!P5 IADD3.X R65, PT, PT, R0, R13, RZ, P6, !PT ;  /* 0x0000000d0041d210 */ /* 0x000fe400037fe4ff */
[----:B------:R-:W-:-:S04]  /*5e30*/  IADD3 R0, PT, PT, R57, 0x1f8, RZ ;  /* 0x000001f839007810 */ /* 0x000fc80007ffe0ff */
[----:B------:R-:W-:Y:S02]  /*5e40*/  SHF.R.S32.HI R56, RZ, 0x1f, R0 ;  /* 0x0000001fff387819 */ /* 0x000fe40000011400 */
[----:B------:R-:W-:-:S04]  /*5e50*/  ISETP.GE.U32.AND P6, PT, R0, UR16, PT ;  /* 0x0000001000007c0c */ /* 0x000fc8000bfc6070 */
[----:B------:R-:W-:-:S13]  /*5e60*/  ISETP.GE.AND.EX P6, PT, R56, UR17, PT, P6 ;  /* 0x0000001138007c0c */ /* 0x000fda000bfc6360 */
[----:B------:R-:W0:Y:S01]  /*5e70*/  @!P6 LDC.64 R12, c[0x0][0x3f8] ;  /* 0x0000fe00ff0ceb82 */ /* 0x000e220000000a00 */
[----:B------:R-:W-:Y:S02]  /*5e80*/  MOV R57, R67 ;  /* 0x0000004300397202 */ /* 0x000fe40000000f00 */
[----:B------:R-:W-:Y:S01]  /*5e90*/  @!P6 MOV R67, R43 ;  /* 0x0000002b0043e202 */ /* 0x000fe20000000f00 */
[----:B------:R1:W-:Y:S04]  /*5ea0*/  @!P5 STL.64 [R1+0x488], R64 ;  /* 0x000488400100d387 */ /* 0x0003e80000100a00 */
[----:B-1----:R-:W1:Y:S01]  /*5eb0*/  @!P6 LDC.64 R64, c[0x0][0x3a0] ;  /* 0x0000e800ff40eb82 */ /* 0x002e620000000a00 */
[----:B0-----:R-:W-:-:S04]  /*5ec0*/  @!P6 IMAD R56, R56, R12, RZ ;  /* 0x0000000c3838e224 */ /* 0x001fc800078e02ff */
[----:B------:R-:W-:Y:S01]  /*5ed0*/  @!P6 IMAD R13, R0, R13, R56 ;  /* 0x0000000d000de224 */ /* 0x000fe200078e0238 */
[----:B------:R-:W-:Y:S02]  /*5ee0*/  MOV R56, R66 ;  /* 0x0000004200387202 */ /* 0x000fe40000000f00 */
[----:B------:R-:W-:-:S05]  /*5ef0*/  @!P6 MOV R66, R44 ;  /* 0x0000002c0042e202 */ /* 0x000fca0000000f00 */
[----:B------:R-:W-:Y:S01]  /*5f00*/  @!P6 IMAD.WIDE.U32 R66, R0, R12, R66 ;  /* 0x0000000c0042e225 */ /* 0x000fe200078e0042 */
[----:B------:R-:W-:-:S04]  /*5f10*/  MOV R12, R56 ;  /* 0x00000038000c7202 */ /* 0x000fc80000000f00 */
[----:B------:R-:W-:Y:S02]  /*5f20*/  @!P6 IADD3 R0, PT, PT, R67, R13, RZ ;  /* 0x0000000d4300e210 */ /* 0x000fe40007ffe0ff */
[----:B------:R-:W-:Y:S02]  /*5f30*/  MOV R13, R57 ;  /* 0x00000039000d7202 */ /* 0x000fe40000000f00 */
[C---:B------:R-:W-:Y:S02]  /*5f40*/  @!P6 SHF.L.U32 R56, R66.reuse, 0x2, RZ ;  /* 0x000000024238e819 */ /* 0x040fe400000006ff */
[----:B------:R-:W-:Y:S02]  /*5f50*/  @!P6 SHF.L.U64.HI R0, R66, 0x2, R0 ;  /* 0x000000024200e819 */ /* 0x000fe40000010200 */
[----:B------:R-:W-:Y:S02]  /*5f60*/  MOV R66, R12 ;  /* 0x0000000c00427202 */ /* 0x000fe40000000f00 */
[----:B------:R-:W-:-:S02]  /*5f70*/  MOV R67, R13 ;  /* 0x0000000d00437202 */ /* 0x000fc40000000f00 */
[----:B------:R-:W0:Y:S01]  /*5f80*/  @!P6 LDC.64 R12, c[0x0][0x398] ;  /* 0x0000e600ff0ceb82 */ /* 0x000e220000000a00 */
[----:B------:R-:W-:Y:S02]  /*5f90*/  @P1 LOP3.LUT R16, R16, 0x4000000, RZ, 0xfc, !PT ;  /* 0x0400000010101812 */ /* 0x000fe400078efcff */
[----:B-1----:R-:W-:Y:S02]  /*5fa0*/  @!P6 IADD3 R64, P1, PT, R56, R64, RZ ;  /* 0x000000403840e210 */ /* 0x002fe40007f3e0ff */
[----:B------:R-:W-:Y:S02]  /*5fb0*/  MOV R42, R2 ;  /* 0x00000002002a7202 */ /* 0x000fe40000000f00 */
[----:B------:R-:W-:Y:S02]  /*5fc0*/  @!P6 IADD3.X R65, PT, PT, R0, R65, RZ, P1, !PT ;  /* 0x000000410041e210 */ /* 0x000fe40000ffe4ff */
[----:B------:R-:W-:Y:S02]  /*5fd0*/  MOV R43, R3 ;  /* 0x00000003002b7202 */ /* 0x000fe40000000f00 */
[----:B------:R-:W3:Y:S01]  /*5fe0*/  LDL.LU.64 R2, [R1+0xa68] ;  /* 0x000a680001027983 */ /* 0x000ee20000300a00 */
[----:B------:R-:W-:-:S03]  /*5ff0*/  MOV R57, R5 ;  /* 0x0000000500397202 */ /* 0x000fc60000000f00 */
[----:B------:R1:W-:Y:S02]  /*6000*/  STL.64 [R1+0x950], R64 ;  /* 0x0009504001007387 */ /* 0x0003e40000100a00 */
[----:B-1----:R-:W-:Y:S02]  /*6010*/  MOV R64, R42 ;  /* 0x0000002a00407202 */ /* 0x002fe40000000f00 */
[----:B0-----:R-:W-:Y:S02]  /*6020*/  @!P6 IADD3 R42, P1, PT, R56, R12, RZ ;  /* 0x0000000c382ae210 */ /* 0x001fe40007f3e0ff */
[----:B------:R-:W-:Y:S02]  /*6030*/  MOV R56, R4 ;  /* 0x0000000400387202 */ /* 0x000fe40000000f00 */
[----:B------:R-:W4:Y:S01]  /*6040*/  LDL.LU.64 R4, [R1+0xa60] ;  /* 0x000a600001047983 */ /* 0x000f220000300a00 */
[----:B------:R-:W-:Y:S02]  /*6050*/  MOV R65, R43 ;  /* 0x0000002b00417202 */ /* 0x000fe40000000f00 */
[----:B------:R-:W-:-:S02]  /*6060*/  @!P6 IADD3.X R43, PT, PT, R0, R13, RZ, P1, !PT ;  /* 0x0000000d002be210 */ /* 0x000fc40000ffe4ff */
[----:B------:R-:W-:-:S03]  /*6070*/  CS2R R12, SRZ ;  /* 0x00000000000c7805 */ /* 0x000fc6000001ff00 */
[----:B------:R0:W-:Y:S01]  /*6080*/  STL.64 [R1+0x958], R42 ;  /* 0x0009582a01007387 */ /* 0x0001e20000100a00 */
[----:B------:R-:W-:Y:S02]  /*6090*/  MOV R44, R8 ;  /* 0x00000008002c7202 */ /* 0x000fe40000000f00 */
[----:B------:R-:W-:Y:S02]  /*60a0*/  MOV R45, R9 ;  /* 0x00000009002d7202 */ /* 0x000fe40000000f00 */
[----:B------:R-:W2:Y:S01]  /*60b0*/  LDL.LU.64 R8, [R1+0xa70] ;  /* 0x000a700001087983 */ /* 0x000ea20000300a00 */
[----:B0-----:R-:W-:Y:S02]  /*60c0*/  MOV R42, R6 ;  /* 0x00000006002a7202 */ /* 0x001fe40000000f00 */
[----:B------:R-:W-:Y:S02]  /*60d0*/  MOV R43, R7 ;  /* 0x00000007002b7202 */ /* 0x000fe40000000f00 */
[----:B------:R-:W2:Y:S04]  /*60e0*/  LDL.LU.64 R6, [R1+0xa58] ;  /* 0x000a580001067983 */ /* 0x000ea80000300a00 */
[----:B---3--:R0:W3:Y:S02]  /*60f0*/  @!P0 LDG.E.64 R12, desc[UR10][R2.64] ;  /* 0x0000000a020c8981 */ /* 0x0080e4000c1e1b00 */
[----:B0-----:R-:W-:-:S06]  /*6100*/  CS2R R2, SRZ ;  /* 0x0000000000027805 */ /* 0x001fcc000001ff00 */
[----:B----4-:R0:W4:Y:S01]  /*6110*/  @!P0 LDG.E.64 R2, desc[UR10][R4.64] ;  /* 0x0000000a04028981 */ /* 0x010122000c1e1b00 */
[----:B------:R-:W-:-:S04]  /*6120*/  LOP3.LUT R16, R16, 0xf7ffffff, RZ, 0xc0, !PT ;  /* 0xf7ffffff10107812 */ /* 0x000fc800078ec0ff */
[----:B------:R-:W-:-:S04]  /*6130*/  @P2 LOP3.LUT R16, R16, 0x8000000, RZ, 0xfc, !PT ;  /* 0x0800000010102812 */ /* 0x000fc800078efcff */
[----:B------:R-:W-:Y:S02]  /*6140*/  LOP3.LUT P2, RZ, R16, 0x1000000, RZ, 0xc0, !PT ;  /* 0x0100000010ff7812 */ /* 0x000fe4000784c0ff */
[----:B0-----:R-:W-:Y:S02]  /*6150*/  CS2R R4, SRZ ;  /* 0x0000000000047805 */ /* 0x001fe4000001ff00 */
[----:B---3--:R-:W-:-:S05]  /*6160*/  @!P0 MOV R5, R13 ;  /* 0x0000000d00058202 */ /* 0x008fca0000000f00 */
[----:B------:R-:W-:Y:S01]  /*6170*/  STL [R1+0x558], R5 ;  /* 0x0005580501007387 */ /* 0x000fe20000100800 */
[----:B----4-:R-:W-:-:S05]  /*6180*/  @!P0 MOV R4, R2 ;  /* 0x0000000200048202 */ /* 0x010fca0000000f00 */
[----:B------:R0:W-:Y:S02]  /*6190*/  STL [R1+0x464], R4 ;  /* 0x0004640401007387 */ /* 0x0001e40000100800 */
[----:B0-----:R-:W-:-:S06]  /*61a0*/  CS2R R4, SRZ ;  /* 0x0000000000047805 */ /* 0x001fcc000001ff00 */
[----:B--2---:R0:W2:Y:S02]  /*61b0*/  @!P2 LDG.E.64 R4, desc[UR10][R6.64] ;  /* 0x0000000a0604a981 */ /* 0x0040a4000c1e1b00 */
        /* <DEDUP_REMOVED lines=11> */
[----:B------:R0:W3:Y:S02]  /*6270*/  @!P1 LDG.E.64 R10, desc[UR10][R62.64] ;  /* 0x0000000a3e0a9981 */ /* 0x0000e4000c1e1b00 */
[----:B0-----:R-:W-:Y:S02]  /*6280*/  MOV R62, R14 ;  /* 0x0000000e003e7202 */ /* 0x001fe40000000f00 */
[----:B------:R-:W-:Y:S02]  /*6290*/  MOV R63, R15 ;  /* 0x0000000f003f7202 */ /* 0x000fe40000000f00 */
[----:B------:R-:W-:Y:S02]  /*62a0*/  CS2R R14, SRZ ;  /* 0x00000000000e7805 */ /* 0x000fe4000001ff00 */
[----:B--2---:R-:W-:-:S05]  /*62b0*/  @!P1 MOV R14, R9 ;  /* 0x00000009000e9202 */ /* 0x004fca0000000f00 */
[----:B------:R0:W-:Y:S04]  /*62c0*/  STL [R1+0x608], R14 ;  /* 0x0006080e01007387 */ /* 0x0001e80000100800 */
[----:B0-----:R-:W2:Y:S01]  /*62d0*/  LDL.LU R14, [R1+0xa54] ;  /* 0x000a5400010e7983 */ /* 0x001ea20000300800 */
[----:B---3--:R-:W-:-:S05]  /*62e0*/  @!P1 MOV R15, R10 ;  /* 0x0000000a000f9202 */ /* 0x008fca0000000f00 */
[----:B------:R0:W-:Y:S04]  /*62f0*/  STL [R1+0x470], R15 ;  /* 0x0004700f01007387 */ /* 0x0001e80000100800 */
[----:B0-----:R-:W2:Y:S01]  /*6300*/  LDL.LU R15, [R1+0xa50] ;  /* 0x000a5000010f7983 */ /* 0x001ea20000300800 */
[----:B------:R-:W-:Y:S01]  /*6310*/  HFMA2 R0, -RZ, RZ, 0, 0 ;  /* 0x00000000ff007431 */ /* 0x000fe200000001ff */
        /* <DEDUP_REMOVED lines=8> */
[----:B0-----:R-:W-:-:S06]  /*63a0*/  CS2R R14, SRZ ;  /* 0x00000000000e7805 */ /* 0x001fcc000001ff00 */
[----:B------:R0:W3:Y:S04]  /*63b0*/  @!P0 LDG.E.64 R14, desc[UR10][R50.64] ;  /* 0x0000000a320e8981 */ /* 0x0000e8000c1e1b00 */
        /* <DEDUP_REMOVED lines=217> */
[----:B------:R-:W4:Y:S04]  /*7150*/  LDL.LU.64 R38, [R1+0x9d8] ;  /* 0x0009d80001267983 */ /* 0x000f280000300a00 */
[----:B------:R0:W-:Y:S02]  /*7160*/  STL [R1+0x500], R0 ;  /* 0x0005000001007387 */ /* 0x0001e40000100800 */
[----:B0-----:R-:W-:Y:S01]  /*7170*/  HFMA2 R0, -RZ, RZ, 0, 0 ;  /* 0x00000000ff007431 */ /* 0x001fe200000001ff */
[----:B--2---:R-:W-:-:S05]  /*7180*/  @!P2 MOV R36, R3 ;  /* 0x000000030024a202 */ /* 0x004fca0000000f00 */
[----:B------:R0:W-:Y:S04]  /*7190*/  STL [R1+0x780], R36 ;  /* 0x0007802401007387 */ /* 0x0001e80000100800 */
[----:B0-----:R-:W2:Y:S01]  /*71a0*/  LDL.LU R36, [R1+0x9d4] ;  /* 0x0009d40001247983 */ /* 0x001ea20000300800 */
[----:B---3--:R-:W-:-:S05]  /*71b0*/  @!P2 MOV R37, R12 ;  /* 0x0000000c0025a202 */ /* 0x008fca0000000f00 */
[----:B------:R0:W-:Y:S04]  /*71c0*/  STL [R1+0x51c], R37 ;  /* 0x00051c2501007387 */ /* 0x0001e80000100800 */
[----:B0-----:R-:W2:Y:S01]  /*71d0*/  LDL.LU R37, [R1+0x9d0] ;  /* 0x0009d00001257983 */ /* 0x001ea20000300800 */
        /* <DEDUP_REMOVED lines=9> */
[----:B------:R-:W-:Y:S02]  /*7270*/  @!P0 MOV R0, R11 ;  /* 0x0000000b00008202 */ /* 0x000fe40000000f00 */
[----:B------:R-:W-:-:S03]  /*7280*/  LOP3.LUT P1, RZ, R16, 0x4000, RZ, 0xc0, !PT ;  /* 0x0000400010ff7812 */ /* 0x000fc6000782c0ff */
[----:B------:R0:W-:Y:S02]  /*7290*/  STL [R1+0x530], R0 ;  /* 0x0005300001007387 */ /* 0x0001e40000100800 */
[----:B0-----:R-:W-:Y:S02]  /*72a0*/  HFMA2 R0, -RZ, RZ, 0, 0 ;  /* 0x00000000ff007431 */ /* 0x001fe400000001ff */
[----:B------:R0:W-:Y:S01]  /*72b0*/  STL.64 [R1+0x50], R4 ;  /* 0x0000500401007387 */ /* 0x0001e20000100a00 */
[----:B------:R-:W-:-:S05]  /*72c0*/  @!P2 MOV R0, R2 ;  /* 0x000000020000a202 */ /* 0x000fca0000000f00 */
[----:B------:R1:W-:Y:S01]  /*72d0*/  STL [R1+0x764], R0 ;  /* 0x0007640001007387 */ /* 0x0003e20000100800 */
[----:B0-----:R-:W-:-:S03]  /*72e0*/  CS2R R4, SRZ ;  /* 0x0000000000047805 */ /* 0x001fc6000001ff00 */
[----:B------:R0:W-:Y:S01]  /*72f0*/  STL.64 [R1+0x9a8], R12 ;  /* 0x0009a80c01007387 */ /* 0x0001e20000100a00 */
[----:B-1----:R-:W-:Y:S01]  /*7300*/  HFMA2 R0, -RZ, RZ, 0, 0 ;  /* 0x00000000ff007431 */ /* 0x002fe200000001ff */
[----:B------:R-:W-:Y:S02]  /*7310*/  @!P2 MOV R0, R13 ;  /* 0x0000000d0000a202 */ /* 0x000fe40000000f00 */
[----:B0-----:R-:W-:Y:S02]  /*7320*/  MOV R12, R40 ;  /* 0x00000028000c7202 */ /* 0x001fe40000000f00 */
[----:B------:R-:W-:Y:S02]  /*7330*/  MOV R13, R41 ;  /* 0x00000029000d7202 */ /* 0x000fe40000000f00 */
[----:B------:R-:W3:Y:S04]  /*7340*/  LDL.LU.64 R40, [R1+0x9c8] ;  /* 0x0009c80001287983 */ /* 0x000ee80000300a00 */
[----:B--2---:R0:W2:Y:S02]  /*7350*/  @!P1 LDG.E.64 R4, desc[UR10][R36.64] ;  /* 0x0000000a24049981 */ /* 0x0040a4000c1e1b00 */
[----:B0-----:R-:W-:-:S02]  /*7360*/  MOV R36, R14 ;  /* 0x0000000e00247202 */ /* 0x001fc40000000f00 */
[----:B------:R-:W-:Y:S02]  /*7370*/  MOV R37, R15 ;  /* 0x0000000f00257202 */ /* 0x000fe40000000f00 */
[----:B------:R-:W-:-:S06]  /*7380*/  CS2R R14, SRZ ;  /* 0x00000000000e7805 */ /* 0x000fcc000001ff00 */
[----:B----4-:R0:W4:Y:S04]  /*7390*/  @!P1 LDG.E.64 R14, desc[UR10][R38.64] ;  /* 0x0000000a260e9981 */ /* 0x010128000c1e1b00 */
[----:B------:R3:W-:Y:S01]  /*73a0*/  STL.64 [R1+0x250], R6 ;  /* 0x0002500601007387 */ /* 0x0007e20000100a00 */
[----:B0-----:R-:W-:Y:S02]  /*73b0*/  MOV R38, R46 ;  /* 0x0000002e00267202 */ /* 0x001fe40000000f00 */
[----:B------:R-:W-:Y:S02]  /*73c0*/  MOV R39, R47 ;  /* 0x0000002f00277202 */ /* 0x000fe40000000f00 */
[----:B------:R-:W4:Y:S01]  /*73d0*/  LDL.LU.64 R46, [R1+0x9c0] ;  /* 0x0009c000012e7983 */ /* 0x000f220000300a00 */
[----:B---3--:R-:W-:-:S02]  /*73e0*/  MOV R6, R40 ;  /* 0x0000002800067202 */ /* 0x008fc40000000f00 */
[----:B------:R-:W-:Y:S02]  /*73f0*/  MOV R7, R41 ;  /* 0x0000002900077202 */ /* 0x000fe40000000f00 */
[----:B------:R-:W-:Y:S02]  /*7400*/  CS2R R40, SRZ ;  /* 0x0000000000287805 */ /* 0x000fe4000001ff00 */
[----:B--2---:R-:W-:-:S05]  /*7410*/  @!P1 MOV R40, R5 ;  /* 0x0000000500289202 */ /* 0x004fca0000000f00 */
[----:B------:R0:W-:Y:S04]  /*7420*/  STL [R1+0x7a0], R40 ;  /* 0x0007a02801007387 */ /* 0x0001e80000100800 */
[----:B0-----:R-:W2:Y:S01]  /*7430*/  LDL.LU R40, [R1+0x9bc] ;  /* 0x0009bc0001287983 */ /* 0x001ea20000300800 */
[----:B----4-:R-:W-:-:S05]  /*7440*/  @!P1 MOV R41, R14 ;  /* 0x0000000e00299202 */ /* 0x010fca0000000f00 */
        /* <DEDUP_REMOVED lines=11> */
[----:B------:R0:W3:Y:S04]  /*7500*/  @!P0 LDG.E.64 R8, desc[UR10][R46.64] ;  /* 0x0000000a2e088981 */ /* 0x0000e8000c1e1b00 */
[----:B------:R1:W-:Y:S01]  /*7510*/  STL.64 [R1+0x258], R10 ;  /* 0x0002580a01007387 */ /* 0x0003e20000100a00 */
[----:B0-----:R-:W-:Y:S02]  /*7520*/  MOV R46, R48 ;  /* 0x00000030002e7202 */ /* 0x001fe40000000f00 */
[----:B------:R-:W-:Y:S02]  /*7530*/  MOV R47, R49 ;  /* 0x00000031002f7202 */ /* 0x000fe40000000f00 */
[----:B------:R-:W4:Y:S01]  /*7540*/  LDL.LU.64 R48, [R1+0x9b0] ;  /* 0x0009b00001307983 */ /* 0x000f220000300a00 */
[----:B-1----:R-:W-:-:S02]  /*7550*/  CS2R R10, SRZ ;  /* 0x00000000000a7805 */ /* 0x002fc4000001ff00 */
[----:B--2---:R-:W-:-:S05]  /*7560*/  @!P0 MOV R11, R7 ;  /* 0x00000007000b8202 */ /* 0x004fca0000000f00 */
[----:B------:R0:W-:Y:S01]  /*7570*/  STL [R1+0x7c8], R11 ;  /* 0x0007c80b01007387 */ /* 0x0001e20000100800 */
[----:B---3--:R-:W-:Y:S02]  /*7580*/  @!P0 MOV R10, R8 ;  /* 0x00000008000a8202 */ /* 0x008fe40000000f00 */
[----:B0-----:R-:W-:-:S03]  /*7590*/  MOV R11, R41 ;  /* 0x00000029000b7202 */ /* 0x001fc60000000f00 */
[----:B------:R0:W-:Y:S01]  /*75a0*/  STL [R1+0x55c], R10 ;  /* 0x00055c0a01007387 */ /* 0x0001e20000100800 */
[----:B------:R-:W-:Y:S02]  /*75b0*/  MOV R41, R13 ;  /* 0x0000000d00297202 */ /* 0x000fe40000000f00 */
[----:B0-----:R-:W-:Y:S02]  /*75c0*/  MOV R10, R40 ;  /* 0x00000028000a7202 */ /* 0x001fe40000000f00 */
[----:B------:R-:W-:Y:S02]  /*75d0*/  MOV R40, R12 ;  /* 0x0000000c00287202 */ /* 0x000fe40000000f00 */
[----:B------:R-:W2:Y:S01]  /*75e0*/  LDL.LU.64 R12, [R1+0x598] ;  /* 0x00059800010c7983 */ /* 0x000ea20000300a00 */
[----:B------:R-:W-:-:S03]  /*75f0*/  LOP3.LUT P2, RZ, R16, 0x1000, RZ, 0xc0, !PT ;  /* 0x0000100010ff7812 */ /* 0x000fc6000784c0ff */
[----:B------:R0:W-:Y:S02]  /*7600*/  STL.64 [R1+0x60], R2 ;  /* 0x0000600201007387 */ /* 0x0001e40000100a00 */
[----:B0-----:R-:W-:-:S08]  /*7610*/  CS2R R2, SRZ ;  /* 0x0000000000027805 */ /* 0x001fd0000001ff00 */
[----:B----4-:R0:W3:Y:S02]  /*7620*/  @!P2 LDG.E.64 R2, desc[UR10][R48.64] ;  /* 0x0000000a3002a981 */ /* 0x0100e4000c1e1b00 */
[----:B0-----:R-:W-:Y:S02]  /*7630*/  MOV R48, R10 ;  /* 0x0000000a00307202 */ /* 0x001fe40000000f00 */
[----:B------:R-:W-:Y:S02]  /*7640*/  MOV R49, R11 ;  /* 0x0000000b00317202 */ /* 0x000fe40000000f00 */
[----:B------:R-:W-:Y:S01]  /*7650*/  CS2R R10, SRZ ;  /* 0x00000000000a7805 */ /* 0x000fe2000001ff00 */
[----:B------:R0:W-:Y:S02]  /*7660*/  STL [R1+0x54c], R0 ;  /* 0x00054c0001007387 */ /* 0x0001e40000100800 */
[----:B0-----:R-:W-:Y:S01]  /*7670*/  HFMA2 R0, -RZ, RZ, 0, 0 ;  /* 0x00000000ff007431 */ /* 0x001fe200000001ff */
[----:B------:R-:W-:-:S02]  /*7680*/  @!P1 MOV R0, R4 ;  /* 0x0000000400009202 */ /* 0x000fc40000000f00 */
[----:B--2---:R-:W2:Y:S04]  /*7690*/  @!P2 LDG.E.64 R10, desc[UR10][R12.64] ;  /* 0x0000000a0c0aa981 */ /* 0x004ea8000c1e1b00 */
        /* <DEDUP_REMOVED lines=12> */
[----:B------:R0:W-:Y:S01]  /*7760*/  STL.64 [R1+0x68], R4 ;  /* 0x0000680401007387 */ /* 0x0001e20000100a00 */
[----:B---3--:R-:W-:-:S05]  /*7770*/  @!P2 MOV R0, R2 ;  /* 0x000000020000a202 */ /* 0x008fca0000000f00 */
[----:B------:R1:W-:Y:S04]  /*7780*/  STL [R1+0x7cc], R0 ;  /* 0x0007cc0001007387 */ /* 0x0003e80000100800 */
[----:B0-----:R-:W3:Y:S01]  /*7790*/  LDL.LU.64 R4, [R1+0x838] ;  /* 0x0008380001047983 */ /* 0x001ee20000300a00 */
[----:B-1----:R-:W-:Y:S01]  /*77a0*/  HFMA2 R0, -RZ, RZ, 0, 0 ;  /* 0x00000000ff007431 */ /* 0x002fe200000001ff */
[----:B--2---:R-:W-:Y:S02]  /*77b0*/  @!P2 MOV R0, R11 ;  /* 0x0000000b0000a202 */ /* 0x004fe40000000f00 */
[----:B------:R-:W-:Y:S04]  /*77c0*/  STL.64 [R1+0x9a0], R10 ;  /* 0x0009a00a01007387 */ /* 0x000fe80000100a00 */
[----:B----4-:R0:W-:Y:S02]  /*77d0*/  STL.64 [R1+0x260], R12 ;  /* 0x0002600c01007387 */ /* 0x0101e40000100a00 */
[----:B0-----:R-:W-:-:S02]  /*77e0*/  CS2R R12, SRZ ;  /* 0x00000000000c7805 */ /* 0x001fc4000001ff00 */
[----:B------:R-:W-:Y:S02]  /*77f0*/  @!P2 MOV R12, R10 ;  /* 0x0000000a000ca202 */ /* 0x000fe40000000f00 */
[----:B------:R-:W2:Y:S01]  /*7800*/  LDL.LU.64 R10, [R1+0x810] ;  /* 0x00081000010a7983 */ /* 0x000ea20000300a00 */
[----:B------:R-:W-:Y:S02]  /*7810*/  LOP3.LUT P1, RZ, R16, 0x800, RZ, 0xc0, !PT ;  /* 0x0000080010ff7812 */ /* 0x000fe4000782c0ff */
[----:B------:R-:W-:Y:S01]  /*7820*/  @!P2 MOV R13, R3 ;  /* 0x00000003000da202 */ /* 0x000fe20000000f00 */
[----:B------:R-:W-:Y:S04]  /*7830*/  STL [R1+0x584], R12 ;  /* 0x0005840c01007387 */ /* 0x000fe80000100800 */
[----:B------:R0:W-:Y:S02]  /*7840*/  STL [R1+0x7e8], R13 ;  /* 0x0007e80d01007387 */ /* 0x0001e40000100800 */
[----:B0-----:R-:W-:-:S06]  /*7850*/  CS2R R12, SRZ ;  /* 0x00000000000c7805 */ /* 0x001fcc000001ff00 */
        /* <DEDUP_REMOVED lines=20> */
[----:B------:R0:W-:Y:S01]  /*79a0*/  STL.64 [R1+0x270], R8 ;  /* 0x0002700801007387 */ /* 0x0001e20000100a00 */
[----:B------:R-:W-:-:S02]  /*79b0*/  LOP3.LUT P2, RZ, R16, 0x200, RZ, 0xc0, !PT ;  /* 0x0000020010ff7812 */ /* 0x000fc4000784c0ff */
[----:B0-----:R-:W-:Y:S02]  /*79c0*/  CS2R R8, SRZ ;  /* 0x0000000000087805 */ /* 0x001fe4000001ff00 */
[----:B---3--:R-:W-:-:S05]  /*79d0*/  @!P0 MOV R9, R15 ;  /* 0x0000000f00098202 */ /* 0x008fca0000000f00 */
[----:B------:R0:W-:Y:S02]  /*79e0*/  STL [R1+0x830], R9 ;  /* 0x0008300901007387 */ /* 0x0001e40000100800 */
[----:B0-----:R-:W-:Y:S02]  /*79f0*/  MOV R9, R49 ;  /* 0x0000003100097202 */ /* 0x001fe40000000f00 */
[----:B------:R-:W-:Y:S02]  /*7a00*/  MOV R49, R39 ;  /* 0x0000002700317202 */ /* 0x000fe40000000f00 */
[----:B------:R-:W-:Y:S02]  /*7a10*/  MOV R39, R37 ;  /* 0x0000002500277202 */ /* 0x000fe40000000f00 */
[----:B------:R-:W-:Y:S02]  /*7a20*/  MOV R37, R31 ;  /* 0x0000001f00257202 */ /* 0x000fe40000000f00 */
[----:B------:R-:W-:-:S02]  /*7a30*/  MOV R31, R19 ;  /* 0x00000013001f7202 */ /* 0x000fc40000000f00 */
[----:B--2---:R-:W-:-:S05]  /*7a40*/  @!P0 MOV R8, R6 ;  /* 0x0000000600088202 */ /* 0x004fca0000000f00 */
[----:B------:R0:W-:Y:S02]  /*7a50*/  STL [R1+0x5d0], R8 ;  /* 0x0005d00801007387 */ /* 0x0001e40000100800 */
[----:B0-----:R-:W-:Y:S02]  /*7a60*/  MOV R8, R48 ;  /* 0x0000003000087202 */ /* 0x001fe40000000f00 */
[----:B------:R-:W-:Y:S02]  /*7a70*/  MOV R48, R38 ;  /* 0x0000002600307202 */ /* 0x000fe40000000f00 */
[----:B------:R-:W-:Y:S02]  /*7a80*/  MOV R38, R36 ;  /* 0x0000002400267202 */ /* 0x000fe40000000f00 */
[----:B------:R-:W-:Y:S02]  /*7a90*/  MOV R36, R30 ;  /* 0x0000001e00247202 */ /* 0x000fe40000000f00 */
[----:B------:R-:W-:-:S02]  /*7aa0*/  MOV R30, R18 ;  /* 0x00000012001e7202 */ /* 0x000fc40000000f00 */
[----:B------:R-:W-:-:S06]  /*7ab0*/  CS2R R18, SRZ ;  /* 0x0000000000127805 */ /* 0x000fcc000001ff00 */
[----:B----4-:R0:W2:Y:S02]  /*7ac0*/  @!P2 LDG.E.64 R18, desc[UR10][R2.64] ;  /* 0x0000000a0212a981 */ /* 0x0100a4000c1e1b00 */
[----:B0-----:R-:W-:-:S06]  /*7ad0*/  CS2R R2, SRZ ;  /* 0x0000000000027805 */ /* 0x001fcc000001ff00 */
[----:B------:R-:W3:Y:S04]  /*7ae0*/  @!P2 LDG.E.64 R2, desc[UR10][R10.64] ;  /* 0x0000000a0a02a981 */ /* 0x000ee8000c1e1b00 */
        /* <DEDUP_REMOVED lines=15> */
[----:B------:R0:W-:Y:S04]  /*7be0*/  STL.64 [R1+0x80], R12 ;  /* 0x0000800c01007387 */ /* 0x0001e80000100a00 */
[----:B0-----:R-:W4:Y:S01]  /*7bf0*/  LDL.LU.64 R12, [R1+0x628] ;  /* 0x00062800010c7983 */ /* 0x001f220000300a00 */
[----:B--2---:R-:W-:-:S05]  /*7c00*/  @!P2 MOV R0, R18 ;  /* 0x000000120000a202 */ /* 0x004fca0000000f00 */
[----:B------:R0:W-:Y:S02]  /*7c10*/  STL [R1+0x820], R0 ;  /* 0x0008200001007387 */ /* 0x0001e40000100800 */
[----:B0-----:R-:W-:Y:S02]  /*7c20*/  HFMA2 R0, -RZ, RZ, 0, 0 ;  /* 0x00000000ff007431 */ /* 0x001fe400000001ff */
[----:B---3--:R-:W-:Y:S01]  /*7c30*/  STL.64 [R1+0x998], R2 ;  /* 0x0009980201007387 */ /* 0x008fe20000100a00 */
[----:B------:R-:W-:-:S03]  /*7c40*/  @!P2 MOV R0, R3 ;  /* 0x000000030000a202 */ /* 0x000fc60000000f00 */
[----:B----4-:R0:W-:Y:S02]  /*7c50*/  STL.64 [R1+0x278], R10 ;  /* 0x0002780a01007387 */ /* 0x0101e40000100a00 */
[----:B0-----:R-:W-:Y:S02]  /*7c60*/  CS2R R10, SRZ ;  /* 0x00000000000a7805 */ /* 0x001fe4000001ff00 */
[----:B------:R-:W-:Y:S02]  /*7c70*/  @!P2 MOV R10, R2 ;  /* 0x00000002000aa202 */ /* 0x000fe40000000f00 */
[----:B------:R-:W2:Y:S01]  /*7c80*/  LDL.LU.64 R2, [R1+0x818] ;  /* 0x0008180001027983 */ /* 0x000ea20000300a00 */
[----:B------:R-:W-:Y:S02]  /*7c90*/  LOP3.LUT P1, RZ, R16, 0x100, RZ, 0xc0, !PT ;  /* 0x0000010010ff7812 */ /* 0x000fe4000782c0ff */
[----:B------:R-:W-:Y:S01]  /*7ca0*/  @!P2 MOV R11, R19 ;  /* 0x00000013000ba202 */ /* 0x000fe20000000f00 */
[----:B------:R-:W-:Y:S04]  /*7cb0*/  STL [R1+0x5e4], R10 ;  /* 0x0005e40a01007387 */ /* 0x000fe80000100800 */
[----:B------:R0:W-:Y:S02]  /*7cc0*/  STL [R1+0x824], R11 ;  /* 0x0008240b01007387 */ /* 0x0001e40000100800 */
[----:B0-----:R-:W-:-:S06]  /*7cd0*/  CS2R R10, SRZ ;  /* 0x00000000000a7805 */ /* 0x001fcc000001ff00 */
[----:B--2---:R0:W2:Y:S02]  /*7ce0*/  @!P1 LDG.E.64 R10, desc[UR10][R2.64] ;  /* 0x0000000a020a9981 */ /* 0x0040a4000c1e1b00 */
[----:B0-----:R-:W-:Y:S02]  /*7cf0*/  MOV R2, R8 ;  /* 0x0000000800027202 */ /* 0x001fe40000000f00 */
[----:B------:R-:W-:Y:S02]  /*7d00*/  MOV R3, R9 ;  /* 0x0000000900037202 */ /* 0x000fe40000000f00 */
[----:B------:R-:W-:-:S06]  /*7d10*/  CS2R R8, SRZ ;  /* 0x0000000000087805 */ /* 0x000fcc000001ff00 */
[----:B------:R-:W3:Y:S04]  /*7d20*/  @!P1 LDG.E.64 R8, desc[UR10][R12.64] ;  /* 0x0000000a0c089981 */ /* 0x000ee8000c1e1b00 */
[----:B------:R0:W-:Y:S02]  /*7d30*/  STL.64 [R1+0x280], R4 ;  /* 0x0002800401007387 */ /* 0x0001e40000100a00 */
[----:B0-----:R-:W-:Y:S02]  /*7d40*/  CS2R R4, SRZ ;  /* 0x0000000000047805 */ /* 0x001fe4000001ff00 */
[----:B------:R0:W-:Y:S04]  /*7d50*/  STL.64 [R1+0x88], R14 ;  /* 0x0000880e01007387 */ /* 0x0001e80000100a00 */
[----:B0-----:R-:W4:Y:S01]  /*7d60*/  LDL.LU.64 R14, [R1+0x658] ;  /* 0x00065800010e7983 */ /* 0x001f220000300a00 */
[----:B--2---:R-:W-:-:S05]  /*7d70*/  @!P1 MOV R5, R11 ;  /* 0x0000000b00059202 */ /* 0x004fca0000000f00 */
[----:B------:R-:W-:Y:S01]  /*7d80*/  STL [R1+0x81c], R5 ;  /* 0x00081c0501007387 */ /* 0x000fe20000100800 */
[----:B---3--:R-:W-:-:S05]  /*7d90*/  @!P1 MOV R4, R8 ;  /* 0x0000000800049202 */ /* 0x008fca0000000f00 */
[----:B------:R0:W-:Y:S04]  /*7da0*/  STL [R1+0x614], R4 ;  /* 0x0006140401007387 */ /* 0x0001e80000100800 */
[----:B0-----:R-:W2:Y:S01]  /*7db0*/  LDL.LU.64 R4, [R1+0x808] ;  /* 0x0008080001047983 */ /* 0x001ea20000300a00 */
[----:B------:R-:W-:Y:S02]  /*7dc0*/  LOP3.LUT P0, RZ, R16, 0x80, RZ, 0xc0, !PT ;  /* 0x0000008010ff7812 */ /* 0x000fe4000780c0ff */
[----:B------:R-:W-:-:S11]  /*7dd0*/  CS2R R12, SRZ ;  /* 0x00000000000c7805 */ /* 0x000fd6000001ff00 */
[----:B--2---:R0:W2:Y:S02]  /*7de0*/  @!P0 LDG.E.64 R12, desc[UR10][R4.64] ;  /* 0x0000000a040c8981 */ /* 0x0040a4000c1e1b00 */
[----:B0-----:R-:W-:-:S06]  /*7df0*/  CS2R R4, SRZ ;  /* 0x0000000000047805 */ /* 0x001fcc000001ff00 */
[----:B----4-:R-:W3:Y:S04]  /*7e00*/  @!P0 LDG.E.64 R4, desc[UR10][R14.64] ;  /* 0x0000000a0e048981 */ /* 0x010ee8000c1e1b00 */
[----:B------:R0:W-:Y:S04]  /*7e10*/  STL.64 [R1+0x288], R6 ;  /* 0x0002880601007387 */ /* 0x0001e80000100a00 */
[----:B------:R1:W-:Y:S01]  /*7e20*/  STL.64 [R1+0x90], R18 ;  /* 0x0000901201007387 */ /* 0x0003e20000100a00 */
[----:B0-----:R-:W-:-:S03]  /*7e30*/  CS2R R6, SRZ ;  /* 0x0000000000067805 */ /* 0x001fc6000001ff00 */
[----:B-1----:R-:W4:Y:S01]  /*7e40*/  LDL.LU.64 R18, [R1+0x800] ;  /* 0x0008000001127983 */ /* 0x002f220000300a00 */
[----:B--2---:R-:W-:-:S05]  /*7e50*/  @!P0 MOV R7, R13 ;  /* 0x0000000d00078202 */ /* 0x004fca0000000f00 */
[----:B------:R0:W-:Y:S01]  /*7e60*/  STL [R1+0x80c], R7 ;  /* 0x00080c0701007387 */ /* 0x0001e20000100800 */
[----:B---3--:R-:W-:Y:S02]  /*7e70*/  @!P0 MOV R6, R4 ;  /* 0x0000000400068202 */ /* 0x008fe40000000f00 */
[----:B0-----:R-:W-:-:S03]  /*7e80*/  MOV R7, R3 ;  /* 0x0000000300077202 */ /* 0x001fc60000000f00 */
[----:B------:R0:W-:Y:S02]  /*7e90*/  STL [R1+0x62c], R6 ;  /* 0x00062c0601007387 */ /* 0x0001e40000100800 */
[----:B0-----:R-:W-:Y:S02]  /*7ea0*/  MOV R6, R2 ;  /* 0x0000000200067202 */ /* 0x001fe40000000f00 */
[----:B------:R-:W2:Y:S01]  /*7eb0*/  LDL.LU.64 R2, [R1+0x7f8] ;  /* 0x0007f80001027983 */ /* 0x000ea20000300a00 */
[----:B------:R-:W-:Y:S02]  /*7ec0*/  LOP3.LUT P2, RZ, R16, 0x40, RZ, 0xc0, !PT ;  /* 0x0000004010ff7812 */ /* 0x000fe4000784c0ff */
[----:B------:R-:W-:-:S11]  /*7ed0*/  CS2R R14, SRZ ;  /* 0x00000000000e7805 */ /* 0x000fd6000001ff00 */
        /* <DEDUP_REMOVED lines=20> */
[----:B---3--:R-:W-:-:S05]  /*8020*/  @!P2 MOV R0, R14 ;  /* 0x0000000e0000a202 */ /* 0x008fca0000000f00 */
[----:B------:R0:W-:Y:S02]  /*8030*/  STL [R1+0x7f8], R0 ;  /* 0x0007f80001007387 */ /* 0x0001e40000100800 */
[----:B0-----:R-:W-:Y:S01]  /*8040*/  HFMA2 R0, -RZ, RZ, 0, 0 ;  /* 0x00000000ff007431 */ /* 0x001fe200000001ff */
[----:B--2---:R-:W-:Y:S01]  /*8050*/  @!P2 MOV R0, R7 ;  /* 0x000000070000a202 */ /* 0x004fe20000000f00 */
[----:B----4-:R0:W-:Y:S02]  /*8060*/  STL.64 [R1+0x290], R2 ;  /* 0x0002900201007387 */ /* 0x0101e40000100a00 */
[----:B0-----:R-:W-:Y:S02]  /*8070*/  CS2R R2, SRZ ;  /* 0x0000000000027805 */ /* 0x001fe4000001ff00 */
[----:B------:R-:W-:Y:S02]  /*8080*/  @!P2 MOV R3, R15 ;  /* 0x0000000f0003a202 */ /* 0x000fe40000000f00 */
[----:B------:R-:W-:-:S03]  /*8090*/  @!P2 MOV R2, R6 ;  /* 0x000000060002a202 */ /* 0x000fc60000000f00 */
[----:B------:R-:W-:Y:S04]  /*80a0*/  STL [R1+0x7fc], R3 ;  /* 0x0007fc0301007387 */ /* 0x000fe80000100800 */
[----:B------:R0:W-:Y:S04]  /*80b0*/  STL [R1+0x65c], R2 ;  /* 0x00065c0201007387 */ /* 0x0001e80000100800 */
[----:B------:R-:W-:Y:S04]  /*80c0*/  STL [R1+0x678], R0 ;  /* 0x0006780001007387 */ /* 0x000fe80000100800 */
[----:B0-----:R-:W2:Y:S04]  /*80d0*/  LDL.LU.64 R2, [R1+0x7f0] ;  /* 0x0007f00001027983 */ /* 0x001ea80000300a00 */
[----:B------:R0:W-:Y:S04]  /*80e0*/  STL.64 [R1+0x990], R6 ;  /* 0x0009900601007387 */ /* 0x0001e80000100a00 */
[----:B0-----:R-:W3:Y:S01]  /*80f0*/  LDL.LU.64 R6, [R1+0x6a0] ;  /* 0x0006a00001067983 */ /* 0x001ee20000300a00 */
[----:B------:R-:W-:-:S03]  /*8100*/  LOP3.LUT P1, RZ, R16, 0x20, RZ, 0xc0, !PT ;  /* 0x0000002010ff7812 */ /* 0x000fc6000782c0ff */
[----:B------:R0:W-:Y:S02]  /*8110*/  STL.64 [R1+0x98], R10 ;  /* 0x0000980a01007387 */ /* 0x0001e40000100a00 */
[----:B0-----:R-:W-:-:S08]  /*8120*/  CS2R R10, SRZ ;  /* 0x00000000000a7805 */ /* 0x001fd0000001ff00 */
[----:B--2---:R0:W2:Y:S02]  /*8130*/  @!P1 LDG.E.64 R10, desc[UR10][R2.64] ;  /* 0x0000000a020a9981 */ /* 0x0040a4000c1e1b00 */
[----:B0-----:R-:W-:-:S06]  /*8140*/  CS2R R2, SRZ ;  /* 0x0000000000027805 */ /* 0x001fcc000001ff00 */
[----:B---3--:R0:W3:Y:S04]  /*8150*/  @!P1 LDG.E.64 R2, desc[UR10][R6.64] ;  /* 0x0000000a06029981 */ /* 0x0080e8000c1e1b00 */
[----:B------:R1:W-:Y:S01]  /*8160*/  STL.64 [R1+0x298], R8 ;  /* 0x0002980801007387 */ /* 0x0003e20000100a00 */
[----:B0-----:R-:W-:-:S03]  /*8170*/  CS2R R6, SRZ ;  /* 0x0000000000067805 */ /* 0x001fc6000001ff00 */
[----:B-1----:R-:W4:Y:S01]  /*8180*/  LDL.LU.64 R8, [R1+0x7e0] ;  /* 0x0007e00001087983 */ /* 0x002f220000300a00 */
[----:B--2---:R-:W-:-:S05]  /*8190*/  @!P1 MOV R7, R11 ;  /* 0x0000000b00079202 */ /* 0x004fca0000000f00 */
[----:B------:R-:W-:Y:S01]  /*81a0*/  STL [R1+0x7f4], R7 ;  /* 0x0007f40701007387 */ /* 0x000fe20000100800 */
[----:B---3--:R-:W-:-:S05]  /*81b0*/  @!P1 MOV R6, R2 ;  /* 0x0000000200069202 */ /* 0x008fca0000000f00 */
        /* <DEDUP_REMOVED lines=20> */
[----:B------:R-:W-:-:S05]  /*8300*/  @!P1 MOV R0, R10 ;  /* 0x0000000a00009202 */ /* 0x000fca0000000f00 */
[----:B------:R0:W-:Y:S04]  /*8310*/  STL [R1+0x7f0], R0 ;  /* 0x0007f00001007387 */ /* 0x0001e80000100800 */
[----:B--2---:R1:W2:Y:S02]  /*8320*/  @!P2 LDG.E.64 R14, desc[UR10][R4.64] ;  /* 0x0000000a040ea981 */ /* 0x0042a4000c1e1b00 */
[----:B-1----:R-:W-:-:S06]  /*8330*/  CS2R R4, SRZ ;  /* 0x0000000000047805 */ /* 0x002fcc000001ff00 */
[----:B----4-:R1:W3:Y:S04]  /*8340*/  @!P2 LDG.E.64 R4, desc[UR10][R6.64] ;  /* 0x0000000a0604a981 */ /* 0x0102e8000c1e1b00 */
[----:B------:R-:W4:Y:S01]  /*8350*/  LDL.LU.64 R6, [R1+0x990] ;  /* 0x0009900001067983 */ /* 0x000f220000300a00 */
        /* <DEDUP_REMOVED lines=13> */
[----:B----4-:R1:W-:Y:S02]  /*8430*/  STL.64 [R1+0x2a8], R6 ;  /* 0x0002a80601007387 */ /* 0x0103e40000100a00 */
[----:B-1----:R-:W-:Y:S02]  /*8440*/  CS2R R6, SRZ ;  /* 0x0000000000067805 */ /* 0x002fe4000001ff00 */
[----:B------:R-:W-:Y:S02]  /*8450*/  @!P2 MOV R7, R15 ;  /* 0x0000000f0007a202 */ /* 0x000fe40000000f00 */
[----:B---3--:R-:W-:-:S03]  /*8460*/  @!P2 MOV R6, R4 ;  /* 0x000000040006a202 */ /* 0x008fc60000000f00 */
[----:B------:R-:W-:Y:S04]  /*8470*/  STL [R1+0x7d4], R7 ;  /* 0x0007d40701007387 */ /* 0x000fe80000100800 */
[----:B------:R0:W-:Y:S01]  /*8480*/  STL [R1+0x6c4], R6 ;  /* 0x0006c40601007387 */ /* 0x0001e20000100800 */
[----:B------:R-:W-:-:S03]  /*8490*/  @!P2 MOV R0, R5 ;  /* 0x000000050000a202 */ /* 0x000fc60000000f00 */
[----:B------:R1:W-:Y:S04]  /*84a0*/  STL.64 [R1+0x988], R4 ;  /* 0x0009880401007387 */ /* 0x0003e80000100a00 */
[----:B0-----:R-:W2:Y:S04]  /*84b0*/  LDL.LU.64 R6, [R1+0x7c0] ;  /* 0x0007c00001067983 */ /* 0x001ea80000300a00 */
[----:B-1----:R-:W3:Y:S01]  /*84c0*/  LDL.LU.64 R4, [R1+0x700] ;  /* 0x0007000001047983 */ /* 0x002ee20000300a00 */
[----:B------:R-:W-:-:S03]  /*84d0*/  LOP3.LUT P1, RZ, R16, 0x4, RZ, 0xc0, !PT ;  /* 0x0000000410ff7812 */ /* 0x000fc6000782c0ff */
[----:B------:R0:W-:Y:S02]  /*84e0*/  STL.64 [R1+0xb0], R10 ;  /* 0x0000b00a01007387 */ /* 0x0001e40000100a00 */
[----:B0-----:R-:W-:-:S08]  /*84f0*/  CS2R R10, SRZ ;  /* 0x00000000000a7805 */ /* 0x001fd0000001ff00 */
[----:B--2---:R0:W2:Y:S02]  /*8500*/  @!P1 LDG.E.64 R10, desc[UR10][R6.64] ;  /* 0x0000000a060a9981 */ /* 0x0040a4000c1e1b00 */
[----:B0-----:R-:W-:-:S06]  /*8510*/  CS2R R6, SRZ ;  /* 0x0000000000067805 */ /* 0x001fcc000001ff00 */
[----:B---3--:R-:W3:Y:S04]  /*8520*/  @!P1 LDG.E.64 R6, desc[UR10][R4.64] ;  /* 0x0000000a04069981 */ /* 0x008ee8000c1e1b00 */
[----:B------:R0:W-:Y:S04]  /*8530*/  STL.64 [R1+0x2b0], R2 ;  /* 0x0002b00201007387 */ /* 0x0001e80000100a00 */
        /* <DEDUP_REMOVED lines=8> */
[----:B------:R-:W-:Y:S02]  /*85c0*/  LOP3.LUT P0, RZ, R16, 0x2, RZ, 0xc0, !PT ;  /* 0x0000000210ff7812 */ /* 0x000fe4000780c0ff */
        /* <DEDUP_REMOVED lines=13> */
[----:B----4-:R0:W3:Y:S02]  /*86a0*/  @!P0 LDG.E.64 R20, desc[UR10][R12.64] ;  /* 0x0000000a0c148981 */ /* 0x0100e4000c1e1b00 */
[----:B0-----:R-:W-:-:S06]  /*86b0*/  CS2R R12, SRZ ;  /* 0x00000000000c7805 */ /* 0x001fcc000001ff00 */
[----:B--2---:R0:W2:Y:S04]  /*86c0*/  @!P0 LDG.E.64 R12, desc[UR10][R2.64] ;  /* 0x0000000a020c8981 */ /* 0x0040a8000c1e1b00 */
[----:B------:R1:W-:Y:S01]  /*86d0*/  STL.64 [R1+0xc0], R14 ;  /* 0x0000c00e01007387 */ /* 0x0003e20000100a00 */
[----:B0-----:R-:W-:-:S03]  /*86e0*/  CS2R R2, SRZ ;  /* 0x0000000000027805 */ /* 0x001fc6000001ff00 */
[----:B-1----:R-:W4:Y:S01]  /*86f0*/  LDL.LU.64 R14, [R1+0x7a8] ;  /* 0x0007a800010e7983 */ /* 0x002f220000300a00 */
[----:B---3--:R-:W-:-:S05]  /*8700*/  @!P0 MOV R3, R21 ;  /* 0x0000001500038202 */ /* 0x008fca0000000f00 */
[----:B------:R0:W-:Y:S02]  /*8710*/  STL [R1+0x7b4], R3 ;  /* 0x0007b40301007387 */ /* 0x0001e40000100800 */
[----:B0-----:R-:W-:Y:S02]  /*8720*/  MOV R3, R5 ;  /* 0x0000000500037202 */ /* 0x001fe40000000f00 */
[----:B--2---:R-:W-:-:S05]  /*8730*/  @!P0 MOV R2, R12 ;  /* 0x0000000c00028202 */ /* 0x004fca0000000f00 */
[----:B------:R0:W-:Y:S02]  /*8740*/  STL [R1+0x704], R2 ;  /* 0x0007040201007387 */ /* 0x0001e40000100800 */
[----:B0-----:R-:W-:Y:S02]  /*8750*/  MOV R2, R4 ;  /* 0x0000000400027202 */ /* 0x001fe40000000f00 */
[----:B------:R-:W2:Y:S01]  /*8760*/  LDL.LU.64 R4, [R1+0x798] ;  /* 0x0007980001047983 */ /* 0x000ea20000300a00 */
[----:B------:R-:W-:-:S03]  /*8770*/  LOP3.LUT P2, RZ, R16, 0x1, RZ, 0xc0, !PT ;  /* 0x0000000110ff7812 */ /* 0x000fc6000784c0ff */
[----:B------:R0:W-:Y:S02]  /*8780*/  STL.64 [R1+0x2b8], R8 ;  /* 0x0002b80801007387 */ /* 0x0001e40000100a00 */
[----:B0-----:R-:W-:Y:S02]  /*8790*/  MOV R8, R18 ;  /* 0x0000001200087202 */ /* 0x001fe40000000f00 */
[----:B------:R-:W-:Y:S02]  /*87a0*/  MOV R9, R19 ;  /* 0x0000001300097202 */ /* 0x000fe40000000f00 */
[----:B------:R-:W-:-:S06]  /*87b0*/  CS2R R18, SRZ ;  /* 0x0000000000127805 */ /* 0x000fcc000001ff00 */
[----:B----4-:R0:W3:Y:S02]  /*87c0*/  @!P2 LDG.E.64 R18, desc[UR10][R14.64] ;  /* 0x0000000a0e12a981 */ /* 0x0100e4000c1e1b00 */
[----:B0-----:R-:W-:Y:S02]  /*87d0*/  CS2R R14, SRZ ;  /* 0x00000000000e7805 */ /* 0x001fe4000001ff00 */
[----:B------:R0:W-:Y:S02]  /*87e0*/  STL [R1+0x6ec], R0 ;  /* 0x0006ec0001007387 */ /* 0x0001e40000100800 */
[----:B0-----:R-:W-:Y:S01]  /*87f0*/  HFMA2 R0, -RZ, RZ, 0, 0 ;  /* 0x00000000ff007431 */ /* 0x001fe200000001ff */
[----:B------:R-:W-:Y:S01]  /*8800*/  @!P1 MOV R0, R10 ;  /* 0x0000000a00009202 */ /* 0x000fe20000000f00 */
        /* <DEDUP_REMOVED lines=26> */
[----:B------:R0:W-:Y:S04]  /*89b0*/  STL [R1+0x724], R4 ;  /* 0x0007240401007387 */ /* 0x0001e80000100800 */
[----:B------:R1:W-:Y:S01]  /*89c0*/  STL [R1+0x79c], R5 ;  /* 0x00079c0501007387 */ /* 0x0003e20000100800 */
[----:B0-----:R-:W-:-:S02]  /*89d0*/  MOV R4, R2 ;  /* 0x0000000200047202 */ /* 0x001fc40000000f00 */
[----:B-1----:R-:W-:Y:S02]  /*89e0*/  MOV R5, R3 ;  /* 0x0000000300057202 */ /* 0x002fe40000000f00 */
[----:B------:R-:W-:Y:S01]  /*89f0*/  CS2R R2, SRZ ;  /* 0x0000000000027805 */ /* 0x000fe2000001ff00 */
[----:B------:R0:W-:Y:S04]  /*8a00*/  STL.64 [R1+0xd0], R20 ;  /* 0x0000d01401007387 */ /* 0x0001e80000100a00 */
[----:B0-----:R-:W4:Y:S04]  /*8a10*/  LDL.LU.64 R20, [R1+0x458] ;  /* 0x0004580001147983 */ /* 0x001f280000300a00 */
[----:B---3--:R0:W3:Y:S02]  /*8a20*/  @!P1 LDG.E.64 R2, desc[UR10][R10.64] ;  /* 0x0000000a0a029981 */ /* 0x0080e4000c1e1b00 */
[----:B0-----:R-:W-:-:S06]  /*8a30*/  CS2R R10, SRZ ;  /* 0x00000000000a7805 */ /* 0x001fcc000001ff00 */
[----:B--2---:R-:W2:Y:S04]  /*8a40*/  @!P1 LDG.E.64 R10, desc[UR10][R14.64] ;  /* 0x0000000a0e0a9981 */ /* 0x004ea8000c1e1b00 */
[----:B------:R-:W4:Y:S01]  /*8a50*/  LDL.LU.64 R14, [R1+0x788] ;  /* 0x00078800010e7983 */ /* 0x000f220000300a00 */
[----:B------:R-:W-:-:S03]  /*8a60*/  LOP3.LUT P0, RZ, R17, 0x40000000, RZ, 0xc0, !PT ;  /* 0x4000000011ff7812 */ /* 0x000fc6000780c0ff */
[----:B------:R0:W-:Y:S02]  /*8a70*/  STL.64 [R1+0x2c8], R6 ;  /* 0x0002c80601007387 */ /* 0x0001e40000100a00 */
[----:B0-----:R-:W-:Y:S02]  /*8a80*/  CS2R R6, SRZ ;  /* 0x0000000000067805 */ /* 0x001fe4000001ff00 */
[----:B------:R0:W-:Y:S04]  /*8a90*/  STL.64 [R1+0xd8], R18 ;  /* 0x0000d81201007387 */ /* 0x0001e80000100a00 */
[----:B0-----:R-:W4:Y:S01]  /*8aa0*/  LDL.LU.64 R18, [R1+0x778] ;  /* 0x0007780001127983 */ /* 0x001f220000300a00 */
[----:B---3--:R-:W-:-:S05]  /*8ab0*/  @!P1 MOV R7, R3 ;  /* 0x0000000300079202 */ /* 0x008fca0000000f00 */
[----:B------:R-:W-:Y:S01]  /*8ac0*/  STL [R1+0x794], R7 ;  /* 0x0007940701007387 */ /* 0x000fe20000100800 */
[----:B--2---:R-:W-:-:S05]  /*8ad0*/  @!P1 MOV R6, R10 ;  /* 0x0000000a00069202 */ /* 0x004fca0000000f00 */
[----:B------:R0:W-:Y:S02]  /*8ae0*/  STL [R1+0x740], R6 ;  /* 0x0007400601007387 */ /* 0x0001e40000100800 */
[----:B0-----:R-:W-:-:S06]  /*8af0*/  CS2R R6, SRZ ;  /* 0x0000000000067805 */ /* 0x001fcc000001ff00 */
[----:B----4-:R0:W2:Y:S02]  /*8b00*/  @!P0 LDG.E.64 R6, desc[UR10][R14.64] ;  /* 0x0000000a0e068981 */ /* 0x0100a4000c1e1b00 */
[----:B0-----:R-:W-:Y:S02]  /*8b10*/  MOV R14, R4 ;  /* 0x00000004000e7202 */ /* 0x001fe40000000f00 */
[----:B------:R-:W-:Y:S02]  /*8b20*/  MOV R15, R5 ;  /* 0x00000005000f7202 */ /* 0x000fe40000000f00 */
[----:B------:R-:W-:Y:S02]  /*8b30*/  MOV R4, R8 ;  /* 0x0000000800047202 */ /* 0x000fe40000000f00 */
[----:B------:R-:W-:Y:S02]  /*8b40*/  MOV R5, R9 ;  /* 0x0000000900057202 */ /* 0x000fe40000000f00 */
[----:B------:R-:W-:-:S06]  /*8b50*/  CS2R R8, SRZ ;  /* 0x0000000000087805 */ /* 0x000fcc000001ff00 */
[----:B------:R0:W3:Y:S02]  /*8b60*/  @!P0 LDG.E.64 R8, desc[UR10][R20.64] ;  /* 0x0000000a14088981 */ /* 0x0000e4000c1e1b00 */
[----:B0-----:R-:W-:Y:S02]  /*8b70*/  MOV R20, R14 ;  /* 0x0000000e00147202 */ /* 0x001fe40000000f00 */
[----:B------:R-:W-:Y:S02]  /*8b80*/  MOV R21, R15 ;  /* 0x0000000f00157202 */ /* 0x000fe40000000f00 */
[----:B------:R-:W4:Y:S01]  /*8b90*/  LDL.LU.64 R14, [R1+0x450] ;  /* 0x00045000010e7983 */ /* 0x000f220000300a00 */
[----:B------:R-:W-:-:S03]  /*8ba0*/  LOP3.LUT P2, RZ, R17, 0x20000000, RZ, 0xc0, !PT ;  /* 0x2000000011ff7812 */ /* 0x000fc6000784c0ff */
[----:B------:R0:W-:Y:S02]  /*8bb0*/  STL.64 [R1+0x2d0], R12 ;  /* 0x0002d00c01007387 */ /* 0x0001e40000100a00 */
[----:B0-----:R-:W-:Y:S02]  /*8bc0*/  CS2R R12, SRZ ;  /* 0x00000000000c7805 */ /* 0x001fe4000001ff00 */
        /* <DEDUP_REMOVED lines=27> */
[----:B--2---:R-:W-:-:S05]  /*8d80*/  @!P2 MOV R0, R4 ;  /* 0x000000040000a202 */ /* 0x004fca0000000f00 */
[----:B------:R1:W-:Y:S02]  /*8d90*/  STL [R1+0x778], R0 ;  /* 0x0007780001007387 */ /* 0x0003e40000100800 */
[----:B-1----:R-:W-:Y:S02]  /*8da0*/  HFMA2 R0, -RZ, RZ, 0, 0 ;  /* 0x00000000ff007431 */ /* 0x002fe400000001ff */
[----:B----4-:R0:W-:Y:S02]  /*8db0*/  STL.64 [R1+0x2d8], R14 ;  /* 0x0002d80e01007387 */ /* 0x0101e40000100a00 */
[----:B0-----:R-:W-:Y:S02]  /*8dc0*/  CS2R R14, SRZ ;  /* 0x00000000000e7805 */ /* 0x001fe4000001ff00 */
        /* <DEDUP_REMOVED lines=15> */
[----:B------:R-:W4:Y:S01]  /*8ec0*/  LDL.LU.64 R12, [R1+0x440] ;  /* 0x00044000010c7983 */ /* 0x000f220000300a00 */
[----:B0-----:R-:W-:Y:S02]  /*8ed0*/  CS2R R10, SRZ ;  /* 0x00000000000a7805 */ /* 0x001fe4000001ff00 */
        /* <DEDUP_REMOVED lines=8> */
[----:B--2---:R0:W2:Y:S02]  /*8f60*/  @!P0 LDG.E.64 R6, desc[UR10][R10.64] ;  /* 0x0000000a0a068981 */ /* 0x0040a4000c1e1b00 */
[----:B0-----:R-:W-:-:S06]  /*8f70*/  CS2R R10, SRZ ;  /* 0x00000000000a7805 */ /* 0x001fcc000001ff00 */
[----:B----4-:R-:W3:Y:S04]  /*8f80*/  @!P0 LDG.E.64 R10, desc[UR10][R12.64] ;  /* 0x0000000a0c0a8981 */ /* 0x010ee8000c1e1b00 */
        /* <DEDUP_REMOVED lines=10> */
[----:B0-----:R-:W-:Y:S02]  /*9030*/  CS2R R4, SRZ ;  /* 0x0000000000047805 */ /* 0x001fe4000001ff00 */
[----:B------:R0:W-:Y:S02]  /*9040*/  STL [R1+0x454], R0 ;  /* 0x0004540001007387 */ /* 0x0001e40000100800 */
[----:B0-----:R-:W-:Y:S01]  /*9050*/  HFMA2 R0, -RZ, RZ, 0, 0 ;  /* 0x00000000ff007431 */ /* 0x001fe200000001ff */
[----:B------:R-:W-:-:S03]  /*9060*/  @!P1 MOV R0, R2 ;  /* 0x0000000200009202 */ /* 0x000fc60000000f00 */
[----:B--2---:R0:W2:Y:S02]  /*9070*/  @!P2 LDG.E.64 R4, desc[UR10][R8.64] ;  /* 0x0000000a0804a981 */ /* 0x0040a4000c1e1b00 */
        /* <DEDUP_REMOVED lines=60> */
[----:B------:R0:W-:Y:S02]  /*9440*/  STL [R1+0x43c], R0 ;  /* 0x00043c0001007387 */ /* 0x0001e40000100800 */
[----:B0-----:R-:W-:Y:S02]  /*9450*/  HFMA2 R0, -RZ, RZ, 0, 0 ;  /* 0x00000000ff007431 */ /* 0x001fe400000001ff */
[----:B--2---:R0:W2:Y:S04]  /*9460*/  @!P2 LDG.E.64 R10, desc[UR10][R8.64] ;  /* 0x0000000a080aa981 */ /* 0x0040a8000c1e1b00 */
[----:B------:R-:W4:Y:S01]  /*9470*/  LDL.LU.64 R8, [R1+0x970] ;  /* 0x0009700001087983 */ /* 0x000f220000300a00 */
        /* <DEDUP_REMOVED lines=12> */
[----:B---3--:R-:W-:-:S05]  /*9540*/  @!P2 MOV R0, R4 ;  /* 0x000000040000a202 */ /* 0x008fca0000000f00 */
[----:B------:R1:W-:Y:S02]  /*9550*/  STL [R1+0x728], R0 ;  /* 0x0007280001007387 */ /* 0x0003e40000100800 */
[----:B-1----:R-:W-:Y:S02]  /*9560*/  HFMA2 R0, -RZ, RZ, 0, 0 ;  /* 0x00000000ff007431 */ /* 0x002fe400000001ff */
[----:B----4-:R0:W-:Y:S02]  /*9570*/  STL.64 [R1+0x308], R8 ;  /* 0x0003080801007387 */ /* 0x0101e40000100a00 */
[----:B0-----:R-:W-:Y:S02]  /*9580*/  CS2R R8, SRZ ;  /* 0x0000000000087805 */ /* 0x001fe4000001ff00 */
[----:B------:R-:W-:Y:S02]  /*9590*/  @!P2 MOV R9, R5 ;  /* 0x000000050009a202 */ /* 0x000fe40000000f00 */
[----:B--2---:R-:W-:-:S03]  /*95a0*/  @!P2 MOV R8, R10 ;  /* 0x0000000a0008a202 */ /* 0x004fc60000000f00 */
        /* <DEDUP_REMOVED lines=40> */
[----:B------:R-:W4:Y:S04]  /*9830*/  LDL.LU.64 R10, [R1+0x968] ;  /* 0x00096800010a7983 */ /* 0x000f280000300a00 */
[----:B------:R1:W-:Y:S02]  /*9840*/  STL [R1+0x424], R0 ;  /* 0x0004240001007387 */ /* 0x0003e40000100800 */
[----:B-1----:R-:W-:Y:S01]  /*9850*/  HFMA2 R0, -RZ, RZ, 0, 0 ;  /* 0x00000000ff007431 */ /* 0x002fe200000001ff */
[----:B------:R-:W-:-:S05]  /*9860*/  @!P1 MOV R0, R2 ;  /* 0x0000000200009202 */ /* 0x000fca0000000f00 */
[----:B------:R1:W-:Y:S02]  /*9870*/  STL [R1+0x718], R0 ;  /* 0x0007180001007387 */ /* 0x0003e40000100800 */
[----:B-1----:R-:W-:Y:S01]  /*9880*/  HFMA2 R0, -RZ, RZ, 0, 0 ;  /* 0x00000000ff007431 */ /* 0x002fe200000001ff */
[----:B------:R-:W-:Y:S02]  /*9890*/  @!P1 MOV R0, R9 ;  /* 0x0000000900009202 */ /* 0x000fe40000000f00 */
[----:B------:R-:W-:Y:S01]  /*98a0*/  LOP3.LUT P1, RZ, R17, 0x80000, RZ, 0xc0, !PT ;  /* 0x0008000011ff7812 */ /* 0x000fe2000782c0ff */
[----:B------:R1:W-:Y:S02]  /*98b0*/  STL.64 [R1+0x128], R2 ;  /* 0x0001280201007387 */ /* 0x0003e40000100a00 */
[----:B-1----:R-:W-:Y:S02]  /*98c0*/  CS2R R2, SRZ ;  /* 0x0000000000027805 */ /* 0x002fe4000001ff00 */
[----:B------:R-:W-:Y:S04]  /*98d0*/  STL.64 [R1+0x328], R8 ;  /* 0x0003280801007387 */ /* 0x000fe80000100a00 */
[----:B----4-:R0:W-:Y:S02]  /*98e0*/  STL.64 [R1+0x320], R10 ;  /* 0x0003200a01007387 */ /* 0x0101e40000100a00 */
[----:B0-----:R-:W-:-:S02]  /*98f0*/  MOV R10, R18 ;  /* 0x00000012000a7202 */ /* 0x001fc40000000f00 */
[----:B------:R-:W-:Y:S02]  /*9900*/  MOV R11, R19 ;  /* 0x00000013000b7202 */ /* 0x000fe40000000f00 */
[----:B------:R-:W-:-:S03]  /*9910*/  MOV R18, R20 ;  /* 0x0000001400127202 */ /* 0x000fc60000000f00 */
[----:B------:R0:W4:Y:S01]  /*9920*/  @!P1 LDG.E.64 R2, desc[UR10][R10.64] ;  /* 0x0000000a0a029981 */ /* 0x000122000c1e1b00 */
[----:B------:R-:W-:Y:S02]  /*9930*/  MOV R19, R21 ;  /* 0x0000001500137202 */ /* 0x000fe40000000f00 */
[----:B------:R-:W-:Y:S02]  /*9940*/  MOV R20, R48 ;  /* 0x0000003000147202 */ /* 0x000fe40000000f00 */
[----:B------:R-:W-:Y:S02]  /*9950*/  MOV R21, R49 ;  /* 0x0000003100157202 */ /* 0x000fe40000000f00 */
[----:B0-----:R-:W-:-:S06]  /*9960*/  CS2R R10, SRZ ;  /* 0x00000000000a7805 */ /* 0x001fcc000001ff00 */
[----:B------:R0:W4:Y:S02]  /*9970*/  @!P1 LDG.E.64 R10, desc[UR10][R18.64] ;  /* 0x0000000a120a9981 */ /* 0x000124000c1e1b00 */
[----:B0-----:R-:W-:Y:S02]  /*9980*/  MOV R18, R20 ;  /* 0x0000001400127202 */ /* 0x001fe40000000f00 */
[----:B------:R-:W-:Y:S02]  /*9990*/  MOV R19, R21 ;  /* 0x0000001500137202 */ /* 0x000fe40000000f00 */
[----:B------:R-:W-:Y:S02]  /*99a0*/  MOV R8, R18 ;  /* 0x0000001200087202 */ /* 0x000fe40000000f00 */
[----:B------:R-:W-:Y:S02]  /*99b0*/  MOV R9, R19 ;  /* 0x0000001300097202 */ /* 0x000fe40000000f00 */
[----:B------:R-:W3:Y:S04]  /*99c0*/  LDL.LU.64 R18, [R1+0x6b0] ;  /* 0x0006b00001127983 */ /* 0x000ee80000300a00 */
        /* <DEDUP_REMOVED lines=9> */
[----:B------:R0:W4:Y:S02]  /*9a60*/  @!P0 LDG.E.64 R6, desc[UR10][R8.64] ;  /* 0x0000000a08068981 */ /* 0x000124000c1e1b00 */
[----:B0-----:R-:W-:-:S06]  /*9a70*/  CS2R R8, SRZ ;  /* 0x0000000000087805 */ /* 0x001fcc000001ff00 */
[----:B---3--:R-:W3:Y:S04]  /*9a80*/  @!P0 LDG.E.64 R8, desc[UR10][R18.64] ;  /* 0x0000000a12088981 */ /* 0x008ee8000c1e1b00 */
[----:B------:R-:W3:Y:S04]  /*9a90*/  LDL.LU.64 R18, [R1+0x698] ;  /* 0x0006980001127983 */ /* 0x000ee80000300a00 */
[----:B------:R0:W-:Y:S02]  /*9aa0*/  STL [R1+0x414], R0 ;  /* 0x0004140001007387 */ /* 0x0001e40000100800 */
[----:B0-----:R-:W-:Y:S01]  /*9ab0*/  HFMA2 R0, -RZ, RZ, 0, 0 ;  /* 0x00000000ff007431 */ /* 0x001fe200000001ff */
[----:B------:R-:W-:-:S05]  /*9ac0*/  @!P2 MOV R0, R4 ;  /* 0x000000040000a202 */ /* 0x000fca0000000f00 */
[----:B------:R0:W-:Y:S02]  /*9ad0*/  STL [R1+0x6e0], R0 ;  /* 0x0006e00001007387 */ /* 0x0001e40000100800 */
[----:B0-----:R-:W-:Y:S01]  /*9ae0*/  HFMA2 R0, -RZ, RZ, 0, 0 ;  /* 0x00000000ff007431 */ /* 0x001fe200000001ff */
[----:B--2---:R-:W-:-:S05]  /*9af0*/  @!P2 MOV R0, R14 ;  /* 0x0000000e0000a202 */ /* 0x004fca0000000f00 */
[----:B------:R0:W-:Y:S01]  /*9b00*/  STL [R1+0x410], R0 ;  /* 0x0004100001007387 */ /* 0x0001e20000100800 */
[----:B------:R-:W-:Y:S02]  /*9b10*/  MOV R48, R46 ;  /* 0x0000002e00307202 */ /* 0x000fe40000000f00 */
[----:B------:R-:W-:Y:S01]  /*9b20*/  MOV R49, R47 ;  /* 0x0000002f00317202 */ /* 0x000fe20000000f00 */
[----:B0-----:R-:W-:Y:S01]  /*9b30*/  HFMA2 R0, -RZ, RZ, 0, 0 ;  /* 0x00000000ff007431 */ /* 0x001fe200000001ff */
[----:B------:R-:W-:Y:S02]  /*9b40*/  MOV R46, R40 ;  /* 0x00000028002e7202 */ /* 0x000fe40000000f00 */
[----:B------:R-:W-:Y:S02]  /*9b50*/  MOV R47, R41 ;  /* 0x00000029002f7202 */ /* 0x000fe40000000f00 */
[----:B----4-:R-:W-:Y:S02]  /*9b60*/  @!P1 MOV R0, R2 ;  /* 0x0000000200009202 */ /* 0x010fe40000000f00 */
[----:B------:R-:W-:-:S02]  /*9b70*/  MOV R40, R68 ;  /* 0x0000004400287202 */ /* 0x000fc40000000f00 */
[----:B------:R-:W-:Y:S02]  /*9b80*/  MOV R41, R69 ;  /* 0x0000004500297202 */ /* 0x000fe40000000f00 */
[----:B------:R-:W-:Y:S01]  /*9b90*/  CS2R R68, SRZ ;  /* 0x0000000000447805 */ /* 0x000fe2000001ff00 */
[----:B------:R0:W-:Y:S01]  /*9ba0*/  STL [R1+0x6d0], R0 ;  /* 0x0006d00001007387 */ /* 0x0001e20000100800 */
[----:B------:R-:W-:Y:S02]  /*9bb0*/  @!P2 MOV R68, R5 ;  /* 0x000000050044a202 */ /* 0x000fe40000000f00 */
[----:B------:R-:W-:Y:S02]  /*9bc0*/  @!P2 MOV R69, R15 ;  /* 0x0000000f0045a202 */ /* 0x000fe40000000f00 */
[----:B------:R-:W-:Y:S02]  /*9bd0*/  MOV R20, R48 ;  /* 0x0000003000147202 */ /* 0x000fe40000000f00 */
[----:B------:R-:W-:-:S02]  /*9be0*/  MOV R21, R49 ;  /* 0x0000003100157202 */ /* 0x000fc40000000f00 */
[----:B------:R-:W-:Y:S01]  /*9bf0*/  LOP3.LUT P2, RZ, R17, 0x20000, RZ, 0xc0, !PT ;  /* 0x0002000011ff7812 */ /* 0x000fe2000784c0ff */
[----:B0-----:R-:W-:Y:S01]  /*9c00*/  HFMA2 R0, -RZ, RZ, 0, 0 ;  /* 0x00000000ff007431 */ /* 0x001fe200000001ff */
[----:B------:R-:W-:Y:S02]  /*9c10*/  MOV R48, R40 ;  /* 0x0000002800307202 */ /* 0x000fe40000000f00 */
[----:B------:R-:W-:Y:S02]  /*9c20*/  MOV R49, R41 ;  /* 0x0000002900317202 */ /* 0x000fe40000000f00 */
[----:B------:R-:W-:Y:S02]  /*9c30*/  MOV R40, R34 ;  /* 0x0000002200287202 */ /* 0x000fe40000000f00 */
[----:B------:R-:W-:Y:S01]  /*9c40*/  MOV R41, R35 ;  /* 0x0000002300297202 */ /* 0x000fe20000000f00 */
[----:B------:R0:W-:Y:S01]  /*9c50*/  STL [R1+0x6e4], R68 ;  /* 0x0006e44401007387 */ /* 0x0001e20000100800 */
[----:B------:R-:W-:-:S02]  /*9c60*/  MOV R34, R66 ;  /* 0x0000004200227202 */ /* 0x000fc40000000f00 */
[----:B------:R-:W-:Y:S02]  /*9c70*/  MOV R35, R67 ;  /* 0x0000004300237202 */ /* 0x000fe40000000f00 */
[----:B------:R-:W-:Y:S02]  /*9c80*/  CS2R R66, SRZ ;  /* 0x0000000000427805 */ /* 0x000fe4000001ff00 */
[----:B------:R-:W-:Y:S01]  /*9c90*/  @!P1 MOV R0, R3 ;  /* 0x0000000300009202 */ /* 0x000fe20000000f00 */
[----:B------:R1:W-:Y:S01]  /*9ca0*/  STL.64 [R1+0x330], R12 ;  /* 0x0003300c01007387 */ /* 0x0003e20000100a00 */
[----:B------:R-:W-:Y:S02]  /*9cb0*/  @!P1 MOV R67, R11 ;  /* 0x0000000b00439202 */ /* 0x000fe40000000f00 */
[----:B0-----:R-:W-:Y:S02]  /*9cc0*/  MOV R68, RZ ;  /* 0x000000ff00447202 */ /* 0x001fe40000000f00 */
[----:B------:R-:W-:-:S02]  /*9cd0*/  @!P1 MOV R68, R10 ;  /* 0x0000000a00449202 */ /* 0x000fc40000000f00 */
[----:B------:R-:W-:Y:S02]  /*9ce0*/  LOP3.LUT P1, RZ, R17, 0x10000, RZ, 0xc0, !PT ;  /* 0x0001000011ff7812 */ /* 0x000fe4000782c0ff */
[----:B-1----:R-:W-:Y:S01]  /*9cf0*/  CS2R R12, SRZ ;  /* 0x00000000000c7805 */ /* 0x002fe2000001ff00 */
[----:B------:R0:W-:Y:S02]  /*9d00*/  STL.64 [R1+0x140], R2 ;  /* 0x0001400201007387 */ /* 0x0001e40000100a00 */
[----:B0-----:R-:W-:Y:S02]  /*9d10*/  CS2R R2, SRZ ;  /* 0x0000000000027805 */ /* 0x001fe4000001ff00 */
[----:B------:R0:W-:Y:S04]  /*9d20*/  STL.64 [R1+0x138], R4 ;  /* 0x0001380401007387 */ /* 0x0001e80000100a00 */
[----:B------:R1:W-:Y:S01]  /*9d30*/  STL.64 [R1+0x960], R68 ;  /* 0x0009604401007387 */ /* 0x0003e20000100a00 */
[----:B0-----:R-:W-:-:S02]  /*9d40*/  CS2R R4, SRZ ;  /* 0x0000000000047805 */ /* 0x001fc4000001ff00 */
[----:B-1----:R-:W-:Y:S02]  /*9d50*/  MOV R68, R48 ;  /* 0x0000003000447202 */ /* 0x002fe40000000f00 */
[----:B------:R-:W-:-:S05]  /*9d60*/  MOV R69, R49 ;  /* 0x0000003100457202 */ /* 0x000fca0000000f00 */
[----:B------:R-:W2:Y:S04]  /*9d70*/  @!P2 LDG.E.64 R4, desc[UR10][R68.64] ;  /* 0x0000000a4404a981 */ /* 0x000ea8000c1e1b00 */
[----:B---3--:R0:W3:Y:S04]  /*9d80*/  @!P2 LDG.E.64 R12, desc[UR10][R18.64] ;  /* 0x0000000a120ca981 */ /* 0x0080e8000c1e1b00 */
[----:B------:R1:W-:Y:S01]  /*9d90*/  STL [R1+0x6d4], R0 ;  /* 0x0006d40001007387 */ /* 0x0003e20000100800 */
[----:B------:R-:W-:Y:S02]  /*9da0*/  MOV R48, R40 ;  /* 0x0000002800307202 */ /* 0x000fe40000000f00 */
[----:B------:R-:W-:Y:S01]  /*9db0*/  MOV R49, R41 ;  /* 0x0000002900317202 */ /* 0x000fe20000000f00 */
[----:B------:R-:W-:Y:S01]  /*9dc0*/  STL.64 [R1+0x148], R6 ;  /* 0x0001480601007387 */ /* 0x000fe20000100a00 */
[----:B0-----:R-:W-:-:S02]  /*9dd0*/  MOV R18, R20 ;  /* 0x0000001400127202 */ /* 0x001fc40000000f00 */
[----:B------:R-:W-:Y:S01]  /*9de0*/  MOV R19, R21 ;  /* 0x0000001500137202 */ /* 0x000fe20000000f00 */
[----:B------:R-:W-:Y:S04]  /*9df0*/  STL.64 [R1+0x338], R14 ;  /* 0x0003380e01007387 */ /* 0x000fe80000100a00 */
[----:B------:R0:W4:Y:S04]  /*9e00*/  @!P1 LDG.E.64 R2, desc[UR10][R18.64] ;  /* 0x0000000a12029981 */ /* 0x000128000c1e1b00 */
[----:B------:R-:W3:Y:S01]  /*9e10*/  LDL.LU.64 R20, [R1+0x680] ;  /* 0x0006800001147983 */ /* 0x000ee20000300a00 */
[----:B-1----:R-:W-:Y:S01]  /*9e20*/  HFMA2 R0, -RZ, RZ, 0, 0 ;  /* 0x00000000ff007431 */ /* 0x002fe200000001ff */
[----:B------:R-:W-:-:S02]  /*9e30*/  @!P0 MOV R66, R8 ;  /* 0x0000000800428202 */ /* 0x000fc40000000f00 */
[----:B------:R-:W-:Y:S01]  /*9e40*/  STL.64 [R1+0x340], R10 ;  /* 0x0003400a01007387 */ /* 0x000fe20000100a00 */
[----:B------:R-:W-:Y:S01]  /*9e50*/  @!P0 MOV R0, R6 ;  /* 0x0000000600008202 */ /* 0x000fe20000000f00 */
[----:B0-----:R-:W-:Y:S01]  /*9e60*/  HFMA2 R18, -RZ, RZ, 0, 0 ;  /* 0x00000000ff127431 */ /* 0x001fe200000001ff */
[----:B------:R-:W-:Y:S01]  /*9e70*/  MOV R40, R38 ;  /* 0x0000002600287202 */ /* 0x000fe20000000f00 */
[----:B------:R-:W-:Y:S01]  /*9e80*/  STL.64 [R1+0x348], R8 ;  /* 0x0003480801007387 */ /* 0x000fe20000100a00 */
[----:B------:R-:W-:-:S03]  /*9e90*/  MOV R41, R39 ;  /* 0x0000002700297202 */ /* 0x000fc60000000f00 */
[----:B------:R0:W-:Y:S01]  /*9ea0*/  STL [R1+0x6b0], R0 ;  /* 0x0006b00001007387 */ /* 0x0001e20000100800 */
[----:B------:R-:W-:Y:S02]  /*9eb0*/  MOV R38, R58 ;  /* 0x0000003a00267202 */ /* 0x000fe40000000f00 */
[----:B------:R-:W-:Y:S02]  /*9ec0*/  MOV R39, R59 ;  /* 0x0000003b00277202 */ /* 0x000fe40000000f00 */
[----:B------:R-:W-:Y:S01]  /*9ed0*/  CS2R R58, SRZ ;  /* 0x00000000003a7805 */ /* 0x000fe2000001ff00 */
[----:B------:R-:W3:Y:S01]  /*9ee0*/  LDL.LU.64 R68, [R1+0x588] ;  /* 0x0005880001447983 */ /* 0x000ee20000300a00 */
[----:B0-----:R-:W-:Y:S01]  /*9ef0*/  HFMA2 R0, -RZ, RZ, 0, 0 ;  /* 0x00000000ff007431 */ /* 0x001fe200000001ff */
[----:B------:R-:W-:Y:S02]  /*9f00*/  @!P0 MOV R59, R9 ;  /* 0x00000009003b8202 */ /* 0x000fe40000000f00 */
[----:B------:R-:W-:-:S02]  /*9f10*/  @!P0 MOV R0, R7 ;  /* 0x0000000700008202 */ /* 0x000fc40000000f00 */
[----:B------:R-:W-:Y:S02]  /*9f20*/  LOP3.LUT P0, RZ, R17, 0x8000, RZ, 0xc0, !PT ;  /* 0x0000800011ff7812 */ /* 0x000fe4000780c0ff */
[----:B------:R-:W-:Y:S02]  /*9f30*/  CS2R R6, SRZ ;  /* 0x0000000000067805 */ /* 0x000fe4000001ff00 */
[----:B------:R-:W-:Y:S01]  /*9f40*/  MOV R19, R49 ;  /* 0x0000003100137202 */ /* 0x000fe20000000f00 */
[----:B------:R-:W-:Y:S01]  /*9f50*/  HFMA2 R14, -RZ, RZ, 0, 0 ;  /* 0x00000000ff0e7431 */ /* 0x000fe200000001ff */
[----:B--2---:R-:W-:-:S05]  /*9f60*/  @!P2 MOV R14, R5 ;  /* 0x00000005000ea202 */ /* 0x004fca0000000f00 */
[----:B------:R0:W-:Y:S02]  /*9f70*/  STL [R1+0x6d8], R14 ;  /* 0x0006d80e01007387 */ /* 0x0001e40000100800 */
[----:B0-----:R-:W-:Y:S02]  /*9f80*/  CS2R R14, SRZ ;  /* 0x00000000000e7805 */ /* 0x001fe4000001ff00 */
[----:B----4-:R-:W-:-:S04]  /*9f90*/  @!P1 MOV R18, R2 ;  /* 0x0000000200129202 */ /* 0x010fc80000000f00 */
[----:B---3--:R0:W2:Y:S04]  /*9fa0*/  @!P1 LDG.E.64 R14, desc[UR10][R20.64] ;  /* 0x0000000a140e9981 */ /* 0x0080a8000c1e1b00 */
[----:B------:R1:W-:Y:S02]  /*9fb0*/  STL [R1+0x6dc], R18 ;  /* 0x0006dc1201007387 */ /* 0x0003e40000100800 */
[----:B-1----:R-:W-:Y:S02]  /*9fc0*/  MOV R18, R48 ;  /* 0x0000003000127202 */ /* 0x002fe40000000f00 */
[----:B------:R-:W3:Y:S04]  /*9fd0*/  LDL.LU.64 R48, [R1+0x668] ;  /* 0x0006680001307983 */ /* 0x000ee80000300a00 */
[----:B------:R1:W4:Y:S04]  /*9fe0*/  @!P0 LDG.E.64 R6, desc[UR10][R18.64] ;  /* 0x0000000a12068981 */ /* 0x000328000c1e1b00 */
[----:B------:R1:W-:Y:S01]  /*9ff0*/  STL [R1+0x6c8], R0 ;  /* 0x0006c80001007387 */ /* 0x0003e20000100800 */
[----:B0-----:R-:W-:Y:S01]  /*a000*/  MOV R20, R40 ;  /* 0x0000002800147202 */ /* 0x001fe20000000f00 */
[----:B-1----:R-:W-:-:S03]  /*a010*/  HFMA2 R0, -RZ, RZ, 0, 0 ;  /* 0x00000000ff007431 */ /* 0x002fc600000001ff */
[----:B------:R-:W-:Y:S01]  /*a020*/  MOV R18, R20 ;  /* 0x0000001400127202 */ /* 0x000fe20000000f00 */
[----:B------:R-:W-:Y:S01]  /*a030*/  HFMA2 R10, -RZ, RZ, 0, 0 ;  /* 0x00000000ff0a7431 */ /* 0x000fe200000001ff */
[----:B------:R-:W-:Y:S01]  /*a040*/  @!P2 MOV R0, R4 ;  /* 0x000000040000a202 */ /* 0x000fe20000000f00 */
[----:B------:R-:W-:Y:S01]  /*a050*/  HFMA2 R20, -RZ, RZ, 0, 0 ;  /* 0x00000000ff147431 */ /* 0x000fe200000001ff */
[----:B------:R-:W-:-:S03]  /*a060*/  @!P2 MOV R58, R12 ;  /* 0x0000000c003aa202 */ /* 0x000fc60000000f00 */
[----:B------:R0:W-:Y:S01]  /*a070*/  STL [R1+0x6cc], R0 ;  /* 0x0006cc0001007387 */ /* 0x0001e20000100800 */
[----:B------:R-:W-:Y:S02]  /*a080*/  @!P1 MOV R10, R3 ;  /* 0x00000003000a9202 */ /* 0x000fe40000000f00 */
[----:B------:R-:W-:Y:S02]  /*a090*/  MOV R21, R41 ;  /* 0x0000002900157202 */ /* 0x000fe40000000f00 */
[----:B0-----:R-:W-:Y:S02]  /*a0a0*/  MOV R0, RZ ;  /* 0x000000ff00007202 */ /* 0x001fe40000000f00 */
[----:B------:R-:W-:Y:S02]  /*a0b0*/  @!P2 MOV R0, R13 ;  /* 0x0000000d0000a202 */ /* 0x000fe40000000f00 */
[----:B------:R-:W-:Y:S01]  /*a0c0*/  LOP3.LUT P2, RZ, R17, 0x4000, RZ, 0xc0, !PT ;  /* 0x0000400011ff7812 */ /* 0x000fe2000784c0ff */
[----:B------:R0:W-:Y:S01]  /*a0d0*/  STL.64 [R1+0x150], R4 ;  /* 0x0001500401007387 */ /* 0x0001e20000100a00 */
[----:B------:R-:W-:-:S02]  /*a0e0*/  MOV R19, R21 ;  /* 0x0000001500137202 */ /* 0x000fc40000000f00 */
[----:B------:R-:W-:Y:S01]  /*a0f0*/  MOV R21, R47 ;  /* 0x0000002f00157202 */ /* 0x000fe20000000f00 */
[----:B------:R1:W-:Y:S01]  /*a100*/  STL [R1+0x6f4], R10 ;  /* 0x0006f40a01007387 */ /* 0x0003e20000100800 */
[----:B0-----:R-:W-:Y:S02]  /*a110*/  CS2R R4, SRZ ;  /* 0x0000000000047805 */ /* 0x001fe4000001ff00 */
[----:B-1----:R-:W-:Y:S02]  /*a120*/  CS2R R10, SRZ ;  /* 0x00000000000a7805 */ /* 0x002fe4000001ff00 */
[----:B------:R-:W-:Y:S02]  /*a130*/  MOV R40, R38 ;  /* 0x0000002600287202 */ /* 0x000fe40000000f00 */
[----:B------:R-:W-:Y:S02]  /*a140*/  MOV R41, R39 ;  /* 0x0000002700297202 */ /* 0x000fe40000000f00 */
[----:B------:R-:W-:-:S02]  /*a150*/  MOV R38, R36 ;  /* 0x0000002400267202 */ /* 0x000fc40000000f00 */
[----:B------:R-:W-:Y:S02]  /*a160*/  MOV R39, R37 ;  /* 0x0000002500277202 */ /* 0x000fe40000000f00 */
[----:B------:R-:W-:Y:S02]  /*a170*/  MOV R36, R30 ;  /* 0x0000001e00247202 */ /* 0x000fe40000000f00 */
[----:B------:R-:W-:Y:S02]  /*a180*/  MOV R37, R31 ;  /* 0x0000001f00257202 */ /* 0x000fe40000000f00 */
[----:B------:R-:W-:Y:S02]  /*a190*/  CS2R R30, SRZ ;  /* 0x00000000001e7805 */ /* 0x000fe4000001ff00 */
[----:B------:R-:W-:Y:S01]  /*a1a0*/  MOV R47, R33 ;  /* 0x00000021002f7202 */ /* 0x000fe20000000f00 */
[----:B------:R0:W-:Y:S02]  /*a1b0*/  STL.64 [R1+0x158], R2 ;  /* 0x0001580201007387 */ /* 0x0001e40000100a00 */
[----:B0-----:R-:W-:-:S02]  /*a1c0*/  CS2R R2, SRZ ;  /* 0x0000000000027805 */ /* 0x001fc4000001ff00 */
[----:B----4-:R-:W-:Y:S01]  /*a1d0*/  @!P0 MOV R20, R6 ;  /* 0x0000000600148202 */ /* 0x010fe20000000f00 */
[----:B---3--:R-:W3:Y:S04]  /*a1e0*/  @!P0 LDG.E.64 R10, desc[UR10][R48.64] ;  /* 0x0000000a300a8981 */ /* 0x008ee8000c1e1b00 */
[----:B------:R0:W-:Y:S01]  /*a1f0*/  STL [R1+0x7a8], R20 ;  /* 0x0007a81401007387 */ /* 0x0001e20000100800 */
[----:B--2---:R-:W-:Y:S02]  /*a200*/  @!P1 MOV R30, R14 ;  /* 0x0000000e001e9202 */ /* 0x004fe40000000f00 */
[----:B------:R-:W-:Y:S01]  /*a210*/  @!P1 MOV R31, R15 ;  /* 0x0000000f001f9202 */ /* 0x000fe20000000f00 */
[----:B------:R-:W2:Y:S01]  /*a220*/  LDL.LU.64 R48, [R1+0x650] ;  /* 0x0006500001307983 */ /* 0x000ea20000300a00 */
[----:B0-----:R-:W-:-:S05]  /*a230*/  MOV R20, R46 ;  /* 0x0000002e00147202 */ /* 0x001fca0000000f00 */
[----:B------:R0:W4:Y:S01]  /*a240*/  @!P2 LDG.E.64 R4, desc[UR10][R20.64] ;  /* 0x0000000a1404a981 */ /* 0x000122000c1e1b00 */
[----:B------:R-:W-:Y:S02]  /*a250*/  LOP3.LUT P1, RZ, R17, 0x2000, RZ, 0xc0, !PT ;  /* 0x0000200011ff7812 */ /* 0x000fe4000782c0ff */
[----:B------:R-:W-:-:S04]  /*a260*/  MOV R46, R32 ;  /* 0x00000020002e7202 */ /* 0x000fc80000000f00 */
[----:B0-----:R-:W-:Y:S02]  /*a270*/  MOV R20, R46 ;  /* 0x0000002e00147202 */ /* 0x001fe40000000f00 */
[----:B------:R-:W-:-:S05]  /*a280*/  MOV R21, R47 ;  /* 0x0000002f00157202 */ /* 0x000fca0000000f00 */
[----:B------:R0:W4:Y:S01]  /*a290*/  @!P1 LDG.E.64 R2, desc[UR10][R20.64] ;  /* 0x0000000a14029981 */ /* 0x000122000c1e1b00 */
[----:B------:R-:W-:Y:S02]  /*a2a0*/  HFMA2 R46, -RZ, RZ, 0, 0 ;  /* 0x00000000ff2e7431 */ /* 0x000fe400000001ff */
[----:B------:R-:W-:Y:S01]  /*a2b0*/  HFMA2 R8, -RZ, RZ, 0, 0 ;  /* 0x00000000ff087431 */ /* 0x000fe200000001ff */
[----:B------:R-:W-:Y:S02]  /*a2c0*/  CS2R R32, SRZ ;  /* 0x0000000000207805 */ /* 0x000fe4000001ff00 */
[----:B------:R-:W-:Y:S02]  /*a2d0*/  @!P0 MOV R8, R7 ;  /* 0x0000000700088202 */ /* 0x000fe40000000f00 */
[----:B------:R-:W-:Y:S01]  /*a2e0*/  MOV R47, R35 ;  /* 0x00000023002f7202 */ /* 0x000fe20000000f00 */
[----:B------:R1:W-:Y:S04]  /*a2f0*/  STL.64 [R1+0x160], R6 ;  /* 0x0001600601007387 */ /* 0x0003e80000100a00 */
[----:B------:R1:W-:Y:S01]  /*a300*/  STL [R1+0x7ac], R8 ;  /* 0x0007ac0801007387 */ /* 0x0003e20000100800 */
[----:B0-----:R-:W-:-:S02]  /*a310*/  MOV R21, R47 ;  /* 0x0000002f00157202 */ /* 0x001fc40000000f00 */
[----:B-1----:R-:W-:Y:S02]  /*a320*/  CS2R R6, SRZ ;  /* 0x0000000000067805 */ /* 0x002fe4000001ff00 */
[----:B------:R-:W-:Y:S02]  /*a330*/  CS2R R8, SRZ ;  /* 0x0000000000087805 */ /* 0x000fe4000001ff00 */
[----:B------:R-:W-:Y:S02]  /*a340*/  MOV R47, R41 ;  /* 0x00000029002f7202 */ /* 0x000fe40000000f00 */
[----:B------:R-:W-:Y:S02]  /*a350*/  MOV R41, R39 ;  /* 0x0000002700297202 */ /* 0x000fe40000000f00 */
[----:B---3--:R-:W-:Y:S02]  /*a360*/  @!P0 MOV R32, R10 ;  /* 0x0000000a00208202 */ /* 0x008fe40000000f00 */
[----:B------:R-:W-:-:S02]  /*a370*/  @!P0 MOV R33, R11 ;  /* 0x0000000b00218202 */ /* 0x000fc40000000f00 */
[----:B------:R-:W-:Y:S01]  /*a380*/  LOP3.LUT P0, RZ, R17, 0x1000, RZ, 0xc0, !PT ;  /* 0x0000100011ff7812 */ /* 0x000fe2000780c0ff */
[----:B--2---:R-:W2:Y:S01]  /*a390*/  @!P2 LDG.E.64 R8, desc[UR10][R48.64] ;  /* 0x0000000a3008a981 */ /* 0x004ea2000c1e1b00 */
[----:B----4-:R-:W-:-:S03]  /*a3a0*/  @!P2 MOV R46, R4 ;  /* 0x00000004002ea202 */ /* 0x010fc60000000f00 */
[----:B------:R-:W3:Y:S04]  /*a3b0*/  LDL.LU.64 R48, [R1+0x638] ;  /* 0x0006380001307983 */ /* 0x000ee80000300a00 */
[----:B------:R0:W-:Y:S02]  /*a3c0*/  STL [R1+0x7b8], R46 ;  /* 0x0007b82e01007387 */ /* 0x0001e40000100800 */
[----:B0-----:R-:W-:-:S04]  /*a3d0*/  MOV R46, R34 ;  /* 0x00000022002e7202 */ /* 0x001fc80000000f00 */
[----:B------:R-:W-:Y:S01]  /*a3e0*/  MOV R20, R46 ;  /* 0x0000002e00147202 */ /* 0x000fe20000000f00 */
[----:B------:R-:W-:-:S04]  /*a3f0*/  HFMA2 R46, -RZ, RZ, 0, 0 ;  /* 0x00000000ff2e7431 */ /* 0x000fc800000001ff */
[----:B------:R0:W4:Y:S01]  /*a400*/  @!P0 LDG.E.64 R6, desc[UR10][R20.64] ;  /* 0x0000000a14068981 */ /* 0x000122000c1e1b00 */
[----:B------:R-:W-:-:S05]  /*a410*/  @!P1 MOV R46, R2 ;  /* 0x00000002002e9202 */ /* 0x000fca0000000f00 */
        /* <DEDUP_REMOVED lines=9> */
[----:B------:R-:W4:Y:S04]  /*a4b0*/  LDL.LU.64 R28, [R1+0x600] ;  /* 0x00060000011c7983 */ /* 0x000f280000300a00 */
[----:B------:R0:W-:Y:S02]  /*a4c0*/  STL.64 [R1+0x350], R12 ;  /* 0x0003500c01007387 */ /* 0x0001e40000100a00 */
[----:B0-----:R-:W-:Y:S01]  /*a4d0*/  HFMA2 R12, -RZ, RZ, 0, 0 ;  /* 0x00000000ff0c7431 */ /* 0x001fe200000001ff */
[----:B------:R-:W-:Y:S01]  /*a4e0*/  @!P2 MOV R12, R5 ;  /* 0x00000005000ca202 */ /* 0x000fe20000000f00 */
[----:B------:R0:W-:Y:S04]  /*a4f0*/  STL.64 [R1+0x360], R10 ;  /* 0x0003600a01007387 */ /* 0x0001e80000100a00 */
[----:B------:R1:W-:Y:S01]  /*a500*/  STL [R1+0x7bc], R12 ;  /* 0x0007bc0c01007387 */ /* 0x0003e20000100800 */
[----:B------:R-:W-:Y:S01]  /*a510*/  CS2R R34, SRZ ;  /* 0x0000000000227805 */ /* 0x000fe2000001ff00 */
[----:B0-----:R-:W-:Y:S01]  /*a520*/  HFMA2 R10, -RZ, RZ, 0, 0 ;  /* 0x00000000ff0a7431 */ /* 0x001fe200000001ff */
[----:B-1----:R-:W-:Y:S01]  /*a530*/  CS2R R12, SRZ ;  /* 0x00000000000c7805 */ /* 0x002fe2000001ff00 */
[----:B------:R0:W-:Y:S02]  /*a540*/  STL.64 [R1+0x168], R4 ;  /* 0x0001680401007387 */ /* 0x0001e40000100a00 */
[----:B0-----:R-:W-:-:S02]  /*a550*/  CS2R R4, SRZ ;  /* 0x0000000000047805 */ /* 0x001fc4000001ff00 */
[----:B--2---:R-:W-:Y:S02]  /*a560*/  @!P2 MOV R34, R8 ;  /* 0x000000080022a202 */ /* 0x004fe40000000f00 */
[----:B------:R-:W-:Y:S02]  /*a570*/  @!P2 MOV R35, R9 ;  /* 0x000000090023a202 */ /* 0x000fe40000000f00 */
[----:B------:R-:W-:Y:S01]  /*a580*/  LOP3.LUT P2, RZ, R17, 0x800, RZ, 0xc0, !PT ;  /* 0x0000080011ff7812 */ /* 0x000fe2000784c0ff */
[----:B---3--:R-:W2:Y:S04]  /*a590*/  @!P1 LDG.E.64 R12, desc[UR10][R48.64] ;  /* 0x0000000a300c9981 */ /* 0x008ea8000c1e1b00 */
[----:B------:R-:W3:Y:S01]  /*a5a0*/  LDL.LU.64 R48, [R1+0x620] ;  /* 0x0006200001307983 */ /* 0x000ee20000300a00 */
[----:B----4-:R-:W-:-:S05]  /*a5b0*/  @!P0 MOV R10, R7 ;  /* 0x00000007000a8202 */ /* 0x010fca0000000f00 */
[----:B------:R0:W-:Y:S02]  /*a5c0*/  STL [R1+0x804], R10 ;  /* 0x0008040a01007387 */ /* 0x0001e40000100800 */
[----:B0-----:R-:W-:-:S06]  /*a5d0*/  CS2R R10, SRZ ;  /* 0x00000000000a7805 */ /* 0x001fcc000001ff00 */
[----:B------:R0:W4:Y:S04]  /*a5e0*/  @!P2 LDG.E.64 R10, desc[UR10][R20.64] ;  /* 0x0000000a140aa981 */ /* 0x000128000c1e1b00 */
[----:B------:R-:W4:Y:S04]  /*a5f0*/  @!P2 LDG.E.64 R4, desc[UR10][R28.64] ;  /* 0x0000000a1c04a981 */ /* 0x000f28000c1e1b00 */
[----:B------:R-:W4:Y:S04]  /*a600*/  LDL.LU.64 R28, [R1+0x5f0] ;  /* 0x0005f000011c7983 */ /* 0x000f280000300a00 */
[----:B------:R1:W-:Y:S01]  /*a610*/  STL.64 [R1+0x358], R14 ;  /* 0x0003580e01007387 */ /* 0x0003e20000100a00 */
[----:B------:R-:W-:Y:S01]  /*a620*/  MOV R38, R36 ;  /* 0x0000002400267202 */ /* 0x000fe20000000f00 */
[----:B-1----:R-:W-:Y:S01]  /*a630*/  HFMA2 R14, -RZ, RZ, 0, 0 ;  /* 0x00000000ff0e7431 */ /* 0x002fe200000001ff */
[----:B------:R-:W-:-:S02]  /*a640*/  MOV R39, R37 ;  /* 0x0000002500277202 */ /* 0x000fc40000000f00 */
[----:B------:R-:W-:Y:S02]  /*a650*/  @!P1 MOV R14, R3 ;  /* 0x00000003000e9202 */ /* 0x000fe40000000f00 */
[----:B------:R-:W-:-:S03]  /*a660*/  CS2R R36, SRZ ;  /* 0x0000000000247805 */ /* 0x000fc6000001ff00 */
[----:B------:R1:W-:Y:S02]  /*a670*/  STL [R1+0x7dc], R14 ;  /* 0x0007dc0e01007387 */ /* 0x0003e40000100800 */
[----:B-1----:R-:W-:Y:S02]  /*a680*/  CS2R R14, SRZ ;  /* 0x00000000000e7805 */ /* 0x002fe4000001ff00 */
[----:B------:R1:W-:Y:S01]  /*a690*/  STL.64 [R1+0x368], R8 ;  /* 0x0003680801007387 */ /* 0x0003e20000100a00 */
[----:B0-----:R-:W-:-:S03]  /*a6a0*/  MOV R20, R40 ;  /* 0x0000002800147202 */ /* 0x001fc60000000f00 */
[----:B------:R0:W-:Y:S01]  /*a6b0*/  STL.64 [R1+0x170], R2 ;  /* 0x0001700201007387 */ /* 0x0001e20000100a00 */
[----:B------:R-:W-:Y:S01]  /*a6c0*/  MOV R21, R41 ;  /* 0x0000002900157202 */ /* 0x000fe20000000f00 */
[----:B-1----:R-:W-:Y:S01]  /*a6d0*/  HFMA2 R8, -RZ, RZ, 0, 0 ;  /* 0x00000000ff087431 */ /* 0x002fe200000001ff */
[----:B0-----:R-:W-:Y:S02]  /*a6e0*/  CS2R R2, SRZ ;  /* 0x0000000000027805 */ /* 0x001fe4000001ff00 */
[----:B--2---:R-:W-:Y:S02]  /*a6f0*/  @!P1 MOV R36, R12 ;  /* 0x0000000c00249202 */ /* 0x004fe40000000f00 */
[----:B------:R-:W-:Y:S02]  /*a700*/  @!P1 MOV R37, R13 ;  /* 0x0000000d00259202 */ /* 0x000fe40000000f00 */
[----:B------:R-:W-:Y:S01]  /*a710*/  LOP3.LUT P1, RZ, R17, 0x400, RZ, 0xc0, !PT ;  /* 0x0000040011ff7812 */ /* 0x000fe2000782c0ff */
[----:B---3--:R0:W2:-:S12]  /*a720*/  @!P0 LDG.E.64 R14, desc[UR10][R48.64] ;  /* 0x0000000a300e8981 */ /* 0x008098000c1e1b00 */
[----:B------:R1:W3:Y:S01]  /*a730*/  @!P1 LDG.E.64 R2, desc[UR10][R20.64] ;  /* 0x0000000a14029981 */ /* 0x0002e2000c1e1b00 */
[----:B----4-:R-:W-:-:S05]  /*a740*/  @!P2 MOV R8, R11 ;  /* 0x0000000b0008a202 */ /* 0x010fca0000000f00 */
[----:B------:R4:W-:Y:S02]  /*a750*/  STL [R1+0x82c], R8 ;  /* 0x00082c0801007387 */ /* 0x0009e40000100800 */
[----:B----4-:R-:W-:-:S06]  /*a760*/  CS2R R8, SRZ ;  /* 0x0000000000087805 */ /* 0x010fcc000001ff00 */
[----:B------:R-:W4:Y:S04]  /*a770*/  @!P1 LDG.E.64 R8, desc[UR10][R28.64] ;  /* 0x0000000a1c089981 */ /* 0x000f28000c1e1b00 */
[----:B------:R-:W4:Y:S01]  /*a780*/  LDL.LU.64 R28, [R1+0x5d8] ;  /* 0x0005d800011c7983 */ /* 0x000f220000300a00 */
[----:B0-----:R-:W-:Y:S01]  /*a790*/  MOV R48, R38 ;  /* 0x0000002600307202 */ /* 0x001fe20000000f00 */
[----:B------:R-:W-:Y:S01]  /*a7a0*/  HFMA2 R38, -RZ, RZ, 0, 0 ;  /* 0x00000000ff267431 */ /* 0x000fe200000001ff */
[----:B------:R-:W-:Y:S02]  /*a7b0*/  MOV R49, R39 ;  /* 0x0000002700317202 */ /* 0x000fe40000000f00 */
[----:B------:R-:W-:-:S05]  /*a7c0*/  @!P0 MOV R38, R6 ;  /* 0x0000000600268202 */ /* 0x000fca0000000f00 */
[----:B------:R0:W-:Y:S04]  /*a7d0*/  STL [R1+0x800], R38 ;  /* 0x0008002601007387 */ /* 0x0001e80000100800 */
[----:B------:R1:W-:Y:S01]  /*a7e0*/  STL.64 [R1+0x370], R12 ;  /* 0x0003700c01007387 */ /* 0x0003e20000100a00 */
[----:B0-----:R-:W-:-:S03]  /*a7f0*/  CS2R R38, SRZ ;  /* 0x0000000000267805 */ /* 0x001fc6000001ff00 */
[----:B------:R0:W-:Y:S01]  /*a800*/  STL.64 [R1+0x178], R6 ;  /* 0x0001780601007387 */ /* 0x0001e20000100a00 */
[----:B-1----:R-:W-:Y:S01]  /*a810*/  HFMA2 R12, -RZ, RZ, 0, 0 ;  /* 0x00000000ff0c7431 */ /* 0x002fe200000001ff */
[----:B------:R-:W-:Y:S02]  /*a820*/  MOV R20, R46 ;  /* 0x0000002e00147202 */ /* 0x000fe40000000f00 */
[----:B------:R-:W-:Y:S02]  /*a830*/  MOV R21, R47 ;  /* 0x0000002f00157202 */ /* 0x000fe40000000f00 */
[----:B0-----:R-:W-:Y:S02]  /*a840*/  CS2R R6, SRZ ;  /* 0x0000000000067805 */ /* 0x001fe4000001ff00 */
[----:B--2---:R-:W-:Y:S02]  /*a850*/  @!P0 MOV R38, R14 ;  /* 0x0000000e00268202 */ /* 0x004fe40000000f00 */
[----:B------:R-:W-:-:S02]  /*a860*/  @!P0 MOV R39, R15 ;  /* 0x0000000f00278202 */ /* 0x000fc40000000f00 */
[----:B------:R-:W-:Y:S02]  /*a870*/  LOP3.LUT P0, RZ, R17, 0x200, RZ, 0xc0, !PT ;  /* 0x0000020011ff7812 */ /* 0x000fe4000780c0ff */
[----:B---3--:R-:W-:-:S05]  /*a880*/  @!P1 MOV R12, R3 ;  /* 0x00000003000c9202 */ /* 0x008fca0000000f00 */
[----:B------:R0:W-:Y:S06]  /*a890*/  STL [R1+0x838], R12 ;  /* 0x0008380c01007387 */ /* 0x0001ec0000100800 */
[----:B------:R1:W2:Y:S01]  /*a8a0*/  @!P0 LDG.E.64 R6, desc[UR10][R20.64] ;  /* 0x0000000a14068981 */ /* 0x0002a2000c1e1b00 */
[----:B0-----:R-:W-:-:S06]  /*a8b0*/  CS2R R12, SRZ ;  /* 0x00000000000c7805 */ /* 0x001fcc000001ff00 */
[----:B----4-:R-:W3:Y:S04]  /*a8c0*/  @!P0 LDG.E.64 R12, desc[UR10][R28.64] ;  /* 0x0000000a1c0c8981 */ /* 0x010ee8000c1e1b00 */
[----:B------:R-:W4:Y:S01]  /*a8d0*/  LDL.LU.64 R28, [R1+0x5b8] ;  /* 0x0005b800011c7983 */ /* 0x000f220000300a00 */
[----:B------:R-:W-:Y:S01]  /*a8e0*/  HFMA2 R40, -RZ, RZ, 0, 0 ;  /* 0x00000000ff287431 */ /* 0x000fe200000001ff */
[----:B-1----:R-:W-:Y:S01]  /*a8f0*/  MOV R20, R48 ;  /* 0x0000003000147202 */ /* 0x002fe20000000f00 */
[----:B------:R-:W-:Y:S01]  /*a900*/  HFMA2 R48, -RZ, RZ, 0, 0 ;  /* 0x00000000ff307431 */ /* 0x000fe200000001ff */
[----:B------:R-:W-:-:S05]  /*a910*/  @!P2 MOV R40, R10 ;  /* 0x0000000a0028a202 */ /* 0x000fca0000000f00 */
[----:B------:R0:W-:Y:S04]  /*a920*/  STL [R1+0x828], R40 ;  /* 0x0008282801007387 */ /* 0x0001e80000100800 */
[----:B------:R1:W-:Y:S01]  /*a930*/  STL.64 [R1+0x378], R14 ;  /* 0x0003780e01007387 */ /* 0x0003e20000100a00 */
[----:B0-----:R-:W-:Y:S02]  /*a940*/  CS2R R40, SRZ ;  /* 0x0000000000287805 */ /* 0x001fe4000001ff00 */
[----:B------:R-:W-:Y:S02]  /*a950*/  @!P2 MOV R40, R4 ;  /* 0x000000040028a202 */ /* 0x000fe40000000f00 */
[----:B------:R-:W-:Y:S02]  /*a960*/  @!P2 MOV R41, R5 ;  /* 0x000000050029a202 */ /* 0x000fe40000000f00 */
[----:B------:R-:W-:Y:S01]  /*a970*/  LOP3.LUT P2, RZ, R17, 0x100, RZ, 0xc0, !PT ;  /* 0x0000010011ff7812 */ /* 0x000fe2000784c0ff */
[----:B-1----:R-:W-:Y:S01]  /*a980*/  HFMA2 R14, -RZ, RZ, 0, 0 ;  /* 0x00000000ff0e7431 */ /* 0x002fe200000001ff */
[----:B------:R-:W-:Y:S01]  /*a990*/  MOV R21, R49 ;  /* 0x0000003100157202 */ /* 0x000fe20000000f00 */
[----:B------:R0:W-:Y:S01]  /*a9a0*/  STL.64 [R1+0x180], R10 ;  /* 0x0001800a01007387 */ /* 0x0001e20000100a00 */
[----:B------:R-:W-:Y:S01]  /*a9b0*/  HFMA2 R46, -RZ, RZ, 0, 0 ;  /* 0x00000000ff2e7431 */ /* 0x000fe200000001ff */
[----:B0-----:R-:W-:-:S08]  /*a9c0*/  CS2R R10, SRZ ;  /* 0x00000000000a7805 */ /* 0x001fd0000001ff00 */
[----:B------:R-:W4:Y:S01]  /*a9d0*/  @!P2 LDG.E.64 R10, desc[UR10][R20.64] ;  /* 0x0000000a140aa981 */ /* 0x000f22000c1e1b00 */
[----:B------:R-:W-:-:S05]  /*a9e0*/  @!P1 MOV R46, R2 ;  /* 0x00000002002e9202 */ /* 0x000fca0000000f00 */
[----:B------:R0:W-:Y:S04]  /*a9f0*/  STL [R1+0x834], R46 ;  /* 0x0008342e01007387 */ /* 0x0001e80000100800 */
[----:B------:R-:W4:Y:S01]  /*aa00*/  LDL.LU.64 R20, [R1+0x5a8] ;  /* 0x0005a80001147983 */ /* 0x000f220000300a00 */
[----:B0-----:R-:W-:Y:S02]  /*aa10*/  CS2R R46, SRZ ;  /* 0x00000000002e7805 */ /* 0x001fe4000001ff00 */
[----:B------:R-:W-:Y:S02]  /*aa20*/  @!P1 MOV R46, R8 ;  /* 0x00000008002e9202 */ /* 0x000fe40000000f00 */
[----:B------:R-:W-:Y:S02]  /*aa30*/  @!P1 MOV R47, R9 ;  /* 0x00000009002f9202 */ /* 0x000fe40000000f00 */
[----:B------:R-:W-:Y:S01]  /*aa40*/  LOP3.LUT P1, RZ, R17, 0x80, RZ, 0xc0, !PT ;  /* 0x0000008011ff7812 */ /* 0x000fe2000782c0ff */
[----:B------:R0:W-:Y:S02]  /*aa50*/  STL.64 [R1+0x188], R2 ;  /* 0x0001880201007387 */ /* 0x0001e40000100a00 */
[----:B0-----:R-:W-:-:S10]  /*aa60*/  CS2R R2, SRZ ;  /* 0x0000000000027805 */ /* 0x001fd4000001ff00 */
[----:B------:R-:W4:Y:S04]  /*aa70*/  @!P1 LDG.E.64 R2, desc[UR10][R54.64] ;  /* 0x0000000a36029981 */ /* 0x000f28000c1e1b00 */
[----:B------:R-:W-:Y:S04]  /*aa80*/  STL.64 [R1+0x380], R4 ;  /* 0x0003800401007387 */ /* 0x000fe80000100a00 */
[----:B------:R-:W-:Y:S04]  /*aa90*/  STL.64 [R1+0x388], R8 ;  /* 0x0003880801007387 */ /* 0x000fe80000100a00 */
[----:B------:R-:W4:Y:S01]  /*aaa0*/  LDL.LU.64 R54, [R1+0x590] ;  /* 0x0005900001367983 */ /* 0x000f220000300a00 */
[----:B--2---:R-:W-:-:S02]  /*aab0*/  @!P0 MOV R48, R6 ;  /* 0x0000000600308202 */ /* 0x004fc40000000f00 */
[----:B------:R-:W-:-:S03]  /*aac0*/  @!P0 MOV R14, R7 ;  /* 0x00000007000e8202 */ /* 0x000fc60000000f00 */
[----:B------:R0:W-:Y:S02]  /*aad0*/  STL [R1+0x83c], R48 ;  /* 0x00083c3001007387 */ /* 0x0001e40000100800 */
[----:B0-----:R-:W-:Y:S02]  /*aae0*/  CS2R R48, SRZ ;  /* 0x0000000000307805 */ /* 0x001fe4000001ff00 */
[----:B------:R0:W-:Y:S04]  /*aaf0*/  STL [R1+0x844], R14 ;  /* 0x0008440e01007387 */ /* 0x0001e80000100800 */
[----:B------:R1:W-:Y:S01]  /*ab00*/  STL.64 [R1+0x190], R6 ;  /* 0x0001900601007387 */ /* 0x0003e20000100a00 */
[----:B0-----:R-:W-:Y:S02]  /*ab10*/  CS2R R14, SRZ ;  /* 0x00000000000e7805 */ /* 0x001fe4000001ff00 */
[----:B-1----:R-:W-:-:S02]  /*ab20*/  CS2R R6, SRZ ;  /* 0x0000000000067805 */ /* 0x002fc4000001ff00 */
[----:B---3--:R-:W-:Y:S02]  /*ab30*/  @!P0 MOV R48, R12 ;  /* 0x0000000c00308202 */ /* 0x008fe40000000f00 */
[----:B------:R-:W-:Y:S02]  /*ab40*/  @!P0 MOV R49, R13 ;  /* 0x0000000d00318202 */ /* 0x000fe40000000f00 */
[----:B------:R-:W-:Y:S01]  /*ab50*/  LOP3.LUT P0, RZ, R17, 0x40, RZ, 0xc0, !PT ;  /* 0x0000004011ff7812 */ /* 0x000fe2000780c0ff */
[----:B----4-:R0:W2:-:S12]  /*ab60*/  @!P2 LDG.E.64 R14, desc[UR10][R28.64] ;  /* 0x0000000a1c0ea981 */ /* 0x010098000c1e1b00 */
[----:B------:R-:W3:Y:S04]  /*ab70*/  @!P0 LDG.E.64 R6, desc[UR10][R18.64] ;  /* 0x0000000a12068981 */ /* 0x000ee8000c1e1b00 */
[----:B------:R-:W4:Y:S01]  /*ab80*/  LDL.LU.64 R18, [R1+0x578] ;  /* 0x0005780001127983 */ /* 0x000f220000300a00 */
[----:B0-----:R-:W-:Y:S01]  /*ab90*/  MOV R28, R50 ;  /* 0x00000032001c7202 */ /* 0x001fe20000000f00 */
[----:B------:R-:W-:Y:S02]  /*aba0*/  HFMA2 R50, -RZ, RZ, 0, 0 ;  /* 0x00000000ff327431 */ /* 0x000fe400000001ff */
[----:B------:R-:W-:Y:S01]  /*abb0*/  HFMA2 R4, -RZ, RZ, 0, 0 ;  /* 0x00000000ff047431 */ /* 0x000fe200000001ff */
[----:B------:R0:W-:Y:S01]  /*abc0*/  STL.64 [R1+0x390], R12 ;  /* 0x0003900c01007387 */ /* 0x0001e20000100a00 */
[----:B------:R-:W-:Y:S01]  /*abd0*/  MOV R29, R51 ;  /* 0x00000033001d7202 */ /* 0x000fe20000000f00 */
[----:B0-----:R-:W-:Y:S01]  /*abe0*/  HFMA2 R12, -RZ, RZ, 0, 0 ;  /* 0x00000000ff0c7431 */ /* 0x001fe200000001ff */
[----:B------:R-:W-:-:S02]  /*abf0*/  @!P2 MOV R50, R10 ;  /* 0x0000000a0032a202 */ /* 0x000fc40000000f00 */
[----:B------:R-:W-:-:S03]  /*ac00*/  @!P2 MOV R4, R11 ;  /* 0x0000000b0004a202 */ /* 0x000fc60000000f00 */
[----:B------:R0:W-:Y:S02]  /*ac10*/  STL [R1+0x848], R50 ;  /* 0x0008483201007387 */ /* 0x0001e40000100800 */
[----:B0-----:R-:W-:Y:S02]  /*ac20*/  CS2R R50, SRZ ;  /* 0x0000000000327805 */ /* 0x001fe4000001ff00 */
[----:B------:R0:W-:Y:S04]  /*ac30*/  STL [R1+0x854], R4 ;  /* 0x0008540401007387 */ /* 0x0001e80000100800 */
[----:B------:R1:W-:Y:S01]  /*ac40*/  STL.64 [R1+0x198], R10 ;  /* 0x0001980a01007387 */ /* 0x0003e20000100a00 */
[----:B0-----:R-:W-:Y:S02]  /*ac50*/  CS2R R4, SRZ ;  /* 0x0000000000047805 */ /* 0x001fe4000001ff00 */
[----:B-1----:R-:W-:-:S04]  /*ac60*/  CS2R R10, SRZ ;  /* 0x00000000000a7805 */ /* 0x002fc8000001ff00 */
[----:B------:R0:W4:Y:S01]  /*ac70*/  @!P1 LDG.E.64 R4, desc[UR10][R20.64] ;  /* 0x0000000a14049981 */ /* 0x000122000c1e1b00 */
[----:B------:R-:W-:Y:S02]  /*ac80*/  HFMA2 R8, -RZ, RZ, 0, 0 ;  /* 0x00000000ff087431 */ /* 0x000fe400000001ff */
[----:B0-----:R-:W-:Y:S01]  /*ac90*/  HFMA2 R20, -RZ, RZ, 0, 0 ;  /* 0x00000000ff147431 */ /* 0x001fe200000001ff */
[----:B------:R-:W-:Y:S01]  /*aca0*/  @!P1 MOV R8, R3 ;  /* 0x0000000300089202 */ /* 0x000fe20000000f00 */
[----:B------:R0:W-:Y:S01]  /*acb0*/  STL.64 [R1+0x1a0], R2 ;  /* 0x0001a00201007387 */ /* 0x0001e20000100a00 */
[----:B------:R-:W-:-:S03]  /*acc0*/  @!P1 MOV R20, R2 ;  /* 0x0000000200149202 */ /* 0x000fc60000000f00 */
[----:B0-----:R-:W4:Y:S01]  /*acd0*/  LDL.LU.64 R2, [R1+0x570] ;  /* 0x0005700001027983 */ /* 0x001f220000300a00 */
[----:B--2---:R-:W-:Y:S02]  /*ace0*/  @!P2 MOV R50, R14 ;  /* 0x0000000e0032a202 */ /* 0x004fe40000000f00 */
[----:B------:R-:W-:Y:S02]  /*acf0*/  @!P2 MOV R51, R15 ;  /* 0x0000000f0033a202 */ /* 0x000fe40000000f00 */
[----:B------:R-:W-:Y:S02]  /*ad00*/  LOP3.LUT P2, RZ, R17, 0x20, RZ, 0xc0, !PT ;  /* 0x0000002011ff7812 */ /* 0x000fe4000784c0ff */
[----:B---3--:R-:W-:-:S05]  /*ad10*/  @!P0 MOV R12, R7 ;  /* 0x00000007000c8202 */ /* 0x008fca0000000f00 */
[----:B------:R0:W-:Y:S06]  /*ad20*/  STL [R1+0x878], R12 ;  /* 0x0008780c01007387 */ /* 0x0001ec0000100800 */
[----:B------:R-:W2:Y:S01]  /*ad30*/  @!P2 LDG.E.64 R10, desc[UR10][R68.64] ;  /* 0x0000000a440aa981 */ /* 0x000ea2000c1e1b00 */
[----:B0-----:R-:W-:-:S03]  /*ad40*/  CS2R R12, SRZ ;  /* 0x00000000000c7805 */ /* 0x001fc6000001ff00 */
[----:B------:R-:W3:Y:S04]  /*ad50*/  LDL.LU.64 R68, [R1+0x560] ;  /* 0x0005600001447983 */ /* 0x000ee80000300a00 */
[----:B----4-:R-:W4:Y:S01]  /*ad60*/  @!P2 LDG.E.64 R12, desc[UR10][R18.64] ;  /* 0x0000000a120ca981 */ /* 0x010f22000c1e1b00 */
[----:B------:R-:W-:-:S03]  /*ad70*/  MOV R21, R29 ;  /* 0x0000001d00157202 */ /* 0x000fc60000000f00 */
[----:B------:R0:W-:Y:S01]  /*ad80*/  STL [R1+0x858], R20 ;  /* 0x0008581401007387 */ /* 0x0001e20000100800 */
[----:B------:R-:W-:-:S03]  /*ad90*/  MOV R29, R53 ;  /* 0x00000035001d7202 */ /* 0x000fc60000000f00 */
[----:B------:R1:W-:Y:S01]  /*ada0*/  STL.64 [R1+0x398], R14 ;  /* 0x0003980e01007387 */ /* 0x0003e20000100a00 */
[----:B0-----:R-:W-:Y:S02]  /*adb0*/  MOV R20, R28 ;  /* 0x0000001c00147202 */ /* 0x001fe40000000f00 */
[----:B------:R-:W-:Y:S02]  /*adc0*/  MOV R28, R52 ;  /* 0x00000034001c7202 */ /* 0x000fe40000000f00 */
[----:B------:R-:W-:Y:S02]  /*add0*/  CS2R R52, SRZ ;  /* 0x0000000000347805 */ /* 0x000fe4000001ff00 */
[----:B-1----:R-:W-:Y:S01]  /*ade0*/  CS2R R14, SRZ ;  /* 0x00000000000e7805 */ /* 0x002fe2000001ff00 */
[----:B------:R0:W-:Y:S02]  /*adf0*/  STL [R1+0x864], R8 ;  /* 0x0008640801007387 */ /* 0x0001e40000100800 */
[----:B0-----:R-:W-:-:S06]  /*ae00*/  CS2R R8, SRZ ;  /* 0x0000000000087805 */ /* 0x001fcc000001ff00 */
[----:B------:R0:W3:Y:S01]  /*ae10*/  @!P0 LDG.E.64 R8, desc[UR10][R54.64] ;  /* 0x0000000a36088981 */ /* 0x0000e2000c1e1b00 */
[----:B------:R-:W-:Y:S02]  /*ae20*/  @!P1 MOV R52, R4 ;  /* 0x0000000400349202 */ /* 0x000fe40000000f00 */
[----:B------:R-:W-:Y:S02]  /*ae30*/  @!P1 MOV R53, R5 ;  /* 0x0000000500359202 */ /* 0x000fe40000000f00 */
[----:B------:R-:W-:Y:S01]  /*ae40*/  LOP3.LUT P1, RZ, R17, 0x10, RZ, 0xc0, !PT ;  /* 0x0000001011ff7812 */ /* 0x000fe2000782c0ff */
[----:B0-----:R-:W-:Y:S01]  /*ae50*/  HFMA2 R54, -RZ, RZ, 0, 0 ;  /* 0x00000000ff367431 */ /* 0x001fe200000001ff */
[----:B------:R0:W-:Y:S01]  /*ae60*/  STL.64 [R1+0x1a8], R6 ;  /* 0x0001a80601007387 */ /* 0x0001e20000100a00 */
[----:B------:R-:W-:-:S03]  /*ae70*/  @!P0 MOV R54, R6 ;  /* 0x0000000600368202 */ /* 0x000fc60000000f00 */
[----:B0-----:R-:W3:Y:S01]  /*ae80*/  LDL.LU.64 R6, [R1+0x550] ;  /* 0x0005500001067983 */ /* 0x001ee20000300a00 */
[----:B--2---:R-:W-:-:S05]  /*ae90*/  @!P2 MOV R15, R11 ;  /* 0x0000000b000fa202 */ /* 0x004fca0000000f00 */
[----:B------:R-:W-:Y:S01]  /*aea0*/  STL [R1+0x888], R15 ;  /* 0x0008880f01007387 */ /* 0x000fe20000100800 */
[----:B----4-:R-:W-:-:S05]  /*aeb0*/  @!P2 MOV R14, R13 ;  /* 0x0000000d000ea202 */ /* 0x010fca0000000f00 */
[----:B------:R0:W-:Y:S02]  /*aec0*/  STL [R1+0x578], R14 ;  /* 0x0005780e01007387 */ /* 0x0001e40000100800 */
[----:B0-----:R-:W-:-:S06]  /*aed0*/  CS2R R14, SRZ ;  /* 0x00000000000e7805 */ /* 0x001fcc000001ff00 */
[----:B------:R0:W2:Y:S02]  /*aee0*/  @!P1 LDG.E.64 R14, desc[UR10][R2.64] ;  /* 0x0000000a020e9981 */ /* 0x0000a4000c1e1b00 */
[----:B0-----:R-:W-:-:S06]  /*aef0*/  CS2R R2, SRZ ;  /* 0x0000000000027805 */ /* 0x001fcc000001ff00 */
[----:B---3--:R-:W3:Y:S04]  /*af00*/  @!P1 LDG.E.64 R2, desc[UR10][R68.64] ;  /* 0x0000000a44029981 */ /* 0x008ee8000c1e1b00 */
[----:B------:R0:W-:Y:S04]  /*af10*/  STL [R1+0x868], R54 ;  /* 0x0008683601007387 */ /* 0x0001e80000100800 */
[----:B------:R1:W-:Y:S01]  /*af20*/  STL.64 [R1+0x3a0], R4 ;  /* 0x0003a00401007387 */ /* 0x0003e20000100a00 */
[----:B------:R-:W-:-:S03]  /*af30*/  HFMA2 R18, -RZ, RZ, 0, 0 ;  /* 0x00000000ff127431 */ /* 0x000fc600000001ff */
[----:B------:R4:W-:Y:S01]  /*af40*/  STL.64 [R1+0x1b0], R10 ;  /* 0x0001b00a01007387 */ /* 0x0009e20000100a00 */
[----:B0-----:R-:W-:Y:S02]  /*af50*/  CS2R R54, SRZ ;  /* 0x0000000000367805 */ /* 0x001fe4000001ff00 */
[----:B------:R-:W-:Y:S02]  /*af60*/  @!P0 MOV R54, R8 ;  /* 0x0000000800368202 */ /* 0x000fe40000000f00 */
[----:B------:R-:W-:Y:S01]  /*af70*/  MOV R19, R57 ;  /* 0x0000003900137202 */ /* 0x000fe20000000f00 */
[----:B------:R-:W-:Y:S01]  /*af80*/  STL.64 [R1+0x3a8], R8 ;  /* 0x0003a80801007387 */ /* 0x000fe20000100a00 */
[----:B------:R-:W-:Y:S02]  /*af90*/  @!P0 MOV R55, R9 ;  /* 0x0000000900378202 */ /* 0x000fe40000000f00 */
[----:B-1----:R-:W-:Y:S02]  /*afa0*/  CS2R R4, SRZ ;  /* 0x0000000000047805 */ /* 0x002fe4000001ff00 */
[----:B------:R-:W-:Y:S01]  /*afb0*/  LOP3.LUT P0, RZ, R17, 0x8, RZ, 0xc0, !PT ;  /* 0x0000000811ff7812 */ /* 0x000fe2000780c0ff */
[----:B------:R-:W-:Y:S01]  /*afc0*/  STL.64 [R1+0x3b0], R12 ;  /* 0x0003b00c01007387 */ /* 0x000fe20000100a00 */
[----:B------:R-:W-:-:S03]  /*afd0*/  @!P2 MOV R18, R10 ;  /* 0x0000000a0012a202 */ /* 0x000fc60000000f00 */
[----:B----4-:R-:W4:Y:S01]  /*afe0*/  LDL.LU.64 R10, [R1+0x538] ;  /* 0x00053800010a7983 */ /* 0x010f220000300a00 */
[----:B------:R-:W-:-:S03]  /*aff0*/  UIMAD.WIDE UR6, UR8, 0x8, UR6 ;  /* 0x00000008080678a5 */ /* 0x000fc6000f8e0206 */
[----:B------:R-:W5:Y:S01]  /*b000*/  LDL.LU.64 R68, [R1+0x960] ;  /* 0x0009600001447983 */ /* 0x000f620000300a00 */
[----:B---3--:R-:W-:Y:S02]  /*b010*/  @!P1 MOV R5, R2 ;  /* 0x0000000200059202 */ /* 0x008fe40000000f00 */
[----:B------:R-:W-:-:S03]  /*b020*/  @!P1 MOV R4, R3 ;  /* 0x0000000300049202 */ /* 0x000fc60000000f00 */
[----:B------:R-:W-:Y:S04]  /*b030*/  STL [R1+0x560], R5 ;  /* 0x0005600501007387 */ /* 0x000fe80000100800 */
[----:B------:R0:W-:Y:S02]  /*b040*/  STL [R1+0x564], R4 ;  /* 0x0005640401007387 */ /* 0x0001e40000100800 */
[----:B0-----:R-:W-:-:S06]  /*b050*/  CS2R R4, SRZ ;  /* 0x0000000000047805 */ /* 0x001fcc000001ff00 */
[----:B------:R0:W3:Y:S02]  /*b060*/  @!P0 LDG.E.64 R4, desc[UR10][R6.64] ;  /* 0x0000000a06048981 */ /* 0x0000e4000c1e1b00 */
[----:B0-----:R-:W-:-:S06]  /*b070*/  CS2R R6, SRZ ;  /* 0x0000000000067805 */ /* 0x001fcc000001ff00 */
[----:B------:R-:W4:Y:S04]  /*b080*/  @!P0 LDG.E.64 R6, desc[UR10][R42.64] ;  /* 0x0000000a2a068981 */ /* 0x000f28000c1e1b00 */
[----:B------:R0:W-:Y:S01]  /*b090*/  STL [R1+0x87c], R18 ;  /* 0x00087c1201007387 */ /* 0x0001e20000100800 */
[----:B------:R-:W-:-:S03]  /*b0a0*/  CS2R R8, SRZ ;  /* 0x0000000000087805 */ /* 0x000fc6000001ff00 */
[----:B--2---:R-:W-:Y:S04]  /*b0b0*/  STL.64 [R1+0x1b8], R14 ;  /* 0x0001b80e01007387 */ /* 0x004fe80000100a00 */
[----:B------:R1:W-:Y:S01]  /*b0c0*/  STL.64 [R1+0x3b8], R2 ;  /* 0x0003b80201007387 */ /* 0x0003e20000100a00 */
[----:B0-----:R-:W-:Y:S02]  /*b0d0*/  MOV R18, R56 ;  /* 0x0000003800127202 */ /* 0x001fe40000000f00 */
[----:B------:R-:W-:Y:S01]  /*b0e0*/  CS2R R56, SRZ ;  /* 0x0000000000387805 */ /* 0x000fe2000001ff00 */
[----:B------:R-:W2:Y:S01]  /*b0f0*/  LDL.LU.64 R42, [R1+0x958] ;  /* 0x00095800012a7983 */ /* 0x000ea20000300a00 */
[----:B------:R-:W-:Y:S02]  /*b100*/  @!P2 MOV R56, R12 ;  /* 0x0000000c0038a202 */ /* 0x000fe40000000f00 */
[----:B------:R-:W-:-:S02]  /*b110*/  LOP3.LUT P2, RZ, R17, 0x4, RZ, 0xc0, !PT ;  /* 0x0000000411ff7812 */ /* 0x000fc4000784c0ff */
[----:B------:R-:W-:Y:S01]  /*b120*/  @!P1 MOV R57, R14 ;  /* 0x0000000e00399202 */ /* 0x000fe20000000f00 */
[----:B-1----:R-:W2:Y:S04]  /*b130*/  LDL.LU.64 R2, [R1+0x4e0] ;  /* 0x0004e00001027983 */ /* 0x002ea80000300a00 */
[----:B------:R0:W-:Y:S02]  /*b140*/  STL [R1+0x890], R57 ;  /* 0x0008903901007387 */ /* 0x0001e40000100800 */
[----:B0-----:R-:W-:Y:S01]  /*b150*/  HFMA2 R57, -RZ, RZ, 0, 0 ;  /* 0x00000000ff397431 */ /* 0x001fe200000001ff */
[----:B------:R-:W-:Y:S02]  /*b160*/  @!P1 MOV R57, R15 ;  /* 0x0000000f00399202 */ /* 0x000fe40000000f00 */
[----:B------:R-:W2:Y:S01]  /*b170*/  LDL.LU.64 R14, [R1+0x520] ;  /* 0x00052000010e7983 */ /* 0x000ea20000300a00 */
[----:B----4-:R-:W-:-:S02]  /*b180*/  @!P0 MOV R9, R6 ;  /* 0x0000000600098202 */ /* 0x010fc40000000f00 */
[----:B------:R-:W-:-:S03]  /*b190*/  @!P0 MOV R8, R7 ;  /* 0x0000000700088202 */ /* 0x000fc60000000f00 */
[----:B------:R-:W-:Y:S04]  /*b1a0*/  STL [R1+0x540], R9 ;  /* 0x0005400901007387 */ /* 0x000fe80000100800 */
[----:B------:R0:W-:Y:S02]  /*b1b0*/  STL [R1+0x544], R8 ;  /* 0x0005440801007387 */ /* 0x0001e40000100800 */
[----:B0-----:R-:W-:-:S06]  /*b1c0*/  CS2R R8, SRZ ;  /* 0x0000000000087805 */ /* 0x001fcc000001ff00 */
[----:B------:R0:W4:Y:S02]  /*b1d0*/  @!P2 LDG.E.64 R8, desc[UR10][R10.64] ;  /* 0x0000000a0a08a981 */ /* 0x000124000c1e1b00 */
[----:B0-----:R-:W-:-:S06]  /*b1e0*/  CS2R R10, SRZ ;  /* 0x00000000000a7805 */ /* 0x001fcc000001ff00 */
[----:B------:R-:W2:Y:S01]  /*b1f0*/  @!P2 LDG.E.64 R10, desc[UR10][R64.64] ;  /* 0x0000000a400aa981 */ /* 0x000ea2000c1e1b00 */
[----:B------:R-:W-:Y:S02]  /*b200*/  CS2R R12, SRZ ;  /* 0x00000000000c7805 */ /* 0x000fe4000001ff00 */
[----:B------:R-:W-:Y:S01]  /*b210*/  LOP3.LUT P1, RZ, R17, 0x2, RZ, 0xc0, !PT ;  /* 0x0000000211ff7812 */ /* 0x000fe2000782c0ff */
[----:B------:R0:W-:Y:S04]  /*b220*/  STL [R1+0x89c], R57 ;  /* 0x00089c3901007387 */ /* 0x0001e80000100800 */
[----:B---3--:R-:W-:Y:S04]  /*b230*/  STL.64 [R1+0x1c0], R4 ;  /* 0x0001c00401007387 */ /* 0x008fe80000100a00 */
[----:B------:R-:W-:Y:S01]  /*b240*/  STL.64 [R1+0x3c0], R6 ;  /* 0x0003c00601007387 */ /* 0x000fe20000100a00 */
[----:B0-----:R-:W-:-:S03]  /*b250*/  HFMA2 R57, -RZ, RZ, 0, 0 ;  /* 0x00000000ff397431 */ /* 0x001fc600000001ff */
[----:B------:R-:W3:Y:S01]  /*b260*/  LDL.LU.64 R64, [R1+0x950] ;  /* 0x0009500001407983 */ /* 0x000ee20000300a00 */
[----:B------:R-:W-:-:S05]  /*b270*/  @!P0 MOV R57, R4 ;  /* 0x0000000400398202 */ /* 0x000fca0000000f00 */
[----:B------:R0:W-:Y:S02]  /*b280*/  STL [R1+0x8a0], R57 ;  /* 0x0008a03901007387 */ /* 0x0001e40000100800 */
[----:B0-----:R-:W-:Y:S01]  /*b290*/  HFMA2 R57, -RZ, RZ, 0, 0 ;  /* 0x00000000ff397431 */ /* 0x001fe200000001ff */
[----:B------:R-:W-:Y:S02]  /*b2a0*/  @!P0 MOV R57, R5 ;  /* 0x0000000500398202 */ /* 0x000fe40000000f00 */
[----:B------:R-:W3:Y:S01]  /*b2b0*/  LDL.LU.64 R4, [R1+0x508] ;  /* 0x0005080001047983 */ /* 0x000ee20000300a00 */
[----:B--2---:R-:W-:Y:S02]  /*b2c0*/  @!P2 MOV R13, R10 ;  /* 0x0000000a000da202 */ /* 0x004fe40000000f00 */
[----:B------:R-:W-:-:S03]  /*b2d0*/  @!P2 MOV R12, R11 ;  /* 0x0000000b000ca202 */ /* 0x000fc60000000f00 */
[----:B------:R-:W-:Y:S04]  /*b2e0*/  STL [R1+0x528], R13 ;  /* 0x0005280d01007387 */ /* 0x000fe80000100800 */
[----:B------:R0:W-:Y:S02]  /*b2f0*/  STL [R1+0x52c], R12 ;  /* 0x00052c0c01007387 */ /* 0x0001e40000100800 */
[----:B0-----:R-:W-:-:S06]  /*b300*/  CS2R R12, SRZ ;  /* 0x00000000000c7805 */ /* 0x001fcc000001ff00 */
[----:B------:R0:W2:Y:S02]  /*b310*/  @!P1 LDG.E.64 R12, desc[UR10][R14.64] ;  /* 0x0000000a0e0c9981 */ /* 0x0000a4000c1e1b00 */
[----:B0-----:R-:W-:-:S06]  /*b320*/  CS2R R14, SRZ ;  /* 0x00000000000e7805 */ /* 0x001fcc000001ff00 */
[----:B------:R0:W3:Y:S01]  /*b330*/  @!P1 LDG.E.64 R14, desc[UR10][R44.64] ;  /* 0x0000000a2c0e9981 */ /* 0x0000e2000c1e1b00 */
[----:B------:R-:W-:Y:S01]  /*b340*/  LOP3.LUT P0, RZ, R17, 0x1, RZ, 0xc0, !PT ;  /* 0x0000000111ff7812 */ /* 0x000fe2000780c0ff */
[----:B------:R-:W-:Y:S01]  /*b350*/  HFMA2 R17, -RZ, RZ, 0, 0 ;  /* 0x00000000ff117431 */ /* 0x000fe200000001ff */
[----:B----4-:R-:W-:Y:S01]  /*b360*/  @!P2 MOV R17, R8 ;  /* 0x000000080011a202 */ /* 0x010fe20000000f00 */
[----:B0-----:R-:W-:Y:S01]  /*b370*/  HFMA2 R45, -RZ, RZ, 0, 0 ;  /* 0x00000000ff2d7431 */ /* 0x001fe200000001ff */
[----:B------:R-:W-:Y:S04]  /*b380*/  STL [R1+0x8b0], R57 ;  /* 0x0008b03901007387 */ /* 0x000fe80000100800 */
[----:B------:R0:W-:Y:S01]  /*b390*/  STL [R1+0x8b4], R17 ;  /* 0x0008b41101007387 */ /* 0x0001e20000100800 */
[----:B------:R-:W-:-:S03]  /*b3a0*/  CS2R R6, SRZ ;  /* 0x0000000000067805 */ /* 0x000fc6000001ff00 */
[----:B------:R-:W-:Y:S04]  /*b3b0*/  STL.64 [R1+0x3c8], R10 ;  /* 0x0003c80a01007387 */ /* 0x000fe80000100a00 */
[----:B------:R-:W-:Y:S01]  /*b3c0*/  STL.64 [R1+0x1c8], R8 ;  /* 0x0001c80801007387 */ /* 0x000fe20000100a00 */
[----:B0-----:R-:W-:-:S03]  /*b3d0*/  HFMA2 R17, -RZ, RZ, 0, 0 ;  /* 0x00000000ff117431 */ /* 0x001fc600000001ff */
[----:B------:R-:W5:Y:S01]  /*b3e0*/  LDL.LU R44, [R1+0x94c] ;  /* 0x00094c00012c7983 */ /* 0x000f620000300800 */
[----:B------:R-:W-:-:S05]  /*b3f0*/  @!P2 MOV R17, R9 ;  /* 0x000000090011a202 */ /* 0x000fca0000000f00 */
[----:B------:R0:W-:Y:S02]  /*b400*/  STL [R1+0x8c8], R17 ;  /* 0x0008c81101007387 */ /* 0x0001e40000100800 */
[----:B0-----:R-:W-:Y:S01]  /*b410*/  HFMA2 R17, -RZ, RZ, 0, 0 ;  /* 0x00000000ff117431 */ /* 0x001fe200000001ff */
[----:B------:R-:W-:Y:S02]  /*b420*/  MOV R57, RZ ;  /* 0x000000ff00397202 */ /* 0x000fe40000000f00 */
[----:B------:R-:W-:Y:S02]  /*b430*/  LOP3.LUT P2, RZ, R16, 0x8000000, RZ, 0xc0, !PT ;  /* 0x0800000010ff7812 */ /* 0x000fe4000784c0ff */
[----:B--2---:R-:W-:-:S05]  /*b440*/  @!P1 MOV R17, R12 ;  /* 0x0000000c00119202 */ /* 0x004fca0000000f00 */
[----:B------:R0:W-:Y:S02]  /*b450*/  STL [R1+0x8d4], R17 ;  /* 0x0008d41101007387 */ /* 0x0001e40000100800 */
[----:B0-----:R-:W-:Y:S01]  /*b460*/  HFMA2 R17, -RZ, RZ, 0, 0 ;  /* 0x00000000ff117431 */ /* 0x001fe200000001ff */
[----:B------:R-:W-:Y:S02]  /*b470*/  @!P1 MOV R45, R13 ;  /* 0x0000000d002d9202 */ /* 0x000fe40000000f00 */
[----:B---3--:R-:W-:Y:S02]  /*b480*/  @!P1 MOV R17, R15 ;  /* 0x0000000f00119202 */ /* 0x008fe40000000f00 */
[----:B------:R-:W-:Y:S02]  /*b490*/  @!P1 MOV R57, R14 ;  /* 0x0000000e00399202 */ /* 0x000fe40000000f00 */
[----:B------:R-:W-:Y:S01]  /*b4a0*/  LOP3.LUT P1, RZ, R16, 0x4000000, RZ, 0xc0, !PT ;  /* 0x0400000010ff7812 */ /* 0x000fe2000782c0ff */
[----:B------:R0:W-:Y:S01]  /*b4b0*/  STL [R1+0x538], R17 ;  /* 0x0005381101007387 */ /* 0x0001e20000100800 */
[----:B------:R-:W-:-:S02]  /*b4c0*/  MOV R16, R2 ;  /* 0x0000000200107202 */ /* 0x000fc40000000f00 */
[----:B0-----:R-:W-:Y:S02]  /*b4d0*/  MOV R17, R3 ;  /* 0x0000000300117202 */ /* 0x001fe40000000f00 */
[----:B------:R-:W-:-:S07]  /*b4e0*/  CS2R R2, SRZ ;  /* 0x0000000000027805 */ /* 0x000fce000001ff00 */
[----:B------:R-:W2:Y:S04]  /*b4f0*/  @!P1 LDG.E.64 R6, desc[UR10][R26.64] ;  /* 0x0000000a1a069981 */ /* 0x000ea8000c1e1b00 */
[----:B------:R0:W3:Y:S04]  /*b500*/  @!P0 LDG.E.64 R2, desc[UR10][R4.64] ;  /* 0x0000000a04028981 */ /* 0x0000e8000c1e1b00 */
[----:B------:R-:W4:Y:S01]  /*b510*/  LDL.LU.64 R26, [R1+0x488] ;  /* 0x00048800011a7983 */ /* 0x000f220000300a00 */
[----:B0-----:R-:W-:-:S06]  /*b520*/  CS2R R4, SRZ ;  /* 0x0000000000047805 */ /* 0x001fcc000001ff00 */
[----:B------:R0:W2:Y:S02]  /*b530*/  @!P0 LDG.E.64 R4, desc[UR10][R60.64] ;  /* 0x0000000a3c048981 */ /* 0x0000a4000c1e1b00 */
[----:B0-----:R-:W-:Y:S02]  /*b540*/  MOV R60, R62 ;  /* 0x0000003e003c7202 */ /* 0x001fe40000000f00 */
[----:B------:R-:W-:Y:S02]  /*b550*/  MOV R61, R63 ;  /* 0x0000003f003d7202 */ /* 0x000fe40000000f00 */
[----:B------:R-:W4:Y:S01]  /*b560*/  LDL.LU.64 R62, [R1+0x480] ;  /* 0x00048000013e7983 */ /* 0x000f220000300a00 */
[----:B------:R-:W-:-:S06]  /*b570*/  CS2R R10, SRZ ;  /* 0x00000000000a7805 */ /* 0x000fcc000001ff00 */
[----:B------:R0:W2:Y:S02]  /*b580*/  @!P2 LDG.E.64 R10, desc[UR10][R18.64] ;  /* 0x0000000a120aa981 */ /* 0x0000a4000c1e1b00 */
[----:B0-----:R-:W-:-:S06]  /*b590*/  CS2R R18, SRZ ;  /* 0x0000000000127805 */ /* 0x001fcc000001ff00 */
[----:B------:R0:W2:Y:S02]  /*b5a0*/  @!P4 LDG.E.64 R18, desc[UR10][R22.64] ;  /* 0x0000000a1612c981 */ /* 0x0000a4000c1e1b00 */
[----:B0-----:R-:W-:Y:S02]  /*b5b0*/  CS2R R22, SRZ ;  /* 0x0000000000167805 */ /* 0x001fe4000001ff00 */
[----:B------:R0:W-:Y:S04]  /*b5c0*/  STL.64 [R1+0x1d0], R12 ;  /* 0x0001d00c01007387 */ /* 0x0001e80000100a00 */
[----:B------:R1:W-:Y:S01]  /*b5d0*/  STL.64 [R1+0x3d0], R14 ;  /* 0x0003d00e01007387 */ /* 0x0003e20000100a00 */
[----:B0-----:R-:W-:-:S06]  /*b5e0*/  CS2R R12, SRZ ;  /* 0x00000000000c7805 */ /* 0x001fcc000001ff00 */
[----:B------:R0:W2:Y:S01]  /*b5f0*/  @!P2 LDG.E.64 R12, desc[UR10][R20.64] ;  /* 0x0000000a140ca981 */ /* 0x0000a2000c1e1b00 */
[----:B-1----:R-:W-:Y:S02]  /*b600*/  CS2R R14, SRZ ;  /* 0x00000000000e7805 */ /* 0x002fe4000001ff00 */
[----:B------:R-:W-:-:S04]  /*b610*/  CS2R R8, SRZ ;  /* 0x0000000000087805 */ /* 0x000fc8000001ff00 */
[----:B------:R1:W2:Y:S01]  /*b620*/  @!P3 LDG.E.64 R14, desc[UR10][R28.64] ;  /* 0x0000000a1c0eb981 */ /* 0x0002a2000c1e1b00 */
[----:B0-----:R-:W-:-:S03]  /*b630*/  CS2R R20, SRZ ;  /* 0x0000000000147805 */ /* 0x001fc6000001ff00 */
[----:B------:R0:W2:Y:S04]  /*b640*/  @!P1 LDG.E.64 R8, desc[UR10][R16.64] ;  /* 0x0000000a10089981 */ /* 0x0000a8000c1e1b00 */
[----:B------:R0:W2:Y:S01]  /*b650*/  @!P4 LDG.E.64 R20, desc[UR10][R60.64] ;  /* 0x0000000a3c14c981 */ /* 0x0000a2000c1e1b00 */
[----:B-1----:R-:W-:Y:S01]  /*b660*/  CS2R R28, SRZ ;  /* 0x00000000001c7805 */ /* 0x002fe2000001ff00 */
[----:B0-----:R-:W-:-:S05]  /*b670*/  HFMA2 R16, -RZ, RZ, 0, 0 ;  /* 0x00000000ff107431 */ /* 0x001fca00000001ff */
[----:B------:R0:W2:Y:S01]  /*b680*/  @!P6 LDG.E.64 R28, desc[UR10][R42.64] ;  /* 0x0000000a2a1ce981 */ /* 0x0000a2000c1e1b00 */
[----:B------:R-:W-:Y:S01]  /*b690*/  MOV R60, UR6 ;  /* 0x00000006003c7c02 */ /* 0x000fe20008000f00 */
[----:B------:R-:W1:Y:S02]  /*b6a0*/  LDCU.U8 UR6, c[0x0][0x414] ;  /* 0x00008280ff0677ac */ /* 0x000e640008000000 */
[----:B------:R0:W-:Y:S01]  /*b6b0*/  STL [R1+0x520], R57 ;  /* 0x0005203901007387 */ /* 0x0001e20000100800 */
[----:B------:R-:W-:Y:S02]  /*b6c0*/  MOV R17, RZ ;  /* 0x000000ff00117202 */ /* 0x000fe40000000f00 */
[----:B0-----:R-:W-:-:S04]  /*b6d0*/  CS2R R42, SRZ ;  /* 0x00000000002a7805 */ /* 0x001fc8000001ff00 */
[----:B------:R0:W2:Y:S01]  /*b6e0*/  @!P3 LDG.E.64 R16, desc[UR10][R24.64] ;  /* 0x0000000a1810b981 */ /* 0x0000a2000c1e1b00 */
[----:B------:R-:W-:Y:S01]  /*b6f0*/  HFMA2 R57, -RZ, RZ, 0, 0 ;  /* 0x00000000ff397431 */ /* 0x000fe200000001ff */
[----:B0-----:R-:W-:Y:S02]  /*b700*/  CS2R R24, SRZ ;  /* 0x0000000000187805 */ /* 0x001fe4000001ff00 */
[----:B------:R-:W-:-:S06]  /*b710*/  MOV R61, UR7 ;  /* 0x00000007003d7c02 */ /* 0x000fcc0008000f00 */
[----:B------:R-:W2:Y:S01]  /*b720*/  LDG.E.64 R60, desc[UR10][R60.64] ;  /* 0x0000000a3c3c7981 */ /* 0x000ea2000c1e1b00 */
[----:B---3--:R-:W-:-:S03]  /*b730*/  @!P0 MOV R42, R2 ;  /* 0x00000002002a8202 */ /* 0x008fc60000000f00 */
[----:B----4-:R0:W3:Y:S01]  /*b740*/  @!P5 LDG.E.64 R22, desc[UR10][R62.64] ;  /* 0x0000000a3e16d981 */ /* 0x0100e2000c1e1b00 */
[----:B------:R-:W-:Y:S02]  /*b750*/  @!P0 MOV R57, R3 ;  /* 0x0000000300398202 */ /* 0x000fe40000000f00 */
[----:B--2---:R-:W-:Y:S01]  /*b760*/  @!P0 MOV R43, R4 ;  /* 0x00000004002b8202 */ /* 0x004fe20000000f00 */
[----:B------:R2:W4:Y:S01]  /*b770*/  @!P5 LDG.E.64 R24, desc[UR10][R26.64] ;  /* 0x0000000a1a18d981 */ /* 0x000522000c1e1b00 */
[----:B0-----:R-:W0:Y:S03]  /*b780*/  S2R R63, SR_TID.X ;  /* 0x00000000003f7919 */ /* 0x001e260000002100 */
[----:B------:R1:W-:Y:S01]  /*b790*/  STL [R1+0x4a8], R42 ;  /* 0x0004a82a01007387 */ /* 0x0003e20000100800 */
[----:B--2---:R-:W-:-:S06]  /*b7a0*/  CS2R R26, SRZ ;  /* 0x00000000001a7805 */ /* 0x004fcc000001ff00 */
[----:B------:R2:W4:Y:S01]  /*b7b0*/  @!P6 LDG.E.64 R26, desc[UR10][R64.64] ;  /* 0x0000000a401ae981 */ /* 0x000522000c1e1b00 */
[----:B-1----:R-:W-:Y:S02]  /*b7c0*/  MOV R42, RZ ;  /* 0x000000ff002a7202 */ /* 0x002fe40000000f00 */
[----:B------:R-:W-:Y:S02]  /*b7d0*/  @!P0 MOV R42, R5 ;  /* 0x00000005002a8202 */ /* 0x000fe40000000f00 */
[----:B------:R-:W-:-:S13]  /*b7e0*/  ISETP.NE.AND P0, PT, RZ, UR6, PT ;  /* 0x00000006ff007c0c */ /* 0x000fda000bf05270 */
[----:B--2---:R-:W1:Y:S01]  /*b7f0*/  @P0 LDC.64 R64, c[0x0][0x3b0] ;  /* 0x0000ec00ff400b82 */ /* 0x004e620000000a00 */
[----:B0-----:R-:W-:-:S05]  /*b800*/  LOP3.LUT R62, R63, 0xffff, RZ, 0xc0, !PT ;  /* 0x0000ffff3f3e7812 */ /* 0x001fca00078ec0ff */
[----:B------:R-:W-:-:S05]  /*b810*/  IMAD R62, R62, 0x53a, RZ ;  /* 0x0000053a3e3e7824 */ /* 0x000fca00078e02ff */
[----:B------:R-:W-:-:S04]  /*b820*/  SHF.R.U32.HI R62, RZ, 0x10, R62 ;  /* 0x00000010ff3e7819 */ /* 0x000fc8000001163e */
[----:B------:R-:W-:-:S05]  /*b830*/  PRMT R62, R62, 0x9910, RZ ;  /* 0x000099103e3e7816 */ /* 0x000fca00000000ff */
[----:B------:R-:W-:-:S05]  /*b840*/  IMAD R62, R62, 0x31, RZ ;  /* 0x000000313e3e7824 */ /* 0x000fca00078e02ff */
[----:B------:R-:W-:-:S04]  /*b850*/  IADD3 R62, PT, PT, RZ, -R62, RZ ;  /* 0x8000003eff3e7210 */ /* 0x000fc80007ffe0ff */
[----:B------:R-:W-:-:S04]  /*b860*/  PRMT R62, R62, 0x7710, RZ ;  /* 0x000077103e3e7816 */ /* 0x000fc800000000ff */
[----:B------:R-:W-:Y:S01]  /*b870*/  IADD3 R62, PT, PT, R62, R63, RZ ;  /* 0x0000003f3e3e7210 */ /* 0x000fe20007ffe0ff */
[----:B------:R0:W-:Y:S03]  /*b880*/  STL [R1+0x8bc], R57 ;  /* 0x0008bc3901007387 */ /* 0x0001e60000100800 */
[----:B------:R-:W-:-:S04]  /*b890*/  SHF.L.U32 R62, R62, 0x1, RZ ;  /* 0x000000013e3e7819 */ /* 0x000fc800000006ff */
[----:B0-----:R-:W-:Y:S02]  /*b8a0*/  LOP3.LUT R57, R62, 0xffff, RZ, 0xc0, !PT ;  /* 0x0000ffff3e397812 */ /* 0x001fe400078ec0ff */
[----:B-1----:R-:W-:Y:S02]  /*b8b0*/  MOV R62, R64 ;  /* 0x00000040003e7202 */ /* 0x002fe40000000f00 */
[----:B------:R-:W-:Y:S02]  /*b8c0*/  MOV R64, UR13 ;  /* 0x0000000d00407c02 */ /* 0x000fe40008000f00 */
[----:B------:R-:W-:-:S03]  /*b8d0*/  MOV R63, R65 ;  /* 0x00000041003f7202 */ /* 0x000fc60000000f00 */
[----:B------:R-:W-:-:S04]  /*b8e0*/  IMAD R64, R64, 0x62, R57 ;  /* 0x0000006240407824 */ /* 0x000fc800078e0239 */
[C---:B------:R-:W-:Y:S01]  /*b8f0*/  @P0 IMAD.WIDE R62, R64.reuse, 0x2, R62 ;  /* 0x00000002403e0825 */ /* 0x040fe200078e023e */
[----:B------:R0:W-:Y:S04]  /*b900*/  STL [R1+0x930], R57 ;  /* 0x0009303901007387 */ /* 0x0001e80000100800 */
[----:B0-----:R-:W2:Y:S04]  /*b910*/  @P0 LDG.E.U16 R57, desc[UR10][R62.64] ;  /* 0x0000000a3e390981 */ /* 0x001ea8000c1e1500 */
[----:B------:R-:W-:Y:S04]  /*b920*/  STL [R1+0x484], R43 ;  /* 0x0004842b01007387 */ /* 0x000fe80000100800 */
[----:B------:R0:W-:Y:S04]  /*b930*/  STL [R1+0x488], R42 ;  /* 0x0004882a01007387 */ /* 0x0001e80000100800 */
[----:B------:R-:W4:Y:S01]  /*b940*/  @P0 LDG.E.U16 R62, desc[UR10][R62.64+0x2] ;  /* 0x0000020a3e3e0981 */ /* 0x000f22000c1e1500 */
[----:B0-----:R-:W0:Y:S02]  /*b950*/  LDC.64 R42, c[0x0][0x3a8] ;  /* 0x0000ea00ff2a7b82 */ /* 0x001e240000000a00 */
[----:B0-----:R-:W-:Y:S01]  /*b960*/  IMAD.WIDE R64, R64, 0x2, R42 ;  /* 0x0000000240407825 */ /* 0x001fe200078e022a */
[----:B------:R0:W-:Y:S04]  /*b970*/  STL.64 [R1+0x1d8], R2 ;  /* 0x0001d80201007387 */ /* 0x0001e80000100a00 */
[----:B------:R-:W4:Y:S04]  /*b980*/  LDG.E.U16 R63, desc[UR10][R64.64] ;  /* 0x0000000a403f7981 */ /* 0x000f28000c1e1500 */
[----:B------:R1:W-:Y:S04]  /*b990*/  STL [R1+0x8e4], R45 ;  /* 0x0008e42d01007387 */ /* 0x0003e80000100800 */
[----:B------:R-:W5:Y:S04]  /*b9a0*/  LDL.LU.64 R42, [R1+0x940] ;  /* 0x00094000012a7983 */ /* 0x000f680000300a00 */
[----:B------:R2:W4:Y:S01]  /*b9b0*/  LDG.E.U16 R64, desc[UR10][R64.64+0x2] ;  /* 0x0000020a40407981 */ /* 0x000522000c1e1500 */
[----:B0-----:R-:W-:-:S03]  /*b9c0*/  HFMA2 R2, -RZ, RZ, 0, 0 ;  /* 0x00000000ff027431 */ /* 0x001fc600000001ff */
[----:B-1----:R0:W5:Y:S01]  /*b9d0*/  LDL.LU R45, [R1+0x948] ;  /* 0x00094800012d7983 */ /* 0x0021620000300800 */
        /* <DEDUP_REMOVED lines=13> */
[----:B------:R-:W-:Y:S02]  /*bab0*/  R2UR UR28, R60 ;  /* 0x000000003c1c72ca */ /* 0x000fe400000e0000 */
[----:B--2---:R-:W-:Y:S02]  /*bac0*/  MOV R65, R57 ;  /* 0x0000003900417202 */ /* 0x004fe40000000f00 */
[----:B------:R0:W5:Y:S04]  /*bad0*/  LDL.LU R57, [R1+0x938] ;  /* 0x0009380001397983 */ /* 0x0001680000300800 */
[----:B------:R1:W-:Y:S01]  /*bae0*/  STL [R1+0x8dc], R2 ;  /* 0x0008dc0201007387 */ /* 0x0003e20000100800 */
[----:B------:R-:W-:Y:S01]  /*baf0*/  MOV R3, R65 ;  /* 0x0000004100037202 */ /* 0x000fe20000000f00 */
[----:B-1----:R-:W-:-:S02]  /*bb00*/  HFMA2 R2, -RZ, RZ, 0, 0 ;  /* 0x00000000ff027431 */ /* 0x002fc400000001ff */
[----:B------:R-:W-:Y:S04]  /*bb10*/  STL.64 [R1+0x3d8], R4 ;  /* 0x0003d80401007387 */ /* 0x000fe80000100a00 */
[----:B------:R-:W-:Y:S01]  /*bb20*/  STL.64 [R1+0x1e0], R6 ;  /* 0x0001e00601007387 */ /* 0x000fe20000100a00 */
[----:B------:R-:W-:-:S03]  /*bb30*/  @!P2 MOV R2, R12 ;  /* 0x0000000c0002a202 */ /* 0x000fc60000000f00 */
[----:B------:R-:W-:Y:S04]  /*bb40*/  STL.64 [R1+0x1f8], R18 ;  /* 0x0001f81201007387 */ /* 0x000fe80000100a00 */
[----:B------:R1:W-:Y:S04]  /*bb50*/  STL [R1+0x498], R2 ;  /* 0x0004980201007387 */ /* 0x0003e80000100800 */
[----:B------:R-:W-:Y:S04]  /*bb60*/  STL.64 [R1+0x3f8], R20 ;  /* 0x0003f81401007387 */ /* 0x000fe80000100a00 */
[----:B---3--:R-:W-:Y:S01]  /*bb70*/  STL.64 [R1+0x200], R22 ;  /* 0x0002001601007387 */ /* 0x008fe20000100a00 */
[----:B-1----:R-:W-:-:S03]  /*bb80*/  HFMA2 R2, -RZ, RZ, 0, 0 ;  /* 0x00000000ff027431 */ /* 0x002fc600000001ff */
[----:B----4-:R-:W-:Y:S01]  /*bb90*/  STL.64 [R1+0x400], R24 ;  /* 0x0004001801007387 */ /* 0x010fe20000100a00 */
[----:B------:R-:W-:-:S03]  /*bba0*/  @!P2 MOV R2, R13 ;  /* 0x0000000d0002a202 */ /* 0x000fc60000000f00 */
[----:B------:R-:W-:Y:S04]  /*bbb0*/  STL.64 [R1+0x208], R26 ;  /* 0x0002081a01007387 */ /* 0x000fe80000100a00 */
[----:B------:R1:W-:Y:S04]  /*bbc0*/  STL [R1+0x49c], R2 ;  /* 0x00049c0201007387 */ /* 0x0003e80000100800 */
[----:B------:R-:W-:Y:S04]  /*bbd0*/  STL.64 [R1+0x408], R28 ;  /* 0x0004081c01007387 */ /* 0x000fe80000100a00 */
[----:B------:R0:W5:Y:S01]  /*bbe0*/  LDL R60, [R1+0x560] ;  /* 0x00056000013c7983 */ /* 0x0001620000100800 */
        /* <DEDUP_REMOVED lines=13> */
[----:B------:R-:W-:Y:S01]  /*bcc0*/  @!P4 MOV R2, R18 ;  /* 0x000000120002c202 */ /* 0x000fe20000000f00 */
[----:B------:R-:W-:Y:S02]  /*bcd0*/  HFMA2 R65, -RZ, RZ, 0, 0 ;  /* 0x00000000ff417431 */ /* 0x000fe400000001ff */
[----:B------:R-:W-:Y:S01]  /*bce0*/  HFMA2 R4, -RZ, RZ, 0, 0 ;  /* 0x00000000ff047431 */ /* 0x000fe200000001ff */
[----:B------:R-:W-:Y:S01]  /*bcf0*/  SHF.L.U32 R5, R63, 0x10, RZ ;  /* 0x000000103f057819 */ /* 0x000fe200000006ff */
[----:B------:R1:W-:Y:S01]  /*bd00*/  STL [R1+0x8fc], R2 ;  /* 0x0008fc0201007387 */ /* 0x0003e20000100800 */
[----:B------:R-:W-:Y:S02]  /*bd10*/  SHF.L.U32 R6, R64, 0x10, RZ ;  /* 0x0000001040067819 */ /* 0x000fe400000006ff */
[----:B------:R-:W-:Y:S01]  /*bd20*/  @!P1 MOV R65, R8 ;  /* 0x0000000800419202 */ /* 0x000fe20000000f00 */
[----:B------:R0:W5:Y:S01]  /*bd30*/  LDL R18, [R1+0x7d8] ;  /* 0x0007d80001127983 */ /* 0x0001620000100800 */
[----:B------:R-:W-:-:S03]  /*bd40*/  @!P4 MOV R4, R19 ;  /* 0x000000130004c202 */ /* 0x000fc60000000f00 */
[----:B------:R0:W5:Y:S01]  /*bd50*/  LDL R19, [R1+0x7dc] ;  /* 0x0007dc0001137983 */ /* 0x0001620000100800 */
[----:B-1----:R-:W-:-:S03]  /*bd60*/  MOV R2, UR28 ;  /* 0x0000001c00027c02 */ /* 0x002fc60008000f00 */
[----:B------:R0:W5:Y:S02]  /*bd70*/  LDL R64, [R1+0x5d4] ;  /* 0x0005d40001407983 */ /* 0x0001640000100800 */
        /* <DEDUP_REMOVED lines=51> */
[----:B------:R-:W-:-:S02]  /*c0b0*/  @P0 SHF.L.U32 R2, R3, 0x10, RZ ;  /* 0x0000001003020819 */ /* 0x000fc400000006ff */
[----:B------:R-:W-:Y:S02]  /*c0c0*/  MOV R3, RZ ;  /* 0x000000ff00037202 */ /* 0x000fe40000000f00 */
[----:B------:R-:W-:Y:S02]  /*c0d0*/  @P0 SHF.L.U32 R3, R62, 0x10, RZ ;  /* 0x000000103e030819 */ /* 0x000fe400000006ff */
[----:B------:R0:W5:Y:S04]  /*c0e0*/  LDL R62, [R1+0x914] ;  /* 0x00091400013e7983 */ /* 0x0001680000100800 */
[----:B------:R0:W-:Y:S04]  /*c0f0*/  STL.64 [R1+0x3e0], R8 ;  /* 0x0003e00801007387 */ /* 0x0001e80000100a00 */
[----:B------:R0:W-:Y:S04]  /*c100*/  STL.64 [R1+0x1e8], R10 ;  /* 0x0001e80a01007387 */ /* 0x0001e80000100a00 */
[----:B------:R0:W-:Y:S04]  /*c110*/  STL.64 [R1+0x3e8], R12 ;  /* 0x0003e80c01007387 */ /* 0x0001e80000100a00 */
[----:B------:R0:W-:Y:S04]  /*c120*/  STL.64 [R1+0x1f0], R14 ;  /* 0x0001f00e01007387 */ /* 0x0001e80000100a00 */
[----:B------:R0:W-:Y:S04]  /*c130*/  STL.64 [R1+0x3f0], R16 ;  /* 0x0003f01001007387 */ /* 0x0001e80000100a00 */
        /* <DEDUP_REMOVED lines=17> */
[----:B------:R-:W4:Y:S04]  /*c250*/  LDL.LU R15, [R1+0x640] ;  /* 0x00064000010f7983 */ /* 0x000f280000300800 */
[----:B------:R-:W4:Y:S04]  /*c260*/  LDL.LU R16, [R1+0x610] ;  /* 0x0006100001107983 */ /* 0x000f280000300800 */
[----:B------:R-:W-:Y:S04]  /*c270*/  STL [R1+0x944], R43 ;  /* 0x0009442b01007387 */ /* 0x000fe80000100800 */
[----:B------:R-:W-:Y:S04]  /*c280*/  STL [R1+0x950], R57 ;  /* 0x0009503901007387 */ /* 0x000fe80000100800 */
[----:B------:R-:W-:Y:S04]  /*c290*/  STL [R1+0x954], R63 ;  /* 0x0009543f01007387 */ /* 0x000fe80000100800 */
[----:B------:R0:W-:Y:S04]  /*c2a0*/  STL [R1+0x948], R44 ;  /* 0x0009482c01007387 */ /* 0x0001e80000100800 */
[----:B0-----:R-:W4:Y:S01]  /*c2b0*/  LDL.LU R44, [R1+0x4a0] ;  /* 0x0004a000012c7983 */ /* 0x001f220000300800 */
[----:B--2---:R-:W-:Y:S01]  /*c2c0*/  FADD.FTZ R7, R7, -UR28 ;  /* 0x8000001c07077e21 */ /* 0x004fe20008010000 */
[----:B---3--:R-:W-:-:S03]  /*c2d0*/  MOV R43, R8 ;  /* 0x00000008002b7202 */ /* 0x008fc60000000f00 */
[----:B------:R-:W-:Y:S01]  /*c2e0*/  FMUL.FTZ R7, R7, UR16 ;  /* 0x0000001007077c20 */ /* 0x000fe20008410000 */
[----:B----4-:R-:W-:Y:S01]  /*c2f0*/  FMUL.FTZ R8, R5, R11 ;  /* 0x0000000b05087220 */ /* 0x010fe20000410000 */
        /* <DEDUP_REMOVED lines=11> */
[----:B------:R-:W-:-:S04]  /*c3b0*/  FADD.FTZ R10, R45, -UR28 ;  /* 0x8000001c2d0a7e21 */ /* 0x000fc80008010000 */
[----:B------:R-:W-:Y:S01]  /*c3c0*/  FMUL.FTZ R10, R10, UR16 ;  /* 0x000000100a0a7c20 */ /* 0x000fe20008410000 */
[----:B------:R-:W-:-:S03]  /*c3d0*/  FADD.FTZ R11, R11, R12 ;  /* 0x0000000c0b0b7221 */ /* 0x000fc60000010000 */
        /* <DEDUP_REMOVED lines=8> */
[----:B------:R-:W-:Y:S01]  /*c460*/  MOV R45, R17 ;  /* 0x00000011002d7202 */ /* 0x000fe20000000f00 */
[----:B------:R-:W-:Y:S01]  /*c470*/  FADD.FTZ R13, R13, R14 ;  /* 0x0000000e0d0d7221 */ /* 0x000fe20000010000 */
[----:B------:R-:W2:Y:S01]  /*c480*/  LDL.LU R63, [R1+0x644] ;  /* 0x00064400013f7983 */ /* 0x000ea20000300800 */
[-C--:B------:R-:W-:Y:S01]  /*c490*/  FFMA.FTZ R4, R10, R14.reuse, R4 ;  /* 0x0000000e0a047223 */ /* 0x080fe20000010004 */
[----:B------:R-:W-:-:S04]  /*c4a0*/  FMUL.FTZ R14, R6, R14 ;  /* 0x0000000e060e7220 */ /* 0x000fc80000410000 */
[----:B------:R-:W-:Y:S01]  /*c4b0*/  FFMA.FTZ R8, R10, R14, R8 ;  /* 0x0000000e0a087223 */ /* 0x000fe20000010008 */
[----:B------:R-:W-:Y:S01]  /*c4c0*/  FADD.FTZ R10, R64, -UR28 ;  /* 0x8000001c400a7e21 */ /* 0x000fe20008010000 */
[----:B------:R-:W-:Y:S01]  /*c4d0*/  MOV R17, R15 ;  /* 0x0000000f00117202 */ /* 0x000fe20000000f00 */
[----:B------:R-:W-:Y:S01]  /*c4e0*/  FADD.FTZ R9, R14, R9 ;  /* 0x000000090e097221 */ /* 0x000fe20000010000 */
[----:B------:R-:W3:Y:S01]  /*c4f0*/  LDL.LU R15, [R1+0x4b0] ;  /* 0x0004b000010f7983 */ /* 0x000ee20000300800 */
[----:B------:R-:W-:Y:S01]  /*c500*/  FMUL.FTZ R12, R10, UR16 ;  /* 0x000000100a0c7c20 */ /* 0x000fe20008410000 */
[-C--:B------:R-:W-:Y:S01]  /*c510*/  FMUL.FTZ R10, R5, R43.reuse ;  /* 0x0000002b050a7220 */ /* 0x080fe20000410000 */
[----:B------:R-:W-:Y:S01]  /*c520*/  FADD.FTZ R11, R11, R43 ;  /* 0x0000002b0b0b7221 */ /* 0x000fe20000010000 */
[----:B------:R0:W-:Y:S01]  /*c530*/  STL [R1+0x940], R42 ;  /* 0x0009402a01007387 */ /* 0x0001e20000100800 */
[C---:B------:R-:W-:Y:S01]  /*c540*/  FFMA.FTZ R7, R12.reuse, R43, R7 ;  /* 0x0000002b0c077223 */ /* 0x040fe20000010007 */
[----:B------:R-:W-:Y:S01]  /*c550*/  FFMA.FTZ R8, R12, R10, R8 ;  /* 0x0000000a0c087223 */ /* 0x000fe20000010008 */
[----:B------:R-:W-:Y:S01]  /*c560*/  FADD.FTZ R12, R57, -UR28 ;  /* 0x8000001c390c7e21 */ /* 0x000fe20008010000 */
[----:B------:R-:W-:Y:S01]  /*c570*/  FADD.FTZ R14, R16, -UR28 ;  /* 0x8000001c100e7e21 */ /* 0x000fe20008010000 */
[----:B------:R-:W4:Y:S04]  /*c580*/  LDL.LU R57, [R1+0x494] ;  /* 0x0004940001397983 */ /* 0x000f280000300800 */
[----:B------:R-:W4:Y:S01]  /*c590*/  LDL.LU R16, [R1+0x68c] ;  /* 0x00068c0001107983 */ /* 0x000f220000300800 */
[----:B------:R-:W-:Y:S01]  /*c5a0*/  FADD.FTZ R9, R9, R10 ;  /* 0x0000000a09097221 */ /* 0x000fe20000010000 */
[----:B------:R-:W-:Y:S01]  /*c5b0*/  FMUL.FTZ R12, R12, UR16 ;  /* 0x000000100c0c7c20 */ /* 0x000fe20008410000 */
[----:B------:R-:W-:Y:S01]  /*c5c0*/  FMUL.FTZ R10, R6, R44 ;  /* 0x0000002c060a7220 */ /* 0x000fe20000410000 */
[----:B------:R-:W4:Y:S03]  /*c5d0*/  LDL.LU R43, [R1+0x67c] ;  /* 0x00067c00012b7983 */ /* 0x000f260000300800 */
[----:B------:R-:W-:Y:S01]  /*c5e0*/  FFMA.FTZ R8, R12, R10, R8 ;  /* 0x0000000a0c087223 */ /* 0x000fe20000010008 */
[----:B------:R-:W-:Y:S01]  /*c5f0*/  FADD.FTZ R9, R10, R9 ;  /* 0x000000090a097221 */ /* 0x000fe20000010000 */
[----:B------:R-:W-:Y:S01]  /*c600*/  FADD.FTZ R10, R17, -UR28 ;  /* 0x8000001c110a7e21 */ /* 0x000fe20008010000 */
[----:B------:R-:W-:Y:S01]  /*c610*/  FFMA.FTZ R4, R12, R44, R4 ;  /* 0x0000002c0c047223 */ /* 0x000fe20000010004 */
[----:B------:R-:W-:Y:S01]  /*c620*/  FMUL.FTZ R14, R14, UR16 ;  /* 0x000000100e0e7c20 */ /* 0x000fe20008410000 */
[-C--:B------:R-:W-:Y:S01]  /*c630*/  FMUL.FTZ R12, R5, R45.reuse ;  /* 0x0000002d050c7220 */ /* 0x080fe20000410000 */
[----:B0-----:R-:W4:Y:S01]  /*c640*/  LDL.LU R42, [R1+0x4a4] ;  /* 0x0004a400012a7983 */ /* 0x001f220000300800 */
[----:B------:R-:W-:Y:S01]  /*c650*/  FADD.FTZ R13, R13, R44 ;  /* 0x0000002c0d0d7221 */ /* 0x000fe20000010000 */
[----:B------:R-:W-:Y:S01]  /*c660*/  FMUL.FTZ R10, R10, UR16 ;  /* 0x000000100a0a7c20 */ /* 0x000fe20008410000 */
[C---:B------:R-:W-:Y:S01]  /*c670*/  FFMA.FTZ R8, R14.reuse, R12, R8 ;  /* 0x0000000c0e087223 */ /* 0x040fe20000010008 */
[----:B------:R-:W-:Y:S01]  /*c680*/  FADD.FTZ R9, R9, R12 ;  /* 0x0000000c09097221 */ /* 0x000fe20000010000 */
[----:B------:R-:W-:Y:S01]  /*c690*/  FFMA.FTZ R7, R14, R45, R7 ;  /* 0x0000002d0e077223 */ /* 0x000fe20000010007 */
[----:B------:R-:W4:Y:S01]  /*c6a0*/  LDL.LU R17, [R1+0x468] ;  /* 0x0004680001117983 */ /* 0x000f220000300800 */
[----:B------:R-:W-:-:S03]  /*c6b0*/  FADD.FTZ R11, R11, R45 ;  /* 0x0000002d0b0b7221 */ /* 0x000fc60000010000 */
[----:B------:R-:W4:Y:S04]  /*c6c0*/  LDL.LU R45, [R1+0x4d0] ;  /* 0x0004d000012d7983 */ /* 0x000f280000300800 */
[----:B------:R-:W4:Y:S04]  /*c6d0*/  LDL.LU R44, [R1+0x4b4] ;  /* 0x0004b400012c7983 */ /* 0x000f280000300800 */
[----:B------:R0:W-:Y:S04]  /*c6e0*/  STL [R1+0x93c], R3 ;  /* 0x00093c0301007387 */ /* 0x0001e80000100800 */
[----:B------:R-:W4:Y:S04]  /*c6f0*/  LDL.LU R64, [R1+0x4ec] ;  /* 0x0004ec0001407983 */ /* 0x000f280000300800 */
[----:B0-----:R-:W4:Y:S01]  /*c700*/  LDL.LU R3, [R1+0x4d4] ;  /* 0x0004d40001037983 */ /* 0x001f220000300800 */
[----:B--2---:R-:W-:-:S03]  /*c710*/  FADD.FTZ R14, R63, -UR28 ;  /* 0x8000001c3f0e7e21 */ /* 0x004fc60008010000 */
[----:B------:R-:W2:Y:S01]  /*c720*/  LDL.LU R63, [R1+0x6bc] ;  /* 0x0006bc00013f7983 */ /* 0x000ea20000300800 */
[----:B------:R-:W-:Y:S01]  /*c730*/  FMUL.FTZ R14, R14, UR16 ;  /* 0x000000100e0e7c20 */ /* 0x000fe20008410000 */
[-C--:B---3--:R-:W-:Y:S01]  /*c740*/  FMUL.FTZ R12, R6, R15.reuse ;  /* 0x0000000f060c7220 */ /* 0x088fe20000410000 */
[----:B------:R-:W-:Y:S01]  /*c750*/  FADD.FTZ R13, R13, R15 ;  /* 0x0000000f0d0d7221 */ /* 0x000fe20000010000 */
[C---:B------:R-:W-:Y:S02]  /*c760*/  FFMA.FTZ R4, R10.reuse, R15, R4 ;  /* 0x0000000f0a047223 */ /* 0x040fe40000010004 */
[----:B------:R-:W3:Y:S01]  /*c770*/  LDL.LU R15, [R1+0x6b8] ;  /* 0x0006b800010f7983 */ /* 0x000ee20000300800 */
[----:B------:R-:W-:Y:S01]  /*c780*/  FFMA.FTZ R8, R10, R12, R8 ;  /* 0x0000000c0a087223 */ /* 0x000fe20000010008 */
[-C--:B----4-:R-:W-:Y:S01]  /*c790*/  FMUL.FTZ R10, R5, R57.reuse ;  /* 0x00000039050a7220 */ /* 0x090fe20000410000 */
[----:B------:R-:W-:-:S03]  /*c7a0*/  FFMA.FTZ R7, R14, R57, R7 ;  /* 0x000000390e077223 */ /* 0x000fc60000010007 */
[----:B------:R-:W-:Y:S01]  /*c7b0*/  FFMA.FTZ R8, R14, R10, R8 ;  /* 0x0000000a0e087223 */ /* 0x000fe20000010008 */
[----:B------:R-:W-:Y:S02]  /*c7c0*/  FADD.FTZ R14, R16, -UR28 ;  /* 0x8000001c100e7e21 */ /* 0x000fe40008010000 */
[----:B------:R-:W4:Y:S01]  /*c7d0*/  LDL.LU R16, [R1+0x6fc] ;  /* 0x0006fc0001107983 */ /* 0x000f220000300800 */
[----:B------:R-:W-:Y:S01]  /*c7e0*/  FADD.FTZ R9, R12, R9 ;  /* 0x000000090c097221 */ /* 0x000fe20000010000 */
[----:B------:R-:W-:Y:S01]  /*c7f0*/  FADD.FTZ R11, R11, R57 ;  /* 0x000000390b0b7221 */ /* 0x000fe20000010000 */
[----:B------:R-:W-:Y:S01]  /*c800*/  FADD.FTZ R12, R43, -UR28 ;  /* 0x8000001c2b0c7e21 */ /* 0x000fe20008010000 */
[----:B------:R-:W2:Y:S01]  /*c810*/  LDL.LU R57, [R1+0x6e8] ;  /* 0x0006e80001397983 */ /* 0x000ea20000300800 */
[----:B------:R-:W-:Y:S02]  /*c820*/  FADD.FTZ R9, R9, R10 ;  /* 0x0000000a09097221 */ /* 0x000fe40000010000 */
[----:B------:R-:W-:Y:S01]  /*c830*/  FMUL.FTZ R12, R12, UR16 ;  /* 0x000000100c0c7c20 */ /* 0x000fe20008410000 */
[----:B------:R-:W2:Y:S01]  /*c840*/  LDL.LU R43, [R1+0x4e8] ;  /* 0x0004e800012b7983 */ /* 0x000ea20000300800 */
[-C--:B------:R-:W-:Y:S01]  /*c850*/  FMUL.FTZ R10, R6, R42.reuse ;  /* 0x0000002a060a7220 */ /* 0x080fe20000410000 */
[----:B------:R-:W-:Y:S01]  /*c860*/  FMUL.FTZ R14, R14, UR16 ;  /* 0x000000100e0e7c20 */ /* 0x000fe20008410000 */
[----:B------:R-:W-:-:S02]  /*c870*/  FFMA.FTZ R4, R12, R42, R4 ;  /* 0x0000002a0c047223 */ /* 0x000fc40000010004 */
[----:B------:R-:W-:Y:S01]  /*c880*/  FFMA.FTZ R8, R12, R10, R8 ;  /* 0x0000000a0c087223 */ /* 0x000fe20000010008 */
[----:B------:R-:W-:Y:S01]  /*c890*/  FADD.FTZ R9, R10, R9 ;  /* 0x000000090a097221 */ /* 0x000fe20000010000 */
[-C--:B------:R-:W-:Y:S01]  /*c8a0*/  FMUL.FTZ R12, R5, R17.reuse ;  /* 0x00000011050c7220 */ /* 0x080fe20000410000 */
[----:B------:R-:W-:Y:S01]  /*c8b0*/  FADD.FTZ R11, R11, R17 ;  /* 0x000000110b0b7221 */ /* 0x000fe20000010000 */
[C---:B------:R-:W-:Y:S02]  /*c8c0*/  FFMA.FTZ R7, R14.reuse, R17, R7 ;  /* 0x000000110e077223 */ /* 0x040fe40000010007 */
[----:B------:R-:W2:Y:S01]  /*c8d0*/  LDL.LU R17, [R1+0x710] ;  /* 0x0007100001117983 */ /* 0x000ea20000300800 */
[----:B------:R-:W-:Y:S01]  /*c8e0*/  FADD.FTZ R10, R9, R12 ;  /* 0x0000000c090a7221 */ /* 0x000fe20000010000 */
[----:B------:R-:W-:Y:S01]  /*c8f0*/  FADD.FTZ R13, R13, R42 ;  /* 0x0000002a0d0d7221 */ /* 0x000fe20000010000 */
[----:B------:R-:W-:Y:S01]  /*c900*/  FFMA.FTZ R8, R14, R12, R8 ;  /* 0x0000000c0e087223 */ /* 0x000fe20000010008 */
[----:B------:R-:W-:Y:S01]  /*c910*/  FMUL.FTZ R9, R6, R45 ;  /* 0x0000002d06097220 */ /* 0x000fe20000410000 */
[----:B------:R-:W2:Y:S01]  /*c920*/  LDL.LU R42, [R1+0x500] ;  /* 0x00050000012a7983 */ /* 0x000ea20000300800 */
[----:B---3--:R-:W-:-:S04]  /*c930*/  FADD.FTZ R15, R15, -UR28 ;  /* 0x8000001c0f0f7e21 */ /* 0x008fc80008010000 */
[----:B------:R-:W-:-:S04]  /*c940*/  FMUL.FTZ R15, R15, UR16 ;  /* 0x000000100f0f7c20 */ /* 0x000fc80008410000 */
[C---:B------:R-:W-:Y:S01]  /*c950*/  FFMA.FTZ R8, R15.reuse, R9, R8 ;  /* 0x000000090f087223 */ /* 0x040fe20000010008 */
[----:B------:R-:W-:Y:S01]  /*c960*/  FFMA.FTZ R4, R15, R45, R4 ;  /* 0x0000002d0f047223 */ /* 0x000fe20000010004 */
[----:B----4-:R-:W-:Y:S02]  /*c970*/  FADD.FTZ R15, R16, -UR28 ;  /* 0x8000001c100f7e21 */ /* 0x010fe40008010000 */
[----:B------:R-:W3:Y:S01]  /*c980*/  LDL.LU R16, [R1+0x744] ;  /* 0x0007440001107983 */ /* 0x000ee20000300800 */
[----:B--2---:R-:W-:-:S03]  /*c990*/  FADD.FTZ R12, R63, -UR28 ;  /* 0x8000001c3f0c7e21 */ /* 0x004fc60008010000 */
[----:B------:R-:W2:Y:S01]  /*c9a0*/  LDL.LU R63, [R1+0x720] ;  /* 0x00072000013f7983 */ /* 0x000ea20000300800 */
[----:B------:R-:W-:Y:S01]  /*c9b0*/  FADD.FTZ R10, R9, R10 ;  /* 0x0000000a090a7221 */ /* 0x000fe20000010000 */
[----:B------:R-:W-:Y:S01]  /*c9c0*/  FMUL.FTZ R14, R5, R44 ;  /* 0x0000002c050e7220 */ /* 0x000fe20000410000 */
[----:B------:R-:W-:Y:S01]  /*c9d0*/  FMUL.FTZ R12, R12, UR16 ;  /* 0x000000100c0c7c20 */ /* 0x000fe20008410000 */
[----:B------:R-:W-:Y:S02]  /*c9e0*/  FADD.FTZ R9, R57, -UR28 ;  /* 0x8000001c39097e21 */ /* 0x000fe40008010000 */
[----:B------:R-:W4:Y:S01]  /*c9f0*/  LDL.LU R57, [R1+0x738] ;  /* 0x0007380001397983 */ /* 0x000f220000300800 */
[----:B------:R-:W-:Y:S01]  /*ca00*/  FADD.FTZ R10, R10, R14 ;  /* 0x0000000e0a0a7221 */ /* 0x000fe20000010000 */
[----:B------:R-:W-:Y:S01]  /*ca10*/  FFMA.FTZ R8, R12, R14, R8 ;  /* 0x0000000e0c087223 */ /* 0x000fe20000010008 */
[----:B------:R-:W-:Y:S01]  /*ca20*/  FMUL.FTZ R14, R6, R43 ;  /* 0x0000002b060e7220 */ /* 0x000fe20000410000 */
[----:B------:R-:W-:Y:S01]  /*ca30*/  FMUL.FTZ R9, R9, UR16 ;  /* 0x0000001009097c20 */ /* 0x000fe20008410000 */
[----:B------:R-:W-:-:S02]  /*ca40*/  FADD.FTZ R13, R13, R45 ;  /* 0x0000002d0d0d7221 */ /* 0x000fc40000010000 */
[----:B------:R-:W4:Y:S01]  /*ca50*/  LDL.LU R45, [R1+0x518] ;  /* 0x00051800012d7983 */ /* 0x000f220000300800 */
[----:B------:R-:W-:Y:S01]  /*ca60*/  FADD.FTZ R10, R14, R10 ;  /* 0x0000000a0e0a7221 */ /* 0x000fe20000010000 */
[----:B------:R-:W-:Y:S01]  /*ca70*/  FFMA.FTZ R8, R9, R14, R8 ;  /* 0x0000000e09087223 */ /* 0x000fe20000010008 */
[----:B------:R-:W-:Y:S01]  /*ca80*/  FMUL.FTZ R14, R5, R3 ;  /* 0x00000003050e7220 */ /* 0x000fe20000410000 */
[----:B------:R0:W-:Y:S01]  /*ca90*/  STL [R1+0x938], R2 ;  /* 0x0009380201007387 */ /* 0x0001e20000100800 */
[----:B------:R-:W-:Y:S01]  /*caa0*/  FMUL.FTZ R15, R15, UR16 ;  /* 0x000000100f0f7c20 */ /* 0x000fe20008410000 */
[----:B------:R-:W-:Y:S01]  /*cab0*/  FFMA.FTZ R7, R12, R44, R7 ;  /* 0x0000002c0c077223 */ /* 0x000fe20000010007 */
[----:B------:R-:W-:Y:S02]  /*cac0*/  FADD.FTZ R12, R17, -UR28 ;  /* 0x8000001c110c7e21 */ /* 0x000fe40008010000 */
[----:B------:R-:W4:Y:S01]  /*cad0*/  LDL.LU R17, [R1+0x760] ;  /* 0x0007600001117983 */ /* 0x000f220000300800 */
[----:B------:R-:W-:Y:S01]  /*cae0*/  FADD.FTZ R10, R10, R14 ;  /* 0x0000000e0a0a7221 */ /* 0x000fe20000010000 */
[----:B------:R-:W-:-:S02]  /*caf0*/  FFMA.FTZ R8, R15, R14, R8 ;  /* 0x0000000e0f087223 */ /* 0x000fc40000010008 */
[----:B0-----:R-:W4:Y:S01]  /*cb00*/  LDL.LU R2, [R1+0x504] ;  /* 0x0005040001027983 */ /* 0x001f220000300800 */
[----:B------:R-:W-:Y:S01]  /*cb10*/  FADD.FTZ R11, R11, R44 ;  /* 0x0000002c0b0b7221 */ /* 0x000fe20000010000 */
[----:B------:R-:W-:Y:S01]  /*cb20*/  FMUL.FTZ R14, R6, R42 ;  /* 0x0000002a060e7220 */ /* 0x000fe20000410000 */
[----:B------:R-:W-:Y:S01]  /*cb30*/  FMUL.FTZ R12, R12, UR16 ;  /* 0x000000100c0c7c20 */ /* 0x000fe20008410000 */
[----:B------:R-:W-:Y:S01]  /*cb40*/  FFMA.FTZ R4, R9, R43, R4 ;  /* 0x0000002b09047223 */ /* 0x000fe20000010004 */
[----:B------:R-:W4:Y:S02]  /*cb50*/  LDL.LU R44, [R1+0x530] ;  /* 0x00053000012c7983 */ /* 0x000f240000300800 */
[C---:B------:R-:W-:Y:S01]  /*cb60*/  FFMA.FTZ R8, R12.reuse, R14, R8 ;  /* 0x0000000e0c087223 */ /* 0x040fe20000010008 */
[----:B------:R-:W-:Y:S01]  /*cb70*/  FFMA.FTZ R4, R12, R42, R4 ;  /* 0x0000002a0c047223 */ /* 0x000fe20000010004 */
[----:B---3--:R-:W-:Y:S02]  /*cb80*/  FADD.FTZ R12, R16, -UR28 ;  /* 0x8000001c100c7e21 */ /* 0x008fe40008010000 */
[----:B------:R-:W3:Y:S01]  /*cb90*/  LDL.LU R16, [R1+0x784] ;  /* 0x0007840001107983 */ /* 0x000ee20000300800 */
[----:B--2---:R-:W-:-:S03]  /*cba0*/  FADD.FTZ R9, R63, -UR28 ;  /* 0x8000001c3f097e21 */ /* 0x004fc60008010000 */
[----:B------:R-:W2:Y:S01]  /*cbb0*/  LDL.LU R63, [R1+0x764] ;  /* 0x00076400013f7983 */ /* 0x000ea20000300800 */
[----:B------:R-:W-:Y:S01]  /*cbc0*/  FADD.FTZ R10, R14, R10 ;  /* 0x0000000a0e0a7221 */ /* 0x000fe20000010000 */
[----:B------:R-:W-:Y:S01]  /*cbd0*/  FADD.FTZ R13, R13, R43 ;  /* 0x0000002b0d0d7221 */ /* 0x000fe20000010000 */
[----:B------:R-:W-:Y:S01]  /*cbe0*/  FMUL.FTZ R14, R5, R64 ;  /* 0x00000040050e7220 */ /* 0x000fe20000410000 */
[----:B------:R-:W-:Y:S01]  /*cbf0*/  FMUL.FTZ R9, R9, UR16 ;  /* 0x0000001009097c20 */ /* 0x000fe20008410000 */
[----:B------:R-:W-:Y:S01]  /*cc00*/  FFMA.FTZ R7, R15, R3, R7 ;  /* 0x000000030f077223 */ /* 0x000fe20000010007 */
[----:B------:R-:W2:Y:S01]  /*cc10*/  LDL.LU R43, [R1+0x51c] ;  /* 0x00051c00012b7983 */ /* 0x000ea20000300800 */
[----:B----4-:R-:W-:Y:S01]  /*cc20*/  FADD.FTZ R15, R57, -UR28 ;  /* 0x8000001c390f7e21 */ /* 0x010fe20008010000 */
[----:B------:R-:W-:Y:S02]  /*cc30*/  FADD.FTZ R10, R10, R14 ;  /* 0x0000000e0a0a7221 */ /* 0x000fe40000010000 */
[----:B------:R-:W4:Y:S01]  /*cc40*/  LDL.LU R57, [R1+0x780] ;  /* 0x0007800001397983 */ /* 0x000f220000300800 */
[----:B------:R-:W-:Y:S01]  /*cc50*/  FFMA.FTZ R8, R9, R14, R8 ;  /* 0x0000000e09087223 */ /* 0x000fe20000010008 */
[----:B------:R-:W-:Y:S01]  /*cc60*/  FADD.FTZ R11, R11, R3 ;  /* 0x000000030b0b7221 */ /* 0x000fe20000010000 */
[----:B------:R-:W-:Y:S01]  /*cc70*/  FMUL.FTZ R14, R6, R45 ;  /* 0x0000002d060e7220 */ /* 0x000fe20000410000 */
[----:B------:R-:W-:Y:S01]  /*cc80*/  FMUL.FTZ R15, R15, UR16 ;  /* 0x000000100f0f7c20 */ /* 0x000fe20008410000 */
[----:B------:R-:W4:Y:S01]  /*cc90*/  LDL.LU R3, [R1+0x54c] ;  /* 0x00054c0001037983 */ /* 0x000f220000300800 */
[----:B------:R-:W-:Y:S01]  /*cca0*/  FADD.FTZ R13, R13, R42 ;  /* 0x0000002a0d0d7221 */ /* 0x000fe20000010000 */
[----:B------:R-:W-:Y:S01]  /*ccb0*/  FADD.FTZ R10, R14, R10 ;  /* 0x0000000a0e0a7221 */ /* 0x000fe20000010000 */
[----:B------:R-:W-:Y:S01]  /*ccc0*/  FFMA.FTZ R8, R15, R14, R8 ;  /* 0x0000000e0f087223 */ /* 0x000fe20000010008 */
[----:B------:R-:W-:Y:S01]  /*ccd0*/  FMUL.FTZ R12, R12, UR16 ;  /* 0x000000100c0c7c20 */ /* 0x000fe20008410000 */
[----:B------:R-:W-:Y:S01]  /*cce0*/  FFMA.FTZ R7, R9, R64, R7 ;  /* 0x0000004009077223 */ /* 0x000fe20000010007 */
[----:B------:R-:W4:Y:S01]  /*ccf0*/  LDL.LU R42, [R1+0x534] ;  /* 0x00053400012a7983 */ /* 0x000f220000300800 */
[----:B------:R-:W-:Y:S01]  /*cd00*/  FADD.FTZ R9, R17, -UR28 ;  /* 0x8000001c11097e21 */ /* 0x000fe20008010000 */
[----:B------:R-:W-:-:S02]  /*cd10*/  FMUL.FTZ R14, R5, R2 ;  /* 0x00000002050e7220 */ /* 0x000fc40000410000 */
[----:B------:R-:W4:Y:S01]  /*cd20*/  LDL.LU R17, [R1+0x7a0] ;  /* 0x0007a00001117983 */ /* 0x000f220000300800 */
[----:B------:R-:W-:Y:S01]  /*cd30*/  FMUL.FTZ R9, R9, UR16 ;  /* 0x0000001009097c20 */ /* 0x000fe20008410000 */
[----:B------:R-:W-:Y:S01]  /*cd40*/  FADD.FTZ R13, R13, R45 ;  /* 0x0000002d0d0d7221 */ /* 0x000fe20000010000 */
[----:B------:R-:W-:Y:S01]  /*cd50*/  FADD.FTZ R10, R10, R14 ;  /* 0x0000000e0a0a7221 */ /* 0x000fe20000010000 */
[----:B------:R-:W-:Y:S01]  /*cd60*/  FFMA.FTZ R8, R12, R14, R8 ;  /* 0x0000000e0c087223 */ /* 0x000fe20000010008 */
[----:B------:R-:W-:Y:S01]  /*cd70*/  FMUL.FTZ R14, R6, R44 ;  /* 0x0000002c060e7220 */ /* 0x000fe20000410000 */
[----:B------:R-:W-:Y:S02]  /*cd80*/  FFMA.FTZ R4, R15, R45, R4 ;  /* 0x0000002d0f047223 */ /* 0x000fe40000010004 */
[----:B------:R-:W4:Y:S01]  /*cd90*/  LDL.LU R45, [R1+0x568] ;  /* 0x00056800012d7983 */ /* 0x000f220000300800 */
[C---:B------:R-:W-:Y:S01]  /*cda0*/  FFMA.FTZ R8, R9.reuse, R14, R8 ;  /* 0x0000000e09087223 */ /* 0x040fe20000010008 */
[----:B------:R-:W-:Y:S01]  /*cdb0*/  FFMA.FTZ R4, R9, R44, R4 ;  /* 0x0000002c09047223 */ /* 0x000fe20000010004 */
[----:B---3--:R-:W-:-:S02]  /*cdc0*/  FADD.FTZ R9, R16, -UR28 ;  /* 0x8000001c10097e21 */ /* 0x008fc40008010000 */
[----:B------:R-:W3:Y:S01]  /*cdd0*/  LDL.LU R16, [R1+0x7cc] ;  /* 0x0007cc0001107983 */ /* 0x000ee20000300800 */
[----:B--2---:R-:W-:-:S03]  /*cde0*/  FADD.FTZ R15, R63, -UR28 ;  /* 0x8000001c3f0f7e21 */ /* 0x004fc60008010000 */
[----:B------:R-:W2:Y:S01]  /*cdf0*/  LDL.LU R63, [R1+0x7a4] ;  /* 0x0007a400013f7983 */ /* 0x000ea20000300800 */
[----:B------:R-:W-:Y:S01]  /*ce00*/  FADD.FTZ R10, R14, R10 ;  /* 0x0000000a0e0a7221 */ /* 0x000fe20000010000 */
[----:B------:R-:W-:Y:S01]  /*ce10*/  FADD.FTZ R11, R11, R64 ;  /* 0x000000400b0b7221 */ /* 0x000fe20000010000 */
[----:B------:R-:W-:Y:S01]  /*ce20*/  FMUL.FTZ R15, R15, UR16 ;  /* 0x000000100f0f7c20 */ /* 0x000fe20008410000 */
[----:B------:R-:W-:Y:S01]  /*ce30*/  FMUL.FTZ R14, R5, R43 ;  /* 0x0000002b050e7220 */ /* 0x000fe20000410000 */
[----:B------:R-:W-:Y:S01]  /*ce40*/  FFMA.FTZ R7, R12, R2, R7 ;  /* 0x000000020c077223 */ /* 0x000fe20000010007 */
[----:B------:R-:W2:Y:S01]  /*ce50*/  LDL.LU R64, [R1+0x55c] ;  /* 0x00055c0001407983 */ /* 0x000ea20000300800 */
[----:B----4-:R-:W-:-:S03]  /*ce60*/  FADD.FTZ R12, R57, -UR28 ;  /* 0x8000001c390c7e21 */ /* 0x010fc60008010000 */
        /* <DEDUP_REMOVED lines=54> */
[----:B------:R-:W-:Y:S01]  /*d1d0*/  FMUL.FTZ R12, R12, UR16 ;  /* 0x000000100c0c7c20 */ /* 0x000fe20008410000 */
[-C--:B------:R-:W-:Y:S01]  /*d1e0*/  FMUL.FTZ R14, R6, R43.reuse ;  /* 0x0000002b060e7220 */ /* 0x080fe20000410000 */
[----:B------:R-:W-:Y:S01]  /*d1f0*/  FADD.FTZ R13, R13, R44 ;  /* 0x0000002c0d0d7221 */ /* 0x000fe20000010000 */
        /* <DEDUP_REMOVED lines=50> */
[----:B------:R-:W-:Y:S01]  /*d520*/  FADD.FTZ R11, R11, R45 ;  /* 0x0000002d0b0b7221 */ /* 0x000fe20000010000 */
[----:B----4-:R-:W-:Y:S02]  /*d530*/  FADD.FTZ R12, R57, -UR28 ;  /* 0x8000001c390c7e21 */ /* 0x010fe40008010000 */
[----:B------:R-:W4:Y:S01]  /*d540*/  LDL.LU R45, [R1+0x80c] ;  /* 0x00080c00012d7983 */ /* 0x000f220000300800 */
[----:B------:R-:W-:Y:S01]  /*d550*/  FADD.FTZ R10, R10, R14 ;  /* 0x0000000e0a0a7221 */ /* 0x000fe20000010000 */
[----:B------:R-:W-:Y:S01]  /*d560*/  FFMA.FTZ R8, R15, R14, R8 ;  /* 0x0000000e0f087223 */ /* 0x000fe20000010008 */
        /* <DEDUP_REMOVED lines=10> */
[----:B------:R-:W-:-:S02]  /*d610*/  FADD.FTZ R15, R17, -UR28 ;  /* 0x8000001c110f7e21 */ /* 0x000fc40008010000 */
        /* <DEDUP_REMOVED lines=51> */
[----:B------:R-:W-:Y:S02]  /*d950*/  FFMA.FTZ R7, R15, R44, R7 ;  /* 0x0000002c0f077223 */ /* 0x000fe40000010007 */
[----:B------:R-:W2:Y:S01]  /*d960*/  LDL.LU R44, [R1+0x7d4] ;  /* 0x0007d400012c7983 */ /* 0x000ea20000300800 */
[----:B------:R-:W-:Y:S01]  /*d970*/  FADD.FTZ R10, R14, R10 ;  /* 0x0000000a0e0a7221 */ /* 0x000fe20000010000 */
[----:B------:R-:W-:Y:S01]  /*d980*/  FADD.FTZ R13, R13, R57 ;  /* 0x000000390d0d7221 */ /* 0x000fe20000010000 */
[----:B------:R-:W-:Y:S01]  /*d990*/  FMUL.FTZ R14, R5, R64 ;  /* 0x00000040050e7220 */ /* 0x000fe20000410000 */
[----:B------:R-:W-:Y:S01]  /*d9a0*/  FMUL.FTZ R9, R9, UR16 ;  /* 0x0000001009097c20 */ /* 0x000fe20008410000 */
[----:B------:R-:W2:Y:S01]  /*d9b0*/  LDL.LU R57, [R1+0x6c4] ;  /* 0x0006c40001397983 */ /* 0x000ea20000300800 */
[----:B----4-:R-:W-:Y:S01]  /*d9c0*/  FADD.FTZ R15, R45, -UR28 ;  /* 0x8000001c2d0f7e21 */ /* 0x010fe20008010000 */
[----:B------:R-:W-:Y:S01]  /*d9d0*/  FADD.FTZ R10, R10, R14 ;  /* 0x0000000e0a0a7221 */ /* 0x000fe20000010000 */
[----:B------:R-:W-:Y:S01]  /*d9e0*/  FFMA.FTZ R8, R9, R14, R8 ;  /* 0x0000000e09087223 */ /* 0x000fe20000010008 */
[----:B------:R-:W4:Y:S01]  /*d9f0*/  LDL.LU R45, [R1+0x6ec] ;  /* 0x0006ec00012d7983 */ /* 0x000f220000300800 */
[----:B------:R-:W-:Y:S01]  /*da00*/  FMUL.FTZ R15, R15, UR16 ;  /* 0x000000100f0f7c20 */ /* 0x000fe20008410000 */
        /* <DEDUP_REMOVED lines=23> */
[----:B------:R-:W-:Y:S01]  /*db80*/  FFMA.FTZ R7, R12, R2, R7 ;  /* 0x000000020c077223 */ /* 0x000fe20000010007 */
[----:B------:R-:W-:Y:S02]  /*db90*/  FADD.FTZ R12, R44, -UR28 ;  /* 0x8000001c2c0c7e21 */ /* 0x000fe40008010000 */
[----:B------:R-:W2:Y:S01]  /*dba0*/  LDL.LU R44, [R1+0x7b4] ;  /* 0x0007b400012c7983 */ /* 0x000ea20000300800 */
[----:B------:R-:W-:Y:S01]  /*dbb0*/  FADD.FTZ R10, R14, R10 ;  /* 0x0000000a0e0a7221 */ /* 0x000fe20000010000 */
[----:B------:R-:W-:Y:S01]  /*dbc0*/  FADD.FTZ R11, R11, R64 ;  /* 0x000000400b0b7221 */ /* 0x000fe20000010000 */
[----:B------:R-:W-:Y:S01]  /*dbd0*/  FMUL.FTZ R14, R5, R57 ;  /* 0x00000039050e7220 */ /* 0x000fe20000410000 */
[----:B------:R-:W-:Y:S01]  /*dbe0*/  FMUL.FTZ R15, R15, UR16 ;  /* 0x000000100f0f7c20 */ /* 0x000fe20008410000 */
[----:B------:R-:W2:Y:S01]  /*dbf0*/  LDL.LU R64, [R1+0x704] ;  /* 0x0007040001407983 */ /* 0x000ea20000300800 */
[----:B------:R-:W-:Y:S01]  /*dc00*/  FADD.FTZ R11, R11, R2 ;  /* 0x000000020b0b7221 */ /* 0x000fe20000010000 */
[----:B------:R-:W-:Y:S01]  /*dc10*/  FADD.FTZ R10, R10, R14 ;  /* 0x0000000e0a0a7221 */ /* 0x000fe20000010000 */
[----:B------:R-:W-:Y:S01]  /*dc20*/  FFMA.FTZ R8, R15, R14, R8 ;  /* 0x0000000e0f087223 */ /* 0x000fe20000010008 */
[----:B----4-:R-:W-:Y:S01]  /*dc30*/  FMUL.FTZ R14, R6, R45 ;  /* 0x0000002d060e7220 */ /* 0x010fe20000410000 */
[----:B------:R-:W-:Y:S01]  /*dc40*/  FMUL.FTZ R12, R12, UR16 ;  /* 0x000000100c0c7c20 */ /* 0x000fe20008410000 */
[----:B------:R-:W4:Y:S01]  /*dc50*/  LDL.LU R2, [R1+0x714] ;  /* 0x0007140001027983 */ /* 0x000f220000300800 */
[----:B------:R-:W-:Y:S01]  /*dc60*/  FADD.FTZ R13, R13, R42 ;  /* 0x0000002a0d0d7221 */ /* 0x000fe20000010000 */
[----:B------:R-:W-:Y:S01]  /*dc70*/  FADD.FTZ R10, R14, R10 ;  /* 0x0000000a0e0a7221 */ /* 0x000fe20000010000 */
[----:B------:R-:W-:Y:S01]  /*dc80*/  FFMA.FTZ R8, R12, R14, R8 ;  /* 0x0000000e0c087223 */ /* 0x000fe20000010008 */
[----:B------:R-:W-:Y:S01]  /*dc90*/  FMUL.FTZ R14, R5, R43 ;  /* 0x0000002b050e7220 */ /* 0x000fe20000410000 */
[----:B------:R-:W-:Y:S01]  /*dca0*/  FMUL.FTZ R9, R9, UR16 ;  /* 0x0000001009097c20 */ /* 0x000fe20008410000 */
[----:B------:R-:W-:Y:S01]  /*dcb0*/  FFMA.FTZ R7, R15, R57, R7 ;  /* 0x000000390f077223 */ /* 0x000fe20000010007 */
[----:B------:R-:W-:Y:S01]  /*dcc0*/  FADD.FTZ R11, R11, R57 ;  /* 0x000000390b0b7221 */ /* 0x000fe20000010000 */
[----:B------:R-:W4:Y:S01]  /*dcd0*/  LDL.LU R42, [R1+0x724] ;  /* 0x00072400012a7983 */ /* 0x000f220000300800 */
[----:B------:R-:W-:-:S03]  /*dce0*/  FADD.FTZ R15, R17, -UR28 ;  /* 0x8000001c110f7e21 */ /* 0x000fc60008010000 */
[----:B------:R-:W4:Y:S01]  /*dcf0*/  LDL.LU R57, [R1+0x79c] ;  /* 0x00079c0001397983 */ /* 0x000f220000300800 */
[----:B------:R-:W-:Y:S01]  /*dd00*/  FADD.FTZ R10, R10, R14 ;  /* 0x0000000e0a0a7221 */ /* 0x000fe20000010000 */
[----:B------:R-:W-:Y:S01]  /*dd10*/  FFMA.FTZ R8, R9, R14, R8 ;  /* 0x0000000e09087223 */ /* 0x000fe20000010008 */
[----:B------:R-:W-:Y:S01]  /*dd20*/  FMUL.FTZ R15, R15, UR16 ;  /* 0x000000100f0f7c20 */ /* 0x000fe20008410000 */
[----:B------:R-:W-:Y:S01]  /*dd30*/  FFMA.FTZ R4, R12, R45, R4 ;  /* 0x0000002d0c047223 */ /* 0x000fe20000010004 */
[----:B------:R-:W4:Y:S01]  /*dd40*/  LDL.LU R17, [R1+0x73c] ;  /* 0x00073c0001117983 */ /* 0x000f220000300800 */
[-C--:B------:R-:W-:Y:S02]  /*dd50*/  FMUL.FTZ R14, R6, R3.reuse ;  /* 0x00000003060e7220 */ /* 0x080fe40000410000 */
[C---:B------:R-:W-:Y:S02]  /*dd60*/  FFMA.FTZ R4, R15.reuse, R3, R4 ;  /* 0x000000030f047223 */ /* 0x040fe40000010004 */
[----:B------:R-:W-:Y:S01]  /*dd70*/  FFMA.FTZ R8, R15, R14, R8 ;  /* 0x0000000e0f087223 */ /* 0x000fe20000010008 */
[----:B------:R-:W-:-:S02]  /*dd80*/  FADD.FTZ R13, R13, R45 ;  /* 0x0000002d0d0d7221 */ /* 0x000fc40000010000 */
[----:B------:R-:W4:Y:S01]  /*dd90*/  LDL.LU R45, [R1+0x790] ;  /* 0x00079000012d7983 */ /* 0x000f220000300800 */
[----:B---3--:R-:W-:-:S03]  /*dda0*/  FADD.FTZ R15, R16, -UR28 ;  /* 0x8000001c100f7e21 */ /* 0x008fc60008010000 */
[----:B------:R-:W3:Y:S01]  /*ddb0*/  LDL.LU R16, [R1+0x788] ;  /* 0x0007880001107983 */ /* 0x000ee20000300800 */
[----:B------:R-:W-:Y:S01]  /*ddc0*/  FADD.FTZ R11, R11, R43 ;  /* 0x0000002b0b0b7221 */ /* 0x000fe20000010000 */
[----:B--2---:R-:W-:Y:S01]  /*ddd0*/  FADD.FTZ R12, R63, -UR28 ;  /* 0x8000001c3f0c7e21 */ /* 0x004fe20008010000 */
[----:B------:R-:W-:Y:S01]  /*dde0*/  FFMA.FTZ R7, R9, R43, R7 ;  /* 0x0000002b09077223 */ /* 0x000fe20000010007 */
[----:B------:R-:W2:Y:S04]  /*ddf0*/  LDL.LU R63, [R1+0x740] ;  /* 0x00074000013f7983 */ /* 0x000ea80000300800 */
[----:B------:R-:W2:Y:S01]  /*de00*/  LDL.LU R43, [R1+0x794] ;  /* 0x00079400012b7983 */ /* 0x000ea20000300800 */
[----:B------:R-:W-:-:S03]  /*de10*/  FADD.FTZ R9, R44, -UR28 ;  /* 0x8000001c2c097e21 */ /* 0x000fc60008010000 */
[----:B------:R-:W2:Y:S01]  /*de20*/  LDL.LU R44, [R1+0x750] ;  /* 0x00075000012c7983 */ /* 0x000ea20000300800 */
[----:B------:R-:W-:-:S03]  /*de30*/  FADD.FTZ R13, R13, R3 ;  /* 0x000000030d0d7221 */ /* 0x000fc60000010000 */
[----:B------:R-:W2:Y:S01]  /*de40*/  LDL.LU R3, [R1+0x45c] ;  /* 0x00045c0001037983 */ /* 0x000ea20000300800 */
[----:B------:R-:W-:Y:S01]  /*de50*/  FADD.FTZ R10, R14, R10 ;  /* 0x0000000a0e0a7221 */ /* 0x000fe20000010000 */
[----:B------:R-:W-:Y:S01]  /*de60*/  FMUL.FTZ R14, R5, R64 ;  /* 0x00000040050e7220 */ /* 0x000fe20000410000 */
[----:B------:R-:W-:Y:S01]  /*de70*/  FMUL.FTZ R12, R12, UR16 ;  /* 0x000000100c0c7c20 */ /* 0x000fe20008410000 */
[----:B------:R-:W-:Y:S02]  /*de80*/  FMUL.FTZ R9, R9, UR16 ;  /* 0x0000001009097c20 */ /* 0x000fe40008410000 */
[----:B------:R-:W-:Y:S01]  /*de90*/  FADD.FTZ R10, R10, R14 ;  /* 0x0000000e0a0a7221 */ /* 0x000fe20000010000 */
[----:B------:R-:W-:Y:S01]  /*dea0*/  FFMA.FTZ R8, R12, R14, R8 ;  /* 0x0000000e0c087223 */ /* 0x000fe20000010008 */
[----:B----4-:R-:W-:Y:S01]  /*deb0*/  FMUL.FTZ R14, R6, R2 ;  /* 0x00000002060e7220 */ /* 0x010fe20000410000 */
[----:B------:R-:W-:Y:S01]  /*dec0*/  FMUL.FTZ R15, R15, UR16 ;  /* 0x000000100f0f7c20 */ /* 0x000fe20008410000 */
[----:B------:R-:W-:-:S02]  /*ded0*/  FFMA.FTZ R7, R12, R64, R7 ;  /* 0x000000400c077223 */ /* 0x000fc40000010007 */
[----:B------:R-:W-:Y:S01]  /*dee0*/  FADD.FTZ R10, R14, R10 ;  /* 0x0000000a0e0a7221 */ /* 0x000fe20000010000 */
[----:B------:R-:W-:Y:S01]  /*def0*/  FFMA.FTZ R8, R9, R14, R8 ;  /* 0x0000000e09087223 */ /* 0x000fe20000010008 */
[----:B------:R-:W-:Y:S01]  /*df00*/  FMUL.FTZ R14, R5, R42 ;  /* 0x0000002a050e7220 */ /* 0x000fe20000410000 */
[----:B------:R-:W-:Y:S02]  /*df10*/  FADD.FTZ R12, R57, -UR28 ;  /* 0x8000001c390c7e21 */ /* 0x000fe40008010000 */
        /* <DEDUP_REMOVED lines=12> */
[----:B------:R-:W-:Y:S01]  /*dfe0*/  FADD.FTZ R13, R13, R2 ;  /* 0x000000020d0d7221 */ /* 0x000fe20000010000 */
[----:B------:R-:W-:Y:S01]  /*dff0*/  FADD.FTZ R11, R11, R42 ;  /* 0x0000002a0b0b7221 */ /* 0x000fe20000010000 */
[----:B------:R-:W-:Y:S01]  /*e000*/  FFMA.FTZ R7, R15, R42, R7 ;  /* 0x0000002a0f077223 */ /* 0x000fe20000010007 */
[----:B------:R-:W4:Y:S01]  /*e010*/  LDL.LU R2, [R1+0x458] ;  /* 0x0004580001027983 */ /* 0x000f220000300800 */
[----:B---3--:R-:W-:-:S03]  /*e020*/  FADD.FTZ R12, R16, -UR28 ;  /* 0x8000001c100c7e21 */ /* 0x008fc60008010000 */
[----:B------:R-:W3:Y:S04]  /*e030*/  LDL.LU R42, [R1+0x77c] ;  /* 0x00077c00012a7983 */ /* 0x000ee80000300800 */
[----:B------:R-:W3:Y:S01]  /*e040*/  LDL.LU R16, [R1+0x770] ;  /* 0x0007700001107983 */ /* 0x000ee20000300800 */
[----:B------:R-:W-:Y:S01]  /*e050*/  FADD.FTZ R10, R14, R10 ;  /* 0x0000000a0e0a7221 */ /* 0x000fe20000010000 */
[----:B--2---:R-:W-:Y:S01]  /*e060*/  FMUL.FTZ R14, R5, R63 ;  /* 0x0000003f050e7220 */ /* 0x004fe20000410000 */
[----:B------:R-:W-:Y:S01]  /*e070*/  FMUL.FTZ R9, R9, UR16 ;  /* 0x0000001009097c20 */ /* 0x000fe20008410000 */
[----:B------:R-:W-:Y:S01]  /*e080*/  FADD.FTZ R13, R13, R17 ;  /* 0x000000110d0d7221 */ /* 0x000fe20000010000 */
[----:B------:R-:W-:Y:S01]  /*e090*/  FADD.FTZ R15, R43, -UR28 ;  /* 0x8000001c2b0f7e21 */ /* 0x000fe20008010000 */
[----:B------:R-:W2:Y:S01]  /*e0a0*/  LDL.LU R17, [R1+0x454] ;  /* 0x0004540001117983 */ /* 0x000ea20000300800 */
[----:B------:R-:W-:Y:S01]  /*e0b0*/  FADD.FTZ R10, R10, R14 ;  /* 0x0000000e0a0a7221 */ /* 0x000fe20000010000 */
[----:B------:R-:W-:-:S02]  /*e0c0*/  FFMA.FTZ R8, R9, R14, R8 ;  /* 0x0000000e09087223 */ /* 0x000fc40000010008 */
[----:B------:R-:W2:Y:S01]  /*e0d0*/  LDL.LU R43, [R1+0x774] ;  /* 0x00077400012b7983 */ /* 0x000ea20000300800 */
[----:B------:R-:W-:Y:S01]  /*e0e0*/  FMUL.FTZ R14, R6, R44 ;  /* 0x0000002c060e7220 */ /* 0x000fe20000410000 */
[----:B------:R-:W-:Y:S01]  /*e0f0*/  FMUL.FTZ R15, R15, UR16 ;  /* 0x000000100f0f7c20 */ /* 0x000fe20008410000 */
[----:B------:R-:W-:Y:S01]  /*e100*/  FADD.FTZ R11, R11, R63 ;  /* 0x0000003f0b0b7221 */ /* 0x000fe20000010000 */
[----:B------:R-:W-:Y:S01]  /*e110*/  FFMA.FTZ R7, R9, R63, R7 ;  /* 0x0000003f09077223 */ /* 0x000fe20000010007 */
[----:B------:R-:W-:Y:S01]  /*e120*/  FMUL.FTZ R12, R12, UR16 ;  /* 0x000000100c0c7c20 */ /* 0x000fe20008410000 */
[----:B------:R-:W2:Y:S01]  /*e130*/  LDL.LU R63, [R1+0x450] ;  /* 0x00045000013f7983 */ /* 0x000ea20000300800 */
[----:B------:R-:W-:Y:S01]  /*e140*/  FADD.FTZ R10, R14, R10 ;  /* 0x0000000a0e0a7221 */ /* 0x000fe20000010000 */
[----:B------:R-:W-:Y:S01]  /*e150*/  FFMA.FTZ R8, R15, R14, R8 ;  /* 0x0000000e0f087223 */ /* 0x000fe20000010008 */
[-C--:B------:R-:W-:Y:S01]  /*e160*/  FMUL.FTZ R14, R5, R3.reuse ;  /* 0x00000003050e7220 */ /* 0x080fe20000410000 */
[----:B------:R-:W-:Y:S01]  /*e170*/  FADD.FTZ R13, R13, R44 ;  /* 0x0000002c0d0d7221 */ /* 0x000fe20000010000 */
[----:B------:R-:W-:Y:S01]  /*e180*/  FFMA.FTZ R4, R15, R44, R4 ;  /* 0x0000002c0f047223 */ /* 0x000fe20000010004 */
[----:B------:R-:W-:Y:S01]  /*e190*/  FADD.FTZ R11, R11, R3 ;  /* 0x000000030b0b7221 */ /* 0x000fe20000010000 */
[----:B------:R-:W-:Y:S01]  /*e1a0*/  FFMA.FTZ R7, R12, R3, R7 ;  /* 0x000000030c077223 */ /* 0x000fe20000010007 */
[----:B------:R-:W2:Y:S04]  /*e1b0*/  LDL.LU R44, [R1+0x768] ;  /* 0x00076800012c7983 */ /* 0x000ea80000300800 */
[----:B------:R-:W2:Y:S01]  /*e1c0*/  LDL.LU R3, [R1+0x76c] ;  /* 0x00076c0001037983 */ /* 0x000ea20000300800 */
[----:B----4-:R-:W-:Y:S01]  /*e1d0*/  FADD.FTZ R9, R57, -UR28 ;  /* 0x8000001c39097e21 */ /* 0x010fe20008010000 */
[----:B------:R-:W-:Y:S01]  /*e1e0*/  FADD.FTZ R10, R10, R14 ;  /* 0x0000000e0a0a7221 */ /* 0x000fe20000010000 */
[----:B------:R-:W-:Y:S01]  /*e1f0*/  FFMA.FTZ R8, R12, R14, R8 ;  /* 0x0000000e0c087223 */ /* 0x000fe20000010008 */
[----:B------:R-:W4:Y:S01]  /*e200*/  LDL.LU R57, [R1+0x44c] ;  /* 0x00044c0001397983 */ /* 0x000f220000300800 */
[----:B------:R-:W-:Y:S01]  /*e210*/  FMUL.FTZ R9, R9, UR16 ;  /* 0x0000001009097c20 */ /* 0x000fe20008410000 */
[----:B------:R-:W-:-:S03]  /*e220*/  FMUL.FTZ R14, R6, R64 ;  /* 0x00000040060e7220 */ /* 0x000fc60000410000 */
[C---:B------:R-:W-:Y:S01]  /*e230*/  FFMA.FTZ R4, R9.reuse, R64, R4 ;  /* 0x0000004009047223 */ /* 0x040fe20000010004 */
[----:B------:R-:W-:Y:S01]  /*e240*/  FFMA.FTZ R8, R9, R14, R8 ;  /* 0x0000000e09087223 */ /* 0x000fe20000010008 */
[----:B------:R-:W-:Y:S01]  /*e250*/  FADD.FTZ R15, R45, -UR28 ;  /* 0x8000001c2d0f7e21 */ /* 0x000fe20008010000 */
[----:B------:R-:W-:Y:S01]  /*e260*/  FADD.FTZ R10, R14, R10 ;  /* 0x0000000a0e0a7221 */ /* 0x000fe20000010000 */
[----:B------:R-:W4:Y:S01]  /*e270*/  LDL.LU R45, [R1+0x448] ;  /* 0x00044800012d7983 */ /* 0x000f220000300800 */
[----:B------:R-:W-:Y:S01]  /*e280*/  FMUL.FTZ R14, R5, R2 ;  /* 0x00000002050e7220 */ /* 0x000fe20000410000 */
[----:B------:R-:W-:Y:S01]  /*e290*/  FMUL.FTZ R15, R15, UR16 ;  /* 0x000000100f0f7c20 */ /* 0x000fe20008410000 */
[----:B---3--:R-:W-:Y:S02]  /*e2a0*/  FADD.FTZ R9, R16, -UR28 ;  /* 0x8000001c10097e21 */ /* 0x008fe40008010000 */
[----:B------:R-:W3:Y:S01]  /*e2b0*/  LDL.LU R16, [R1+0x758] ;  /* 0x0007580001107983 */ /* 0x000ee20000300800 */
[----:B------:R-:W-:Y:S01]  /*e2c0*/  FADD.FTZ R12, R42, -UR28 ;  /* 0x8000001c2a0c7e21 */ /* 0x000fe20008010000 */
[----:B------:R-:W-:Y:S01]  /*e2d0*/  FADD.FTZ R10, R10, R14 ;  /* 0x0000000e0a0a7221 */ /* 0x000fe20000010000 */
[C---:B------:R-:W-:Y:S01]  /*e2e0*/  FFMA.FTZ R8, R15.reuse, R14, R8 ;  /* 0x0000000e0f087223 */ /* 0x040fe20000010008 */
[----:B--2---:R-:W-:Y:S01]  /*e2f0*/  FMUL.FTZ R14, R6, R17 ;  /* 0x00000011060e7220 */ /* 0x004fe20000410000 */
[----:B------:R-:W-:Y:S01]  /*e300*/  FMUL.FTZ R12, R12, UR16 ;  /* 0x000000100c0c7c20 */ /* 0x000fe20008410000 */
[----:B------:R-:W-:Y:S01]  /*e310*/  FFMA.FTZ R7, R15, R2, R7 ;  /* 0x000000020f077223 */ /* 0x000fe20000010007 */
[----:B------:R-:W2:Y:S01]  /*e320*/  LDL.LU R42, [R1+0x444] ;  /* 0x00044400012a7983 */ /* 0x000ea20000300800 */
[----:B------:R-:W-:Y:S01]  /*e330*/  FADD.FTZ R15, R43, -UR28 ;  /* 0x8000001c2b0f7e21 */ /* 0x000fe20008010000 */
[----:B------:R-:W-:-:S02]  /*e340*/  FADD.FTZ R10, R14, R10 ;  /* 0x0000000a0e0a7221 */ /* 0x000fc40000010000 */
[----:B------:R-:W2:Y:S01]  /*e350*/  LDL.LU R43, [R1+0x75c] ;  /* 0x00075c00012b7983 */ /* 0x000ea20000300800 */
[C---:B------:R-:W-:Y:S01]  /*e360*/  FFMA.FTZ R8, R12.reuse, R14, R8 ;  /* 0x0000000e0c087223 */ /* 0x040fe20000010008 */
[----:B------:R-:W-:Y:S01]  /*e370*/  FADD.FTZ R13, R13, R64 ;  /* 0x000000400d0d7221 */ /* 0x000fe20000010000 */
[----:B------:R-:W-:Y:S01]  /*e380*/  FMUL.FTZ R14, R5, R63 ;  /* 0x0000003f050e7220 */ /* 0x000fe20000410000 */
[----:B------:R-:W-:Y:S01]  /*e390*/  FMUL.FTZ R9, R9, UR16 ;  /* 0x0000001009097c20 */ /* 0x000fe20008410000 */
[----:B------:R-:W2:Y:S01]  /*e3a0*/  LDL.LU R64, [R1+0x440] ;  /* 0x0004400001407983 */ /* 0x000ea20000300800 */
[----:B------:R-:W-:Y:S02]  /*e3b0*/  FFMA.FTZ R4, R12, R17, R4 ;  /* 0x000000110c047223 */ /* 0x000fe40000010004 */
[C---:B------:R-:W-:Y:S01]  /*e3c0*/  FFMA.FTZ R8, R9.reuse, R14, R8 ;  /* 0x0000000e09087223 */ /* 0x040fe20000010008 */
[----:B------:R-:W-:Y:S01]  /*e3d0*/  FFMA.FTZ R7, R9, R63, R7 ;  /* 0x0000003f09077223 */ /* 0x000fe20000010007 */
[----:B------:R-:W-:-:S02]  /*e3e0*/  FADD.FTZ R12, R44, -UR28 ;  /* 0x8000001c2c0c7e21 */ /* 0x000fc40008010000 */
[----:B------:R-:W2:Y:S01]  /*e3f0*/  LDL.LU R44, [R1+0x748] ;  /* 0x00074800012c7983 */ /* 0x000ea20000300800 */
[----:B------:R-:W-:-:S03]  /*e400*/  FADD.FTZ R9, R3, -UR28 ;  /* 0x8000001c03097e21 */ /* 0x000fc60008010000 */
[----:B------:R-:W2:Y:S01]  /*e410*/  LDL.LU R3, [R1+0x74c] ;  /* 0x00074c0001037983 */ /* 0x000ea20000300800 */
[----:B------:R-:W-:Y:S01]  /*e420*/  FADD.FTZ R10, R10, R14 ;  /* 0x0000000e0a0a7221 */ /* 0x000fe20000010000 */
[-C--:B----4-:R-:W-:Y:S01]  /*e430*/  FMUL.FTZ R14, R6, R57.reuse ;  /* 0x00000039060e7220 */ /* 0x090fe20000410000 */
[----:B------:R-:W-:Y:S01]  /*e440*/  FMUL.FTZ R15, R15, UR16 ;  /* 0x000000100f0f7c20 */ /* 0x000fe20008410000 */
[----:B------:R-:W-:Y:S02]  /*e450*/  FADD.FTZ R13, R13, R17 ;  /* 0x000000110d0d7221 */ /* 0x000fe40000010000 */
[----:B------:R-:W4:Y:S01]  /*e460*/  LDL.LU R17, [R1+0x43c] ;  /* 0x00043c0001117983 */ /* 0x000f220000300800 */
[C---:B------:R-:W-:Y:S01]  /*e470*/  FFMA.FTZ R8, R15.reuse, R14, R8 ;  /* 0x0000000e0f087223 */ /* 0x040fe20000010008 */
[----:B------:R-:W-:Y:S01]  /*e480*/  FFMA.FTZ R4, R15, R57, R4 ;  /* 0x000000390f047223 */ /* 0x000fe20000010004 */
[----:B------:R-:W-:Y:S01]  /*e490*/  FADD.FTZ R11, R11, R2 ;  /* 0x000000020b0b7221 */ /* 0x000fe20000010000 */
[----:B------:R-:W-:Y:S01]  /*e4a0*/  FADD.FTZ R10, R14, R10 ;  /* 0x0000000a0e0a7221 */ /* 0x000fe20000010000 */
[----:B------:R-:W-:Y:S01]  /*e4b0*/  FMUL.FTZ R12, R12, UR16 ;  /* 0x000000100c0c7c20 */ /* 0x000fe20008410000 */
[----:B------:R-:W-:Y:S01]  /*e4c0*/  FADD.FTZ R13, R13, R57 ;  /* 0x000000390d0d7221 */ /* 0x000fe20000010000 */
[----:B------:R-:W-:Y:S01]  /*e4d0*/  FADD.FTZ R11, R11, R63 ;  /* 0x0000003f0b0b7221 */ /* 0x000fe20000010000 */
[----:B------:R-:W-:Y:S01]  /*e4e0*/  FMUL.FTZ R14, R5, R45 ;  /* 0x0000002d050e7220 */ /* 0x000fe20000410000 */
[----:B------:R-:W4:Y:S04]  /*e4f0*/  LDL.LU R63, [R1+0x438] ;  /* 0x00043800013f7983 */ /* 0x000f280000300800 */
[----:B------:R-:W4:Y:S01]  /*e500*/  LDL.LU R57, [R1+0x434] ;  /* 0x0004340001397983 */ /* 0x000f220000300800 */
[----:B---3--:R-:W-:Y:S01]  /*e510*/  FADD.FTZ R15, R16, -UR28 ;  /* 0x8000001c100f7e21 */ /* 0x008fe20008010000 */
[----:B------:R-:W-:-:S02]  /*e520*/  FMUL.FTZ R9, R9, UR16 ;  /* 0x0000001009097c20 */ /* 0x000fc40008410000 */
[----:B------:R-:W3:Y:S01]  /*e530*/  LDL.LU R16, [R1+0x730] ;  /* 0x0007300001107983 */ /* 0x000ee20000300800 */
[----:B------:R-:W-:Y:S01]  /*e540*/  FADD.FTZ R10, R10, R14 ;  /* 0x0000000e0a0a7221 */ /* 0x000fe20000010000 */
[C---:B------:R-:W-:Y:S01]  /*e550*/  FFMA.FTZ R8, R12.reuse, R14, R8 ;  /* 0x0000000e0c087223 */ /* 0x040fe20000010008 */
[----:B------:R-:W-:Y:S01]  /*e560*/  FADD.FTZ R11, R11, R45 ;  /* 0x0000002d0b0b7221 */ /* 0x000fe20000010000 */
[----:B------:R-:W-:Y:S01]  /*e570*/  FFMA.FTZ R7, R12, R45, R7 ;  /* 0x0000002d0c077223 */ /* 0x000fe20000010007 */
[----:B--2---:R-:W-:Y:S01]  /*e580*/  FMUL.FTZ R14, R6, R42 ;  /* 0x0000002a060e7220 */ /* 0x004fe20000410000 */
[----:B------:R-:W2:Y:S01]  /*e590*/  LDL.LU R45, [R1+0x430] ;  /* 0x00043000012d7983 */ /* 0x000ea20000300800 */
[----:B------:R-:W-:-:S03]  /*e5a0*/  FADD.FTZ R12, R43, -UR28 ;  /* 0x8000001c2b0c7e21 */ /* 0x000fc60008010000 */
[----:B------:R-:W2:Y:S01]  /*e5b0*/  LDL.LU R2, [R1+0x42c] ;  /* 0x00042c0001027983 */ /* 0x000ea20000300800 */
[----:B------:R-:W-:Y:S01]  /*e5c0*/  FADD.FTZ R10, R14, R10 ;  /* 0x0000000a0e0a7221 */ /* 0x000fe20000010000 */
[----:B------:R-:W-:Y:S02]  /*e5d0*/  FFMA.FTZ R8, R9, R14, R8 ;  /* 0x0000000e09087223 */ /* 0x000fe40000010008 */
[----:B------:R-:W2:Y:S01]  /*e5e0*/  LDL.LU R43, [R1+0x734] ;  /* 0x00073400012b7983 */ /* 0x000ea20000300800 */
[----:B------:R-:W-:Y:S01]  /*e5f0*/  FMUL.FTZ R14, R5, R64 ;  /* 0x00000040050e7220 */ /* 0x000fe20000410000 */
[----:B------:R-:W-:Y:S01]  /*e600*/  FMUL.FTZ R15, R15, UR16 ;  /* 0x000000100f0f7c20 */ /* 0x000fe20008410000 */
[----:B------:R-:W-:Y:S01]  /*e610*/  FADD.FTZ R13, R13, R42 ;  /* 0x0000002a0d0d7221 */ /* 0x000fe20000010000 */
[----:B------:R-:W-:Y:S02]  /*e620*/  FFMA.FTZ R4, R9, R42, R4 ;  /* 0x0000002a09047223 */ /* 0x000fe40000010004 */
[----:B------:R-:W2:Y:S01]  /*e630*/  LDL.LU R42, [R1+0x728] ;  /* 0x00072800012a7983 */ /* 0x000ea20000300800 */
[C---:B------:R-:W-:Y:S01]  /*e640*/  FFMA.FTZ R8, R15.reuse, R14, R8 ;  /* 0x0000000e0f087223 */ /* 0x040fe20000010008 */
[----:B------:R-:W-:Y:S01]  /*e650*/  FFMA.FTZ R7, R15, R64, R7 ;  /* 0x000000400f077223 */ /* 0x000fe20000010007 */
[----:B------:R-:W-:-:S02]  /*e660*/  FADD.FTZ R9, R44, -UR28 ;  /* 0x8000001c2c097e21 */ /* 0x000fc40008010000 */
[----:B------:R-:W2:Y:S01]  /*e670*/  LDL.LU R44, [R1+0x428] ;  /* 0x00042800012c7983 */ /* 0x000ea20000300800 */
[----:B------:R-:W-:-:S03]  /*e680*/  FADD.FTZ R15, R3, -UR28 ;  /* 0x8000001c030f7e21 */ /* 0x000fc60008010000 */
[----:B------:R-:W2:Y:S01]  /*e690*/  LDL.LU R3, [R1+0x72c] ;  /* 0x00072c0001037983 */ /* 0x000ea20000300800 */
[----:B------:R-:W-:-:S03]  /*e6a0*/  FADD.FTZ R11, R11, R64 ;  /* 0x000000400b0b7221 */ /* 0x000fc60000010000 */
[----:B------:R-:W2:Y:S01]  /*e6b0*/  LDL.LU R64, [R1+0x424] ;  /* 0x0004240001407983 */ /* 0x000ea20000300800 */
[----:B------:R-:W-:Y:S01]  /*e6c0*/  FADD.FTZ R10, R10, R14 ;  /* 0x0000000e0a0a7221 */ /* 0x000fe20000010000 */
[----:B----4-:R-:W-:Y:S01]  /*e6d0*/  FMUL.FTZ R14, R6, R17 ;  /* 0x00000011060e7220 */ /* 0x010fe20000410000 */
[----:B------:R-:W-:-:S04]  /*e6e0*/  FMUL.FTZ R12, R12, UR16 ;  /* 0x000000100c0c7c20 */ /* 0x000fc80008410000 */
[C---:B------:R-:W-:Y:S01]  /*e6f0*/  FFMA.FTZ R8, R12.reuse, R14, R8 ;  /* 0x0000000e0c087223 */ /* 0x040fe20000010008 */
[----:B------:R-:W-:Y:S01]  /*e700*/  FFMA.FTZ R4, R12, R17, R4 ;  /* 0x000000110c047223 */ /* 0x000fe20000010004 */
[----:B------:R-:W-:Y:S01]  /*e710*/  FADD.FTZ R10, R14, R10 ;  /* 0x0000000a0e0a7221 */ /* 0x000fe20000010000 */
[----:B------:R-:W-:Y:S01]  /*e720*/  FMUL.FTZ R14, R5, R63 ;  /* 0x0000003f050e7220 */ /* 0x000fe20000410000 */
[----:B------:R-:W-:Y:S01]  /*e730*/  FMUL.FTZ R9, R9, UR16 ;  /* 0x0000001009097c20 */ /* 0x000fe20008410000 */
[----:B------:R-:W-:Y:S02]  /*e740*/  FMUL.FTZ R15, R15, UR16 ;  /* 0x000000100f0f7c20 */ /* 0x000fe40008410000 */
[----:B------:R-:W-:Y:S01]  /*e750*/  FADD.FTZ R10, R10, R14 ;  /* 0x0000000e0a0a7221 */ /* 0x000fe20000010000 */
[----:B------:R-:W-:Y:S01]  /*e760*/  FFMA.FTZ R8, R9, R14, R8 ;  /* 0x0000000e09087223 */ /* 0x000fe20000010008 */
[----:B------:R-:W-:Y:S01]  /*e770*/  FMUL.FTZ R14, R6, R57 ;  /* 0x00000039060e7220 */ /* 0x000fe20000410000 */
[----:B---3--:R-:W-:-:S02]  /*e780*/  FADD.FTZ R12, R16, -UR28 ;  /* 0x8000001c100c7e21 */ /* 0x008fc40008010000 */
[----:B------:R-:W3:Y:S01]  /*e790*/  LDL.LU R16, [R1+0x718] ;  /* 0x0007180001107983 */ /* 0x000ee20000300800 */
[----:B------:R-:W-:Y:S01]  /*e7a0*/  FADD.FTZ R10, R14, R10 ;  /* 0x0000000a0e0a7221 */ /* 0x000fe20000010000 */
[----:B------:R-:W-:Y:S01]  /*e7b0*/  FFMA.FTZ R8, R15, R14, R8 ;  /* 0x0000000e0f087223 */ /* 0x000fe20000010008 */
[----:B------:R-:W-:Y:S01]  /*e7c0*/  FMUL.FTZ R12, R12, UR16 ;  /* 0x000000100c0c7c20 */ /* 0x000fe20008410000 */
[----:B--2---:R-:W-:Y:S01]  /*e7d0*/  FMUL.FTZ R14, R5, R45 ;  /* 0x0000002d050e7220 */ /* 0x004fe20000410000 */
[----:B------:R-:W-:Y:S01]  /*e7e0*/  FFMA.FTZ R7, R9, R63, R7 ;  /* 0x0000003f09077223 */ /* 0x000fe20000010007 */
[----:B------:R-:W-:Y:S02]  /*e7f0*/  FFMA.FTZ R4, R15, R57, R4 ;  /* 0x000000390f047223 */ /* 0x000fe40000010004 */
[----:B------:R-:W-:Y:S01]  /*e800*/  FADD.FTZ R10, R10, R14 ;  /* 0x0000000e0a0a7221 */ /* 0x000fe20000010000 */
[----:B------:R-:W-:Y:S01]  /*e810*/  FFMA.FTZ R8, R12, R14, R8 ;  /* 0x0000000e0c087223 */ /* 0x000fe20000010008 */
[----:B------:R-:W-:Y:S01]  /*e820*/  FADD.FTZ R9, R43, -UR28 ;  /* 0x8000001c2b097e21 */ /* 0x000fe20008010000 */
[----:B------:R-:W-:Y:S01]  /*e830*/  FMUL.FTZ R14, R6, R2 ;  /* 0x00000002060e7220 */ /* 0x000fe20000410000 */
[----:B------:R-:W-:Y:S01]  /*e840*/  FFMA.FTZ R7, R12, R45, R7 ;  /* 0x0000002d0c077223 */ /* 0x000fe20000010007 */
[----:B------:R-:W-:Y:S01]  /*e850*/  FADD.FTZ R13, R13, R17 ;  /* 0x000000110d0d7221 */ /* 0x000fe20000010000 */
[----:B------:R-:W-:Y:S01]  /*e860*/  FMUL.FTZ R9, R9, UR16 ;  /* 0x0000001009097c20 */ /* 0x000fe20008410000 */
[----:B------:R-:W-:Y:S01]  /*e870*/  FADD.FTZ R15, R42, -UR28 ;  /* 0x8000001c2a0f7e21 */ /* 0x000fe20008010000 */
[----:B------:R-:W-:-:S02]  /*e880*/  FADD.FTZ R10, R14, R10 ;  /* 0x0000000a0e0a7221 */ /* 0x000fc40000010000 */
[----:B------:R-:W-:Y:S01]  /*e890*/  FFMA.FTZ R8, R9, R14, R8 ;  /* 0x0000000e09087223 */ /* 0x000fe20000010008 */
[----:B------:R-:W2:Y:S01]  /*e8a0*/  LDL.LU R17, [R1+0x420] ;  /* 0x0004200001117983 */ /* 0x000ea20000300800 */
[----:B------:R-:W-:Y:S01]  /*e8b0*/  FMUL.FTZ R15, R15, UR16 ;  /* 0x000000100f0f7c20 */ /* 0x000fe20008410000 */
[----:B------:R-:W-:Y:S02]  /*e8c0*/  FMUL.FTZ R14, R5, R44 ;  /* 0x0000002c050e7220 */ /* 0x000fe40000410000 */
[----:B------:R-:W4:Y:S01]  /*e8d0*/  LDL.LU R43, [R1+0x41c] ;  /* 0x00041c00012b7983 */ /* 0x000f220000300800 */
[----:B------:R-:W-:Y:S01]  /*e8e0*/  FADD.FTZ R12, R3, -UR28 ;  /* 0x8000001c030c7e21 */ /* 0x000fe20008010000 */
[----:B------:R-:W-:Y:S01]  /*e8f0*/  FADD.FTZ R10, R10, R14 ;  /* 0x0000000e0a0a7221 */ /* 0x000fe20000010000 */
[----:B------:R-:W-:Y:S01]  /*e900*/  FFMA.FTZ R8, R15, R14, R8 ;  /* 0x0000000e0f087223 */ /* 0x000fe20000010008 */
[----:B------:R-:W-:Y:S01]  /*e910*/  FFMA.FTZ R4, R9, R2, R4 ;  /* 0x0000000209047223 */ /* 0x000fe20000010004 */
[----:B------:R-:W-:Y:S01]  /*e920*/  FMUL.FTZ R12, R12, UR16 ;  /* 0x000000100c0c7c20 */ /* 0x000fe20008410000 */
[----:B------:R-:W-:Y:S01]  /*e930*/  FMUL.FTZ R14, R6, R64 ;  /* 0x00000040060e7220 */ /* 0x000fe20000410000 */
[----:B------:R-:W-:Y:S01]  /*e940*/  FFMA.FTZ R7, R15, R44, R7 ;  /* 0x0000002c0f077223 */ /* 0x000fe20000010007 */
[----:B------:R-:W4:Y:S01]  /*e950*/  LDL.LU R42, [R1+0x418] ;  /* 0x00041800012a7983 */ /* 0x000f220000300800 */
[----:B------:R-:W-:-:S03]  /*e960*/  FFMA.FTZ R4, R12, R64, R4 ;  /* 0x000000400c047223 */ /* 0x000fc60000010004 */
[----:B------:R-:W4:Y:S01]  /*e970*/  LDL.LU R15, [R1+0x71c] ;  /* 0x00071c00010f7983 */ /* 0x000f220000300800 */
[----:B------:R-:W-:-:S03]  /*e980*/  FFMA.FTZ R8, R12, R14, R8 ;  /* 0x0000000e0c087223 */ /* 0x000fc60000010008 */
[----:B------:R-:W4:Y:S01]  /*e990*/  LDL.LU R12, [R1+0x708] ;  /* 0x00070800010c7983 */ /* 0x000f220000300800 */
[----:B------:R-:W-:Y:S01]  /*e9a0*/  FADD.FTZ R13, R13, R57 ;  /* 0x000000390d0d7221 */ /* 0x000fe20000010000 */
[----:B------:R-:W-:Y:S02]  /*e9b0*/  FADD.FTZ R11, R11, R63 ;  /* 0x0000003f0b0b7221 */ /* 0x000fe40000010000 */
[----:B------:R-:W4:Y:S01]  /*e9c0*/  LDL.LU R3, [R1+0x414] ;  /* 0x0004140001037983 */ /* 0x000f220000300800 */
[----:B---3--:R-:W-:Y:S01]  /*e9d0*/  FADD.FTZ R9, R16, -UR28 ;  /* 0x8000001c10097e21 */ /* 0x008fe20008010000 */
[----:B------:R-:W-:Y:S02]  /*e9e0*/  FADD.FTZ R10, R14, R10 ;  /* 0x0000000a0e0a7221 */ /* 0x000fe40000010000 */
[----:B------:R-:W3:Y:S01]  /*e9f0*/  LDL.LU R16, [R1+0x6e0] ;  /* 0x0006e00001107983 */ /* 0x000ee20000300800 */
[----:B------:R-:W-:Y:S01]  /*ea00*/  FMUL.FTZ R9, R9, UR16 ;  /* 0x0000001009097c20 */ /* 0x000fe20008410000 */
[----:B------:R-:W-:Y:S01]  /*ea10*/  FADD.FTZ R13, R13, R2 ;  /* 0x000000020d0d7221 */ /* 0x000fe20000010000 */
[----:B------:R-:W-:Y:S01]  /*ea20*/  FADD.FTZ R11, R11, R45 ;  /* 0x0000002d0b0b7221 */ /* 0x000fe20000010000 */
[----:B------:R-:W3:Y:S04]  /*ea30*/  LDL.LU R2, [R1+0x410] ;  /* 0x0004100001027983 */ /* 0x000ee80000300800 */
[----:B------:R-:W3:Y:S04]  /*ea40*/  LDL.LU R63, [R1+0x954] ;  /* 0x00095400013f7983 */ /* 0x000ee80000300800 */
[----:B------:R0:W5:Y:S01]  /*ea50*/  LDL.LU R57, [R1+0x950] ;  /* 0x0009500001397983 */ /* 0x0001620000300800 */
[-C--:B--2---:R-:W-:Y:S01]  /*ea60*/  FMUL.FTZ R14, R5, R17.reuse ;  /* 0x00000011050e7220 */ /* 0x084fe20000410000 */
[----:B------:R-:W-:Y:S01]  /*ea70*/  FFMA.FTZ R7, R9, R17, R7 ;  /* 0x0000001109077223 */ /* 0x000fe20000010007 */
[----:B----4-:R-:W-:-:S02]  /*ea80*/  FADD.FTZ R15, R15, -UR28 ;  /* 0x8000001c0f0f7e21 */ /* 0x010fc40008010000 */
[----:B------:R-:W-:Y:S01]  /*ea90*/  FADD.FTZ R10, R10, R14 ;  /* 0x0000000e0a0a7221 */ /* 0x000fe20000010000 */
[----:B------:R-:W-:Y:S01]  /*eaa0*/  FFMA.FTZ R8, R9, R14, R8 ;  /* 0x0000000e09087223 */ /* 0x000fe20000010008 */
[----:B------:R-:W-:Y:S01]  /*eab0*/  FMUL.FTZ R14, R6, R43 ;  /* 0x0000002b060e7220 */ /* 0x000fe20000410000 */
[----:B------:R-:W-:Y:S01]  /*eac0*/  FMUL.FTZ R15, R15, UR16 ;  /* 0x000000100f0f7c20 */ /* 0x000fe20008410000 */
[----:B------:R-:W-:Y:S01]  /*ead0*/  FADD.FTZ R12, R12, -UR28 ;  /* 0x8000001c0c0c7e21 */ /* 0x000fe20008010000 */
[----:B------:R-:W2:Y:S01]  /*eae0*/  LDL.LU R9, [R1+0x70c] ;  /* 0x00070c0001097983 */ /* 0x000ea20000300800 */
[----:B------:R-:W-:Y:S01]  /*eaf0*/  FADD.FTZ R10, R14, R10 ;  /* 0x0000000a0e0a7221 */ /* 0x000fe20000010000 */
[----:B------:R-:W-:Y:S01]  /*eb00*/  FFMA.FTZ R8, R15, R14, R8 ;  /* 0x0000000e0f087223 */ /* 0x000fe20000010008 */
[----:B------:R-:W-:Y:S01]  /*eb10*/  FMUL.FTZ R12, R12, UR16 ;  /* 0x000000100c0c7c20 */ /* 0x000fe20008410000 */
[-C--:B------:R-:W-:Y:S01]  /*eb20*/  FMUL.FTZ R14, R5, R42.reuse ;  /* 0x0000002a050e7220 */ /* 0x080fe20000410000 */
[----:B------:R-:W-:Y:S01]  /*eb30*/  FADD.FTZ R13, R13, R64 ;  /* 0x000000400d0d7221 */ /* 0x000fe20000010000 */
[----:B------:R0:W5:Y:S01]  /*eb40*/  LDL.LU R45, [R1+0x94c] ;  /* 0x00094c00012d7983 */ /* 0x0001620000300800 */
[C---:B------:R-:W-:Y:S01]  /*eb50*/  FFMA.FTZ R7, R12.reuse, R42, R7 ;  /* 0x0000002a0c077223 */ /* 0x040fe20000010007 */
[----:B------:R-:W-:-:S02]  /*eb60*/  FFMA.FTZ R8, R12, R14, R8 ;  /* 0x0000000e0c087223 */ /* 0x000fc40000010008 */
[----:B------:R-:W4:Y:S01]  /*eb70*/  LDL.LU R12, [R1+0x6e4] ;  /* 0x0006e400010c7983 */ /* 0x000f220000300800 */
[----:B------:R-:W-:Y:S01]  /*eb80*/  FADD.FTZ R11, R11, R44 ;  /* 0x0000002c0b0b7221 */ /* 0x000fe20000010000 */
[----:B------:R-:W-:Y:S02]  /*eb90*/  FFMA.FTZ R4, R15, R43, R4 ;  /* 0x0000002b0f047223 */ /* 0x000fe40000010004 */
[----:B------:R-:W4:Y:S01]  /*eba0*/  LDL.LU R64, [R1+0x6d0] ;  /* 0x0006d00001407983 */ /* 0x000f220000300800 */
[----:B------:R-:W-:-:S03]  /*ebb0*/  FADD.FTZ R11, R11, R17 ;  /* 0x000000110b0b7221 */ /* 0x000fc60000010000 */
[----:B------:R-:W4:Y:S01]  /*ebc0*/  LDL.LU R17, [R1+0x6d4] ;  /* 0x0006d40001117983 */ /* 0x000f220000300800 */
[----:B------:R-:W-:Y:S01]  /*ebd0*/  FADD.FTZ R10, R10, R14 ;  /* 0x0000000e0a0a7221 */ /* 0x000fe20000010000 */
[----:B------:R-:W-:Y:S02]  /*ebe0*/  FADD.FTZ R13, R13, R43 ;  /* 0x0000002b0d0d7221 */ /* 0x000fe40000010000 */
[----:B------:R0:W5:Y:S01]  /*ebf0*/  LDL.LU R44, [R1+0x948] ;  /* 0x00094800012c7983 */ /* 0x0001620000300800 */
[----:B---3--:R-:W-:Y:S01]  /*ec00*/  FADD.FTZ R15, R16, -UR28 ;  /* 0x8000001c100f7e21 */ /* 0x008fe20008010000 */
[----:B------:R-:W-:Y:S02]  /*ec10*/  FMUL.FTZ R14, R6, R3 ;  /* 0x00000003060e7220 */ /* 0x000fe40000410000 */
[----:B------:R-:W3:Y:S01]  /*ec20*/  LDL.LU R16, [R1+0x6b0] ;  /* 0x0006b00001107983 */ /* 0x000ee20000300800 */
[----:B------:R-:W-:Y:S01]  /*ec30*/  FADD.FTZ R13, R13, R3 ;  /* 0x000000030d0d7221 */ /* 0x000fe20000010000 */
[----:B------:R-:W-:Y:S01]  /*ec40*/  FMUL.FTZ R15, R15, UR16 ;  /* 0x000000100f0f7c20 */ /* 0x000fe20008410000 */
[----:B------:R-:W-:Y:S01]  /*ec50*/  FADD.FTZ R10, R14, R10 ;  /* 0x0000000a0e0a7221 */ /* 0x000fe20000010000 */
[----:B--2---:R-:W-:Y:S01]  /*ec60*/  FADD.FTZ R9, R9, -UR28 ;  /* 0x8000001c09097e21 */ /* 0x004fe20008010000 */
[----:B----4-:R-:W-:-:S03]  /*ec70*/  FADD.FTZ R12, R12, -UR28 ;  /* 0x8000001c0c0c7e21 */ /* 0x010fc60008010000 */
[----:B------:R-:W-:Y:S01]  /*ec80*/  FMUL.FTZ R9, R9, UR16 ;  /* 0x0000001009097c20 */ /* 0x000fe20008410000 */
[----:B------:R-:W-:Y:S01]  /*ec90*/  FADD.FTZ R11, R11, R42 ;  /* 0x0000002a0b0b7221 */ /* 0x000fe20000010000 */
[----:B------:R0:W5:Y:S02]  /*eca0*/  LDL.LU R43, [R1+0x944] ;  /* 0x00094400012b7983 */ /* 0x0001640000300800 */
[----:B------:R-:W-:Y:S01]  /*ecb0*/  FFMA.FTZ R8, R9, R14, R8 ;  /* 0x0000000e09087223 */ /* 0x000fe20000010008 */
[----:B------:R-:W-:Y:S01]  /*ecc0*/  FMUL.FTZ R14, R5, R2 ;  /* 0x00000002050e7220 */ /* 0x000fe20000410000 */
[----:B------:R-:W-:Y:S01]  /*ecd0*/  FMUL.FTZ R12, R12, UR16 ;  /* 0x000000100c0c7c20 */ /* 0x000fe20008410000 */
[----:B------:R-:W-:Y:S01]  /*ece0*/  FFMA.FTZ R4, R9, R3, R4 ;  /* 0x0000000309047223 */ /* 0x000fe20000010004 */
[----:B------:R-:W-:Y:S01]  /*ecf0*/  FADD.FTZ R13, R13, R69 ;  /* 0x000000450d0d7221 */ /* 0x000fe20000010000 */
[----:B------:R-:W-:Y:S01]  /*ed00*/  FADD.FTZ R10, R10, R14 ;  /* 0x0000000e0a0a7221 */ /* 0x000fe20000010000 */
[C---:B------:R-:W-:Y:S01]  /*ed10*/  FFMA.FTZ R8, R15.reuse, R14, R8 ;  /* 0x0000000e0f087223 */ /* 0x040fe20000010008 */
[-C--:B------:R-:W-:Y:S01]  /*ed20*/  FMUL.FTZ R14, R6, R69.reuse ;  /* 0x00000045060e7220 */ /* 0x080fe20000410000 */
[----:B------:R-:W-:Y:S01]  /*ed30*/  FFMA.FTZ R4, R12, R69, R4 ;  /* 0x000000450c047223 */ /* 0x000fe20000010004 */
[----:B------:R-:W-:Y:S01]  /*ed40*/  FFMA.FTZ R7, R15, R2, R7 ;  /* 0x000000020f077223 */ /* 0x000fe20000010007 */
[----:B------:R-:W2:Y:S01]  /*ed50*/  LDL.LU R69, [R1+0x6c8] ;  /* 0x0006c80001457983 */ /* 0x000ea20000300800 */
[----:B------:R-:W-:-:S03]  /*ed60*/  FADD.FTZ R15, R17, -UR28 ;  /* 0x8000001c110f7e21 */ /* 0x000fc60008010000 */
[----:B------:R-:W4:Y:S01]  /*ed70*/  LDL.LU R17, [R1+0x6d8] ;  /* 0x0006d80001117983 */ /* 0x000f220000300800 */
[----:B------:R-:W-:Y:S01]  /*ed80*/  FFMA.FTZ R8, R12, R14, R8 ;  /* 0x0000000e0c087223 */ /* 0x000fe20000010008 */
[----:B------:R-:W-:Y:S02]  /*ed90*/  FADD.FTZ R9, R64, -UR28 ;  /* 0x8000001c40097e21 */ /* 0x000fe40008010000 */
[----:B------:R-:W4:Y:S01]  /*eda0*/  LDL.LU R64, [R1+0x6cc] ;  /* 0x0006cc0001407983 */ /* 0x000f220000300800 */
[----:B------:R-:W-:-:S03]  /*edb0*/  FADD.FTZ R11, R11, R2 ;  /* 0x000000020b0b7221 */ /* 0x000fc60000010000 */
[----:B------:R0:W5:Y:S04]  /*edc0*/  LDL.LU R42, [R1+0x940] ;  /* 0x00094000012a7983 */ /* 0x0001680000300800 */
[----:B------:R0:W5:Y:S01]  /*edd0*/  LDL.LU R3, [R1+0x93c] ;  /* 0x00093c0001037983 */ /* 0x0001620000300800 */
[----:B---3--:R-:W-:Y:S01]  /*ede0*/  FADD.FTZ R12, R16, -UR28 ;  /* 0x8000001c100c7e21 */ /* 0x008fe20008010000 */
[----:B------:R-:W-:Y:S02]  /*edf0*/  FADD.FTZ R10, R14, R10 ;  /* 0x0000000a0e0a7221 */ /* 0x000fe40000010000 */
[----:B------:R-:W3:Y:S01]  /*ee00*/  LDL.LU R16, [R1+0x6dc] ;  /* 0x0006dc0001107983 */ /* 0x000ee20000300800 */
[----:B------:R-:W-:Y:S01]  /*ee10*/  FMUL.FTZ R14, R5, R68 ;  /* 0x00000044050e7220 */ /* 0x000fe20000410000 */
[----:B------:R-:W-:Y:S01]  /*ee20*/  FMUL.FTZ R9, R9, UR16 ;  /* 0x0000001009097c20 */ /* 0x000fe20008410000 */
[----:B------:R-:W-:Y:S01]  /*ee30*/  FMUL.FTZ R15, R15, UR16 ;  /* 0x000000100f0f7c20 */ /* 0x000fe20008410000 */
[----:B------:R-:W-:Y:S01]  /*ee40*/  FADD.FTZ R13, R13, R67 ;  /* 0x000000430d0d7221 */ /* 0x000fe20000010000 */
[----:B------:R-:W-:Y:S01]  /*ee50*/  FADD.FTZ R10, R10, R14 ;  /* 0x0000000e0a0a7221 */ /* 0x000fe20000010000 */
[----:B------:R-:W-:Y:S01]  /*ee60*/  FFMA.FTZ R8, R9, R14, R8 ;  /* 0x0000000e09087223 */ /* 0x000fe20000010008 */
[----:B------:R-:W-:Y:S01]  /*ee70*/  FMUL.FTZ R14, R6, R67 ;  /* 0x00000043060e7220 */ /* 0x000fe20000410000 */
[----:B------:R-:W-:Y:S01]  /*ee80*/  FADD.FTZ R11, R11, R68 ;  /* 0x000000440b0b7221 */ /* 0x000fe20000010000 */
[----:B------:R-:W-:Y:S01]  /*ee90*/  FFMA.FTZ R7, R9, R68, R7 ;  /* 0x0000004409077223 */ /* 0x000fe20000010007 */
[----:B------:R0:W5:Y:S01]  /*eea0*/  LDL.LU R2, [R1+0x938] ;  /* 0x0009380001027983 */ /* 0x0001620000300800 */
[----:B------:R-:W-:Y:S01]  /*eeb0*/  FADD.FTZ R10, R14, R10 ;  /* 0x0000000a0e0a7221 */ /* 0x000fe20000010000 */
[----:B------:R-:W-:-:S02]  /*eec0*/  FFMA.FTZ R8, R15, R14, R8 ;  /* 0x0000000e0f087223 */ /* 0x000fc40000010008 */
[----:B------:R-:W3:Y:S01]  /*eed0*/  LDL.LU R68, [R1+0x6f4] ;  /* 0x0006f40001447983 */ /* 0x000ee20000300800 */
[----:B------:R-:W-:Y:S01]  /*eee0*/  FMUL.FTZ R14, R5, R66 ;  /* 0x00000042050e7220 */ /* 0x000fe20000410000 */
[----:B------:R-:W-:Y:S01]  /*eef0*/  FMUL.FTZ R12, R12, UR16 ;  /* 0x000000100c0c7c20 */ /* 0x000fe20008410000 */
[----:B------:R-:W-:Y:S02]  /*ef00*/  FFMA.FTZ R4, R15, R67, R4 ;  /* 0x000000430f047223 */ /* 0x000fe40000010004 */
[----:B------:R-:W-:Y:S01]  /*ef10*/  FADD.FTZ R10, R10, R14 ;  /* 0x0000000e0a0a7221 */ /* 0x000fe20000010000 */
[C---:B------:R-:W-:Y:S01]  /*ef20*/  FFMA.FTZ R8, R12.reuse, R14, R8 ;  /* 0x0000000e0c087223 */ /* 0x040fe20000010008 */
[----:B------:R-:W-:Y:S01]  /*ef30*/  FFMA.FTZ R7, R12, R66, R7 ;  /* 0x000000420c077223 */ /* 0x000fe20000010007 */
[----:B------:R-:W-:Y:S01]  /*ef40*/  FMUL.FTZ R14, R6, R59 ;  /* 0x0000003b060e7220 */ /* 0x000fe20000410000 */
[----:B------:R-:W-:Y:S01]  /*ef50*/  FADD.FTZ R13, R13, R59 ;  /* 0x0000003b0d0d7221 */ /* 0x000fe20000010000 */
[----:B------:R-:W3:Y:S01]  /*ef60*/  LDL.LU R67, [R1+0x8a0] ;  /* 0x0008a00001437983 */ /* 0x000ee20000300800 */
[----:B--2---:R-:W-:-:S03]  /*ef70*/  FADD.FTZ R9, R69, -UR28 ;  /* 0x8000001c45097e21 */ /* 0x004fc60008010000 */
[----:B------:R-:W2:Y:S01]  /*ef80*/  LDL.LU R69, [R1+0x7a8] ;  /* 0x0007a80001457983 */ /* 0x000ea20000300800 */
[----:B------:R-:W-:Y:S01]  /*ef90*/  FMUL.FTZ R9, R9, UR16 ;  /* 0x0000001009097c20 */ /* 0x000fe20008410000 */
[----:B----4-:R-:W-:Y:S02]  /*efa0*/  FADD.FTZ R12, R17, -UR28 ;  /* 0x8000001c110c7e21 */ /* 0x010fe40008010000 */
[----:B------:R-:W4:Y:S01]  /*efb0*/  LDL.LU R17, [R1+0x7b8] ;  /* 0x0007b80001117983 */ /* 0x000f220000300800 */
[C---:B------:R-:W-:Y:S01]  /*efc0*/  FFMA.FTZ R8, R9.reuse, R14, R8 ;  /* 0x0000000e09087223 */ /* 0x040fe20000010008 */
[----:B------:R-:W-:Y:S01]  /*efd0*/  FFMA.FTZ R4, R9, R59, R4 ;  /* 0x0000003b09047223 */ /* 0x000fe20000010004 */
[----:B------:R-:W-:Y:S01]  /*efe0*/  FADD.FTZ R15, R64, -UR28 ;  /* 0x8000001c400f7e21 */ /* 0x000fe20008010000 */
[----:B------:R-:W-:Y:S01]  /*eff0*/  FADD.FTZ R10, R14, R10 ;  /* 0x0000000a0e0a7221 */ /* 0x000fe20000010000 */
[----:B------:R-:W4:Y:S01]  /*f000*/  LDL.LU R64, [R1+0x7ac] ;  /* 0x0007ac0001407983 */ /* 0x000f220000300800 */
[----:B---3--:R-:W-:Y:S01]  /*f010*/  FADD.FTZ R9, R16, -UR28 ;  /* 0x8000001c10097e21 */ /* 0x008fe20008010000 */
[----:B------:R-:W-:-:S02]  /*f020*/  FMUL.FTZ R12, R12, UR16 ;  /* 0x000000100c0c7c20 */ /* 0x000fc40008410000 */
[----:B------:R-:W3:Y:S01]  /*f030*/  LDL.LU R16, [R1+0x7bc] ;  /* 0x0007bc0001107983 */ /* 0x000ee20000300800 */
[----:B------:R-:W-:Y:S01]  /*f040*/  FMUL.FTZ R14, R5, R58 ;  /* 0x0000003a050e7220 */ /* 0x000fe20000410000 */
[----:B------:R-:W-:Y:S01]  /*f050*/  FMUL.FTZ R15, R15, UR16 ;  /* 0x000000100f0f7c20 */ /* 0x000fe20008410000 */
[----:B------:R-:W-:Y:S01]  /*f060*/  FADD.FTZ R13, R13, R0 ;  /* 0x000000000d0d7221 */ /* 0x000fe20000010000 */
[----:B------:R-:W3:Y:S01]  /*f070*/  LDL.LU R59, [R1+0x578] ;  /* 0x00057800013b7983 */ /* 0x000ee20000300800 */
        /* <DEDUP_REMOVED lines=9> */
[----:B------:R-:W-:Y:S01]  /*f110*/  FFMA.FTZ R4, R12, R0, R4 ;  /* 0x000000000c047223 */ /* 0x000fe20000010004 */
[C---:B------:R-:W-:Y:S01]  /*f120*/  FFMA.FTZ R7, R9.reuse, R30, R7 ;  /* 0x0000001e09077223 */ /* 0x040fe20000010007 */
[----:B------:R-:W-:Y:S01]  /*f130*/  FADD.FTZ R10, R10, R14 ;  /* 0x0000000e0a0a7221 */ /* 0x000fe20000010000 */
[----:B------:R-:W-:Y:S01]  /*f140*/  FFMA.FTZ R8, R9, R14, R8 ;  /* 0x0000000e09087223 */ /* 0x000fe20000010008 */
[----:B------:R-:W-:Y:S01]  /*f150*/  FMUL.FTZ R14, R6, R31 ;  /* 0x0000001f060e7220 */ /* 0x000fe20000410000 */
[----:B------:R-:W-:Y:S01]  /*f160*/  FMUL.FTZ R15, R15, UR16 ;  /* 0x000000100f0f7c20 */ /* 0x000fe20008410000 */
[----:B------:R-:W-:Y:S01]  /*f170*/  FMUL.FTZ R12, R5, R32 ;  /* 0x00000020050c7220 */ /* 0x000fe20000410000 */
[----:B------:R-:W-:Y:S01]  /*f180*/  FADD.FTZ R11, R11, R66 ;  /* 0x000000420b0b7221 */ /* 0x000fe20000010000 */
[----:B------:R-:W-:Y:S01]  /*f190*/  FADD.FTZ R10, R14, R10 ;  /* 0x0000000a0e0a7221 */ /* 0x000fe20000010000 */
[----:B------:R-:W-:Y:S01]  /*f1a0*/  FFMA.FTZ R8, R15, R14, R8 ;  /* 0x0000000e0f087223 */ /* 0x000fe20000010008 */
[----:B------:R-:W3:Y:S01]  /*f1b0*/  LDL.LU R68, [R1+0x8b0] ;  /* 0x0008b00001447983 */ /* 0x000ee20000300800 */
[----:B--2---:R-:W-:Y:S01]  /*f1c0*/  FADD.FTZ R0, R69, -UR28 ;  /* 0x8000001c45007e21 */ /* 0x004fe20008010000 */
[----:B----4-:R-:W-:-:S03]  /*f1d0*/  FADD.FTZ R9, R64, -UR28 ;  /* 0x8000001c40097e21 */ /* 0x010fc60008010000 */
[----:B------:R-:W-:Y:S01]  /*f1e0*/  FMUL.FTZ R0, R0, UR16 ;  /* 0x0000001000007c20 */ /* 0x000fe20008410000 */
[----:B------:R-:W-:Y:S01]  /*f1f0*/  FADD.FTZ R14, R17, -UR28 ;  /* 0x8000001c110e7e21 */ /* 0x000fe20008010000 */
[----:B------:R-:W2:Y:S04]  /*f200*/  LDL.LU R69, [R1+0x858] ;  /* 0x0008580001457983 */ /* 0x000ea80000300800 */
[----:B------:R-:W4:Y:S01]  /*f210*/  LDL.LU R17, [R1+0x864] ;  /* 0x0008640001117983 */ /* 0x000f220000300800 */
[C---:B------:R-:W-:Y:S01]  /*f220*/  FFMA.FTZ R8, R0.reuse, R12, R8 ;  /* 0x0000000c00087223 */ /* 0x040fe20000010008 */
[----:B------:R-:W-:Y:S02]  /*f230*/  FFMA.FTZ R7, R0, R32, R7 ;  /* 0x0000002000077223 */ /* 0x000fe40000010007 */
[----:B------:R-:W2:Y:S01]  /*f240*/  LDL.LU R64, [R1+0x878] ;  /* 0x0008780001407983 */ /* 0x000ea20000300800 */
[----:B------:R-:W-:-:S03]  /*f250*/  FFMA.FTZ R4, R15, R31, R4 ;  /* 0x0000001f0f047223 */ /* 0x000fc60000010004 */
[----:B------:R-:W2:Y:S01]  /*f260*/  LDL.LU R66, [R1+0x564] ;  /* 0x0005640001427983 */ /* 0x000ea20000300800 */
[----:B---3--:R-:W-:-:S03]  /*f270*/  FADD.FTZ R0, R16, -UR28 ;  /* 0x8000001c10007e21 */ /* 0x008fc60008010000 */
[----:B------:R-:W3:Y:S01]  /*f280*/  LDL.LU R16, [R1+0x868] ;  /* 0x0008680001107983 */ /* 0x000ee20000300800 */
[----:B------:R-:W-:Y:S01]  /*f290*/  FADD.FTZ R10, R10, R12 ;  /* 0x0000000c0a0a7221 */ /* 0x000fe20000010000 */
[-C--:B------:R-:W-:Y:S01]  /*f2a0*/  FMUL.FTZ R12, R6, R33.reuse ;  /* 0x00000021060c7220 */ /* 0x080fe20000410000 */
        /* <DEDUP_REMOVED lines=8> */
[----:B------:R-:W-:Y:S01]  /*f330*/  FFMA.FTZ R8, R14, R12, R8 ;  /* 0x0000000c0e087223 */ /* 0x000fe20000010008 */
[-C--:B------:R-:W-:Y:S01]  /*f340*/  FMUL.FTZ R12, R6, R35.reuse ;  /* 0x00000023060c7220 */ /* 0x080fe20000410000 */
[----:B------:R-:W-:Y:S01]  /*f350*/  FADD.FTZ R9, R18, -UR28 ;  /* 0x8000001c12097e21 */ /* 0x000fe20008010000 */
[----:B------:R-:W-:Y:S02]  /*f360*/  FFMA.FTZ R7, R14, R34, R7 ;  /* 0x000000220e077223 */ /* 0x000fe40000010007 */
[----:B------:R-:W-:Y:S01]  /*f370*/  FADD.FTZ R10, R12, R10 ;  /* 0x0000000a0c0a7221 */ /* 0x000fe20000010000 */
[C---:B------:R-:W-:Y:S01]  /*f380*/  FFMA.FTZ R8, R0.reuse, R12, R8 ;  /* 0x0000000c00087223 */ /* 0x040fe20000010008 */
[----:B------:R-:W-:Y:S01]  /*f390*/  FMUL.FTZ R12, R5, R36 ;  /* 0x00000024050c7220 */ /* 0x000fe20000410000 */
[----:B------:R-:W-:Y:S01]  /*f3a0*/  FMUL.FTZ R9, R9, UR16 ;  /* 0x0000001009097c20 */ /* 0x000fe20008410000 */
[----:B------:R-:W-:Y:S01]  /*f3b0*/  FADD.FTZ R14, R19, -UR28 ;  /* 0x8000001c130e7e21 */ /* 0x000fe20008010000 */
[----:B------:R-:W-:Y:S01]  /*f3c0*/  FFMA.FTZ R4, R0, R35, R4 ;  /* 0x0000002300047223 */ /* 0x000fe20000010004 */
[----:B------:R-:W-:Y:S01]  /*f3d0*/  FADD.FTZ R10, R10, R12 ;  /* 0x0000000c0a0a7221 */ /* 0x000fe20000010000 */
[C---:B------:R-:W-:Y:S01]  /*f3e0*/  FFMA.FTZ R8, R9.reuse, R12, R8 ;  /* 0x0000000c09087223 */ /* 0x040fe20000010008 */
[-C--:B------:R-:W-:Y:S01]  /*f3f0*/  FMUL.FTZ R12, R6, R37.reuse ;  /* 0x00000025060c7220 */ /* 0x080fe20000410000 */
        /* <DEDUP_REMOVED lines=58> */
[C---:B------:R-:W-:Y:S01]  /*f7a0*/  FFMA.FTZ R8, R14.reuse, R12, R8 ;  /* 0x0000000c0e087223 */ /* 0x040fe20000010008 */
[----:B------:R-:W-:Y:S01]  /*f7b0*/  FFMA.FTZ R7, R14, R50, R7 ;  /* 0x000000320e077223 */ /* 0x000fe20000010007 */
[-C--:B------:R-:W-:Y:S01]  /*f7c0*/  FMUL.FTZ R12, R6, R51.reuse ;  /* 0x00000033060c7220 */ /* 0x080fe20000410000 */
[----:B------:R-:W-:Y:S01]  /*f7d0*/  FMUL.FTZ R0, R0, UR16 ;  /* 0x0000001000007c20 */ /* 0x000fe20008410000 */
[----:B----4-:R-:W-:Y:S01]  /*f7e0*/  FADD.FTZ R14, R17, -UR28 ;  /* 0x8000001c110e7e21 */ /* 0x010fe20008010000 */
[----:B--2---:R-:W-:Y:S01]  /*f7f0*/  FADD.FTZ R9, R69, -UR28 ;  /* 0x8000001c45097e21 */ /* 0x004fe20008010000 */
[----:B------:R-:W2:Y:S01]  /*f800*/  LDL.LU R17, [R1+0x888] ;  /* 0x0008880001117983 */ /* 0x000ea20000300800 */
[----:B------:R-:W-:Y:S01]  /*f810*/  FADD.FTZ R10, R12, R10 ;  /* 0x0000000a0c0a7221 */ /* 0x000fe20000010000 */
[C---:B------:R-:W-:Y:S01]  /*f820*/  FFMA.FTZ R8, R0.reuse, R12, R8 ;  /* 0x0000000c00087223 */ /* 0x040fe20000010008 */
[----:B------:R-:W-:Y:S01]  /*f830*/  FFMA.FTZ R4, R0, R51, R4 ;  /* 0x0000003300047223 */ /* 0x000fe20000010004 */
[----:B------:R-:W-:Y:S01]  /*f840*/  FMUL.FTZ R12, R5, R52 ;  /* 0x00000034050c7220 */ /* 0x000fe20000410000 */
[----:B------:R-:W-:Y:S01]  /*f850*/  FMUL.FTZ R9, R9, UR16 ;  /* 0x0000001009097c20 */ /* 0x000fe20008410000 */
[----:B------:R-:W-:Y:S01]  /*f860*/  FMUL.FTZ R14, R14, UR16 ;  /* 0x000000100e0e7c20 */ /* 0x000fe20008410000 */
[----:B------:R-:W-:Y:S01]  /*f870*/  FMUL.FTZ R15, R6, R59 ;  /* 0x0000003b060f7220 */ /* 0x000fe20000410000 */
[----:B------:R-:W4:Y:S01]  /*f880*/  LDL.LU R69, [R1+0x540] ;  /* 0x0005400001457983 */ /* 0x000f220000300800 */
[C---:B------:R-:W-:Y:S01]  /*f890*/  FFMA.FTZ R8, R9.reuse, R12, R8 ;  /* 0x0000000c09087223 */ /* 0x040fe20000010008 */
[----:B------:R-:W-:Y:S01]  /*f8a0*/  FFMA.FTZ R7, R9, R52, R7 ;  /* 0x0000003409077223 */ /* 0x000fe20000010007 */
[----:B------:R-:W-:-:S02]  /*f8b0*/  FADD.FTZ R9, R64, -UR28 ;  /* 0x8000001c40097e21 */ /* 0x000fc40008010000 */
[----:B------:R-:W4:Y:S01]  /*f8c0*/  LDL.LU R64, [R1+0x89c] ;  /* 0x00089c0001407983 */ /* 0x000f220000300800 */
[----:B---3--:R-:W-:-:S03]  /*f8d0*/  FADD.FTZ R0, R16, -UR28 ;  /* 0x8000001c10007e21 */ /* 0x008fc60008010000 */
[----:B------:R-:W3:Y:S01]  /*f8e0*/  LDL.LU R16, [R1+0x890] ;  /* 0x0008900001107983 */ /* 0x000ee20000300800 */
[----:B------:R-:W-:Y:S01]  /*f8f0*/  FADD.FTZ R10, R10, R12 ;  /* 0x0000000c0a0a7221 */ /* 0x000fe20000010000 */
[----:B------:R-:W-:Y:S01]  /*f900*/  FMUL.FTZ R12, R6, R53 ;  /* 0x00000035060c7220 */ /* 0x000fe20000410000 */
[----:B------:R-:W-:-:S03]  /*f910*/  FMUL.FTZ R0, R0, UR16 ;  /* 0x0000001000007c20 */ /* 0x000fc60008410000 */
[----:B------:R-:W-:Y:S01]  /*f920*/  FADD.FTZ R10, R12, R10 ;  /* 0x0000000a0c0a7221 */ /* 0x000fe20000010000 */
[C---:B------:R-:W-:Y:S01]  /*f930*/  FFMA.FTZ R8, R14.reuse, R12, R8 ;  /* 0x0000000c0e087223 */ /* 0x040fe20000010008 */
        /* <DEDUP_REMOVED lines=10> */
[----:B------:R-:W-:Y:S01]  /*f9e0*/  FMUL.FTZ R12, R5, R56 ;  /* 0x00000038050c7220 */ /* 0x000fe20000410000 */
[----:B------:R-:W-:-:S03]  /*f9f0*/  FMUL.FTZ R14, R14, UR16 ;  /* 0x000000100e0e7c20 */ /* 0x000fc60008410000 */
[----:B------:R-:W-:Y:S01]  /*fa00*/  FADD.FTZ R10, R10, R12 ;  /* 0x0000000c0a0a7221 */ /* 0x000fe20000010000 */
[----:B------:R-:W-:-:S03]  /*fa10*/  FFMA.FTZ R8, R14, R12, R8 ;  /* 0x0000000c0e087223 */ /* 0x000fc60000010008 */
[----:B------:R-:W-:Y:S01]  /*fa20*/  FADD.FTZ R10, R15, R10 ;  /* 0x0000000a0f0a7221 */ /* 0x000fe20000010000 */
[----:B--2---:R-:W-:-:S04]  /*fa30*/  FADD.FTZ R0, R17, -UR28 ;  /* 0x8000001c11007e21 */ /* 0x004fc80008010000 */
[----:B------:R-:W-:-:S04]  /*fa40*/  FMUL.FTZ R17, R0, UR16 ;  /* 0x0000001000117c20 */ /* 0x000fc80008410000 */
[----:B------:R-:W-:Y:S01]  /*fa50*/  FFMA.FTZ R15, R17, R15, R8 ;  /* 0x0000000f110f7223 */ /* 0x000fe20000010008 */
[----:B----4-:R-:W-:Y:S02]  /*fa60*/  FADD.FTZ R8, R64, -UR28 ;  /* 0x8000001c40087e21 */ /* 0x010fe40008010000 */
[----:B------:R-:W2:Y:S01]  /*fa70*/  LDL.LU R64, [R1+0x8c8] ;  /* 0x0008c80001407983 */ /* 0x000ea20000300800 */
[----:B---3--:R-:W-:-:S03]  /*fa80*/  FADD.FTZ R0, R16, -UR28 ;  /* 0x8000001c10007e21 */ /* 0x008fc60008010000 */
[----:B------:R-:W3:Y:S01]  /*fa90*/  LDL.LU R16, [R1+0x8b4] ;  /* 0x0008b40001107983 */ /* 0x000ee20000300800 */
[----:B------:R-:W-:Y:S01]  /*faa0*/  FADD.FTZ R13, R13, R31 ;  /* 0x0000001f0d0d7221 */ /* 0x000fe20000010000 */
[----:B------:R-:W-:Y:S01]  /*fab0*/  FADD.FTZ R11, R11, R58 ;  /* 0x0000003a0b0b7221 */ /* 0x000fe20000010000 */
[----:B------:R-:W-:Y:S01]  /*fac0*/  FFMA.FTZ R4, R9, R55, R4 ;  /* 0x0000003709047223 */ /* 0x000fe20000010004 */
[----:B------:R-:W-:Y:S01]  /*fad0*/  FMUL.FTZ R0, R0, UR16 ;  /* 0x0000001000007c20 */ /* 0x000fe20008410000 */
[----:B------:R-:W-:Y:S01]  /*fae0*/  FADD.FTZ R13, R13, R33 ;  /* 0x000000210d0d7221 */ /* 0x000fe20000010000 */
[----:B------:R-:W-:Y:S01]  /*faf0*/  FFMA.FTZ R7, R14, R56, R7 ;  /* 0x000000380e077223 */ /* 0x000fe20000010007 */
[----:B------:R-:W-:Y:S01]  /*fb00*/  FMUL.FTZ R8, R8, UR16 ;  /* 0x0000001008087c20 */ /* 0x000fe20008410000 */
[----:B------:R-:W4:Y:S01]  /*fb10*/  LDL.LU R31, [R1+0x52c] ;  /* 0x00052c00011f7983 */ /* 0x000f220000300800 */
[----:B------:R-:W-:-:S03]  /*fb20*/  FADD.FTZ R13, R13, R35 ;  /* 0x000000230d0d7221 */ /* 0x000fc60000010000 */
[----:B------:R-:W4:Y:S01]  /*fb30*/  LDL.LU R58, [R1+0x538] ;  /* 0x00053800013a7983 */ /* 0x000f220000300800 */
[----:B------:R-:W-:-:S04]  /*fb40*/  FADD.FTZ R13, R13, R37 ;  /* 0x000000250d0d7221 */ /* 0x000fc80000010000 */
[----:B------:R-:W-:Y:S01]  /*fb50*/  FADD.FTZ R13, R13, R39 ;  /* 0x000000270d0d7221 */ /* 0x000fe20000010000 */
[----:B------:R-:W-:Y:S01]  /*fb60*/  FADD.FTZ R11, R11, R30 ;  /* 0x0000001e0b0b7221 */ /* 0x000fe20000010000 */
[----:B------:R-:W-:Y:S01]  /*fb70*/  FMUL.FTZ R9, R5, R60 ;  /* 0x0000003c05097220 */ /* 0x000fe20000410000 */
[----:B------:R-:W4:Y:S01]  /*fb80*/  LDL.LU R30, [R1+0x528] ;  /* 0x00052800011e7983 */ /* 0x000f220000300800 */
[----:B------:R-:W-:Y:S01]  /*fb90*/  FADD.FTZ R13, R13, R41 ;  /* 0x000000290d0d7221 */ /* 0x000fe20000010000 */
[----:B------:R-:W-:Y:S02]  /*fba0*/  FADD.FTZ R11, R11, R32 ;  /* 0x000000200b0b7221 */ /* 0x000fe40000010000 */
[----:B------:R-:W4:Y:S01]  /*fbb0*/  LDL.LU R32, [R1+0x544] ;  /* 0x0005440001207983 */ /* 0x000f220000300800 */
[----:B------:R-:W-:Y:S01]  /*fbc0*/  FADD.FTZ R13, R13, R47 ;  /* 0x0000002f0d0d7221 */ /* 0x000fe20000010000 */
[----:B------:R-:W-:-:S03]  /*fbd0*/  FFMA.FTZ R17, R17, R59, R4 ;  /* 0x0000003b11117223 */ /* 0x000fc60000010004 */
[----:B------:R-:W-:Y:S01]  /*fbe0*/  FADD.FTZ R13, R13, R49 ;  /* 0x000000310d0d7221 */ /* 0x000fe20000010000 */
[----:B------:R-:W-:Y:S01]  /*fbf0*/  FADD.FTZ R4, R67, -UR28 ;  /* 0x8000001c43047e21 */ /* 0x000fe20008010000 */
[----:B------:R-:W-:Y:S01]  /*fc00*/  FADD.FTZ R10, R10, R9 ;  /* 0x000000090a0a7221 */ /* 0x000fe20000010000 */
[----:B------:R-:W4:Y:S01]  /*fc10*/  LDL.LU R67, [R1+0x8d4] ;  /* 0x0008d40001437983 */ /* 0x000f220000300800 */
[----:B------:R-:W-:Y:S01]  /*fc20*/  FADD.FTZ R13, R13, R51 ;  /* 0x000000330d0d7221 */ /* 0x000fe20000010000 */
[----:B------:R-:W-:Y:S01]  /*fc30*/  FFMA.FTZ R15, R0, R9, R15 ;  /* 0x00000009000f7223 */ /* 0x000fe2000001000f */
[----:B------:R-:W-:Y:S01]  /*fc40*/  FMUL.FTZ R9, R6, R66 ;  /* 0x0000004206097220 */ /* 0x000fe20000410000 */
[----:B------:R-:W-:Y:S01]  /*fc50*/  FFMA.FTZ R7, R0, R60, R7 ;  /* 0x0000003c00077223 */ /* 0x000fe20000010007 */
[----:B------:R-:W-:Y:S01]  /*fc60*/  FADD.FTZ R13, R13, R53 ;  /* 0x000000350d0d7221 */ /* 0x000fe20000010000 */
[----:B------:R-:W-:Y:S01]  /*fc70*/  FADD.FTZ R0, R68, -UR28 ;  /* 0x8000001c44007e21 */ /* 0x000fe20008010000 */
[----:B------:R-:W-:Y:S01]  /*fc80*/  FADD.FTZ R10, R9, R10 ;  /* 0x0000000a090a7221 */ /* 0x000fe20000010000 */
[----:B------:R-:W4:Y:S01]  /*fc90*/  LDL.LU R68, [R1+0x8e4] ;  /* 0x0008e40001447983 */ /* 0x000f220000300800 */
[C---:B------:R-:W-:Y:S01]  /*fca0*/  FFMA.FTZ R15, R8.reuse, R9, R15 ;  /* 0x00000009080f7223 */ /* 0x040fe2000001000f */
[----:B------:R-:W-:Y:S01]  /*fcb0*/  FFMA.FTZ R17, R8, R66, R17 ;  /* 0x0000004208117223 */ /* 0x000fe20000010011 */
[----:B------:R-:W-:Y:S01]  /*fcc0*/  FADD.FTZ R13, R13, R55 ;  /* 0x000000370d0d7221 */ /* 0x000fe20000010000 */
[----:B------:R-:W-:Y:S01]  /*fcd0*/  FMUL.FTZ R9, R5, R69 ;  /* 0x0000004505097220 */ /* 0x000fe20000410000 */
[----:B------:R-:W-:-:S02]  /*fce0*/  FMUL.FTZ R4, R4, UR16 ;  /* 0x0000001004047c20 */ /* 0x000fc40008410000 */
[----:B------:R-:W-:Y:S02]  /*fcf0*/  FADD.FTZ R13, R13, R59 ;  /* 0x0000003b0d0d7221 */ /* 0x000fe40000010000 */
[C---:B------:R-:W-:Y:S01]  /*fd00*/  FFMA.FTZ R15, R4.reuse, R9, R15 ;  /* 0x00000009040f7223 */ /* 0x040fe2000001000f */
[----:B------:R-:W-:Y:S01]  /*fd10*/  FFMA.FTZ R7, R4, R69, R7 ;  /* 0x0000004504077223 */ /* 0x000fe20000010007 */
[----:B------:R-:W4:Y:S01]  /*fd20*/  LDL.LU R59, [R1+0x520] ;  /* 0x00052000013b7983 */ /* 0x000f220000300800 */
[----:B--2---:R-:W-:-:S03]  /*fd30*/  FADD.FTZ R4, R64, -UR28 ;  /* 0x8000001c40047e21 */ /* 0x004fc60008010000 */
[----:B------:R-:W2:Y:S01]  /*fd40*/  LDL.LU R64, [R1+0x8bc] ;  /* 0x0008bc0001407983 */ /* 0x000ea20000300800 */
        /* <DEDUP_REMOVED lines=12> */
[----:B----4-:R-:W-:Y:S01]  /*fe10*/  FMUL.FTZ R9, R6, R32 ;  /* 0x0000002006097220 */ /* 0x010fe20000410000 */
[----:B------:R-:W-:Y:S02]  /*fe20*/  FMUL.FTZ R0, R0, UR16 ;  /* 0x0000001000007c20 */ /* 0x000fe40008410000 */
[----:B------:R-:W-:Y:S01]  /*fe30*/  FADD.FTZ R11, R11, R56 ;  /* 0x000000380b0b7221 */ /* 0x000fe20000010000 */
[----:B------:R-:W-:Y:S01]  /*fe40*/  FADD.FTZ R13, R13, R66 ;  /* 0x000000420d0d7221 */ /* 0x000fe20000010000 */
[----:B------:R-:W-:Y:S01]  /*fe50*/  FADD.FTZ R10, R9, R10 ;  /* 0x0000000a090a7221 */ /* 0x000fe20000010000 */
[----:B------:R-:W4:Y:S01]  /*fe60*/  LDL.LU R66, [R1+0x484] ;  /* 0x0004840001427983 */ /* 0x000f220000300800 */
[----:B------:R-:W-:Y:S01]  /*fe70*/  FADD.FTZ R11, R11, R60 ;  /* 0x0000003c0b0b7221 */ /* 0x000fe20000010000 */
[----:B------:R-:W-:Y:S01]  /*fe80*/  FFMA.FTZ R15, R0, R9, R15 ;  /* 0x00000009000f7223 */ /* 0x000fe2000001000f */
[----:B------:R-:W-:Y:S01]  /*fe90*/  FMUL.FTZ R9, R5, R30 ;  /* 0x0000001e05097220 */ /* 0x000fe20000410000 */
[----:B------:R-:W-:Y:S01]  /*fea0*/  FMUL.FTZ R8, R8, UR16 ;  /* 0x0000001008087c20 */ /* 0x000fe20008410000 */
[----:B------:R-:W-:Y:S01]  /*feb0*/  FFMA.FTZ R17, R0, R32, R17 ;  /* 0x0000002000117223 */ /* 0x000fe20000010011 */
[----:B------:R-:W-:Y:S01]  /*fec0*/  FADD.FTZ R0, R67, -UR28 ;  /* 0x8000001c43007e21 */ /* 0x000fe20008010000 */
[----:B------:R-:W-:Y:S01]  /*fed0*/  FADD.FTZ R11, R11, R69 ;  /* 0x000000450b0b7221 */ /* 0x000fe20000010000 */
[----:B------:R-:W4:Y:S01]  /*fee0*/  LDL.LU R67, [R1+0x4ac] ;  /* 0x0004ac0001437983 */ /* 0x000f220000300800 */
[----:B------:R-:W-:Y:S01]  /*fef0*/  FADD.FTZ R10, R10, R9 ;  /* 0x000000090a0a7221 */ /* 0x000fe20000010000 */
[----:B------:R-:W-:Y:S01]  /*ff00*/  FFMA.FTZ R15, R8, R9, R15 ;  /* 0x00000009080f7223 */ /* 0x000fe2000001000f */
[----:B------:R-:W-:Y:S01]  /*ff10*/  FMUL.FTZ R9, R6, R31 ;  /* 0x0000001f06097220 */ /* 0x000fe20000410000 */
[----:B------:R-:W4:Y:S01]  /*ff20*/  LDL.LU R69, [R1+0x488] ;  /* 0x0004880001457983 */ /* 0x000f220000300800 */
[----:B------:R-:W-:Y:S01]  /*ff30*/  FMUL.FTZ R4, R4, UR16 ;  /* 0x0000001004047c20 */ /* 0x000fe20008410000 */
[----:B------:R-:W-:Y:S01]  /*ff40*/  FMUL.FTZ R12, R0, UR16 ;  /* 0x00000010000c7c20 */ /* 0x000fe20008410000 */
[----:B------:R-:W-:-:S02]  /*ff50*/  FADD.FTZ R0, R68, -UR28 ;  /* 0x8000001c44007e21 */ /* 0x000fc40008010000 */
[----:B------:R-:W4:Y:S01]  /*ff60*/  LDL.LU R68, [R1+0x8c0] ;  /* 0x0008c00001447983 */ /* 0x000f220000300800 */
[C---:B------:R-:W-:Y:S01]  /*ff70*/  FFMA.FTZ R15, R4.reuse, R9, R15 ;  /* 0x00000009040f7223 */ /* 0x040fe2000001000f */
[----:B------:R-:W-:Y:S01]  /*ff80*/  FFMA.FTZ R17, R4, R31, R17 ;  /* 0x0000001f04117223 */ /* 0x000fe20000010011 */
[----:B------:R-:W-:Y:S01]  /*ff90*/  FADD.FTZ R11, R11, R30 ;  /* 0x0000001e0b0b7221 */ /* 0x000fe20000010000 */
[----:B------:R-:W-:Y:S01]  /*ffa0*/  FFMA.FTZ R7, R8, R30, R7 ;  /* 0x0000001e08077223 */ /* 0x000fe20000010007 */
[----:B------:R-:W-:Y:S01]  /*ffb0*/  FADD.FTZ R10, R9, R10 ;  /* 0x0000000a090a7221 */ /* 0x000fe20000010000 */
[-C--:B------:R-:W-:Y:S01]  /*ffc0*/  FMUL.FTZ R9, R5, R59.reuse ;  /* 0x0000003b05097220 */ /* 0x080fe20000410000 */
[----:B------:R-:W-:Y:S01]  /*ffd0*/  FADD.FTZ R11, R11, R59 ;  /* 0x0000003b0b0b7221 */ /* 0x000fe20000010000 */
[----:B------:R-:W-:Y:S01]  /*ffe0*/  FFMA.FTZ R7, R12, R59, R7 ;  /* 0x0000003b0c077223 */ /* 0x000fe20000010007 */
[----:B------:R-:W4:Y:S04]  /*fff0*/  LDL.LU R30, [R1+0x48c] ;  /* 0x00048c00011e7983 */ /* 0x000f280000300800 */
[----:B------:R-:W4:Y:S01]  /*10000*/  LDL.LU R59, [R1+0x498] ;  /* 0x00049800013b7983 */ /* 0x000f220000300800 */
[----:B---3--:R-:W-:-:S03]  /*10010*/  FADD.FTZ R4, R16, -UR28 ;  /* 0x8000001c10047e21 */ /* 0x008fc60008010000 */
[----:B------:R-:W3:Y:S01]  /*10020*/  LDL.LU R16, [R1+0x8cc] ;  /* 0x0008cc0001107983 */ /* 0x000ee20000300800 */
[----:B------:R-:W-:Y:S01]  /*10030*/  FMUL.FTZ R8, R4, UR16 ;  /* 0x0000001004087c20 */ /* 0x000fe20008410000 */
[----:B--2---:R-:W-:Y:S02]  /*10040*/  FADD.FTZ R4, R64, -UR28 ;  /* 0x8000001c40047e21 */ /* 0x004fe40008010000 */
[----:B------:R-:W2:Y:S01]  /*10050*/  LDL.LU R64, [R1+0x8dc] ;  /* 0x0008dc0001407983 */ /* 0x000ea20000300800 */
[----:B------:R-:W-:Y:S01]  /*10060*/  FADD.FTZ R10, R10, R9 ;  /* 0x000000090a0a7221 */ /* 0x000fe20000010000 */
[----:B------:R-:W-:Y:S01]  /*10070*/  FFMA.FTZ R15, R12, R9, R15 ;  /* 0x000000090c0f7223 */ /* 0x000fe2000001000f */
[-C--:B------:R-:W-:Y:S01]  /*10080*/  FMUL.FTZ R9, R6, R58.reuse ;  /* 0x0000003a06097220 */ /* 0x080fe20000410000 */
[----:B------:R-:W-:Y:S01]  /*10090*/  FMUL.FTZ R0, R0, UR16 ;  /* 0x0000001000007c20 */ /* 0x000fe20008410000 */
[----:B------:R-:W-:Y:S01]  /*100a0*/  FADD.FTZ R13, R13, R32 ;  /* 0x000000200d0d7221 */ /* 0x000fe20000010000 */
[----:B------:R-:W-:Y:S01]  /*100b0*/  FMUL.FTZ R4, R4, UR16 ;  /* 0x0000001004047c20 */ /* 0x000fe20008410000 */
[----:B------:R-:W-:Y:S01]  /*100c0*/  FADD.FTZ R10, R9, R10 ;  /* 0x0000000a090a7221 */ /* 0x000fe20000010000 */
[C---:B------:R-:W-:Y:S01]  /*100d0*/  FFMA.FTZ R15, R0.reuse, R9, R15 ;  /* 0x00000009000f7223 */ /* 0x040fe2000001000f */
[----:B------:R-:W-:Y:S01]  /*100e0*/  FFMA.FTZ R17, R0, R58, R17 ;  /* 0x0000003a00117223 */ /* 0x000fe20000010011 */
[----:B------:R-:W-:Y:S01]  /*100f0*/  FADD.FTZ R13, R13, R31 ;  /* 0x0000001f0d0d7221 */ /* 0x000fe20000010000 */
[----:B------:R-:W2:Y:S03]  /*10100*/  LDL.LU R33, [R1+0x49c] ;  /* 0x00049c0001217983 */ /* 0x000ea60000300800 */
[----:B------:R-:W-:Y:S01]  /*10110*/  FADD.FTZ R13, R13, R58 ;  /* 0x0000003a0d0d7221 */ /* 0x000fe20000010000 */
[----:B------:R-:W2:Y:S04]  /*10120*/  LDL.LU R32, [R1+0x53c] ;  /* 0x00053c0001207983 */ /* 0x000ea80000300800 */
[----:B------:R-:W2:Y:S04]  /*10130*/  LDL.LU R31, [R1+0x550] ;  /* 0x00055000011f7983 */ /* 0x000ea80000300800 */
[----:B------:R-:W2:Y:S01]  /*10140*/  LDL.LU R58, [R1+0x570] ;  /* 0x00057000013a7983 */ /* 0x000ea20000300800 */
[----:B----4-:R-:W-:-:S04]  /*10150*/  FMUL.FTZ R9, R5, R66 ;  /* 0x0000004205097220 */ /* 0x010fc80000410000 */
[----:B------:R-:W-:Y:S01]  /*10160*/  FADD.FTZ R10, R10, R9 ;  /* 0x000000090a0a7221 */ /* 0x000fe20000010000 */
[----:B------:R-:W-:Y:S01]  /*10170*/  FFMA.FTZ R15, R8, R9, R15 ;  /* 0x00000009080f7223 */ /* 0x000fe2000001000f */
[----:B------:R-:W-:Y:S02]  /*10180*/  FADD.FTZ R0, R67, -UR28 ;  /* 0x8000001c43007e21 */ /* 0x000fe40008010000 */
[----:B------:R-:W4:Y:S01]  /*10190*/  LDL.LU R67, [R1+0x8ec] ;  /* 0x0008ec0001437983 */ /* 0x000f220000300800 */
[-C--:B------:R-:W-:Y:S01]  /*101a0*/  FMUL.FTZ R9, R6, R69.reuse ;  /* 0x0000004506097220 */ /* 0x080fe20000410000 */
[----:B------:R-:W-:Y:S01]  /*101b0*/  FFMA.FTZ R8, R8, R66, R7 ;  /* 0x0000004208087223 */ /* 0x000fe20000010007 */
[C---:B------:R-:W-:Y:S02]  /*101c0*/  FFMA.FTZ R17, R4.reuse, R69, R17 ;  /* 0x0000004504117223 */ /* 0x040fe40000010011 */
[----:B------:R-:W-:Y:S01]  /*101d0*/  FADD.FTZ R10, R9, R10 ;  /* 0x0000000a090a7221 */ /* 0x000fe20000010000 */
[----:B------:R-:W-:Y:S01]  /*101e0*/  FFMA.FTZ R15, R4, R9, R15 ;  /* 0x00000009040f7223 */ /* 0x000fe2000001000f */
[----:B------:R-:W-:Y:S01]  /*101f0*/  FADD.FTZ R7, R68, -UR28 ;  /* 0x8000001c44077e21 */ /* 0x000fe20008010000 */
[----:B------:R-:W-:Y:S01]  /*10200*/  FMUL.FTZ R9, R5, R65 ;  /* 0x0000004105097220 */ /* 0x000fe20000410000 */
[----:B------:R-:W4:Y:S01]  /*10210*/  LDL.LU R68, [R1+0x8f8] ;  /* 0x0008f80001447983 */ /* 0x000f220000300800 */
[----:B------:R-:W-:-:S02]  /*10220*/  FADD.FTZ R13, R13, R69 ;  /* 0x000000450d0d7221 */ /* 0x000fc40000010000 */
[----:B------:R-:W-:Y:S01]  /*10230*/  FADD.FTZ R14, R10, R9 ;  /* 0x000000090a0e7221 */ /* 0x000fe20000010000 */
[----:B------:R-:W4:Y:S01]  /*10240*/  LDL.LU R69, [R1+0x8fc] ;  /* 0x0008fc0001457983 */ /* 0x000f220000300800 */
[----:B------:R-:W-:Y:S01]  /*10250*/  FMUL.FTZ R10, R7, UR16 ;  /* 0x00000010070a7c20 */ /* 0x000fe20008410000 */
[----:B---3--:R-:W-:-:S04]  /*10260*/  FADD.FTZ R4, R16, -UR28 ;  /* 0x8000001c10047e21 */ /* 0x008fc80008010000 */
[----:B------:R-:W-:Y:S01]  /*10270*/  FMUL.FTZ R7, R4, UR16 ;  /* 0x0000001004077c20 */ /* 0x000fe20008410000 */
[----:B--2---:R-:W-:Y:S02]  /*10280*/  FADD.FTZ R4, R64, -UR28 ;  /* 0x8000001c40047e21 */ /* 0x004fe40008010000 */
[----:B------:R-:W2:Y:S01]  /*10290*/  LDL.LU R64, [R1+0x908] ;  /* 0x0009080001407983 */ /* 0x000ea20000300800 */
[----:B------:R-:W-:Y:S01]  /*102a0*/  FMUL.FTZ R12, R0, UR16 ;  /* 0x00000010000c7c20 */ /* 0x000fe20008410000 */
[----:B------:R-:W-:Y:S01]  /*102b0*/  FADD.FTZ R0, R11, R66 ;  /* 0x000000420b007221 */ /* 0x000fe20000010000 */
[----:B------:R-:W-:Y:S01]  /*102c0*/  FADD.FTZ R13, R13, R30 ;  /* 0x0000001e0d0d7221 */ /* 0x000fe20000010000 */
[----:B------:R-:W3:Y:S01]  /*102d0*/  LDL.LU R66, [R1+0x574] ;  /* 0x0005740001427983 */ /* 0x000ee20000300800 */
[----:B------:R-:W-:Y:S01]  /*102e0*/  FFMA.FTZ R15, R12, R9, R15 ;  /* 0x000000090c0f7223 */ /* 0x000fe2000001000f */
[-C--:B------:R-:W-:Y:S01]  /*102f0*/  FMUL.FTZ R9, R6, R30.reuse ;  /* 0x0000001e06097220 */ /* 0x080fe20000410000 */
[----:B------:R-:W-:Y:S01]  /*10300*/  FFMA.FTZ R17, R10, R30, R17 ;  /* 0x0000001e0a117223 */ /* 0x000fe20000010011 */
[----:B------:R-:W-:Y:S01]  /*10310*/  FADD.FTZ R0, R0, R65 ;  /* 0x0000004100007221 */ /* 0x000fe20000010000 */
[----:B------:R-:W-:Y:S01]  /*10320*/  FFMA.FTZ R8, R12, R65, R8 ;  /* 0x000000410c087223 */ /* 0x000fe20000010008 */
[----:B------:R-:W3:Y:S01]  /*10330*/  LDL.LU R30, [R1+0x90c] ;  /* 0x00090c00011e7983 */ /* 0x000ee20000300800 */
[----:B------:R-:W-:Y:S01]  /*10340*/  FFMA.FTZ R15, R10, R9, R15 ;  /* 0x000000090a0f7223 */ /* 0x000fe2000001000f */
[-C--:B------:R-:W-:Y:S01]  /*10350*/  FMUL.FTZ R16, R5, R59.reuse ;  /* 0x0000003b05107220 */ /* 0x080fe20000410000 */
[----:B------:R-:W-:Y:S01]  /*10360*/  FADD.FTZ R0, R0, R59 ;  /* 0x0000003b00007221 */ /* 0x000fe20000010000 */
[----:B------:R-:W-:Y:S01]  /*10370*/  FFMA.FTZ R8, R7, R59, R8 ;  /* 0x0000003b07087223 */ /* 0x000fe20000010008 */
[----:B------:R-:W-:Y:S01]  /*10380*/  FADD.FTZ R14, R9, R14 ;  /* 0x0000000e090e7221 */ /* 0x000fe20000010000 */
[----:B------:R-:W3:Y:S01]  /*10390*/  LDL.LU R59, [R1+0x910] ;  /* 0x00091000013b7983 */ /* 0x000ee20000300800 */
[----:B------:R-:W-:Y:S01]  /*103a0*/  FFMA.FTZ R15, R7, R16, R15 ;  /* 0x00000010070f7223 */ /* 0x000fe2000001000f */
[----:B------:R-:W-:Y:S01]  /*103b0*/  FMUL.FTZ R9, R6, R33 ;  /* 0x0000002106097220 */ /* 0x000fe20000410000 */
[----:B------:R-:W-:-:S04]  /*103c0*/  FMUL.FTZ R4, R4, UR16 ;  /* 0x0000001004047c20 */ /* 0x000fc80008410000 */
[C---:B------:R-:W-:Y:S01]  /*103d0*/  FFMA.FTZ R15, R4.reuse, R9, R15 ;  /* 0x00000009040f7223 */ /* 0x040fe2000001000f */
[----:B------:R-:W-:Y:S01]  /*103e0*/  FFMA.FTZ R17, R4, R33, R17 ;  /* 0x0000002104117223 */ /* 0x000fe20000010011 */
[----:B----4-:R-:W-:Y:S02]  /*103f0*/  FADD.FTZ R10, R67, -UR28 ;  /* 0x8000001c430a7e21 */ /* 0x010fe40008010000 */
[----:B------:R-:W4:Y:S01]  /*10400*/  LDL.LU R67, [R1+0x588] ;  /* 0x0005880001437983 */ /* 0x000f220000300800 */
[----:B------:R-:W-:-:S03]  /*10410*/  FADD.FTZ R7, R68, -UR28 ;  /* 0x8000001c44077e21 */ /* 0x000fc60008010000 */
[----:B------:R-:W4:Y:S01]  /*10420*/  LDL.LU R68, [R1+0x590] ;  /* 0x0005900001447983 */ /* 0x000f220000300800 */
[----:B------:R-:W-:Y:S01]  /*10430*/  FADD.FTZ R4, R69, -UR28 ;  /* 0x8000001c45047e21 */ /* 0x000fe20008010000 */
[----:B------:R-:W-:Y:S02]  /*10440*/  FMUL.FTZ R12, R7, UR16 ;  /* 0x00000010070c7c20 */ /* 0x000fe40008410000 */
[----:B------:R-:W4:Y:S01]  /*10450*/  LDL.LU R69, [R1+0x5a4] ;  /* 0x0005a40001457983 */ /* 0x000f220000300800 */
[----:B------:R-:W-:Y:S01]  /*10460*/  FMUL.FTZ R7, R4, UR16 ;  /* 0x0000001004077c20 */ /* 0x000fe20008410000 */
[----:B--2---:R-:W-:Y:S02]  /*10470*/  FADD.FTZ R4, R64, -UR28 ;  /* 0x8000001c40047e21 */ /* 0x004fe40008010000 */
[----:B------:R-:W2:Y:S01]  /*10480*/  LDL.LU R64, [R1+0x5ac] ;  /* 0x0005ac0001407983 */ /* 0x000ea20000300800 */
[----:B------:R-:W-:Y:S01]  /*10490*/  FADD.FTZ R14, R14, R16 ;  /* 0x000000100e0e7221 */ /* 0x000fe20000010000 */
[----:B------:R-:W-:-:S03]  /*104a0*/  FMUL.FTZ R10, R10, UR16 ;  /* 0x000000100a0a7c20 */ /* 0x000fc60008410000 */
[----:B------:R-:W-:Y:S01]  /*104b0*/  FADD.FTZ R14, R9, R14 ;  /* 0x0000000e090e7221 */ /* 0x000fe20000010000 */
[----:B------:R-:W-:-:S04]  /*104c0*/  FMUL.FTZ R9, R5, R32 ;  /* 0x0000002005097220 */ /* 0x000fc80000410000 */
[----:B------:R-:W-:Y:S01]  /*104d0*/  FADD.FTZ R14, R14, R9 ;  /* 0x000000090e0e7221 */ /* 0x000fe20000010000 */
[----:B------:R-:W-:Y:S01]  /*104e0*/  FFMA.FTZ R15, R10, R9, R15 ;  /* 0x000000090a0f7223 */ /* 0x000fe2000001000f */
[----:B------:R-:W-:Y:S01]  /*104f0*/  FMUL.FTZ R9, R6, R31 ;  /* 0x0000001f06097220 */ /* 0x000fe20000410000 */
[----:B------:R-:W-:-:S03]  /*10500*/  FMUL.FTZ R16, R5, R58 ;  /* 0x0000003a05107220 */ /* 0x000fc60000410000 */
[----:B------:R-:W-:Y:S01]  /*10510*/  FADD.FTZ R14, R9, R14 ;  /* 0x0000000e090e7221 */ /* 0x000fe20000010000 */
[----:B------:R-:W-:Y:S01]  /*10520*/  FFMA.FTZ R15, R12, R9, R15 ;  /* 0x000000090c0f7223 */ /* 0x000fe2000001000f */
[----:B------:R-:W-:Y:S01]  /*10530*/  FFMA.FTZ R8, R10, R32, R8 ;  /* 0x000000200a087223 */ /* 0x000fe20000010008 */
[----:B---3--:R-:W-:Y:S01]  /*10540*/  FMUL.FTZ R9, R6, R66 ;  /* 0x0000004206097220 */ /* 0x008fe20000410000 */
[----:B------:R-:W-:Y:S01]  /*10550*/  FADD.FTZ R14, R14, R16 ;  /* 0x000000100e0e7221 */ /* 0x000fe20000010000 */
[----:B------:R-:W-:Y:S01]  /*10560*/  FFMA.FTZ R15, R7, R16, R15 ;  /* 0x00000010070f7223 */ /* 0x000fe2000001000f */
[----:B------:R-:W-:Y:S01]  /*10570*/  FMUL.FTZ R4, R4, UR16 ;  /* 0x0000001004047c20 */ /* 0x000fe20008410000 */
[----:B------:R-:W-:Y:S01]  /*10580*/  FADD.FTZ R10, R30, -UR28 ;  /* 0x8000001c1e0a7e21 */ /* 0x000fe20008010000 */
[----:B------:R-:W-:Y:S01]  /*10590*/  FFMA.FTZ R17, R12, R31, R17 ;  /* 0x0000001f0c117223 */ /* 0x000fe20000010011 */
[----:B------:R-:W-:Y:S01]  /*105a0*/  FADD.FTZ R14, R9, R14 ;  /* 0x0000000e090e7221 */ /* 0x000fe20000010000 */
[----:B------:R-:W-:Y:S01]  /*105b0*/  FFMA.FTZ R15, R4, R9, R15 ;  /* 0x00000009040f7223 */ /* 0x000fe2000001000f */
[----:B------:R-:W-:Y:S01]  /*105c0*/  FMUL.FTZ R10, R10, UR16 ;  /* 0x000000100a0a7c20 */ /* 0x000fe20008410000 */
[----:B------:R-:W-:Y:S01]  /*105d0*/  FFMA.FTZ R8, R7, R58, R8 ;  /* 0x0000003a07087223 */ /* 0x000fe20000010008 */
[----:B------:R-:W-:Y:S01]  /*105e0*/  FADD.FTZ R7, R59, -UR28 ;  /* 0x8000001c3b077e21 */ /* 0x000fe20008010000 */
[----:B------:R-:W-:Y:S01]  /*105f0*/  FADD.FTZ R13, R13, R33 ;  /* 0x000000210d0d7221 */ /* 0x000fe20000010000 */
[----:B------:R-:W-:Y:S01]  /*10600*/  FFMA.FTZ R17, R4, R66, R17 ;  /* 0x0000004204117223 */ /* 0x000fe20000010011 */
[----:B------:R-:W-:Y:S01]  /*10610*/  FADD.FTZ R4, R62, -UR28 ;  /* 0x8000001c3e047e21 */ /* 0x000fe20008010000 */
[----:B------:R-:W-:Y:S01]  /*10620*/  FMUL.FTZ R12, R7, UR16 ;  /* 0x00000010070c7c20 */ /* 0x000fe20008410000 */
[----:B------:R-:W-:Y:S01]  /*10630*/  FADD.FTZ R0, R0, R32 ;  /* 0x0000002000007221 */ /* 0x000fe20000010000 */
[----:B------:R-:W-:Y:S01]  /*10640*/  FADD.FTZ R13, R13, R31 ;  /* 0x0000001f0d0d7221 */ /* 0x000fe20000010000 */
[----:B----4-:R-:W-:-:S04]  /*10650*/  FMUL.FTZ R9, R5, R67 ;  /* 0x0000004305097220 */ /* 0x010fc80000410000 */
[----:B------:R-:W-:Y:S01]  /*10660*/  FADD.FTZ R14, R14, R9 ;  /* 0x000000090e0e7221 */ /* 0x000fe20000010000 */
[----:B------:R-:W-:Y:S01]  /*10670*/  FFMA.FTZ R15, R10, R9, R15 ;  /* 0x000000090a0f7223 */ /* 0x000fe2000001000f */
[----:B------:R-:W-:Y:S01]  /*10680*/  FMUL.FTZ R7, R4, UR16 ;  /* 0x0000001004077c20 */ /* 0x000fe20008410000 */
[----:B------:R-:W-:Y:S01]  /*10690*/  FMUL.FTZ R9, R6, R68 ;  /* 0x0000004406097220 */ /* 0x000fe20000410000 */
[----:B------:R-:W-:Y:S01]  /*106a0*/  FADD.FTZ R4, R63, -UR28 ;  /* 0x8000001c3f047e21 */ /* 0x000fe20008010000 */
        /* <DEDUP_REMOVED lines=14> */
[----:B--2---:R-:W-:Y:S01]  /*10790*/  FMUL.FTZ R9, R6, R64 ;  /* 0x0000004006097220 */ /* 0x004fe20000410000 */
[----:B------:R-:W-:-:S03]  /*107a0*/  FADD.FTZ R11, R13, R64 ;  /* 0x000000400d0b7221 */ /* 0x000fc60000010000 */
[----:B------:R-:W-:Y:S01]  /*107b0*/  FADD.FTZ R14, R9, R14 ;  /* 0x0000000e090e7221 */ /* 0x000fe20000010000 */
[C---:B------:R-:W-:Y:S01]  /*107c0*/  FFMA.FTZ R15, R4.reuse, R9, R15 ;  /* 0x00000009040f7223 */ /* 0x040fe2000001000f */
[----:B------:R-:W-:Y:S01]  /*107d0*/  FFMA.FTZ R9, R4, R64, R17 ;  /* 0x0000004004097223 */ /* 0x000fe20000010011 */
[----:B0-----:R-:W-:Y:S06]  /*107e0*/  BRA `(.L_x_1521) ;  /* 0x000000a400f87947 */ /* 0x001fec0003800000 */
.L_x_1520:
[----:B------:R-:W2:Y:S04]  /*107f0*/  LDL.LU R4, [R1+0x548] ;  /* 0x0005480001047983 */ /* 0x000ea80000300800 */
[----:B------:R-:W3:Y:S04]  /*10800*/  LDL.LU R17, [R1+0x464] ;  /* 0x0004640001117983 */ /* 0x000ee80000300800 */
[----:B------:R-:W4:Y:S04]  /*10810*/  LDL.LU R11, [R1+0x558] ;  /* 0x00055800010b7983 */ /* 0x000f280000300800 */
[----:B------:R-:W4:Y:S04]  /*10820*/  LDL.LU R16, [R1+0x460] ;  /* 0x0004600001107983 */ /* 0x000f280000300800 */
[----:B------:R-:W4:Y:S04]  /*10830*/  LDL.LU R13, [R1+0x580] ;  /* 0x00058000010d7983 */ /* 0x000f280000300800 */
[----:B------:R-:W4:Y:S01]  /*10840*/  LDL.LU R12, [R1+0x46c] ;  /* 0x00046c00010c7983 */ /* 0x000f220000300800 */
[----:B--2---:R-:W-:-:S04]  /*10850*/  FADD.FTZ R4, R4, -UR28 ;  /* 0x8000001c04047e21 */ /* 0x004fc80008010000 */
[----:B------:R-:W-:-:S04]  /*10860*/  FMUL.FTZ R4, R4, UR16 ;  /* 0x0000001004047c20 */ /* 0x000fc80008410000 */
[----:B------:R-:W-:-:S04]  /*10870*/  FFMA.FTZ R8, R5, R4, R2 ;  /* 0x0000000405087223 */ /* 0x000fc80000010002 */
[----:B------:R-:W-:-:S06]  /*10880*/  FMUL.FTZ R7, R8, -1.4426950216293334961 ;  /* 0xbfb8aa3b08077820 */ /* 0x000fcc0000410000 */
[----:B------:R-:W0:Y:S02]  /*10890*/  MUFU.EX2 R7, R7 ;  /* 0x0000000700077308 */ /* 0x000e240000000800 */
[----:B0-----:R-:W-:-:S06]  /*108a0*/  FADD.FTZ R7, R7, 1 ;  /* 0x3f80000007077421 */ /* 0x001fcc0000010000 */
[----:B------:R-:W3:Y:S02]  /*108b0*/  MUFU.RCP R9, R7 ;  /* 0x0000000700097308 */ /* 0x000ee40000001000 */
[----:B---3--:R-:W-:Y:S02]  /*108c0*/  FMUL.FTZ R10, R9, R17 ;  /* 0x00000011090a7220 */ /* 0x008fe40000410000 */
[----:B------:R-:W2:Y:S01]  /*108d0*/  LDL.LU R17, [R1+0x5c4] ;  /* 0x0005c40001117983 */ /* 0x000ea20000300800 */
[----:B----4-:R-:W-:Y:S01]  /*108e0*/  FADD.FTZ R7, R11, -UR28 ;  /* 0x8000001c0b077e21 */ /* 0x010fe20008010000 */
[----:B------:R-:W-:-:S03]  /*108f0*/  FADD.FTZ R9, -R9, 1 ;  /* 0x3f80000009097421 */ /* 0x000fc60000010100 */
[----:B------:R-:W-:Y:S01]  /*10900*/  FMUL.FTZ R14, R7, UR16 ;  /* 0x00000010070e7c20 */ /* 0x000fe20008410000 */
[----:B------:R-:W-:-:S03]  /*10910*/  FFMA.FTZ R8, R8, R9, 1 ;  /* 0x3f80000008087423 */ /* 0x000fc60000010009 */
[----:B------:R-:W-:-:S04]  /*10920*/  FFMA.FTZ R7, R6, R14, R3 ;  /* 0x0000000e06077223 */ /* 0x000fc80000010003 */
[----:B------:R-:W-:-:S06]  /*10930*/  FMUL.FTZ R9, R7, -1.4426950216293334961 ;  /* 0xbfb8aa3b07097820 */ /* 0x000fcc0000410000 */
[----:B------:R-:W0:Y:S02]  /*10940*/  MUFU.EX2 R9, R9 ;  /* 0x0000000900097308 */ /* 0x000e240000000800 */
[----:B0-----:R-:W-:-:S06]  /*10950*/  FADD.FTZ R9, R9, 1 ;  /* 0x3f80000009097421 */ /* 0x001fcc0000010000 */
[----:B------:R-:W0:Y:S02]  /*10960*/  MUFU.RCP R9, R9 ;  /* 0x0000000900097308 */ /* 0x000e240000001000 */
[C---:B0-----:R-:W-:Y:S01]  /*10970*/  FMUL.FTZ R11, R9.reuse, R16 ;  /* 0x00000010090b7220 */ /* 0x041fe20000410000 */
[----:B------:R-:W-:Y:S01]  /*10980*/  FADD.FTZ R9, -R9, 1 ;  /* 0x3f80000009097421 */ /* 0x000fe20000010100 */
[----:B------:R-:W-:Y:S01]  /*10990*/  FMUL.FTZ R8, R10, R8 ;  /* 0x000000080a087220 */ /* 0x000fe20000410000 */
[----:B------:R0:W-:Y:S02]  /*109a0*/  STL [R1+0x918], R14 ;  /* 0x0009180e01007387 */ /* 0x0001e40000100800 */
[----:B------:R-:W-:Y:S02]  /*109b0*/  FFMA.FTZ R9, R7, R9, 1 ;  /* 0x3f80000007097423 */ /* 0x000fe40000010009 */
[----:B------:R-:W3:Y:S02]  /*109c0*/  LDL.LU R16, [R1+0x608] ;  /* 0x0006080001107983 */ /* 0x000ee40000300800 */
[----:B------:R-:W-:Y:S01]  /*109d0*/  FMUL.FTZ R15, R11, R9 ;  /* 0x000000090b0f7220 */ /* 0x000fe20000410000 */
[----:B------:R-:W-:-:S02]  /*109e0*/  FADD.FTZ R9, R13, -UR28 ;  /* 0x8000001c0d097e21 */ /* 0x000fc40008010000 */
[----:B------:R-:W4:Y:S01]  /*109f0*/  LDL.LU R13, [R1+0x474] ;  /* 0x00047400010d7983 */ /* 0x000f220000300800 */
[----:B------:R-:W-:Y:S01]  /*10a00*/  FMUL.FTZ R10, R5, R8 ;  /* 0x00000008050a7220 */ /* 0x000fe20000410000 */
[----:B------:R-:W-:Y:S01]  /*10a10*/  FMUL.FTZ R11, R6, R15 ;  /* 0x0000000f060b7220 */ /* 0x000fe20000410000 */
[----:B------:R-:W-:Y:S02]  /*10a20*/  FMUL.FTZ R9, R9, UR16 ;  /* 0x0000001009097c20 */ /* 0x000fe40008410000 */
[----:B------:R-:W-:Y:S01]  /*10a30*/  FFMA.FTZ R7, R4, R10, RZ ;  /* 0x0000000a04077223 */ /* 0x000fe200000100ff */
[----:B------:R-:W-:-:S03]  /*10a40*/  FADD.FTZ R10, RZ, R10 ;  /* 0x0000000aff0a7221 */ /* 0x000fc60000010000 */
[----:B------:R-:W-:Y:S01]  /*10a50*/  FFMA.FTZ R7, R14, R11, R7 ;  /* 0x0000000b0e077223 */ /* 0x000fe20000010007 */
[----:B0-----:R-:W-:Y:S01]  /*10a60*/  FADD.FTZ R14, R11, R10 ;  /* 0x0000000a0b0e7221 */ /* 0x001fe20000010000 */
[----:B------:R-:W-:-:S04]  /*10a70*/  FFMA.FTZ R10, R5, R9, R2 ;  /* 0x00000009050a7223 */ /* 0x000fc80000010002 */
[----:B------:R-:W-:-:S06]  /*10a80*/  FMUL.FTZ R11, R10, -1.4426950216293334961 ;  /* 0xbfb8aa3b0a0b7820 */ /* 0x000fcc0000410000 */
[----:B------:R-:W0:Y:S02]  /*10a90*/  MUFU.EX2 R11, R11 ;  /* 0x0000000b000b7308 */ /* 0x000e240000000800 */
[----:B0-----:R-:W-:-:S06]  /*10aa0*/  FADD.FTZ R11, R11, 1 ;  /* 0x3f8000000b0b7421 */ /* 0x001fcc0000010000 */
[----:B------:R-:W0:Y:S01]  /*10ab0*/  MUFU.RCP R11, R11 ;  /* 0x0000000b000b7308 */ /* 0x000e220000001000 */
[----:B------:R1:W-:Y:S04]  /*10ac0*/  STL [R1+0x92c], R14 ;  /* 0x00092c0e01007387 */ /* 0x0003e80000100800 */
[----:B-1----:R-:W3:Y:S01]  /*10ad0*/  LDL.LU R14, [R1+0x470] ;  /* 0x00047000010e7983 */ /* 0x002ee20000300800 */
[C---:B0-----:R-:W-:Y:S01]  /*10ae0*/  FMUL.FTZ R12, R11.reuse, R12 ;  /* 0x0000000c0b0c7220 */ /* 0x041fe20000410000 */
[----:B------:R-:W-:-:S04]  /*10af0*/  FADD.FTZ R11, -R11, 1 ;  /* 0x3f8000000b0b7421 */ /* 0x000fc80000010100 */
[----:B------:R-:W-:Y:S01]  /*10b00*/  FFMA.FTZ R11, R10, R11, 1 ;  /* 0x3f8000000a0b7423 */ /* 0x000fe2000001000b */
[----:B------:R0:W-:Y:S01]  /*10b10*/  STL [R1+0x634], R15 ;  /* 0x0006340f01007387 */ /* 0x0001e20000100800 */
[----:B------:R-:W-:Y:S01]  /*10b20*/  FFMA.FTZ R4, R4, R8, RZ ;  /* 0x0000000804047223 */ /* 0x000fe200000100ff */
[----:B------:R-:W-:Y:S01]  /*10b30*/  FADD.FTZ R8, RZ, R8 ;  /* 0x00000008ff087221 */ /* 0x000fe20000010000 */
[----:B------:R-:W-:Y:S01]  /*10b40*/  FMUL.FTZ R11, R12, R11 ;  /* 0x0000000b0c0b7220 */ /* 0x000fe20000410000 */
[----:B0-----:R-:W3:Y:S01]  /*10b50*/  LDL.LU R15, [R1+0x4a0] ;  /* 0x0004a000010f7983 */ /* 0x001ee20000300800 */
[----:B--2---:R-:W-:-:S03]  /*10b60*/  FADD.FTZ R10, R17, -UR28 ;  /* 0x8000001c110a7e21 */ /* 0x004fc60008010000 */
[----:B------:R-:W2:Y:S01]  /*10b70*/  LDL.LU R17, [R1+0x610] ;  /* 0x0006100001117983 */ /* 0x000ea20000300800 */
        /* <DEDUP_REMOVED lines=13> */
[----:B-----5:R0:W-:Y:S04]  /*10c50*/  STL [R1+0x948], R57 ;  /* 0x0009483901007387 */ /* 0x0201e80000100800 */
[----:B------:R4:W-:Y:S04]  /*10c60*/  STL [R1+0x904], R8 ;  /* 0x0009040801007387 */ /* 0x0009e80000100800 */
[----:B0-----:R-:W2:Y:S01]  /*10c70*/  LDL.LU R57, [R1+0x490] ;  /* 0x0004900001397983 */ /* 0x001ea20000300800 */
[----:B----4-:R-:W-:-:S03]  /*10c80*/  FMUL.FTZ R8, R7, R13 ;  /* 0x0000000d07087220 */ /* 0x010fc60000410000 */
[----:B------:R-:W4:Y:S01]  /*10c90*/  LDL.LU R13, [R1+0x640] ;  /* 0x00064000010d7983 */ /* 0x000f220000300800 */
[----:B------:R-:W-:Y:S01]  /*10ca0*/  FADD.FTZ R9, R64, -UR28 ;  /* 0x8000001c40097e21 */ /* 0x000fe20008010000 */
[----:B------:R-:W-:-:S03]  /*10cb0*/  FADD.FTZ R7, -R7, 1 ;  /* 0x3f80000007077421 */ /* 0x000fc60000010100 */
[----:B------:R-:W-:Y:S01]  /*10cc0*/  FMUL.FTZ R10, R9, UR16 ;  /* 0x00000010090a7c20 */ /* 0x000fe20008410000 */
[----:B------:R-:W-:Y:S01]  /*10cd0*/  FFMA.FTZ R7, R4, R7, 1 ;  /* 0x3f80000004077423 */ /* 0x000fe20000010007 */
[----:B---3--:R-:W-:Y:S02]  /*10ce0*/  FADD.FTZ R9, R16, -UR28 ;  /* 0x8000001c10097e21 */ /* 0x008fe40008010000 */
[----:B------:R-:W-:Y:S01]  /*10cf0*/  FFMA.FTZ R4, R5, R10, R2 ;  /* 0x0000000a05047223 */ /* 0x000fe20000010002 */
[----:B------:R-:W3:Y:S01]  /*10d00*/  LDL.LU R16, [R1+0x644] ;  /* 0x0006440001107983 */ /* 0x000ee20000300800 */
[----:B------:R-:W-:Y:S02]  /*10d10*/  FMUL.FTZ R64, R8, R7 ;  /* 0x0000000708407220 */ /* 0x000fe40000410000 */
[----:B------:R-:W-:-:S06]  /*10d20*/  FMUL.FTZ R7, R4, -1.4426950216293334961 ;  /* 0xbfb8aa3b04077820 */ /* 0x000fcc0000410000 */
[----:B------:R-:W0:Y:S02]  /*10d30*/  MUFU.EX2 R7, R7 ;  /* 0x0000000700077308 */ /* 0x000e240000000800 */
[----:B0-----:R-:W-:-:S06]  /*10d40*/  FADD.FTZ R7, R7, 1 ;  /* 0x3f80000007077421 */ /* 0x001fcc0000010000 */
[----:B------:R-:W0:Y:S01]  /*10d50*/  MUFU.RCP R7, R7 ;  /* 0x0000000700077308 */ /* 0x000e220000001000 */
[----:B------:R1:W-:Y:S02]  /*10d60*/  STL [R1+0x900], R10 ;  /* 0x0009000a01007387 */ /* 0x0003e40000100800 */
[----:B-1----:R-:W-:Y:S01]  /*10d70*/  FMUL.FTZ R10, R9, UR16 ;  /* 0x00000010090a7c20 */ /* 0x002fe20008410000 */
[C---:B0-----:R-:W-:Y:S02]  /*10d80*/  FMUL.FTZ R8, R7.reuse, R14 ;  /* 0x0000000e07087220 */ /* 0x041fe40000410000 */
[----:B------:R-:W3:Y:S01]  /*10d90*/  LDL.LU R14, [R1+0x4b0] ;  /* 0x0004b000010e7983 */ /* 0x000ee20000300800 */
[----:B------:R-:W-:-:S04]  /*10da0*/  FADD.FTZ R7, -R7, 1 ;  /* 0x3f80000007077421 */ /* 0x000fc80000010100 */
        /* <DEDUP_REMOVED lines=22> */
[----:B------:R-:W0:Y:S01]  /*10f10*/  MUFU.RCP R7, R7 ;  /* 0x0000000700077308 */ /* 0x000e220000001000 */
[----:B----4-:R-:W-:Y:S02]  /*10f20*/  FADD.FTZ R9, R13, -UR28 ;  /* 0x8000001c0d097e21 */ /* 0x010fe40008010000 */
[----:B------:R-:W4:Y:S01]  /*10f30*/  LDL.LU R13, [R1+0x68c] ;  /* 0x00068c00010d7983 */ /* 0x000f220000300800 */
[----:B0-----:R-:W-:-:S03]  /*10f40*/  FMUL.FTZ R8, R7, R57 ;  /* 0x0000003907087220 */ /* 0x001fc60000410000 */
[----:B------:R-:W4:Y:S01]  /*10f50*/  LDL.LU R57, [R1+0x4a4] ;  /* 0x0004a40001397983 */ /* 0x000f220000300800 */
[----:B------:R-:W-:-:S03]  /*10f60*/  FADD.FTZ R7, -R7, 1 ;  /* 0x3f80000007077421 */ /* 0x000fc60000010100 */
[----:B------:R0:W-:Y:S01]  /*10f70*/  STL [R1+0x8f0], R10 ;  /* 0x0008f00a01007387 */ /* 0x0001e20000100800 */
[----:B------:R-:W-:-:S04]  /*10f80*/  FFMA.FTZ R7, R4, R7, 1 ;  /* 0x3f80000004077423 */ /* 0x000fc80000010007 */
[----:B------:R-:W-:Y:S01]  /*10f90*/  FMUL.FTZ R7, R8, R7 ;  /* 0x0000000708077220 */ /* 0x000fe20000410000 */
[----:B0-----:R-:W-:Y:S01]  /*10fa0*/  FMUL.FTZ R10, R9, UR16 ;  /* 0x00000010090a7c20 */ /* 0x001fe20008410000 */
[----:B---3--:R-:W-:-:S03]  /*10fb0*/  FADD.FTZ R9, R16, -UR28 ;  /* 0x8000001c10097e21 */ /* 0x008fc60008010000 */
[----:B------:R0:W-:Y:S01]  /*10fc0*/  STL [R1+0x610], R7 ;  /* 0x0006100701007387 */ /* 0x0001e20000100800 */
[----:B------:R-:W-:-:S03]  /*10fd0*/  FFMA.FTZ R4, R6, R10, R3 ;  /* 0x0000000a06047223 */ /* 0x000fc60000010003 */
[----:B------:R-:W3:Y:S01]  /*10fe0*/  LDL.LU R16, [R1+0x6b8] ;  /* 0x0006b80001107983 */ /* 0x000ee20000300800 */
[----:B0-----:R-:W-:-:S06]  /*10ff0*/  FMUL.FTZ R7, R4, -1.4426950216293334961 ;  /* 0xbfb8aa3b04077820 */ /* 0x001fcc0000410000 */
        /* <DEDUP_REMOVED lines=11> */
[----:B------:R0:W-:Y:S01]  /*110b0*/  STL [R1+0x608], R7 ;  /* 0x0006080701007387 */ /* 0x0001e20000100800 */
[----:B--2---:R-:W-:-:S03]  /*110c0*/  FADD.FTZ R9, R17, -UR28 ;  /* 0x8000001c11097e21 */ /* 0x004fc60008010000 */
[----:B------:R-:W2:Y:S01]  /*110d0*/  LDL.LU R17, [R1+0x6bc] ;  /* 0x0006bc0001117983 */ /* 0x000ea20000300800 */
[----:B0-----:R-:W-:-:S06]  /*110e0*/  FMUL.FTZ R7, R4, -1.4426950216293334961 ;  /* 0xbfb8aa3b04077820 */ /* 0x001fcc0000410000 */
[----:B------:R-:W0:Y:S02]  /*110f0*/  MUFU.EX2 R7, R7 ;  /* 0x0000000700077308 */ /* 0x000e240000000800 */
        /* <DEDUP_REMOVED lines=38> */
[----:B--2---:R-:W-:Y:S02]  /*11360*/  FADD.FTZ R9, R17, -UR28 ;  /* 0x8000001c11097e21 */ /* 0x004fe40008010000 */
[----:B------:R-:W2:Y:S01]  /*11370*/  LDL.LU R17, [R1+0x710] ;  /* 0x0007100001117983 */ /* 0x000ea20000300800 */
[----:B------:R-:W-:Y:S01]  /*11380*/  FMUL.FTZ R7, R8, R7 ;  /* 0x0000000708077220 */ /* 0x000fe20000410000 */
[----:B------:R-:W-:-:S04]  /*11390*/  FFMA.FTZ R4, R6, R10, R3 ;  /* 0x0000000a06047223 */ /* 0x000fc80000010003 */
[----:B------:R0:W-:Y:S02]  /*113a0*/  STL [R1+0x5f0], R7 ;  /* 0x0005f00701007387 */ /* 0x0001e40000100800 */
        /* <DEDUP_REMOVED lines=36> */
[----:B0-----:R-:W-:Y:S02]  /*115f0*/  FMUL.FTZ R8, R7, R14 ;  /* 0x0000000e07087220 */ /* 0x001fe40000410000 */
[----:B------:R-:W3:Y:S01]  /*11600*/  LDL.LU R14, [R1+0x4ec] ;  /* 0x0004ec00010e7983 */ /* 0x000ee20000300800 */
[----:B--2---:R-:W-:-:S03]  /*11610*/  FADD.FTZ R9, R17, -UR28 ;  /* 0x8000001c11097e21 */ /* 0x004fc60008010000 */
[----:B------:R-:W2:Y:S01]  /*11620*/  LDL.LU R17, [R1+0x744] ;  /* 0x0007440001117983 */ /* 0x000ea20000300800 */
        /* <DEDUP_REMOVED lines=75> */
[----:B0-----:R-:W-:-:S04]  /*11ae0*/  FMUL.FTZ R10, R9, UR16 ;  /* 0x00000010090a7c20 */ /* 0x001fc80008410000 */
[----:B------:R0:W-:Y:S01]  /*11af0*/  STL [R1+0x5b8], R7 ;  /* 0x0005b80701007387 */ /* 0x0001e20000100800 */
[----:B------:R-:W-:Y:S01]  /*11b00*/  FFMA.FTZ R4, R6, R10, R3 ;  /* 0x0000000a06047223 */ /* 0x000fe20000010003 */
[----:B---3--:R-:W-:Y:S02]  /*11b10*/  FADD.FTZ R9, R16, -UR28 ;  /* 0x8000001c10097e21 */ /* 0x008fe40008010000 */
        /* <DEDUP_REMOVED lines=607> */
[----:B------:R-:W-:Y:S01]  /*14110*/  FADD.FTZ R7, -R7, 1 ;  /* 0x3f80000007077421 */ /* 0x000fe20000010100 */
[----:B-1----:R-:W-:Y:S01]  /*14120*/  FMUL.FTZ R10, R9, UR16 ;  /* 0x00000010090a7c20 */ /* 0x002fe20008410000 */
[----:B------:R-:W2:Y:S02]  /*14130*/  LDL.LU R15, [R1+0x440] ;  /* 0x00044000010f7983 */ /* 0x000ea40000300800 */
        /* <DEDUP_REMOVED lines=8> */
[----:B----4-:R-:W-:Y:S01]  /*141c0*/  FADD.FTZ R9, R13, -UR28 ;  /* 0x8000001c0d097e21 */ /* 0x010fe20008010000 */
[----:B------:R1:W-:Y:S01]  /*141d0*/  STL [R1+0x684], R10 ;  /* 0x0006840a01007387 */ /* 0x0003e20000100800 */
[C---:B0-----:R-:W-:Y:S01]  /*141e0*/  FMUL.FTZ R8, R7.reuse, R57 ;  /* 0x0000003907087220 */ /* 0x041fe20000410000 */
[----:B------:R-:W-:Y:S01]  /*141f0*/  FADD.FTZ R7, -R7, 1 ;  /* 0x3f80000007077421 */ /* 0x000fe20000010100 */
[----:B-1----:R-:W-:-:S03]  /*14200*/  FMUL.FTZ R10, R9, UR16 ;  /* 0x00000010090a7c20 */ /* 0x002fc60008410000 */
[----:B------:R-:W-:-:S04]  /*14210*/  FFMA.FTZ R7, R4, R7, 1 ;  /* 0x3f80000004077423 */ /* 0x000fc80000010007 */
[----:B------:R-:W-:Y:S01]  /*14220*/  FMUL.FTZ R7, R8, R7 ;  /* 0x0000000708077220 */ /* 0x000fe20000410000 */
[----:B------:R-:W-:Y:S04]  /*14230*/  STL [R1+0x944], R45 ;  /* 0x0009442d01007387 */ /* 0x000fe80000100800 */
[----:B------:R-:W-:Y:S04]  /*14240*/  STL [R1+0x940], R44 ;  /* 0x0009402c01007387 */ /* 0x000fe80000100800 */
[----:B------:R-:W-:Y:S04]  /*14250*/  STL [R1+0x93c], R43 ;  /* 0x00093c2b01007387 */ /* 0x000fe80000100800 */
[----:B------:R-:W-:Y:S04]  /*14260*/  STL [R1+0x938], R42 ;  /* 0x0009382a01007387 */ /* 0x000fe80000100800 */
[----:B------:R-:W-:Y:S04]  /*14270*/  STL [R1+0x874], R12 ;  /* 0x0008740c01007387 */ /* 0x000fe80000100800 */
[----:B------:R-:W-:Y:S04]  /*14280*/  STL [R1+0x680], R10 ;  /* 0x0006800a01007387 */ /* 0x000fe80000100800 */
[----:B------:R0:W-:Y:S04]  /*14290*/  STL [R1+0x448], R7 ;  /* 0x0004480701007387 */ /* 0x0001e80000100800 */
[----:B------:R-:W4:Y:S04]  /*142a0*/  LDL.LU R57, [R1+0x43c] ;  /* 0x00043c0001397983 */ /* 0x000f280000300800 */
[----:B------:R-:W4:Y:S01]  /*142b0*/  LDL.LU R13, [R1+0x748] ;  /* 0x00074800010d7983 */ /* 0x000f220000300800 */
[----:B------:R-:W-:Y:S01]  /*142c0*/  FFMA.FTZ R4, R6, R10, R3 ;  /* 0x0000000a06047223 */ /* 0x000fe20000010003 */
[----:B---3--:R-:W-:-:S02]  /*142d0*/  FADD.FTZ R9, R16, -UR28 ;  /* 0x8000001c10097e21 */ /* 0x008fc40008010000 */
[----:B------:R-:W3:Y:S01]  /*142e0*/  LDL.LU R16, [R1+0x74c] ;  /* 0x00074c0001107983 */ /* 0x000ee20000300800 */
[----:B0-----:R-:W-:Y:S01]  /*142f0*/  FMUL.FTZ R7, R4, -1.4426950216293334961 ;  /* 0xbfb8aa3b04077820 */ /* 0x001fe20000410000 */
[----:B------:R-:W-:Y:S01]  /*14300*/  FADD.FTZ R18, R18, -UR28 ;  /* 0x8000001c12127e21 */ /* 0x000fe20008010000 */
[----:B------:R-:W-:Y:S01]  /*14310*/  FADD.FTZ R19, R19, -UR28 ;  /* 0x8000001c13137e21 */ /* 0x000fe20008010000 */
[----:B------:R-:W3:Y:S03]  /*14320*/  LDL.LU R45, [R1+0x858] ;  /* 0x00085800012d7983 */ /* 0x000ee60000300800 */
[----:B------:R-:W0:Y:S01]  /*14330*/  MUFU.EX2 R7, R7 ;  /* 0x0000000700077308 */ /* 0x000e220000000800 */
[----:B------:R-:W-:Y:S01]  /*14340*/  FADD.FTZ R20, R20, -UR28 ;  /* 0x8000001c14147e21 */ /* 0x000fe20008010000 */
[----:B------:R-:W-:Y:S01]  /*14350*/  FADD.FTZ R21, R21, -UR28 ;  /* 0x8000001c15157e21 */ /* 0x000fe20008010000 */
[----:B------:R-:W-:Y:S01]  /*14360*/  FADD.FTZ R22, R22, -UR28 ;  /* 0x8000001c16167e21 */ /* 0x000fe20008010000 */
[----:B------:R-:W-:Y:S01]  /*14370*/  FADD.FTZ R23, R23, -UR28 ;  /* 0x8000001c17177e21 */ /* 0x000fe20008010000 */
[----:B------:R-:W-:Y:S01]  /*14380*/  FADD.FTZ R24, R24, -UR28 ;  /* 0x8000001c18187e21 */ /* 0x000fe20008010000 */
[----:B------:R-:W-:Y:S01]  /*14390*/  FADD.FTZ R25, R25, -UR28 ;  /* 0x8000001c19197e21 */ /* 0x000fe20008010000 */
[----:B------:R-:W3:Y:S01]  /*143a0*/  LDL.LU R44, [R1+0x864] ;  /* 0x00086400012c7983 */ /* 0x000ee20000300800 */
[----:B------:R-:W-:Y:S01]  /*143b0*/  FADD.FTZ R26, R26, -UR28 ;  /* 0x8000001c1a1a7e21 */ /* 0x000fe20008010000 */
[----:B------:R-:W-:Y:S01]  /*143c0*/  FADD.FTZ R27, R27, -UR28 ;  /* 0x8000001c1b1b7e21 */ /* 0x000fe20008010000 */
[----:B------:R-:W-:Y:S01]  /*143d0*/  FADD.FTZ R28, R28, -UR28 ;  /* 0x8000001c1c1c7e21 */ /* 0x000fe20008010000 */
[----:B------:R-:W-:Y:S01]  /*143e0*/  FADD.FTZ R29, R29, -UR28 ;  /* 0x8000001c1d1d7e21 */ /* 0x000fe20008010000 */
[----:B------:R-:W3:Y:S04]  /*143f0*/  LDL.LU R43, [R1+0x578] ;  /* 0x00057800012b7983 */ /* 0x000ee80000300800 */
[----:B------:R-:W3:Y:S01]  /*14400*/  LDL.LU R42, [R1+0x540] ;  /* 0x00054000012a7983 */ /* 0x000ee20000300800 */
[----:B0-----:R-:W-:-:S06]  /*14410*/  FADD.FTZ R7, R7, 1 ;  /* 0x3f80000007077421 */ /* 0x001fcc0000010000 */
[----:B------:R-:W0:Y:S01]  /*14420*/  MUFU.RCP R7, R7 ;  /* 0x0000000700077308 */ /* 0x000e220000001000 */
[----:B------:R-:W-:Y:S01]  /*14430*/  FMUL.FTZ R10, R9, UR16 ;  /* 0x00000010090a7c20 */ /* 0x000fe20008410000 */
        /* <DEDUP_REMOVED lines=15> */
[C---:B0-----:R-:W-:Y:S01]  /*14530*/  FMUL.FTZ R8, R7.reuse, R15 ;  /* 0x0000000f07087220 */ /* 0x041fe20000410000 */
[----:B------:R-:W-:Y:S01]  /*14540*/  FADD.FTZ R7, -R7, 1 ;  /* 0x3f80000007077421 */ /* 0x000fe20000010100 */
[----:B------:R-:W2:Y:S03]  /*14550*/  LDL.LU R15, [R1+0x434] ;  /* 0x00043400010f7983 */ /* 0x000ea60000300800 */
        /* <DEDUP_REMOVED lines=9> */
[C---:B----4-:R-:W-:Y:S01]  /*145f0*/  FMUL.FTZ R8, R7.reuse, R57 ;  /* 0x0000003907087220 */ /* 0x050fe20000410000 */
[----:B------:R-:W-:Y:S02]  /*14600*/  FADD.FTZ R7, -R7, 1 ;  /* 0x3f80000007077421 */ /* 0x000fe40000010100 */
[----:B------:R-:W4:Y:S01]  /*14610*/  LDL.LU R57, [R1+0x430] ;  /* 0x0004300001397983 */ /* 0x000f220000300800 */
[----:B------:R-:W-:Y:S01]  /*14620*/  FADD.FTZ R9, R13, -UR28 ;  /* 0x8000001c0d097e21 */ /* 0x000fe20008010000 */
[----:B------:R-:W-:Y:S02]  /*14630*/  FFMA.FTZ R7, R4, R7, 1 ;  /* 0x3f80000004077423 */ /* 0x000fe40000010007 */
[----:B------:R-:W4:Y:S01]  /*14640*/  LDL.LU R13, [R1+0x734] ;  /* 0x00073400010d7983 */ /* 0x000f220000300800 */
[----:B0-----:R-:W-:Y:S01]  /*14650*/  FMUL.FTZ R10, R9, UR16 ;  /* 0x00000010090a7c20 */ /* 0x001fe20008410000 */
[----:B------:R-:W-:Y:S01]  /*14660*/  FMUL.FTZ R7, R8, R7 ;  /* 0x0000000708077220 */ /* 0x000fe20000410000 */
[----:B---3--:R-:W-:-:S02]  /*14670*/  FADD.FTZ R9, R16, -UR28 ;  /* 0x8000001c10097e21 */ /* 0x008fc40008010000 */
[----:B------:R-:W-:Y:S01]  /*14680*/  FFMA.FTZ R4, R5, R10, R2 ;  /* 0x0000000a05047223 */ /* 0x000fe20000010002 */
[----:B------:R-:W3:Y:S04]  /*14690*/  LDL.LU R16, [R1+0x728] ;  /* 0x0007280001107983 */ /* 0x000ee80000300800 */
[----:B------:R0:W-:Y:S02]  /*146a0*/  STL [R1+0x43c], R7 ;  /* 0x00043c0701007387 */ /* 0x0001e40000100800 */
        /* <DEDUP_REMOVED lines=145> */
[----:B------:R-:W-:Y:S01]  /*14fc0*/  FFMA.FTZ R7, R5, R10, R2 ;  /* 0x0000000a05077223 */ /* 0x000fe20000010002 */
[----:B--2---:R-:W-:Y:S02]  /*14fd0*/  FADD.FTZ R10, R17, -UR28 ;  /* 0x8000001c110a7e21 */ /* 0x004fe40008010000 */
[----:B------:R-:W2:Y:S01]  /*14fe0*/  LDL.LU R17, [R1+0x6b0] ;  /* 0x0006b00001117983 */ /* 0x000ea20000300800 */
[----:B------:R-:W-:Y:S01]  /*14ff0*/  FMUL.FTZ R4, R8, R4 ;  /* 0x0000000408047220 */ /* 0x000fe20000410000 */
[----:B------:R-:W-:-:S06]  /*15000*/  FMUL.FTZ R8, R7, -1.4426950216293334961 ;  /* 0xbfb8aa3b07087820 */ /* 0x000fcc0000410000 */
[----:B------:R-:W0:Y:S02]  /*15010*/  MUFU.EX2 R8, R8 ;  /* 0x0000000800087308 */ /* 0x000e240000000800 */
[----:B0-----:R-:W-:-:S06]  /*15020*/  FADD.FTZ R8, R8, 1 ;  /* 0x3f80000008087421 */ /* 0x001fcc0000010000 */
[----:B------:R-:W0:Y:S01]  /*15030*/  MUFU.RCP R8, R8 ;  /* 0x0000000800087308 */ /* 0x000e220000001000 */
[----:B------:R1:W-:Y:S02]  /*15040*/  STL [R1+0x95c], R4 ;  /* 0x00095c0401007387 */ /* 0x0003e40000100800 */
[----:B-1----:R-:W-:-:S05]  /*15050*/  FMUL.FTZ R4, R10, UR16 ;  /* 0x000000100a047c20 */ /* 0x002fca0008410000 */
[----:B------:R-:W-:Y:S01]  /*15060*/  STL [R1+0x648], R4 ;  /* 0x0006480401007387 */ /* 0x000fe20000100800 */
[C---:B0-----:R-:W-:Y:S01]  /*15070*/  FMUL.FTZ R9, R8.reuse, R15 ;  /* 0x0000000f08097220 */ /* 0x041fe20000410000 */
[----:B------:R-:W-:Y:S02]  /*15080*/  FADD.FTZ R8, -R8, 1 ;  /* 0x3f80000008087421 */ /* 0x000fe40000010100 */
[----:B------:R-:W2:Y:S02]  /*15090*/  LDL.LU R15, [R1+0x7ac] ;  /* 0x0007ac00010f7983 */ /* 0x000ea40000300800 */
        /* <DEDUP_REMOVED lines=8> */
[----:B----4-:R-:W-:Y:S02]  /*15120*/  FADD.FTZ R9, R13, -UR28 ;  /* 0x8000001c0d097e21 */ /* 0x010fe40008010000 */
[----:B------:R-:W4:Y:S02]  /*15130*/  LDL.LU R13, [R1+0x6c8] ;  /* 0x0006c800010d7983 */ /* 0x000f240000300800 */
[----:B------:R-:W-:Y:S01]  /*15140*/  FMUL.FTZ R4, R9, UR16 ;  /* 0x0000001009047c20 */ /* 0x000fe20008410000 */
[----:B---3--:R-:W-:Y:S02]  /*15150*/  FADD.FTZ R9, R16, -UR28 ;  /* 0x8000001c10097e21 */ /* 0x008fe40008010000 */
[----:B------:R-:W3:Y:S01]  /*15160*/  LDL.LU R16, [R1+0x6cc] ;  /* 0x0006cc0001107983 */ /* 0x000ee20000300800 */
[C---:B0-----:R-:W-:Y:S01]  /*15170*/  FMUL.FTZ R69, R8.reuse, R69 ;  /* 0x0000004508457220 */ /* 0x041fe20000410000 */
[----:B------:R-:W-:-:S02]  /*15180*/  FADD.FTZ R8, -R8, 1 ;  /* 0x3f80000008087421 */ /* 0x000fc40000010100 */
[----:B------:R0:W-:Y:S02]  /*15190*/  STL [R1+0x644], R4 ;  /* 0x0006440401007387 */ /* 0x0001e40000100800 */
[----:B------:R-:W-:Y:S01]  /*151a0*/  FFMA.FTZ R8, R7, R8, 1 ;  /* 0x3f80000007087423 */ /* 0x000fe20000010008 */
[----:B------:R-:W-:Y:S01]  /*151b0*/  FFMA.FTZ R7, R5, R4, R2 ;  /* 0x0000000405077223 */ /* 0x000fe20000010002 */
[----:B0-----:R-:W-:Y:S01]  /*151c0*/  FMUL.FTZ R4, R9, UR16 ;  /* 0x0000001009047c20 */ /* 0x001fe20008410000 */
[----:B--2---:R-:W-:Y:S02]  /*151d0*/  FADD.FTZ R9, R17, -UR28 ;  /* 0x8000001c11097e21 */ /* 0x004fe40008010000 */
[----:B------:R-:W2:Y:S01]  /*151e0*/  LDL.LU R17, [R1+0x6d8] ;  /* 0x0006d80001117983 */ /* 0x000ea20000300800 */
[----:B------:R-:W-:-:S03]  /*151f0*/  FMUL.FTZ R8, R69, R8 ;  /* 0x0000000845087220 */ /* 0x000fc60000410000 */
[----:B------:R-:W-:Y:S04]  /*15200*/  STL [R1+0x640], R4 ;  /* 0x0006400401007387 */ /* 0x000fe80000100800 */
[----:B------:R0:W-:Y:S01]  /*15210*/  STL [R1+0x47c], R8 ;  /* 0x00047c0801007387 */ /* 0x0001e20000100800 */
[----:B------:R-:W-:Y:S01]  /*15220*/  FADD.FTZ R62, R62, -UR28 ;  /* 0x8000001c3e3e7e21 */ /* 0x000fe20008010000 */
[----:B------:R-:W-:Y:S02]  /*15230*/  FADD.FTZ R63, R63, -UR28 ;  /* 0x8000001c3f3f7e21 */ /* 0x000fe40008010000 */
[----:B------:R-:W2:Y:S01]  /*15240*/  LDL.LU R69, [R1+0x634] ;  /* 0x0006340001457983 */ /* 0x000ea20000300800 */
[----:B0-----:R-:W-:-:S06]  /*15250*/  FMUL.FTZ R8, R7, -1.4426950216293334961 ;  /* 0xbfb8aa3b07087820 */ /* 0x001fcc0000410000 */
        /* <DEDUP_REMOVED lines=8> */
[----:B----4-:R-:W-:Y:S01]  /*152e0*/  FADD.FTZ R10, R13, -UR28 ;  /* 0x8000001c0d0a7e21 */ /* 0x010fe20008010000 */
[----:B---3--:R-:W-:Y:S01]  /*152f0*/  FADD.FTZ R11, R16, -UR28 ;  /* 0x8000001c100b7e21 */ /* 0x008fe20008010000 */
[----:B------:R-:W3:Y:S04]  /*15300*/  LDL.LU R13, [R1+0x6dc] ;  /* 0x0006dc00010d7983 */ /* 0x000ee80000300800 */
[----:B------:R-:W4:Y:S04]  /*15310*/  LDL.LU R16, [R1+0x6f4] ;  /* 0x0006f40001107983 */ /* 0x000f280000300800 */
[----:B------:R0:W-:Y:S01]  /*15320*/  STL [R1+0x480], R8 ;  /* 0x0004800801007387 */ /* 0x0001e20000100800 */
[----:B------:R-:W-:Y:S01]  /*15330*/  FMUL.FTZ R4, R9, UR16 ;  /* 0x0000001009047c20 */ /* 0x000fe20008410000 */
[----:B------:R-:W-:-:S02]  /*15340*/  FADD.FTZ R15, R15, -UR28 ;  /* 0x8000001c0f0f7e21 */ /* 0x000fc40008010000 */
[----:B------:R-:W4:Y:S01]  /*15350*/  LDL.LU R68, [R1+0x61c] ;  /* 0x00061c0001447983 */ /* 0x000f220000300800 */
[----:B0-----:R-:W-:-:S06]  /*15360*/  FMUL.FTZ R8, R7, -1.4426950216293334961 ;  /* 0xbfb8aa3b07087820 */ /* 0x001fcc0000410000 */
[----:B------:R-:W0:Y:S02]  /*15370*/  MUFU.EX2 R8, R8 ;  /* 0x0000000800087308 */ /* 0x000e240000000800 */
[----:B0-----:R-:W-:-:S06]  /*15380*/  FADD.FTZ R8, R8, 1 ;  /* 0x3f80000008087421 */ /* 0x001fcc0000010000 */
[----:B------:R-:W0:Y:S01]  /*15390*/  MUFU.RCP R8, R8 ;  /* 0x0000000800087308 */ /* 0x000e220000001000 */
[----:B--2---:R-:W-:Y:S02]  /*153a0*/  FADD.FTZ R12, R17, -UR28 ;  /* 0x8000001c110c7e21 */ /* 0x004fe40008010000 */
[----:B------:R-:W2:Y:S01]  /*153b0*/  LDL.LU R17, [R1+0x7a8] ;  /* 0x0007a80001117983 */ /* 0x000ea20000300800 */
        /* <DEDUP_REMOVED lines=35> */
[----:B---3--:R-:W-:-:S04]  /*155f0*/  FADD.FTZ R13, R13, -UR28 ;  /* 0x8000001c0d0d7e21 */ /* 0x008fc80008010000 */
[----:B0-----:R-:W-:Y:S01]  /*15600*/  FMUL.FTZ R4, R13, UR16 ;  /* 0x000000100d047c20 */ /* 0x001fe20008410000 */
[----:B----4-:R-:W-:Y:S02]  /*15610*/  FADD.FTZ R13, R16, -UR28 ;  /* 0x8000001c100d7e21 */ /* 0x010fe40008010000 */
[----:B------:R-:W3:Y:S01]  /*15620*/  LDL.LU R16, [R1+0x7b8] ;  /* 0x0007b80001107983 */ /* 0x000ee20000300800 */
        /* <DEDUP_REMOVED lines=10> */
[----:B------:R-:W0:Y:S01]  /*156d0*/  MUFU.EX2 R12, R12 ;  /* 0x0000000c000c7308 */ /* 0x000e220000000800 */
[----:B--2---:R-:W-:Y:S02]  /*156e0*/  FADD.FTZ R14, R17, -UR28 ;  /* 0x8000001c110e7e21 */ /* 0x004fe40008010000 */
[----:B------:R-:W2:Y:S01]  /*156f0*/  LDL.LU R17, [R1+0x7bc] ;  /* 0x0007bc0001117983 */ /* 0x000ea20000300800 */
        /* <DEDUP_REMOVED lines=33> */
[----:B---3--:R-:W-:Y:S01]  /*15910*/  FADD.FTZ R16, R16, -UR28 ;  /* 0x8000001c10107e21 */ /* 0x008fe20008010000 */
[C---:B0-----:R-:W-:Y:S01]  /*15920*/  FMUL.FTZ R33, R15.reuse, R33 ;  /* 0x000000210f217220 */ /* 0x041fe20000410000 */
[----:B------:R-:W-:Y:S02]  /*15930*/  FADD.FTZ R15, -R15, 1 ;  /* 0x3f8000000f0f7421 */ /* 0x000fe40000010100 */
[----:B-1----:R-:W-:Y:S02]  /*15940*/  FMUL.FTZ R0, R16, UR16 ;  /* 0x0000001010007c20 */ /* 0x002fe40008410000 */
[----:B------:R-:W-:Y:S02]  /*15950*/  FFMA.FTZ R14, R14, R15, 1 ;  /* 0x3f8000000e0e7423 */ /* 0x000fe4000001000f */
        /* <DEDUP_REMOVED lines=87> */
[----:B------:R-:W-:Y:S01]  /*15ed0*/  FMUL.FTZ R11, R30, R11 ;  /* 0x0000000b1e0b7220 */ /* 0x000fe20000410000 */
[----:B------:R-:W-:Y:S02]  /*15ee0*/  FADD.FTZ R30, R45, -UR28 ;  /* 0x8000001c2d1e7e21 */ /* 0x000fe40008010000 */
[----:B------:R-:W2:Y:S01]  /*15ef0*/  LDL.LU R45, [R1+0x878] ;  /* 0x00087800012d7983 */ /* 0x000ea20000300800 */
        /* <DEDUP_REMOVED lines=21> */
[----:B-1----:R-:W-:Y:S01]  /*16050*/  FMUL.FTZ R0, R27, UR16 ;  /* 0x000000101b007c20 */ /* 0x002fe20008410000 */
[C---:B0-----:R-:W-:Y:S01]  /*16060*/  FMUL.FTZ R48, R26.reuse, R48 ;  /* 0x000000301a307220 */ /* 0x041fe20000410000 */
[----:B------:R-:W-:-:S04]  /*16070*/  FADD.FTZ R26, -R26, 1 ;  /* 0x3f8000001a1a7421 */ /* 0x000fc80000010100 */
[----:B------:R-:W-:Y:S01]  /*16080*/  FFMA.FTZ R25, R25, R26, 1 ;  /* 0x3f80000019197423 */ /* 0x000fe2000001001a */
[----:B------:R-:W-:Y:S01]  /*16090*/  FFMA.FTZ R26, R6, R0, R3 ;  /* 0x00000000061a7223 */ /* 0x000fe20000010003 */
[----:B------:R-:W-:Y:S02]  /*160a0*/  FADD.FTZ R32, R57, -UR28 ;  /* 0x8000001c39207e21 */ /* 0x000fe40008010000 */
[----:B------:R-:W3:Y:S01]  /*160b0*/  LDL.LU R57, [R1+0x888] ;  /* 0x0008880001397983 */ /* 0x000ee20000300800 */
        /* <DEDUP_REMOVED lines=31> */
[----:B------:R-:W0:Y:S01]  /*162b0*/  MUFU.EX2 R30, R30 ;  /* 0x0000001e001e7308 */ /* 0x000e220000000800 */
[----:B------:R-:W-:Y:S01]  /*162c0*/  FMUL.FTZ R14, R33, R14 ;  /* 0x0000000e210e7220 */ /* 0x000fe20000410000 */
[----:B--2---:R-:W-:Y:S02]  /*162d0*/  FADD.FTZ R33, R45, -UR28 ;  /* 0x8000001c2d217e21 */ /* 0x004fe40008010000 */
[----:B------:R-:W2:Y:S01]  /*162e0*/  LDL.LU R45, [R1+0x890] ;  /* 0x00089000012d7983 */ /* 0x000ea20000300800 */
[----:B0-----:R-:W-:-:S06]  /*162f0*/  FADD.FTZ R30, R30, 1 ;  /* 0x3f8000001e1e7421 */ /* 0x001fcc0000010000 */
[----:B------:R-:W0:Y:S01]  /*16300*/  MUFU.RCP R30, R30 ;  /* 0x0000001e001e7308 */ /* 0x000e220000001000 */
[----:B------:R-:W-:Y:S01]  /*16310*/  FMUL.FTZ R12, R31, R12 ;  /* 0x0000000c1f0c7220 */ /* 0x000fe20000410000 */
[----:B------:R-:W-:Y:S01]  /*16320*/  FADD.FTZ R31, R44, -UR28 ;  /* 0x8000001c2c1f7e21 */ /* 0x000fe20008010000 */
[----:B------:R1:W-:Y:S04]  /*16330*/  STL [R1+0x57c], R0 ;  /* 0x00057c0001007387 */ /* 0x0003e80000100800 */
[----:B------:R-:W4:Y:S01]  /*16340*/  LDL.LU R44, [R1+0x89c] ;  /* 0x00089c00012c7983 */ /* 0x000f220000300800 */
        /* <DEDUP_REMOVED lines=18> */
[----:B------:R1:W-:Y:S04]  /*16470*/  STL [R1+0x628], R4 ;  /* 0x0006280401007387 */ /* 0x0003e80000100800 */
[----:B-1----:R-:W4:Y:S01]  /*16480*/  LDL.LU R4, [R1+0x564] ;  /* 0x0005640001047983 */ /* 0x002f220000300800 */
[----:B---3--:R-:W-:-:S03]  /*16490*/  FADD.FTZ R35, R57, -UR28 ;  /* 0x8000001c39237e21 */ /* 0x008fc60008010000 */
[----:B------:R-:W3:Y:S01]  /*164a0*/  LDL.LU R57, [R1+0x8a0] ;  /* 0x0008a00001397983 */ /* 0x000ee20000300800 */
        /* <DEDUP_REMOVED lines=35> */
[----:B--2---:R-:W-:Y:S02]  /*166e0*/  FADD.FTZ R35, R45, -UR28 ;  /* 0x8000001c2d237e21 */ /* 0x004fe40008010000 */
[----:B------:R-:W2:Y:S01]  /*166f0*/  LDL.LU R45, [R1+0x8b0] ;  /* 0x0008b000012d7983 */ /* 0x000ea20000300800 */
[----:B------:R-:W-:-:S03]  /*16700*/  FMUL.FTZ R31, R54, R31 ;  /* 0x0000001f361f7220 */ /* 0x000fc60000410000 */
[----:B------:R1:W-:Y:S01]  /*16710*/  STL [R1+0x4f8], R0 ;  /* 0x0004f80001007387 */ /* 0x0003e20000100800 */
[C---:B0-----:R-:W-:Y:S01]  /*16720*/  FMUL.FTZ R54, R34.reuse, R43 ;  /* 0x0000002b22367220 */ /* 0x041fe20000410000 */
[----:B------:R-:W-:Y:S01]  /*16730*/  FADD.FTZ R34, -R34, 1 ;  /* 0x3f80000022227421 */ /* 0x000fe20000010100 */
[----:B-1----:R-:W-:Y:S01]  /*16740*/  FMUL.FTZ R0, R35, UR16 ;  /* 0x0000001023007c20 */ /* 0x002fe20008410000 */
[----:B------:R-:W2:Y:S02]  /*16750*/  LDL.LU R43, [R1+0x544] ;  /* 0x00054400012b7983 */ /* 0x000ea40000300800 */
        /* <DEDUP_REMOVED lines=21> */
[----:B------:R1:W-:Y:S01]  /*168b0*/  STL [R1+0x4d0], R0 ;  /* 0x0004d00001007387 */ /* 0x0003e20000100800 */
[----:B---3--:R-:W-:-:S03]  /*168c0*/  FADD.FTZ R35, R57, -UR28 ;  /* 0x8000001c39237e21 */ /* 0x008fc60008010000 */
[----:B------:R-:W3:Y:S01]  /*168d0*/  LDL.LU R57, [R1+0x8c8] ;  /* 0x0008c80001397983 */ /* 0x000ee20000300800 */
[C---:B0-----:R-:W-:Y:S01]  /*168e0*/  FMUL.FTZ R52, R34.reuse, R4 ;  /* 0x0000000422347220 */ /* 0x041fe20000410000 */
[----:B------:R-:W-:Y:S02]  /*168f0*/  FADD.FTZ R34, -R34, 1 ;  /* 0x3f80000022227421 */ /* 0x000fe40000010100 */
[----:B------:R-:W3:Y:S01]  /*16900*/  LDL.LU R4, [R1+0x528] ;  /* 0x0005280001047983 */ /* 0x000ee20000300800 */
        /* <DEDUP_REMOVED lines=9> */
[C---:B0-----:R-:W-:Y:S02]  /*169a0*/  FMUL.FTZ R59, R34.reuse, R42 ;  /* 0x0000002a223b7220 */ /* 0x041fe40000410000 */
[----:B------:R-:W3:Y:S01]  /*169b0*/  LDL.LU R42, [R1+0x52c] ;  /* 0x00052c00012a7983 */ /* 0x000ee20000300800 */
[----:B------:R-:W-:-:S03]  /*169c0*/  FADD.FTZ R34, -R34, 1 ;  /* 0x3f80000022227421 */ /* 0x000fc60000010100 */
[----:B------:R0:W-:Y:S01]  /*169d0*/  STL [R1+0x4cc], R0 ;  /* 0x0004cc0001007387 */ /* 0x0001e20000100800 */
[----:B------:R-:W-:-:S04]  /*169e0*/  FFMA.FTZ R34, R33, R34, 1 ;  /* 0x3f80000021227423 */ /* 0x000fc80000010022 */
[----:B------:R-:W-:Y:S01]  /*169f0*/  FMUL.FTZ R59, R59, R34 ;  /* 0x000000223b3b7220 */ /* 0x000fe20000410000 */
[----:B------:R-:W-:Y:S01]  /*16a00*/  FMUL.FTZ R27, R50, R27 ;  /* 0x0000001b321b7220 */ /* 0x000fe20000410000 */
[----:B--2---:R-:W-:Y:S02]  /*16a10*/  FADD.FTZ R35, R45, -UR28 ;  /* 0x8000001c2d237e21 */ /* 0x004fe40008010000 */
[----:B------:R-:W2:Y:S02]  /*16a20*/  LDL.LU R45, [R1+0x8d4] ;  /* 0x0008d400012d7983 */ /* 0x000ea40000300800 */
[----:B0-----:R-:W-:-:S04]  /*16a30*/  FMUL.FTZ R0, R35, UR16 ;  /* 0x0000001023007c20 */ /* 0x001fc80008410000 */
[----:B------:R-:W-:-:S04]  /*16a40*/  FFMA.FTZ R33, R6, R0, R3 ;  /* 0x0000000006217223 */ /* 0x000fc80000010003 */
[----:B------:R-:W-:-:S06]  /*16a50*/  FMUL.FTZ R34, R33, -1.4426950216293334961 ;  /* 0xbfb8aa3b21227820 */ /* 0x000fcc0000410000 */
[----:B------:R-:W0:Y:S02]  /*16a60*/  MUFU.EX2 R34, R34 ;  /* 0x0000002200227308 */ /* 0x000e240000000800 */
[----:B0-----:R-:W-:-:S06]  /*16a70*/  FADD.FTZ R34, R34, 1 ;  /* 0x3f80000022227421 */ /* 0x001fcc0000010000 */
[----:B------:R-:W0:Y:S01]  /*16a80*/  MUFU.RCP R34, R34 ;  /* 0x0000002200227308 */ /* 0x000e220000001000 */
[----:B------:R1:W-:Y:S01]  /*16a90*/  STL [R1+0x4c8], R0 ;  /* 0x0004c80001007387 */ /* 0x0003e20000100800 */
[----:B----4-:R-:W-:-:S03]  /*16aa0*/  FADD.FTZ R35, R44, -UR28 ;  /* 0x8000001c2c237e21 */ /* 0x010fc60008010000 */
[----:B------:R-:W4:Y:S01]  /*16ab0*/  LDL.LU R44, [R1+0x8e4] ;  /* 0x0008e400012c7983 */ /* 0x000f220000300800 */
[C---:B0-----:R-:W-:Y:S01]  /*16ac0*/  FMUL.FTZ R50, R34.reuse, R43 ;  /* 0x0000002b22327220 */ /* 0x041fe20000410000 */
[----:B------:R-:W-:Y:S01]  /*16ad0*/  FADD.FTZ R34, -R34, 1 ;  /* 0x3f80000022227421 */ /* 0x000fe20000010100 */
[----:B-1----:R-:W-:Y:S01]  /*16ae0*/  FMUL.FTZ R0, R35, UR16 ;  /* 0x0000001023007c20 */ /* 0x002fe20008410000 */
[----:B------:R-:W4:Y:S02]  /*16af0*/  LDL.LU R43, [R1+0x520] ;  /* 0x00052000012b7983 */ /* 0x000f240000300800 */
        /* <DEDUP_REMOVED lines=41> */
[----:B------:R-:W-:Y:S02]  /*16d90*/  FADD.FTZ R34, -R34, 1 ;  /* 0x3f80000022227421 */ /* 0x000fe40000010100 */
        /* <DEDUP_REMOVED lines=14> */
[----:B------:R-:W-:Y:S01]  /*16e80*/  FADD.FTZ R34, -R34, 1 ;  /* 0x3f80000022227421 */ /* 0x000fe20000010100 */
[----:B-1----:R-:W-:Y:S01]  /*16e90*/  FMUL.FTZ R0, R35, UR16 ;  /* 0x0000001023007c20 */ /* 0x002fe20008410000 */
[----:B------:R-:W-:Y:S01]  /*16ea0*/  FMUL.FTZ R32, R55, R32 ;  /* 0x0000002037207220 */ /* 0x000fe20000410000 */
[----:B------:R-:W-:Y:S01]  /*16eb0*/  FMUL.FTZ R24, R47, R24 ;  /* 0x000000182f187220 */ /* 0x000fe20000410000 */
[----:B------:R-:W-:Y:S01]  /*16ec0*/  FFMA.FTZ R34, R33, R34, 1 ;  /* 0x3f80000021227423 */ /* 0x000fe20000010022 */
[----:B------:R-:W-:Y:S01]  /*16ed0*/  FFMA.FTZ R33, R5, R0, R2 ;  /* 0x0000000005217223 */ /* 0x000fe20000010002 */
[----:B------:R-:W3:Y:S02]  /*16ee0*/  LDL.LU R4, [R1+0x498] ;  /* 0x0004980001047983 */ /* 0x000ee40000300800 */
[----:B------:R-:W-:Y:S01]  /*16ef0*/  FMUL.FTZ R40, R40, R34 ;  /* 0x0000002228287220 */ /* 0x000fe20000410000 */
[----:B------:R-:W-:-:S06]  /*16f00*/  FMUL.FTZ R34, R33, -1.4426950216293334961 ;  /* 0xbfb8aa3b21227820 */ /* 0x000fcc0000410000 */
[----:B------:R-:W0:Y:S02]  /*16f10*/  MUFU.EX2 R34, R34 ;  /* 0x0000002200227308 */ /* 0x000e240000000800 */
[----:B0-----:R-:W-:-:S06]  /*16f20*/  FADD.FTZ R34, R34, 1 ;  /* 0x3f80000022227421 */ /* 0x001fcc0000010000 */
[----:B------:R-:W0:Y:S02]  /*16f30*/  MUFU.RCP R34, R34 ;  /* 0x0000002200227308 */ /* 0x000e240000001000 */
        /* <DEDUP_REMOVED lines=30> */
[C---:B0-----:R-:W-:Y:S01]  /*17120*/  FMUL.FTZ R53, R34.reuse, R65 ;  /* 0x0000004122357220 */ /* 0x041fe20000410000 */
[----:B------:R-:W-:Y:S01]  /*17130*/  FADD.FTZ R34, -R34, 1 ;  /* 0x3f80000022227421 */ /* 0x000fe20000010100 */
[----:B---3--:R-:W-:Y:S02]  /*17140*/  FADD.FTZ R35, R57, -UR28 ;  /* 0x8000001c39237e21 */ /* 0x008fe40008010000 */
[----:B------:R-:W3:Y:S02]  /*17150*/  LDL.LU R57, [R1+0x8ec] ;  /* 0x0008ec0001397983 */ /* 0x000ee40000300800 */
        /* <DEDUP_REMOVED lines=40> */
[----:B0-----:R-:W-:-:S03]  /*173e0*/  FMUL.FTZ R34, R35, R43 ;  /* 0x0000002b23227220 */ /* 0x001fc60000410000 */
[----:B------:R-:W4:Y:S01]  /*173f0*/  LDL.LU R43, [R1+0x570] ;  /* 0x00057000012b7983 */ /* 0x000f220000300800 */
        /* <DEDUP_REMOVED lines=43> */
[----:B------:R-:W-:Y:S01]  /*176b0*/  FADD.FTZ R36, -R36, 1 ;  /* 0x3f80000024247421 */ /* 0x000fe20000010100 */
[----:B------:R-:W4:Y:S03]  /*176c0*/  LDL.LU R43, [R1+0x590] ;  /* 0x00059000012b7983 */ /* 0x000f260000300800 */
        /* <DEDUP_REMOVED lines=8> */
[----:B------:R-:W0:Y:S01]  /*17750*/  MUFU.RCP R36, R36 ;  /* 0x0000002400247308 */ /* 0x000e220000001000 */
[----:B------:R-:W-:Y:S01]  /*17760*/  FMUL.FTZ R22, R41, R22 ;  /* 0x0000001629167220 */ /* 0x000fe20000410000 */
[----:B0-----:R-:W-:Y:S02]  /*17770*/  FMUL.FTZ R41, R36, R42 ;  /* 0x0000002a24297220 */ /* 0x001fe40000410000 */
[----:B------:R-:W3:Y:S01]  /*17780*/  LDL.LU R42, [R1+0x5a4] ;  /* 0x0005a400012a7983 */ /* 0x000ee20000300800 */
[----:B------:R-:W-:Y:S01]  /*17790*/  FMUL.FTZ R8, R66, R8 ;  /* 0x0000000842087220 */ /* 0x000fe20000410000 */
[----:B------:R-:W-:Y:S01]  /*177a0*/  FADD.FTZ R36, -R36, 1 ;  /* 0x3f80000024247421 */ /* 0x000fe20000010100 */
[----:B------:R-:W-:Y:S01]  /*177b0*/  FMUL.FTZ R20, R39, R20 ;  /* 0x0000001427147220 */ /* 0x000fe20000410000 */
[----:B------:R0:W-:Y:S04]  /*177c0*/  STL [R1+0x968], R12 ;  /* 0x0009680c01007387 */ /* 0x0001e80000100800 */
[----:B------:R1:W-:Y:S01]  /*177d0*/  STL [R1+0x94c], R8 ;  /* 0x00094c0801007387 */ /* 0x0003e20000100800 */
[----:B------:R-:W-:-:S03]  /*177e0*/  FFMA.FTZ R36, R35, R36, 1 ;  /* 0x3f80000023247423 */ /* 0x000fc60000010024 */
[----:B------:R-:W3:Y:S04]  /*177f0*/  LDL.LU R66, [R1+0x918] ;  /* 0x0009180001427983 */ /* 0x000ee80000300800 */
[----:B0-----:R-:W3:Y:S04]  /*17800*/  LDL.LU R12, [R1+0x874] ;  /* 0x00087400010c7983 */ /* 0x001ee80000300800 */
[----:B-1----:R-:W3:Y:S01]  /*17810*/  LDL.LU R8, [R1+0x5ac] ;  /* 0x0005ac0001087983 */ /* 0x002ee20000300800 */
        /* <DEDUP_REMOVED lines=10> */
[----:B------:R-:W-:Y:S02]  /*178c0*/  FADD.FTZ R36, -R36, 1 ;  /* 0x3f80000024247421 */ /* 0x000fe40000010100 */
[----:B------:R-:W-:Y:S01]  /*178d0*/  FMUL.FTZ R44, R37, UR16 ;  /* 0x00000010252c7c20 */ /* 0x000fe20008410000 */
[----:B------:R-:W2:Y:S01]  /*178e0*/  LDL.LU R4, [R1+0x92c] ;  /* 0x00092c0001047983 */ /* 0x000ea20000300800 */
[----:B------:R-:W-:Y:S02]  /*178f0*/  FFMA.FTZ R36, R35, R36, 1 ;  /* 0x3f80000023247423 */ /* 0x000fe40000010024 */
[----:B------:R-:W-:Y:S02]  /*17900*/  FFMA.FTZ R35, R6, R44, R3 ;  /* 0x0000002c06237223 */ /* 0x000fe40000010003 */
[----:B------:R-:W-:-:S02]  /*17910*/  FMUL.FTZ R39, R39, R36 ;  /* 0x0000002427277220 */ /* 0x000fc40000410000 */
[----:B------:R-:W-:-:S06]  /*17920*/  FMUL.FTZ R36, R35, -1.4426950216293334961 ;  /* 0xbfb8aa3b23247820 */ /* 0x000fcc0000410000 */
[----:B------:R-:W0:Y:S02]  /*17930*/  MUFU.EX2 R36, R36 ;  /* 0x0000002400247308 */ /* 0x000e240000000800 */
[----:B0-----:R-:W-:-:S06]  /*17940*/  FADD.FTZ R36, R36, 1 ;  /* 0x3f80000024247421 */ /* 0x001fcc0000010000 */
[----:B------:R-:W0:Y:S02]  /*17950*/  MUFU.RCP R37, R36 ;  /* 0x0000002400257308 */ /* 0x000e240000001000 */
[C---:B0-----:R-:W-:Y:S01]  /*17960*/  FMUL.FTZ R36, R37.reuse, R43 ;  /* 0x0000002b25247220 */ /* 0x041fe20000410000 */
        /* <DEDUP_REMOVED lines=8> */
[----:B------:R-:W3:Y:S02]  /*179f0*/  MUFU.RCP R62, R37 ;  /* 0x00000025003e7308 */ /* 0x000ee40000001000 */
[C---:B---3--:R-:W-:Y:S01]  /*17a00*/  FMUL.FTZ R37, R62.reuse, R42 ;  /* 0x0000002a3e257220 */ /* 0x048fe20000410000 */
        /* <DEDUP_REMOVED lines=10> */
[----:B------:R1:W-:Y:S04]  /*17ab0*/  STL [R1+0x964], R11 ;  /* 0x0009640b01007387 */ /* 0x0003e80000100800 */
[----:B------:R-:W3:Y:S04]  /*17ac0*/  LDL.LU R67, [R1+0x904] ;  /* 0x0009040001437983 */ /* 0x000ee80000300800 */
[----:B-1----:R-:W4:Y:S01]  /*17ad0*/  LDL.LU R11, [R1+0x928] ;  /* 0x00092800010b7983 */ /* 0x002f220000300800 */
[C---:B0-----:R-:W-:Y:S01]  /*17ae0*/  FMUL.FTZ R37, R63.reuse, R8 ;  /* 0x000000083f257220 */ /* 0x041fe20000410000 */
[----:B------:R-:W-:-:S02]  /*17af0*/  FADD.FTZ R63, -R63, 1 ;  /* 0x3f8000003f3f7421 */ /* 0x000fc40000010100 */
[----:B------:R-:W-:Y:S02]  /*17b00*/  STL [R1+0x974], R15 ;  /* 0x0009740f01007387 */ /* 0x000fe40000100800 */
[----:B------:R-:W-:Y:S02]  /*17b10*/  FFMA.FTZ R62, R62, R63, 1 ;  /* 0x3f8000003e3e7423 */ /* 0x000fe4000001003f */
[----:B------:R0:W-:Y:S02]  /*17b20*/  STL [R1+0x494], R0 ;  /* 0x0004940001007387 */ /* 0x0001e40000100800 */
[----:B------:R-:W-:Y:S02]  /*17b30*/  FMUL.FTZ R37, R37, R62 ;  /* 0x0000003e25257220 */ /* 0x000fe40000410000 */
[----:B------:R1:W-:Y:S04]  /*17b40*/  STL [R1+0x970], R14 ;  /* 0x0009700e01007387 */ /* 0x0003e80000100800 */
[----:B------:R-:W4:Y:S04]  /*17b50*/  LDL.LU R62, [R1+0x920] ;  /* 0x00092000013e7983 */ /* 0x000f280000300800 */
[----:B0-----:R-:W4:Y:S04]  /*17b60*/  LDL.LU R0, [R1+0x924] ;  /* 0x0009240001007983 */ /* 0x001f280000300800 */
[----:B------:R-:W4:Y:S04]  /*17b70*/  LDL.LU R15, [R1+0x900] ;  /* 0x00090000010f7983 */ /* 0x000f280000300800 */
[----:B-1----:R-:W4:Y:S04]  /*17b80*/  LDL.LU R14, [R1+0x618] ;  /* 0x00061800010e7983 */ /* 0x002f280000300800 */
[----:B------:R0:W-:Y:S04]  /*17b90*/  STL [R1+0x958], R10 ;  /* 0x0009580a01007387 */ /* 0x0001e80000100800 */
[----:B------:R1:W-:Y:S04]  /*17ba0*/  STL [R1+0x96c], R13 ;  /* 0x00096c0d01007387 */ /* 0x0003e80000100800 */
[----:B------:R1:W-:Y:S04]  /*17bb0*/  STL [R1+0x950], R7 ;  /* 0x0009500701007387 */ /* 0x0003e80000100800 */
[----:B0-----:R-:W4:Y:S04]  /*17bc0*/  LDL.LU R10, [R1+0x610] ;  /* 0x00061000010a7983 */ /* 0x001f280000300800 */
[----:B-1----:R-:W4:Y:S04]  /*17bd0*/  LDL.LU R13, [R1+0x8f4] ;  /* 0x0008f400010d7983 */ /* 0x002f280000300800 */
[----:B------:R0:W-:Y:S04]  /*17be0*/  STL [R1+0x954], R9 ;  /* 0x0009540901007387 */ /* 0x0001e80000100800 */
[----:B------:R-:W4:Y:S04]  /*17bf0*/  LDL.LU R7, [R1+0x8f0] ;  /* 0x0008f00001077983 */ /* 0x000f280000300800 */
[----:B------:R-:W4:Y:S04]  /*17c00*/  LDL.LU R8, [R1+0x8e8] ;  /* 0x0008e80001087983 */ /* 0x000f280000300800 */
[----:B0-----:R-:W4:Y:S01]  /*17c10*/  LDL.LU R9, [R1+0x608] ;  /* 0x0006080001097983 */ /* 0x001f220000300800 */
[----:B------:R-:W-:Y:S01]  /*17c20*/  FFMA.FTZ R66, R66, R69, RZ ;  /* 0x0000004542427223 */ /* 0x000fe200000100ff */
[----:B------:R-:W-:Y:S01]  /*17c30*/  FADD.FTZ R69, RZ, R69 ;  /* 0x00000045ff457221 */ /* 0x000fe20000010000 */
[----:B------:R-:W-:-:S03]  /*17c40*/  FMUL.FTZ R63, R6, R64 ;  /* 0x00000040063f7220 */ /* 0x000fc60000410000 */
[----:B------:R-:W-:Y:S01]  /*17c50*/  FADD.FTZ R69, R69, R64 ;  /* 0x0000004045457221 */ /* 0x000fe20000010000 */
[----:B--2---:R-:W-:Y:S02]  /*17c60*/  FADD.FTZ R65, R4, R12 ;  /* 0x0000000c04417221 */ /* 0x004fe40000010000 */
[----:B------:R-:W2:Y:S04]  /*17c70*/  LDL.LU R12, [R1+0x600] ;  /* 0x00060000010c7983 */ /* 0x000ea80000300800 */
[----:B------:R-:W2:Y:S01]  /*17c80*/  LDL.LU R4, [R1+0x8e0] ;  /* 0x0008e00001047983 */ /* 0x000ea20000300800 */
[----:B---3--:R-:W-:Y:S01]  /*17c90*/  FFMA.FTZ R66, R67, R64, R66 ;  /* 0x0000004043427223 */ /* 0x008fe20000010042 */
[----:B----4-:R-:W-:Y:S02]  /*17ca0*/  FADD.FTZ R64, R11, R68 ;  /* 0x000000440b407221 */ /* 0x010fe40000010000 */
[----:B------:R-:W3:Y:S01]  /*17cb0*/  LDL.LU R11, [R1+0x5f8] ;  /* 0x0005f800010b7983 */ /* 0x000ee20000300800 */
[----:B------:R-:W-:Y:S01]  /*17cc0*/  FFMA.FTZ R67, R67, R63, R62 ;  /* 0x0000003f43437223 */ /* 0x000fe2000001003e */
[----:B------:R-:W-:-:S02]  /*17cd0*/  FFMA.FTZ R62, R15, R68, R0 ;  /* 0x000000440f3e7223 */ /* 0x000fc40000010000 */
[----:B------:R-:W4:Y:S01]  /*17ce0*/  LDL.LU R0, [R1+0x8d8] ;  /* 0x0008d80001007983 */ /* 0x000f220000300800 */
[----:B------:R-:W-:Y:S01]  /*17cf0*/  FMUL.FTZ R68, R5, R68 ;  /* 0x0000004405447220 */ /* 0x000fe20000410000 */
[----:B------:R-:W-:Y:S01]  /*17d00*/  FADD.FTZ R63, R63, R65 ;  /* 0x000000413f3f7221 */ /* 0x000fe20000010000 */
[----:B------:R-:W-:Y:S02]  /*17d10*/  FMUL.FTZ R65, R6, R14 ;  /* 0x0000000e06417220 */ /* 0x000fe40000410000 */
[----:B------:R-:W-:Y:S01]  /*17d20*/  FFMA.FTZ R67, R15, R68, R67 ;  /* 0x000000440f437223 */ /* 0x000fe20000010043 */
[----:B------:R-:W-:Y:S01]  /*17d30*/  FADD.FTZ R68, R63, R68 ;  /* 0x000000443f447221 */ /* 0x000fe20000010000 */
[----:B------:R-:W-:Y:S01]  /*17d40*/  FADD.FTZ R69, R69, R14 ;  /* 0x0000000e45457221 */ /* 0x000fe20000010000 */
[----:B------:R-:W4:Y:S01]  /*17d50*/  LDL.LU R15, [R1+0x974] ;  /* 0x00097400010f7983 */ /* 0x000f220000300800 */
[----:B------:R-:W-:Y:S01]  /*17d60*/  FMUL.FTZ R63, R5, R10 ;  /* 0x0000000a053f7220 */ /* 0x000fe20000410000 */
[----:B------:R-:W-:Y:S01]  /*17d70*/  FFMA.FTZ R67, R13, R65, R67 ;  /* 0x000000410d437223 */ /* 0x000fe20000010043 */
[----:B------:R-:W-:-:S03]  /*17d80*/  FADD.FTZ R65, R65, R68 ;  /* 0x0000004441417221 */ /* 0x000fc60000010000 */
[----:B------:R-:W-:Y:S01]  /*17d90*/  FFMA.FTZ R67, R7, R63, R67 ;  /* 0x0000003f07437223 */ /* 0x000fe20000010043 */
[----:B------:R-:W-:Y:S01]  /*17da0*/  FADD.FTZ R63, R65, R63 ;  /* 0x0000003f413f7221 */ /* 0x000fe20000010000 */
[----:B------:R-:W-:-:S04]  /*17db0*/  FMUL.FTZ R68, R6, R9 ;  /* 0x0000000906447220 */ /* 0x000fc80000410000 */
[----:B------:R-:W-:Y:S01]  /*17dc0*/  FFMA.FTZ R67, R8, R68, R67 ;  /* 0x0000004408437223 */ /* 0x000fe20000010043 */
[----:B------:R-:W-:Y:S01]  /*17dd0*/  FADD.FTZ R68, R68, R63 ;  /* 0x0000003f44447221 */ /* 0x000fe20000010000 */
[----:B------:R-:W-:Y:S02]  /*17de0*/  FFMA.FTZ R66, R13, R14, R66 ;  /* 0x0000000e0d427223 */ /* 0x000fe40000010042 */
[----:B------:R-:W4:Y:S01]  /*17df0*/  LDL.LU R14, [R1+0x8d0] ;  /* 0x0008d000010e7983 */ /* 0x000f220000300800 */
[----:B------:R-:W-:Y:S01]  /*17e00*/  FADD.FTZ R64, R64, R10 ;  /* 0x0000000a40407221 */ /* 0x000fe20000010000 */
[----:B------:R-:W-:Y:S02]  /*17e10*/  FFMA.FTZ R62, R7, R10, R62 ;  /* 0x0000000a073e7223 */ /* 0x000fe4000001003e */
[----:B------:R-:W4:Y:S01]  /*17e20*/  LDL.LU R10, [R1+0x5ec] ;  /* 0x0005ec00010a7983 */ /* 0x000f220000300800 */
[----:B------:R-:W-:-:S03]  /*17e30*/  FADD.FTZ R69, R69, R9 ;  /* 0x0000000945457221 */ /* 0x000fc60000010000 */
[----:B------:R-:W4:Y:S01]  /*17e40*/  LDL.LU R7, [R1+0x8c4] ;  /* 0x0008c40001077983 */ /* 0x000f220000300800 */
[----:B------:R-:W-:-:S03]  /*17e50*/  FFMA.FTZ R66, R8, R9, R66 ;  /* 0x0000000908427223 */ /* 0x000fc60000010042 */
[----:B------:R-:W4:Y:S04]  /*17e60*/  LDL.LU R13, [R1+0x5e8] ;  /* 0x0005e800010d7983 */ /* 0x000f280000300800 */
[----:B------:R-:W4:Y:S04]  /*17e70*/  LDL.LU R8, [R1+0x8b8] ;  /* 0x0008b80001087983 */ /* 0x000f280000300800 */
[----:B------:R-:W4:Y:S01]  /*17e80*/  LDL.LU R9, [R1+0x5dc] ;  /* 0x0005dc0001097983 */ /* 0x000f220000300800 */
[----:B--2---:R-:W-:-:S04]  /*17e90*/  FMUL.FTZ R65, R5, R12 ;  /* 0x0000000c05417220 */ /* 0x004fc80000410000 */
[----:B------:R-:W-:Y:S01]  /*17ea0*/  FFMA.FTZ R67, R4, R65, R67 ;  /* 0x0000004104437223 */ /* 0x000fe20000010043 */
[----:B------:R-:W-:Y:S02]  /*17eb0*/  FADD.FTZ R65, R68, R65 ;  /* 0x0000004144417221 */ /* 0x000fe40000010000 */
[----:B------:R-:W2:Y:S01]  /*17ec0*/  LDL.LU R68, [R1+0x5f0] ;  /* 0x0005f00001447983 */ /* 0x000ea20000300800 */
[----:B------:R-:W-:Y:S01]  /*17ed0*/  FFMA.FTZ R62, R4, R12, R62 ;  /* 0x0000000c043e7223 */ /* 0x000fe2000001003e */
[----:B------:R-:W-:Y:S02]  /*17ee0*/  FADD.FTZ R64, R64, R12 ;  /* 0x0000000c40407221 */ /* 0x000fe40000010000 */
[----:B------:R-:W2:Y:S04]  /*17ef0*/  LDL.LU R4, [R1+0x8ac] ;  /* 0x0008ac0001047983 */ /* 0x000ea80000300800 */
[----:B------:R-:W2:Y:S01]  /*17f00*/  LDL.LU R12, [R1+0x5d8] ;  /* 0x0005d800010c7983 */ /* 0x000ea20000300800 */
[-C--:B---3--:R-:W-:Y:S01]  /*17f10*/  FMUL.FTZ R63, R6, R11.reuse ;  /* 0x0000000b063f7220 */ /* 0x088fe20000410000 */
[----:B----4-:R-:W-:-:S03]  /*17f20*/  FFMA.FTZ R66, R0, R11, R66 ;  /* 0x0000000b00427223 */ /* 0x010fc60000010042 */
[----:B------:R-:W-:Y:S02]  /*17f30*/  FFMA.FTZ R67, R0, R63, R67 ;  /* 0x0000003f00437223 */ /* 0x000fe40000010043 */
[----:B------:R-:W3:Y:S01]  /*17f40*/  LDL.LU R0, [R1+0x8a8] ;  /* 0x0008a80001007983 */ /* 0x000ee20000300800 */
[----:B------:R-:W-:Y:S01]  /*17f50*/  FADD.FTZ R63, R63, R65 ;  /* 0x000000413f3f7221 */ /* 0x000fe20000010000 */
[----:B------:R-:W-:Y:S02]  /*17f60*/  FADD.FTZ R69, R69, R11 ;  /* 0x0000000b45457221 */ /* 0x000fe40000010000 */
[----:B------:R-:W4:Y:S01]  /*17f70*/  LDL.LU R11, [R1+0x5d4] ;  /* 0x0005d400010b7983 */ /* 0x000f220000300800 */
[-C--:B------:R-:W-:Y:S01]  /*17f80*/  FMUL.FTZ R65, R6, R10.reuse ;  /* 0x0000000a06417220 */ /* 0x080fe20000410000 */
[----:B------:R-:W-:Y:S01]  /*17f90*/  FADD.FTZ R69, R69, R10 ;  /* 0x0000000a45457221 */ /* 0x000fe20000010000 */
[----:B------:R-:W-:Y:S02]  /*17fa0*/  FFMA.FTZ R66, R7, R10, R66 ;  /* 0x0000000a07427223 */ /* 0x000fe40000010042 */
[----:B------:R-:W4:Y:S01]  /*17fb0*/  LDL.LU R10, [R1+0x5c4] ;  /* 0x0005c400010a7983 */ /* 0x000f220000300800 */
[----:B------:R-:W-:Y:S01]  /*17fc0*/  FADD.FTZ R69, R69, R9 ;  /* 0x0000000945457221 */ /* 0x000fe20000010000 */
[----:B--2---:R-:W-:Y:S01]  /*17fd0*/  FADD.FTZ R64, R64, R68 ;  /* 0x0000004440407221 */ /* 0x004fe20000010000 */
[-C--:B------:R-:W-:Y:S01]  /*17fe0*/  FFMA.FTZ R62, R14, R68.reuse, R62 ;  /* 0x000000440e3e7223 */ /* 0x080fe2000001003e */
[----:B------:R-:W-:-:S04]  /*17ff0*/  FMUL.FTZ R68, R5, R68 ;  /* 0x0000004405447220 */ /* 0x000fc80000410000 */
[----:B------:R-:W-:Y:S01]  /*18000*/  FFMA.FTZ R67, R14, R68, R67 ;  /* 0x000000440e437223 */ /* 0x000fe20000010043 */
[----:B------:R-:W-:Y:S01]  /*18010*/  FADD.FTZ R68, R63, R68 ;  /* 0x000000443f447221 */ /* 0x000fe20000010000 */
[----:B------:R-:W-:Y:S01]  /*18020*/  FMUL.FTZ R63, R5, R13 ;  /* 0x0000000d053f7220 */ /* 0x000fe20000410000 */
[----:B------:R-:W2:Y:S01]  /*18030*/  LDL.LU R14, [R1+0x5c8] ;  /* 0x0005c800010e7983 */ /* 0x000ea20000300800 */
[----:B------:R-:W-:Y:S01]  /*18040*/  FFMA.FTZ R67, R7, R65, R67 ;  /* 0x0000004107437223 */ /* 0x000fe20000010043 */
[----:B------:R-:W-:Y:S01]  /*18050*/  FADD.FTZ R65, R65, R68 ;  /* 0x0000004441417221 */ /* 0x000fe20000010000 */
[----:B------:R-:W-:Y:S01]  /*18060*/  FMUL.FTZ R68, R6, R9 ;  /* 0x0000000906447220 */ /* 0x000fe20000410000 */
[----:B------:R-:W2:Y:S01]  /*18070*/  LDL.LU R7, [R1+0x898] ;  /* 0x0008980001077983 */ /* 0x000ea20000300800 */
[----:B------:R-:W-:Y:S01]  /*18080*/  FFMA.FTZ R67, R8, R63, R67 ;  /* 0x0000003f08437223 */ /* 0x000fe20000010043 */
[----:B------:R-:W-:Y:S01]  /*18090*/  FADD.FTZ R63, R65, R63 ;  /* 0x0000003f413f7221 */ /* 0x000fe20000010000 */
[----:B------:R-:W-:-:S02]  /*180a0*/  FMUL.FTZ R65, R5, R12 ;  /* 0x0000000c05417220 */ /* 0x000fc40000410000 */
[----:B------:R-:W-:Y:S01]  /*180b0*/  FFMA.FTZ R67, R4, R68, R67 ;  /* 0x0000004404437223 */ /* 0x000fe20000010043 */
[----:B------:R-:W-:Y:S01]  /*180c0*/  FADD.FTZ R68, R68, R63 ;  /* 0x0000003f44447221 */ /* 0x000fe20000010000 */
[----:B------:R-:W-:Y:S01]  /*180d0*/  FFMA.FTZ R62, R8, R13, R62 ;  /* 0x0000000d083e7223 */ /* 0x000fe2000001003e */
[----:B------:R-:W-:Y:S01]  /*180e0*/  FADD.FTZ R64, R64, R13 ;  /* 0x0000000d40407221 */ /* 0x000fe20000010000 */
[----:B------:R-:W2:Y:S01]  /*180f0*/  LDL.LU R8, [R1+0x894] ;  /* 0x0008940001087983 */ /* 0x000ea20000300800 */
[----:B------:R-:W-:-:S03]  /*18100*/  FFMA.FTZ R66, R4, R9, R66 ;  /* 0x0000000904427223 */ /* 0x000fc60000010042 */
[----:B------:R-:W2:Y:S04]  /*18110*/  LDL.LU R13, [R1+0x5b8] ;  /* 0x0005b800010d7983 */ /* 0x000ea80000300800 */
[----:B------:R-:W2:Y:S04]  /*18120*/  LDL.LU R4, [R1+0x88c] ;  /* 0x00088c0001047983 */ /* 0x000ea80000300800 */
[----:B------:R-:W2:Y:S01]  /*18130*/  LDL.LU R9, [R1+0x5b4] ;  /* 0x0005b40001097983 */ /* 0x000ea20000300800 */
[----:B---3--:R-:W-:Y:S01]  /*18140*/  FFMA.FTZ R67, R0, R65, R67 ;  /* 0x0000004100437223 */ /* 0x008fe20000010043 */
[----:B------:R-:W-:-:S02]  /*18150*/  FADD.FTZ R65, R68, R65 ;  /* 0x0000004144417221 */ /* 0x000fc40000010000 */
[----:B------:R-:W3:Y:S01]  /*18160*/  LDL.LU R68, [R1+0x8a4] ;  /* 0x0008a40001447983 */ /* 0x000ee20000300800 */
[----:B------:R-:W-:-:S03]  /*18170*/  FFMA.FTZ R62, R0, R12, R62 ;  /* 0x0000000c003e7223 */ /* 0x000fc6000001003e */
[----:B------:R-:W3:Y:S01]  /*18180*/  LDL.LU R0, [R1+0x884] ;  /* 0x0008840001007983 */ /* 0x000ee20000300800 */
[----:B----4-:R-:W-:Y:S01]  /*18190*/  FMUL.FTZ R63, R6, R11 ;  /* 0x0000000b063f7220 */ /* 0x010fe20000410000 */
[----:B------:R-:W-:Y:S01]  /*181a0*/  FADD.FTZ R64, R64, R12 ;  /* 0x0000000c40407221 */ /* 0x000fe20000010000 */
[----:B------:R-:W-:Y:S01]  /*181b0*/  FADD.FTZ R69, R69, R11 ;  /* 0x0000000b45457221 */ /* 0x000fe20000010000 */
[----:B------:R-:W4:Y:S03]  /*181c0*/  LDL.LU R12, [R1+0x5a8] ;  /* 0x0005a800010c7983 */ /* 0x000f260000300800 */
[----:B------:R-:W-:Y:S01]  /*181d0*/  FADD.FTZ R69, R69, R10 ;  /* 0x0000000a45457221 */ /* 0x000fe20000010000 */
[----:B--2---:R-:W-:Y:S01]  /*181e0*/  FADD.FTZ R64, R64, R14 ;  /* 0x0000000e40407221 */ /* 0x004fe20000010000 */
[----:B------:R-:W-:-:S03]  /*181f0*/  FFMA.FTZ R62, R7, R14, R62 ;  /* 0x0000000e073e7223 */ /* 0x000fc6000001003e */
[----:B------:R-:W-:Y:S01]  /*18200*/  FADD.FTZ R64, R64, R13 ;  /* 0x0000000d40407221 */ /* 0x000fe20000010000 */
[----:B------:R-:W-:Y:S01]  /*18210*/  FFMA.FTZ R62, R4, R13, R62 ;  /* 0x0000000d043e7223 */ /* 0x000fe2000001003e */
[C---:B---3--:R-:W-:Y:S01]  /*18220*/  FFMA.FTZ R66, R68.reuse, R11, R66 ;  /* 0x0000000b44427223 */ /* 0x048fe20000010042 */
[----:B------:R-:W-:Y:S01]  /*18230*/  FFMA.FTZ R67, R68, R63, R67 ;  /* 0x0000003f44437223 */ /* 0x000fe20000010043 */
[----:B------:R-:W-:Y:S01]  /*18240*/  FMUL.FTZ R68, R5, R14 ;  /* 0x0000000e05447220 */ /* 0x000fe20000410000 */
[----:B------:R-:W-:Y:S01]  /*18250*/  FADD.FTZ R63, R63, R65 ;  /* 0x000000413f3f7221 */ /* 0x000fe20000010000 */
[-C--:B------:R-:W-:Y:S01]  /*18260*/  FMUL.FTZ R65, R6, R10.reuse ;  /* 0x0000000a06417220 */ /* 0x080fe20000410000 */
[C---:B------:R-:W-:Y:S01]  /*18270*/  FFMA.FTZ R66, R8.reuse, R10, R66 ;  /* 0x0000000a08427223 */ /* 0x040fe20000010042 */
[----:B------:R-:W-:Y:S01]  /*18280*/  FFMA.FTZ R67, R7, R68, R67 ;  /* 0x0000004407437223 */ /* 0x000fe20000010043 */
[----:B------:R-:W-:Y:S01]  /*18290*/  FADD.FTZ R68, R63, R68 ;  /* 0x000000443f447221 */ /* 0x000fe20000010000 */
[----:B------:R-:W-:Y:S01]  /*182a0*/  FMUL.FTZ R63, R5, R13 ;  /* 0x0000000d053f7220 */ /* 0x000fe20000410000 */
[----:B------:R-:W2:Y:S01]  /*182b0*/  LDL.LU R11, [R1+0x5a0] ;  /* 0x0005a000010b7983 */ /* 0x000ea20000300800 */
[----:B------:R-:W-:Y:S01]  /*182c0*/  FFMA.FTZ R67, R8, R65, R67 ;  /* 0x0000004108437223 */ /* 0x000fe20000010043 */
[----:B------:R-:W-:Y:S01]  /*182d0*/  FADD.FTZ R65, R65, R68 ;  /* 0x0000004441417221 */ /* 0x000fe20000010000 */
[----:B------:R-:W-:Y:S01]  /*182e0*/  FMUL.FTZ R68, R6, R9 ;  /* 0x0000000906447220 */ /* 0x000fe20000410000 */
[----:B------:R-:W3:Y:S01]  /*182f0*/  LDL.LU R7, [R1+0x870] ;  /* 0x0008700001077983 */ /* 0x000ee20000300800 */
[----:B------:R-:W-:Y:S01]  /*18300*/  FFMA.FTZ R67, R4, R63, R67 ;  /* 0x0000003f04437223 */ /* 0x000fe20000010043 */
[----:B------:R-:W-:-:S02]  /*18310*/  FADD.FTZ R63, R65, R63 ;  /* 0x0000003f413f7221 */ /* 0x000fc40000010000 */
[----:B------:R-:W3:Y:S01]  /*18320*/  LDL.LU R14, [R1+0x594] ;  /* 0x00059400010e7983 */ /* 0x000ee20000300800 */
[----:B------:R-:W-:Y:S01]  /*18330*/  FFMA.FTZ R67, R0, R68, R67 ;  /* 0x0000004400437223 */ /* 0x000fe20000010043 */
[----:B------:R-:W-:Y:S02]  /*18340*/  FADD.FTZ R68, R68, R63 ;  /* 0x0000003f44447221 */ /* 0x000fe40000010000 */
[----:B------:R-:W3:Y:S04]  /*18350*/  LDL.LU R8, [R1+0x86c] ;  /* 0x00086c0001087983 */ /* 0x000ee80000300800 */
[----:B------:R-:W3:Y:S04]  /*18360*/  LDL.LU R10, [R1+0x58c] ;  /* 0x00058c00010a7983 */ /* 0x000ee80000300800 */
[----:B------:R-:W2:Y:S04]  /*18370*/  LDL.LU R63, [R1+0x880] ;  /* 0x00088000013f7983 */ /* 0x000ea80000300800 */
[----:B------:R-:W3:Y:S01]  /*18380*/  LDL.LU R4, [R1+0x860] ;  /* 0x0008600001047983 */ /* 0x000ee20000300800 */
[----:B------:R-:W-:-:S03]  /*18390*/  FFMA.FTZ R66, R0, R9, R66 ;  /* 0x0000000900427223 */ /* 0x000fc60000010042 */
[----:B------:R-:W3:Y:S04]  /*183a0*/  LDL.LU R13, [R1+0x580] ;  /* 0x00058000010d7983 */ /* 0x000ee80000300800 */
[----:B------:R-:W3:Y:S01]  /*183b0*/  LDL.LU R0, [R1+0x85c] ;  /* 0x00085c0001007983 */ /* 0x000ee20000300800 */
[-C--:B----4-:R-:W-:Y:S01]  /*183c0*/  FMUL.FTZ R65, R5, R12.reuse ;  /* 0x0000000c05417220 */ /* 0x090fe20000410000 */
[----:B------:R-:W-:Y:S02]  /*183d0*/  FADD.FTZ R69, R69, R9 ;  /* 0x0000000945457221 */ /* 0x000fe40000010000 */
[----:B------:R-:W4:Y:S01]  /*183e0*/  LDL.LU R9, [R1+0x56c] ;  /* 0x00056c0001097983 */ /* 0x000f220000300800 */
[----:B------:R-:W-:Y:S01]  /*183f0*/  FADD.FTZ R64, R64, R12 ;  /* 0x0000000c40407221 */ /* 0x000fe20000010000 */
[C---:B--2---:R-:W-:Y:S01]  /*18400*/  FFMA.FTZ R62, R63.reuse, R12, R62 ;  /* 0x0000000c3f3e7223 */ /* 0x044fe2000001003e */
[----:B------:R-:W-:Y:S01]  /*18410*/  FFMA.FTZ R67, R63, R65, R67 ;  /* 0x000000413f437223 */ /* 0x000fe20000010043 */
[----:B------:R-:W-:Y:S01]  /*18420*/  FMUL.FTZ R63, R6, R11 ;  /* 0x0000000b063f7220 */ /* 0x000fe20000410000 */
[----:B------:R-:W-:Y:S01]  /*18430*/  FADD.FTZ R65, R68, R65 ;  /* 0x0000004144417221 */ /* 0x000fe20000010000 */
[----:B---3--:R-:W-:Y:S01]  /*18440*/  FMUL.FTZ R68, R5, R14 ;  /* 0x0000000e05447220 */ /* 0x008fe20000410000 */
[----:B------:R-:W2:Y:S01]  /*18450*/  LDL.LU R12, [R1+0x55c] ;  /* 0x00055c00010c7983 */ /* 0x000ea20000300800 */
[----:B------:R-:W-:Y:S01]  /*18460*/  FFMA.FTZ R67, R7, R63, R67 ;  /* 0x0000003f07437223 */ /* 0x000fe20000010043 */
[----:B------:R-:W-:Y:S01]  /*18470*/  FADD.FTZ R63, R63, R65 ;  /* 0x000000413f3f7221 */ /* 0x000fe20000010000 */
[----:B------:R-:W-:-:S02]  /*18480*/  FMUL.FTZ R65, R6, R10 ;  /* 0x0000000a06417220 */ /* 0x000fc40000410000 */
[----:B------:R-:W-:Y:S01]  /*18490*/  FFMA.FTZ R67, R8, R68, R67 ;  /* 0x0000004408437223 */ /* 0x000fe20000010043 */
[----:B------:R-:W-:Y:S01]  /*184a0*/  FADD.FTZ R68, R63, R68 ;  /* 0x000000443f447221 */ /* 0x000fe20000010000 */
[----:B------:R-:W-:Y:S02]  /*184b0*/  FMUL.FTZ R63, R5, R13 ;  /* 0x0000000d053f7220 */ /* 0x000fe40000410000 */
[----:B------:R-:W-:Y:S01]  /*184c0*/  FFMA.FTZ R67, R4, R65, R67 ;  /* 0x0000004104437223 */ /* 0x000fe20000010043 */
[----:B------:R-:W-:-:S03]  /*184d0*/  FADD.FTZ R65, R65, R68 ;  /* 0x0000004441417221 */ /* 0x000fc60000010000 */
[----:B------:R-:W-:Y:S01]  /*184e0*/  FFMA.FTZ R67, R0, R63, R67 ;  /* 0x0000003f00437223 */ /* 0x000fe20000010043 */
[----:B------:R-:W-:Y:S02]  /*184f0*/  FADD.FTZ R63, R65, R63 ;  /* 0x0000003f413f7221 */ /* 0x000fe40000010000 */
[----:B------:R-:W3:Y:S01]  /*18500*/  LDL.LU R65, [R1+0x850] ;  /* 0x0008500001417983 */ /* 0x000ee20000300800 */
[----:B------:R-:W-:Y:S01]  /*18510*/  FFMA.FTZ R66, R7, R11, R66 ;  /* 0x0000000b07427223 */ /* 0x000fe20000010042 */
[----:B------:R-:W-:Y:S02]  /*18520*/  FADD.FTZ R69, R69, R11 ;  /* 0x0000000b45457221 */ /* 0x000fe40000010000 */
[----:B------:R-:W2:Y:S01]  /*18530*/  LDL.LU R7, [R1+0x84c] ;  /* 0x00084c0001077983 */ /* 0x000ea20000300800 */
[----:B------:R-:W-:-:S03]  /*18540*/  FFMA.FTZ R62, R8, R14, R62 ;  /* 0x0000000e083e7223 */ /* 0x000fc6000001003e */
[----:B------:R-:W2:Y:S01]  /*18550*/  LDL.LU R11, [R1+0x558] ;  /* 0x00055800010b7983 */ /* 0x000ea20000300800 */
[----:B------:R-:W-:Y:S01]  /*18560*/  FADD.FTZ R64, R64, R14 ;  /* 0x0000000e40407221 */ /* 0x000fe20000010000 */
[----:B------:R-:W-:Y:S02]  /*18570*/  FFMA.FTZ R66, R4, R10, R66 ;  /* 0x0000000a04427223 */ /* 0x000fe40000010042 */
[----:B------:R-:W2:Y:S01]  /*18580*/  LDL.LU R8, [R1+0x840] ;  /* 0x0008400001087983 */ /* 0x000ea20000300800 */
[----:B------:R-:W-:-:S03]  /*18590*/  FADD.FTZ R69, R69, R10 ;  /* 0x0000000a45457221 */ /* 0x000fc60000010000 */
[----:B------:R-:W2:Y:S04]  /*185a0*/  LDL.LU R14, [R1+0x54c] ;  /* 0x00054c00010e7983 */ /* 0x000ea80000300800 */
[----:B------:R-:W2:Y:S01]  /*185b0*/  LDL.LU R10, [R1+0x548] ;  /* 0x00054800010a7983 */ /* 0x000ea20000300800 */
[----:B------:R-:W-:-:S03]  /*185c0*/  FFMA.FTZ R62, R0, R13, R62 ;  /* 0x0000000d003e7223 */ /* 0x000fc6000001003e */
[----:B------:R-:W2:Y:S04]  /*185d0*/  LDL.LU R4, [R1+0x7ec] ;  /* 0x0007ec0001047983 */ /* 0x000ea80000300800 */
[----:B------:R-:W2:Y:S01]  /*185e0*/  LDL.LU R0, [R1+0x7e8] ;  /* 0x0007e80001007983 */ /* 0x000ea20000300800 */
[-C--:B----4-:R-:W-:Y:S01]  /*185f0*/  FMUL.FTZ R68, R6, R9.reuse ;  /* 0x0000000906447220 */ /* 0x090fe20000410000 */
[----:B------:R-:W-:Y:S02]  /*18600*/  FADD.FTZ R64, R64, R13 ;  /* 0x0000000d40407221 */ /* 0x000fe40000010000 */
[----:B------:R-:W4:Y:S01]  /*18610*/  LDL.LU R13, [R1+0x534] ;  /* 0x00053400010d7983 */ /* 0x000f220000300800 */
[----:B------:R-:W-:Y:S01]  /*18620*/  FADD.FTZ R69, R69, R9 ;  /* 0x0000000945457221 */ /* 0x000fe20000010000 */
[C---:B---3--:R-:W-:Y:S01]  /*18630*/  FFMA.FTZ R66, R65.reuse, R9, R66 ;  /* 0x0000000941427223 */ /* 0x048fe20000010042 */
[----:B------:R-:W-:Y:S01]  /*18640*/  FFMA.FTZ R67, R65, R68, R67 ;  /* 0x0000004441437223 */ /* 0x000fe20000010043 */
[----:B--2---:R-:W-:Y:S01]  /*18650*/  FMUL.FTZ R65, R5, R12 ;  /* 0x0000000c05417220 */ /* 0x004fe20000410000 */
[----:B------:R-:W-:Y:S01]  /*18660*/  FADD.FTZ R68, R68, R63 ;  /* 0x0000003f44447221 */ /* 0x000fe20000010000 */
[----:B------:R-:W2:Y:S02]  /*18670*/  LDL.LU R9, [R1+0x530] ;  /* 0x0005300001097983 */ /* 0x000ea40000300800 */
[----:B------:R-:W-:Y:S01]  /*18680*/  FFMA.FTZ R67, R7, R65, R67 ;  /* 0x0000004107437223 */ /* 0x000fe20000010043 */
[----:B------:R-:W-:Y:S01]  /*18690*/  FADD.FTZ R65, R68, R65 ;  /* 0x0000004144417221 */ /* 0x000fe20000010000 */
[----:B------:R-:W-:-:S04]  /*186a0*/  FMUL.FTZ R63, R6, R11 ;  /* 0x0000000b063f7220 */ /* 0x000fc80000410000 */
[----:B------:R-:W-:Y:S01]  /*186b0*/  FFMA.FTZ R67, R8, R63, R67 ;  /* 0x0000003f08437223 */ /* 0x000fe20000010043 */
[----:B------:R-:W-:Y:S01]  /*186c0*/  FADD.FTZ R65, R63, R65 ;  /* 0x000000413f417221 */ /* 0x000fe20000010000 */
[----:B------:R-:W-:Y:S01]  /*186d0*/  FMUL.FTZ R68, R5, R14 ;  /* 0x0000000e05447220 */ /* 0x000fe20000410000 */
[----:B------:R-:W-:-:S03]  /*186e0*/  FMUL.FTZ R63, R6, R10 ;  /* 0x0000000a063f7220 */ /* 0x000fc60000410000 */
[----:B------:R-:W-:Y:S01]  /*186f0*/  FADD.FTZ R65, R65, R68 ;  /* 0x0000004441417221 */ /* 0x000fe20000010000 */
[----:B------:R-:W-:-:S03]  /*18700*/  FFMA.FTZ R67, R4, R68, R67 ;  /* 0x0000004404437223 */ /* 0x000fc60000010043 */
[----:B------:R-:W-:Y:S01]  /*18710*/  FADD.FTZ R65, R63, R65 ;  /* 0x000000413f417221 */ /* 0x000fe20000010000 */
[----:B------:R-:W-:Y:S02]  /*18720*/  FFMA.FTZ R68, R0, R63, R67 ;  /* 0x0000003f00447223 */ /* 0x000fe40000010043 */
[----:B------:R-:W3:Y:S01]  /*18730*/  LDL.LU R63, [R1+0x7cc] ;  /* 0x0007cc00013f7983 */ /* 0x000ee20000300800 */
[----:B------:R-:W-:Y:S01]  /*18740*/  FFMA.FTZ R62, R7, R12, R62 ;  /* 0x0000000c073e7223 */ /* 0x000fe2000001003e */
[----:B------:R-:W-:Y:S02]  /*18750*/  FADD.FTZ R64, R64, R12 ;  /* 0x0000000c40407221 */ /* 0x000fe40000010000 */
[----:B------:R-:W3:Y:S01]  /*18760*/  LDL.LU R7, [R1+0x7c8] ;  /* 0x0007c80001077983 */ /* 0x000ee20000300800 */
[----:B------:R-:W-:-:S03]  /*18770*/  FFMA.FTZ R66, R8, R11, R66 ;  /* 0x0000000b08427223 */ /* 0x000fc60000010042 */
[----:B------:R-:W3:Y:S01]  /*18780*/  LDL.LU R12, [R1+0x51c] ;  /* 0x00051c00010c7983 */ /* 0x000ee20000300800 */
[----:B------:R-:W-:Y:S01]  /*18790*/  FADD.FTZ R69, R69, R11 ;  /* 0x0000000b45457221 */ /* 0x000fe20000010000 */
[----:B------:R-:W-:Y:S02]  /*187a0*/  FFMA.FTZ R62, R4, R14, R62 ;  /* 0x0000000e043e7223 */ /* 0x000fe4000001003e */
[----:B------:R-:W3:Y:S01]  /*187b0*/  LDL.LU R8, [R1+0x7a4] ;  /* 0x0007a40001087983 */ /* 0x000ee20000300800 */
[----:B------:R-:W-:-:S03]  /*187c0*/  FADD.FTZ R64, R64, R14 ;  /* 0x0000000e40407221 */ /* 0x000fc60000010000 */
[----:B------:R-:W3:Y:S04]  /*187d0*/  LDL.LU R11, [R1+0x518] ;  /* 0x00051800010b7983 */ /* 0x000ee80000300800 */
[----:B------:R-:W3:Y:S01]  /*187e0*/  LDL.LU R14, [R1+0x514] ;  /* 0x00051400010e7983 */ /* 0x000ee20000300800 */
[----:B------:R-:W-:-:S03]  /*187f0*/  FFMA.FTZ R66, R0, R10, R66 ;  /* 0x0000000a00427223 */ /* 0x000fc60000010042 */
[----:B------:R-:W3:Y:S04]  /*18800*/  LDL.LU R4, [R1+0x7a0] ;  /* 0x0007a00001047983 */ /* 0x000ee80000300800 */
[----:B------:R-:W3:Y:S01]  /*18810*/  LDL.LU R0, [R1+0x784] ;  /* 0x0007840001007983 */ /* 0x000ee20000300800 */
[----:B----4-:R-:W-:-:S04]  /*18820*/  FMUL.FTZ R67, R5, R13 ;  /* 0x0000000d05437220 */ /* 0x010fc80000410000 */
[----:B------:R-:W-:Y:S01]  /*18830*/  FADD.FTZ R65, R65, R67 ;  /* 0x0000004341417221 */ /* 0x000fe20000010000 */
[----:B------:R-:W-:Y:S02]  /*18840*/  FADD.FTZ R69, R69, R10 ;  /* 0x0000000a45457221 */ /* 0x000fe40000010000 */
[----:B------:R-:W4:Y:S01]  /*18850*/  LDL.LU R10, [R1+0x510] ;  /* 0x00051000010a7983 */ /* 0x000f220000300800 */
[----:B------:R-:W-:Y:S01]  /*18860*/  FADD.FTZ R64, R64, R13 ;  /* 0x0000000d40407221 */ /* 0x000fe20000010000 */
[----:B--2---:R-:W-:Y:S01]  /*18870*/  FADD.FTZ R69, R69, R9 ;  /* 0x0000000945457221 */ /* 0x004fe20000010000 */
[C---:B---3--:R-:W-:Y:S01]  /*18880*/  FFMA.FTZ R62, R63.reuse, R13, R62 ;  /* 0x0000000d3f3e7223 */ /* 0x048fe2000001003e */
[----:B------:R-:W-:Y:S01]  /*18890*/  FFMA.FTZ R68, R63, R67, R68 ;  /* 0x000000433f447223 */ /* 0x000fe20000010044 */
[----:B------:R-:W-:Y:S01]  /*188a0*/  FMUL.FTZ R63, R6, R9 ;  /* 0x00000009063f7220 */ /* 0x000fe20000410000 */
[----:B------:R-:W2:Y:S03]  /*188b0*/  LDL.LU R13, [R1+0x508] ;  /* 0x00050800010d7983 */ /* 0x000ea60000300800 */
        /* <DEDUP_REMOVED lines=12> */
[----:B------:R-:W-:-:S03]  /*18980*/  FFMA.FTZ R66, R7, R9, R66 ;  /* 0x0000000907427223 */ /* 0x000fc60000010042 */
        /* <DEDUP_REMOVED lines=152> */
[----:B----4-:R-:W-:-:S04]  /*19310*/  FMUL.FTZ R63, R6, R9 ;  /* 0x00000009063f7220 */ /* 0x010fc80000410000 */
[----:B------:R-:W-:Y:S01]  /*19320*/  FADD.FTZ R65, R63, R65 ;  /* 0x000000413f417221 */ /* 0x000fe20000010000 */
[----:B------:R-:W-:Y:S02]  /*19330*/  FADD.FTZ R64, R64, R13 ;  /* 0x0000000d40407221 */ /* 0x000fe40000010000 */
[----:B------:R-:W4:Y:S01]  /*19340*/  LDL.LU R13, [R1+0x448] ;  /* 0x00044800010d7983 */ /* 0x000f220000300800 */
[C---:B---3--:R-:W-:Y:S01]  /*19350*/  FFMA.FTZ R66, R67.reuse, R9, R66 ;  /* 0x0000000943427223 */ /* 0x048fe20000010042 */
[----:B------:R-:W-:Y:S01]  /*19360*/  FFMA.FTZ R68, R67, R63, R68 ;  /* 0x0000003f43447223 */ /* 0x000fe20000010044 */
[----:B--2---:R-:W-:-:S04]  /*19370*/  FMUL.FTZ R67, R5, R12 ;  /* 0x0000000c05437220 */ /* 0x004fc80000410000 */
        /* <DEDUP_REMOVED lines=11> */
[----:B------:R-:W2:Y:S01]  /*19430*/  LDL.LU R63, [R1+0x684] ;  /* 0x00068400013f7983 */ /* 0x000ea20000300800 */
[----:B------:R-:W-:-:S03]  /*19440*/  FADD.FTZ R69, R69, R9 ;  /* 0x0000000945457221 */ /* 0x000fc60000010000 */
[----:B------:R-:W3:Y:S01]  /*19450*/  LDL.LU R9, [R1+0x444] ;  /* 0x0004440001097983 */ /* 0x000ee20000300800 */
[----:B----4-:R-:W-:Y:S01]  /*19460*/  FMUL.FTZ R67, R5, R13 ;  /* 0x0000000d05437220 */ /* 0x010fe20000410000 */
[----:B------:R-:W-:Y:S02]  /*19470*/  FFMA.FTZ R62, R7, R12, R62 ;  /* 0x0000000c073e7223 */ /* 0x000fe4000001003e */
[----:B------:R-:W4:Y:S01]  /*19480*/  LDL.LU R7, [R1+0x440] ;  /* 0x0004400001077983 */ /* 0x000f220000300800 */
[----:B------:R-:W-:Y:S01]  /*19490*/  FADD.FTZ R65, R65, R67 ;  /* 0x0000004341417221 */ /* 0x000fe20000010000 */
[----:B------:R-:W-:Y:S01]  /*194a0*/  FADD.FTZ R64, R64, R12 ;  /* 0x0000000c40407221 */ /* 0x000fe20000010000 */
[----:B------:R-:W-:Y:S01]  /*194b0*/  FFMA.FTZ R66, R8, R11, R66 ;  /* 0x0000000b08427223 */ /* 0x000fe20000010042 */
[----:B------:R-:W4:Y:S01]  /*194c0*/  LDL.LU R12, [R1+0x67c] ;  /* 0x00067c00010c7983 */ /* 0x000f220000300800 */
[----:B------:R-:W-:-:S03]  /*194d0*/  FFMA.FTZ R62, R4, R14, R62 ;  /* 0x0000000e043e7223 */ /* 0x000fc6000001003e */
[----:B------:R-:W4:Y:S01]  /*194e0*/  LDL.LU R8, [R1+0x43c] ;  /* 0x00043c0001087983 */ /* 0x000f220000300800 */
[----:B------:R-:W-:-:S03]  /*194f0*/  FADD.FTZ R69, R69, R11 ;  /* 0x0000000b45457221 */ /* 0x000fc60000010000 */
[----:B------:R-:W4:Y:S01]  /*19500*/  LDL.LU R4, [R1+0x438] ;  /* 0x0004380001047983 */ /* 0x000f220000300800 */
[----:B------:R-:W-:-:S03]  /*19510*/  FFMA.FTZ R66, R0, R10, R66 ;  /* 0x0000000a00427223 */ /* 0x000fc60000010042 */
[----:B------:R-:W4:Y:S04]  /*19520*/  LDL.LU R11, [R1+0x678] ;  /* 0x00067800010b7983 */ /* 0x000f280000300800 */
[----:B------:R-:W4:Y:S01]  /*19530*/  LDL.LU R0, [R1+0x674] ;  /* 0x0006740001007983 */ /* 0x000f220000300800 */
[----:B--2---:R-:W-:-:S03]  /*19540*/  FFMA.FTZ R68, R63, R67, R68 ;  /* 0x000000433f447223 */ /* 0x004fc60000010044 */
[----:B------:R-:W2:Y:S01]  /*19550*/  LDL.LU R67, [R1+0x680] ;  /* 0x0006800001437983 */ /* 0x000ea20000300800 */
[----:B------:R-:W-:Y:S01]  /*19560*/  FFMA.FTZ R62, R63, R13, R62 ;  /* 0x0000000d3f3e7223 */ /* 0x000fe2000001003e */
[----:B---3--:R-:W-:-:S04]  /*19570*/  FMUL.FTZ R63, R6, R9 ;  /* 0x00000009063f7220 */ /* 0x008fc80000410000 */
[----:B------:R-:W-:Y:S01]  /*19580*/  FADD.FTZ R65, R63, R65 ;  /* 0x000000413f417221 */ /* 0x000fe20000010000 */
[----:B------:R-:W-:Y:S02]  /*19590*/  FADD.FTZ R69, R69, R10 ;  /* 0x0000000a45457221 */ /* 0x000fe40000010000 */
[----:B------:R-:W3:Y:S01]  /*195a0*/  LDL.LU R10, [R1+0x434] ;  /* 0x00043400010a7983 */ /* 0x000ee20000300800 */
[C---:B--2---:R-:W-:Y:S01]  /*195b0*/  FFMA.FTZ R66, R67.reuse, R9, R66 ;  /* 0x0000000943427223 */ /* 0x044fe20000010042 */
[----:B------:R-:W-:Y:S01]  /*195c0*/  FFMA.FTZ R68, R67, R63, R68 ;  /* 0x0000003f43447223 */ /* 0x000fe20000010044 */
[----:B----4-:R-:W-:Y:S01]  /*195d0*/  FMUL.FTZ R67, R5, R7 ;  /* 0x0000000705437220 */ /* 0x010fe20000410000 */
[----:B------:R-:W-:-:S03]  /*195e0*/  FMUL.FTZ R63, R6, R8 ;  /* 0x00000008063f7220 */ /* 0x000fc60000410000 */
[----:B------:R-:W-:Y:S01]  /*195f0*/  FFMA.FTZ R68, R12, R67, R68 ;  /* 0x000000430c447223 */ /* 0x000fe20000010044 */
[----:B------:R-:W-:Y:S01]  /*19600*/  FADD.FTZ R65, R65, R67 ;  /* 0x0000004341417221 */ /* 0x000fe20000010000 */
[----:B------:R-:W-:Y:S02]  /*19610*/  FMUL.FTZ R67, R5, R4 ;  /* 0x0000000405437220 */ /* 0x000fe40000410000 */
[----:B------:R-:W-:Y:S01]  /*19620*/  FFMA.FTZ R68, R11, R63, R68 ;  /* 0x0000003f0b447223 */ /* 0x000fe20000010044 */
[----:B------:R-:W-:-:S03]  /*19630*/  FADD.FTZ R65, R63, R65 ;  /* 0x000000413f417221 */ /* 0x000fc60000010000 */
[----:B------:R-:W-:Y:S01]  /*19640*/  FFMA.FTZ R68, R0, R67, R68 ;  /* 0x0000004300447223 */ /* 0x000fe20000010044 */
[----:B------:R-:W-:Y:S02]  /*19650*/  FADD.FTZ R65, R65, R67 ;  /* 0x0000004341417221 */ /* 0x000fe40000010000 */
[----:B------:R-:W2:Y:S01]  /*19660*/  LDL.LU R67, [R1+0x670] ;  /* 0x0006700001437983 */ /* 0x000ea20000300800 */
[----:B------:R-:W-:Y:S01]  /*19670*/  FADD.FTZ R64, R64, R14 ;  /* 0x0000000e40407221 */ /* 0x000fe20000010000 */
[----:B---3--:R-:W-:Y:S01]  /*19680*/  FMUL.FTZ R63, R6, R10 ;  /* 0x0000000a063f7220 */ /* 0x008fe20000410000 */
[----:B------:R-:W-:Y:S01]  /*19690*/  FFMA.FTZ R66, R11, R8, R66 ;  /* 0x000000080b427223 */ /* 0x000fe20000010042 */
[----:B------:R-:W-:Y:S01]  /*196a0*/  FADD.FTZ R69, R69, R9 ;  /* 0x0000000945457221 */ /* 0x000fe20000010000 */
[----:B------:R-:W-:Y:S01]  /*196b0*/  FADD.FTZ R64, R64, R13 ;  /* 0x0000000d40407221 */ /* 0x000fe20000010000 */
[----:B------:R-:W-:Y:S01]  /*196c0*/  FADD.FTZ R65, R63, R65 ;  /* 0x000000413f417221 */ /* 0x000fe20000010000 */
[----:B------:R-:W3:Y:S04]  /*196d0*/  LDL.LU R13, [R1+0x430] ;  /* 0x00043000010d7983 */ /* 0x000ee80000300800 */
[----:B------:R-:W4:Y:S01]  /*196e0*/  LDL.LU R9, [R1+0x42c] ;  /* 0x00042c0001097983 */ /* 0x000f220000300800 */
[----:B------:R-:W-:-:S03]  /*196f0*/  FFMA.FTZ R62, R12, R7, R62 ;  /* 0x000000070c3e7223 */ /* 0x000fc6000001003e */
[----:B------:R-:W4:Y:S04]  /*19700*/  LDL.LU R12, [R1+0x428] ;  /* 0x00042800010c7983 */ /* 0x000f280000300800 */
[----:B------:R-:W4:Y:S01]  /*19710*/  LDL.LU R14, [R1+0x970] ;  /* 0x00097000010e7983 */ /* 0x000f220000300800 */
[----:B--2---:R-:W-:-:S03]  /*19720*/  FFMA.FTZ R68, R67, R63, R68 ;  /* 0x0000003f43447223 */ /* 0x004fc60000010044 */
[----:B------:R-:W2:Y:S04]  /*19730*/  LDL.LU R11, [R1+0x424] ;  /* 0x00042400010b7983 */ /* 0x000ea80000300800 */
[----:B------:R-:W4:Y:S01]  /*19740*/  LDL.LU R63, [R1+0x66c] ;  /* 0x00066c00013f7983 */ /* 0x000f220000300800 */
[----:B------:R-:W-:Y:S01]  /*19750*/  FFMA.FTZ R66, R67, R10, R66 ;  /* 0x0000000a43427223 */ /* 0x000fe20000010042 */
[----:B---3--:R-:W-:-:S04]  /*19760*/  FMUL.FTZ R67, R5, R13 ;  /* 0x0000000d05437220 */ /* 0x008fc80000410000 */
[----:B------:R-:W-:Y:S01]  /*19770*/  FADD.FTZ R65, R65, R67 ;  /* 0x0000004341417221 */ /* 0x000fe20000010000 */
[----:B------:R-:W-:Y:S02]  /*19780*/  FADD.FTZ R64, R64, R7 ;  /* 0x0000000740407221 */ /* 0x000fe40000010000 */
[----:B------:R-:W3:Y:S01]  /*19790*/  LDL.LU R7, [R1+0x664] ;  /* 0x0006640001077983 */ /* 0x000ee20000300800 */
[----:B------:R-:W-:-:S03]  /*197a0*/  FADD.FTZ R69, R69, R8 ;  /* 0x0000000845457221 */ /* 0x000fc60000010000 */
[----:B------:R-:W3:Y:S01]  /*197b0*/  LDL.LU R8, [R1+0x660] ;  /* 0x0006600001087983 */ /* 0x000ee20000300800 */
[----:B----4-:R-:W-:-:S03]  /*197c0*/  FFMA.FTZ R68, R63, R67, R68 ;  /* 0x000000433f447223 */ /* 0x010fc60000010044 */
[----:B------:R-:W4:Y:S01]  /*197d0*/  LDL.LU R67, [R1+0x668] ;  /* 0x0006680001437983 */ /* 0x000f220000300800 */
[----:B------:R-:W-:-:S03]  /*197e0*/  FFMA.FTZ R62, R0, R4, R62 ;  /* 0x00000004003e7223 */ /* 0x000fc6000001003e */
[----:B------:R-:W3:Y:S01]  /*197f0*/  LDL.LU R0, [R1+0x420] ;  /* 0x0004200001007983 */ /* 0x000ee20000300800 */
[----:B------:R-:W-:Y:S01]  /*19800*/  FFMA.FTZ R62, R63, R13, R62 ;  /* 0x0000000d3f3e7223 */ /* 0x000fe2000001003e */
[----:B------:R-:W-:-:S04]  /*19810*/  FMUL.FTZ R63, R6, R9 ;  /* 0x00000009063f7220 */ /* 0x000fc80000410000 */
[----:B------:R-:W-:Y:S01]  /*19820*/  FADD.FTZ R65, R63, R65 ;  /* 0x000000413f417221 */ /* 0x000fe20000010000 */
[C---:B----4-:R-:W-:Y:S01]  /*19830*/  FFMA.FTZ R66, R67.reuse, R9, R66 ;  /* 0x0000000943427223 */ /* 0x050fe20000010042 */
[----:B------:R-:W-:Y:S01]  /*19840*/  FFMA.FTZ R68, R67, R63, R68 ;  /* 0x0000003f43447223 */ /* 0x000fe20000010044 */
[----:B------:R-:W-:Y:S01]  /*19850*/  FMUL.FTZ R67, R5, R12 ;  /* 0x0000000c05437220 */ /* 0x000fe20000410000 */
[----:B--2---:R-:W-:-:S03]  /*19860*/  FMUL.FTZ R63, R6, R11 ;  /* 0x0000000b063f7220 */ /* 0x004fc60000410000 */
[----:B---3--:R-:W-:Y:S01]  /*19870*/  FFMA.FTZ R68, R7, R67, R68 ;  /* 0x0000004307447223 */ /* 0x008fe20000010044 */
[----:B------:R-:W-:-:S03]  /*19880*/  FADD.FTZ R65, R65, R67 ;  /* 0x0000004341417221 */ /* 0x000fc60000010000 */
[----:B------:R-:W-:Y:S01]  /*19890*/  FFMA.FTZ R68, R8, R63, R68 ;  /* 0x0000003f08447223 */ /* 0x000fe20000010044 */
[----:B------:R-:W-:Y:S02]  /*198a0*/  FADD.FTZ R65, R63, R65 ;  /* 0x000000413f417221 */ /* 0x000fe40000010000 */
[----:B------:R-:W2:Y:S01]  /*198b0*/  LDL.LU R63, [R1+0x65c] ;  /* 0x00065c00013f7983 */ /* 0x000ea20000300800 */
[----:B------:R-:W-:Y:S01]  /*198c0*/  FADD.FTZ R64, R64, R4 ;  /* 0x0000000440407221 */ /* 0x000fe20000010000 */
[----:B------:R-:W-:Y:S02]  /*198d0*/  FMUL.FTZ R67, R5, R0 ;  /* 0x0000000005437220 */ /* 0x000fe40000410000 */
[----:B------:R-:W3:Y:S02]  /*198e0*/  LDL.LU R4, [R1+0x41c] ;  /* 0x00041c0001047983 */ /* 0x000ee40000300800 */
[----:B------:R-:W-:Y:S01]  /*198f0*/  FADD.FTZ R65, R65, R67 ;  /* 0x0000004341417221 */ /* 0x000fe20000010000 */
[----:B------:R-:W-:Y:S01]  /*19900*/  FFMA.FTZ R62, R7, R12, R62 ;  /* 0x0000000c073e7223 */ /* 0x000fe2000001003e */
[----:B------:R-:W-:Y:S01]  /*19910*/  FADD.FTZ R69, R69, R10 ;  /* 0x0000000a45457221 */ /* 0x000fe20000010000 */
[----:B------:R-:W-:Y:S01]  /*19920*/  FFMA.FTZ R66, R8, R11, R66 ;  /* 0x0000000b08427223 */ /* 0x000fe20000010042 */
[----:B------:R-:W4:Y:S04]  /*19930*/  LDL.LU R10, [R1+0x418] ;  /* 0x00041800010a7983 */ /* 0x000f280000300800 */
[----:B------:R-:W4:Y:S01]  /*19940*/  LDL.LU R7, [R1+0x47c] ;  /* 0x00047c0001077983 */ /* 0x000f220000300800 */
[C---:B--2---:R-:W-:Y:S01]  /*19950*/  FFMA.FTZ R68, R63.reuse, R67, R68 ;  /* 0x000000433f447223 */ /* 0x044fe20000010044 */
[----:B------:R-:W-:-:S02]  /*19960*/  FFMA.FTZ R62, R63, R0, R62 ;  /* 0x000000003f3e7223 */ /* 0x000fc4000001003e */
[----:B------:R-:W2:Y:S01]  /*19970*/  LDL.LU R67, [R1+0x658] ;  /* 0x0006580001437983 */ /* 0x000ea20000300800 */
[-C--:B---3--:R-:W-:Y:S01]  /*19980*/  FMUL.FTZ R63, R6, R4.reuse ;  /* 0x00000004063f7220 */ /* 0x088fe20000410000 */
[----:B------:R-:W-:Y:S02]  /*19990*/  FADD.FTZ R69, R69, R9 ;  /* 0x0000000945457221 */ /* 0x000fe40000010000 */
[----:B------:R-:W3:Y:S01]  /*199a0*/  LDL.LU R8, [R1+0x480] ;  /* 0x0004800001087983 */ /* 0x000ee20000300800 */
[----:B------:R-:W-:Y:S01]  /*199b0*/  FADD.FTZ R65, R63, R65 ;  /* 0x000000413f417221 */ /* 0x000fe20000010000 */
[C---:B--2---:R-:W-:Y:S01]  /*199c0*/  FFMA.FTZ R68, R67.reuse, R63, R68 ;  /* 0x0000003f43447223 */ /* 0x044fe20000010044 */
[----:B------:R-:W-:Y:S01]  /*199d0*/  FFMA.FTZ R66, R67, R4, R66 ;  /* 0x0000000443427223 */ /* 0x000fe20000010042 */
[----:B------:R-:W2:Y:S01]  /*199e0*/  LDL.LU R63, [R1+0x654] ;  /* 0x00065400013f7983 */ /* 0x000ea20000300800 */
[----:B----4-:R-:W-:Y:S01]  /*199f0*/  FMUL.FTZ R67, R5, R10 ;  /* 0x0000000a05437220 */ /* 0x010fe20000410000 */
[----:B------:R-:W-:-:S02]  /*19a00*/  FADD.FTZ R69, R69, R11 ;  /* 0x0000000b45457221 */ /* 0x000fc40000010000 */
[----:B------:R-:W4:Y:S01]  /*19a10*/  LDL.LU R9, [R1+0x414] ;  /* 0x0004140001097983 */ /* 0x000f220000300800 */
[----:B------:R-:W-:Y:S01]  /*19a20*/  FADD.FTZ R65, R65, R67 ;  /* 0x0000004341417221 */ /* 0x000fe20000010000 */
[----:B------:R-:W-:Y:S02]  /*19a30*/  FADD.FTZ R69, R69, R4 ;  /* 0x0000000445457221 */ /* 0x000fe40000010000 */
[----:B------:R-:W3:Y:S01]  /*19a40*/  LDL.LU R4, [R1+0x95c] ;  /* 0x00095c0001047983 */ /* 0x000ee20000300800 */
[----:B------:R-:W-:-:S03]  /*19a50*/  FADD.FTZ R64, R64, R13 ;  /* 0x0000000d40407221 */ /* 0x000fc60000010000 */
[----:B------:R-:W4:Y:S01]  /*19a60*/  LDL.LU R11, [R1+0x964] ;  /* 0x00096400010b7983 */ /* 0x000f220000300800 */
[C---:B--2---:R-:W-:Y:S01]  /*19a70*/  FFMA.FTZ R68, R63.reuse, R67, R68 ;  /* 0x000000433f447223 */ /* 0x044fe20000010044 */
[----:B------:R-:W-:Y:S02]  /*19a80*/  FFMA.FTZ R62, R63, R10, R62 ;  /* 0x0000000a3f3e7223 */ /* 0x000fe4000001003e */
[----:B------:R-:W2:Y:S04]  /*19a90*/  LDL.LU R67, [R1+0x650] ;  /* 0x0006500001437983 */ /* 0x000ea80000300800 */
[----:B------:R-:W4:Y:S01]  /*19aa0*/  LDL.LU R13, [R1+0x96c] ;  /* 0x00096c00010d7983 */ /* 0x000f220000300800 */
[----:B---3--:R-:W-:Y:S01]  /*19ab0*/  FMUL.FTZ R63, R6, R4 ;  /* 0x00000004063f7220 */ /* 0x008fe20000410000 */
[----:B------:R-:W-:-:S03]  /*19ac0*/  FADD.FTZ R69, R69, R4 ;  /* 0x0000000445457221 */ /* 0x000fc60000010000 */
[----:B------:R-:W-:Y:S01]  /*19ad0*/  FADD.FTZ R65, R63, R65 ;  /* 0x000000413f417221 */ /* 0x000fe20000010000 */
[C---:B--2---:R-:W-:Y:S02]  /*19ae0*/  FFMA.FTZ R66, R67.reuse, R4, R66 ;  /* 0x0000000443427223 */ /* 0x044fe40000010042 */
[----:B------:R-:W2:Y:S01]  /*19af0*/  LDL.LU R4, [R1+0x64c] ;  /* 0x00064c0001047983 */ /* 0x000ea20000300800 */
[----:B------:R-:W-:-:S03]  /*19b00*/  FFMA.FTZ R68, R67, R63, R68 ;  /* 0x0000003f43447223 */ /* 0x000fc60000010044 */
[----:B------:R-:W3:Y:S01]  /*19b10*/  LDL.LU R63, [R1+0x648] ;  /* 0x00064800013f7983 */ /* 0x000ee20000300800 */
[----:B----4-:R-:W-:-:S04]  /*19b20*/  FMUL.FTZ R67, R5, R9 ;  /* 0x0000000905437220 */ /* 0x010fc80000410000 */
[----:B------:R-:W-:Y:S01]  /*19b30*/  FADD.FTZ R65, R65, R67 ;  /* 0x0000004341417221 */ /* 0x000fe20000010000 */
[C---:B--2---:R-:W-:Y:S01]  /*19b40*/  FFMA.FTZ R62, R4.reuse, R9, R62 ;  /* 0x00000009043e7223 */ /* 0x044fe2000001003e */
[----:B------:R-:W-:Y:S01]  /*19b50*/  FFMA.FTZ R68, R4, R67, R68 ;  /* 0x0000004304447223 */ /* 0x000fe20000010044 */
[-C--:B------:R-:W-:Y:S01]  /*19b60*/  FMUL.FTZ R4, R6, R7.reuse ;  /* 0x0000000706047220 */ /* 0x080fe20000410000 */
[----:B------:R-:W-:Y:S01]  /*19b70*/  FADD.FTZ R69, R69, R7 ;  /* 0x0000000745457221 */ /* 0x000fe20000010000 */
[C---:B---3--:R-:W-:Y:S01]  /*19b80*/  FFMA.FTZ R66, R63.reuse, R7, R66 ;  /* 0x000000073f427223 */ /* 0x048fe20000010042 */
[----:B------:R-:W-:Y:S01]  /*19b90*/  FADD.FTZ R64, R64, R12 ;  /* 0x0000000c40407221 */ /* 0x000fe20000010000 */
[----:B------:R-:W-:Y:S01]  /*19ba0*/  FFMA.FTZ R68, R63, R4, R68 ;  /* 0x000000043f447223 */ /* 0x000fe20000010044 */
[----:B------:R-:W-:Y:S01]  /*19bb0*/  FADD.FTZ R65, R4, R65 ;  /* 0x0000004104417221 */ /* 0x000fe20000010000 */
[----:B------:R-:W2:Y:S04]  /*19bc0*/  LDL.LU R7, [R1+0x950] ;  /* 0x0009500001077983 */ /* 0x000ea80000300800 */
[----:B------:R-:W3:Y:S01]  /*19bd0*/  LDL.LU R4, [R1+0x644] ;  /* 0x0006440001047983 */ /* 0x000ee20000300800 */
[----:B------:R-:W-:-:S03]  /*19be0*/  FMUL.FTZ R63, R5, R8 ;  /* 0x00000008053f7220 */ /* 0x000fc60000410000 */
[----:B------:R-:W4:Y:S01]  /*19bf0*/  LDL.LU R67, [R1+0x638] ;  /* 0x0006380001437983 */ /* 0x000f220000300800 */
[----:B------:R-:W-:Y:S01]  /*19c00*/  FADD.FTZ R65, R65, R63 ;  /* 0x0000003f41417221 */ /* 0x000fe20000010000 */
[----:B------:R-:W-:Y:S02]  /*19c10*/  FADD.FTZ R64, R64, R0 ;  /* 0x0000000040407221 */ /* 0x000fe40000010000 */
[----:B------:R-:W4:Y:S02]  /*19c20*/  LDL.LU R0, [R1+0x960] ;  /* 0x0009600001007983 */ /* 0x000f240000300800 */
[----:B------:R-:W-:Y:S02]  /*19c30*/  FADD.FTZ R64, R64, R10 ;  /* 0x0000000a40407221 */ /* 0x000fe40000010000 */
[----:B------:R-:W4:Y:S04]  /*19c40*/  LDL.LU R10, [R1+0x958] ;  /* 0x00095800010a7983 */ /* 0x000f280000300800 */
[----:B------:R-:W4:Y:S01]  /*19c50*/  LDL.LU R12, [R1+0x968] ;  /* 0x00096800010c7983 */ /* 0x000f220000300800 */
[----:B---3--:R-:W-:-:S03]  /*19c60*/  FFMA.FTZ R68, R4, R63, R68 ;  /* 0x0000003f04447223 */ /* 0x008fc60000010044 */
[----:B------:R-:W3:Y:S01]  /*19c70*/  LDL.LU R63, [R1+0x640] ;  /* 0x00064000013f7983 */ /* 0x000ee20000300800 */
[----:B------:R-:W-:Y:S01]  /*19c80*/  FADD.FTZ R64, R64, R9 ;  /* 0x0000000940407221 */ /* 0x000fe20000010000 */
[----:B------:R-:W-:Y:S01]  /*19c90*/  FFMA.FTZ R62, R4, R8, R62 ;  /* 0x00000008043e7223 */ /* 0x000fe2000001003e */
[----:B--2---:R-:W-:Y:S01]  /*19ca0*/  FADD.FTZ R69, R69, R7 ;  /* 0x0000000745457221 */ /* 0x004fe20000010000 */
[----:B------:R-:W2:Y:S01]  /*19cb0*/  LDL.LU R9, [R1+0x954] ;  /* 0x0009540001097983 */ /* 0x000ea20000300800 */
[----:B------:R-:W-:-:S03]  /*19cc0*/  FADD.FTZ R64, R64, R8 ;  /* 0x0000000840407221 */ /* 0x000fc60000010000 */
[----:B------:R-:W4:Y:S01]  /*19cd0*/  LDL.LU R8, [R1+0x94c] ;  /* 0x00094c0001087983 */ /* 0x000f220000300800 */
[-C--:B------:R-:W-:Y:S01]  /*19ce0*/  FMUL.FTZ R4, R6, R7.reuse ;  /* 0x0000000706047220 */ /* 0x080fe20000410000 */
[C---:B---3--:R-:W-:Y:S02]  /*19cf0*/  FFMA.FTZ R66, R63.reuse, R7, R66 ;  /* 0x000000073f427223 */ /* 0x048fe40000010042 */
[----:B------:R-:W3:Y:S01]  /*19d00*/  LDL.LU R7, [R1+0x63c] ;  /* 0x00063c0001077983 */ /* 0x000ee20000300800 */
[----:B------:R-:W-:Y:S01]  /*19d10*/  FFMA.FTZ R68, R63, R4, R68 ;  /* 0x000000043f447223 */ /* 0x000fe20000010044 */
[----:B------:R-:W-:Y:S01]  /*19d20*/  FADD.FTZ R65, R4, R65 ;  /* 0x0000004104417221 */ /* 0x000fe20000010000 */
[----:B--2---:R-:W-:Y:S01]  /*19d30*/  FMUL.FTZ R4, R6, R9 ;  /* 0x0000000906047220 */ /* 0x004fe20000410000 */
[----:B----4-:R-:W-:-:S04]  /*19d40*/  FMUL.FTZ R63, R5, R8 ;  /* 0x00000008053f7220 */ /* 0x010fc80000410000 */
[----:B------:R-:W-:-:S04]  /*19d50*/  FADD.FTZ R65, R65, R63 ;  /* 0x0000003f41417221 */ /* 0x000fc80000010000 */
[----:B------:R-:W-:Y:S01]  /*19d60*/  FADD.FTZ R65, R4, R65 ;  /* 0x0000004104417221 */ /* 0x000fe20000010000 */
[C---:B---3--:R-:W-:Y:S01]  /*19d70*/  FFMA.FTZ R68, R7.reuse, R63, R68 ;  /* 0x0000003f07447223 */ /* 0x048fe20000010044 */
[----:B------:R-:W-:Y:S01]  /*19d80*/  FFMA.FTZ R62, R7, R8, R62 ;  /* 0x00000008073e7223 */ /* 0x000fe2000001003e */
[----:B------:R-:W-:Y:S01]  /*19d90*/  FADD.FTZ R64, R64, R8 ;  /* 0x0000000840407221 */ /* 0x000fe20000010000 */
[C---:B------:R-:W-:Y:S01]  /*19da0*/  FFMA.FTZ R66, R67.reuse, R9, R66 ;  /* 0x0000000943427223 */ /* 0x040fe20000010042 */
[----:B------:R-:W-:Y:S01]  /*19db0*/  FFMA.FTZ R68, R67, R4, R68 ;  /* 0x0000000443447223 */ /* 0x000fe20000010044 */
[----:B------:R-:W2:Y:S04]  /*19dc0*/  LDL.LU R8, [R1+0x628] ;  /* 0x0006280001087983 */ /* 0x000ea80000300800 */
[----:B------:R-:W3:Y:S01]  /*19dd0*/  LDL.LU R4, [R1+0x630] ;  /* 0x0006300001047983 */ /* 0x000ee20000300800 */
[-C--:B------:R-:W-:Y:S01]  /*19de0*/  FMUL.FTZ R7, R5, R10.reuse ;  /* 0x0000000a05077220 */ /* 0x080fe20000410000 */
[----:B------:R-:W-:Y:S01]  /*19df0*/  FADD.FTZ R64, R64, R10 ;  /* 0x0000000a40407221 */ /* 0x000fe20000010000 */
[----:B------:R-:W-:Y:S01]  /*19e00*/  FADD.FTZ R69, R69, R9 ;  /* 0x0000000945457221 */ /* 0x000fe20000010000 */
[----:B------:R-:W4:Y:S04]  /*19e10*/  LDL.LU R63, [R1+0x620] ;  /* 0x00062000013f7983 */ /* 0x000f280000300800 */
[----:B------:R-:W4:Y:S04]  /*19e20*/  LDL.LU R9, [R1+0x624] ;  /* 0x0006240001097983 */ /* 0x000f280000300800 */
[----:B------:R-:W4:Y:S01]  /*19e30*/  LDL.LU R67, [R1+0x614] ;  /* 0x0006140001437983 */ /* 0x000f220000300800 */
[----:B---3--:R-:W-:-:S03]  /*19e40*/  FFMA.FTZ R62, R4, R10, R62 ;  /* 0x0000000a043e7223 */ /* 0x008fc6000001003e */
[----:B------:R-:W3:Y:S01]  /*19e50*/  LDL.LU R10, [R1+0x62c] ;  /* 0x00062c00010a7983 */ /* 0x000ee20000300800 */
[----:B------:R-:W-:Y:S01]  /*19e60*/  FFMA.FTZ R68, R4, R7, R68 ;  /* 0x0000000704447223 */ /* 0x000fe20000010044 */
[----:B------:R-:W-:Y:S01]  /*19e70*/  FADD.FTZ R65, R65, R7 ;  /* 0x0000000741417221 */ /* 0x000fe20000010000 */
[----:B------:R-:W-:Y:S01]  /*19e80*/  FMUL.FTZ R4, R6, R0 ;  /* 0x0000000006047220 */ /* 0x000fe20000410000 */
[-C--:B------:R-:W-:Y:S01]  /*19e90*/  FMUL.FTZ R7, R5, R11.reuse ;  /* 0x0000000b05077220 */ /* 0x080fe20000410000 */
[----:B--2---:R-:W-:Y:S01]  /*19ea0*/  FFMA.FTZ R62, R8, R11, R62 ;  /* 0x0000000b083e7223 */ /* 0x004fe2000001003e */
[----:B------:R-:W-:Y:S02]  /*19eb0*/  FADD.FTZ R64, R64, R11 ;  /* 0x0000000b40407221 */ /* 0x000fe40000010000 */
[----:B------:R-:W2:Y:S01]  /*19ec0*/  LDL.LU R11, [R1+0x60c] ;  /* 0x00060c00010b7983 */ /* 0x000ea20000300800 */
[----:B------:R-:W-:Y:S01]  /*19ed0*/  FADD.FTZ R69, R69, R0 ;  /* 0x0000000045457221 */ /* 0x000fe20000010000 */
[----:B------:R-:W-:-:S04]  /*19ee0*/  FADD.FTZ R65, R4, R65 ;  /* 0x0000004104417221 */ /* 0x000fc80000010000 */
[----:B------:R-:W-:Y:S01]  /*19ef0*/  FADD.FTZ R65, R65, R7 ;  /* 0x0000000741417221 */ /* 0x000fe20000010000 */
[----:B----4-:R-:W-:Y:S01]  /*19f00*/  FFMA.FTZ R62, R63, R13, R62 ;  /* 0x0000000d3f3e7223 */ /* 0x010fe2000001003e */
[C---:B---3--:R-:W-:Y:S01]  /*19f10*/  FFMA.FTZ R66, R10.reuse, R0, R66 ;  /* 0x000000000a427223 */ /* 0x048fe20000010042 */
[----:B------:R-:W-:Y:S02]  /*19f20*/  FFMA.FTZ R68, R10, R4, R68 ;  /* 0x000000040a447223 */ /* 0x000fe40000010044 */
[----:B------:R-:W3:Y:S01]  /*19f30*/  LDL.LU R10, [R1+0x604] ;  /* 0x00060400010a7983 */ /* 0x000ee20000300800 */
[-C--:B------:R-:W-:Y:S01]  /*19f40*/  FMUL.FTZ R0, R6, R12.reuse ;  /* 0x0000000c06007220 */ /* 0x080fe20000410000 */
[----:B------:R-:W-:Y:S02]  /*19f50*/  FFMA.FTZ R68, R8, R7, R68 ;  /* 0x0000000708447223 */ /* 0x000fe40000010044 */
[----:B------:R-:W4:Y:S01]  /*19f60*/  LDL.LU R8, [R1+0x5fc] ;  /* 0x0005fc0001087983 */ /* 0x000f220000300800 */
[C---:B------:R-:W-:Y:S01]  /*19f70*/  FFMA.FTZ R66, R9.reuse, R12, R66 ;  /* 0x0000000c09427223 */ /* 0x040fe20000010042 */
[----:B------:R-:W-:Y:S01]  /*19f80*/  FFMA.FTZ R68, R9, R0, R68 ;  /* 0x0000000009447223 */ /* 0x000fe20000010044 */
[----:B------:R-:W-:Y:S01]  /*19f90*/  FMUL.FTZ R4, R5, R13 ;  /* 0x0000000d05047220 */ /* 0x000fe20000410000 */
[----:B------:R-:W4:Y:S01]  /*19fa0*/  LDL.LU R9, [R1+0x5f4] ;  /* 0x0005f40001097983 */ /* 0x000f220000300800 */
[----:B------:R-:W-:Y:S01]  /*19fb0*/  FADD.FTZ R65, R0, R65 ;  /* 0x0000004100417221 */ /* 0x000fe20000010000 */
[----:B------:R-:W-:Y:S01]  /*19fc0*/  FMUL.FTZ R0, R6, R14 ;  /* 0x0000000e06007220 */ /* 0x000fe20000410000 */
[----:B------:R-:W-:-:S02]  /*19fd0*/  FFMA.FTZ R68, R63, R4, R68 ;  /* 0x000000043f447223 */ /* 0x000fc40000010044 */
[----:B------:R-:W4:Y:S01]  /*19fe0*/  LDL.LU R63, [R1+0x5e4] ;  /* 0x0005e400013f7983 */ /* 0x000f220000300800 */
[C---:B------:R-:W-:Y:S01]  /*19ff0*/  FFMA.FTZ R66, R67.reuse, R14, R66 ;  /* 0x0000000e43427223 */ /* 0x040fe20000010042 */
[----:B------:R-:W-:Y:S02]  /*1a000*/  FFMA.FTZ R68, R67, R0, R68 ;  /* 0x0000000043447223 */ /* 0x000fe40000010044 */
[----:B------:R-:W4:Y:S01]  /*1a010*/  LDL.LU R67, [R1+0x5e0] ;  /* 0x0005e00001437983 */ /* 0x000f220000300800 */
[----:B------:R-:W-:Y:S01]  /*1a020*/  FADD.FTZ R65, R65, R4 ;  /* 0x0000000441417221 */ /* 0x000fe20000010000 */
[-C--:B------:R-:W-:Y:S01]  /*1a030*/  FMUL.FTZ R4, R5, R15.reuse ;  /* 0x0000000f05047220 */ /* 0x080fe20000410000 */
[C---:B--2---:R-:W-:Y:S02]  /*1a040*/  FFMA.FTZ R62, R11.reuse, R15, R62 ;  /* 0x0000000f0b3e7223 */ /* 0x044fe4000001003e */
[----:B------:R-:W-:Y:S01]  /*1a050*/  FADD.FTZ R65, R0, R65 ;  /* 0x0000004100417221 */ /* 0x000fe20000010000 */
[----:B------:R-:W-:Y:S01]  /*1a060*/  FFMA.FTZ R68, R11, R4, R68 ;  /* 0x000000040b447223 */ /* 0x000fe20000010044 */
[----:B------:R-:W-:Y:S01]  /*1a070*/  FMUL.FTZ R0, R6, R16 ;  /* 0x0000001006007220 */ /* 0x000fe20000410000 */
[----:B------:R-:W2:Y:S01]  /*1a080*/  LDL.LU R11, [R1+0x5d0] ;  /* 0x0005d000010b7983 */ /* 0x000ea20000300800 */
[----:B------:R-:W-:Y:S01]  /*1a090*/  FADD.FTZ R65, R65, R4 ;  /* 0x0000000441417221 */ /* 0x000fe20000010000 */
[----:B------:R-:W-:-:S03]  /*1a0a0*/  FMUL.FTZ R4, R5, R17 ;  /* 0x0000001105047220 */ /* 0x000fc60000410000 */
[----:B------:R-:W-:-:S04]  /*1a0b0*/  FADD.FTZ R65, R0, R65 ;  /* 0x0000004100417221 */ /* 0x000fc80000010000 */
[----:B------:R-:W-:Y:S01]  /*1a0c0*/  FADD.FTZ R65, R65, R4 ;  /* 0x0000000441417221 */ /* 0x000fe20000010000 */
[C---:B---3--:R-:W-:Y:S01]  /*1a0d0*/  FFMA.FTZ R66, R10.reuse, R16, R66 ;  /* 0x000000100a427223 */ /* 0x048fe20000010042 */
[----:B------:R-:W-:Y:S02]  /*1a0e0*/  FFMA.FTZ R68, R10, R0, R68 ;  /* 0x000000000a447223 */ /* 0x000fe40000010044 */
[----:B------:R-:W3:Y:S01]  /*1a0f0*/  LDL.LU R10, [R1+0x5cc] ;  /* 0x0005cc00010a7983 */ /* 0x000ee20000300800 */
        /* <DEDUP_REMOVED lines=16> */
[----:B------:R-:W-:Y:S01]  /*1a200*/  FADD.FTZ R65, R65, R4 ;  /* 0x0000000441417221 */ /* 0x000fe20000010000 */
[-C--:B------:R-:W-:Y:S01]  /*1a210*/  FMUL.FTZ R4, R5, R21.reuse ;  /* 0x0000001505047220 */ /* 0x080fe20000410000 */
[----:B--2---:R-:W-:-:S02]  /*1a220*/  FFMA.FTZ R62, R11, R21, R62 ;  /* 0x000000150b3e7223 */ /* 0x004fc4000001003e */
        /* <DEDUP_REMOVED lines=28> */
[----:B------:R-:W-:Y:S01]  /*1a3f0*/  FMUL.FTZ R4, R5, R27 ;  /* 0x0000001b05047220 */ /* 0x000fe20000410000 */
[----:B------:R-:W-:-:S02]  /*1a400*/  FADD.FTZ R64, R64, R13 ;  /* 0x0000000d40407221 */ /* 0x000fc40000010000 */
[----:B------:R-:W-:Y:S01]  /*1a410*/  FADD.FTZ R65, R0, R65 ;  /* 0x0000004100417221 */ /* 0x000fe20000010000 */
[----:B--2---:R-:W-:Y:S01]  /*1a420*/  FFMA.FTZ R68, R11, R4, R68 ;  /* 0x000000040b447223 */ /* 0x004fe20000010044 */
[----:B------:R-:W-:Y:S01]  /*1a430*/  FMUL.FTZ R0, R6, R28 ;  /* 0x0000001c06007220 */ /* 0x000fe20000410000 */
[----:B------:R-:W2:Y:S01]  /*1a440*/  LDL.LU R13, [R1+0x50c] ;  /* 0x00050c00010d7983 */ /* 0x000ea20000300800 */
[----:B------:R-:W-:Y:S01]  /*1a450*/  FADD.FTZ R65, R65, R4 ;  /* 0x0000000441417221 */ /* 0x000fe20000010000 */
[----:B------:R-:W-:Y:S01]  /*1a460*/  FADD.FTZ R69, R69, R12 ;  /* 0x0000000c45457221 */ /* 0x000fe20000010000 */
[----:B------:R-:W-:Y:S01]  /*1a470*/  FFMA.FTZ R62, R11, R27, R62 ;  /* 0x0000001b0b3e7223 */ /* 0x000fe2000001003e */
[----:B------:R-:W-:Y:S01]  /*1a480*/  FMUL.FTZ R4, R5, R29 ;  /* 0x0000001d05047220 */ /* 0x000fe20000410000 */
[----:B------:R-:W2:Y:S01]  /*1a490*/  LDL.LU R12, [R1+0x4f8] ;  /* 0x0004f800010c7983 */ /* 0x000ea20000300800 */
[----:B------:R-:W-:-:S04]  /*1a4a0*/  FADD.FTZ R65, R0, R65 ;  /* 0x0000004100417221 */ /* 0x000fc80000010000 */
[----:B------:R-:W-:Y:S01]  /*1a4b0*/  FADD.FTZ R65, R65, R4 ;  /* 0x0000000441417221 */ /* 0x000fe20000010000 */
[----:B---3--:R-:W-:Y:S01]  /*1a4c0*/  FFMA.FTZ R68, R10, R0, R68 ;  /* 0x000000000a447223 */ /* 0x008fe20000010044 */
[----:B------:R-:W-:Y:S01]  /*1a4d0*/  FMUL.FTZ R0, R6, R30 ;  /* 0x0000001e06007220 */ /* 0x000fe20000410000 */
[C---:B----4-:R-:W-:Y:S02]  /*1a4e0*/  FFMA.FTZ R62, R8.reuse, R29, R62 ;  /* 0x0000001d083e7223 */ /* 0x050fe4000001003e */
[----:B------:R-:W-:Y:S02]  /*1a4f0*/  FFMA.FTZ R68, R8, R4, R68 ;  /* 0x0000000408447223 */ /* 0x000fe40000010044 */
[----:B------:R-:W3:Y:S01]  /*1a500*/  LDL.LU R8, [R1+0x4e0] ;  /* 0x0004e00001087983 */ /* 0x000ee20000300800 */
[----:B------:R-:W-:Y:S01]  /*1a510*/  FFMA.FTZ R66, R10, R28, R66 ;  /* 0x0000001c0a427223 */ /* 0x000fe20000010042 */
[----:B------:R-:W-:Y:S01]  /*1a520*/  FFMA.FTZ R68, R9, R0, R68 ;  /* 0x0000000009447223 */ /* 0x000fe20000010044 */
[-C--:B------:R-:W-:Y:S01]  /*1a530*/  FMUL.FTZ R4, R5, R31.reuse ;  /* 0x0000001f05047220 */ /* 0x080fe20000410000 */
[----:B------:R-:W4:Y:S01]  /*1a540*/  LDL.LU R10, [R1+0x4d0] ;  /* 0x0004d000010a7983 */ /* 0x000f220000300800 */
[----:B------:R-:W-:Y:S01]  /*1a550*/  FADD.FTZ R65, R0, R65 ;  /* 0x0000004100417221 */ /* 0x000fe20000010000 */
[----:B------:R-:W-:Y:S01]  /*1a560*/  FFMA.FTZ R66, R9, R30, R66 ;  /* 0x0000001e09427223 */ /* 0x000fe20000010042 */
        /* <DEDUP_REMOVED lines=8> */
[-C--:B------:R-:W-:Y:S01]  /*1a5f0*/  FMUL.FTZ R4, R5, R61.reuse ;  /* 0x0000003d05047220 */ /* 0x080fe20000410000 */
[----:B------:R-:W-:Y:S02]  /*1a600*/  FADD.FTZ R69, R69, R14 ;  /* 0x0000000e45457221 */ /* 0x000fe40000010000 */
[----:B------:R-:W-:Y:S01]  /*1a610*/  FADD.FTZ R65, R0, R65 ;  /* 0x0000004100417221 */ /* 0x000fe20000010000 */
[----:B--2---:R-:W-:Y:S01]  /*1a620*/  FFMA.FTZ R9, R13, R4, R9 ;  /* 0x000000040d097223 */ /* 0x004fe20000010009 */
[----:B------:R-:W-:Y:S01]  /*1a630*/  FMUL.FTZ R0, R6, R54 ;  /* 0x0000003606007220 */ /* 0x000fe20000410000 */
[----:B------:R-:W2:Y:S01]  /*1a640*/  LDL.LU R14, [R1+0x4c4] ;  /* 0x0004c400010e7983 */ /* 0x000ea20000300800 */
[----:B------:R-:W-:Y:S01]  /*1a650*/  FADD.FTZ R65, R65, R4 ;  /* 0x0000000441417221 */ /* 0x000fe20000010000 */
[----:B------:R-:W-:Y:S01]  /*1a660*/  FFMA.FTZ R11, R13, R61, R62 ;  /* 0x0000003d0d0b7223 */ /* 0x000fe2000001003e */
[----:B------:R-:W-:Y:S01]  /*1a670*/  FFMA.FTZ R9, R12, R0, R9 ;  /* 0x000000000c097223 */ /* 0x000fe20000010009 */
[----:B------:R-:W-:Y:S01]  /*1a680*/  FMUL.FTZ R4, R5, R60 ;  /* 0x0000003c05047220 */ /* 0x000fe20000410000 */
[----:B------:R-:W2:Y:S01]  /*1a690*/  LDL.LU R13, [R1+0x4c0] ;  /* 0x0004c000010d7983 */ /* 0x000ea20000300800 */
[----:B------:R-:W-:Y:S01]  /*1a6a0*/  FADD.FTZ R65, R0, R65 ;  /* 0x0000004100417221 */ /* 0x000fe20000010000 */
[----:B------:R-:W-:-:S02]  /*1a6b0*/  FFMA.FTZ R7, R12, R54, R7 ;  /* 0x000000360c077223 */ /* 0x000fc40000010007 */
[----:B------:R-:W2:Y:S01]  /*1a6c0*/  LDL.LU R12, [R1+0x4bc] ;  /* 0x0004bc00010c7983 */ /* 0x000ea20000300800 */
[----:B------:R-:W-:Y:S01]  /*1a6d0*/  FADD.FTZ R65, R65, R4 ;  /* 0x0000000441417221 */ /* 0x000fe20000010000 */
[C---:B---3--:R-:W-:Y:S01]  /*1a6e0*/  FFMA.FTZ R0, R8.reuse, R60, R11 ;  /* 0x0000003c08007223 */ /* 0x048fe2000001000b */
[----:B------:R-:W-:Y:S01]  /*1a6f0*/  FFMA.FTZ R9, R8, R4, R9 ;  /* 0x0000000408097223 */ /* 0x000fe20000010009 */
[-C--:B------:R-:W-:Y:S01]  /*1a700*/  FMUL.FTZ R8, R6, R52.reuse ;  /* 0x0000003406087220 */ /* 0x080fe20000410000 */
[-C--:B------:R-:W-:Y:S01]  /*1a710*/  FMUL.FTZ R4, R5, R59.reuse ;  /* 0x0000003b05047220 */ /* 0x080fe20000410000 */
[C---:B----4-:R-:W-:Y:S02]  /*1a720*/  FFMA.FTZ R7, R10.reuse, R52, R7 ;  /* 0x000000340a077223 */ /* 0x050fe40000010007 */
[----:B------:R-:W-:Y:S02]  /*1a730*/  FFMA.FTZ R9, R10, R8, R9 ;  /* 0x000000080a097223 */ /* 0x000fe40000010009 */
[----:B------:R-:W3:Y:S01]  /*1a740*/  LDL.LU R10, [R1+0x4b8] ;  /* 0x0004b800010a7983 */ /* 0x000ee20000300800 */
        /* <DEDUP_REMOVED lines=8> */
[----:B------:R-:W-:Y:S02]  /*1a7d0*/  FADD.FTZ R69, R69, R16 ;  /* 0x0000001045457221 */ /* 0x000fe40000010000 */
[----:B------:R-:W4:Y:S01]  /*1a7e0*/  LDL.LU R16, [R1+0x4ac] ;  /* 0x0004ac0001107983 */ /* 0x000f220000300800 */
[----:B------:R-:W-:Y:S01]  /*1a7f0*/  FADD.FTZ R65, R65, R4 ;  /* 0x0000000441417221 */ /* 0x000fe20000010000 */
[----:B------:R-:W-:Y:S01]  /*1a800*/  FMUL.FTZ R4, R5, R58 ;  /* 0x0000003a05047220 */ /* 0x000fe20000410000 */
[----:B------:R-:W-:Y:S02]  /*1a810*/  FADD.FTZ R64, R64, R15 ;  /* 0x0000000f40407221 */ /* 0x000fe40000010000 */
[----:B------:R-:W-:Y:S01]  /*1a820*/  FADD.FTZ R65, R0, R65 ;  /* 0x0000004100417221 */ /* 0x000fe20000010000 */
[----:B--2---:R-:W-:Y:S01]  /*1a830*/  FFMA.FTZ R9, R14, R4, R9 ;  /* 0x000000040e097223 */ /* 0x004fe20000010009 */
[----:B------:R-:W-:Y:S01]  /*1a840*/  FMUL.FTZ R0, R6, R48 ;  /* 0x0000003006007220 */ /* 0x000fe20000410000 */
[----:B------:R-:W2:Y:S01]  /*1a850*/  LDL.LU R15, [R1+0x4a8] ;  /* 0x0004a800010f7983 */ /* 0x000ea20000300800 */
[----:B------:R-:W-:Y:S01]  /*1a860*/  FADD.FTZ R65, R65, R4 ;  /* 0x0000000441417221 */ /* 0x000fe20000010000 */
[----:B------:R-:W-:Y:S01]  /*1a870*/  FMUL.FTZ R4, R5, R56 ;  /* 0x0000003805047220 */ /* 0x000fe20000410000 */
[C---:B------:R-:W-:Y:S01]  /*1a880*/  FFMA.FTZ R9, R13.reuse, R0, R9 ;  /* 0x000000000d097223 */ /* 0x040fe20000010009 */
[----:B------:R-:W-:Y:S01]  /*1a890*/  FFMA.FTZ R11, R14, R58, R11 ;  /* 0x0000003a0e0b7223 */ /* 0x000fe2000001000b */
[----:B------:R-:W-:Y:S01]  /*1a8a0*/  FADD.FTZ R65, R0, R65 ;  /* 0x0000004100417221 */ /* 0x000fe20000010000 */
[----:B------:R-:W2:Y:S01]  /*1a8b0*/  LDL.LU R14, [R1+0x4a4] ;  /* 0x0004a400010e7983 */ /* 0x000ea20000300800 */
        /* <DEDUP_REMOVED lines=10> */
[----:B------:R-:W-:Y:S01]  /*1a960*/  FMUL.FTZ R10, R5, R55 ;  /* 0x00000037050a7220 */ /* 0x000fe20000410000 */
[----:B------:R-:W-:Y:S01]  /*1a970*/  FMUL.FTZ R8, R6, R47 ;  /* 0x0000002f06087220 */ /* 0x000fe20000410000 */
[C---:B----4-:R-:W-:Y:S02]  /*1a980*/  FFMA.FTZ R0, R63.reuse, R55, R0 ;  /* 0x000000373f007223 */ /* 0x050fe40000010000 */
[----:B------:R-:W-:Y:S02]  /*1a990*/  FFMA.FTZ R9, R63, R10, R9 ;  /* 0x0000000a3f097223 */ /* 0x000fe40000010009 */
[----:B------:R-:W3:Y:S01]  /*1a9a0*/  LDL.LU R63, [R1+0x498] ;  /* 0x00049800013f7983 */ /* 0x000ee20000300800 */
        /* <DEDUP_REMOVED lines=10> */
[----:B--2---:R-:W-:Y:S02]  /*1aa50*/  FFMA.FTZ R9, R15, R8, R9 ;  /* 0x000000080f097223 */ /* 0x004fe40000010009 */
        /* <DEDUP_REMOVED lines=8> */
[----:B------:R-:W-:Y:S01]  /*1aae0*/  FFMA.FTZ R9, R12, R4, R9 ;  /* 0x000000040c097223 */ /* 0x000fe20000010009 */
[----:B------:R-:W-:Y:S01]  /*1aaf0*/  FMUL.FTZ R8, R6, R46 ;  /* 0x0000002e06087220 */ /* 0x000fe20000410000 */
[----:B------:R-:W-:Y:S01]  /*1ab00*/  FADD.FTZ R65, R65, R4 ;  /* 0x0000000441417221 */ /* 0x000fe20000010000 */
[----:B------:R-:W-:Y:S01]  /*1ab10*/  FFMA.FTZ R7, R13, R34, R7 ;  /* 0x000000220d077223 */ /* 0x000fe20000010007 */
[----:B------:R-:W-:-:S02]  /*1ab20*/  FMUL.FTZ R10, R5, R33 ;  /* 0x00000021050a7220 */ /* 0x000fc40000410000 */
[----:B------:R-:W-:Y:S01]  /*1ab30*/  FADD.FTZ R65, R8, R65 ;  /* 0x0000004108417221 */ /* 0x000fe20000010000 */
[----:B------:R-:W-:Y:S01]  /*1ab40*/  FFMA.FTZ R0, R16, R53, R0 ;  /* 0x0000003510007223 */ /* 0x000fe20000010000 */
[----:B------:R-:W-:-:S03]  /*1ab50*/  FMUL.FTZ R11, R6, R35 ;  /* 0x00000023060b7220 */ /* 0x000fc60000410000 */
[----:B------:R-:W-:-:S04]  /*1ab60*/  FFMA.FTZ R0, R14, R51, R0 ;  /* 0x000000330e007223 */ /* 0x000fc80000010000 */
[----:B------:R-:W-:Y:S01]  /*1ab70*/  FFMA.FTZ R0, R12, R49, R0 ;  /* 0x000000310c007223 */ /* 0x000fe20000010000 */
[----:B------:R-:W-:Y:S01]  /*1ab80*/  FMUL.FTZ R14, R6, R37 ;  /* 0x00000025060e7220 */ /* 0x000fe20000410000 */
[----:B------:R-:W-:Y:S01]  /*1ab90*/  FADD.FTZ R64, R64, R17 ;  /* 0x0000001140407221 */ /* 0x000fe20000010000 */
[----:B------:R-:W-:-:S03]  /*1aba0*/  FADD.FTZ R69, R69, R18 ;  /* 0x0000001245457221 */ /* 0x000fc60000010000 */
[----:B------:R-:W-:Y:S01]  /*1abb0*/  FADD.FTZ R64, R64, R19 ;  /* 0x0000001340407221 */ /* 0x000fe20000010000 */
[C---:B---3--:R-:W-:Y:S01]  /*1abc0*/  FFMA.FTZ R9, R63.reuse, R8, R9 ;  /* 0x000000083f097223 */ /* 0x048fe20000010009 */
[----:B------:R-:W-:Y:S01]  /*1abd0*/  FFMA.FTZ R4, R63, R46, R7 ;  /* 0x0000002e3f047223 */ /* 0x000fe20000010007 */
[----:B------:R-:W-:Y:S02]  /*1abe0*/  FMUL.FTZ R7, R6, R41 ;  /* 0x0000002906077220 */ /* 0x000fe40000410000 */
[----:B----4-:R-:W-:Y:S01]  /*1abf0*/  FFMA.FTZ R8, R67, R10, R9 ;  /* 0x0000000a43087223 */ /* 0x010fe20000010009 */
[----:B------:R-:W-:Y:S01]  /*1ac00*/  FADD.FTZ R10, R65, R10 ;  /* 0x0000000a410a7221 */ /* 0x000fe20000010000 */
[----:B------:R-:W-:Y:S02]  /*1ac10*/  FMUL.FTZ R9, R5, R39 ;  /* 0x0000002705097220 */ /* 0x000fe40000410000 */
[----:B------:R-:W-:Y:S01]  /*1ac20*/  FFMA.FTZ R8, R57, R7, R8 ;  /* 0x0000000739087223 */ /* 0x000fe20000010008 */
[----:B------:R-:W-:-:S03]  /*1ac30*/  FADD.FTZ R10, R7, R10 ;  /* 0x0000000a070a7221 */ /* 0x000fc60000010000 */
[----:B------:R-:W-:Y:S01]  /*1ac40*/  FFMA.FTZ R8, R45, R9, R8 ;  /* 0x000000092d087223 */ /* 0x000fe20000010008 */
[----:B------:R-:W-:Y:S01]  /*1ac50*/  FADD.FTZ R10, R10, R9 ;  /* 0x000000090a0a7221 */ /* 0x000fe20000010000 */
[----:B------:R-:W-:Y:S02]  /*1ac60*/  FMUL.FTZ R9, R5, R36 ;  /* 0x0000002405097220 */ /* 0x000fe40000410000 */
        /* <DEDUP_REMOVED lines=53> */
[----:B0-----:R-:W-:-:S07]  /*1afc0*/  FADD.FTZ R11, R46, R37 ;  /* 0x000000252e0b7221 */ /* 0x001fce0000010000 */
.L_x_1521:
        /* <DEDUP_REMOVED lines=44> */
[----:B------:R1:W3:Y:S03]  /*1b290*/  SHFL.DOWN PT, R13, R14, 0x10, R7 ;  /* 0x0a0000000e0d7989 */ /* 0x0002e600000e0007 */
[----:B-1----:R-:W-:Y:S02]  /*1b2a0*/  @!P1 LOP3.LUT R7, R0, 0xf8, RZ, 0xc0, !PT ;  /* 0x000000f800079812 */ /* 0x002fe400078ec0ff */
[----:B------:R-:W-:-:S05]  /*1b2b0*/  LEA R0, R4, UR5, 0x4 ;  /* 0x0000000504007c11 */ /* 0x000fca000f8e20ff */
[----:B------:R1:W-:Y:S01]  /*1b2c0*/  STS.128 [R0], R8 ;  /* 0x0000000800007388 */ /* 0x0003e20000000c00 */
[----:B0-----:R-:W-:Y:S01]  /*1b2d0*/  @!P0 FADD.FTZ R15, R15, R12 ;  /* 0x0000000c0f0f8221 */ /* 0x001fe20000010000 */
[----:B---3--:R-:W-:Y:S01]  /*1b2e0*/  @!P0 FADD.FTZ R14, R14, R13 ;  /* 0x0000000d0e0e8221 */ /* 0x008fe20000010000 */
[----:B------:R-:W-:-:S03]  /*1b2f0*/  ISETP.NE.AND P0, PT, R4, RZ, PT ;  /* 0x000000ff0400720c */ /* 0x000fc60003f05270 */
[----:B------:R-:W-:Y:S02]  /*1b300*/  MOV R40, R15 ;  /* 0x0000000f00287202 */ /* 0x000fe40000000f00 */
[----:B------:R-:W-:-:S05]  /*1b310*/  MOV R41, R14 ;  /* 0x0000000e00297202 */ /* 0x000fca0000000f00 */
[----:B------:R1:W-:Y:S01]  /*1b320*/  @!P1 STS.64 [R7+UR7+0x10], R40 ;  /* 0x0000102807009988 */ /* 0x0003e20008000a07 */
[----:B------:R-:W-:Y:S06]  /*1b330*/  BAR.SYNC.DEFER_BLOCKING 0x0 ;  /* 0x0000000000007b1d */ /* 0x000fec0000010000 */
[----:B--2-4-:R-:W-:Y:S05]  /*1b340*/  @P0 BRA `(.L_x_1523) ;  /* 0x0000000000800947 */ /* 0x014fea0003800000 */
        /* <DEDUP_REMOVED lines=32> */
.L_x_1523:
[----:B------:R-:W-:Y:S05]  /*1b550*/  BSYNC.RECONVERGENT B0 ;  /* 0x0000000000007941 */ /* 0x000fea0003800200 */
.L_x_1522:
        /* <DEDUP_REMOVED lines=38> */
.L_x_1525:
[----:B------:R-:W-:Y:S05]  /*1b7c0*/  BSYNC.RECONVERGENT B0 ;  /* 0x0000000000007941 */ /* 0x000fea0003800200 */
.L_x_1524:
        /* <DEDUP_REMOVED lines=30> */
.L_x_1527:
[----:B------:R-:W-:Y:S05]  /*1b9b0*/  BSYNC.RECONVERGENT B0 ;  /* 0x0000000000007941 */ /* 0x000fea0003800200 */
.L_x_1526:
        /* <DEDUP_REMOVED lines=34> */
.L_x_1531:
[----:B------:R-:W2:Y:S04]  /*1bbe0*/  LDG.E.STRONG.GPU R0, desc[UR10][R12.64] ;  /* 0x0000000a0c007981 */ /* 0x000ea8000c1ef900 */
[----:B--2---:R-:W-:Y:S04]  /*1bbf0*/  CCTL.IVALL ;  /* 0x00000000ff00798f */ /* 0x004fe80002000000 */
[----:B------:R0:W-:Y:S01]  /*1bc00*/  STL [R1], R0 ;  /* 0x0000000001007387 */ /* 0x0001e20000100800 */
[----:B------:R-:W-:-:S13]  /*1bc10*/  ISETP.NE.AND P0, PT, R0, UR5, PT ;  /* 0x0000000500007c0c */ /* 0x000fda000bf05270 */
[----:B0-----:R-:W-:Y:S05]  /*1bc20*/  @P0 BRA `(.L_x_1531) ;  /* 0xfffffffc00ec0947 */ /* 0x001fea000383ffff */
.L_x_1530:
[----:B------:R-:W-:Y:S05]  /*1bc30*/  BSYNC.RECONVERGENT B0 ;  /* 0x0000000000007941 */ /* 0x000fea0003800200 */
.L_x_1529:
        /* <DEDUP_REMOVED lines=15> */
.L_x_1533:
        /* <DEDUP_REMOVED lines=77> */
.L_x_1532:
        /* <DEDUP_REMOVED lines=52> */
.L_x_1534:
        /* <DEDUP_REMOVED lines=27> */
.L_x_1535:
        /* <DEDUP_REMOVED lines=12> */
.L_x_1536:
[----:B------:R-:W-:Y:S05]  /*1c7b0*/  BSYNC.RECONVERGENT B0 ;  /* 0x0000000000007941 */ /* 0x000fea0003800200 */
.L_x_1528:
[----:B------:R-:W2:Y:S01]  /*1c7c0*/  S2UR UR6, SR_CgaCtaId ;  /* 0x00000000000679c3 */ /* 0x000ea20000008800 */
[----:B------:R-:W-:Y:S01]  /*1c7d0*/  ISETP.NE.AND P0, PT, R4, RZ, PT ;  /* 0x000000ff0400720c */ /* 0x000fe20003f05270 */
[----:B------:R-:W-:Y:S01]  /*1c7e0*/  UMOV UR5, 0x400 ;  /* 0x0000040000057882 */ /* 0x000fe20000000000 */
[----:B------:R-:W3:Y:S01]  /*1c7f0*/  LDCU.U8 UR12, c[0x0][0x414] ;  /* 0x00008280ff0c77ac */ /* 0x000ee20008000000 */
[----:B------:R-:W-:Y:S01]  /*1c800*/  HFMA2 R4, -RZ, RZ, 0, 0 ;  /* 0x00000000ff047431 */ /* 0x000fe200000001ff */
        /* <DEDUP_REMOVED lines=11> */
[----:B--2-4-:R-:W-:-:S07]  /*1c8c0*/  FMUL.FTZ R7, R9, UR5 ;  /* 0x0000000509077c20 */ /* 0x014fce0008410000 */
.L_x_1542:
[----:B------:R-:W-:-:S05]  /*1c8d0*/  LEA R17, R4, UR15, 0x3 ;  /* 0x0000000f04117c11 */ /* 0x000fca000f8e18ff */
[----:B01----:R-:W2:Y:S04]  /*1c8e0*/  LDL.128 R8, [R17+0x10] ;  /* 0x0000100011087983 */ /* 0x003ea80000100c00 */
        /* <DEDUP_REMOVED lines=15> */
[----:B------:R-:W0:Y:S01]  /*1c9e0*/  @P2 MUFU.RCP R17, R17 ;  /* 0x0000001100112308 */ /* 0x000e220000001000 */
[----:B-1----:R-:W-:Y:S01]  /*1c9f0*/  @P2 FADD.FTZ R19, R18, 1 ;  /* 0x3f80000012132421 */ /* 0x002fe20000010000 */
[----:B------:R-:W-:-:S06]  /*1ca00*/  FMUL.FTZ R18, R11, UR16 ;  /* 0x000000100b127c20 */ /* 0x000fcc0008410000 */
[----:B------:R1:W2:Y:S01]  /*1ca10*/  @P2 MUFU.RCP R20, R19 ;  /* 0x0000001300142308 */ /* 0x0002a20000001000 */
[----:B0-----:R-:W-:Y:S01]  /*1ca20*/  @P2 FADD.FTZ R23, -R17, 1 ;  /* 0x3f80000011172421 */ /* 0x001fe20000010100 */
[----:B---3--:R-:W-:Y:S01]  /*1ca30*/  @P2 FMUL.FTZ R21, R12, R17 ;  /* 0x000000110c152220 */ /* 0x008fe20000410000 */
[----:B-1----:R-:W-:Y:S02]  /*1ca40*/  FFMA.FTZ R19, R0, R18, R7 ;  /* 0x0000001200137223 */ /* 0x002fe40000010007 */
[----:B------:R-:W-:Y:S01]  /*1ca50*/  @P2 FFMA.FTZ R8, R8, R23, 1 ;  /* 0x3f80000008082423 */ /* 0x000fe20000010017 */
[----:B------:R-:W-:-:S03]  /*1ca60*/  LEA R23, R4, R57, 0x3 ;  /* 0x0000003904177211 */ /* 0x000fc600078e18ff */
[----:B------:R-:W-:Y:S01]  /*1ca70*/  @P2 FMUL.FTZ R12, R21, R8 ;  /* 0x00000008150c2220 */ /* 0x000fe20000410000 */
[----:B------:R-:W-:Y:S01]  /*1ca80*/  FFMA.FTZ R8, R0, R22, R7 ;  /* 0x0000001600087223 */ /* 0x000fe20000010007 */
[----:B------:R-:W-:Y:S01]  /*1ca90*/  ISETP.GE.U32.AND P0, PT, R23, UR18, PT ;  /* 0x0000001217007c0c */ /* 0x000fe2000bf06070 */
[----:B--2---:R-:W-:Y:S01]  /*1caa0*/  @P2 FADD.FTZ R16, -R20, 1 ;  /* 0x3f80000014102421 */ /* 0x004fe20000010100 */
[----:B------:R-:W-:Y:S01]  /*1cab0*/  @P2 FMUL.FTZ R20, R13, R20 ;  /* 0x000000140d142220 */ /* 0x000fe20000410000 */
[----:B------:R-:W-:Y:S01]  /*1cac0*/  FFMA.FTZ R12, R5, R12, -R8 ;  /* 0x0000000c050c7223 */ /* 0x000fe20000010808 */
[----:B------:R-:W-:Y:S01]  /*1cad0*/  SHF.R.S32.HI R8, RZ, 0x1f, R23 ;  /* 0x0000001fff087819 */ /* 0x000fe20000011417 */
[----:B------:R-:W-:Y:S01]  /*1cae0*/  @P2 FFMA.FTZ R9, R9, R16, 1 ;  /* 0x3f80000009092423 */ /* 0x000fe20000010010 */
[----:B------:R-:W-:Y:S01]  /*1caf0*/  IADD3 R21, PT, PT, R23, 0x8, RZ ;  /* 0x0000000817157810 */ /* 0x000fe20007ffe0ff */
[----:B------:R-:W-:Y:S01]  /*1cb00*/  FMUL.FTZ R16, R10, UR16 ;  /* 0x000000100a107c20 */ /* 0x000fe20008410000 */
[----:B------:R-:W-:Y:S01]  /*1cb10*/  ISETP.GE.AND.EX P0, PT, R8, UR19, PT, P0 ;  /* 0x0000001308007c0c */ /* 0x000fe2000bf06300 */
[----:B------:R-:W-:Y:S01]  /*1cb20*/  @P2 FMUL.FTZ R13, R20, R9 ;  /* 0x00000009140d2220 */ /* 0x000fe20000410000 */
[----:B------:R-:W-:Y:S01]  /*1cb30*/  ISETP.GE.U32.AND P1, PT, R21, UR18, PT ;  /* 0x0000001215007c0c */ /* 0x000fe2000bf26070 */
[C---:B------:R-:W-:Y:S01]  /*1cb40*/  FFMA.FTZ R9, R0.reuse, R24, R7 ;  /* 0x0000001800097223 */ /* 0x040fe20000010007 */
[----:B------:R-:W-:Y:S01]  /*1cb50*/  SHF.R.S32.HI R22, RZ, 0x1f, R21 ;  /* 0x0000001fff167819 */ /* 0x000fe20000011415 */
[----:B------:R-:W-:Y:S01]  /*1cb60*/  FFMA.FTZ R20, R0, R16, R7 ;  /* 0x0000001000147223 */ /* 0x000fe20000010007 */
[----:B------:R-:W-:Y:S01]  /*1cb70*/  ISETP.NE.AND P2, PT, RZ, UR12, PT ;  /* 0x0000000cff007c0c */ /* 0x000fe2000bf45270 */
[----:B------:R-:W-:Y:S01]  /*1cb80*/  FFMA.FTZ R13, R6, R13, -R9 ;  /* 0x0000000d060d7223 */ /* 0x000fe20000010809 */
[----:B------:R-:W-:-:S05]  /*1cb90*/  ISETP.GE.AND.EX P1, PT, R22, UR19, PT, P1 ;  /* 0x0000001316007c0c */ /* 0x000fca000bf26310 */
[----:B------:R-:W-:Y:S08]  /*1cba0*/  @P0 BRA `(.L_x_1538) ;  /* 0x00000000002c0947 */ /* 0x000ff00003800000 */
        /* <DEDUP_REMOVED lines=11> */
.L_x_1538:
[----:B------:R-:W-:Y:S05]  /*1cc60*/  BSYNC.RECONVERGENT B0 ;  /* 0x0000000000007941 */ /* 0x000fea0003800200 */
.L_x_1537:
        /* <DEDUP_REMOVED lines=19> */
.L_x_1539:
        /* <DEDUP_REMOVED lines=15> */
.L_x_1541:
[----:B------:R-:W-:Y:S05]  /*1ce90*/  BSYNC.RECONVERGENT B0 ;  /* 0x0000000000007941 */ /* 0x000fea0003800200 */
.L_x_1540:
        /* <DEDUP_REMOVED lines=10> */
.L_x_1519:
        /* <DEDUP_REMOVED lines=16> */
.L_x_1545:
[----:B------:R-:W-:Y:S05]  /*1d040*/  BSYNC.RECONVERGENT B0 ;  /* 0x0000000000007941 */ /* 0x000fea0003800200 */
.L_x_1544:
        /* <DEDUP_REMOVED lines=11> */
.L_x_1547:
[----:B------:R-:W2:Y:S04]  /*1d100*/  LDG.E.STRONG.GPU R5, desc[UR10][R2.64] ;  /* 0x0000000a02057981 */ /* 0x000ea8000c1ef900 */
[----:B--2---:R-:W-:Y:S01]  /*1d110*/  CCTL.IVALL ;  /* 0x00000000ff00798f */ /* 0x004fe20002000000 */
[----:B------:R-:W-:Y:S05]  /*1d120*/  YIELD ;  /* 0x0000000000007946 */ /* 0x000fea0003800000 */
[----:B------:R-:W-:-:S13]  /*1d130*/  ISETP.NE.AND P0, PT, R5, R0, PT ;  /* 0x000000000500720c */ /* 0x000fda0003f05270 */
[----:B------:R-:W-:Y:S05]  /*1d140*/  @P0 BRA `(.L_x_1547) ;  /* 0xfffffffc00ec0947 */ /* 0x000fea000383ffff */
.L_x_1546:
[----:B------:R-:W-:Y:S05]  /*1d150*/  WARPSYNC.ALL ;  /* 0x0000000000007948 */ /* 0x000fea0003800000 */
[----:B01----:R-:W0:Y:S08]  /*1d160*/  LDC.64 R10, c[0x0][0x3f8] ;  /* 0x0000fe00ff0a7b82 */ /* 0x003e300000000a00 */
        /* <DEDUP_REMOVED lines=74> */
.L_x_1550:
        /* <DEDUP_REMOVED lines=31> */
.L_x_1549:
[----:B------:R-:W-:Y:S05]  /*1d800*/  BSYNC.RECONVERGENT B0 ;  /* 0x0000000000007941 */ /* 0x000fea0003800200 */
.L_x_1548:
        /* <DEDUP_REMOVED lines=10> */
.L_x_1551:
        /* <DEDUP_REMOVED lines=87> */
.L_x_1552:
        /* <DEDUP_REMOVED lines=14> */
.L_x_4767:


//--------------------- .text._Z35group_norm_nhwc_bwd_one_pass_kernelI11Fp32IOFp16WLi64ELi98ELi392EEv26Group_norm_nhwc_bwd_params --------------------------
	.section	.text._Z35group_norm_nhwc_bwd_one_pass_kernelI11Fp32IOFp16WLi64ELi98ELi392EEv26Group_norm_nhwc_bwd_params,"ax",@progbits
	.align	128
        .global         _Z35group_norm_nhwc_bwd_one_pass_kernelI11Fp32IOFp16WLi64ELi98ELi392EEv26Group_norm_nhwc_bwd_params
        .type           _Z35group_norm_nhwc_bwd_one_pass_kernelI11Fp32IOFp16WLi64ELi98ELi392EEv26Group_norm_nhwc_bwd_params,@function
        .size           _Z35group_norm_nhwc_bwd_one_pass_kernelI11Fp32IOFp16WLi64ELi98ELi392EEv26Group_norm_nhwc_bwd_params,(.L_x_4768 - _Z35group_norm_nhwc_bwd_one_pass_kernelI11Fp32IOFp16WLi64ELi98ELi392EEv26Group_norm_nhwc_bwd_params)
        .other          _Z35group_norm_nhwc_bwd_one_pass_kernelI11Fp32IOFp16WLi64ELi98ELi392EEv26Group_norm_nhwc_bwd_params,@"STO_CUDA_ENTRY STV_DEFAULT"
_Z35group_norm_nhwc_bwd_one_pass_kernelI11Fp32IOFp16WLi64ELi98ELi392EEv26Group_norm_nhwc_bwd_params:
.text._Z35group_norm_nhwc_bwd_one_pass_kernelI11Fp32IOFp16WLi64ELi98ELi392EEv26Group_norm_nhwc_bwd_params:
        /* <DEDUP_REMOVED lines=25> */
.L_x_1594:
        /* <DEDUP_REMOVED lines=257> */
[----:B--2---:R-:W-:Y:S02]  /*11a0*/  HADD2.F32 R61, -RZ, R61.H0_H0 ;  /* 0x2000003dff3d7230 */ /* 0x004fe40000004100 */
[----:B---3--:R-:W-:Y:S02]  /*11b0*/  HADD2.F32 R7, -RZ, R40.H0_H0 ;  /* 0x20000028ff077230 */ /* 0x008fe40000004100 */
[----:B------:R-:W-:Y:S02]  /*11c0*/  @P3 HADD2.F32 R63, -RZ, R42.H0_H0 ;  /* 0x2000002aff3f3230 */ /* 0x000fe40000004100 */
[----:B------:R-:W-:Y:S01]  /*11d0*/  @P3 HADD2.F32 R62, -RZ, R41.H0_H0 ;  /* 0x20000029ff3e3230 */ /* 0x000fe20000004100 */
        /* <DEDUP_REMOVED lines=114> */
.L_x_1554:
        /* <DEDUP_REMOVED lines=256> */
.L_x_1555:
        /* <DEDUP_REMOVED lines=85> */
.L_x_1557:
[----:B------:R-:W-:Y:S05]  /*2e50*/  BSYNC.RECONVERGENT B0 ;  /* 0x0000000000007941 */ /* 0x000fea0003800200 */
.L_x_1556:
        /* <DEDUP_REMOVED lines=38> */
.L_x_1559:
[----:B------:R-:W-:Y:S05]  /*30c0*/  BSYNC.RECONVERGENT B0 ;  /* 0x0000000000007941 */ /* 0x000fea0003800200 */
.L_x_1558:
        /* <DEDUP_REMOVED lines=29> */
.L_x_1561:
[----:B------:R-:W-:Y:S05]  /*32a0*/  BSYNC.RECONVERGENT B0 ;  /* 0x0000000000007941 */ /* 0x000fea0003800200 */
.L_x_1560:
        /* <DEDUP_REMOVED lines=27> */
.L_x_1564:
[----:B------:R-:W2:Y:S04]  /*3460*/  LDG.E.STRONG.GPU R0, desc[UR8][R28.64] ;  /* 0x000000081c007981 */ /* 0x000ea8000c1ef900 */
[----:B--2---:R-:W-:Y:S01]  /*3470*/  CCTL.IVALL ;  /* 0x00000000ff00798f */ /* 0x004fe20002000000 */
[----:B------:R-:W-:Y:S05]  /*3480*/  YIELD ;  /* 0x0000000000007946 */ /* 0x000fea0003800000 */
[----:B------:R-:W-:-:S13]  /*3490*/  ISETP.NE.AND P0, PT, R0, R35, PT ;  /* 0x000000230000720c */ /* 0x000fda0003f05270 */
[----:B------:R-:W-:Y:S05]  /*34a0*/  @P0 BRA `(.L_x_1564) ;  /* 0xfffffffc00ec0947 */ /* 0x000fea000383ffff */
.L_x_1563:
        /* <DEDUP_REMOVED lines=16> */
.L_x_1566:
        /* <DEDUP_REMOVED lines=62> */
.L_x_1565:
        /* <DEDUP_REMOVED lines=38> */
.L_x_1567:
        /* <DEDUP_REMOVED lines=19> */
.L_x_1568:
        /* <DEDUP_REMOVED lines=9> */
.L_x_1569:
[----:B------:R-:W-:Y:S05]  /*3db0*/  BSYNC.RECONVERGENT B0 ;  /* 0x0000000000007941 */ /* 0x000fea0003800200 */
.L_x_1562:
        /* <DEDUP_REMOVED lines=42> */
.L_x_1570:
        /* <DEDUP_REMOVED lines=20> */
.L_x_1572:
[----:B------:R-:W-:Y:S05]  /*41a0*/  BSYNC.RECONVERGENT B0 ;  /* 0x0000000000007941 */ /* 0x000fea0003800200 */
.L_x_1571:
        /* <DEDUP_REMOVED lines=40> */
.L_x_1573:
        /* <DEDUP_REMOVED lines=17> */
.L_x_1575:
[----:B------:R-:W-:Y:S05]  /*4540*/  BSYNC.RECONVERGENT B0 ;  /* 0x0000000000007941 */ /* 0x000fea0003800200 */
.L_x_1574:
        /* <DEDUP_REMOVED lines=48> */
.L_x_1576:
        /* <DEDUP_REMOVED lines=34> */
.L_x_1578:
[----:B------:R-:W-:Y:S05]  /*4a70*/  BSYNC.RECONVERGENT B0 ;  /* 0x0000000000007941 */ /* 0x000fea0003800200 */
.L_x_1577:
        /* <DEDUP_REMOVED lines=19> */
.L_x_1579:
        /* <DEDUP_REMOVED lines=17> */
.L_x_1581:
[----:B------:R-:W-:Y:S05]  /*4cc0*/  BSYNC.RECONVERGENT B0 ;  /* 0x0000000000007941 */ /* 0x000fea0003800200 */
.L_x_1580:
        /* <DEDUP_REMOVED lines=19> */
.L_x_1582:
        /* <DEDUP_REMOVED lines=17> */
.L_x_1584:
[----:B------:R-:W-:Y:S05]  /*4f10*/  BSYNC.RECONVERGENT B0 ;  /* 0x0000000000007941 */ /* 0x000fea0003800200 */
.L_x_1583:
        /* <DEDUP_REMOVED lines=19> */
.L_x_1585:
        /* <DEDUP_REMOVED lines=17> */
.L_x_1587:
[----:B------:R-:W-:Y:S05]  /*5160*/  BSYNC.RECONVERGENT B0 ;  /* 0x0000000000007941 */ /* 0x000fea0003800200 */
.L_x_1586:
        /* <DEDUP_REMOVED lines=19> */
.L_x_1588:
        /* <DEDUP_REMOVED lines=18> */
.L_x_1590:
[----:B------:R-:W-:Y:S05]  /*53c0*/  BSYNC.RECONVERGENT B0 ;  /* 0x0000000000007941 */ /* 0x000fea0003800200 */
.L_x_1589:
        /* <DEDUP_REMOVED lines=19> */
.L_x_1591:
        /* <DEDUP_REMOVED lines=17> */
.L_x_1593:
[----:B------:R-:W-:Y:S05]  /*5610*/  BSYNC.RECONVERGENT B0 ;  /* 0x0000000000007941 */ /* 0x000fea0003800200 */
.L_x_1592:
[----:B------:R-:W-:Y:S02]  /*5620*/  IADD3 R59, PT, PT, R56, R59, RZ ;  /* 0x0000003b383b7210 */ /* 0x000fe40007ffe0ff */
[----:B------:R-:W-:Y:S02]  /*5630*/  IADD3 R60, PT, PT, R60, 0x1, RZ ;  /* 0x000000013c3c7810 */ /* 0x000fe40007ffe0ff */
[----:B------:R-:W-:-:S13]  /*5640*/  ISETP.GE.AND P0, PT, R59, UR4, PT ;  /* 0x000000043b007c0c */ /* 0x000fda000bf06270 */
[----:B------:R-:W-:Y:S05]  /*5650*/  @!P0 BRA `(.L_x_1594) ;  /* 0xffffffa800cc8947 */ /* 0x000fea000383ffff */
.L_x_1553:
        /* <DEDUP_REMOVED lines=19> */
.L_x_1596:
[----:B------:R-:W-:Y:S05]  /*5790*/  BSYNC.RECONVERGENT B0 ;  /* 0x0000000000007941 */ /* 0x000fea0003800200 */
.L_x_1595:
[----:B------:R-:W-:Y:S05]  /*57a0*/  @P0 EXIT ;  /* 0x000000000000094d */ /* 0x000fea0003800000 */
[----:B------:R-:W-:Y:S05]  /*57b0*/  @P2 BRA `(.L_x_1597) ;  /* 0x0000000000202947 */ /* 0x000fea0003800000 */
[----:B------:R-:W-:-:S05]  /*57c0*/  IMAD R0, R4, R7, RZ ;  /* 0x0000000704007224 */ /* 0x000fca00078e02ff */
[----:B------:R-:W-:-:S13]  /*57d0*/  ISETP.NE.AND P0, PT, R0, -0x1, PT ;  /* 0xffffffff0000780c */ /* 0x000fda0003f05270 */
[----:B------:R-:W-:Y:S05]  /*57e0*/  @!P0 BRA `(.L_x_1597) ;  /* 0x0000000000148947 */ /* 0x000fea0003800000 */
.L_x_1598:
[----:B0-----:R-:W2:Y:S04]  /*57f0*/  LDG.E.STRONG.GPU R5, desc[UR8][R2.64] ;  /* 0x0000000802057981 */ /* 0x001ea8000c1ef900 */
[----:B--2---:R-:W-:Y:S01]  /*5800*/  CCTL.IVALL ;  /* 0x00000000ff00798f */ /* 0x004fe20002000000 */
[----:B------:R-:W-:Y:S05]  /*5810*/  YIELD ;  /* 0x0000000000007946 */ /* 0x000fea0003800000 */
[----:B------:R-:W-:-:S13]  /*5820*/  ISETP.NE.AND P0, PT, R5, R0, PT ;  /* 0x000000000500720c */ /* 0x000fda0003f05270 */
[----:B------:R-:W-:Y:S05]  /*5830*/  @P0 BRA `(.L_x_1598) ;  /* 0xfffffffc00ec0947 */ /* 0x000fea000383ffff */
.L_x_1597:
        /* <DEDUP_REMOVED lines=74> */
.L_x_1601:
        /* <DEDUP_REMOVED lines=31> */
.L_x_1600:
[----:B------:R-:W-:Y:S05]  /*5ed0*/  BSYNC.RECONVERGENT B0 ;  /* 0x0000000000007941 */ /* 0x000fea0003800200 */
.L_x_1599:
        /* <DEDUP_REMOVED lines=10> */
.L_x_1602:
        /* <DEDUP_REMOVED lines=81> */
[----:B----4-:R-:W-:Y:S02]  /*6490*/  F2FP.F16.F32.PACK_AB R23, R23, R4 ;  /* 0x000000041717723e */ /* 0x010fe400000000ff */
[----:B-----5:R-:W-:-:S03]  /*64a0*/  F2FP.F16.F32.PACK_AB R5, R7, R8 ;  /* 0x000000080705723e */ /* 0x020fc600000000ff */
[----:B------:R3:W-:Y:S04]  /*64b0*/  STG.E desc[UR8][R28.64], R23 ;  /* 0x000000171c007986 */ /* 0x0007e8000c101908 */
[----:B------:R3:W-:Y:S02]  /*64c0*/  STG.E desc[UR8][R26.64], R5 ;  /* 0x000000051a007986 */ /* 0x0007e4000c101908 */
[----:B------:R-:W-:Y:S05]  /*64d0*/  @P0 BRA `(.L_x_1602) ;  /* 0xfffffff800a80947 */ /* 0x000fea000383ffff */
[----:B------:R-:W-:Y:S05]  /*64e0*/  EXIT ;  /* 0x000000000000794d */ /* 0x000fea0003800000 */
.L_x_1603:
        /* <DEDUP_REMOVED lines=9> */
.L_x_4768:


//--------------------- .text._Z35group_norm_nhwc_bwd_one_pass_kernelI11Fp32IOFp16WLi128ELi98ELi392EEv26Group_norm_nhwc_bwd_params --------------------------
	.section	.text._Z35group_norm_nhwc_bwd_one_pass_kernelI11Fp32IOFp16WLi128ELi98ELi392EEv26Group_norm_nhwc_bwd_params,"ax",@progbits
	.align	128
        .global         _Z35group_norm_nhwc_bwd_one_pass_kernelI11Fp32IOFp16WLi128ELi98ELi392EEv26Group_norm_nhwc_bwd_params
        .type           _Z35group_norm_nhwc_bwd_one_pass_kernelI11Fp32IOFp16WLi128ELi98ELi392EEv26Group_norm_nhwc_bwd_params,@function
        .size           _Z35group_norm_nhwc_bwd_one_pass_kernelI11Fp32IOFp16WLi128ELi98ELi392EEv26Group_norm_nhwc_bwd_params,(.L_x_4769 - _Z35group_norm_nhwc_bwd_one_pass_kernelI11Fp32IOFp16WLi128ELi98ELi392EEv26Group_norm_nhwc_bwd_params)
        .other          _Z35group_norm_nhwc_bwd_one_pass_kernelI11Fp32IOFp16WLi128ELi98ELi392EEv26Group_norm_nhwc_bwd_params,@"STO_CUDA_ENTRY STV_DEFAULT"
_Z35group_norm_nhwc_bwd_one_pass_kernelI11Fp32IOFp16WLi128ELi98ELi392EEv26Group_norm_nhwc_bwd_params:
.text._Z35group_norm_nhwc_bwd_one_pass_kernelI11Fp32IOFp16WLi128ELi98ELi392EEv26Group_norm_nhwc_bwd_params:
        /* <DEDUP_REMOVED lines=60> */
.L_x_1669:
        /* <DEDUP_REMOVED lines=429> */
[----:B---3--:R-:W-:Y:S02]  /*1e90*/  @P2 HADD2.F32 R106, -RZ, R75.H0_H0 ;  /* 0x2000004bff6a2230 */ /* 0x008fe40000004100 */
[----:B----4-:R-:W-:Y:S02]  /*1ea0*/  @P2 HADD2.F32 R115, -RZ, R74.H0_H0 ;  /* 0x2000004aff732230 */ /* 0x010fe40000004100 */
[----:B------:R-:W-:Y:S02]  /*1eb0*/  HADD2.F32 R109, -RZ, R109.H0_H0 ;  /* 0x2000006dff6d7230 */ /* 0x000fe40000004100 */
[----:B------:R-:W-:Y:S01]  /*1ec0*/  HADD2.F32 R4, -RZ, R4.H0_H0 ;  /* 0x20000004ff047230 */ /* 0x000fe20000004100 */
        /* <DEDUP_REMOVED lines=226> */
.L_x_1605:
        /* <DEDUP_REMOVED lines=512> */
.L_x_1606:
        /* <DEDUP_REMOVED lines=73> */
.L_x_1608:
[----:B------:R-:W-:Y:S05]  /*5180*/  BSYNC.RECONVERGENT B0 ;  /* 0x0000000000007941 */ /* 0x000fea0003800200 */
.L_x_1607:
        /* <DEDUP_REMOVED lines=38> */
.L_x_1610:
[----:B------:R-:W-:Y:S05]  /*53f0*/  BSYNC.RECONVERGENT B0 ;  /* 0x0000000000007941 */ /* 0x000fea0003800200 */
.L_x_1609:
        /* <DEDUP_REMOVED lines=29> */
.L_x_1612:
[----:B------:R-:W-:Y:S05]  /*55d0*/  BSYNC.RECONVERGENT B0 ;  /* 0x0000000000007941 */ /* 0x000fea0003800200 */
.L_x_1611:
        /* <DEDUP_REMOVED lines=29> */
.L_x_1615:
[----:B------:R-:W3:Y:S04]  /*57b0*/  LDG.E.STRONG.GPU R0, desc[UR28][R48.64] ;  /* 0x0000001c30007981 */ /* 0x000ee8000c1ef900 */
[----:B---3--:R-:W-:Y:S01]  /*57c0*/  CCTL.IVALL ;  /* 0x00000000ff00798f */ /* 0x008fe20002000000 */
[----:B------:R-:W-:Y:S05]  /*57d0*/  YIELD ;  /* 0x0000000000007946 */ /* 0x000fea0003800000 */
[----:B------:R-:W-:-:S13]  /*57e0*/  ISETP.NE.AND P0, PT, R0, R55, PT ;  /* 0x000000370000720c */ /* 0x000fda0003f05270 */
[----:B------:R-:W-:Y:S05]  /*57f0*/  @P0 BRA `(.L_x_1615) ;  /* 0xfffffffc00ec0947 */ /* 0x000fea000383ffff */
.L_x_1614:
        /* <DEDUP_REMOVED lines=14> */
.L_x_1617:
        /* <DEDUP_REMOVED lines=84> */
.L_x_1616:
        /* <DEDUP_REMOVED lines=42> */
.L_x_1618:
        /* <DEDUP_REMOVED lines=23> */
.L_x_1619:
        /* <DEDUP_REMOVED lines=11> */
.L_x_1620:
[----:B------:R-:W-:Y:S05]  /*62e0*/  BSYNC.RECONVERGENT B0 ;  /* 0x0000000000007941 */ /* 0x000fea0003800200 */
.L_x_1613:
        /* <DEDUP_REMOVED lines=40> */
.L_x_1621:
        /* <DEDUP_REMOVED lines=18> */
.L_x_1623:
[----:B------:R-:W-:Y:S05]  /*6690*/  BSYNC.RECONVERGENT B0 ;  /* 0x0000000000007941 */ /* 0x000fea0003800200 */
.L_x_1622:
        /* <DEDUP_REMOVED lines=24> */
.L_x_1624:
        /* <DEDUP_REMOVED lines=20> */
.L_x_1626:
[----:B------:R-:W-:Y:S05]  /*6960*/  BSYNC.RECONVERGENT B0 ;  /* 0x0000000000007941 */ /* 0x000fea0003800200 */
.L_x_1625:
        /* <DEDUP_REMOVED lines=50> */
.L_x_1627:
        /* <DEDUP_REMOVED lines=21> */
.L_x_1629:
[----:B------:R-:W-:Y:S05]  /*6de0*/  BSYNC.RECONVERGENT B0 ;  /* 0x0000000000007941 */ /* 0x000fea0003800200 */
.L_x_1628:
        /* <DEDUP_REMOVED lines=21> */
.L_x_1630:
        /* <DEDUP_REMOVED lines=21> */
.L_x_1632:
[----:B------:R-:W-:Y:S05]  /*7090*/  BSYNC.RECONVERGENT B0 ;  /* 0x0000000000007941 */ /* 0x000fea0003800200 */
.L_x_1631:
        /* <DEDUP_REMOVED lines=21> */
.L_x_1633:
        /* <DEDUP_REMOVED lines=21> */
.L_x_1635:
[----:B------:R-:W-:Y:S05]  /*7340*/  BSYNC.RECONVERGENT B0 ;  /* 0x0000000000007941 */ /* 0x000fea0003800200 */
.L_x_1634:
        /* <DEDUP_REMOVED lines=21> */
.L_x_1636:
        /* <DEDUP_REMOVED lines=21> */
.L_x_1638:
[----:B------:R-:W-:Y:S05]  /*75f0*/  BSYNC.RECONVERGENT B0 ;  /* 0x0000000000007941 */ /* 0x000fea0003800200 */
.L_x_1637:
        /* <DEDUP_REMOVED lines=21> */
.L_x_1639:
        /* <DEDUP_REMOVED lines=21> */
.L_x_1641:
[----:B------:R-:W-:Y:S05]  /*78a0*/  BSYNC.RECONVERGENT B0 ;  /* 0x0000000000007941 */ /* 0x000fea0003800200 */
.L_x_1640:
        /* <DEDUP_REMOVED lines=21> */
.L_x_1642:
        /* <DEDUP_REMOVED lines=21> */
.L_x_1644:
[----:B------:R-:W-:Y:S05]  /*7b50*/  BSYNC.RECONVERGENT B0 ;  /* 0x0000000000007941 */ /* 0x000fea0003800200 */
.L_x_1643:
        /* <DEDUP_REMOVED lines=21> */
.L_x_1645:
        /* <DEDUP_REMOVED lines=20> */
.L_x_1647:
[----:B------:R-:W-:Y:S05]  /*7df0*/  BSYNC.RECONVERGENT B0 ;  /* 0x0000000000007941 */ /* 0x000fea0003800200 */
.L_x_1646:
        /* <DEDUP_REMOVED lines=44> */
.L_x_1648:
        /* <DEDUP_REMOVED lines=17> */
.L_x_1650:
[----:B------:R-:W-:Y:S05]  /*81d0*/  BSYNC.RECONVERGENT B0 ;  /* 0x0000000000007941 */ /* 0x000fea0003800200 */
.L_x_1649:
        /* <DEDUP_REMOVED lines=25> */
.L_x_1651:
        /* <DEDUP_REMOVED lines=23> */
.L_x_1653:
[----:B------:R-:W-:Y:S05]  /*84e0*/  BSYNC.RECONVERGENT B0 ;  /* 0x0000000000007941 */ /* 0x000fea0003800200 */
.L_x_1652:
        /* <DEDUP_REMOVED lines=19> */
.L_x_1654:
        /* <DEDUP_REMOVED lines=17> */
.L_x_1656:
[----:B------:R-:W-:Y:S05]  /*8730*/  BSYNC.RECONVERGENT B0 ;  /* 0x0000000000007941 */ /* 0x000fea0003800200 */
.L_x_1655:
        /* <DEDUP_REMOVED lines=25> */
.L_x_1657:
        /* <DEDUP_REMOVED lines=23> */
.L_x_1659:
[----:B------:R-:W-:Y:S05]  /*8a40*/  BSYNC.RECONVERGENT B0 ;  /* 0x0000000000007941 */ /* 0x000fea0003800200 */
.L_x_1658:
        /* <DEDUP_REMOVED lines=19> */
.L_x_1660:
        /* <DEDUP_REMOVED lines=17> */
.L_x_1662:
[----:B------:R-:W-:Y:S05]  /*8c90*/  BSYNC.RECONVERGENT B0 ;  /* 0x0000000000007941 */ /* 0x000fea0003800200 */
.L_x_1661:
        /* <DEDUP_REMOVED lines=25> */
.L_x_1663:
        /* <DEDUP_REMOVED lines=23> */
.L_x_1665:
[----:B------:R-:W-:Y:S05]  /*8fa0*/  BSYNC.RECONVERGENT B0 ;  /* 0x0000000000007941 */ /* 0x000fea0003800200 */
.L_x_1664:
        /* <DEDUP_REMOVED lines=19> */
.L_x_1666:
        /* <DEDUP_REMOVED lines=17> */
.L_x_1668:
[----:B------:R-:W-:Y:S05]  /*91f0*/  BSYNC.RECONVERGENT B0 ;  /* 0x0000000000007941 */ /* 0x000fea0003800200 */
.L_x_1667:
[----:B------:R-:W-:Y:S02]  /*9200*/  UIADD3 UR18, UPT, UPT, UR31, UR18, URZ ;  /* 0x000000121f127290 */ /* 0x000fe4000fffe0ff */
[----:B------:R-:W-:Y:S02]  /*9210*/  UIADD3 UR4, UPT, UPT, UR4, 0x1, URZ ;  /* 0x0000000104047890 */ /* 0x000fe4000fffe0ff */
[----:B------:R-:W-:-:S09]  /*9220*/  UISETP.GE.AND UP0, UPT, UR18, UR8, UPT ;  /* 0x000000081200728c */ /* 0x000fd2000bf06270 */
[----:B------:R-:W-:Y:S05]  /*9230*/  BRA.U !UP0, `(.L_x_1669) ;  /* 0xffffff7108607547 */ /* 0x000fea000b83ffff */
.L_x_1604:
        /* <DEDUP_REMOVED lines=19> */
.L_x_1671:
[----:B------:R-:W-:Y:S05]  /*9370*/  BSYNC.RECONVERGENT B0 ;  /* 0x0000000000007941 */ /* 0x000fea0003800200 */
.L_x_1670:
[----:B------:R-:W-:Y:S05]  /*9380*/  @P0 EXIT ;  /* 0x000000000000094d */ /* 0x000fea0003800000 */
[----:B------:R-:W-:Y:S05]  /*9390*/  @P2 BRA `(.L_x_1672) ;  /* 0x0000000000202947 */ /* 0x000fea0003800000 */
[----:B------:R-:W-:-:S05]  /*93a0*/  IMAD R0, R4, R7, RZ ;  /* 0x0000000704007224 */ /* 0x000fca00078e02ff */
[----:B------:R-:W-:-:S13]  /*93b0*/  ISETP.NE.AND P0, PT, R0, -0x1, PT ;  /* 0xffffffff0000780c */ /* 0x000fda0003f05270 */
[----:B------:R-:W-:Y:S05]  /*93c0*/  @!P0 BRA `(.L_x_1672) ;  /* 0x0000000000148947 */ /* 0x000fea0003800000 */
.L_x_1673:
[----:B-1----:R-:W2:Y:S04]  /*93d0*/  LDG.E.STRONG.GPU R5, desc[UR28][R2.64] ;  /* 0x0000001c02057981 */ /* 0x002ea8000c1ef900 */
[----:B--2---:R-:W-:Y:S01]  /*93e0*/  CCTL.IVALL ;  /* 0x00000000ff00798f */ /* 0x004fe20002000000 */
[----:B------:R-:W-:Y:S05]  /*93f0*/  YIELD ;  /* 0x0000000000007946 */ /* 0x000fea0003800000 */
[----:B------:R-:W-:-:S13]  /*9400*/  ISETP.NE.AND P0, PT, R5, R0, PT ;  /* 0x000000000500720c */ /* 0x000fda0003f05270 */
[----:B------:R-:W-:Y:S05]  /*9410*/  @P0 BRA `(.L_x_1673) ;  /* 0xfffffffc00ec0947 */ /* 0x000fea000383ffff */
.L_x_1672:
        /* <DEDUP_REMOVED lines=76> */
.L_x_1676:
        /* <DEDUP_REMOVED lines=26> */
[----:B----4-:R-:W-:Y:S01]  /*9a80*/  F2FP.F16.F32.PACK_AB R19, R15, R12 ;  /* 0x0000000c0f13723e */ /* 0x010fe200000000ff */
[----:B------:R1:W-:Y:S04]  /*9a90*/  STG.E desc[UR28][R8.64], R17 ;  /* 0x0000001108007986 */ /* 0x0003e8000c10191c */
[----:B------:R1:W-:Y:S01]  /*9aa0*/  STG.E desc[UR28][R10.64], R19 ;  /* 0x000000130a007986 */ /* 0x0003e2000c10191c */
[----:B------:R-:W-:Y:S01]  /*9ab0*/  IADD3.X R23, PT, PT, RZ, R23, RZ, P3, !PT ;  /* 0x00000017ff177210 */ /* 0x000fe20001ffe4ff */
[----:B------:R-:W-:Y:S06]  /*9ac0*/  @P1 BRA `(.L_x_1676) ;  /* 0xfffffffc00841947 */ /* 0x000fec000383ffff */
.L_x_1675:
[----:B------:R-:W-:Y:S05]  /*9ad0*/  BSYNC.RECONVERGENT B0 ;  /* 0x0000000000007941 */ /* 0x000fea0003800200 */
.L_x_1674:
        /* <DEDUP_REMOVED lines=10> */
.L_x_1677:
        /* <DEDUP_REMOVED lines=22> */
[----:B--2---:R-:W-:-:S02]  /*9ce0*/  F2FP.F16.F32.PACK_AB R19, R7, R2 ;  /* 0x000000020713723e */ /* 0x004fc400000000ff */
[----:B------:R-:W-:-:S04]  /*9cf0*/  LOP3.LUT R2, R24, 0x3, RZ, 0xc0, !PT ;  /* 0x0000000318027812 */ /* 0x000fc800078ec0ff */
[----:B------:R-:W-:Y:S02]  /*9d00*/  IADD3.X R17, PT, PT, R2, UR5, RZ, P1, !PT ;  /* 0x0000000502117c10 */ /* 0x000fe40008ffe4ff */
[----:B-----5:R-:W-:Y:S02]  /*9d10*/  F2FP.F16.F32.PACK_AB R21, R11, R8 ;  /* 0x000000080b15723e */ /* 0x020fe400000000ff */
        /* <DEDUP_REMOVED lines=19> */
[----:B---3--:R-:W-:Y:S02]  /*9e50*/  F2FP.F16.F32.PACK_AB R19, R19, R2 ;  /* 0x000000021313723e */ /* 0x008fe400000000ff */
[----:B----4-:R-:W-:-:S03]  /*9e60*/  F2FP.F16.F32.PACK_AB R23, R23, R18 ;  /* 0x000000121717723e */ /* 0x010fc600000000ff */
        /* <DEDUP_REMOVED lines=14> */
[----:B----4-:R-:W-:Y:S02]  /*9f50*/  F2FP.F16.F32.PACK_AB R21, R21, R2 ;  /* 0x000000021515723e */ /* 0x010fe400000000ff */
[----:B--2---:R-:W-:-:S03]  /*9f60*/  F2FP.F16.F32.PACK_AB R25, R25, R18 ;  /* 0x000000121919723e */ /* 0x004fc600000000ff */
        /* <DEDUP_REMOVED lines=24> */
.L_x_1678:
        /* <DEDUP_REMOVED lines=9> */
.L_x_4769:


//--------------------- .text._Z35group_norm_nhwc_bwd_one_pass_kernelI11Fp32IOFp16WLi256ELi98ELi392EEv26Group_norm_nhwc_bwd_params --------------------------
	.section	.text._Z35group_norm_nhwc_bwd_one_pass_kernelI11Fp32IOFp16WLi256ELi98ELi392EEv26Group_norm_nhwc_bwd_params,"ax",@progbits
	.align	128
        .global         _Z35group_norm_nhwc_bwd_one_pass_kernelI11Fp32IOFp16WLi256ELi98ELi392EEv26Group_norm_nhwc_bwd_params
        .type           _Z35group_norm_nhwc_bwd_one_pass_kernelI11Fp32IOFp16WLi256ELi98ELi392EEv26Group_norm_nhwc_bwd_params,@function
        .size           _Z35group_norm_nhwc_bwd_one_pass_kernelI11Fp32IOFp16WLi256ELi98ELi392EEv26Group_norm_nhwc_bwd_params,(.L_x_4770 - _Z35group_norm_nhwc_bwd_one_pass_kernelI11Fp32IOFp16WLi256ELi98ELi392EEv26Group_norm_nhwc_bwd_params)
        .other          _Z35group_norm_nhwc_bwd_one_pass_kernelI11Fp32IOFp16WLi256ELi98ELi392EEv26Group_norm_nhwc_bwd_params,@"STO_CUDA_ENTRY STV_DEFAULT"
_Z35group_norm_nhwc_bwd_one_pass_kernelI11Fp32IOFp16WLi256ELi98ELi392EEv26Group_norm_nhwc_bwd_params:
.text._Z35group_norm_nhwc_bwd_one_pass_kernelI11Fp32IOFp16WLi256ELi98ELi392EEv26Group_norm_nhwc_bwd_params:
        /* <DEDUP_REMOVED lines=26> */
.L_x_1703:
        /* <DEDUP_REMOVED lines=13> */
[C---:B------:R-:W-:Y:S01]  /*0270*/  IADD3 R83, PT, PT, R85.reuse, 0xd0, RZ ;  /* 0x000000d055537810 */ /* 0x040fe20007ffe0ff */
[----:B-1----:R-:W-:Y:S02]  /*0280*/  ULOP3.LUT UR12, UR8, UR14, URZ, 0x3c, !UPT ;  /* 0x0000000e080c7292 */ /* 0x002fe4000f8e3cff */
[----:B0-----:R-:W-:Y:S01]  /*0290*/  MOV R0, UR14 ;  /* 0x0000000e00007c02 */ /* 0x001fe20008000f00 */
[----:B------:R-:W-:Y:S01]  /*02a0*/  UISETP.NE.AND UP0, UPT, UR14, URZ, UPT ;  /* 0x000000ff0e00728c */ /* 0x000fe2000bf05270 */
[----:B------:R-:W-:Y:S02]  /*02b0*/  IADD3 R125, PT, PT, R85, 0xd8, RZ ;  /* 0x000000d8557d7810 */ /* 0x000fe40007ffe0ff */
        /* <DEDUP_REMOVED lines=24> */
[----:B------:R-:W3:Y:S08]  /*0440*/  @!P4 LDC.64 R58, c[0x0][0x3a0] ;  /* 0x0000e800ff3acb82 */ /* 0x000ef00000000a00 */
[----:B------:R-:W3:Y:S01]  /*0450*/  @!P6 LDC.64 R56, c[0x0][0x3a0] ;  /* 0x0000e800ff38eb82 */ /* 0x000ee20000000a00 */
[----:B-1----:R-:W-:Y:S01]  /*0460*/  R2UR UR7, R2 ;  /* 0x00000000020772ca */ /* 0x002fe200000e0000 */
[----:B0-----:R-:W-:-:S06]  /*0470*/  @!P6 IMAD R6, R13, R22, RZ ;  /* 0x000000160d06e224 */ /* 0x001fcc00078e02ff */
[----:B------:R-:W0:Y:S01]  /*0480*/  @!P6 LDC.64 R26, c[0x0][0x398] ;  /* 0x0000e600ff1aeb82 */ /* 0x000e220000000a00 */
[----:B------:R-:W-:-:S05]  /*0490*/  @!P6 IMAD R23, R9, R23, R6 ;  /* 0x000000170917e224 */ /* 0x000fca00078e0206 */
        /* <DEDUP_REMOVED lines=29> */
[----:B------:R-:W-:-:S03]  /*0670*/  IADD3 R11, PT, PT, R85, 0x18, RZ ;  /* 0x00000018550b7810 */ /* 0x000fc60007ffe0ff */
[----:B------:R-:W-:Y:S01]  /*0680*/  HFMA2 R94, -RZ, RZ, 0, 0 ;  /* 0x00000000ff5e7431 */ /* 0x000fe200000001ff */
[----:B------:R-:W1:Y:S01]  /*0690*/  LDCU.64 UR6, c[0x0][0x3b8] ;  /* 0x00007700ff0677ac */ /* 0x000e620008000a00 */
[----:B------:R-:W-:Y:S01]  /*06a0*/  @!P3 IMAD R15, R85, R15, R0 ;  /* 0x0000000f550fb224 */ /* 0x000fe200078e0200 */
[----:B------:R-:W-:Y:S01]  /*06b0*/  IADD3 R65, PT, PT, R67, UR5, RZ ;  /* 0x0000000543417c10 */ /* 0x000fe2000fffe0ff */
[----:B----4-:R-:W-:Y:S01]  /*06c0*/  @!P4 IMAD R0, R5, R20, RZ ;  /* 0x000000140500c224 */ /* 0x010fe200078e02ff */
[----:B------:R-:W-:Y:S02]  /*06d0*/  @!P3 MOV R64, R66 ;  /* 0x000000420040b202 */ /* 0x000fe40000000f00 */
[----:B------:R-:W-:Y:S02]  /*06e0*/  ISETP.GE.U32.AND P0, PT, R11, UR16, PT ;  /* 0x000000100b007c0c */ /* 0x000fe4000bf06070 */
[----:B------:R-:W-:Y:S01]  /*06f0*/  SHF.R.S32.HI R17, RZ, 0x1f, R11 ;  /* 0x0000001fff117819 */ /* 0x000fe2000001140b */
[----:B------:R-:W-:-:S03]  /*0700*/  @!P3 IMAD.WIDE.U32 R2, R85, R14, R64 ;  /* 0x0000000e5502b225 */ /* 0x000fc600078e0040 */
[----:B------:R-:W-:Y:S02]  /*0710*/  ISETP.GE.AND.EX P5, PT, R17, UR17, PT, P0 ;  /* 0x0000001111007c0c */ /* 0x000fe4000bfa6300 */
[----:B------:R-:W-:Y:S02]  /*0720*/  @!P3 IADD3 R15, PT, PT, R3, R15, RZ ;  /* 0x0000000f030fb210 */ /* 0x000fe40007ffe0ff */
[C---:B------:R-:W-:Y:S02]  /*0730*/  @!P3 SHF.L.U32 R3, R2.reuse, 0x2, RZ ;  /* 0x000000020203b819 */ /* 0x040fe400000006ff */
[----:B------:R-:W-:Y:S02]  /*0740*/  @!P3 SHF.L.U64.HI R2, R2, 0x2, R15 ;  /* 0x000000020202b819 */ /* 0x000fe4000001020f */
[C---:B---3--:R-:W-:Y:S02]  /*0750*/  @!P3 IADD3 R4, P2, PT, R3.reuse, R18, RZ ;  /* 0x000000120304b210 */ /* 0x048fe40007f5e0ff */
[----:B------:R-:W-:-:S02]  /*0760*/  @!P3 IADD3 R74, P1, PT, R3, R74, RZ ;  /* 0x0000004a034ab210 */ /* 0x000fc40007f3e0ff */
[C---:B------:R-:W-:Y:S01]  /*0770*/  @!P3 IADD3.X R5, PT, PT, R2.reuse, R19, RZ, P2, !PT ;  /* 0x000000130205b210 */ /* 0x040fe200017fe4ff */
[----:B------:R-:W2:Y:S01]  /*0780*/  @!P5 LDC.64 R28, c[0x0][0x3f8] ;  /* 0x0000fe00ff1cdb82 */ /* 0x000ea20000000a00 */
[----:B------:R-:W-:Y:S02]  /*0790*/  LOP3.LUT P2, RZ, R95, 0x800000, RZ, 0xc0, !PT ;  /* 0x008000005fff7812 */ /* 0x000fe4000784c0ff */
[----:B------:R-:W-:Y:S02]  /*07a0*/  @!P3 IADD3.X R75, PT, PT, R2, R75, RZ, P1, !PT ;  /* 0x0000004b024bb210 */ /* 0x000fe40000ffe4ff */
[----:B------:R-:W-:Y:S02]  /*07b0*/  IADD3 R15, PT, PT, R85, 0x20, RZ ;  /* 0x00000020550f7810 */ /* 0x000fe40007ffe0ff */
[----:B------:R-:W-:Y:S01]  /*07c0*/  LOP3.LUT R95, R95, 0xffdfffff, RZ, 0xc0, !PT ;  /* 0xffdfffff5f5f7812 */ /* 0x000fe200078ec0ff */
[----:B------:R-:W3:Y:S01]  /*07d0*/  @!P5 LDC.64 R54, c[0x0][0x3a0] ;  /* 0x0000e800ff36db82 */ /* 0x000ee20000000a00 */
[----:B------:R-:W-:-:S02]  /*07e0*/  ISETP.GE.U32.AND P0, PT, R15, UR16, PT ;  /* 0x000000100f007c0c */ /* 0x000fc4000bf06070 */
[----:B------:R-:W-:Y:S02]  /*07f0*/  SHF.R.S32.HI R19, RZ, 0x1f, R15 ;  /* 0x0000001fff137819 */ /* 0x000fe4000001140f */
[----:B------:R-:W-:Y:S01]  /*0800*/  @P5 LOP3.LUT R95, R95, 0x200000, RZ, 0xfc, !PT ;  /* 0x002000005f5f5812 */ /* 0x000fe200078efcff */
[----:B------:R-:W-:Y:S01]  /*0810*/  @!P2 IMAD R21, R7, R21, R0 ;  /* 0x000000150715a224 */ /* 0x000fe200078e0200 */
[----:B------:R-:W-:Y:S01]  /*0820*/  @!P2 MOV R2, R66 ;  /* 0x000000420002a202 */ /* 0x000fe20000000f00 */
[----:B------:R-:W4:Y:S01]  /*0830*/  @!P2 LDC.64 R24, c[0x0][0x398] ;  /* 0x0000e600ff18ab82 */ /* 0x000f220000000a00 */
[----:B------:R-:W-:Y:S02]  /*0840*/  @!P2 MOV R3, R65 ;  /* 0x000000410003a202 */ /* 0x000fe40000000f00 */
[----:B------:R-:W-:Y:S02]  /*0850*/  ISETP.GE.AND.EX P4, PT, R19, UR17, PT, P0 ;  /* 0x0000001113007c0c */ /* 0x000fe4000bf86300 */
[----:B------:R-:W-:Y:S01]  /*0860*/  LOP3.LUT R95, R95, 0xffefffff, RZ, 0xc0, !PT ;  /* 0xffefffff5f5f7812 */ /* 0x000fe200078ec0ff */
[----:B------:R-:W-:Y:S01]  /*0870*/  @!P2 IMAD.WIDE.U32 R2, R7, R20, R2 ;  /* 0x000000140702a225 */ /* 0x000fe200078e0002 */
[----:B------:R-:W-:-:S04]  /*0880*/  IADD3 R7, PT, PT, R85, 0x28, RZ ;  /* 0x0000002855077810 */ /* 0x000fc80007ffe0ff */
[----:B------:R-:W-:Y:S02]  /*0890*/  @!P2 IADD3 R3, PT, PT, R3, R21, RZ ;  /* 0x000000150303a210 */ /* 0x000fe40007ffe0ff */
[C---:B------:R-:W-:Y:S02]  /*08a0*/  @!P2 SHF.L.U32 R13, R2.reuse, 0x2, RZ ;  /* 0x00000002020da819 */ /* 0x040fe400000006ff */
[----:B------:R-:W-:Y:S01]  /*08b0*/  @!P2 SHF.L.U64.HI R0, R2, 0x2, R3 ;  /* 0x000000020200a819 */ /* 0x000fe20000010203 */
[----:B------:R-:W0:Y:S01]  /*08c0*/  @!P4 LDC.64 R30, c[0x0][0x3f8] ;  /* 0x0000fe00ff1ecb82 */ /* 0x000e220000000a00 */
[----:B------:R-:W-:Y:S02]  /*08d0*/  @!P6 MOV R2, R66 ;  /* 0x000000420002e202 */ /* 0x000fe40000000f00 */
[----:B------:R-:W-:Y:S02]  /*08e0*/  @!P6 MOV R3, R65 ;  /* 0x000000410003e202 */ /* 0x000fe40000000f00 */
[----:B------:R-:W-:-:S02]  /*08f0*/  @!P2 IADD3 R58, P0, PT, R13, R58, RZ ;  /* 0x0000003a0d3aa210 */ /* 0x000fc40007f1e0ff */
[----:B------:R-:W-:Y:S01]  /*0900*/  ISETP.GE.U32.AND P1, PT, R7, UR16, PT ;  /* 0x0000001007007c0c */ /* 0x000fe2000bf26070 */
[----:B------:R-:W-:Y:S01]  /*0910*/  @!P6 IMAD.WIDE.U32 R2, R9, R22, R2 ;  /* 0x000000160902e225 */ /* 0x000fe200078e0002 */
[C---:B------:R-:W-:Y:S01]  /*0920*/  @!P2 IADD3.X R59, PT, PT, R0.reuse, R59, RZ, P0, !PT ;  /* 0x0000003b003ba210 */ /* 0x040fe200007fe4ff */
[----:B------:R-:W1:Y:S01]  /*0930*/  @!P4 LDC.64 R52, c[0x0][0x3a0] ;  /* 0x0000e800ff34cb82 */ /* 0x000e620000000a00 */
[----:B----4-:R-:W-:Y:S02]  /*0940*/  @!P2 IADD3 R12, P0, PT, R13, R24, RZ ;  /* 0x000000180d0ca210 */ /* 0x010fe40007f1e0ff */
[----:B------:R-:W-:Y:S02]  /*0950*/  SHF.R.S32.HI R21, RZ, 0x1f, R7 ;  /* 0x0000001fff157819 */ /* 0x000fe40000011407 */
[----:B------:R-:W-:Y:S02]  /*0960*/  @!P6 IADD3 R3, PT, PT, R3, R23, RZ ;  /* 0x000000170303e210 */ /* 0x000fe40007ffe0ff */
[----:B------:R-:W-:Y:S01]  /*0970*/  @!P2 IADD3.X R13, PT, PT, R0, R25, RZ, P0, !PT ;  /* 0x00000019000da210 */ /* 0x000fe200007fe4ff */
[----:B------:R-:W4:Y:S01]  /*0980*/  @!P5 LDC.64 R22, c[0x0][0x398] ;  /* 0x0000e600ff16db82 */ /* 0x000f220000000a00 */
[----:B------:R-:W-:-:S02]  /*0990*/  ISETP.GE.AND.EX P3, PT, R21, UR17, PT, P1 ;  /* 0x0000001115007c0c */ /* 0x000fc4000bf66310 */
[C---:B------:R-:W-:Y:S02]  /*09a0*/  @!P6 SHF.L.U32 R73, R2.reuse, 0x2, RZ ;  /* 0x000000020249e819 */ /* 0x040fe400000006ff */
[----:B------:R-:W-:Y:S01]  /*09b0*/  @!P6 SHF.L.U64.HI R0, R2, 0x2, R3 ;  /* 0x000000020200e819 */ /* 0x000fe20000010203 */
[----:B--2---:R-:W-:Y:S01]  /*09c0*/  @!P5 IMAD R2, R17, R28, RZ ;  /* 0x0000001c1102d224 */ /* 0x004fe200078e02ff */
[----:B------:R-:W-:Y:S01]  /*09d0*/  @!P5 MOV R3, R65 ;  /* 0x000000410003d202 */ /* 0x000fe20000000f00 */
[----:B0-----:R-:W-:Y:S01]  /*09e0*/  @!P4 IMAD R6, R19, R30, RZ ;  /* 0x0000001e1306c224 */ /* 0x001fe200078e02ff */
[----:B------:R-:W-:Y:S01]  /*09f0*/  @!P6 IADD3 R56, P0, PT, R73, R56, RZ ;  /* 0x000000384938e210 */ /* 0x000fe20007f1e0ff */
[----:B------:R-:W-:Y:S01]  /*0a00*/  @!P5 IMAD R9, R11, R29, R2 ;  /* 0x0000001d0b09d224 */ /* 0x000fe200078e0202 */
[----:B------:R-:W-:Y:S02]  /*0a10*/  @!P5 MOV R2, R66 ;  /* 0x000000420002d202 */ /* 0x000fe40000000f00 */
[----:B------:R-:W-:Y:S01]  /*0a20*/  @!P6 IADD3.X R57, PT, PT, R0, R57, RZ, P0, !PT ;  /* 0x000000390039e210 */ /* 0x000fe200007fe4ff */
[----:B------:R-:W0:Y:S01]  /*0a30*/  @!P3 LDC.64 R16, c[0x0][0x3f8] ;  /* 0x0000fe00ff10bb82 */ /* 0x000e220000000a00 */
[----:B------:R-:W-:Y:S01]  /*0a40*/  @!P6 IADD3 R72, P0, PT, R73, R26, RZ ;  /* 0x0000001a4948e210 */ /* 0x000fe20007f1e0ff */
[----:B------:R-:W-:Y:S01]  /*0a50*/  @!P5 IMAD.WIDE.U32 R2, R11, R28, R2 ;  /* 0x0000001c0b02d225 */ /* 0x000fe200078e0002 */
[----:B------:R-:W-:-:S02]  /*0a60*/  @P4 LOP3.LUT R95, R95, 0x100000, RZ, 0xfc, !PT ;  /* 0x001000005f5f4812 */ /* 0x000fc400078efcff */
[----:B------:R-:W-:Y:S02]  /*0a70*/  @!P6 IADD3.X R73, PT, PT, R0, R27, RZ, P0, !PT ;  /* 0x0000001b0049e210 */ /* 0x000fe400007fe4ff */
[----:B------:R-:W-:Y:S01]  /*0a80*/  @!P5 IADD3 R3, PT, PT, R3, R9, RZ ;  /* 0x000000090303d210 */ /* 0x000fe20007ffe0ff */
[----:B------:R-:W2:Y:S01]  /*0a90*/  @!P4 LDC.64 R10, c[0x0][0x398] ;  /* 0x0000e600ff0acb82 */ /* 0x000ea20000000a00 */
[C---:B------:R-:W-:Y:S01]  /*0aa0*/  @!P5 SHF.L.U32 R63, R2.reuse, 0x2, RZ ;  /* 0x00000002023fd819 */ /* 0x040fe200000006ff */
[----:B------:R-:W-:Y:S01]  /*0ab0*/  @!P4 IMAD R9, R15, R31, R6 ;  /* 0x0000001f0f09c224 */ /* 0x000fe200078e0206 */
[----:B------:R-:W-:Y:S02]  /*0ac0*/  @!P5 SHF.L.U64.HI R0, R2, 0x2, R3 ;  /* 0x000000020200d819 */ /* 0x000fe40000010203 */
[----:B------:R-:W-:Y:S02]  /*0ad0*/  @!P4 MOV R2, R66 ;  /* 0x000000420002c202 */ /* 0x000fe40000000f00 */
[----:B------:R-:W-:Y:S01]  /*0ae0*/  @!P4 MOV R3, R65 ;  /* 0x000000410003c202 */ /* 0x000fe20000000f00 */
[----:B------:R-:W2:Y:S01]  /*0af0*/  @!P3 LDC.64 R50, c[0x0][0x3a0] ;  /* 0x0000e800ff32bb82 */ /* 0x000ea20000000a00 */
[----:B---3--:R-:W-:-:S02]  /*0b00*/  @!P5 IADD3 R54, P0, PT, R63, R54, RZ ;  /* 0x000000363f36d210 */ /* 0x008fc40007f1e0ff */
[----:B------:R-:W-:Y:S01]  /*0b10*/  LOP3.LUT R95, R95, 0xfff7ffff, RZ, 0xc0, !PT ;  /* 0xfff7ffff5f5f7812 */ /* 0x000fe200078ec0ff */
[----:B------:R-:W-:Y:S01]  /*0b20*/  @!P4 IMAD.WIDE.U32 R2, R15, R30, R2 ;  /* 0x0000001e0f02c225 */ /* 0x000fe200078e0002 */
[C---:B------:R-:W-:Y:S02]  /*0b30*/  @!P5 IADD3.X R55, PT, PT, R0.reuse, R55, RZ, P0, !PT ;  /* 0x000000370037d210 */ /* 0x040fe400007fe4ff */
[----:B----4-:R-:W-:Y:S01]  /*0b40*/  @!P5 IADD3 R62, P0, PT, R63, R22, RZ ;  /* 0x000000163f3ed210 */ /* 0x010fe20007f1e0ff */
[----:B------:R-:W3:Y:S01]  /*0b50*/  @!P3 LDC.64 R14, c[0x0][0x398] ;  /* 0x0000e600ff0ebb82 */ /* 0x000ee20000000a00 */
[----:B------:R-:W-:Y:S01]  /*0b60*/  @!P4 IADD3 R3, PT, PT, R3, R9, RZ ;  /* 0x000000090303c210 */ /* 0x000fe20007ffe0ff */
[----:B0-----:R-:W-:Y:S01]  /*0b70*/  @!P3 IMAD R6, R21, R16, RZ ;  /* 0x000000101506b224 */ /* 0x001fe200078e02ff */
[----:B------:R-:W-:Y:S02]  /*0b80*/  @!P5 IADD3.X R63, PT, PT, R0, R23, RZ, P0, !PT ;  /* 0x00000017003fd210 */ /* 0x000fe400007fe4ff */
[C---:B------:R-:W-:Y:S01]  /*0b90*/  @!P4 SHF.L.U32 R119, R2.reuse, 0x2, RZ ;  /* 0x000000020277c819 */ /* 0x040fe200000006ff */
[----:B------:R-:W-:Y:S01]  /*0ba0*/  @!P3 IMAD R9, R7, R17, R6 ;  /* 0x000000110709b224 */ /* 0x000fe200078e0206 */
[----:B------:R-:W-:-:S02]  /*0bb0*/  @!P4 SHF.L.U64.HI R0, R2, 0x2, R3 ;  /* 0x000000020200c819 */ /* 0x000fc40000010203 */
[----:B------:R-:W-:Y:S02]  /*0bc0*/  @!P3 MOV R2, R66 ;  /* 0x000000420002b202 */ /* 0x000fe40000000f00 */
[----:B------:R-:W-:Y:S02]  /*0bd0*/  @!P3 MOV R3, R65 ;  /* 0x000000410003b202 */ /* 0x000fe40000000f00 */
[----:B-1----:R-:W-:Y:S02]  /*0be0*/  @!P4 IADD3 R52, P0, PT, R119, R52, RZ ;  /* 0x000000347734c210 */ /* 0x002fe40007f1e0ff */
[----:B------:R-:W-:Y:S01]  /*0bf0*/  @P3 LOP3.LUT R95, R95, 0x80000, RZ, 0xfc, !PT ;  /* 0x000800005f5f3812 */ /* 0x000fe200078efcff */
[----:B------:R-:W-:Y:S01]  /*0c00*/  @!P3 IMAD.WIDE.U32 R2, R7, R16, R2 ;  /* 0x000000100702b225 */ /* 0x000fe200078e0002 */
[----:B------:R-:W-:Y:S02]  /*0c10*/  @!P4 IADD3.X R53, PT, PT, R0, R53, RZ, P0, !PT ;  /* 0x000000350035c210 */ /* 0x000fe400007fe4ff */
[----:B--2---:R-:W-:-:S02]  /*0c20*/  @!P4 IADD3 R118, P0, PT, R119, R10, RZ ;  /* 0x0000000a7776c210 */ /* 0x004fc40007f1e0ff */
[----:B------:R-:W-:Y:S02]  /*0c30*/  @!P3 IADD3 R3, PT, PT, R3, R9, RZ ;  /* 0x000000090303b210 */ /* 0x000fe40007ffe0ff */
[----:B------:R-:W-:Y:S02]  /*0c40*/  @!P3 SHF.L.U32 R117, R2, 0x2, RZ ;  /* 0x000000020275b819 */ /* 0x000fe400000006ff */
[----:B------:R-:W-:Y:S02]  /*0c50*/  @!P4 IADD3.X R119, PT, PT, R0, R11, RZ, P0, !PT ;  /* 0x0000000b0077c210 */ /* 0x000fe400007fe4ff */
[----:B------:R-:W-:Y:S02]  /*0c60*/  @!P3 SHF.L.U64.HI R2, R2, 0x2, R3 ;  /* 0x000000020202b819 */ /* 0x000fe40000010203 */
[----:B------:R-:W-:Y:S02]  /*0c70*/  @!P3 IADD3 R50, P0, PT, R117, R50, RZ ;  /* 0x000000327532b210 */ /* 0x000fe40007f1e0ff */
[----:B------:R-:W-:-:S02]  /*0c80*/  IADD3 R7, PT, PT, R85, 0x30, RZ ;  /* 0x0000003055077810 */ /* 0x000fc40007ffe0ff */
[C---:B------:R-:W-:Y:S02]  /*0c90*/  @!P3 IADD3.X R51, PT, PT, R2.reuse, R51, RZ, P0, !PT ;  /* 0x000000330233b210 */ /* 0x040fe400007fe4ff */
[----:B---3--:R-:W-:Y:S02]  /*0ca0*/  @!P3 IADD3 R116, P0, PT, R117, R14, RZ ;  /* 0x0000000e7574b210 */ /* 0x008fe40007f1e0ff */
[----:B------:R-:W-:Y:S01]  /*0cb0*/  SHF.R.S32.HI R3, RZ, 0x1f, R7 ;  /* 0x0000001fff037819 */ /* 0x000fe20000011407 */
[----:B------:R-:W-:Y:S01]  /*0cc0*/  STL.64 [R1+0x2e0], R50 ;  /* 0x0002e03201007387 */ /* 0x000fe20000100a00 */
[----:B------:R-:W-:Y:S02]  /*0cd0*/  @!P3 IADD3.X R117, PT, PT, R2, R15, RZ, P0, !PT ;  /* 0x0000000f0275b210 */ /* 0x000fe400007fe4ff */
[----:B------:R-:W-:Y:S02]  /*0ce0*/  ISETP.GE.U32.AND P0, PT, R7, UR16, PT ;  /* 0x0000001007007c0c */ /* 0x000fe4000bf06070 */
[----:B------:R-:W-:-:S02]  /*0cf0*/  LOP3.LUT R95, R95, 0xfffbffff, RZ, 0xc0, !PT ;  /* 0xfffbffff5f5f7812 */ /* 0x000fc400078ec0ff */
        /* <DEDUP_REMOVED lines=382> */
[----:B------:R-:W-:Y:S02]  /*24e0*/  SHF.R.S32.HI R15, RZ, 0x1f, R19 ;  /* 0x0000001fff0f7819 */ /* 0x000fe40000011413 */
[----:B0-----:R-:W-:-:S04]  /*24f0*/  @!P1 IADD3 R24, P0, PT, R25, R16, RZ ;  /* 0x0000001019189210 */ /* 0x001fc80007f1e0ff */
[----:B------:R-:W-:Y:S02]  /*2500*/  @!P1 IADD3.X R25, PT, PT, R14, R17, RZ, P0, !PT ;  /* 0x000000110e199210 */ /* 0x000fe400007fe4ff */
        /* <DEDUP_REMOVED lines=53> */
[----:B------:R-:W-:Y:S01]  /*2860*/  SHF.R.S32.HI R83, RZ, 0x1f, R125 ;  /* 0x0000001fff537819 */ /* 0x000fe2000001147d */
        /* <DEDUP_REMOVED lines=18> */
[----:B------:R-:W-:Y:S02]  /*2990*/  @!P2 IMAD.WIDE.U32 R82, R125, R60, R82 ;  /* 0x0000003c7d52a225 */ /* 0x000fe400078e0052 */
[----:B------:R-:W0:Y:S03]  /*29a0*/  @!P2 LDC.64 R124, c[0x0][0x398] ;  /* 0x0000e600ff7cab82 */ /* 0x000e260000000a00 */
[----:B------:R-:W-:Y:S02]  /*29b0*/  @!P2 IADD3 R83, PT, PT, R83, R61, RZ ;  /* 0x0000003d5353a210 */ /* 0x000fe40007ffe0ff */
[C---:B------:R-:W-:Y:S02]  /*29c0*/  @!P2 SHF.L.U32 R61, R82.reuse, 0x2, RZ ;  /* 0x00000002523da819 */ /* 0x040fe400000006ff */
[----:B------:R-:W-:-:S02]  /*29d0*/  @!P2 SHF.L.U64.HI R82, R82, 0x2, R83 ;  /* 0x000000025252a819 */ /* 0x000fc40000010253 */
[C---:B-1----:R-:W-:Y:S02]  /*29e0*/  @!P2 IADD3 R40, P3, PT, R61.reuse, R14, RZ ;  /* 0x0000000e3d28a210 */ /* 0x042fe40007f7e0ff */
[----:B------:R-:W-:Y:S02]  /*29f0*/  SHF.R.S32.HI R83, RZ, 0x1f, R0 ;  /* 0x0000001fff537819 */ /* 0x000fe40000011400 */
        /* <DEDUP_REMOVED lines=361> */
[----:B0-----:R-:W-:Y:S01]  /*4090*/  CS2R R34, SRZ ;  /* 0x0000000000227805 */ /* 0x001fe2000001ff00 */
[----:B------:R0:W-:Y:S04]  /*40a0*/  STL [R1+0x25c], R94 ;  /* 0x00025c5e01007387 */ /* 0x0001e80000100800 */
[----:B------:R1:W-:Y:S01]  /*40b0*/  STL.64 [R1+0x188], R30 ;  /* 0x0001881e01007387 */ /* 0x0003e20000100a00 */
[----:B0-----:R-:W-:Y:S01]  /*40c0*/  HFMA2 R94, -RZ, RZ, 0, 0 ;  /* 0x00000000ff5e7431 */ /* 0x001fe200000001ff */
[----:B-1----:R-:W-:-:S02]  /*40d0*/  CS2R R30, SRZ ;  /* 0x00000000001e7805 */ /* 0x002fc4000001ff00 */
[----:B--2---:R-:W-:Y:S02]  /*40e0*/  @!P1 MOV R110, R12 ;  /* 0x0000000c006e9202 */ /* 0x004fe40000000f00 */
[----:B------:R-:W-:Y:S01]  /*40f0*/  @!P1 MOV R111, R13 ;  /* 0x0000000d006f9202 */ /* 0x000fe20000000f00 */
[----:B------:R0:W-:Y:S01]  /*4100*/  STL.64 [R1+0x80], R12 ;  /* 0x0000800c01007387 */ /* 0x0001e20000100a00 */
[----:B----4-:R-:W-:Y:S02]  /*4110*/  @!P1 MOV R40, R32 ;  /* 0x0000002000289202 */ /* 0x010fe40000000f00 */
[----:B------:R-:W-:Y:S02]  /*4120*/  @!P1 MOV R39, R33 ;  /* 0x0000002100279202 */ /* 0x000fe40000000f00 */
[----:B------:R-:W-:Y:S02]  /*4130*/  LOP3.LUT P1, RZ, R95, 0x80, RZ, 0xc0, !PT ;  /* 0x000000805fff7812 */ /* 0x000fe4000782c0ff */
[----:B0-----:R-:W-:-:S02]  /*4140*/  CS2R R12, SRZ ;  /* 0x00000000000c7805 */ /* 0x001fc4000001ff00 */
        /* <DEDUP_REMOVED lines=8> */
[----:B------:R1:W3:Y:S01]  /*41d0*/  @!P1 LDG.E.64 R68, desc[UR10][R90.64] ;  /* 0x0000000a5a449981 */ /* 0x0002e2000c1e1b00 */
[----:B0-----:R-:W-:-:S03]  /*41e0*/  CS2R R4, SRZ ;  /* 0x0000000000047805 */ /* 0x001fc6000001ff00 */
[----:B------:R0:W-:Y:S01]  /*41f0*/  STL.64 [R1+0x180], R32 ;  /* 0x0001802001007387 */ /* 0x0001e20000100a00 */
[----:B-1----:R-:W-:Y:S02]  /*4200*/  MOV R90, R92 ;  /* 0x0000005c005a7202 */ /* 0x002fe40000000f00 */
[----:B------:R-:W-:Y:S02]  /*4210*/  MOV R91, R93 ;  /* 0x0000005d005b7202 */ /* 0x000fe40000000f00 */
[----:B------:R-:W-:Y:S02]  /*4220*/  MOV R92, R96 ;  /* 0x00000060005c7202 */ /* 0x000fe40000000f00 */
[----:B------:R-:W-:Y:S02]  /*4230*/  MOV R93, R97 ;  /* 0x00000061005d7202 */ /* 0x000fe40000000f00 */
[----:B------:R-:W-:Y:S02]  /*4240*/  CS2R R96, SRZ ;  /* 0x0000000000607805 */ /* 0x000fe4000001ff00 */
[----:B------:R-:W-:-:S02]  /*4250*/  @!P0 MOV R94, R14 ;  /* 0x0000000e005e8202 */ /* 0x000fc40000000f00 */
[----:B0-----:R-:W-:Y:S02]  /*4260*/  CS2R R32, SRZ ;  /* 0x0000000000207805 */ /* 0x001fe4000001ff00 */
[----:B------:R-:W-:Y:S01]  /*4270*/  @!P0 MOV R96, R15 ;  /* 0x0000000f00608202 */ /* 0x000fe20000000f00 */
[----:B------:R0:W4:Y:S02]  /*4280*/  @!P2 LDG.E.64 R4, desc[UR10][R10.64] ;  /* 0x0000000a0a04a981 */ /* 0x000124000c1e1b00 */
[----:B0-----:R-:W-:Y:S02]  /*4290*/  CS2R R10, SRZ ;  /* 0x00000000000a7805 */ /* 0x001fe4000001ff00 */
[----:B------:R-:W-:-:S04]  /*42a0*/  @!P0 MOV R32, R70 ;  /* 0x0000004600208202 */ /* 0x000fc80000000f00 */
[----:B------:R0:W4:Y:S01]  /*42b0*/  @!P2 LDG.E.64 R10, desc[UR10][R86.64] ;  /* 0x0000000a560aa981 */ /* 0x000122000c1e1b00 */
[----:B------:R-:W-:Y:S02]  /*42c0*/  @!P0 MOV R31, R71 ;  /* 0x00000047001f8202 */ /* 0x000fe40000000f00 */
[----:B------:R-:W-:Y:S02]  /*42d0*/  LOP3.LUT P0, RZ, R95, 0x8, RZ, 0xc0, !PT ;  /* 0x000000085fff7812 */ /* 0x000fe4000780c0ff */
[----:B0-----:R-:W-:Y:S02]  /*42e0*/  MOV R86, R6 ;  /* 0x0000000600567202 */ /* 0x001fe40000000f00 */
[----:B------:R-:W-:Y:S02]  /*42f0*/  MOV R87, R7 ;  /* 0x0000000700577202 */ /* 0x000fe40000000f00 */
[----:B------:R-:W4:Y:S04]  /*4300*/  LDL.LU.64 R6, [R1+0x2a0] ;  /* 0x0002a00001067983 */ /* 0x000f280000300a00 */
[----:B------:R0:W-:Y:S02]  /*4310*/  STL.64 [R1+0xa0], R14 ;  /* 0x0000a00e01007387 */ /* 0x0001e40000100a00 */
[----:B0-----:R-:W-:-:S06]  /*4320*/  CS2R R14, SRZ ;  /* 0x00000000000e7805 */ /* 0x001fcc000001ff00 */
[----:B------:R0:W4:Y:S02]  /*4330*/  @!P0 LDG.E.64 R14, desc[UR10][R2.64] ;  /* 0x0000000a020e8981 */ /* 0x000124000c1e1b00 */
[----:B0-----:R-:W-:-:S06]  /*4340*/  CS2R R2, SRZ ;  /* 0x0000000000027805 */ /* 0x001fcc000001ff00 */
[----:B------:R-:W4:Y:S04]  /*4350*/  @!P0 LDG.E.64 R2, desc[UR10][R76.64] ;  /* 0x0000000a4c028981 */ /* 0x000f28000c1e1b00 */
[----:B------:R0:W-:Y:S02]  /*4360*/  STL.64 [R1+0x1a0], R70 ;  /* 0x0001a04601007387 */ /* 0x0001e40000100a00 */
[----:B0-----:R-:W-:Y:S02]  /*4370*/  CS2R R70, SRZ ;  /* 0x0000000000467805 */ /* 0x001fe4000001ff00 */
[----:B------:R0:W-:Y:S04]  /*4380*/  STL [R1+0x23c], R0 ;  /* 0x00023c0001007387 */ /* 0x0001e80000100800 */
[----:B------:R1:W-:Y:S01]  /*4390*/  STL.64 [R1+0x190], R80 ;  /* 0x0001905001007387 */ /* 0x0003e20000100a00 */
[----:B0-----:R-:W-:Y:S01]  /*43a0*/  HFMA2 R0, -RZ, RZ, 0, 0 ;  /* 0x00000000ff007431 */ /* 0x001fe200000001ff */
[----:B-1----:R-:W-:-:S02]  /*43b0*/  MOV R80, R88 ;  /* 0x0000005800507202 */ /* 0x002fc40000000f00 */
[----:B------:R-:W-:Y:S02]  /*43c0*/  MOV R81, R89 ;  /* 0x0000005900517202 */ /* 0x000fe40000000f00 */
[----:B------:R-:W-:Y:S02]  /*43d0*/  CS2R R88, SRZ ;  /* 0x0000000000587805 */ /* 0x000fe4000001ff00 */
[----:B--2---:R-:W-:Y:S02]  /*43e0*/  @!P1 MOV R97, R12 ;  /* 0x0000000c00619202 */ /* 0x004fe40000000f00 */
[----:B------:R-:W-:Y:S01]  /*43f0*/  @!P1 MOV R102, R13 ;  /* 0x0000000d00669202 */ /* 0x000fe20000000f00 */
[----:B------:R0:W-:Y:S01]  /*4400*/  STL.64 [R1+0x98], R12 ;  /* 0x0000980c01007387 */ /* 0x0001e20000100a00 */
[----:B---3--:R-:W-:Y:S02]  /*4410*/  @!P1 MOV R34, R68 ;  /* 0x0000004400229202 */ /* 0x008fe40000000f00 */
[----:B------:R-:W-:-:S02]  /*4420*/  @!P1 MOV R33, R69 ;  /* 0x0000004500219202 */ /* 0x000fc40000000f00 */
[----:B------:R-:W-:Y:S02]  /*4430*/  LOP3.LUT P1, RZ, R95, 0x10, RZ, 0xc0, !PT ;  /* 0x000000105fff7812 */ /* 0x000fe4000782c0ff */
[----:B0-----:R-:W-:Y:S01]  /*4440*/  CS2R R12, SRZ ;  /* 0x00000000000c7805 */ /* 0x001fe2000001ff00 */
[----:B------:R0:W-:Y:S02]  /*4450*/  STL.64 [R1+0x198], R68 ;  /* 0x0001984401007387 */ /* 0x0001e40000100a00 */
[----:B0-----:R-:W-:-:S08]  /*4460*/  CS2R R68, SRZ ;  /* 0x0000000000447805 */ /* 0x001fd0000001ff00 */
[----:B----4-:R0:W2:Y:S02]  /*4470*/  @!P1 LDG.E.64 R12, desc[UR10][R6.64] ;  /* 0x0000000a060c9981 */ /* 0x0100a4000c1e1b00 */
[----:B0-----:R-:W-:-:S06]  /*4480*/  CS2R R6, SRZ ;  /* 0x0000000000067805 */ /* 0x001fcc000001ff00 */
[----:B------:R-:W3:Y:S01]  /*4490*/  @!P1 LDG.E.64 R6, desc[UR10][R78.64] ;  /* 0x0000000a4e069981 */ /* 0x000ee2000c1e1b00 */
[----:B------:R-:W-:Y:S02]  /*44a0*/  @!P0 MOV R69, R14 ;  /* 0x0000000e00458202 */ /* 0x000fe40000000f00 */
        /* <DEDUP_REMOVED lines=8> */
[----:B------:R-:W-:Y:S02]  /*4530*/  @!P2 MOV R30, R10 ;  /* 0x0000000a001ea202 */ /* 0x000fe40000000f00 */
[----:B------:R-:W-:Y:S02]  /*4540*/  @!P2 MOV R0, R11 ;  /* 0x0000000b0000a202 */ /* 0x000fe40000000f00 */
[----:B------:R-:W-:Y:S01]  /*4550*/  LOP3.LUT P2, RZ, R95, 0x4, RZ, 0xc0, !PT ;  /* 0x000000045fff7812 */ /* 0x000fe2000784c0ff */
[----:B------:R0:W4:Y:S04]  /*4560*/  @!P0 LDG.E.64 R14, desc[UR10][R16.64] ;  /* 0x0000000a100e8981 */ /* 0x000128000c1e1b00 */
[----:B------:R1:W-:Y:S01]  /*4570*/  STL.64 [R1+0xa8], R4 ;  /* 0x0000a80401007387 */ /* 0x0003e20000100a00 */
[----:B0-----:R-:W-:-:S06]  /*4580*/  CS2R R16, SRZ ;  /* 0x0000000000107805 */ /* 0x001fcc000001ff00 */
[----:B------:R-:W4:Y:S01]  /*4590*/  @!P0 LDG.E.64 R16, desc[UR10][R22.64] ;  /* 0x0000000a16108981 */ /* 0x000f22000c1e1b00 */
[----:B-1----:R-:W-:-:S06]  /*45a0*/  CS2R R4, SRZ ;  /* 0x0000000000047805 */ /* 0x002fcc000001ff00 */
[----:B------:R0:W4:Y:S01]  /*45b0*/  @!P2 LDG.E.64 R4, desc[UR10][R8.64] ;  /* 0x0000000a0804a981 */ /* 0x000122000c1e1b00 */
[----:B------:R-:W-:Y:S02]  /*45c0*/  MOV R78, R80 ;  /* 0x00000050004e7202 */ /* 0x000fe40000000f00 */
[----:B------:R-:W-:Y:S02]  /*45d0*/  MOV R79, R81 ;  /* 0x00000051004f7202 */ /* 0x000fe40000000f00 */
[----:B------:R-:W-:Y:S02]  /*45e0*/  MOV R80, R86 ;  /* 0x0000005600507202 */ /* 0x000fe40000000f00 */
[----:B------:R-:W-:Y:S02]  /*45f0*/  MOV R81, R87 ;  /* 0x0000005700517202 */ /* 0x000fe40000000f00 */
[----:B------:R-:W-:Y:S02]  /*4600*/  CS2R R86, SRZ ;  /* 0x0000000000567805 */ /* 0x000fe4000001ff00 */
[----:B0-----:R-:W-:Y:S01]  /*4610*/  CS2R R8, SRZ ;  /* 0x0000000000087805 */ /* 0x001fe2000001ff00 */
[----:B------:R0:W-:Y:S05]  /*4620*/  STL.64 [R1+0x1a8], R10 ;  /* 0x0001a80a01007387 */ /* 0x0001ea0000100a00 */
[----:B------:R-:W4:Y:S01]  /*4630*/  @!P2 LDG.E.64 R8, desc[UR10][R28.64] ;  /* 0x0000000a1c08a981 */ /* 0x000f22000c1e1b00 */
[----:B0-----:R-:W-:Y:S01]  /*4640*/  CS2R R10, SRZ ;  /* 0x00000000000a7805 */ /* 0x001fe2000001ff00 */
[----:B------:R-:W-:Y:S01]  /*4650*/  HFMA2 R23, -RZ, RZ, 0, 0 ;  /* 0x00000000ff177431 */ /* 0x000fe200000001ff */
[----:B------:R-:W-:-:S02]  /*4660*/  MOV R76, R90 ;  /* 0x0000005a004c7202 */ /* 0x000fc40000000f00 */
[----:B------:R-:W-:Y:S02]  /*4670*/  MOV R77, R91 ;  /* 0x0000005b004d7202 */ /* 0x000fe40000000f00 */
[----:B------:R-:W-:Y:S01]  /*4680*/  CS2R R90, SRZ ;  /* 0x00000000005a7805 */ /* 0x000fe2000001ff00 */
[----:B------:R0:W-:Y:S02]  /*4690*/  STL.64 [R1+0x1b8], R2 ;  /* 0x0001b80201007387 */ /* 0x0001e40000100a00 */
[----:B0-----:R-:W-:Y:S02]  /*46a0*/  CS2R R2, SRZ ;  /* 0x0000000000027805 */ /* 0x001fe4000001ff00 */
[----:B--2---:R-:W-:Y:S02]  /*46b0*/  @!P1 MOV R86, R12 ;  /* 0x0000000c00569202 */ /* 0x004fe40000000f00 */
[----:B------:R-:W-:Y:S02]  /*46c0*/  @!P1 MOV R87, R13 ;  /* 0x0000000d00579202 */ /* 0x000fe40000000f00 */
[----:B---3--:R-:W-:-:S02]  /*46d0*/  @!P1 MOV R63, R6 ;  /* 0x00000006003f9202 */ /* 0x008fc40000000f00 */
[----:B------:R-:W-:Y:S02]  /*46e0*/  @!P1 MOV R68, R7 ;  /* 0x0000000700449202 */ /* 0x000fe40000000f00 */
[----:B------:R-:W-:-:S13]  /*46f0*/  LOP3.LUT P1, RZ, R95, 0x2, RZ, 0xc0, !PT ;  /* 0x000000025fff7812 */ /* 0x000fda000782c0ff */
[----:B------:R-:W2:Y:S04]  /*4700*/  @!P1 LDG.E.64 R10, desc[UR10][R24.64] ;  /* 0x0000000a180a9981 */ /* 0x000ea8000c1e1b00 */
[----:B------:R0:W-:Y:S04]  /*4710*/  STL.64 [R1+0x1b0], R6 ;  /* 0x0001b00601007387 */ /* 0x0001e80000100a00 */
[----:B------:R1:W-:Y:S01]  /*4720*/  STL.64 [R1+0xb0], R12 ;  /* 0x0000b00c01007387 */ /* 0x0003e20000100a00 */
[----:B0-----:R-:W-:Y:S02]  /*4730*/  MOV R6, R108 ;  /* 0x0000006c00067202 */ /* 0x001fe40000000f00 */
[----:B------:R-:W-:-:S02]  /*4740*/  MOV R7, R109 ;  /* 0x0000006d00077202 */ /* 0x000fc40000000f00 */
[----:B------:R-:W-:Y:S02]  /*4750*/  CS2R R108, SRZ ;  /* 0x00000000006c7805 */ /* 0x000fe4000001ff00 */
[----:B-1----:R-:W-:Y:S02]  /*4760*/  CS2R R12, SRZ ;  /* 0x00000000000c7805 */ /* 0x002fe4000001ff00 */
[----:B----4-:R-:W-:Y:S02]  /*4770*/  @!P0 MOV R107, R14 ;  /* 0x0000000e006b8202 */ /* 0x010fe40000000f00 */
[----:B------:R-:W-:Y:S02]  /*4780*/  @!P0 MOV R23, R15 ;  /* 0x0000000f00178202 */ /* 0x000fe40000000f00 */
[----:B------:R0:W3:Y:S01]  /*4790*/  @!P1 LDG.E.64 R12, desc[UR10][R26.64] ;  /* 0x0000000a1a0c9981 */ /* 0x0000e2000c1e1b00 */
[----:B------:R-:W-:Y:S02]  /*47a0*/  @!P0 MOV R108, R16 ;  /* 0x00000010006c8202 */ /* 0x000fe40000000f00 */
[----:B------:R-:W-:-:S02]  /*47b0*/  @!P0 MOV R109, R17 ;  /* 0x00000011006d8202 */ /* 0x000fc40000000f00 */
[----:B------:R-:W-:Y:S02]  /*47c0*/  LOP3.LUT P0, RZ, R95, 0x4000000, RZ, 0xc0, !PT ;  /* 0x040000005fff7812 */ /* 0x000fe4000780c0ff */
[----:B------:R-:W-:Y:S01]  /*47d0*/  @!P2 MOV R90, R4 ;  /* 0x00000004005aa202 */ /* 0x000fe20000000f00 */
[----:B------:R1:W-:Y:S01]  /*47e0*/  STL.64 [R1+0xc0], R4 ;  /* 0x0000c00401007387 */ /* 0x0003e20000100a00 */
[----:B------:R-:W-:-:S09]  /*47f0*/  @!P2 MOV R91, R5 ;  /* 0x00000005005ba202 */ /* 0x000fd20000000f00 */
[----:B------:R4:W3:Y:S01]  /*4800*/  @!P0 LDG.E.64 R2, desc[UR10][R20.64] ;  /* 0x0000000a14028981 */ /* 0x0008e2000c1e1b00 */
[----:B-1----:R-:W-:-:S06]  /*4810*/  CS2R R4, SRZ ;  /* 0x0000000000047805 */ /* 0x002fcc000001ff00 */
[----:B------:R-:W3:Y:S01]  /*4820*/  @!P0 LDG.E.64 R4, desc[UR10][R18.64] ;  /* 0x0000000a12048981 */ /* 0x000ee2000c1e1b00 */
[----:B0-----:R-:W-:Y:S02]  /*4830*/  MOV R26, R76 ;  /* 0x0000004c001a7202 */ /* 0x001fe40000000f00 */
[----:B----4-:R-:W-:Y:S02]  /*4840*/  CS2R R20, SRZ ;  /* 0x0000000000147805 */ /* 0x010fe4000001ff00 */
[----:B------:R-:W-:Y:S02]  /*4850*/  MOV R27, R77 ;  /* 0x0000004d001b7202 */ /* 0x000fe40000000f00 */
[----:B------:R-:W-:Y:S02]  /*4860*/  MOV R76, R78 ;  /* 0x0000004e004c7202 */ /* 0x000fe40000000f00 */
[----:B------:R-:W-:Y:S02]  /*4870*/  MOV R77, R79 ;  /* 0x0000004f004d7202 */ /* 0x000fe40000000f00 */
[----:B------:R-:W-:-:S02]  /*4880*/  MOV R78, R98 ;  /* 0x00000062004e7202 */ /* 0x000fc40000000f00 */
[----:B------:R-:W-:Y:S02]  /*4890*/  MOV R79, R99 ;  /* 0x00000063004f7202 */ /* 0x000fe40000000f00 */
[----:B------:R-:W-:Y:S02]  /*48a0*/  MOV R28, R92 ;  /* 0x0000005c001c7202 */ /* 0x000fe40000000f00 */
[----:B------:R-:W-:Y:S02]  /*48b0*/  MOV R29, R93 ;  /* 0x0000005d001d7202 */ /* 0x000fe40000000f00 */
[----:B------:R-:W-:Y:S01]  /*48c0*/  CS2R R92, SRZ ;  /* 0x00000000005c7805 */ /* 0x000fe2000001ff00 */
[----:B------:R0:W4:Y:S01]  /*48d0*/  @!P4 LDG.E.64 R20, desc[UR10][R78.64] ;  /* 0x0000000a4e14c981 */ /* 0x000122000c1e1b00 */
[----:B------:R-:W-:Y:S02]  /*48e0*/  @!P2 MOV R92, R8 ;  /* 0x00000008005ca202 */ /* 0x000fe40000000f00 */
[----:B------:R-:W-:-:S02]  /*48f0*/  @!P2 MOV R93, R9 ;  /* 0x00000009005da202 */ /* 0x000fc40000000f00 */
[----:B------:R-:W-:Y:S02]  /*4900*/  LOP3.LUT P2, RZ, R95, 0x10000000, RZ, 0xc0, !PT ;  /* 0x100000005fff7812 */ /* 0x000fe4000784c0ff */
[----:B------:R-:W-:Y:S01]  /*4910*/  MOV R24, R28 ;  /* 0x0000001c00187202 */ /* 0x000fe20000000f00 */
[----:B0-----:R-:W0:Y:S01]  /*4920*/  S2R R79, SR_TID.X ;  /* 0x00000000004f7919 */ /* 0x001e220000002100 */
[----:B------:R-:W-:Y:S02]  /*4930*/  MOV R25, R29 ;  /* 0x0000001d00197202 */ /* 0x000fe40000000f00 */
[----:B------:R-:W-:Y:S02]  /*4940*/  MOV R28, R100 ;  /* 0x00000064001c7202 */ /* 0x000fe40000000f00 */
[----:B------:R-:W-:Y:S02]  /*4950*/  MOV R29, R101 ;  /* 0x00000065001d7202 */ /* 0x000fe40000000f00 */
[----:B------:R-:W-:Y:S01]  /*4960*/  CS2R R100, SRZ ;  /* 0x0000000000647805 */ /* 0x000fe2000001ff00 */
[----:B------:R1:W-:Y:S01]  /*4970*/  STL [R1+0x298], R23 ;  /* 0x0002981701007387 */ /* 0x0003e20000100800 */
[----:B------:R-:W-:Y:S01]  /*4980*/  MOV R22, R6 ;  /* 0x0000000600167202 */ /* 0x000fe20000000f00 */
[----:B------:R-:W-:Y:S01]  /*4990*/  UIMAD.WIDE UR6, UR8, 0x8, UR6 ;  /* 0x00000008080678a5 */ /* 0x000fe2000f8e0206 */
[----:B-1----:R-:W-:-:S02]  /*49a0*/  MOV R23, R7 ;  /* 0x0000000700177202 */ /* 0x002fc40000000f00 */
[----:B------:R-:W-:Y:S01]  /*49b0*/  CS2R R18, SRZ ;  /* 0x0000000000127805 */ /* 0x000fe2000001ff00 */
[----:B------:R1:W-:Y:S01]  /*49c0*/  STL.64 [R1+0x1d0], R16 ;  /* 0x0001d01001007387 */ /* 0x0003e20000100a00 */
[----:B------:R-:W-:-:S04]  /*49d0*/  CS2R R98, SRZ ;  /* 0x0000000000627805 */ /* 0x000fc8000001ff00 */
[----:B------:R0:W4:Y:S01]  /*49e0*/  @!P4 LDG.E.64 R18, desc[UR10][R28.64] ;  /* 0x0000000a1c12c981 */ /* 0x000122000c1e1b00 */
[----:B-1----:R-:W-:Y:S02]  /*49f0*/  CS2R R16, SRZ ;  /* 0x0000000000107805 */ /* 0x002fe4000001ff00 */
[----:B0-----:R-:W-:Y:S02]  /*4a00*/  LOP3.LUT R78, R79, 0xffff, RZ, 0xc0, !PT ;  /* 0x0000ffff4f4e7812 */ /* 0x001fe400078ec0ff */
[----:B------:R-:W-:Y:S02]  /*4a10*/  CS2R R28, SRZ ;  /* 0x00000000001c7805 */ /* 0x000fe4000001ff00 */
[----:B------:R0:W4:Y:S01]  /*4a20*/  @!P3 LDG.E.64 R16, desc[UR10][R26.64] ;  /* 0x0000000a1a10b981 */ /* 0x000122000c1e1b00 */
[----:B------:R-:W-:-:S03]  /*4a30*/  IMAD R78, R78, 0x53a, RZ ;  /* 0x0000053a4e4e7824 */ /* 0x000fc600078e02ff */
[----:B------:R1:W4:Y:S01]  /*4a40*/  @!P6 LDG.E.64 R28, desc[UR10][R114.64] ;  /* 0x0000000a721ce981 */ /* 0x000322000c1e1b00 */
[----:B0-----:R-:W-:Y:S01]  /*4a50*/  CS2R R26, SRZ ;  /* 0x00000000001a7805 */ /* 0x001fe2000001ff00 */
[----:B-1----:R-:W-:-:S05]  /*4a60*/  HFMA2 R114, -RZ, RZ, 0, 0 ;  /* 0x00000000ff727431 */ /* 0x002fca00000001ff */
[----:B------:R0:W4:Y:S01]  /*4a70*/  @!P6 LDG.E.64 R26, desc[UR10][R112.64] ;  /* 0x0000000a701ae981 */ /* 0x000122000c1e1b00 */
[----:B------:R-:W-:-:S04]  /*4a80*/  SHF.R.U32.HI R78, RZ, 0x10, R78 ;  /* 0x00000010ff4e7819 */ /* 0x000fc8000001164e */
[----:B------:R-:W-:Y:S02]  /*4a90*/  PRMT R78, R78, 0x9910, RZ ;  /* 0x000099104e4e7816 */ /* 0x000fe400000000ff */
[----:B0-----:R-:W-:Y:S02]  /*4aa0*/  CS2R R112, SRZ ;  /* 0x0000000000707805 */ /* 0x001fe4000001ff00 */
[----:B------:R-:W-:Y:S01]  /*4ab0*/  CS2R R6, SRZ ;  /* 0x0000000000067805 */ /* 0x000fe2000001ff00 */
[----:B------:R-:W-:Y:S01]  /*4ac0*/  IMAD R78, R78, 0x31, RZ ;  /* 0x000000314e4e7824 */ /* 0x000fe200078e02ff */
[----:B------:R0:W-:Y:S04]  /*4ad0*/  STL.64 [R1+0xd0], R14 ;  /* 0x0000d00e01007387 */ /* 0x0001e80000100a00 */
[----:B------:R-:W-:-:S04]  /*4ae0*/  IADD3 R78, PT, PT, RZ, -R78, RZ ;  /* 0x8000004eff4e7210 */ /* 0x000fc80007ffe0ff */
[----:B------:R-:W-:Y:S02]  /*4af0*/  PRMT R78, R78, 0x7710, RZ ;  /* 0x000077104e4e7816 */ /* 0x000fe400000000ff */
[----:B0-----:R-:W-:Y:S02]  /*4b00*/  CS2R R14, SRZ ;  /* 0x00000000000e7805 */ /* 0x001fe4000001ff00 */
[----:B------:R-:W-:-:S04]  /*4b10*/  IADD3 R78, PT, PT, R78, R79, RZ ;  /* 0x0000004f4e4e7210 */ /* 0x000fc80007ffe0ff */
[----:B------:R0:W4:Y:S01]  /*4b20*/  @!P3 LDG.E.64 R14, desc[UR10][R24.64] ;  /* 0x0000000a180eb981 */ /* 0x000122000c1e1b00 */
[----:B------:R-:W-:Y:S02]  /*4b30*/  SHF.L.U32 R78, R78, 0x1, RZ ;  /* 0x000000014e4e7819 */ /* 0x000fe400000006ff */
[----:B0-----:R-:W-:-:S06]  /*4b40*/  CS2R R24, SRZ ;  /* 0x0000000000187805 */ /* 0x001fcc000001ff00 */
[----:B------:R0:W4:Y:S02]  /*4b50*/  @!P5 LDG.E.64 R24, desc[UR10][R80.64] ;  /* 0x0000000a5018d981 */ /* 0x000124000c1e1b00 */
[----:B0-----:R-:W-:Y:S02]  /*4b60*/  LOP3.LUT R81, R78, 0xffff, RZ, 0xc0, !PT ;  /* 0x0000ffff4e517812 */ /* 0x001fe400078ec0ff */
[----:B------:R-:W-:-:S05]  /*4b70*/  MOV R80, UR13 ;  /* 0x0000000d00507c02 */ /* 0x000fca0008000f00 */
[----:B------:R-:W-:Y:S01]  /*4b80*/  IMAD R80, R80, 0x62, R81 ;  /* 0x0000006250507824 */ /* 0x000fe200078e0251 */
[----:B--2---:R-:W-:Y:S01]  /*4b90*/  @!P1 MOV R100, R10 ;  /* 0x0000000a00649202 */ /* 0x004fe20000000f00 */
[----:B------:R0:W-:Y:S01]  /*4ba0*/  STL.64 [R1+0x1c8], R10 ;  /* 0x0001c80a01007387 */ /* 0x0001e20000100a00 */
[----:B------:R-:W-:Y:S02]  /*4bb0*/  @!P1 MOV R101, R11 ;  /* 0x0000000b00659202 */ /* 0x000fe40000000f00 */
[----:B0-----:R-:W-:-:S06]  /*4bc0*/  CS2R R10, SRZ ;  /* 0x00000000000a7805 */ /* 0x001fcc000001ff00 */
[----:B------:R0:W2:Y:S02]  /*4bd0*/  @!P2 LDG.E.64 R10, desc[UR10][R22.64] ;  /* 0x0000000a160aa981 */ /* 0x0000a4000c1e1b00 */
[----:B0-----:R-:W-:Y:S01]  /*4be0*/  HFMA2 R22, -RZ, RZ, 0, 0 ;  /* 0x00000000ff167431 */ /* 0x001fe200000001ff */
[----:B------:R-:W-:-:S06]  /*4bf0*/  MOV R23, RZ ;  /* 0x000000ff00177202 */ /* 0x000fcc0000000f00 */
[----:B------:R0:W2:Y:S02]  /*4c00*/  @!P5 LDG.E.64 R22, desc[UR10][R76.64] ;  /* 0x0000000a4c16d981 */ /* 0x0000a4000c1e1b00 */
[----:B0-----:R-:W-:Y:S01]  /*4c10*/  MOV R76, UR6 ;  /* 0x00000006004c7c02 */ /* 0x001fe20008000f00 */
[----:B------:R-:W0:Y:S01]  /*4c20*/  LDCU.U8 UR6, c[0x0][0x414] ;  /* 0x00008280ff0677ac */ /* 0x000e220008000000 */
[----:B---3--:R-:W-:Y:S02]  /*4c30*/  @!P1 MOV R98, R12 ;  /* 0x0000000c00629202 */ /* 0x008fe40000000f00 */
[----:B------:R-:W-:Y:S02]  /*4c40*/  @!P1 MOV R99, R13 ;  /* 0x0000000d00639202 */ /* 0x000fe40000000f00 */
[----:B------:R-:W-:Y:S01]  /*4c50*/  LOP3.LUT P1, RZ, R95, 0x8000000, RZ, 0xc0, !PT ;  /* 0x080000005fff7812 */ /* 0x000fe2000782c0ff */
[----:B------:R-:W-:Y:S01]  /*4c60*/  HFMA2 R95, -RZ, RZ, 0, 0 ;  /* 0x00000000ff5f7431 */ /* 0x000fe200000001ff */
[----:B------:R-:W-:-:S02]  /*4c70*/  @!P0 MOV R112, R3 ;  /* 0x0000000300708202 */ /* 0x000fc40000000f00 */
[----:B------:R-:W-:Y:S02]  /*4c80*/  @!P0 MOV R95, R2 ;  /* 0x00000002005f8202 */ /* 0x000fe40000000f00 */
[----:B------:R-:W-:Y:S02]  /*4c90*/  @!P0 MOV R113, R4 ;  /* 0x0000000400718202 */ /* 0x000fe40000000f00 */
[----:B------:R-:W-:Y:S02]  /*4ca0*/  @!P0 MOV R114, R5 ;  /* 0x0000000500728202 */ /* 0x000fe40000000f00 */
[----:B0-----:R-:W-:-:S03]  /*4cb0*/  ISETP.NE.AND P0, PT, RZ, UR6, PT ;  /* 0x00000006ff007c0c */ /* 0x001fc6000bf05270 */
[----:B------:R0:W3:Y:S10]  /*4cc0*/  @!P1 LDG.E.64 R6, desc[UR10][R120.64] ;  /* 0x0000000a78069981 */ /* 0x0000f4000c1e1b00 */
[----:B0-----:R-:W0:Y:S02]  /*4cd0*/  @P0 LDC.64 R120, c[0x0][0x3b0] ;  /* 0x0000ec00ff780b82 */ /* 0x001e240000000a00 */
[----:B0-----:R-:W-:Y:S01]  /*4ce0*/  @P0 IMAD.WIDE R78, R80, 0x2, R120 ;  /* 0x00000002504e0825 */ /* 0x001fe200078e0278 */
[----:B------:R-:W-:Y:S01]  /*4cf0*/  MOV R77, UR7 ;  /* 0x00000007004d7c02 */ /* 0x000fe20008000f00 */
[----:B------:R0:W-:Y:S04]  /*4d00*/  STL.64 [R1+0x1c0], R8 ;  /* 0x0001c00801007387 */ /* 0x0001e80000100a00 */
[----:B------:R-:W3:Y:S04]  /*4d10*/  @P0 LDG.E.U16 R115, desc[UR10][R78.64] ;  /* 0x0000000a4e730981 */ /* 0x000ee8000c1e1500 */
[----:B------:R-:W3:Y:S01]  /*4d20*/  LDG.E.64 R76, desc[UR10][R76.64] ;  /* 0x0000000a4c4c7981 */ /* 0x000ee2000c1e1b00 */
[----:B0-----:R-:W-:-:S03]  /*4d30*/  CS2R R8, SRZ ;  /* 0x0000000000087805 */ /* 0x001fc6000001ff00 */
[----:B------:R0:W-:Y:S04]  /*4d40*/  STL.64 [R1+0xc8], R12 ;  /* 0x0000c80c01007387 */ /* 0x0001e80000100a00 */
[----:B------:R1:W-:Y:S04]  /*4d50*/  STL.64 [R1+0xd8], R2 ;  /* 0x0000d80201007387 */ /* 0x0003e80000100a00 */
[----:B------:R1:W3:Y:S01]  /*4d60*/  @!P1 LDG.E.64 R8, desc[UR10][R122.64] ;  /* 0x0000000a7a089981 */ /* 0x0002e2000c1e1b00 */
[----:B0-----:R-:W-:-:S03]  /*4d70*/  CS2R R12, SRZ ;  /* 0x00000000000c7805 */ /* 0x001fc6000001ff00 */
[----:B----4-:R-:W-:Y:S04]  /*4d80*/  STL.64 [R1+0xf8], R18 ;  /* 0x0000f81201007387 */ /* 0x010fe80000100a00 */
[----:B------:R0:W-:Y:S01]  /*4d90*/  STL [R1+0x220], R81 ;  /* 0x0002205101007387 */ /* 0x0001e20000100800 */
[----:B-1----:R-:W0:Y:S03]  /*4da0*/  LDC.64 R122, c[0x0][0x3a8] ;  /* 0x0000ea00ff7a7b82 */ /* 0x002e260000000a00 */
[----:B------:R-:W4:Y:S01]  /*4db0*/  @!P2 LDG.E.64 R12, desc[UR10][R124.64] ;  /* 0x0000000a7c0ca981 */ /* 0x000f22000c1e1b00 */
[----:B------:R-:W-:-:S03]  /*4dc0*/  CS2R R2, SRZ ;  /* 0x0000000000027805 */ /* 0x000fc6000001ff00 */
[----:B------:R-:W-:Y:S04]  /*4dd0*/  STL.64 [R1+0x108], R26 ;  /* 0x0001081a01007387 */ /* 0x000fe80000100a00 */
[----:B------:R-:W4:Y:S04]  /*4de0*/  @P0 LDG.E.U16 R78, desc[UR10][R78.64+0x2] ;  /* 0x0000020a4e4e0981 */ /* 0x000f28000c1e1500 */
[----:B------:R1:W5:Y:S04]  /*4df0*/  LDL R125, [R1+0x26c] ;  /* 0x00026c00017d7983 */ /* 0x0003680000100800 */
[----:B------:R1:W5:Y:S04]  /*4e00*/  LDL R124, [R1+0x274] ;  /* 0x00027400017c7983 */ /* 0x0003680000100800 */
[----:B------:R1:W5:Y:S01]  /*4e10*/  LDL R120, [R1+0x238] ;  /* 0x0002380001787983 */ /* 0x0003620000100800 */
[----:B0-----:R-:W-:-:S03]  /*4e20*/  IMAD.WIDE R80, R80, 0x2, R122 ;  /* 0x0000000250507825 */ /* 0x001fc600078e027a */
[----:B------:R1:W5:Y:S04]  /*4e30*/  LDL R121, [R1+0x23c] ;  /* 0x00023c0001797983 */ /* 0x0003680000100800 */
[----:B------:R-:W4:Y:S04]  /*4e40*/  LDG.E.U16 R79, desc[UR10][R80.64] ;  /* 0x0000000a504f7981 */ /* 0x000f28000c1e1500 */
[----:B------:R1:W5:Y:S04]  /*4e50*/  LDL R122, [R1+0x244] ;  /* 0x00024400017a7983 */ /* 0x0003680000100800 */
[----:B------:R-:W-:Y:S04]  /*4e60*/  STL.64 [R1+0xf0], R14 ;  /* 0x0000f00e01007387 */ /* 0x000fe80000100a00 */
[----:B------:R-:W4:Y:S04]  /*4e70*/  LDG.E.U16 R80, desc[UR10][R80.64+0x2] ;  /* 0x0000020a50507981 */ /* 0x000f28000c1e1500 */
[----:B------:R1:W5:Y:S04]  /*4e80*/  LDL R123, [R1+0x298] ;  /* 0x00029800017b7983 */ /* 0x0003680000100800 */
[----:B------:R1:W5:Y:S04]  /*4e90*/  LDL R81, [R1+0x25c] ;  /* 0x00025c0001517983 */ /* 0x0003680000100800 */
[----:B--2---:R-:W-:Y:S04]  /*4ea0*/  STL.64 [R1+0xe8], R10 ;  /* 0x0000e80a01007387 */ /* 0x004fe80000100a00 */
[----:B------:R-:W-:Y:S01]  /*4eb0*/  STL.64 [R1+0x100], R22 ;  /* 0x0001001601007387 */ /* 0x000fe20000100a00 */
[----:B---3--:R-:W-:-:S03]  /*4ec0*/  @!P1 MOV R2, R6 ;  /* 0x0000000600029202 */ /* 0x008fc60000000f00 */
[----:B------:R0:W-:Y:S01]  /*4ed0*/  STL.64 [R1+0xe0], R6 ;  /* 0x0000e00601007387 */ /* 0x0001e20000100a00 */
[----:B------:R-:W-:Y:S02]  /*4ee0*/  @!P1 MOV R3, R7 ;  /* 0x0000000700039202 */ /* 0x000fe40000000f00 */
[----:B0-----:R-:W-:Y:S02]  /*4ef0*/  CS2R R6, SRZ ;  /* 0x0000000000067805 */ /* 0x001fe4000001ff00 */
[----:B------:R-:W-:Y:S02]  /*4f00*/  @!P2 MOV R6, R10 ;  /* 0x0000000a0006a202 */ /* 0x000fe40000000f00 */
[----:B------:R-:W-:Y:S02]  /*4f10*/  @!P2 MOV R7, R11 ;  /* 0x0000000b0007a202 */ /* 0x000fe40000000f00 */
[----:B------:R-:W-:Y:S02]  /*4f20*/  CS2R R10, SRZ ;  /* 0x00000000000a7805 */ /* 0x000fe4000001ff00 */
[----:B------:R-:W-:-:S02]  /*4f30*/  @!P3 MOV R10, R14 ;  /* 0x0000000e000ab202 */ /* 0x000fc40000000f00 */
[----:B------:R-:W-:Y:S02]  /*4f40*/  @!P3 MOV R11, R15 ;  /* 0x0000000f000bb202 */ /* 0x000fe40000000f00 */
[----:B------:R-:W-:Y:S02]  /*4f50*/  CS2R R14, SRZ ;  /* 0x00000000000e7805 */ /* 0x000fe4000001ff00 */
[----:B------:R-:W-:Y:S02]  /*4f60*/  @!P4 MOV R14, R18 ;  /* 0x00000012000ec202 */ /* 0x000fe40000000f00 */
[----:B------:R-:W-:Y:S02]  /*4f70*/  @!P4 MOV R15, R19 ;  /* 0x00000013000fc202 */ /* 0x000fe40000000f00 */
[----:B------:R-:W-:Y:S02]  /*4f80*/  CS2R R18, SRZ ;  /* 0x0000000000127805 */ /* 0x000fe4000001ff00 */
[----:B------:R-:W-:Y:S01]  /*4f90*/  @!P5 MOV R18, R22 ;  /* 0x000000160012d202 */ /* 0x000fe20000000f00 */
[----:B------:R-:W-:Y:S01]  /*4fa0*/  HFMA2 R22, -RZ, RZ, 0, 0 ;  /* 0x00000000ff167431 */ /* 0x000fe200000001ff */
[----:B------:R-:W-:Y:S01]  /*4fb0*/  @!P6 MOV R22, R26 ;  /* 0x0000001a0016e202 */ /* 0x000fe20000000f00 */
[----:B------:R-:W-:-:S02]  /*4fc0*/  HFMA2 R26, -RZ, RZ, 0, 0 ;  /* 0x00000000ff1a7431 */ /* 0x000fc400000001ff */
[----:B------:R-:W-:Y:S02]  /*4fd0*/  @P0 HADD2.F32 R26, -RZ, R115.H0_H0 ;  /* 0x20000073ff1a0230 */ /* 0x000fe40000004100 */
[----:B------:R1:W5:Y:S01]  /*4fe0*/  LDL R115, [R1+0x260] ;  /* 0x0002600001737983 */ /* 0x0003620000100800 */
[----:B------:R-:W-:-:S03]  /*4ff0*/  R2UR UR28, R76 ;  /* 0x000000004c1c72ca */ /* 0x000fc600000e0000 */
[----:B------:R0:W-:Y:S04]  /*5000*/  STL.64 [R1+0x1d8], R4 ;  /* 0x0001d80401007387 */ /* 0x0001e80000100a00 */
[----:B------:R-:W-:Y:S04]  /*5010*/  STL.64 [R1+0x1f0], R16 ;  /* 0x0001f01001007387 */ /* 0x000fe80000100a00 */
[----:B------:R2:W-:Y:S01]  /*5020*/  STL.64 [R1+0x1e0], R8 ;  /* 0x0001e00801007387 */ /* 0x0005e20000100a00 */
[----:B0-----:R-:W-:Y:S02]  /*5030*/  CS2R R4, SRZ ;  /* 0x0000000000047805 */ /* 0x001fe4000001ff00 */
[----:B------:R-:W-:-:S02]  /*5040*/  @!P1 MOV R4, R8 ;  /* 0x0000000800049202 */ /* 0x000fc40000000f00 */
[----:B------:R-:W-:Y:S02]  /*5050*/  @!P1 MOV R5, R9 ;  /* 0x0000000900059202 */ /* 0x000fe40000000f00 */
[----:B--2---:R-:W-:Y:S01]  /*5060*/  CS2R R8, SRZ ;  /* 0x0000000000087805 */ /* 0x004fe2000001ff00 */
[----:B----4-:R0:W-:Y:S01]  /*5070*/  STL.64 [R1+0x1e8], R12 ;  /* 0x0001e80c01007387 */ /* 0x0101e20000100a00 */
[----:B------:R-:W-:Y:S02]  /*5080*/  @!P2 MOV R8, R12 ;  /* 0x0000000c0008a202 */ /* 0x000fe40000000f00 */
[----:B------:R-:W-:Y:S02]  /*5090*/  @!P2 MOV R9, R13 ;  /* 0x0000000d0009a202 */ /* 0x000fe40000000f00 */
[----:B0-----:R-:W-:Y:S02]  /*50a0*/  CS2R R12, SRZ ;  /* 0x00000000000c7805 */ /* 0x001fe4000001ff00 */
[----:B------:R-:W-:-:S02]  /*50b0*/  @!P3 MOV R12, R16 ;  /* 0x00000010000cb202 */ /* 0x000fc40000000f00 */
[----:B------:R-:W-:-:S05]  /*50c0*/  MOV R16, UR28 ;  /* 0x0000001c00107c02 */ /* 0x000fca0008000f00 */
[----:B------:R-:W-:-:S05]  /*50d0*/  FFMA.FTZ R77, -R16, UR28, R77 ;  /* 0x0000001c104d7c23 */ /* 0x000fca000801014d */
[----:B------:R-:W-:-:S13]  /*50e0*/  FSETP.GTU.FTZ.AND P1, PT, R77, RZ, PT ;  /* 0x000000ff4d00720b */ /* 0x000fda0003f3c000 */
[----:B------:R-:W-:-:S05]  /*50f0*/  VOTEU.ANY UP0, P1 ;  /* 0x0000000000ff7886 */ /* 0x000fca0000800100 */
[----:B------:R-:W0:Y:S01]  /*5100*/  @UP0 LDCU UR5, c[0x0][0x3c0] ;  /* 0x00007800ff0507ac */ /* 0x000e220008000800 */
[----:B------:R-:W-:Y:S02]  /*5110*/  PLOP3.LUT P1, PT, PT, PT, UP0, 0x80, 0x8 ;  /* 0x000000000008781c */ /* 0x000fe40003f2f008 */
[----:B------:R-:W-:Y:S01]  /*5120*/  @!P5 MOV R19, R23 ;  /* 0x000000170013d202 */ /* 0x000fe20000000f00 */
[----:B------:R-:W-:Y:S01]  /*5130*/  HFMA2 R23, -RZ, RZ, 0, 0 ;  /* 0x00000000ff177431 */ /* 0x000fe200000001ff */
[----:B------:R-:W-:-:S09]  /*5140*/  @!P6 MOV R23, R27 ;  /* 0x0000001b0017e202 */ /* 0x000fd20000000f00 */
[----:B0-----:R-:W-:-:S04]  /*5150*/  @P1 FADD.FTZ R77, R77, UR5 ;  /* 0x000000054d4d1e21 */ /* 0x001fc80008010000 */
[----:B------:R-:W0:Y:S01]  /*5160*/  @P1 MUFU.RSQ R27, R77 ;  /* 0x0000004d001b1308 */ /* 0x000e220000001400 */
[----:B------:R-:W-:Y:S01]  /*5170*/  STL.64 [R1+0x208], R28 ;  /* 0x0002081c01007387 */ /* 0x000fe20000100a00 */
[----:B------:R-:W-:Y:S01]  /*5180*/  UISETP.NE.AND UP1, UPT, UR6, URZ, UPT ;  /* 0x000000ff0600728c */ /* 0x000fe2000bf25270 */
[----:B------:R-:W-:Y:S02]  /*5190*/  @!P3 MOV R13, R17 ;  /* 0x00000011000db202 */ /* 0x000fe40000000f00 */
[----:B------:R-:W-:Y:S01]  /*51a0*/  CS2R R16, SRZ ;  /* 0x0000000000107805 */ /* 0x000fe2000001ff00 */
[----:B------:R2:W-:Y:S01]  /*51b0*/  STL.64 [R1+0x1f8], R20 ;  /* 0x0001f81401007387 */ /* 0x0005e20000100a00 */
[----:B------:R-:W-:Y:S02]  /*51c0*/  @!P4 MOV R16, R20 ;  /* 0x000000140010c202 */ /* 0x000fe40000000f00 */
[----:B------:R-:W-:Y:S01]  /*51d0*/  @!P4 MOV R17, R21 ;  /* 0x000000150011c202 */ /* 0x000fe20000000f00 */
[----:B------:R3:W-:Y:S01]  /*51e0*/  STL.64 [R1+0x200], R24 ;  /* 0x0002001801007387 */ /* 0x0007e20000100a00 */
[----:B0-----:R-:W-:-:S02]  /*51f0*/  @P1 R2UR UR5, R27 ;  /* 0x000000001b0512ca */ /* 0x001fc400000e0000 */
[----:B--2---:R-:W-:Y:S02]  /*5200*/  CS2R R20, SRZ ;  /* 0x0000000000147805 */ /* 0x004fe4000001ff00 */
[----:B------:R-:W-:Y:S02]  /*5210*/  @!P5 MOV R20, R24 ;  /* 0x000000180014d202 */ /* 0x000fe40000000f00 */
[----:B------:R-:W-:Y:S02]  /*5220*/  @!P5 MOV R21, R25 ;  /* 0x000000190015d202 */ /* 0x000fe40000000f00 */
[----:B---3--:R-:W-:Y:S02]  /*5230*/  CS2R R24, SRZ ;  /* 0x0000000000187805 */ /* 0x008fe4000001ff00 */
[----:B------:R-:W-:Y:S01]  /*5240*/  MOV R27, RZ ;  /* 0x000000ff001b7202 */ /* 0x000fe20000000f00 */
[----:B------:R-:W-:Y:S01]  /*5250*/  @P0 HADD2.F32 R27, -RZ, R78.H0_H0 ;  /* 0x2000004eff1b0230 */ /* 0x000fe20000004100 */
[----:B------:R-:W-:Y:S01]  /*5260*/  @!P6 MOV R24, R28 ;  /* 0x0000001c0018e202 */ /* 0x000fe20000000f00 */
[----:B------:R-:W-:Y:S01]  /*5270*/  HADD2.F32 R79, -RZ, R79.H0_H0 ;  /* 0x2000004fff4f7230 */ /* 0x000fe20000004100 */
[----:B------:R-:W-:Y:S01]  /*5280*/  @!P6 MOV R25, R29 ;  /* 0x0000001d0019e202 */ /* 0x000fe20000000f00 */
[----:B------:R-:W-:Y:S01]  /*5290*/  HADD2.F32 R80, -RZ, R80.H0_H0 ;  /* 0x20000050ff507230 */ /* 0x000fe20000004100 */
[----:B------:R-:W-:Y:S01]  /*52a0*/  UMOV UR16, 0x3f800000 ;  /* 0x3f80000000107882 */ /* 0x000fe20000000000 */
[----:B------:R-:W-:Y:S01]  /*52b0*/  @UP0 UMOV UR16, UR5 ;  /* 0x0000000500100c82 */ /* 0x000fe20008000000 */
[----:B-1----:R-:W-:Y:S05]  /*52c0*/  BRA.U UP1, `(.L_x_1680) ;  /* 0x0000001d01487547 */ /* 0x002fea000b800000 */
        /* <DEDUP_REMOVED lines=466> */
.L_x_1680:
        /* <DEDUP_REMOVED lines=1075> */
.L_x_1681:
        /* <DEDUP_REMOVED lines=89> */
.L_x_1683:
[----:B------:R-:W-:Y:S05]  /*b8b0*/  BSYNC.RECONVERGENT B0 ;  /* 0x0000000000007941 */ /* 0x000fea0003800200 */
.L_x_1682:
        /* <DEDUP_REMOVED lines=38> */
.L_x_1685:
[----:B------:R-:W-:Y:S05]  /*bb20*/  BSYNC.RECONVERGENT B0 ;  /* 0x0000000000007941 */ /* 0x000fea0003800200 */
.L_x_1684:
        /* <DEDUP_REMOVED lines=30> */
.L_x_1687:
[----:B------:R-:W-:Y:S05]  /*bd10*/  BSYNC.RECONVERGENT B0 ;  /* 0x0000000000007941 */ /* 0x000fea0003800200 */
.L_x_1686:
        /* <DEDUP_REMOVED lines=34> */
.L_x_1691:
[----:B------:R-:W2:Y:S04]  /*bf40*/  LDG.E.STRONG.GPU R0, desc[UR10][R8.64] ;  /* 0x0000000a08007981 */ /* 0x000ea8000c1ef900 */
[----:B--2---:R-:W-:Y:S04]  /*bf50*/  CCTL.IVALL ;  /* 0x00000000ff00798f */ /* 0x004fe80002000000 */
[----:B------:R0:W-:Y:S01]  /*bf60*/  STL [R1], R0 ;  /* 0x0000000001007387 */ /* 0x0001e20000100800 */
[----:B------:R-:W-:-:S13]  /*bf70*/  ISETP.NE.AND P0, PT, R0, UR5, PT ;  /* 0x0000000500007c0c */ /* 0x000fda000bf05270 */
[----:B0-----:R-:W-:Y:S05]  /*bf80*/  @P0 BRA `(.L_x_1691) ;  /* 0xfffffffc00ec0947 */ /* 0x001fea000383ffff */
.L_x_1690:
[----:B------:R-:W-:Y:S05]  /*bf90*/  BSYNC.RECONVERGENT B0 ;  /* 0x0000000000007941 */ /* 0x000fea0003800200 */
.L_x_1689:
        /* <DEDUP_REMOVED lines=15> */
.L_x_1693:
        /* <DEDUP_REMOVED lines=77> */
.L_x_1692:
        /* <DEDUP_REMOVED lines=52> */
.L_x_1694:
        /* <DEDUP_REMOVED lines=27> */
.L_x_1695:
        /* <DEDUP_REMOVED lines=12> */
.L_x_1696:
[----:B------:R-:W-:Y:S05]  /*cb10*/  BSYNC.RECONVERGENT B0 ;  /* 0x0000000000007941 */ /* 0x000fea0003800200 */
.L_x_1688:
        /* <DEDUP_REMOVED lines=17> */
.L_x_1702:
        /* <DEDUP_REMOVED lines=57> */
.L_x_1698:
[----:B------:R-:W-:Y:S05]  /*cfc0*/  BSYNC.RECONVERGENT B0 ;  /* 0x0000000000007941 */ /* 0x000fea0003800200 */
.L_x_1697:
        /* <DEDUP_REMOVED lines=19> */
.L_x_1699:
        /* <DEDUP_REMOVED lines=15> */
.L_x_1701:
[----:B------:R-:W-:Y:S05]  /*d1f0*/  BSYNC.RECONVERGENT B0 ;  /* 0x0000000000007941 */ /* 0x000fea0003800200 */
.L_x_1700:
        /* <DEDUP_REMOVED lines=10> */
.L_x_1679:
        /* <DEDUP_REMOVED lines=16> */
.L_x_1705:
[----:B------:R-:W-:Y:S05]  /*d3a0*/  BSYNC.RECONVERGENT B0 ;  /* 0x0000000000007941 */ /* 0x000fea0003800200 */
.L_x_1704:
        /* <DEDUP_REMOVED lines=11> */
.L_x_1707:
[----:B------:R-:W2:Y:S04]  /*d460*/  LDG.E.STRONG.GPU R5, desc[UR10][R2.64] ;  /* 0x0000000a02057981 */ /* 0x000ea8000c1ef900 */
[----:B--2---:R-:W-:Y:S01]  /*d470*/  CCTL.IVALL ;  /* 0x00000000ff00798f */ /* 0x004fe20002000000 */
[----:B------:R-:W-:Y:S05]  /*d480*/  YIELD ;  /* 0x0000000000007946 */ /* 0x000fea0003800000 */
[----:B------:R-:W-:-:S13]  /*d490*/  ISETP.NE.AND P0, PT, R5, R0, PT ;  /* 0x000000000500720c */ /* 0x000fda0003f05270 */
[----:B------:R-:W-:Y:S05]  /*d4a0*/  @P0 BRA `(.L_x_1707) ;  /* 0xfffffffc00ec0947 */ /* 0x000fea000383ffff */
.L_x_1706:
        /* <DEDUP_REMOVED lines=77> */
.L_x_1710:
        /* <DEDUP_REMOVED lines=31> */
.L_x_1709:
[----:B------:R-:W-:Y:S05]  /*db70*/  BSYNC.RECONVERGENT B0 ;  /* 0x0000000000007941 */ /* 0x000fea0003800200 */
.L_x_1708:
        /* <DEDUP_REMOVED lines=10> */
.L_x_1711:
        /* <DEDUP_REMOVED lines=87> */
.L_x_1712:
        /* <DEDUP_REMOVED lines=15> */
.L_x_4770:


//--------------------- .text._Z35group_norm_nhwc_bwd_one_pass_kernelI11Fp32IOFp16WLi512ELi98ELi392EEv26Group_norm_nhwc_bwd_params --------------------------
	.section	.text._Z35group_norm_nhwc_bwd_one_pass_kernelI11Fp32IOFp16WLi512ELi98ELi392EEv26Group_norm_nhwc_bwd_params,"ax",@progbits
	.align	128
        .global         _Z35group_norm_nhwc_bwd_one_pass_kernelI11Fp32IOFp16WLi512ELi98ELi392EEv26Group_norm_nhwc_bwd_params
        .type           _Z35group_norm_nhwc_bwd_one_pass_kernelI11Fp32IOFp16WLi512ELi98ELi392EEv26Group_norm_nhwc_bwd_params,@function
        .size           _Z35group_norm_nhwc_bwd_one_pass_kernelI11Fp32IOFp16WLi512ELi98ELi392EEv26Group_norm_nhwc_bwd_params,(.L_x_4771 - _Z35group_norm_nhwc_bwd_one_pass_kernelI11Fp32IOFp16WLi512ELi98ELi392EEv26Group_norm_nhwc_bwd_params)
        .other          _Z35group_norm_nhwc_bwd_one_pass_kernelI11Fp32IOFp16WLi512ELi98ELi392EEv26Group_norm_nhwc_bwd_params,@"STO_CUDA_ENTRY STV_DEFAULT"
_Z35group_norm_nhwc_bwd_one_pass_kernelI11Fp32IOFp16WLi512ELi98ELi392EEv26Group_norm_nhwc_bwd_params:
.text._Z35group_norm_nhwc_bwd_one_pass_kernelI11Fp32IOFp16WLi512ELi98ELi392EEv26Group_norm_nhwc_bwd_params:
        /* <DEDUP_REMOVED lines=28> */
.L_x_1737:
        /* <DEDUP_REMOVED lines=1196> */
[----:B------:R0:W-:Y:S01]  /*4c80*/  STL [R1+0xa0c], R22 ;  /* 0x000a0c1601007387 */ /* 0x0001e20000100800 */
[----:B--2---:R-:W-:-:S03]  /*4c90*/  @!P2 IADD3.X R27, PT, PT, R66, R65, RZ, P1, !PT ;  /* 0x00000041421ba210 */ /* 0x004fc60000ffe4ff */
[----:B------:R1:W-:Y:S01]  /*4ca0*/  STL [R1+0xa08], R23 ;  /* 0x000a081701007387 */ /* 0x0003e20000100800 */
[----:B------:R-:W-:Y:S02]  /*4cb0*/  LOP3.LUT R17, R17, 0xffffff7f, RZ, 0xc0, !PT ;  /* 0xffffff7f11117812 */ /* 0x000fe400078ec0ff */
[----:B0-----:R-:W-:Y:S02]  /*4cc0*/  @!P2 IADD3 R22, P1, PT, R0, R12, RZ ;  /* 0x0000000c0016a210 */ /* 0x001fe40007f3e0ff */
[----:B------:R-:W-:Y:S02]  /*4cd0*/  IADD3 R0, PT, PT, R57, 0x198, RZ ;  /* 0x0000019839007810 */ /* 0x000fe40007ffe0ff */
[----:B-1----:R-:W-:Y:S02]  /*4ce0*/  @!P2 IADD3.X R23, PT, PT, R66, R13, RZ, P1, !PT ;  /* 0x0000000d4217a210 */ /* 0x002fe40000ffe4ff */
        /* <DEDUP_REMOVED lines=156> */
[----:B-1----:R-:W-:Y:S01]  /*56b0*/  @!P2 IADD3 R2, P1, PT, R0, R64, RZ ;  /* 0x000000400002a210 */ /* 0x002fe20007f3e0ff */
[----:B------:R0:W-:Y:S03]  /*56c0*/  STL [R1+0xa4c], R14 ;  /* 0x000a4c0e01007387 */ /* 0x0001e60000100800 */
[----:B------:R-:W-:Y:S01]  /*56d0*/  @!P2 IADD3.X R3, PT, PT, R66, R65, RZ, P1, !PT ;  /* 0x000000414203a210 */ /* 0x000fe20000ffe4ff */
[----:B------:R1:W-:Y:S01]  /*56e0*/  STL [R1+0xa48], R15 ;  /* 0x000a480f01007387 */ /* 0x0003e20000100800 */
[----:B0-----:R-:W-:Y:S02]  /*56f0*/  @!P2 IADD3 R14, P1, PT, R0, R12, RZ ;  /* 0x0000000c000ea210 */ /* 0x001fe40007f3e0ff */
[----:B------:R-:W-:-:S02]  /*5700*/  IADD3 R0, PT, PT, R57, 0x1d0, RZ ;  /* 0x000001d039007810 */ /* 0x000fc40007ffe0ff */
[----:B-1----:R-:W-:Y:S02]  /*5710*/  @!P2 IADD3.X R15, PT, PT, R66, R13, RZ, P1, !PT ;  /* 0x0000000d420fa210 */ /* 0x002fe40000ffe4ff */
        /* <DEDUP_REMOVED lines=104> */
[----:B------:R-:W-:Y:S01]  /*5da0*/  STL.64 [R1+0x948], R44 ;  /* 0x0009482c01007387 */ /* 0x000fe20000100a00 */
[----:B------:R-:W-:Y:S02]  /*5db0*/  MOV R67, R65 ;  /* 0x0000004100437202 */ /* 0x000fe40000000f00 */
[----:B------:R-:W-:Y:S01]  /*5dc0*/  @!P5 IADD3.X R65, PT, PT, R0, R13, RZ, P6, !PT ;  /* 0x0000000d0041d210 */ /* 0x000fe200037fe4ff */
[----:B------:R-:W2:Y:S01]  /*5dd0*/  LDL.LU.64 R10, [R1+0xa70] ;  /* 0x000a7000010a7983 */ /* 0x000ea20000300a00 */
        /* <DEDUP_REMOVED lines=26> */
[----:B------:R-:W-:-:S04]  /*5f80*/  LOP3.LUT R16, R16, 0xfbffffff, RZ, 0xc0, !PT ;  /* 0xfbffffff10107812 */ /* 0x000fc800078ec0ff */
[----:B------:R-:W-:Y:S02]  /*5f90*/  @P1 LOP3.LUT R16, R16, 0x4000000, RZ, 0xfc, !PT ;  /* 0x0400000010101812 */ /* 0x000fe400078efcff */
[----:B-1----:R-:W-:Y:S02]  /*5fa0*/  @!P6 IADD3 R64, P1, PT, R56, R64, RZ ;  /* 0x000000403840e210 */ /* 0x002fe40007f3e0ff */
[----:B------:R-:W-:Y:S02]  /*5fb0*/  MOV R42, R4 ;  /* 0x00000004002a7202 */ /* 0x000fe40000000f00 */
[----:B------:R-:W-:Y:S01]  /*5fc0*/  @!P6 IADD3.X R65, PT, PT, R0, R65, RZ, P1, !PT ;  /* 0x000000410041e210 */ /* 0x000fe20000ffe4ff */
[----:B------:R1:W-:Y:S01]  /*5fd0*/  STL [R1+0x954], R64 ;  /* 0x0009544001007387 */ /* 0x0003e20000100800 */
[----:B------:R-:W-:Y:S02]  /*5fe0*/  MOV R57, R3 ;  /* 0x0000000300397202 */ /* 0x000fe40000000f00 */
[----:B-1----:R-:W-:-:S02]  /*5ff0*/  MOV R64, R42 ;  /* 0x0000002a00407202 */ /* 0x002fc40000000f00 */
[----:B0-----:R-:W-:Y:S02]  /*6000*/  @!P6 IADD3 R42, P1, PT, R56, R12, RZ ;  /* 0x0000000c382ae210 */ /* 0x001fe40007f3e0ff */
[----:B------:R-:W-:Y:S02]  /*6010*/  MOV R56, R2 ;  /* 0x0000000200387202 */ /* 0x000fe40000000f00 */
[----:B------:R-:W3:Y:S01]  /*6020*/  LDL.LU.64 R2, [R1+0xa58] ;  /* 0x000a580001027983 */ /* 0x000ee20000300a00 */
[----:B------:R-:W-:-:S03]  /*6030*/  MOV R43, R5 ;  /* 0x00000005002b7202 */ /* 0x000fc60000000f00 */
[----:B------:R-:W4:Y:S04]  /*6040*/  LDL.LU.64 R4, [R1+0xa60] ;  /* 0x000a600001047983 */ /* 0x000f280000300a00 */
[----:B------:R0:W-:Y:S02]  /*6050*/  STL [R1+0x950], R65 ;  /* 0x0009504101007387 */ /* 0x0001e40000100800 */
[----:B0-----:R-:W-:Y:S02]  /*6060*/  MOV R65, R43 ;  /* 0x0000002b00417202 */ /* 0x001fe40000000f00 */
[----:B------:R-:W-:Y:S02]  /*6070*/  @!P6 IADD3.X R43, PT, PT, R0, R13, RZ, P1, !PT ;  /* 0x0000000d002be210 */ /* 0x000fe40000ffe4ff */
[----:B------:R-:W-:Y:S01]  /*6080*/  CS2R R12, SRZ ;  /* 0x00000000000c7805 */ /* 0x000fe2000001ff00 */
[----:B------:R0:W-:Y:S04]  /*6090*/  STL [R1+0x95c], R42 ;  /* 0x00095c2a01007387 */ /* 0x0001e80000100800 */
[----:B------:R1:W-:Y:S01]  /*60a0*/  STL [R1+0x958], R43 ;  /* 0x0009582b01007387 */ /* 0x0003e20000100800 */
[----:B0-----:R-:W-:-:S02]  /*60b0*/  MOV R42, R6 ;  /* 0x00000006002a7202 */ /* 0x001fc40000000f00 */
[----:B-1----:R-:W-:Y:S02]  /*60c0*/  MOV R43, R7 ;  /* 0x00000007002b7202 */ /* 0x002fe40000000f00 */
[----:B------:R-:W2:Y:S01]  /*60d0*/  LDL.LU.64 R6, [R1+0xa50] ;  /* 0x000a500001067983 */ /* 0x000ea20000300a00 */
[----:B------:R-:W-:Y:S02]  /*60e0*/  MOV R44, R8 ;  /* 0x00000008002c7202 */ /* 0x000fe40000000f00 */
        /* <DEDUP_REMOVED lines=308> */
[----:B------:R-:W4:Y:S04]  /*7430*/  LDL.LU.64 R46, [R1+0x6d8] ;  /* 0x0006d800012e7983 */ /* 0x000f280000300a00 */
[----:B------:R-:W-:Y:S04]  /*7440*/  STL.64 [R1+0x258], R10 ;  /* 0x0002580a01007387 */ /* 0x000fe80000100a00 */
[----:B------:R1:W-:Y:S02]  /*7450*/  STL [R1+0x530], R0 ;  /* 0x0005300001007387 */ /* 0x0003e40000100800 */
[----:B-1----:R-:W-:Y:S01]  /*7460*/  HFMA2 R0, -RZ, RZ, 0, 0 ;  /* 0x00000000ff007431 */ /* 0x002fe200000001ff */
[----:B----4-:R-:W-:-:S02]  /*7470*/  MOV R10, R46 ;  /* 0x0000002e000a7202 */ /* 0x010fc40000000f00 */
[----:B------:R-:W-:Y:S02]  /*7480*/  MOV R11, R47 ;  /* 0x0000002f000b7202 */ /* 0x000fe40000000f00 */
[----:B0-----:R-:W-:Y:S02]  /*7490*/  MOV R46, R52 ;  /* 0x00000034002e7202 */ /* 0x001fe40000000f00 */
[----:B------:R-:W-:Y:S02]  /*74a0*/  MOV R47, R53 ;  /* 0x00000035002f7202 */ /* 0x000fe40000000f00 */
[----:B------:R-:W-:Y:S02]  /*74b0*/  MOV R52, R48 ;  /* 0x0000003000347202 */ /* 0x000fe40000000f00 */
[----:B------:R-:W-:Y:S02]  /*74c0*/  MOV R53, R49 ;  /* 0x0000003100357202 */ /* 0x000fe40000000f00 */
[----:B------:R-:W-:-:S02]  /*74d0*/  CS2R R48, SRZ ;  /* 0x0000000000307805 */ /* 0x000fc4000001ff00 */
[----:B--2---:R-:W-:Y:S02]  /*74e0*/  @!P0 MOV R48, R7 ;  /* 0x0000000700308202 */ /* 0x004fe40000000f00 */
[----:B---3--:R-:W-:-:S03]  /*74f0*/  @!P0 MOV R49, R8 ;  /* 0x0000000800318202 */ /* 0x008fc60000000f00 */
[----:B------:R0:W-:Y:S04]  /*7500*/  STL [R1+0x7c8], R48 ;  /* 0x0007c83001007387 */ /* 0x0001e80000100800 */
[----:B------:R1:W-:Y:S04]  /*7510*/  STL [R1+0x55c], R49 ;  /* 0x00055c3101007387 */ /* 0x0003e80000100800 */
[----:B0-----:R-:W2:Y:S04]  /*7520*/  LDL.LU R48, [R1+0x9b4] ;  /* 0x0009b40001307983 */ /* 0x001ea80000300800 */
[----:B-1----:R-:W2:Y:S01]  /*7530*/  LDL.LU R49, [R1+0x9b0] ;  /* 0x0009b00001317983 */ /* 0x002ea20000300800 */
[----:B------:R-:W-:-:S05]  /*7540*/  @!P2 MOV R0, R2 ;  /* 0x000000020000a202 */ /* 0x000fca0000000f00 */
[----:B------:R0:W-:Y:S02]  /*7550*/  STL [R1+0x764], R0 ;  /* 0x0007640001007387 */ /* 0x0001e40000100800 */
[----:B0-----:R-:W-:Y:S01]  /*7560*/  HFMA2 R0, -RZ, RZ, 0, 0 ;  /* 0x00000000ff007431 */ /* 0x001fe200000001ff */
[----:B------:R-:W-:Y:S02]  /*7570*/  @!P2 MOV R0, R13 ;  /* 0x0000000d0000a202 */ /* 0x000fe40000000f00 */
[----:B------:R-:W-:Y:S01]  /*7580*/  LOP3.LUT P2, RZ, R16, 0x1000, RZ, 0xc0, !PT ;  /* 0x0000100010ff7812 */ /* 0x000fe2000784c0ff */
[----:B------:R0:W-:Y:S02]  /*7590*/  STL.64 [R1+0x60], R2 ;  /* 0x0000600201007387 */ /* 0x0001e40000100a00 */
[----:B0-----:R-:W-:Y:S02]  /*75a0*/  CS2R R2, SRZ ;  /* 0x0000000000027805 */ /* 0x001fe4000001ff00 */
[----:B------:R0:W-:Y:S02]  /*75b0*/  STL [R1+0x54c], R0 ;  /* 0x00054c0001007387 */ /* 0x0001e40000100800 */
[----:B0-----:R-:W-:-:S06]  /*75c0*/  HFMA2 R0, -RZ, RZ, 0, 0 ;  /* 0x00000000ff007431 */ /* 0x001fcc00000001ff */
[----:B--2---:R-:W2:Y:S04]  /*75d0*/  @!P2 LDG.E.64 R2, desc[UR10][R48.64] ;  /* 0x0000000a3002a981 */ /* 0x004ea8000c1e1b00 */
[----:B------:R-:W3:Y:S01]  /*75e0*/  LDL.LU.64 R48, [R1+0x598] ;  /* 0x0005980001307983 */ /* 0x000ee20000300a00 */
[----:B------:R-:W-:-:S05]  /*75f0*/  @!P1 MOV R0, R4 ;  /* 0x0000000400009202 */ /* 0x000fca0000000f00 */
[----:B------:R0:W-:Y:S02]  /*7600*/  STL [R1+0x784], R0 ;  /* 0x0007840001007387 */ /* 0x0001e40000100800 */
[----:B0-----:R-:W-:Y:S01]  /*7610*/  HFMA2 R0, -RZ, RZ, 0, 0 ;  /* 0x00000000ff007431 */ /* 0x001fe200000001ff */
[----:B------:R-:W-:-:S05]  /*7620*/  @!P1 MOV R0, R15 ;  /* 0x0000000f00009202 */ /* 0x000fca0000000f00 */
[----:B------:R0:W-:Y:S02]  /*7630*/  STL [R1+0x568], R0 ;  /* 0x0005680001007387 */ /* 0x0001e40000100800 */
[----:B0-----:R-:W-:Y:S01]  /*7640*/  HFMA2 R0, -RZ, RZ, 0, 0 ;  /* 0x00000000ff007431 */ /* 0x001fe200000001ff */
[----:B------:R-:W-:-:S05]  /*7650*/  @!P0 MOV R0, R6 ;  /* 0x0000000600008202 */ /* 0x000fca0000000f00 */
[----:B------:R0:W-:Y:S04]  /*7660*/  STL [R1+0x7a4], R0 ;  /* 0x0007a40001007387 */ /* 0x0001e80000100800 */
[----:B------:R1:W-:Y:S01]  /*7670*/  STL.64 [R1+0x9a8], R8 ;  /* 0x0009a80801007387 */ /* 0x0003e20000100a00 */
[----:B0-----:R-:W-:Y:S01]  /*7680*/  HFMA2 R0, -RZ, RZ, 0, 0 ;  /* 0x00000000ff007431 */ /* 0x001fe200000001ff */
[----:B------:R-:W-:Y:S02]  /*7690*/  @!P0 MOV R0, R9 ;  /* 0x0000000900008202 */ /* 0x000fe40000000f00 */
[----:B-1----:R-:W-:Y:S02]  /*76a0*/  MOV R8, R10 ;  /* 0x0000000a00087202 */ /* 0x002fe40000000f00 */
[----:B------:R-:W-:-:S02]  /*76b0*/  MOV R9, R11 ;  /* 0x0000000b00097202 */ /* 0x000fc40000000f00 */
[----:B------:R-:W-:Y:S01]  /*76c0*/  CS2R R10, SRZ ;  /* 0x00000000000a7805 */ /* 0x000fe2000001ff00 */
[----:B------:R0:W-:Y:S04]  /*76d0*/  STL.64 [R1+0x68], R4 ;  /* 0x0000680401007387 */ /* 0x0001e80000100a00 */
[----:B0-----:R-:W4:Y:S04]  /*76e0*/  LDL.LU.64 R4, [R1+0x838] ;  /* 0x0008380001047983 */ /* 0x001f280000300a00 */
[----:B---3--:R-:W3:Y:S04]  /*76f0*/  @!P2 LDG.E.64 R10, desc[UR10][R48.64] ;  /* 0x0000000a300aa981 */ /* 0x008ee8000c1e1b00 */
[----:B------:R-:W4:Y:S01]  /*7700*/  LDL.LU.64 R48, [R1+0x810] ;  /* 0x0008100001307983 */ /* 0x000f220000300a00 */
[----:B------:R-:W-:-:S03]  /*7710*/  LOP3.LUT P1, RZ, R16, 0x800, RZ, 0xc0, !PT ;  /* 0x0000080010ff7812 */ /* 0x000fc6000782c0ff */
[----:B------:R0:W-:Y:S02]  /*7720*/  STL.64 [R1+0x260], R12 ;  /* 0x0002600c01007387 */ /* 0x0001e40000100a00 */
[----:B0-----:R-:W-:Y:S02]  /*7730*/  CS2R R12, SRZ ;  /* 0x00000000000c7805 */ /* 0x001fe4000001ff00 */
[----:B--2---:R-:W-:-:S05]  /*7740*/  @!P2 MOV R13, R3 ;  /* 0x00000003000da202 */ /* 0x004fca0000000f00 */
[----:B------:R-:W-:Y:S04]  /*7750*/  STL [R1+0x7e8], R13 ;  /* 0x0007e80d01007387 */ /* 0x000fe80000100800 */
[----:B------:R0:W-:Y:S04]  /*7760*/  STL.64 [R1+0x70], R6 ;  /* 0x0000700601007387 */ /* 0x0001e80000100a00 */
[----:B0-----:R-:W2:Y:S01]  /*7770*/  LDL.LU.64 R6, [R1+0x830] ;  /* 0x0008300001067983 */ /* 0x001ea20000300a00 */
[----:B---3--:R-:W-:-:S05]  /*7780*/  @!P2 MOV R12, R10 ;  /* 0x0000000a000ca202 */ /* 0x008fca0000000f00 */
[----:B------:R0:W-:Y:S02]  /*7790*/  STL [R1+0x584], R12 ;  /* 0x0005840c01007387 */ /* 0x0001e40000100800 */
[----:B0-----:R-:W-:-:S06]  /*77a0*/  CS2R R12, SRZ ;  /* 0x00000000000c7805 */ /* 0x001fcc000001ff00 */
[----:B----4-:R0:W3:Y:S02]  /*77b0*/  @!P1 LDG.E.64 R12, desc[UR10][R4.64] ;  /* 0x0000000a040c9981 */ /* 0x0100e4000c1e1b00 */
[----:B0-----:R-:W-:-:S06]  /*77c0*/  CS2R R4, SRZ ;  /* 0x0000000000047805 */ /* 0x001fcc000001ff00 */
[----:B------:R0:W4:Y:S02]  /*77d0*/  @!P1 LDG.E.64 R4, desc[UR10][R48.64] ;  /* 0x0000000a30049981 */ /* 0x000124000c1e1b00 */
[----:B0-----:R-:W-:Y:S02]  /*77e0*/  MOV R48, R8 ;  /* 0x0000000800307202 */ /* 0x001fe40000000f00 */
[----:B------:R-:W-:Y:S02]  /*77f0*/  MOV R49, R9 ;  /* 0x0000000900317202 */ /* 0x000fe40000000f00 */
[----:B------:R-:W2:Y:S01]  /*7800*/  LDL.LU.64 R8, [R1+0x5e0] ;  /* 0x0005e00001087983 */ /* 0x000ea20000300a00 */
[----:B------:R-:W-:-:S03]  /*7810*/  LOP3.LUT P0, RZ, R16, 0x400, RZ, 0xc0, !PT ;  /* 0x0000040010ff7812 */ /* 0x000fc6000780c0ff */
[----:B------:R0:W-:Y:S02]  /*7820*/  STL.64 [R1+0x268], R14 ;  /* 0x0002680e01007387 */ /* 0x0001e40000100a00 */
        /* <DEDUP_REMOVED lines=35> */
[----:B------:R-:W-:Y:S02]  /*7a60*/  @!P0 MOV R9, R15 ;  /* 0x0000000f00098202 */ /* 0x000fe40000000f00 */
[----:B------:R-:W-:Y:S01]  /*7a70*/  LOP3.LUT P2, RZ, R16, 0x200, RZ, 0xc0, !PT ;  /* 0x0000020010ff7812 */ /* 0x000fe2000784c0ff */
[----:B------:R0:W-:Y:S04]  /*7a80*/  STL [R1+0x5d0], R8 ;  /* 0x0005d00801007387 */ /* 0x0001e80000100800 */
[----:B------:R1:W-:Y:S01]  /*7a90*/  STL [R1+0x830], R9 ;  /* 0x0008300901007387 */ /* 0x0003e20000100800 */
[----:B0-----:R-:W-:-:S02]  /*7aa0*/  MOV R8, R48 ;  /* 0x0000003000087202 */ /* 0x001fc40000000f00 */
[----:B------:R-:W-:Y:S02]  /*7ab0*/  MOV R48, R46 ;  /* 0x0000002e00307202 */ /* 0x000fe40000000f00 */
[----:B-1----:R-:W-:Y:S02]  /*7ac0*/  MOV R9, R49 ;  /* 0x0000003100097202 */ /* 0x002fe40000000f00 */
        /* <DEDUP_REMOVED lines=8> */
[----:B------:R0:W3:Y:S02]  /*7b50*/  @!P2 LDG.E.64 R18, desc[UR10][R2.64] ;  /* 0x0000000a0212a981 */ /* 0x0000e4000c1e1b00 */
[----:B0-----:R-:W-:-:S06]  /*7b60*/  CS2R R2, SRZ ;  /* 0x0000000000027805 */ /* 0x001fcc000001ff00 */
[----:B--2---:R0:W2:Y:S02]  /*7b70*/  @!P2 LDG.E.64 R2, desc[UR10][R6.64] ;  /* 0x0000000a0602a981 */ /* 0x0040a4000c1e1b00 */
[----:B0-----:R-:W-:Y:S02]  /*7b80*/  CS2R R6, SRZ ;  /* 0x0000000000067805 */ /* 0x001fe4000001ff00 */
[----:B------:R0:W-:Y:S04]  /*7b90*/  STL.64 [R1+0x80], R12 ;  /* 0x0000800c01007387 */ /* 0x0001e80000100a00 */
[----:B0-----:R-:W4:Y:S01]  /*7ba0*/  LDL.LU.64 R12, [R1+0x628] ;  /* 0x00062800010c7983 */ /* 0x001f220000300a00 */
        /* <DEDUP_REMOVED lines=8> */
[----:B--2---:R0:W2:Y:S02]  /*7c30*/  @!P1 LDG.E.64 R10, desc[UR10][R6.64] ;  /* 0x0000000a060a9981 */ /* 0x0040a4000c1e1b00 */
[----:B0-----:R-:W-:Y:S02]  /*7c40*/  MOV R6, R8 ;  /* 0x0000000800067202 */ /* 0x001fe40000000f00 */
[----:B------:R-:W-:Y:S02]  /*7c50*/  MOV R7, R9 ;  /* 0x0000000900077202 */ /* 0x000fe40000000f00 */
[----:B------:R-:W-:-:S06]  /*7c60*/  CS2R R8, SRZ ;  /* 0x0000000000087805 */ /* 0x000fcc000001ff00 */
        /* <DEDUP_REMOVED lines=20> */
[----:B------:R-:W-:-:S05]  /*7db0*/  @!P2 MOV R0, R18 ;  /* 0x000000120000a202 */ /* 0x000fca0000000f00 */
[----:B------:R0:W-:Y:S04]  /*7dc0*/  STL [R1+0x820], R0 ;  /* 0x0008200001007387 */ /* 0x0001e80000100800 */
[----:B--2---:R-:W2:Y:S04]  /*7dd0*/  @!P0 LDG.E.64 R4, desc[UR10][R6.64] ;  /* 0x0000000a06048981 */ /* 0x004ea8000c1e1b00 */
        /* <DEDUP_REMOVED lines=13> */
[----:B0-----:R-:W-:Y:S02]  /*7eb0*/  HFMA2 R0, -RZ, RZ, 0, 0 ;  /* 0x00000000ff007431 */ /* 0x001fe400000001ff */
[----:B------:R0:W-:Y:S04]  /*7ec0*/  STL.64 [R1+0x90], R18 ;  /* 0x0000901201007387 */ /* 0x0001e80000100a00 */
[----:B0-----:R-:W3:Y:S01]  /*7ed0*/  LDL.LU.64 R18, [R1+0x7f8] ;  /* 0x0007f80001127983 */ /* 0x001ee20000300a00 */
[----:B--2---:R-:W-:-:S03]  /*7ee0*/  @!P0 MOV R0, R5 ;  /* 0x0000000500008202 */ /* 0x004fc60000000f00 */
[----:B------:R-:W-:Y:S04]  /*7ef0*/  STL.64 [R1+0x998], R4 ;  /* 0x0009980401007387 */ /* 0x000fe80000100a00 */
[----:B----4-:R0:W-:Y:S02]  /*7f00*/  STL.64 [R1+0x288], R6 ;  /* 0x0002880601007387 */ /* 0x0101e40000100a00 */
[----:B0-----:R-:W-:Y:S02]  /*7f10*/  CS2R R6, SRZ ;  /* 0x0000000000067805 */ /* 0x001fe4000001ff00 */
[----:B------:R-:W-:Y:S02]  /*7f20*/  @!P0 MOV R6, R4 ;  /* 0x0000000400068202 */ /* 0x000fe40000000f00 */
[----:B------:R-:W2:Y:S01]  /*7f30*/  LDL.LU.64 R4, [R1+0x800] ;  /* 0x0008000001047983 */ /* 0x000ea20000300a00 */
[----:B------:R-:W-:-:S02]  /*7f40*/  LOP3.LUT P2, RZ, R16, 0x40, RZ, 0xc0, !PT ;  /* 0x0000004010ff7812 */ /* 0x000fc4000784c0ff */
[----:B------:R-:W-:Y:S01]  /*7f50*/  @!P0 MOV R7, R13 ;  /* 0x0000000d00078202 */ /* 0x000fe20000000f00 */
[----:B------:R0:W-:Y:S04]  /*7f60*/  STL [R1+0x62c], R6 ;  /* 0x00062c0601007387 */ /* 0x0001e80000100800 */
[----:B------:R1:W-:Y:S01]  /*7f70*/  STL [R1+0x80c], R7 ;  /* 0x00080c0701007387 */ /* 0x0003e20000100800 */
[----:B0-----:R-:W-:Y:S02]  /*7f80*/  MOV R6, R14 ;  /* 0x0000000e00067202 */ /* 0x001fe40000000f00 */
[----:B-1----:R-:W-:Y:S02]  /*7f90*/  MOV R7, R15 ;  /* 0x0000000f00077202 */ /* 0x002fe40000000f00 */
[----:B------:R-:W-:-:S06]  /*7fa0*/  CS2R R14, SRZ ;  /* 0x00000000000e7805 */ /* 0x000fcc000001ff00 */
[----:B--2---:R0:W2:Y:S02]  /*7fb0*/  @!P2 LDG.E.64 R14, desc[UR10][R4.64] ;  /* 0x0000000a040ea981 */ /* 0x0040a4000c1e1b00 */
[----:B0-----:R-:W-:Y:S02]  /*7fc0*/  MOV R4, R6 ;  /* 0x0000000600047202 */ /* 0x001fe40000000f00 */
[----:B------:R-:W-:Y:S02]  /*7fd0*/  MOV R5, R7 ;  /* 0x0000000700057202 */ /* 0x000fe40000000f00 */
[----:B------:R-:W-:-:S06]  /*7fe0*/  CS2R R6, SRZ ;  /* 0x0000000000067805 */ /* 0x000fcc000001ff00 */
[----:B---3--:R-:W3:Y:S04]  /*7ff0*/  @!P2 LDG.E.64 R6, desc[UR10][R18.64] ;  /* 0x0000000a1206a981 */ /* 0x008ee8000c1e1b00 */
[----:B------:R0:W-:Y:S04]  /*8000*/  STL [R1+0x658], R0 ;  /* 0x0006580001007387 */ /* 0x0001e80000100800 */
[----:B------:R1:W-:Y:S01]  /*8010*/  STL.64 [R1+0x290], R2 ;  /* 0x0002900201007387 */ /* 0x0003e20000100a00 */
[----:B0-----:R-:W-:Y:S01]  /*8020*/  HFMA2 R0, -RZ, RZ, 0, 0 ;  /* 0x00000000ff007431 */ /* 0x001fe200000001ff */
[----:B-1----:R-:W-:-:S02]  /*8030*/  CS2R R2, SRZ ;  /* 0x0000000000027805 */ /* 0x002fc4000001ff00 */
[----:B--2---:R-:W-:Y:S02]  /*8040*/  @!P2 MOV R0, R14 ;  /* 0x0000000e0000a202 */ /* 0x004fe40000000f00 */
[----:B------:R-:W-:-:S03]  /*8050*/  @!P2 MOV R3, R15 ;  /* 0x0000000f0003a202 */ /* 0x000fc60000000f00 */
[----:B------:R-:W-:Y:S04]  /*8060*/  STL [R1+0x7f8], R0 ;  /* 0x0007f80001007387 */ /* 0x000fe80000100800 */
[----:B------:R-:W-:Y:S01]  /*8070*/  STL [R1+0x7fc], R3 ;  /* 0x0007fc0301007387 */ /* 0x000fe20000100800 */
[----:B---3--:R-:W-:-:S05]  /*8080*/  @!P2 MOV R2, R6 ;  /* 0x000000060002a202 */ /* 0x008fca0000000f00 */
[----:B------:R0:W-:Y:S04]  /*8090*/  STL [R1+0x65c], R2 ;  /* 0x00065c0201007387 */ /* 0x0001e80000100800 */
[----:B------:R-:W2:Y:S04]  /*80a0*/  LDL.LU.64 R18, [R1+0x6a0] ;  /* 0x0006a00001127983 */ /* 0x000ea80000300a00 */
[----:B0-----:R-:W3:Y:S01]  /*80b0*/  LDL.LU.64 R2, [R1+0x7f0] ;  /* 0x0007f00001027983 */ /* 0x001ee20000300a00 */
[----:B------:R-:W-:-:S03]  /*80c0*/  LOP3.LUT P1, RZ, R16, 0x20, RZ, 0xc0, !PT ;  /* 0x0000002010ff7812 */ /* 0x000fc6000782c0ff */
[----:B------:R0:W-:Y:S02]  /*80d0*/  STL.64 [R1+0x98], R10 ;  /* 0x0000980a01007387 */ /* 0x0001e40000100a00 */
[----:B0-----:R-:W-:-:S08]  /*80e0*/  CS2R R10, SRZ ;  /* 0x00000000000a7805 */ /* 0x001fd0000001ff00 */
[----:B---3--:R0:W3:Y:S02]  /*80f0*/  @!P1 LDG.E.64 R10, desc[UR10][R2.64] ;  /* 0x0000000a020a9981 */ /* 0x0080e4000c1e1b00 */
[----:B0-----:R-:W-:-:S06]  /*8100*/  CS2R R2, SRZ ;  /* 0x0000000000027805 */ /* 0x001fcc000001ff00 */
[----:B--2---:R0:W2:Y:S04]  /*8110*/  @!P1 LDG.E.64 R2, desc[UR10][R18.64] ;  /* 0x0000000a12029981 */ /* 0x0040a8000c1e1b00 */
[----:B------:R1:W-:Y:S02]  /*8120*/  STL.64 [R1+0x298], R8 ;  /* 0x0002980801007387 */ /* 0x0003e40000100a00 */
[----:B-1----:R-:W-:Y:S02]  /*8130*/  CS2R R8, SRZ ;  /* 0x0000000000087805 */ /* 0x002fe4000001ff00 */
[----:B0-----:R-:W-:Y:S02]  /*8140*/  MOV R18, R4 ;  /* 0x0000000400127202 */ /* 0x001fe40000000f00 */
[----:B------:R-:W-:-:S02]  /*8150*/  MOV R19, R5 ;  /* 0x0000000500137202 */ /* 0x000fc40000000f00 */
[----:B------:R-:W4:Y:S01]  /*8160*/  LDL.LU.64 R4, [R1+0x6c0] ;  /* 0x0006c00001047983 */ /* 0x000f220000300a00 */
        /* <DEDUP_REMOVED lines=52> */
[----:B------:R0:W-:Y:S04]  /*84b0*/  STL.64 [R1+0xb8], R12 ;  /* 0x0000b80c01007387 */ /* 0x0001e80000100a00 */
[----:B0-----:R-:W3:Y:S04]  /*84c0*/  LDL.LU.64 R12, [R1+0x7b8] ;  /* 0x0007b800010c7983 */ /* 0x001ee80000300a00 */
[----:B--2---:R0:W2:Y:S02]  /*84d0*/  @!P1 LDG.E.64 R10, desc[UR10][R6.64] ;  /* 0x0000000a060a9981 */ /* 0x0040a4000c1e1b00 */
[----:B0-----:R-:W-:-:S06]  /*84e0*/  CS2R R6, SRZ ;  /* 0x0000000000067805 */ /* 0x001fcc000001ff00 */
[----:B----4-:R-:W4:Y:S04]  /*84f0*/  @!P1 LDG.E.64 R6, desc[UR10][R8.64] ;  /* 0x0000000a08069981 */ /* 0x010f28000c1e1b00 */
[----:B------:R-:W3:Y:S04]  /*8500*/  LDL.LU.64 R8, [R1+0x7b0] ;  /* 0x0007b00001087983 */ /* 0x000ee80000300a00 */
[----:B------:R0:W-:Y:S01]  /*8510*/  STL.64 [R1+0x2b0], R2 ;  /* 0x0002b00201007387 */ /* 0x0001e20000100a00 */
[----:B------:R-:W-:Y:S02]  /*8520*/  LOP3.LUT P0, RZ, R16, 0x2, RZ, 0xc0, !PT ;  /* 0x0000000210ff7812 */ /* 0x000fe4000780c0ff */
[----:B0-----:R-:W-:-:S02]  /*8530*/  CS2R R2, SRZ ;  /* 0x0000000000027805 */ /* 0x001fc4000001ff00 */
[----:B--2---:R-:W-:-:S05]  /*8540*/  @!P1 MOV R3, R11 ;  /* 0x0000000b00039202 */ /* 0x004fca0000000f00 */
[----:B------:R0:W-:Y:S01]  /*8550*/  STL [R1+0x7c4], R3 ;  /* 0x0007c40301007387 */ /* 0x0001e20000100800 */
[----:B----4-:R-:W-:Y:S02]  /*8560*/  @!P1 MOV R2, R6 ;  /* 0x0000000600029202 */ /* 0x010fe40000000f00 */
[----:B0-----:R-:W-:-:S03]  /*8570*/  MOV R3, R19 ;  /* 0x0000001300037202 */ /* 0x001fc60000000f00 */
[----:B------:R0:W-:Y:S01]  /*8580*/  STL [R1+0x6f8], R2 ;  /* 0x0006f80201007387 */ /* 0x0001e20000100800 */
[----:B------:R-:W-:Y:S02]  /*8590*/  MOV R19, R21 ;  /* 0x0000001500137202 */ /* 0x000fe40000000f00 */
[----:B0-----:R-:W-:Y:S02]  /*85a0*/  MOV R2, R18 ;  /* 0x0000001200027202 */ /* 0x001fe40000000f00 */
[----:B------:R-:W-:Y:S02]  /*85b0*/  MOV R18, R20 ;  /* 0x0000001400127202 */ /* 0x000fe40000000f00 */
[----:B------:R-:W-:-:S06]  /*85c0*/  CS2R R20, SRZ ;  /* 0x0000000000147805 */ /* 0x000fcc000001ff00 */
[----:B---3--:R0:W2:Y:S02]  /*85d0*/  @!P0 LDG.E.64 R20, desc[UR10][R12.64] ;  /* 0x0000000a0c148981 */ /* 0x0080a4000c1e1b00 */
        /* <DEDUP_REMOVED lines=36> */
[----:B------:R-:W-:-:S06]  /*8820*/  CS2R R18, SRZ ;  /* 0x0000000000127805 */ /* 0x000fcc000001ff00 */
[----:B------:R0:W3:Y:S02]  /*8830*/  @!P2 LDG.E.64 R18, desc[UR10][R14.64] ;  /* 0x0000000a0e12a981 */ /* 0x0000e4000c1e1b00 */
[----:B0-----:R-:W-:-:S06]  /*8840*/  CS2R R14, SRZ ;  /* 0x00000000000e7805 */ /* 0x001fcc000001ff00 */
[----:B--2---:R-:W2:Y:S04]  /*8850*/  @!P2 LDG.E.64 R14, desc[UR10][R12.64] ;  /* 0x0000000a0c0ea981 */ /* 0x004ea8000c1e1b00 */
[----:B------:R0:W-:Y:S04]  /*8860*/  STL.64 [R1+0x2c0], R4 ;  /* 0x0002c00401007387 */ /* 0x0001e80000100a00 */
        /* <DEDUP_REMOVED lines=8> */
[----:B------:R-:W-:Y:S02]  /*88f0*/  LOP3.LUT P1, RZ, R17, 0x80000000, RZ, 0xc0, !PT ;  /* 0x8000000011ff7812 */ /* 0x000fe4000782c0ff */
[----:B------:R-:W-:Y:S02]  /*8900*/  MOV R12, R8 ;  /* 0x00000008000c7202 */ /* 0x000fe40000000f00 */
[----:B------:R-:W-:Y:S02]  /*8910*/  MOV R13, R9 ;  /* 0x00000009000d7202 */ /* 0x000fe40000000f00 */
[----:B------:R-:W-:-:S02]  /*8920*/  MOV R8, R2 ;  /* 0x0000000200087202 */ /* 0x000fc40000000f00 */
        /* <DEDUP_REMOVED lines=17> */
[----:B0-----:R-:W-:-:S08]  /*8a40*/  CS2R R6, SRZ ;  /* 0x0000000000067805 */ /* 0x001fd0000001ff00 */
[----:B----4-:R0:W3:Y:S02]  /*8a50*/  @!P0 LDG.E.64 R6, desc[UR10][R20.64] ;  /* 0x0000000a14068981 */ /* 0x0100e4000c1e1b00 */
[----:B0-----:R-:W-:Y:S02]  /*8a60*/  MOV R20, R4 ;  /* 0x0000000400147202 */ /* 0x001fe40000000f00 */
[----:B------:R-:W-:Y:S02]  /*8a70*/  MOV R21, R5 ;  /* 0x0000000500157202 */ /* 0x000fe40000000f00 */
[----:B------:R-:W-:Y:S02]  /*8a80*/  MOV R4, R8 ;  /* 0x0000000800047202 */ /* 0x000fe40000000f00 */
        /* <DEDUP_REMOVED lines=54> */
[----:B----4-:R0:W3:Y:S04]  /*8df0*/  @!P1 LDG.E.64 R14, desc[UR10][R18.64] ;  /* 0x0000000a120e9981 */ /* 0x0100e8000c1e1b00 */
[----:B------:R1:W-:Y:S02]  /*8e00*/  STL.64 [R1+0x2e0], R10 ;  /* 0x0002e00a01007387 */ /* 0x0003e40000100a00 */
[----:B-1----:R-:W-:Y:S02]  /*8e10*/  CS2R R10, SRZ ;  /* 0x00000000000a7805 */ /* 0x002fe4000001ff00 */
[----:B0-----:R-:W-:Y:S02]  /*8e20*/  MOV R18, R8 ;  /* 0x0000000800127202 */ /* 0x001fe40000000f00 */
[----:B------:R-:W-:-:S02]  /*8e30*/  MOV R19, R9 ;  /* 0x0000000900137202 */ /* 0x000fc40000000f00 */
[----:B------:R-:W4:Y:S01]  /*8e40*/  LDL.LU.64 R8, [R1+0x440] ;  /* 0x0004400001087983 */ /* 0x000f220000300a00 */
        /* <DEDUP_REMOVED lines=145> */
[----:B----4-:R0:W-:Y:S02]  /*9760*/  STL.64 [R1+0x318], R14 ;  /* 0x0003180e01007387 */ /* 0x0101e40000100a00 */
[----:B0-----:R-:W-:-:S02]  /*9770*/  CS2R R14, SRZ ;  /* 0x00000000000e7805 */ /* 0x001fc4000001ff00 */
[----:B--2---:R-:W-:Y:S02]  /*9780*/  @!P0 MOV R15, R7 ;  /* 0x00000007000f8202 */ /* 0x004fe40000000f00 */
[----:B---3--:R-:W-:-:S03]  /*9790*/  @!P0 MOV R14, R12 ;  /* 0x0000000c000e8202 */ /* 0x008fc60000000f00 */
[----:B------:R0:W-:Y:S04]  /*97a0*/  STL [R1+0x70c], R15 ;  /* 0x00070c0f01007387 */ /* 0x0001e80000100800 */
[----:B------:R1:W-:Y:S01]  /*97b0*/  STL [R1+0x418], R14 ;  /* 0x0004180e01007387 */ /* 0x0003e20000100800 */
[----:B0-----:R-:W-:Y:S02]  /*97c0*/  MOV R15, R19 ;  /* 0x00000013000f7202 */ /* 0x001fe40000000f00 */
[----:B-1----:R-:W-:Y:S02]  /*97d0*/  MOV R14, R18 ;  /* 0x00000012000e7202 */ /* 0x002fe40000000f00 */
[----:B------:R-:W2:Y:S04]  /*97e0*/  LDL.LU.64 R18, [R1+0x6e0] ;  /* 0x0006e00001127983 */ /* 0x000ea80000300a00 */
[----:B------:R0:W3:Y:S04]  /*97f0*/  @!P2 LDG.E.64 R4, desc[UR10][R14.64] ;  /* 0x0000000a0e04a981 */ /* 0x0000e8000c1e1b00 */
[----:B------:R1:W-:Y:S01]  /*9800*/  STL.64 [R1+0x320], R10 ;  /* 0x0003200a01007387 */ /* 0x0003e20000100a00 */
[----:B0-----:R-:W-:Y:S01]  /*9810*/  CS2R R14, SRZ ;  /* 0x00000000000e7805 */ /* 0x001fe2000001ff00 */
[----:B-1----:R-:W-:-:S02]  /*9820*/  HFMA2 R10, -RZ, RZ, 0, 0 ;  /* 0x00000000ff0a7431 */ /* 0x002fc400000001ff */
[----:B------:R0:W-:Y:S02]  /*9830*/  STL [R1+0x424], R0 ;  /* 0x0004240001007387 */ /* 0x0001e40000100800 */
[----:B0-----:R-:W-:Y:S01]  /*9840*/  HFMA2 R0, -RZ, RZ, 0, 0 ;  /* 0x00000000ff007431 */ /* 0x001fe200000001ff */
[----:B------:R-:W-:Y:S01]  /*9850*/  @!P1 MOV R0, R2 ;  /* 0x0000000200009202 */ /* 0x000fe20000000f00 */
[----:B--2---:R0:W2:Y:S01]  /*9860*/  @!P2 LDG.E.64 R14, desc[UR10][R18.64] ;  /* 0x0000000a120ea981 */ /* 0x0040a2000c1e1b00 */
[----:B---3--:R-:W-:Y:S02]  /*9870*/  @!P2 MOV R10, R5 ;  /* 0x00000005000aa202 */ /* 0x008fe40000000f00 */
[----:B0-----:R-:W-:Y:S02]  /*9880*/  MOV R18, R20 ;  /* 0x0000001400127202 */ /* 0x001fe40000000f00 */
[----:B------:R-:W-:Y:S01]  /*9890*/  MOV R19, R21 ;  /* 0x0000001500137202 */ /* 0x000fe20000000f00 */
[----:B------:R0:W-:Y:S03]  /*98a0*/  STL [R1+0x6e4], R10 ;  /* 0x0006e40a01007387 */ /* 0x0001e60000100800 */
[----:B------:R-:W-:-:S02]  /*98b0*/  MOV R11, R19 ;  /* 0x00000013000b7202 */ /* 0x000fc40000000f00 */
[----:B0-----:R-:W-:Y:S02]  /*98c0*/  MOV R10, R18 ;  /* 0x00000012000a7202 */ /* 0x001fe40000000f00 */
[----:B------:R-:W3:Y:S04]  /*98d0*/  LDL.LU.64 R18, [R1+0x6d0] ;  /* 0x0006d00001127983 */ /* 0x000ee80000300a00 */
        /* <DEDUP_REMOVED lines=10> */
[----:B------:R-:W-:Y:S02]  /*9980*/  @!P0 MOV R0, R13 ;  /* 0x0000000d00008202 */ /* 0x000fe40000000f00 */
[----:B0-----:R-:W-:-:S03]  /*9990*/  CS2R R2, SRZ ;  /* 0x0000000000027805 */ /* 0x001fc6000001ff00 */
[----:B------:R0:W-:Y:S01]  /*99a0*/  STL [R1+0x414], R0 ;  /* 0x0004140001007387 */ /* 0x0001e20000100800 */
[----:B------:R-:W-:-:S03]  /*99b0*/  LOP3.LUT P0, RZ, R17, 0x40000, RZ, 0xc0, !PT ;  /* 0x0004000011ff7812 */ /* 0x000fc6000780c0ff */
[----:B------:R1:W4:Y:S01]  /*99c0*/  @!P1 LDG.E.64 R2, desc[UR10][R10.64] ;  /* 0x0000000a0a029981 */ /* 0x000322000c1e1b00 */
[----:B0-----:R-:W-:Y:S01]  /*99d0*/  HFMA2 R0, -RZ, RZ, 0, 0 ;  /* 0x00000000ff007431 */ /* 0x001fe200000001ff */
[----:B------:R-:W-:Y:S02]  /*99e0*/  MOV R20, R48 ;  /* 0x0000003000147202 */ /* 0x000fe40000000f00 */
[----:B-1----:R-:W-:Y:S02]  /*99f0*/  CS2R R10, SRZ ;  /* 0x00000000000a7805 */ /* 0x002fe4000001ff00 */
[----:B------:R-:W-:Y:S02]  /*9a00*/  @!P2 MOV R0, R4 ;  /* 0x000000040000a202 */ /* 0x000fe40000000f00 */
[----:B------:R-:W-:Y:S02]  /*9a10*/  MOV R21, R49 ;  /* 0x0000003100157202 */ /* 0x000fe40000000f00 */
[----:B------:R-:W-:-:S02]  /*9a20*/  MOV R48, R36 ;  /* 0x0000002400307202 */ /* 0x000fc40000000f00 */
[----:B------:R-:W-:Y:S01]  /*9a30*/  MOV R49, R37 ;  /* 0x0000002500317202 */ /* 0x000fe20000000f00 */
[----:B------:R0:W-:Y:S01]  /*9a40*/  STL [R1+0x6e0], R0 ;  /* 0x0006e00001007387 */ /* 0x0001e20000100800 */
[----:B------:R-:W-:Y:S02]  /*9a50*/  MOV R36, R68 ;  /* 0x0000004400247202 */ /* 0x000fe40000000f00 */
[----:B------:R-:W-:Y:S02]  /*9a60*/  MOV R37, R69 ;  /* 0x0000004500257202 */ /* 0x000fe40000000f00 */
[----:B------:R-:W-:Y:S01]  /*9a70*/  CS2R R68, SRZ ;  /* 0x0000000000447805 */ /* 0x000fe2000001ff00 */
[----:B------:R1:W-:Y:S04]  /*9a80*/  STL.64 [R1+0x130], R6 ;  /* 0x0001300601007387 */ /* 0x0003e80000100a00 */
[----:B------:R1:W-:Y:S01]  /*9a90*/  STL.64 [R1+0x330], R12 ;  /* 0x0003300c01007387 */ /* 0x0003e20000100a00 */
[----:B0-----:R-:W-:-:S02]  /*9aa0*/  MOV R0, RZ ;  /* 0x000000ff00007202 */ /* 0x001fc40000000f00 */
[----:B-1----:R-:W-:Y:S01]  /*9ab0*/  CS2R R6, SRZ ;  /* 0x0000000000067805 */ /* 0x002fe2000001ff00 */
[----:B------:R-:W4:Y:S01]  /*9ac0*/  LDL.LU.64 R12, [R1+0x6a8] ;  /* 0x0006a800010c7983 */ /* 0x000f220000300a00 */
[----:B--2---:R-:W-:-:S03]  /*9ad0*/  @!P2 MOV R0, R14 ;  /* 0x0000000e0000a202 */ /* 0x004fc60000000f00 */
[----:B------:R0:W-:Y:S01]  /*9ae0*/  STL.64 [R1+0x968], R14 ;  /* 0x0009680e01007387 */ /* 0x0001e20000100a00 */
[----:B------:R-:W-:-:S03]  /*9af0*/  @!P2 MOV R69, R15 ;  /* 0x0000000f0045a202 */ /* 0x000fc60000000f00 */
[----:B---3--:R1:W2:Y:S02]  /*9b00*/  @!P1 LDG.E.64 R10, desc[UR10][R18.64] ;  /* 0x0000000a120a9981 */ /* 0x0082a4000c1e1b00 */
[----:B-1----:R-:W-:Y:S02]  /*9b10*/  MOV R18, R20 ;  /* 0x0000001400127202 */ /* 0x002fe40000000f00 */
[----:B------:R-:W-:Y:S02]  /*9b20*/  MOV R19, R21 ;  /* 0x0000001500137202 */ /* 0x000fe40000000f00 */
[----:B0-----:R-:W-:Y:S02]  /*9b30*/  MOV R14, R18 ;  /* 0x00000012000e7202 */ /* 0x001fe40000000f00 */
[----:B------:R-:W-:Y:S02]  /*9b40*/  MOV R15, R19 ;  /* 0x00000013000f7202 */ /* 0x000fe40000000f00 */
[----:B------:R-:W-:Y:S01]  /*9b50*/  LOP3.LUT P2, RZ, R17, 0x20000, RZ, 0xc0, !PT ;  /* 0x0002000011ff7812 */ /* 0x000fe2000784c0ff */
[----:B------:R0:W-:Y:S04]  /*9b60*/  STL.64 [R1+0x138], R4 ;  /* 0x0001380401007387 */ /* 0x0001e80000100a00 */
[----:B------:R-:W3:Y:S04]  /*9b70*/  @!P0 LDG.E.64 R6, desc[UR10][R14.64] ;  /* 0x0000000a0e068981 */ /* 0x000ee8000c1e1b00 */
[----:B------:R-:W2:Y:S04]  /*9b80*/  LDL.LU.64 R18, [R1+0x6b0] ;  /* 0x0006b00001127983 */ /* 0x000ea80000300a00 */
[----:B------:R-:W3:Y:S01]  /*9b90*/  LDL.LU.64 R14, [R1+0x698] ;  /* 0x00069800010e7983 */ /* 0x000ee20000300a00 */
[----:B0-----:R-:W-:-:S06]  /*9ba0*/  CS2R R4, SRZ ;  /* 0x0000000000047805 */ /* 0x001fcc000001ff00 */
[----:B----4-:R0:W4:Y:S02]  /*9bb0*/  @!P2 LDG.E.64 R4, desc[UR10][R12.64] ;  /* 0x0000000a0c04a981 */ /* 0x010124000c1e1b00 */
[----:B0-----:R-:W-:-:S06]  /*9bc0*/  CS2R R12, SRZ ;  /* 0x00000000000c7805 */ /* 0x001fcc000001ff00 */
[----:B---3--:R-:W3:Y:S04]  /*9bd0*/  @!P2 LDG.E.64 R12, desc[UR10][R14.64] ;  /* 0x0000000a0e0ca981 */ /* 0x008ee8000c1e1b00 */
[----:B------:R-:W4:Y:S04]  /*9be0*/  LDL.LU.64 R14, [R1+0x968] ;  /* 0x00096800010e7983 */ /* 0x000f280000300a00 */
[----:B------:R0:W-:Y:S01]  /*9bf0*/  STL.64 [R1+0x328], R8 ;  /* 0x0003280801007387 */ /* 0x0001e20000100a00 */
[----:B------:R-:W-:Y:S02]  /*9c00*/  MOV R20, R48 ;  /* 0x0000003000147202 */ /* 0x000fe40000000f00 */
[----:B------:R-:W-:-:S02]  /*9c10*/  MOV R21, R49 ;  /* 0x0000003100157202 */ /* 0x000fc40000000f00 */
[----:B0-----:R-:W-:-:S06]  /*9c20*/  CS2R R8, SRZ ;  /* 0x0000000000087805 */ /* 0x001fcc000001ff00 */
[----:B--2---:R0:W2:Y:S02]  /*9c30*/  @!P0 LDG.E.64 R8, desc[UR10][R18.64] ;  /* 0x0000000a12088981 */ /* 0x0040a4000c1e1b00 */
[----:B0-----:R-:W-:Y:S02]  /*9c40*/  MOV R18, R20 ;  /* 0x0000001400127202 */ /* 0x001fe40000000f00 */
[----:B------:R-:W-:Y:S01]  /*9c50*/  MOV R19, R21 ;  /* 0x0000001500137202 */ /* 0x000fe20000000f00 */
[----:B------:R-:W-:Y:S04]  /*9c60*/  STL [R1+0x410], R0 ;  /* 0x0004100001007387 */ /* 0x000fe80000100800 */
[----:B----4-:R0:W-:Y:S02]  /*9c70*/  STL.64 [R1+0x338], R14 ;  /* 0x0003380e01007387 */ /* 0x0101e40000100a00 */
[----:B0-----:R-:W-:-:S02]  /*9c80*/  MOV R14, R18 ;  /* 0x00000012000e7202 */ /* 0x001fc40000000f00 */
[----:B------:R-:W-:Y:S02]  /*9c90*/  MOV R15, R19 ;  /* 0x00000013000f7202 */ /* 0x000fe40000000f00 */
[----:B------:R-:W4:Y:S01]  /*9ca0*/  LDL.LU.64 R18, [R1+0x680] ;  /* 0x0006800001127983 */ /* 0x000f220000300a00 */
[----:B------:R-:W-:Y:S01]  /*9cb0*/  HFMA2 R0, -RZ, RZ, 0, 0 ;  /* 0x00000000ff007431 */ /* 0x000fe200000001ff */
[----:B------:R-:W-:Y:S02]  /*9cc0*/  @!P1 MOV R0, R2 ;  /* 0x0000000200009202 */ /* 0x000fe40000000f00 */
[----:B------:R-:W-:Y:S02]  /*9cd0*/  MOV R48, R32 ;  /* 0x0000002000307202 */ /* 0x000fe40000000f00 */
[----:B------:R-:W-:Y:S01]  /*9ce0*/  MOV R49, R33 ;  /* 0x0000002100317202 */ /* 0x000fe20000000f00 */
[----:B------:R0:W-:Y:S01]  /*9cf0*/  STL [R1+0x6d0], R0 ;  /* 0x0006d00001007387 */ /* 0x0001e20000100800 */
[----:B------:R-:W-:-:S02]  /*9d00*/  MOV R32, R28 ;  /* 0x0000001c00207202 */ /* 0x000fc40000000f00 */
[----:B------:R-:W-:Y:S02]  /*9d10*/  MOV R33, R29 ;  /* 0x0000001d00217202 */ /* 0x000fe40000000f00 */
[----:B------:R-:W-:Y:S02]  /*9d20*/  MOV R28, R58 ;  /* 0x0000003a001c7202 */ /* 0x000fe40000000f00 */
[----:B------:R-:W-:Y:S01]  /*9d30*/  MOV R29, R59 ;  /* 0x0000003b001d7202 */ /* 0x000fe20000000f00 */
[----:B0-----:R-:W-:Y:S01]  /*9d40*/  HFMA2 R0, -RZ, RZ, 0, 0 ;  /* 0x00000000ff007431 */ /* 0x001fe200000001ff */
[----:B------:R-:W-:Y:S02]  /*9d50*/  MOV R58, R66 ;  /* 0x00000042003a7202 */ /* 0x000fe40000000f00 */
[----:B------:R-:W-:Y:S02]  /*9d60*/  MOV R59, R67 ;  /* 0x00000043003b7202 */ /* 0x000fe40000000f00 */
[----:B------:R-:W-:-:S02]  /*9d70*/  CS2R R66, SRZ ;  /* 0x0000000000427805 */ /* 0x000fc4000001ff00 */
[----:B------:R-:W-:Y:S02]  /*9d80*/  @!P1 MOV R68, R10 ;  /* 0x0000000a00449202 */ /* 0x000fe40000000f00 */
[----:B------:R-:W-:Y:S02]  /*9d90*/  @!P1 MOV R0, R3 ;  /* 0x0000000300009202 */ /* 0x000fe40000000f00 */
[----:B------:R-:W-:Y:S02]  /*9da0*/  @!P1 MOV R67, R11 ;  /* 0x0000000b00439202 */ /* 0x000fe40000000f00 */
[----:B------:R-:W-:Y:S01]  /*9db0*/  LOP3.LUT P1, RZ, R17, 0x10000, RZ, 0xc0, !PT ;  /* 0x0001000011ff7812 */ /* 0x000fe2000782c0ff */
[----:B------:R0:W-:Y:S04]  /*9dc0*/  STL.64 [R1+0x140], R2 ;  /* 0x0001400201007387 */ /* 0x0001e80000100a00 */
[----:B------:R1:W-:Y:S01]  /*9dd0*/  STL [R1+0x6d4], R0 ;  /* 0x0006d40001007387 */ /* 0x0003e20000100800 */
[----:B0-----:R-:W-:Y:S01]  /*9de0*/  CS2R R2, SRZ ;  /* 0x0000000000027805 */ /* 0x001fe2000001ff00 */
[----:B-1----:R-:W-:-:S06]  /*9df0*/  HFMA2 R0, -RZ, RZ, 0, 0 ;  /* 0x00000000ff007431 */ /* 0x002fcc00000001ff */
[----:B------:R0:W2:Y:S01]  /*9e00*/  @!P1 LDG.E.64 R2, desc[UR10][R14.64] ;  /* 0x0000000a0e029981 */ /* 0x0000a2000c1e1b00 */
[----:B------:R-:W-:Y:S02]  /*9e10*/  @!P0 MOV R0, R6 ;  /* 0x0000000600008202 */ /* 0x000fe40000000f00 */
[----:B0-----:R-:W-:-:S03]  /*9e20*/  CS2R R14, SRZ ;  /* 0x00000000000e7805 */ /* 0x001fc6000001ff00 */
[----:B------:R0:W-:Y:S02]  /*9e30*/  STL [R1+0x6b0], R0 ;  /* 0x0006b00001007387 */ /* 0x0001e40000100800 */
[----:B0-----:R-:W-:Y:S01]  /*9e40*/  HFMA2 R0, -RZ, RZ, 0, 0 ;  /* 0x00000000ff007431 */ /* 0x001fe200000001ff */
[----:B------:R-:W-:-:S05]  /*9e50*/  @!P0 MOV R0, R7 ;  /* 0x0000000700008202 */ /* 0x000fca0000000f00 */
[----:B------:R0:W-:Y:S01]  /*9e60*/  STL [R1+0x6c8], R0 ;  /* 0x0006c80001007387 */ /* 0x0001e20000100800 */
[----:B------:R-:W-:Y:S01]  /*9e70*/  MOV R20, R28 ;  /* 0x0000001c00147202 */ /* 0x000fe20000000f00 */
[----:B0-----:R-:W-:Y:S01]  /*9e80*/  HFMA2 R0, -RZ, RZ, 0, 0 ;  /* 0x00000000ff007431 */ /* 0x001fe200000001ff */
[----:B------:R-:W-:Y:S02]  /*9e90*/  MOV R21, R29 ;  /* 0x0000001d00157202 */ /* 0x000fe40000000f00 */
[----:B------:R-:W-:Y:S02]  /*9ea0*/  @!P2 MOV R0, R4 ;  /* 0x000000040000a202 */ /* 0x000fe40000000f00 */
[----:B------:R-:W-:Y:S02]  /*9eb0*/  MOV R28, R58 ;  /* 0x0000003a001c7202 */ /* 0x000fe40000000f00 */
[----:B------:R-:W-:Y:S02]  /*9ec0*/  MOV R29, R59 ;  /* 0x0000003b001d7202 */ /* 0x000fe40000000f00 */
[----:B------:R-:W-:Y:S01]  /*9ed0*/  CS2R R58, SRZ ;  /* 0x00000000003a7805 */ /* 0x000fe2000001ff00 */
[----:B------:R0:W-:Y:S01]  /*9ee0*/  STL [R1+0x6cc], R0 ;  /* 0x0006cc0001007387 */ /* 0x0001e20000100800 */
[----:B---3--:R-:W-:-:S03]  /*9ef0*/  @!P2 MOV R58, R12 ;  /* 0x0000000c003aa202 */ /* 0x008fc60000000f00 */
[----:B------:R1:W-:Y:S01]  /*9f00*/  STL.64 [R1+0x350], R12 ;  /* 0x0003500c01007387 */ /* 0x0003e20000100a00 */
[----:B0-----:R-:W-:Y:S02]  /*9f10*/  MOV R0, RZ ;  /* 0x000000ff00007202 */ /* 0x001fe40000000f00 */
[----:B------:R-:W-:Y:S02]  /*9f20*/  @!P2 MOV R0, R13 ;  /* 0x0000000d0000a202 */ /* 0x000fe40000000f00 */
[----:B-1----:R-:W3:Y:S04]  /*9f30*/  LDL.LU.64 R12, [R1+0x648] ;  /* 0x00064800010c7983 */ /* 0x002ee80000300a00 */
[----:B----4-:R-:W4:Y:S04]  /*9f40*/  @!P1 LDG.E.64 R14, desc[UR10][R18.64] ;  /* 0x0000000a120e9981 */ /* 0x010f28000c1e1b00 */
[----:B------:R-:W3:Y:S01]  /*9f50*/  LDL.LU.64 R18, [R1+0x668] ;  /* 0x0006680001127983 */ /* 0x000ee20000300a00 */
[----:B--2---:R-:W-:-:S02]  /*9f60*/  @!P0 MOV R66, R8 ;  /* 0x0000000800428202 */ /* 0x004fc40000000f00 */
[----:B------:R-:W-:Y:S02]  /*9f70*/  @!P0 MOV R59, R9 ;  /* 0x00000009003b8202 */ /* 0x000fe40000000f00 */
[----:B------:R-:W-:Y:S01]  /*9f80*/  LOP3.LUT P0, RZ, R17, 0x8000, RZ, 0xc0, !PT ;  /* 0x0000800011ff7812 */ /* 0x000fe2000780c0ff */
[----:B------:R0:W-:Y:S04]  /*9f90*/  STL [R1+0x960], R16 ;  /* 0x0009601001007387 */ /* 0x0001e80000100800 */
[----:B------:R1:W-:Y:S04]  /*9fa0*/  STL.64 [R1+0x148], R6 ;  /* 0x0001480601007387 */ /* 0x0003e80000100a00 */
[----:B------:R2:W-:Y:S01]  /*9fb0*/  STL.64 [R1+0x340], R10 ;  /* 0x0003400a01007387 */ /* 0x0005e20000100a00 */
[----:B0-----:R-:W-:Y:S01]  /*9fc0*/  HFMA2 R16, -RZ, RZ, 0, 0 ;  /* 0x00000000ff107431 */ /* 0x001fe200000001ff */
[----:B-1----:R-:W-:-:S02]  /*9fd0*/  CS2R R6, SRZ ;  /* 0x0000000000067805 */ /* 0x002fc4000001ff00 */
[----:B--2---:R-:W-:Y:S02]  /*9fe0*/  MOV R10, R30 ;  /* 0x0000001e000a7202 */ /* 0x004fe40000000f00 */
[----:B------:R-:W-:Y:S02]  /*9ff0*/  MOV R11, R31 ;  /* 0x0000001f000b7202 */ /* 0x000fe40000000f00 */
[----:B------:R-:W-:-:S03]  /*a000*/  @!P2 MOV R16, R5 ;  /* 0x000000050010a202 */ /* 0x000fc60000000f00 */
[----:B------:R0:W2:Y:S01]  /*a010*/  @!P0 LDG.E.64 R6, desc[UR10][R10.64] ;  /* 0x0000000a0a068981 */ /* 0x0000a2000c1e1b00 */
[----:B------:R-:W-:-:S03]  /*a020*/  LOP3.LUT P2, RZ, R17, 0x4000, RZ, 0xc0, !PT ;  /* 0x0000400011ff7812 */ /* 0x000fc6000784c0ff */
[----:B------:R1:W-:Y:S01]  /*a030*/  STL [R1+0x6d8], R16 ;  /* 0x0006d81001007387 */ /* 0x0003e20000100800 */
[----:B0-----:R-:W-:-:S03]  /*a040*/  CS2R R10, SRZ ;  /* 0x00000000000a7805 */ /* 0x001fc6000001ff00 */
[----:B------:R0:W-:Y:S01]  /*a050*/  STL.64 [R1+0x150], R4 ;  /* 0x0001500401007387 */ /* 0x0001e20000100a00 */
[----:B-1----:R-:W-:Y:S01]  /*a060*/  HFMA2 R16, -RZ, RZ, 0, 0 ;  /* 0x00000000ff107431 */ /* 0x002fe200000001ff */
[----:B------:R-:W-:Y:S02]  /*a070*/  @!P1 MOV R16, R2 ;  /* 0x0000000200109202 */ /* 0x000fe40000000f00 */
[----:B0-----:R-:W-:-:S03]  /*a080*/  CS2R R4, SRZ ;  /* 0x0000000000047805 */ /* 0x001fc6000001ff00 */
[----:B------:R0:W-:Y:S01]  /*a090*/  STL [R1+0x6dc], R16 ;  /* 0x0006dc1001007387 */ /* 0x0001e20000100800 */
[----:B------:R-:W-:Y:S01]  /*a0a0*/  CS2R R30, SRZ ;  /* 0x00000000001e7805 */ /* 0x000fe2000001ff00 */
[----:B0-----:R-:W-:Y:S01]  /*a0b0*/  HFMA2 R16, -RZ, RZ, 0, 0 ;  /* 0x00000000ff107431 */ /* 0x001fe200000001ff */
[----:B------:R-:W-:Y:S01]  /*a0c0*/  @!P1 MOV R16, R3 ;  /* 0x0000000300109202 */ /* 0x000fe20000000f00 */
[----:B------:R0:W-:Y:S02]  /*a0d0*/  STL.64 [R1+0x158], R2 ;  /* 0x0001580201007387 */ /* 0x0001e40000100a00 */
[----:B0-----:R-:W-:Y:S02]  /*a0e0*/  CS2R R2, SRZ ;  /* 0x0000000000027805 */ /* 0x001fe4000001ff00 */
[----:B---3--:R0:W3:Y:S02]  /*a0f0*/  @!P0 LDG.E.64 R10, desc[UR10][R18.64] ;  /* 0x0000000a120a8981 */ /* 0x0080e4000c1e1b00 */
[----:B0-----:R-:W-:-:S02]  /*a100*/  MOV R18, R20 ;  /* 0x0000001400127202 */ /* 0x001fc40000000f00 */
[----:B------:R-:W-:-:S05]  /*a110*/  MOV R19, R21 ;  /* 0x0000001500137202 */ /* 0x000fca0000000f00 */
[----:B------:R-:W3:Y:S01]  /*a120*/  @!P2 LDG.E.64 R4, desc[UR10][R18.64] ;  /* 0x0000000a1204a981 */ /* 0x000ee2000c1e1b00 */
[----:B----4-:R-:W-:-:S03]  /*a130*/  @!P1 MOV R30, R14 ;  /* 0x0000000e001e9202 */ /* 0x010fc60000000f00 */
[----:B------:R-:W4:Y:S01]  /*a140*/  LDL.LU.64 R18, [R1+0x638] ;  /* 0x0006380001127983 */ /* 0x000f220000300a00 */
[----:B------:R-:W-:Y:S02]  /*a150*/  @!P1 MOV R31, R15 ;  /* 0x0000000f001f9202 */ /* 0x000fe40000000f00 */
[----:B------:R-:W-:-:S13]  /*a160*/  LOP3.LUT P1, RZ, R17, 0x2000, RZ, 0xc0, !PT ;  /* 0x0000200011ff7812 */ /* 0x000fda000782c0ff */
[----:B------:R0:W4:Y:S04]  /*a170*/  @!P1 LDG.E.64 R2, desc[UR10][R12.64] ;  /* 0x0000000a0c029981 */ /* 0x000128000c1e1b00 */
[----:B------:R1:W-:Y:S01]  /*a180*/  STL.64 [R1+0x348], R8 ;  /* 0x0003480801007387 */ /* 0x0003e20000100a00 */
[----:B------:R-:W-:-:S03]  /*a190*/  MOV R20, R48 ;  /* 0x0000003000147202 */ /* 0x000fc60000000f00 */
[----:B------:R2:W-:Y:S01]  /*a1a0*/  STL [R1+0x6f4], R16 ;  /* 0x0006f41001007387 */ /* 0x0005e20000100800 */
[----:B-1----:R-:W-:Y:S01]  /*a1b0*/  HFMA2 R8, -RZ, RZ, 0, 0 ;  /* 0x00000000ff087431 */ /* 0x002fe200000001ff */
[----:B------:R-:W-:Y:S01]  /*a1c0*/  MOV R21, R49 ;  /* 0x0000003100157202 */ /* 0x000fe20000000f00 */
[----:B--2---:R-:W-:Y:S01]  /*a1d0*/  HFMA2 R16, -RZ, RZ, 0, 0 ;  /* 0x00000000ff107431 */ /* 0x004fe200000001ff */
[----:B------:R-:W-:Y:S02]  /*a1e0*/  @!P0 MOV R8, R7 ;  /* 0x0000000700088202 */ /* 0x000fe40000000f00 */
[----:B------:R-:W-:Y:S02]  /*a1f0*/  MOV R48, R36 ;  /* 0x0000002400307202 */ /* 0x000fe40000000f00 */
[----:B------:R-:W-:Y:S01]  /*a200*/  MOV R49, R37 ;  /* 0x0000002500317202 */ /* 0x000fe20000000f00 */
[----:B------:R1:W-:Y:S01]  /*a210*/  STL [R1+0x7ac], R8 ;  /* 0x0007ac0801007387 */ /* 0x0003e20000100800 */
[----:B------:R-:W-:-:S02]  /*a220*/  MOV R36, R32 ;  /* 0x0000002000247202 */ /* 0x000fc40000000f00 */
[----:B------:R-:W-:Y:S02]  /*a230*/  MOV R37, R33 ;  /* 0x0000002100257202 */ /* 0x000fe40000000f00 */
[----:B------:R-:W-:Y:S02]  /*a240*/  CS2R R32, SRZ ;  /* 0x0000000000207805 */ /* 0x000fe4000001ff00 */
[----:B------:R-:W-:Y:S02]  /*a250*/  @!P0 MOV R16, R6 ;  /* 0x0000000600108202 */ /* 0x000fe40000000f00 */
[----:B0-----:R-:W-:Y:S02]  /*a260*/  CS2R R12, SRZ ;  /* 0x00000000000c7805 */ /* 0x001fe4000001ff00 */
[----:B-1----:R-:W-:Y:S01]  /*a270*/  CS2R R8, SRZ ;  /* 0x0000000000087805 */ /* 0x002fe2000001ff00 */
[----:B------:R0:W-:Y:S05]  /*a280*/  STL.64 [R1+0x160], R6 ;  /* 0x0001600601007387 */ /* 0x0001ea0000100a00 */
[----:B------:R1:W2:Y:S01]  /*a290*/  @!P2 LDG.E.64 R8, desc[UR10][R36.64] ;  /* 0x0000000a2408a981 */ /* 0x0002a2000c1e1b00 */
[----:B0-----:R-:W-:-:S02]  /*a2a0*/  CS2R R6, SRZ ;  /* 0x0000000000067805 */ /* 0x001fc4000001ff00 */
[----:B-1----:R-:W-:Y:S02]  /*a2b0*/  MOV R36, R34 ;  /* 0x0000002200247202 */ /* 0x002fe40000000f00 */
[----:B------:R-:W-:Y:S01]  /*a2c0*/  MOV R37, R35 ;  /* 0x0000002300257202 */ /* 0x000fe20000000f00 */
[----:B------:R0:W-:Y:S02]  /*a2d0*/  STL [R1+0x7a8], R16 ;  /* 0x0007a81001007387 */ /* 0x0001e40000100800 */
[----:B0-----:R-:W-:Y:S02]  /*a2e0*/  HFMA2 R16, -RZ, RZ, 0, 0 ;  /* 0x00000000ff107431 */ /* 0x001fe400000001ff */
[----:B------:R0:W-:Y:S02]  /*a2f0*/  STL.64 [R1+0x358], R14 ;  /* 0x0003580e01007387 */ /* 0x0001e40000100a00 */
[----:B0-----:R-:W-:Y:S01]  /*a300*/  HFMA2 R14, -RZ, RZ, 0, 0 ;  /* 0x00000000ff0e7431 */ /* 0x001fe200000001ff */
[----:B---3--:R-:W-:-:S02]  /*a310*/  @!P0 MOV R32, R10 ;  /* 0x0000000a00208202 */ /* 0x008fc40000000f00 */
[----:B------:R-:W-:Y:S02]  /*a320*/  @!P0 MOV R33, R11 ;  /* 0x0000000b00218202 */ /* 0x000fe40000000f00 */
[----:B------:R-:W-:Y:S01]  /*a330*/  LOP3.LUT P0, RZ, R17, 0x1000, RZ, 0xc0, !PT ;  /* 0x0000100011ff7812 */ /* 0x000fe2000780c0ff */
[----:B----4-:R0:W3:Y:S02]  /*a340*/  @!P1 LDG.E.64 R12, desc[UR10][R18.64] ;  /* 0x0000000a120c9981 */ /* 0x0100e4000c1e1b00 */
[----:B0-----:R-:W-:Y:S02]  /*a350*/  MOV R18, R36 ;  /* 0x0000002400127202 */ /* 0x001fe40000000f00 */
[----:B------:R-:W-:-:S08]  /*a360*/  MOV R19, R37 ;  /* 0x0000002500137202 */ /* 0x000fd00000000f00 */
[----:B------:R-:W4:Y:S01]  /*a370*/  @!P0 LDG.E.64 R6, desc[UR10][R18.64] ;  /* 0x0000000a12068981 */ /* 0x000f22000c1e1b00 */
[----:B------:R-:W-:Y:S02]  /*a380*/  @!P2 MOV R16, R4 ;  /* 0x000000040010a202 */ /* 0x000fe40000000f00 */
[----:B------:R-:W-:-:S03]  /*a390*/  @!P1 MOV R14, R3 ;  /* 0x00000003000e9202 */ /* 0x000fc60000000f00 */
[----:B------:R0:W-:Y:S04]  /*a3a0*/  STL [R1+0x7b8], R16 ;  /* 0x0007b81001007387 */ /* 0x0001e80000100800 */
[----:B------:R1:W-:Y:S01]  /*a3b0*/  STL.64 [R1+0x168], R4 ;  /* 0x0001680401007387 */ /* 0x0003e20000100a00 */
[----:B0-----:R-:W-:-:S03]  /*a3c0*/  HFMA2 R16, -RZ, RZ, 0, 0 ;  /* 0x00000000ff107431 */ /* 0x001fc600000001ff */
[----:B------:R0:W-:Y:S01]  /*a3d0*/  STL [R1+0x7dc], R14 ;  /* 0x0007dc0e01007387 */ /* 0x0001e20000100800 */
[----:B------:R-:W-:-:S03]  /*a3e0*/  @!P2 MOV R16, R5 ;  /* 0x000000050010a202 */ /* 0x000fc60000000f00 */
[----:B-1----:R-:W4:Y:S01]  /*a3f0*/  LDL.LU.64 R4, [R1+0x618] ;  /* 0x0006180001047983 */ /* 0x002f220000300a00 */
[----:B0-----:R-:W-:-:S06]  /*a400*/  CS2R R14, SRZ ;  /* 0x00000000000e7805 */ /* 0x001fcc000001ff00 */
[----:B------:R0:W4:Y:S02]  /*a410*/  @!P0 LDG.E.64 R14, desc[UR10][R28.64] ;  /* 0x0000000a1c0e8981 */ /* 0x000124000c1e1b00 */
        /* <DEDUP_REMOVED lines=8> */
[----:B------:R-:W4:Y:S01]  /*a4a0*/  LDL.LU.64 R42, [R1+0x600] ;  /* 0x00060000012a7983 */ /* 0x000f220000300a00 */
[----:B------:R-:W-:Y:S02]  /*a4b0*/  HFMA2 R36, -RZ, RZ, 0, 0 ;  /* 0x00000000ff247431 */ /* 0x000fe400000001ff */
[----:B------:R-:W-:Y:S01]  /*a4c0*/  HFMA2 R18, -RZ, RZ, 0, 0 ;  /* 0x00000000ff127431 */ /* 0x000fe200000001ff */
[----:B------:R-:W-:Y:S01]  /*a4d0*/  @!P1 MOV R36, R2 ;  /* 0x0000000200249202 */ /* 0x000fe20000000f00 */
[----:B------:R0:W-:Y:S04]  /*a4e0*/  STL.64 [R1+0x360], R10 ;  /* 0x0003600a01007387 */ /* 0x0001e80000100a00 */
[----:B------:R1:W-:Y:S01]  /*a4f0*/  STL [R1+0x7d8], R36 ;  /* 0x0007d82401007387 */ /* 0x0003e20000100800 */
[----:B------:R-:W-:-:S02]  /*a500*/  CS2R R34, SRZ ;  /* 0x0000000000227805 */ /* 0x000fc4000001ff00 */
[----:B------:R-:W-:Y:S02]  /*a510*/  MOV R19, R21 ;  /* 0x0000001500137202 */ /* 0x000fe40000000f00 */
[----:B--2---:R-:W-:Y:S01]  /*a520*/  @!P2 MOV R34, R8 ;  /* 0x000000080022a202 */ /* 0x004fe20000000f00 */
[----:B0-----:R-:W-:Y:S01]  /*a530*/  HFMA2 R10, -RZ, RZ, 0, 0 ;  /* 0x00000000ff0a7431 */ /* 0x001fe200000001ff */
[----:B-1----:R-:W-:Y:S02]  /*a540*/  CS2R R36, SRZ ;  /* 0x0000000000247805 */ /* 0x002fe4000001ff00 */
[----:B------:R-:W-:Y:S02]  /*a550*/  @!P2 MOV R35, R9 ;  /* 0x000000090023a202 */ /* 0x000fe40000000f00 */
[----:B------:R-:W-:Y:S02]  /*a560*/  MOV R21, R49 ;  /* 0x0000003100157202 */ /* 0x000fe40000000f00 */
[----:B------:R-:W-:-:S02]  /*a570*/  LOP3.LUT P2, RZ, R17, 0x800, RZ, 0xc0, !PT ;  /* 0x0000080011ff7812 */ /* 0x000fc4000784c0ff */
[----:B------:R-:W-:Y:S01]  /*a580*/  MOV R49, R47 ;  /* 0x0000002f00317202 */ /* 0x000fe20000000f00 */
[----:B------:R0:W-:Y:S04]  /*a590*/  STL.64 [R1+0x170], R2 ;  /* 0x0001700201007387 */ /* 0x0001e80000100a00 */
[----:B------:R1:W-:Y:S01]  /*a5a0*/  STL.64 [R1+0x368], R8 ;  /* 0x0003680801007387 */ /* 0x0003e20000100a00 */
[----:B0-----:R-:W-:Y:S02]  /*a5b0*/  CS2R R2, SRZ ;  /* 0x0000000000027805 */ /* 0x001fe4000001ff00 */
[----:B-1----:R-:W-:Y:S02]  /*a5c0*/  MOV R9, R49 ;  /* 0x0000003100097202 */ /* 0x002fe40000000f00 */
[----:B------:R-:W-:-:S02]  /*a5d0*/  MOV R47, R39 ;  /* 0x00000027002f7202 */ /* 0x000fc40000000f00 */
[----:B---3--:R-:W-:Y:S02]  /*a5e0*/  @!P1 MOV R36, R12 ;  /* 0x0000000c00249202 */ /* 0x008fe40000000f00 */
[----:B------:R-:W-:Y:S02]  /*a5f0*/  @!P1 MOV R37, R13 ;  /* 0x0000000d00259202 */ /* 0x000fe40000000f00 */
[----:B------:R-:W-:Y:S02]  /*a600*/  LOP3.LUT P1, RZ, R17, 0x400, RZ, 0xc0, !PT ;  /* 0x0000040011ff7812 */ /* 0x000fe4000782c0ff */
[----:B----4-:R-:W-:-:S05]  /*a610*/  @!P0 MOV R18, R6 ;  /* 0x0000000600128202 */ /* 0x010fca0000000f00 */
[----:B------:R0:W-:Y:S01]  /*a620*/  STL [R1+0x800], R18 ;  /* 0x0008001201007387 */ /* 0x0001e20000100800 */
[----:B------:R-:W-:Y:S02]  /*a630*/  @!P0 MOV R10, R7 ;  /* 0x00000007000a8202 */ /* 0x000fe40000000f00 */
[----:B0-----:R-:W-:Y:S02]  /*a640*/  MOV R18, R20 ;  /* 0x0000001400127202 */ /* 0x001fe40000000f00 */
[----:B------:R-:W-:Y:S02]  /*a650*/  MOV R20, R48 ;  /* 0x0000003000147202 */ /* 0x000fe40000000f00 */
[----:B------:R-:W-:Y:S01]  /*a660*/  MOV R48, R46 ;  /* 0x0000002e00307202 */ /* 0x000fe20000000f00 */
[----:B------:R0:W-:Y:S03]  /*a670*/  STL [R1+0x804], R10 ;  /* 0x0008040a01007387 */ /* 0x0001e60000100800 */
[----:B------:R-:W-:-:S05]  /*a680*/  MOV R8, R48 ;  /* 0x0000003000087202 */ /* 0x000fca0000000f00 */
[----:B------:R1:W2:Y:S01]  /*a690*/  @!P1 LDG.E.64 R2, desc[UR10][R8.64] ;  /* 0x0000000a08029981 */ /* 0x0002a2000c1e1b00 */
[----:B0-----:R-:W-:-:S06]  /*a6a0*/  CS2R R10, SRZ ;  /* 0x00000000000a7805 */ /* 0x001fcc000001ff00 */
[----:B------:R0:W3:Y:S01]  /*a6b0*/  @!P2 LDG.E.64 R10, desc[UR10][R4.64] ;  /* 0x0000000a040aa981 */ /* 0x0000e2000c1e1b00 */
[----:B-1----:R-:W-:-:S06]  /*a6c0*/  CS2R R8, SRZ ;  /* 0x0000000000087805 */ /* 0x002fcc000001ff00 */
[----:B------:R1:W4:Y:S01]  /*a6d0*/  @!P1 LDG.E.64 R8, desc[UR10][R18.64] ;  /* 0x0000000a12089981 */ /* 0x000322000c1e1b00 */
[----:B0-----:R-:W-:Y:S02]  /*a6e0*/  CS2R R4, SRZ ;  /* 0x0000000000047805 */ /* 0x001fe4000001ff00 */
[----:B------:R-:W-:Y:S02]  /*a6f0*/  MOV R46, R38 ;  /* 0x00000026002e7202 */ /* 0x000fe40000000f00 */
[----:B------:R-:W-:Y:S02]  /*a700*/  CS2R R38, SRZ ;  /* 0x0000000000267805 */ /* 0x000fe4000001ff00 */
[----:B------:R0:W4:Y:S01]  /*a710*/  @!P2 LDG.E.64 R4, desc[UR10][R42.64] ;  /* 0x0000000a2a04a981 */ /* 0x000122000c1e1b00 */
[----:B------:R-:W-:Y:S02]  /*a720*/  @!P0 MOV R38, R14 ;  /* 0x0000000e00268202 */ /* 0x000fe40000000f00 */
[----:B------:R-:W-:Y:S01]  /*a730*/  @!P0 MOV R39, R15 ;  /* 0x0000000f00278202 */ /* 0x000fe20000000f00 */
[----:B------:R0:W-:Y:S01]  /*a740*/  STL.64 [R1+0x378], R14 ;  /* 0x0003780e01007387 */ /* 0x0001e20000100a00 */
[----:B-1----:R-:W-:-:S02]  /*a750*/  MOV R18, R20 ;  /* 0x0000001400127202 */ /* 0x002fc40000000f00 */
[----:B------:R-:W-:Y:S01]  /*a760*/  MOV R48, R46 ;  /* 0x0000002e00307202 */ /* 0x000fe20000000f00 */
[----:B0-----:R-:W-:Y:S01]  /*a770*/  HFMA2 R43, -RZ, RZ, 0, 0 ;  /* 0x00000000ff2b7431 */ /* 0x001fe200000001ff */
[----:B------:R-:W-:Y:S01]  /*a780*/  MOV R49, R47 ;  /* 0x0000002f00317202 */ /* 0x000fe20000000f00 */
[----:B------:R0:W-:Y:S04]  /*a790*/  STL.64 [R1+0x370], R12 ;  /* 0x0003700c01007387 */ /* 0x0001e80000100a00 */
[----:B------:R-:W4:Y:S01]  /*a7a0*/  LDL.LU.64 R14, [R1+0x5c8] ;  /* 0x0005c800010e7983 */ /* 0x000f220000300a00 */
[----:B------:R-:W-:Y:S01]  /*a7b0*/  HFMA2 R20, -RZ, RZ, 0, 0 ;  /* 0x00000000ff147431 */ /* 0x000fe200000001ff */
[----:B------:R-:W-:Y:S02]  /*a7c0*/  LOP3.LUT P0, RZ, R17, 0x200, RZ, 0xc0, !PT ;  /* 0x0000020011ff7812 */ /* 0x000fe4000780c0ff */
[----:B------:R-:W-:Y:S01]  /*a7d0*/  MOV R46, R40 ;  /* 0x00000028002e7202 */ /* 0x000fe20000000f00 */
[----:B------:R1:W-:Y:S01]  /*a7e0*/  STL.64 [R1+0x178], R6 ;  /* 0x0001780601007387 */ /* 0x0003e20000100a00 */
[----:B------:R-:W-:Y:S01]  /*a7f0*/  MOV R47, R41 ;  /* 0x00000029002f7202 */ /* 0x000fe20000000f00 */
[----:B0-----:R-:W-:Y:S01]  /*a800*/  HFMA2 R12, -RZ, RZ, 0, 0 ;  /* 0x00000000ff0c7431 */ /* 0x001fe200000001ff */
[----:B------:R-:W-:Y:S01]  /*a810*/  MOV R19, R21 ;  /* 0x0000001500137202 */ /* 0x000fe20000000f00 */
[----:B------:R0:W-:Y:S01]  /*a820*/  STL [R1+0x7bc], R16 ;  /* 0x0007bc1001007387 */ /* 0x0001e20000100800 */
[----:B------:R-:W-:-:S02]  /*a830*/  MOV R21, R47 ;  /* 0x0000002f00157202 */ /* 0x000fc40000000f00 */
[----:B------:R-:W-:Y:S01]  /*a840*/  CS2R R40, SRZ ;  /* 0x0000000000287805 */ /* 0x000fe2000001ff00 */
[----:B------:R-:W4:Y:S01]  /*a850*/  LDL.LU R42, [R1+0x95c] ;  /* 0x00095c00012a7983 */ /* 0x000f220000300800 */
[----:B-1----:R-:W-:-:S03]  /*a860*/  CS2R R6, SRZ ;  /* 0x0000000000067805 */ /* 0x002fc6000001ff00 */
[----:B0-----:R-:W4:Y:S04]  /*a870*/  LDL.LU R16, [R1+0x960] ;  /* 0x0009600001107983 */ /* 0x001f280000300800 */
[----:B------:R0:W4:Y:S02]  /*a880*/  @!P0 LDG.E.64 R6, desc[UR10][R28.64] ;  /* 0x0000000a1c068981 */ /* 0x000124000c1e1b00 */
[----:B0-----:R-:W-:Y:S02]  /*a890*/  MOV R28, R24 ;  /* 0x00000018001c7202 */ /* 0x001fe40000000f00 */
        /* <DEDUP_REMOVED lines=9> */
[----:B------:R-:W4:Y:S01]  /*a930*/  LDL.LU.64 R64, [R1+0x5b8] ;  /* 0x0005b80001407983 */ /* 0x000f220000300a00 */
[----:B--2---:R-:W-:-:S05]  /*a940*/  @!P1 MOV R20, R2 ;  /* 0x0000000200149202 */ /* 0x004fca0000000f00 */
[----:B------:R0:W-:Y:S01]  /*a950*/  STL [R1+0x834], R20 ;  /* 0x0008341401007387 */ /* 0x0001e20000100800 */
[----:B---3--:R-:W-:Y:S02]  /*a960*/  @!P2 MOV R43, R10 ;  /* 0x0000000a002ba202 */ /* 0x008fe40000000f00 */
[----:B------:R-:W-:Y:S02]  /*a970*/  @!P1 MOV R12, R3 ;  /* 0x00000003000c9202 */ /* 0x000fe40000000f00 */
[----:B0-----:R-:W-:Y:S02]  /*a980*/  MOV R20, R46 ;  /* 0x0000002e00147202 */ /* 0x001fe40000000f00 */
[----:B------:R-:W-:Y:S01]  /*a990*/  CS2R R46, SRZ ;  /* 0x00000000002e7805 */ /* 0x000fe2000001ff00 */
[----:B------:R0:W-:Y:S01]  /*a9a0*/  STL [R1+0x828], R43 ;  /* 0x0008282b01007387 */ /* 0x0001e20000100800 */
[----:B----4-:R-:W-:Y:S02]  /*a9b0*/  @!P1 MOV R46, R8 ;  /* 0x00000008002e9202 */ /* 0x010fe40000000f00 */
[----:B------:R-:W-:-:S02]  /*a9c0*/  @!P1 MOV R47, R9 ;  /* 0x00000009002f9202 */ /* 0x000fc40000000f00 */
[----:B------:R-:W-:Y:S01]  /*a9d0*/  LOP3.LUT P1, RZ, R17, 0x80, RZ, 0xc0, !PT ;  /* 0x0000008011ff7812 */ /* 0x000fe2000782c0ff */
[----:B0-----:R-:W-:Y:S01]  /*a9e0*/  HFMA2 R43, -RZ, RZ, 0, 0 ;  /* 0x00000000ff2b7431 */ /* 0x001fe200000001ff */
[----:B------:R0:W-:Y:S01]  /*a9f0*/  STL.64 [R1+0x188], R2 ;  /* 0x0001880201007387 */ /* 0x0001e20000100a00 */
[----:B------:R-:W-:-:S03]  /*aa00*/  @!P2 MOV R40, R4 ;  /* 0x000000040028a202 */ /* 0x000fc60000000f00 */
[----:B------:R1:W-:Y:S01]  /*aa10*/  STL.64 [R1+0x380], R4 ;  /* 0x0003800401007387 */ /* 0x0003e20000100a00 */
[----:B------:R-:W-:Y:S02]  /*aa20*/  @!P2 MOV R43, R11 ;  /* 0x0000000b002ba202 */ /* 0x000fe40000000f00 */
[----:B------:R-:W-:Y:S02]  /*aa30*/  @!P2 MOV R41, R5 ;  /* 0x000000050029a202 */ /* 0x000fe40000000f00 */
[----:B------:R-:W-:Y:S02]  /*aa40*/  LOP3.LUT P2, RZ, R17, 0x100, RZ, 0xc0, !PT ;  /* 0x0000010011ff7812 */ /* 0x000fe4000784c0ff */
[----:B0-----:R-:W-:Y:S02]  /*aa50*/  CS2R R2, SRZ ;  /* 0x0000000000027805 */ /* 0x001fe4000001ff00 */
[----:B-1----:R-:W-:Y:S02]  /*aa60*/  MOV R4, R26 ;  /* 0x0000001a00047202 */ /* 0x002fe40000000f00 */
[----:B------:R-:W-:Y:S01]  /*aa70*/  MOV R5, R27 ;  /* 0x0000001b00057202 */ /* 0x000fe20000000f00 */
[----:B------:R0:W-:Y:S04]  /*aa80*/  STL.64 [R1+0x180], R10 ;  /* 0x0001800a01007387 */ /* 0x0001e80000100a00 */
[----:B------:R1:W2:Y:S04]  /*aa90*/  @!P1 LDG.E.64 R2, desc[UR10][R4.64] ;  /* 0x0000000a04029981 */ /* 0x0002a8000c1e1b00 */
[----:B------:R3:W-:Y:S01]  /*aaa0*/  STL [R1+0x838], R12 ;  /* 0x0008380c01007387 */ /* 0x0007e20000100800 */
[----:B0-----:R-:W-:-:S02]  /*aab0*/  CS2R R10, SRZ ;  /* 0x00000000000a7805 */ /* 0x001fc4000001ff00 */
[----:B---3--:R-:W-:-:S04]  /*aac0*/  CS2R R12, SRZ ;  /* 0x00000000000c7805 */ /* 0x008fc8000001ff00 */
[----:B------:R0:W3:Y:S04]  /*aad0*/  @!P2 LDG.E.64 R10, desc[UR10][R14.64] ;  /* 0x0000000a0e0aa981 */ /* 0x0000e8000c1e1b00 */
[----:B------:R4:W3:Y:S01]  /*aae0*/  @!P0 LDG.E.64 R12, desc[UR10][R18.64] ;  /* 0x0000000a120c8981 */ /* 0x0008e2000c1e1b00 */
[----:B-1----:R-:W-:Y:S02]  /*aaf0*/  CS2R R4, SRZ ;  /* 0x0000000000047805 */ /* 0x002fe4000001ff00 */
[----:B0-----:R-:W-:-:S04]  /*ab00*/  CS2R R14, SRZ ;  /* 0x00000000000e7805 */ /* 0x001fc8000001ff00 */
[----:B------:R0:W3:Y:S01]  /*ab10*/  @!P1 LDG.E.64 R4, desc[UR10][R28.64] ;  /* 0x0000000a1c049981 */ /* 0x0000e2000c1e1b00 */
[----:B----4-:R-:W-:Y:S02]  /*ab20*/  HFMA2 R18, -RZ, RZ, 0, 0 ;  /* 0x00000000ff127431 */ /* 0x010fe400000001ff */
[----:B0-----:R-:W-:Y:S01]  /*ab30*/  HFMA2 R28, -RZ, RZ, 0, 0 ;  /* 0x00000000ff1c7431 */ /* 0x001fe200000001ff */
[----:B------:R-:W-:Y:S01]  /*ab40*/  @!P0 MOV R18, R6 ;  /* 0x0000000600128202 */ /* 0x000fe20000000f00 */
[----:B------:R-:W-:Y:S01]  /*ab50*/  HFMA2 R26, -RZ, RZ, 0, 0 ;  /* 0x00000000ff1a7431 */ /* 0x000fe200000001ff */
[----:B------:R-:W-:Y:S01]  /*ab60*/  MOV R19, R21 ;  /* 0x0000001500137202 */ /* 0x000fe20000000f00 */
[----:B------:R0:W4:Y:S01]  /*ab70*/  @!P2 LDG.E.64 R14, desc[UR10][R64.64] ;  /* 0x0000000a400ea981 */ /* 0x000122000c1e1b00 */
[----:B------:R-:W-:-:S03]  /*ab80*/  MOV R21, R49 ;  /* 0x0000003100157202 */ /* 0x000fc60000000f00 */
[----:B------:R1:W-:Y:S01]  /*ab90*/  STL [R1+0x83c], R18 ;  /* 0x00083c1201007387 */ /* 0x0003e20000100800 */
[----:B------:R-:W-:Y:S02]  /*aba0*/  MOV R27, R61 ;  /* 0x0000003d001b7202 */ /* 0x000fe40000000f00 */
[----:B--2---:R-:W-:Y:S02]  /*abb0*/  @!P1 MOV R28, R2 ;  /* 0x00000002001c9202 */ /* 0x004fe40000000f00 */
[----:B---3--:R-:W-:-:S03]  /*abc0*/  @!P2 MOV R26, R10 ;  /* 0x0000000a001aa202 */ /* 0x008fc60000000f00 */
[----:B------:R2:W-:Y:S01]  /*abd0*/  STL [R1+0x858], R28 ;  /* 0x0008581c01007387 */ /* 0x0005e20000100800 */
[----:B-1----:R-:W-:Y:S02]  /*abe0*/  MOV R18, R20 ;  /* 0x0000001400127202 */ /* 0x002fe40000000f00 */
[----:B------:R-:W-:Y:S02]  /*abf0*/  MOV R20, R48 ;  /* 0x0000003000147202 */ /* 0x000fe40000000f00 */
[----:B------:R-:W-:Y:S01]  /*ac00*/  CS2R R48, SRZ ;  /* 0x0000000000307805 */ /* 0x000fe2000001ff00 */
[----:B------:R1:W-:Y:S01]  /*ac10*/  STL.64 [R1+0x390], R12 ;  /* 0x0003900c01007387 */ /* 0x0003e20000100a00 */
[----:B0-----:R-:W-:-:S03]  /*ac20*/  HFMA2 R65, -RZ, RZ, 0, 0 ;  /* 0x00000000ff417431 */ /* 0x001fc600000001ff */
[----:B------:R-:W-:Y:S01]  /*ac30*/  STL.64 [R1+0x198], R10 ;  /* 0x0001980a01007387 */ /* 0x000fe20000100a00 */
[----:B--2---:R-:W-:Y:S01]  /*ac40*/  HFMA2 R28, -RZ, RZ, 0, 0 ;  /* 0x00000000ff1c7431 */ /* 0x004fe200000001ff */
[----:B------:R-:W-:Y:S02]  /*ac50*/  @!P0 MOV R48, R12 ;  /* 0x0000000c00308202 */ /* 0x000fe40000000f00 */
[----:B------:R-:W-:Y:S01]  /*ac60*/  @!P0 MOV R49, R13 ;  /* 0x0000000d00318202 */ /* 0x000fe20000000f00 */
[----:B------:R0:W-:Y:S01]  /*ac70*/  STL [R1+0x848], R26 ;  /* 0x0008481a01007387 */ /* 0x0001e20000100800 */
[----:B------:R-:W-:-:S03]  /*ac80*/  @!P1 MOV R28, R3 ;  /* 0x00000003001c9202 */ /* 0x000fc60000000f00 */
[----:B-1----:R-:W2:Y:S01]  /*ac90*/  LDL.LU.64 R12, [R1+0x588] ;  /* 0x00058800010c7983 */ /* 0x002ea20000300a00 */
[----:B------:R-:W-:-:S03]  /*aca0*/  MOV R29, R27 ;  /* 0x0000001b001d7202 */ /* 0x000fc60000000f00 */
[----:B------:R1:W-:Y:S01]  /*acb0*/  STL.64 [R1+0x1a0], R2 ;  /* 0x0001a00201007387 */ /* 0x0003e20000100a00 */
[----:B0-----:R-:W-:-:S03]  /*acc0*/  MOV R26, R60 ;  /* 0x0000003c001a7202 */ /* 0x001fc60000000f00 */
[----:B------:R0:W-:Y:S01]  /*acd0*/  STL [R1+0x864], R28 ;  /* 0x0008641c01007387 */ /* 0x0001e20000100800 */
[----:B------:R-:W-:Y:S02]  /*ace0*/  MOV R61, R51 ;  /* 0x00000033003d7202 */ /* 0x000fe40000000f00 */
[----:B------:R-:W-:Y:S01]  /*acf0*/  @!P2 MOV R65, R11 ;  /* 0x0000000b0041a202 */ /* 0x000fe20000000f00 */
[----:B------:R3:W-:Y:S04]  /*ad00*/  STL [R1+0x82c], R43 ;  /* 0x00082c2b01007387 */ /* 0x0007e80000100800 */
[----:B-1----:R-:W2:Y:S01]  /*ad10*/  LDL.LU.64 R2, [R1+0x570] ;  /* 0x0005700001027983 */ /* 0x002ea20000300a00 */
[----:B0-----:R-:W-:-:S03]  /*ad20*/  MOV R28, R26 ;  /* 0x0000001a001c7202 */ /* 0x001fc60000000f00 */
[----:B------:R-:W2:Y:S01]  /*ad30*/  LDL.LU.64 R26, [R1+0x578] ;  /* 0x00057800011a7983 */ /* 0x000ea20000300a00 */
[----:B------:R-:W-:Y:S02]  /*ad40*/  MOV R60, R50 ;  /* 0x00000032003c7202 */ /* 0x000fe40000000f00 */
[----:B------:R-:W-:Y:S02]  /*ad50*/  CS2R R50, SRZ ;  /* 0x0000000000327805 */ /* 0x000fe4000001ff00 */
[----:B----4-:R-:W-:Y:S01]  /*ad60*/  @!P2 MOV R50, R14 ;  /* 0x0000000e0032a202 */ /* 0x010fe20000000f00 */
[----:B------:R0:W-:Y:S01]  /*ad70*/  STL.64 [R1+0x190], R6 ;  /* 0x0001900601007387 */ /* 0x0001e20000100a00 */
[----:B------:R-:W-:Y:S02]  /*ad80*/  @!P2 MOV R51, R15 ;  /* 0x0000000f0033a202 */ /* 0x000fe40000000f00 */
[----:B------:R-:W-:Y:S02]  /*ad90*/  LOP3.LUT P2, RZ, R17, 0x20, RZ, 0xc0, !PT ;  /* 0x0000002011ff7812 */ /* 0x000fe4000784c0ff */
[----:B------:R-:W-:Y:S01]  /*ada0*/  CS2R R10, SRZ ;  /* 0x00000000000a7805 */ /* 0x000fe2000001ff00 */
[----:B---3--:R-:W-:Y:S01]  /*adb0*/  HFMA2 R43, -RZ, RZ, 0, 0 ;  /* 0x00000000ff2b7431 */ /* 0x008fe200000001ff */
[----:B------:R1:W-:Y:S04]  /*adc0*/  STL.64 [R1+0x388], R8 ;  /* 0x0003880801007387 */ /* 0x0003e80000100a00 */
[----:B------:R-:W-:Y:S01]  /*add0*/  STL.64 [R1+0x3a0], R4 ;  /* 0x0003a00401007387 */ /* 0x000fe20000100a00 */
[----:B------:R-:W-:-:S02]  /*ade0*/  @!P0 MOV R43, R7 ;  /* 0x00000007002b8202 */ /* 0x000fc40000000f00 */
[----:B------:R-:W-:Y:S02]  /*adf0*/  LOP3.LUT P0, RZ, R17, 0x40, RZ, 0xc0, !PT ;  /* 0x0000004011ff7812 */ /* 0x000fe4000780c0ff */
[----:B0-----:R-:W-:Y:S01]  /*ae00*/  CS2R R6, SRZ ;  /* 0x0000000000067805 */ /* 0x001fe2000001ff00 */
[----:B------:R-:W3:Y:S01]  /*ae10*/  LDL.LU R64, [R1+0x954] ;  /* 0x0009540001407983 */ /* 0x000ee20000300800 */
[----:B-1----:R-:W-:Y:S02]  /*ae20*/  MOV R8, R52 ;  /* 0x0000003400087202 */ /* 0x002fe40000000f00 */
[----:B------:R-:W-:-:S07]  /*ae30*/  MOV R9, R53 ;  /* 0x0000003500097202 */ /* 0x000fce0000000f00 */
[----:B------:R0:W4:Y:S02]  /*ae40*/  @!P0 LDG.E.64 R6, desc[UR10][R8.64] ;  /* 0x0000000a08068981 */ /* 0x000124000c1e1b00 */
[----:B0-----:R-:W-:-:S06]  /*ae50*/  CS2R R8, SRZ ;  /* 0x0000000000087805 */ /* 0x001fcc000001ff00 */
[----:B------:R-:W3:Y:S04]  /*ae60*/  @!P0 LDG.E.64 R8, desc[UR10][R18.64] ;  /* 0x0000000a12088981 */ /* 0x000ee8000c1e1b00 */
[----:B--2---:R0:W2:Y:S02]  /*ae70*/  @!P2 LDG.E.64 R10, desc[UR10][R12.64] ;  /* 0x0000000a0c0aa981 */ /* 0x0040a4000c1e1b00 */
[----:B0-----:R-:W-:-:S06]  /*ae80*/  CS2R R12, SRZ ;  /* 0x00000000000c7805 */ /* 0x001fcc000001ff00 */
[----:B------:R0:W2:Y:S01]  /*ae90*/  @!P2 LDG.E.64 R12, desc[UR10][R26.64] ;  /* 0x0000000a1a0ca981 */ /* 0x0000a2000c1e1b00 */
[----:B------:R-:W-:Y:S02]  /*aea0*/  CS2R R52, SRZ ;  /* 0x0000000000347805 */ /* 0x000fe4000001ff00 */
[----:B------:R-:W-:Y:S01]  /*aeb0*/  @!P1 MOV R52, R4 ;  /* 0x0000000400349202 */ /* 0x000fe20000000f00 */
[----:B------:R1:W-:Y:S01]  /*aec0*/  STL.64 [R1+0x398], R14 ;  /* 0x0003980e01007387 */ /* 0x0003e20000100a00 */
[----:B------:R-:W-:Y:S02]  /*aed0*/  @!P1 MOV R53, R5 ;  /* 0x0000000500359202 */ /* 0x000fe40000000f00 */
[----:B------:R-:W-:Y:S02]  /*aee0*/  LOP3.LUT P1, RZ, R17, 0x10, RZ, 0xc0, !PT ;  /* 0x0000001011ff7812 */ /* 0x000fe4000782c0ff */
[----:B-1----:R-:W-:Y:S02]  /*aef0*/  CS2R R14, SRZ ;  /* 0x00000000000e7805 */ /* 0x002fe4000001ff00 */
[----:B------:R-:W-:Y:S01]  /*af00*/  MOV R18, R20 ;  /* 0x0000001400127202 */ /* 0x000fe20000000f00 */
[----:B------:R-:W-:Y:S01]  /*af10*/  HFMA2 R20, -RZ, RZ, 0, 0 ;  /* 0x00000000ff147431 */ /* 0x000fe200000001ff */
[----:B------:R1:W-:Y:S01]  /*af20*/  STL [R1+0x854], R65 ;  /* 0x0008544101007387 */ /* 0x0003e20000100800 */
[----:B------:R-:W-:-:S02]  /*af30*/  MOV R19, R21 ;  /* 0x0000001500137202 */ /* 0x000fc40000000f00 */
[----:B------:R-:W-:Y:S02]  /*af40*/  MOV R21, R23 ;  /* 0x0000001700157202 */ /* 0x000fe40000000f00 */
[----:B------:R-:W-:Y:S02]  /*af50*/  MOV R23, R55 ;  /* 0x0000003700177202 */ /* 0x000fe40000000f00 */
[----:B----4-:R-:W-:Y:S01]  /*af60*/  @!P0 MOV R20, R6 ;  /* 0x0000000600148202 */ /* 0x010fe20000000f00 */
[----:B-1----:R-:W-:-:S04]  /*af70*/  HFMA2 R65, -RZ, RZ, 0, 0 ;  /* 0x00000000ff417431 */ /* 0x002fc800000001ff */
[----:B------:R1:W-:Y:S01]  /*af80*/  STL [R1+0x868], R20 ;  /* 0x0008681401007387 */ /* 0x0003e20000100800 */
[----:B------:R-:W-:Y:S02]  /*af90*/  @!P0 MOV R65, R7 ;  /* 0x0000000700418202 */ /* 0x000fe40000000f00 */
[----:B-1----:R-:W-:Y:S02]  /*afa0*/  MOV R20, R22 ;  /* 0x0000001600147202 */ /* 0x002fe40000000f00 */
[----:B------:R-:W-:Y:S02]  /*afb0*/  MOV R22, R54 ;  /* 0x0000003600167202 */ /* 0x000fe40000000f00 */
[----:B------:R-:W-:Y:S02]  /*afc0*/  CS2R R54, SRZ ;  /* 0x0000000000367805 */ /* 0x000fe4000001ff00 */
[----:B---3--:R-:W-:Y:S02]  /*afd0*/  @!P0 MOV R54, R8 ;  /* 0x0000000800368202 */ /* 0x008fe40000000f00 */
[----:B------:R-:W-:-:S02]  /*afe0*/  @!P0 MOV R55, R9 ;  /* 0x0000000900378202 */ /* 0x000fc40000000f00 */
[----:B------:R-:W-:Y:S01]  /*aff0*/  LOP3.LUT P0, RZ, R17, 0x8, RZ, 0xc0, !PT ;  /* 0x0000000811ff7812 */ /* 0x000fe2000780c0ff */
[----:B------:R1:W-:Y:S01]  /*b000*/  STL.64 [R1+0x1a8], R6 ;  /* 0x0001a80601007387 */ /* 0x0003e20000100a00 */
[----:B0-----:R-:W-:Y:S01]  /*b010*/  MOV R26, R60 ;  /* 0x0000003c001a7202 */ /* 0x001fe20000000f00 */
[----:B------:R-:W-:Y:S01]  /*b020*/  HFMA2 R60, -RZ, RZ, 0, 0 ;  /* 0x00000000ff3c7431 */ /* 0x000fe200000001ff */
[----:B-1----:R-:W-:-:S09]  /*b030*/  CS2R R6, SRZ ;  /* 0x0000000000067805 */ /* 0x002fd2000001ff00 */
[----:B------:R-:W3:Y:S01]  /*b040*/  @!P0 LDG.E.64 R6, desc[UR10][R20.64] ;  /* 0x0000000a14068981 */ /* 0x000ee2000c1e1b00 */
[----:B------:R-:W-:Y:S02]  /*b050*/  MOV R27, R61 ;  /* 0x0000003d001b7202 */ /* 0x000fe40000000f00 */
[----:B------:R-:W-:Y:S01]  /*b060*/  MOV R61, R57 ;  /* 0x00000039003d7202 */ /* 0x000fe20000000f00 */
[----:B--2---:R-:W-:Y:S01]  /*b070*/  STL.64 [R1+0x1b0], R10 ;  /* 0x0001b00a01007387 */ /* 0x004fe20000100a00 */
[----:B------:R-:W-:Y:S02]  /*b080*/  @!P2 MOV R15, R11 ;  /* 0x0000000b000fa202 */ /* 0x000fe40000000f00 */
[----:B------:R-:W-:-:S03]  /*b090*/  @!P2 MOV R14, R13 ;  /* 0x0000000d000ea202 */ /* 0x000fc60000000f00 */
[----:B------:R-:W-:Y:S04]  /*b0a0*/  STL [R1+0x888], R15 ;  /* 0x0008880f01007387 */ /* 0x000fe80000100800 */
[----:B------:R0:W-:Y:S01]  /*b0b0*/  STL [R1+0x578], R14 ;  /* 0x0005780e01007387 */ /* 0x0001e20000100800 */
[----:B------:R-:W-:Y:S02]  /*b0c0*/  @!P2 MOV R60, R10 ;  /* 0x0000000a003ca202 */ /* 0x000fe40000000f00 */
[----:B------:R-:W-:Y:S01]  /*b0d0*/  CS2R R4, SRZ ;  /* 0x0000000000047805 */ /* 0x000fe2000001ff00 */
[----:B------:R1:W-:Y:S04]  /*b0e0*/  STL.64 [R1+0x3a8], R8 ;  /* 0x0003a80801007387 */ /* 0x0003e80000100a00 */
[----:B------:R-:W-:Y:S01]  /*b0f0*/  STL.64 [R1+0x3b0], R12 ;  /* 0x0003b00c01007387 */ /* 0x000fe20000100a00 */
[----:B0-----:R-:W-:-:S03]  /*b100*/  CS2R R14, SRZ ;  /* 0x00000000000e7805 */ /* 0x001fc6000001ff00 */
[----:B------:R-:W2:Y:S04]  /*b110*/  LDL.LU.64 R20, [R1+0x4c8] ;  /* 0x0004c80001147983 */ /* 0x000ea80000300a00 */
[----:B------:R0:W4:Y:S02]  /*b120*/  @!P1 LDG.E.64 R14, desc[UR10][R2.64] ;  /* 0x0000000a020e9981 */ /* 0x000124000c1e1b00 */
[----:B0-----:R-:W-:-:S06]  /*b130*/  CS2R R2, SRZ ;  /* 0x0000000000027805 */ /* 0x001fcc000001ff00 */
[----:B------:R-:W2:Y:S04]  /*b140*/  @!P1 LDG.E.64 R2, desc[UR10][R44.64] ;  /* 0x0000000a2c029981 */ /* 0x000ea8000c1e1b00 */
[----:B------:R0:W-:Y:S01]  /*b150*/  STL [R1+0x87c], R60 ;  /* 0x00087c3c01007387 */ /* 0x0001e20000100800 */
[----:B------:R-:W-:Y:S02]  /*b160*/  CS2R R10, SRZ ;  /* 0x00000000000a7805 */ /* 0x000fe4000001ff00 */
[----:B-1----:R-:W-:Y:S01]  /*b170*/  CS2R R8, SRZ ;  /* 0x0000000000087805 */ /* 0x002fe2000001ff00 */
[----:B------:R1:W-:Y:S04]  /*b180*/  STL [R1+0x844], R43 ;  /* 0x0008442b01007387 */ /* 0x0003e80000100800 */
[----:B------:R1:W-:Y:S01]  /*b190*/  STL [R1+0x878], R65 ;  /* 0x0008784101007387 */ /* 0x0003e20000100800 */
[----:B0-----:R-:W-:-:S02]  /*b1a0*/  MOV R60, R56 ;  /* 0x00000038003c7202 */ /* 0x001fc40000000f00 */
[----:B------:R-:W-:Y:S01]  /*b1b0*/  CS2R R56, SRZ ;  /* 0x0000000000387805 */ /* 0x000fe2000001ff00 */
[----:B------:R-:W-:Y:S01]  /*b1c0*/  UIMAD.WIDE UR6, UR8, 0x8, UR6 ;  /* 0x00000008080678a5 */ /* 0x000fe2000f8e0206 */
[----:B------:R-:W-:Y:S01]  /*b1d0*/  @!P2 MOV R56, R12 ;  /* 0x0000000c0038a202 */ /* 0x000fe20000000f00 */
[----:B-1----:R-:W4:Y:S01]  /*b1e0*/  LDL.LU R43, [R1+0x958] ;  /* 0x00095800012b7983 */ /* 0x002f220000300800 */
[----:B------:R-:W-:-:S03]  /*b1f0*/  LOP3.LUT P2, RZ, R17, 0x4, RZ, 0xc0, !PT ;  /* 0x0000000411ff7812 */ /* 0x000fc6000784c0ff */
[----:B------:R-:W4:Y:S04]  /*b200*/  LDL.LU R65, [R1+0x950] ;  /* 0x0009500001417983 */ /* 0x000f280000300800 */
[----:B------:R-:W5:Y:S06]  /*b210*/  LDL.LU.64 R44, [R1+0x948] ;  /* 0x00094800012c7983 */ /* 0x000f6c0000300a00 */
[----:B------:R-:W4:Y:S01]  /*b220*/  @!P2 LDG.E.64 R10, desc[UR10][R26.64] ;  /* 0x0000000a1a0aa981 */ /* 0x000f22000c1e1b00 */
[----:B---3--:R-:W-:-:S02]  /*b230*/  @!P0 MOV R9, R6 ;  /* 0x0000000600098202 */ /* 0x008fc40000000f00 */
[----:B------:R-:W-:-:S03]  /*b240*/  @!P0 MOV R8, R7 ;  /* 0x0000000700088202 */ /* 0x000fc60000000f00 */
[----:B------:R-:W-:Y:S04]  /*b250*/  STL [R1+0x540], R9 ;  /* 0x0005400901007387 */ /* 0x000fe80000100800 */
[----:B------:R0:W-:Y:S01]  /*b260*/  STL [R1+0x544], R8 ;  /* 0x0005440801007387 */ /* 0x0001e20000100800 */
[----:B------:R-:W-:-:S03]  /*b270*/  CS2R R12, SRZ ;  /* 0x00000000000c7805 */ /* 0x000fc6000001ff00 */
[----:B------:R-:W3:Y:S01]  /*b280*/  LDL.LU.64 R26, [R1+0x4b8] ;  /* 0x0004b800011a7983 */ /* 0x000ee20000300a00 */
[----:B0-----:R-:W-:-:S06]  /*b290*/  CS2R R8, SRZ ;  /* 0x0000000000087805 */ /* 0x001fcc000001ff00 */
[----:B------:R-:W3:Y:S04]  /*b2a0*/  @!P2 LDG.E.64 R8, desc[UR10][R28.64] ;  /* 0x0000000a1c08a981 */ /* 0x000ee8000c1e1b00 */
[----:B------:R-:W3:Y:S01]  /*b2b0*/  LDL.LU.64 R28, [R1+0x4c0] ;  /* 0x0004c000011c7983 */ /* 0x000ee20000300a00 */
[----:B--2---:R-:W-:Y:S02]  /*b2c0*/  @!P1 MOV R5, R2 ;  /* 0x0000000200059202 */ /* 0x004fe40000000f00 */
[----:B------:R-:W-:-:S03]  /*b2d0*/  @!P1 MOV R4, R3 ;  /* 0x0000000300049202 */ /* 0x000fc60000000f00 */
[----:B------:R-:W-:Y:S04]  /*b2e0*/  STL [R1+0x560], R5 ;  /* 0x0005600501007387 */ /* 0x000fe80000100800 */
[----:B------:R0:W-:Y:S02]  /*b2f0*/  STL [R1+0x564], R4 ;  /* 0x0005640401007387 */ /* 0x0001e40000100800 */
[----:B0-----:R-:W-:-:S06]  /*b300*/  CS2R R4, SRZ ;  /* 0x0000000000047805 */ /* 0x001fcc000001ff00 */
[----:B------:R0:W2:Y:S01]  /*b310*/  @!P0 LDG.E.64 R4, desc[UR10][R18.64] ;  /* 0x0000000a12048981 */ /* 0x0000a2000c1e1b00 */
[----:B----4-:R-:W-:-:S05]  /*b320*/  @!P1 MOV R57, R14 ;  /* 0x0000000e00399202 */ /* 0x010fca0000000f00 */
[----:B------:R1:W-:Y:S02]  /*b330*/  STL [R1+0x890], R57 ;  /* 0x0008903901007387 */ /* 0x0003e40000100800 */
[----:B-1----:R-:W-:Y:S01]  /*b340*/  HFMA2 R57, -RZ, RZ, 0, 0 ;  /* 0x00000000ff397431 */ /* 0x002fe200000001ff */
[----:B------:R-:W-:Y:S02]  /*b350*/  @!P1 MOV R57, R15 ;  /* 0x0000000f00399202 */ /* 0x000fe40000000f00 */
[----:B------:R-:W-:Y:S01]  /*b360*/  LOP3.LUT P1, RZ, R17, 0x2, RZ, 0xc0, !PT ;  /* 0x0000000211ff7812 */ /* 0x000fe2000782c0ff */
[----:B------:R1:W-:Y:S02]  /*b370*/  STL.64 [R1+0x1b8], R14 ;  /* 0x0001b80e01007387 */ /* 0x0003e40000100a00 */
[----:B-1----:R-:W-:-:S10]  /*b380*/  CS2R R14, SRZ ;  /* 0x00000000000e7805 */ /* 0x002fd4000001ff00 */
[----:B------:R-:W4:Y:S01]  /*b390*/  @!P1 LDG.E.64 R14, desc[UR10][R22.64] ;  /* 0x0000000a160e9981 */ /* 0x000f22000c1e1b00 */
[----:B------:R-:W-:Y:S02]  /*b3a0*/  @!P2 MOV R13, R10 ;  /* 0x0000000a000da202 */ /* 0x000fe40000000f00 */
[----:B------:R-:W-:-:S03]  /*b3b0*/  @!P2 MOV R12, R11 ;  /* 0x0000000b000ca202 */ /* 0x000fc60000000f00 */
[----:B------:R-:W-:Y:S04]  /*b3c0*/  STL [R1+0x528], R13 ;  /* 0x0005280d01007387 */ /* 0x000fe80000100800 */
[----:B------:R1:W-:Y:S01]  /*b3d0*/  STL [R1+0x52c], R12 ;  /* 0x00052c0c01007387 */ /* 0x0003e20000100800 */
[----:B0-----:R-:W-:-:S03]  /*b3e0*/  HFMA2 R18, -RZ, RZ, 0, 0 ;  /* 0x00000000ff127431 */ /* 0x001fc600000001ff */
[----:B------:R-:W4:Y:S01]  /*b3f0*/  LDL.LU.64 R22, [R1+0x4a8] ;  /* 0x0004a80001167983 */ /* 0x000f220000300a00 */
[----:B-1----:R-:W-:-:S06]  /*b400*/  CS2R R12, SRZ ;  /* 0x00000000000c7805 */ /* 0x002fcc000001ff00 */
[----:B------:R-:W4:Y:S04]  /*b410*/  @!P1 LDG.E.64 R12, desc[UR10][R24.64] ;  /* 0x0000000a180c9981 */ /* 0x000f28000c1e1b00 */
[----:B------:R0:W-:Y:S04]  /*b420*/  STL.64 [R1+0x3b8], R2 ;  /* 0x0003b80201007387 */ /* 0x0001e80000100a00 */
[----:B------:R-:W4:Y:S01]  /*b430*/  LDL.LU.64 R24, [R1+0x498] ;  /* 0x0004980001187983 */ /* 0x000f220000300a00 */
[----:B0-----:R-:W-:-:S03]  /*b440*/  CS2R R2, SRZ ;  /* 0x0000000000027805 */ /* 0x001fc6000001ff00 */
[----:B---3--:R-:W-:Y:S01]  /*b450*/  STL.64 [R1+0x1c8], R8 ;  /* 0x0001c80801007387 */ /* 0x008fe20000100a00 */
[----:B--2---:R-:W-:-:S05]  /*b460*/  @!P0 MOV R18, R4 ;  /* 0x0000000400128202 */ /* 0x004fca0000000f00 */
[----:B------:R0:W-:Y:S02]  /*b470*/  STL [R1+0x8a0], R18 ;  /* 0x0008a01201007387 */ /* 0x0001e40000100800 */
[----:B0-----:R-:W-:Y:S01]  /*b480*/  HFMA2 R18, -RZ, RZ, 0, 0 ;  /* 0x00000000ff127431 */ /* 0x001fe200000001ff */
[----:B------:R-:W-:Y:S02]  /*b490*/  @!P0 MOV R18, R5 ;  /* 0x0000000500128202 */ /* 0x000fe40000000f00 */
[----:B------:R-:W-:Y:S01]  /*b4a0*/  LOP3.LUT P0, RZ, R17, 0x1, RZ, 0xc0, !PT ;  /* 0x0000000111ff7812 */ /* 0x000fe2000780c0ff */
[----:B------:R0:W-:Y:S02]  /*b4b0*/  STL.64 [R1+0x1c0], R4 ;  /* 0x0001c00401007387 */ /* 0x0001e40000100a00 */
[----:B0-----:R-:W-:-:S10]  /*b4c0*/  CS2R R4, SRZ ;  /* 0x0000000000047805 */ /* 0x001fd4000001ff00 */
[----:B------:R-:W2:Y:S01]  /*b4d0*/  @!P0 LDG.E.64 R4, desc[UR10][R62.64] ;  /* 0x0000000a3e048981 */ /* 0x000ea2000c1e1b00 */
[----:B------:R-:W-:Y:S01]  /*b4e0*/  HFMA2 R17, -RZ, RZ, 0, 0 ;  /* 0x00000000ff117431 */ /* 0x000fe200000001ff */
[----:B----4-:R-:W-:Y:S02]  /*b4f0*/  @!P1 MOV R3, R14 ;  /* 0x0000000e00039202 */ /* 0x010fe40000000f00 */
[----:B------:R0:W-:Y:S04]  /*b500*/  STL [R1+0x8b0], R18 ;  /* 0x0008b01201007387 */ /* 0x0001e80000100800 */
[----:B------:R-:W3:Y:S01]  /*b510*/  LDL.LU.64 R62, [R1+0x480] ;  /* 0x00048000013e7983 */ /* 0x000ee20000300a00 */
[----:B------:R-:W-:-:S03]  /*b520*/  @!P1 MOV R2, R15 ;  /* 0x0000000f00029202 */ /* 0x000fc60000000f00 */
[----:B0-----:R-:W4:Y:S01]  /*b530*/  LDL.LU.64 R18, [R1+0x4d8] ;  /* 0x0004d80001127983 */ /* 0x001f220000300a00 */
[----:B------:R-:W-:-:S03]  /*b540*/  @!P2 MOV R17, R8 ;  /* 0x000000080011a202 */ /* 0x000fc60000000f00 */
[----:B------:R-:W-:Y:S04]  /*b550*/  STL [R1+0x520], R3 ;  /* 0x0005200301007387 */ /* 0x000fe80000100800 */
[----:B------:R0:W-:Y:S04]  /*b560*/  STL [R1+0x538], R2 ;  /* 0x0005380201007387 */ /* 0x0001e80000100800 */
[----:B------:R1:W-:Y:S01]  /*b570*/  STL [R1+0x8b4], R17 ;  /* 0x0008b41101007387 */ /* 0x0003e20000100800 */
[----:B0-----:R-:W-:Y:S01]  /*b580*/  CS2R R2, SRZ ;  /* 0x0000000000027805 */ /* 0x001fe2000001ff00 */
[----:B-1----:R-:W-:-:S05]  /*b590*/  HFMA2 R17, -RZ, RZ, 0, 0 ;  /* 0x00000000ff117431 */ /* 0x002fca00000001ff */
[----:B------:R-:W2:Y:S01]  /*b5a0*/  @!P0 LDG.E.64 R2, desc[UR10][R60.64] ;  /* 0x0000000a3c028981 */ /* 0x000ea2000c1e1b00 */
[----:B------:R-:W-:-:S03]  /*b5b0*/  @!P2 MOV R17, R9 ;  /* 0x000000090011a202 */ /* 0x000fc60000000f00 */
[----:B------:R-:W2:Y:S04]  /*b5c0*/  LDL.LU.64 R8, [R1+0x4f0] ;  /* 0x0004f00001087983 */ /* 0x000ea80000300a00 */
[----:B------:R-:W2:Y:S04]  /*b5d0*/  LDL.LU.64 R60, [R1+0x488] ;  /* 0x00048800013c7983 */ /* 0x000ea80000300a00 */
[----:B------:R0:W-:Y:S02]  /*b5e0*/  STL [R1+0x8c8], R17 ;  /* 0x0008c81101007387 */ /* 0x0001e40000100800 */
[----:B0-----:R-:W-:Y:S01]  /*b5f0*/  HFMA2 R17, -RZ, RZ, 0, 0 ;  /* 0x00000000ff117431 */ /* 0x001fe200000001ff */
[----:B------:R-:W-:-:S05]  /*b600*/  @!P1 MOV R17, R12 ;  /* 0x0000000c00119202 */ /* 0x000fca0000000f00 */
[----:B------:R0:W-:Y:S02]  /*b610*/  STL [R1+0x8d4], R17 ;  /* 0x0008d41101007387 */ /* 0x0001e40000100800 */
[----:B0-----:R-:W-:Y:S01]  /*b620*/  HFMA2 R17, -RZ, RZ, 0, 0 ;  /* 0x00000000ff117431 */ /* 0x001fe200000001ff */
[C---:B------:R-:W-:Y:S02]  /*b630*/  LOP3.LUT P2, RZ, R16.reuse, 0x8000000, RZ, 0xc0, !PT ;  /* 0x0800000010ff7812 */ /* 0x040fe4000784c0ff */
[----:B------:R-:W-:Y:S02]  /*b640*/  @!P1 MOV R17, R13 ;  /* 0x0000000d00119202 */ /* 0x000fe40000000f00 */
[----:B------:R-:W-:-:S03]  /*b650*/  LOP3.LUT P1, RZ, R16, 0x4000000, RZ, 0xc0, !PT ;  /* 0x0400000010ff7812 */ /* 0x000fc6000782c0ff */
[----:B------:R0:W-:Y:S04]  /*b660*/  STL [R1+0x8e4], R17 ;  /* 0x0008e41101007387 */ /* 0x0001e80000100800 */
[----:B0-----:R-:W2:Y:S04]  /*b670*/  LDL.LU.64 R16, [R1+0x4e0] ;  /* 0x0004e00001107983 */ /* 0x001ea80000300a00 */
[----:B------:R0:W-:Y:S02]  /*b680*/  STL.64 [R1+0x1d0], R12 ;  /* 0x0001d00c01007387 */ /* 0x0001e40000100a00 */
[----:B0-----:R-:W-:-:S06]  /*b690*/  CS2R R12, SRZ ;  /* 0x00000000000c7805 */ /* 0x001fcc000001ff00 */
[----:B------:R0:W2:Y:S02]  /*b6a0*/  @!P2 LDG.E.64 R12, desc[UR10][R20.64] ;  /* 0x0000000a140ca981 */ /* 0x0000a4000c1e1b00 */
[----:B0-----:R-:W-:-:S06]  /*b6b0*/  CS2R R20, SRZ ;  /* 0x0000000000147805 */ /* 0x001fcc000001ff00 */
[----:B------:R0:W2:Y:S04]  /*b6c0*/  @!P4 LDG.E.64 R20, desc[UR10][R22.64] ;  /* 0x0000000a1614c981 */ /* 0x0000a8000c1e1b00 */
[----:B------:R1:W-:Y:S01]  /*b6d0*/  STL.64 [R1+0x3c8], R10 ;  /* 0x0003c80a01007387 */ /* 0x0003e20000100a00 */
[----:B0-----:R-:W-:Y:S02]  /*b6e0*/  CS2R R22, SRZ ;  /* 0x0000000000167805 */ /* 0x001fe4000001ff00 */
[----:B-1----:R-:W-:Y:S01]  /*b6f0*/  CS2R R10, SRZ ;  /* 0x00000000000a7805 */ /* 0x002fe2000001ff00 */
[----:B------:R0:W-:Y:S02]  /*b700*/  STL.64 [R1+0x3d0], R14 ;  /* 0x0003d00e01007387 */ /* 0x0001e40000100a00 */
[----:B0-----:R-:W-:-:S06]  /*b710*/  CS2R R14, SRZ ;  /* 0x00000000000e7805 */ /* 0x001fcc000001ff00 */
[----:B------:R0:W2:Y:S02]  /*b720*/  @!P3 LDG.E.64 R14, desc[UR10][R28.64] ;  /* 0x0000000a1c0eb981 */ /* 0x0000a4000c1e1b00 */
[----:B0-----:R-:W-:-:S06]  /*b730*/  CS2R R28, SRZ ;  /* 0x00000000001c7805 */ /* 0x001fcc000001ff00 */
[----:B------:R0:W2:Y:S02]  /*b740*/  @!P6 LDG.E.64 R28, desc[UR10][R42.64] ;  /* 0x0000000a2a1ce981 */ /* 0x0000a4000c1e1b00 */
[----:B0-----:R-:W-:Y:S02]  /*b750*/  HFMA2 R42, -RZ, RZ, 0, 0 ;  /* 0x00000000ff2a7431 */ /* 0x001fe400000001ff */
[----:B------:R0:W-:Y:S02]  /*b760*/  STL [R1+0x89c], R57 ;  /* 0x00089c3901007387 */ /* 0x0001e40000100800 */
[----:B0-----:R-:W-:Y:S02]  /*b770*/  HFMA2 R57, -RZ, RZ, 0, 0 ;  /* 0x00000000ff397431 */ /* 0x001fe400000001ff */
[----:B------:R0:W-:Y:S02]  /*b780*/  STL.64 [R1+0x3c0], R6 ;  /* 0x0003c00601007387 */ /* 0x0001e40000100a00 */
[----:B0-----:R-:W-:-:S02]  /*b790*/  CS2R R6, SRZ ;  /* 0x0000000000067805 */ /* 0x001fc4000001ff00 */
[----:B---3--:R0:W3:Y:S04]  /*b7a0*/  @!P5 LDG.E.64 R22, desc[UR10][R62.64] ;  /* 0x0000000a3e16d981 */ /* 0x0080e8000c1e1b00 */
[----:B----4-:R1:W4:Y:S01]  /*b7b0*/  @!P2 LDG.E.64 R10, desc[UR10][R18.64] ;  /* 0x0000000a120aa981 */ /* 0x010322000c1e1b00 */
[----:B0-----:R-:W0:Y:S01]  /*b7c0*/  S2R R63, SR_TID.X ;  /* 0x00000000003f7919 */ /* 0x001e220000002100 */
[----:B-1----:R-:W-:-:S06]  /*b7d0*/  CS2R R18, SRZ ;  /* 0x0000000000127805 */ /* 0x002fcc000001ff00 */
[----:B------:R1:W3:Y:S02]  /*b7e0*/  @!P4 LDG.E.64 R18, desc[UR10][R24.64] ;  /* 0x0000000a1812c981 */ /* 0x0002e4000c1e1b00 */
[----:B-1----:R-:W-:Y:S02]  /*b7f0*/  CS2R R24, SRZ ;  /* 0x0000000000187805 */ /* 0x002fe4000001ff00 */
[----:B--2---:R-:W-:Y:S02]  /*b800*/  @!P0 MOV R42, R2 ;  /* 0x00000002002a8202 */ /* 0x004fe40000000f00 */
[----:B------:R-:W-:Y:S01]  /*b810*/  @!P0 MOV R57, R3 ;  /* 0x0000000300398202 */ /* 0x000fe20000000f00 */
[----:B------:R-:W2:Y:S04]  /*b820*/  @!P1 LDG.E.64 R6, desc[UR10][R8.64] ;  /* 0x0000000a08069981 */ /* 0x000ea8000c1e1b00 */
[----:B------:R1:W3:Y:S02]  /*b830*/  @!P5 LDG.E.64 R24, desc[UR10][R60.64] ;  /* 0x0000000a3c18d981 */ /* 0x0002e4000c1e1b00 */
[----:B-1----:R-:W-:Y:S01]  /*b840*/  MOV R60, UR6 ;  /* 0x00000006003c7c02 */ /* 0x002fe20008000f00 */
[----:B------:R-:W1:Y:S01]  /*b850*/  LDCU.U8 UR6, c[0x0][0x414] ;  /* 0x00008280ff0677ac */ /* 0x000e620008000000 */
[----:B0-----:R-:W-:Y:S01]  /*b860*/  LOP3.LUT R62, R63, 0xffff, RZ, 0xc0, !PT ;  /* 0x0000ffff3f3e7812 */ /* 0x001fe200078ec0ff */
[----:B------:R0:W-:Y:S04]  /*b870*/  STL [R1+0x4a8], R42 ;  /* 0x0004a82a01007387 */ /* 0x0001e80000100800 */
[----:B------:R-:W-:Y:S01]  /*b880*/  IMAD R62, R62, 0x53a, RZ ;  /* 0x0000053a3e3e7824 */ /* 0x000fe200078e02ff */
[----:B0-----:R-:W-:-:S02]  /*b890*/  CS2R R42, SRZ ;  /* 0x00000000002a7805 */ /* 0x001fc4000001ff00 */
[----:B------:R-:W-:Y:S02]  /*b8a0*/  @!P0 MOV R43, R4 ;  /* 0x00000004002b8202 */ /* 0x000fe40000000f00 */
[----:B------:R-:W-:Y:S02]  /*b8b0*/  @!P0 MOV R42, R5 ;  /* 0x00000005002a8202 */ /* 0x000fe40000000f00 */
[----:B-1----:R-:W-:Y:S02]  /*b8c0*/  ISETP.NE.AND P0, PT, RZ, UR6, PT ;  /* 0x00000006ff007c0c */ /* 0x002fe4000bf05270 */
[----:B------:R-:W-:Y:S02]  /*b8d0*/  SHF.R.U32.HI R62, RZ, 0x10, R62 ;  /* 0x00000010ff3e7819 */ /* 0x000fe4000001163e */
[----:B------:R-:W-:Y:S02]  /*b8e0*/  CS2R R8, SRZ ;  /* 0x0000000000087805 */ /* 0x000fe4000001ff00 */
[----:B------:R-:W-:Y:S01]  /*b8f0*/  PRMT R62, R62, 0x9910, RZ ;  /* 0x000099103e3e7816 */ /* 0x000fe200000000ff */
[----:B------:R-:W-:Y:S04]  /*b900*/  STL [R1+0x484], R43 ;  /* 0x0004842b01007387 */ /* 0x000fe80000100800 */
[----:B------:R-:W-:Y:S01]  /*b910*/  IMAD R62, R62, 0x31, RZ ;  /* 0x000000313e3e7824 */ /* 0x000fe200078e02ff */
[----:B------:R0:W-:Y:S04]  /*b920*/  STL [R1+0x488], R42 ;  /* 0x0004882a01007387 */ /* 0x0001e80000100800 */
[----:B------:R-:W-:Y:S01]  /*b930*/  IADD3 R62, PT, PT, RZ, -R62, RZ ;  /* 0x8000003eff3e7210 */ /* 0x000fe20007ffe0ff */
[----:B0-----:R-:W0:Y:S01]  /*b940*/  @P0 LDC.64 R42, c[0x0][0x3b0] ;  /* 0x0000ec00ff2a0b82 */ /* 0x001e220000000a00 */
[----:B------:R1:W4:Y:S02]  /*b950*/  @!P1 LDG.E.64 R8, desc[UR10][R16.64] ;  /* 0x0000000a10089981 */ /* 0x000324000c1e1b00 */
[----:B------:R-:W-:Y:S01]  /*b960*/  PRMT R62, R62, 0x7710, RZ ;  /* 0x000077103e3e7816 */ /* 0x000fe200000000ff */
[----:B-1----:R-:W-:Y:S01]  /*b970*/  HFMA2 R16, -RZ, RZ, 0, 0 ;  /* 0x00000000ff107431 */ /* 0x002fe200000001ff */
[----:B------:R-:W-:-:S02]  /*b980*/  MOV R17, RZ ;  /* 0x000000ff00117202 */ /* 0x000fc40000000f00 */
[----:B------:R-:W-:-:S04]  /*b990*/  IADD3 R62, PT, PT, R62, R63, RZ ;  /* 0x0000003f3e3e7210 */ /* 0x000fc80007ffe0ff */
[----:B------:R1:W3:Y:S01]  /*b9a0*/  @!P3 LDG.E.64 R16, desc[UR10][R26.64] ;  /* 0x0000000a1a10b981 */ /* 0x0002e2000c1e1b00 */
[----:B------:R-:W-:-:S03]  /*b9b0*/  SHF.L.U32 R62, R62, 0x1, RZ ;  /* 0x000000013e3e7819 */ /* 0x000fc600000006ff */
[----:B------:R1:W-:Y:S02]  /*b9c0*/  STL [R1+0x8bc], R57 ;  /* 0x0008bc3901007387 */ /* 0x0003e40000100800 */
[----:B-1----:R-:W-:Y:S02]  /*b9d0*/  CS2R R26, SRZ ;  /* 0x00000000001a7805 */ /* 0x002fe4000001ff00 */
[----:B------:R-:W-:-:S04]  /*b9e0*/  LOP3.LUT R57, R62, 0xffff, RZ, 0xc0, !PT ;  /* 0x0000ffff3e397812 */ /* 0x000fc800078ec0ff */
[----:B------:R1:W3:Y:S01]  /*b9f0*/  @!P6 LDG.E.64 R26, desc[UR10][R64.64] ;  /* 0x0000000a401ae981 */ /* 0x0002e2000c1e1b00 */
[----:B0-----:R-:W-:Y:S02]  /*ba00*/  MOV R62, R42 ;  /* 0x0000002a003e7202 */ /* 0x001fe40000000f00 */
[----:B------:R-:W-:Y:S01]  /*ba10*/  MOV R63, R43 ;  /* 0x0000002b003f7202 */ /* 0x000fe20000000f00 */
[----:B------:R0:W-:Y:S01]  /*ba20*/  STL [R1+0x930], R57 ;  /* 0x0009303901007387 */ /* 0x0001e20000100800 */
[----:B------:R-:W-:Y:S01]  /*ba30*/  MOV R61, UR7 ;  /* 0x00000007003d7c02 */ /* 0x000fe20008000f00 */
[----:B------:R-:W0:Y:S01]  /*ba40*/  LDC.64 R42, c[0x0][0x3a8] ;  /* 0x0000ea00ff2a7b82 */ /* 0x000e220000000a00 */
[----:B-1----:R-:W-:-:S04]  /*ba50*/  MOV R64, UR13 ;  /* 0x0000000d00407c02 */ /* 0x002fc80008000f00 */
[----:B------:R-:W3:Y:S01]  /*ba60*/  LDG.E.64 R60, desc[UR10][R60.64] ;  /* 0x0000000a3c3c7981 */ /* 0x000ee2000c1e1b00 */
[----:B------:R-:W-:-:S04]  /*ba70*/  IMAD R64, R64, 0x62, R57 ;  /* 0x0000006240407824 */ /* 0x000fc800078e0239 */
[----:B------:R-:W-:-:S05]  /*ba80*/  @P0 IMAD.WIDE R62, R64, 0x2, R62 ;  /* 0x00000002403e0825 */ /* 0x000fca00078e023e */
[----:B0-----:R-:W4:Y:S01]  /*ba90*/  @P0 LDG.E.U16 R57, desc[UR10][R62.64] ;  /* 0x0000000a3e390981 */ /* 0x001f22000c1e1500 */
[----:B------:R-:W-:-:S03]  /*baa0*/  IMAD.WIDE R64, R64, 0x2, R42 ;  /* 0x0000000240407825 */ /* 0x000fc600078e022a */
[----:B------:R-:W5:Y:S04]  /*bab0*/  LDL.LU.64 R42, [R1+0x940] ;  /* 0x00094000012a7983 */ /* 0x000f680000300a00 */
[----:B------:R-:W3:Y:S04]  /*bac0*/  @P0 LDG.E.U16 R62, desc[UR10][R62.64+0x2] ;  /* 0x0000020a3e3e0981 */ /* 0x000ee8000c1e1500 */
[----:B------:R-:W3:Y:S04]  /*bad0*/  LDG.E.U16 R63, desc[UR10][R64.64] ;  /* 0x0000000a403f7981 */ /* 0x000ee8000c1e1500 */
[----:B------:R4:W3:Y:S04]  /*bae0*/  LDG.E.U16 R64, desc[UR10][R64.64+0x2] ;  /* 0x0000020a40407981 */ /* 0x0008e8000c1e1500 */
[----:B------:R0:W-:Y:S02]  /*baf0*/  STL.64 [R1+0x1d8], R2 ;  /* 0x0001d80201007387 */ /* 0x0001e40000100a00 */
[----:B0-----:R-:W-:-:S02]  /*bb00*/  HFMA2 R2, -RZ, RZ, 0, 0 ;  /* 0x00000000ff027431 */ /* 0x001fc400000001ff */
[----:B------:R-:W-:Y:S01]  /*bb10*/  STL.64 [R1+0x3d8], R4 ;  /* 0x0003d80401007387 */ /* 0x000fe20000100a00 */
[----:B--2---:R-:W-:Y:S02]  /*bb20*/  @!P1 MOV R2, R6 ;  /* 0x0000000600029202 */ /* 0x004fe40000000f00 */
[----:B----4-:R-:W-:Y:S02]  /*bb30*/  MOV R65, R57 ;  /* 0x0000003900417202 */ /* 0x010fe40000000f00 */
[----:B------:R0:W5:Y:S04]  /*bb40*/  LDL.LU R57, [R1+0x938] ;  /* 0x0009380001397983 */ /* 0x0001680000300800 */
        /* <DEDUP_REMOVED lines=24> */
[----:B------:R1:W-:Y:S01]  /*bcd0*/  STL [R1+0x8f8], R2 ;  /* 0x0008f80201007387 */ /* 0x0003e20000100800 */
[----:B------:R-:W-:Y:S01]  /*bce0*/  MOV R3, R65 ;  /* 0x0000004100037202 */ /* 0x000fe20000000f00 */
[----:B-1----:R-:W-:Y:S01]  /*bcf0*/  HFMA2 R2, -RZ, RZ, 0, 0 ;  /* 0x00000000ff027431 */ /* 0x002fe200000001ff */
[----:B---3--:R-:W-:Y:S02]  /*bd00*/  @!P3 MOV R2, R16 ;  /* 0x000000100002b202 */ /* 0x008fe40000000f00 */
[----:B------:R-:W-:-:S03]  /*bd10*/  MOV R5, R3 ;  /* 0x0000000300057202 */ /* 0x000fc60000000f00 */
[----:B------:R1:W-:Y:S01]  /*bd20*/  STL [R1+0x53c], R2 ;  /* 0x00053c0201007387 */ /* 0x0003e20000100800 */
[----:B------:R-:W-:Y:S02]  /*bd30*/  HFMA2 R3, -RZ, RZ, 0, 0 ;  /* 0x00000000ff037431 */ /* 0x000fe400000001ff */
[----:B-1----:R-:W-:Y:S01]  /*bd40*/  HFMA2 R2, -RZ, RZ, 0, 0 ;  /* 0x00000000ff027431 */ /* 0x002fe200000001ff */
[----:B------:R-:W-:Y:S02]  /*bd50*/  @!P4 MOV R3, R21 ;  /* 0x000000150003c202 */ /* 0x000fe40000000f00 */
[----:B------:R-:W-:-:S03]  /*bd60*/  @!P3 MOV R2, R17 ;  /* 0x000000110002b202 */ /* 0x000fc60000000f00 */
[----:B------:R1:W-:Y:S04]  /*bd70*/  STL [R1+0x574], R3 ;  /* 0x0005740301007387 */ /* 0x0003e80000100800 */
[----:B------:R2:W-:Y:S01]  /*bd80*/  STL [R1+0x550], R2 ;  /* 0x0005500201007387 */ /* 0x0005e20000100800 */
[----:B-1----:R-:W-:Y:S02]  /*bd90*/  HFMA2 R3, -RZ, RZ, 0, 0 ;  /* 0x00000000ff037431 */ /* 0x002fe400000001ff */
[----:B--2---:R-:W-:Y:S01]  /*bda0*/  HFMA2 R2, -RZ, RZ, 0, 0 ;  /* 0x00000000ff027431 */ /* 0x004fe200000001ff */
[----:B------:R-:W-:Y:S02]  /*bdb0*/  @!P5 MOV R3, R22 ;  /* 0x000000160003d202 */ /* 0x000fe40000000f00 */
[----:B------:R-:W-:-:S02]  /*bdc0*/  @!P4 MOV R2, R18 ;  /* 0x000000120002c202 */ /* 0x000fc40000000f00 */
[----:B------:R-:W-:Y:S01]  /*bdd0*/  R2UR UR28, R60 ;  /* 0x000000003c1c72ca */ /* 0x000fe200000e0000 */
[----:B------:R1:W-:Y:S04]  /*bde0*/  STL [R1+0x90c], R3 ;  /* 0x00090c0301007387 */ /* 0x0003e80000100800 */
[----:B------:R2:W-:Y:S01]  /*bdf0*/  STL [R1+0x8fc], R2 ;  /* 0x0008fc0201007387 */ /* 0x0005e20000100800 */
[----:B------:R-:W-:Y:S02]  /*be00*/  HFMA2 R65, -RZ, RZ, 0, 0 ;  /* 0x00000000ff417431 */ /* 0x000fe400000001ff */
[----:B------:R-:W-:Y:S01]  /*be10*/  HFMA2 R4, -RZ, RZ, 0, 0 ;  /* 0x00000000ff047431 */ /* 0x000fe200000001ff */
[----:B------:R-:W-:Y:S01]  /*be20*/  STL.64 [R1+0x1e0], R6 ;  /* 0x0001e00601007387 */ /* 0x000fe20000100a00 */
[----:B-1----:R-:W-:-:S03]  /*be30*/  HFMA2 R3, -RZ, RZ, 0, 0 ;  /* 0x00000000ff037431 */ /* 0x002fc600000001ff */
[----:B------:R0:W5:Y:S01]  /*be40*/  LDL R60, [R1+0x560] ;  /* 0x00056000013c7983 */ /* 0x0001620000100800 */
[----:B--2---:R-:W-:Y:S01]  /*be50*/  HFMA2 R2, -RZ, RZ, 0, 0 ;  /* 0x00000000ff027431 */ /* 0x004fe200000001ff */
[----:B------:R-:W-:Y:S02]  /*be60*/  @!P5 MOV R3, R23 ;  /* 0x000000170003d202 */ /* 0x000fe40000000f00 */
[----:B------:R-:W-:-:S03]  /*be70*/  @!P4 MOV R2, R19 ;  /* 0x000000130002c202 */ /* 0x000fc60000000f00 */
[----:B------:R1:W-:Y:S04]  /*be80*/  STL [R1+0x910], R3 ;  /* 0x0009100301007387 */ /* 0x0003e80000100800 */
[----:B------:R2:W-:Y:S01]  /*be90*/  STL [R1+0x908], R2 ;  /* 0x0009080201007387 */ /* 0x0005e20000100800 */
[----:B-1----:R-:W-:Y:S01]  /*bea0*/  HFMA2 R3, -RZ, RZ, 0, 0 ;  /* 0x00000000ff037431 */ /* 0x002fe200000001ff */
[----:B--2---:R-:W-:Y:S02]  /*beb0*/  MOV R2, UR28 ;  /* 0x0000001c00027c02 */ /* 0x004fe40008000f00 */
[----:B------:R-:W-:-:S03]  /*bec0*/  @!P5 MOV R3, R24 ;  /* 0x000000180003d202 */ /* 0x000fc60000000f00 */
[----:B------:R-:W-:Y:S01]  /*bed0*/  FFMA.FTZ R2, -R2, UR28, R61 ;  /* 0x0000001c02027c23 */ /* 0x000fe2000801013d */
[----:B------:R-:W-:Y:S01]  /*bee0*/  @!P1 MOV R65, R8 ;  /* 0x0000000800419202 */ /* 0x000fe20000000f00 */
[----:B------:R1:W-:Y:S03]  /*bef0*/  STL [R1+0x588], R3 ;  /* 0x0005880301007387 */ /* 0x0003e60000100800 */
[----:B------:R-:W-:Y:S02]  /*bf00*/  FSETP.GTU.FTZ.AND P1, PT, R2, RZ, PT ;  /* 0x000000ff0200720b */ /* 0x000fe40003f3c000 */
[----:B------:R-:W-:Y:S01]  /*bf10*/  @!P4 MOV R4, R20 ;  /* 0x000000140004c202 */ /* 0x000fe20000000f00 */
[----:B------:R-:W-:Y:S01]  /*bf20*/  STL.64 [R1+0x1f8], R18 ;  /* 0x0001f81201007387 */ /* 0x000fe20000100a00 */
[----:B-1----:R-:W-:-:S03]  /*bf30*/  HFMA2 R3, -RZ, RZ, 0, 0 ;  /* 0x00000000ff037431 */ /* 0x002fc600000001ff */
[----:B------:R-:W-:Y:S01]  /*bf40*/  STL.64 [R1+0x3f8], R20 ;  /* 0x0003f81401007387 */ /* 0x000fe20000100a00 */
[----:B------:R-:W-:-:S03]  /*bf50*/  HADD2.F32 R6, -RZ, R64.H0_H0 ;  /* 0x20000040ff067230 */ /* 0x000fc60000004100 */
[----:B------:R-:W-:Y:S01]  /*bf60*/  STL.64 [R1+0x200], R22 ;  /* 0x0002001601007387 */ /* 0x000fe20000100a00 */
[----:B------:R-:W-:Y:S01]  /*bf70*/  @!P5 MOV R3, R25 ;  /* 0x000000190003d202 */ /* 0x000fe20000000f00 */
[----:B------:R-:W-:Y:S02]  /*bf80*/  VOTEU.ANY UP0, P1 ;  /* 0x0000000000ff7886 */ /* 0x000fe40000800100 */
[----:B------:R-:W-:Y:S03]  /*bf90*/  STL [R1+0x570], R4 ;  /* 0x0005700401007387 */ /* 0x000fe60000100800 */
[----:B------:R-:W1:Y:S01]  /*bfa0*/  @UP0 LDCU UR5, c[0x0][0x3c0] ;  /* 0x00007800ff0507ac */ /* 0x000e620008000800 */
[----:B------:R2:W-:Y:S01]  /*bfb0*/  STL [R1+0x590], R3 ;  /* 0x0005900301007387 */ /* 0x0005e20000100800 */
[----:B------:R-:W-:-:S03]  /*bfc0*/  PLOP3.LUT P1, PT, PT, PT, UP0, 0x80, 0x8 ;  /* 0x000000000008781c */ /* 0x000fc60003f2f008 */
[----:B------:R-:W-:Y:S04]  /*bfd0*/  STL.64 [R1+0x400], R24 ;  /* 0x0004001801007387 */ /* 0x000fe80000100a00 */
[----:B------:R-:W-:Y:S01]  /*bfe0*/  STL.64 [R1+0x208], R26 ;  /* 0x0002081a01007387 */ /* 0x000fe20000100a00 */
[----:B--2---:R-:W-:-:S03]  /*bff0*/  HFMA2 R3, -RZ, RZ, 0, 0 ;  /* 0x00000000ff037431 */ /* 0x004fc600000001ff */
[----:B------:R-:W-:Y:S01]  /*c000*/  STL.64 [R1+0x408], R28 ;  /* 0x0004081c01007387 */ /* 0x000fe20000100a00 */
[----:B------:R-:W-:Y:S01]  /*c010*/  @!P6 MOV R3, R26 ;  /* 0x0000001a0003e202 */ /* 0x000fe20000000f00 */
[----:B-1----:R-:W-:Y:S01]  /*c020*/  @P1 FADD.FTZ R2, R2, UR5 ;  /* 0x0000000502021e21 */ /* 0x002fe20008010000 */
[----:B------:R-:W-:Y:S01]  /*c030*/  HFMA2 R4, -RZ, RZ, 0, 0 ;  /* 0x00000000ff047431 */ /* 0x000fe200000001ff */
[----:B------:R0:W5:Y:S04]  /*c040*/  LDL R18, [R1+0x7d8] ;  /* 0x0007d80001127983 */ /* 0x0001680000100800 */
[----:B------:R1:W-:Y:S04]  /*c050*/  STL [R1+0x914], R3 ;  /* 0x0009140301007387 */ /* 0x0003e80000100800 */
[----:B------:R0:W5:Y:S04]  /*c060*/  LDL R19, [R1+0x7dc] ;  /* 0x0007dc0001137983 */ /* 0x0001680000100800 */
[----:B------:R0:W5:Y:S01]  /*c070*/  LDL R20, [R1+0x800] ;  /* 0x0008000001147983 */ /* 0x0001620000100800 */
[----:B-1----:R-:W-:-:S03]  /*c080*/  HFMA2 R3, -RZ, RZ, 0, 0 ;  /* 0x00000000ff037431 */ /* 0x002fc600000001ff */
[----:B------:R0:W5:Y:S01]  /*c090*/  LDL R21, [R1+0x804] ;  /* 0x0008040001157983 */ /* 0x0001620000100800 */
[----:B------:R-:W-:-:S03]  /*c0a0*/  @!P6 MOV R3, R27 ;  /* 0x0000001b0003e202 */ /* 0x000fc60000000f00 */
[----:B------:R0:W5:Y:S04]  /*c0b0*/  LDL R22, [R1+0x828] ;  /* 0x0008280001167983 */ /* 0x0001680000100800 */
[----:B------:R1:W-:Y:S01]  /*c0c0*/  STL [R1+0x91c], R3 ;  /* 0x00091c0301007387 */ /* 0x0003e20000100800 */
[----:B------:R-:W-:-:S03]  /*c0d0*/  @!P6 MOV R4, R28 ;  /* 0x0000001c0004e202 */ /* 0x000fc60000000f00 */
[----:B------:R0:W5:Y:S04]  /*c0e0*/  LDL R23, [R1+0x82c] ;  /* 0x00082c0001177983 */ /* 0x0001680000100800 */
[----:B------:R0:W5:Y:S01]  /*c0f0*/  LDL R24, [R1+0x834] ;  /* 0x0008340001187983 */ /* 0x0001620000100800 */
[----:B-1----:R1:W2:Y:S03]  /*c100*/  @P1 MUFU.RSQ R3, R2 ;  /* 0x0000000200031308 */ /* 0x0022a60000001400 */
[----:B------:R0:W5:Y:S04]  /*c110*/  LDL R25, [R1+0x838] ;  /* 0x0008380001197983 */ /* 0x0001680000100800 */
[----:B------:R0:W5:Y:S01]  /*c120*/  LDL R26, [R1+0x83c] ;  /* 0x00083c00011a7983 */ /* 0x0001620000100800 */
[----:B-1----:R-:W-:-:S03]  /*c130*/  HFMA2 R2, -RZ, RZ, 0, 0 ;  /* 0x00000000ff027431 */ /* 0x002fc600000001ff */
[----:B------:R0:W5:Y:S04]  /*c140*/  LDL R27, [R1+0x844] ;  /* 0x00084400011b7983 */ /* 0x0001680000100800 */
[----:B------:R0:W5:Y:S01]  /*c150*/  LDL R28, [R1+0x848] ;  /* 0x00084800011c7983 */ /* 0x0001620000100800 */
[----:B------:R-:W-:Y:S02]  /*c160*/  @!P6 MOV R2, R29 ;  /* 0x0000001d0002e202 */ /* 0x000fe40000000f00 */
[----:B--2---:R-:W-:Y:S01]  /*c170*/  @P1 R2UR UR5, R3 ;  /* 0x00000000030512ca */ /* 0x004fe200000e0000 */
[----:B------:R0:W5:Y:S04]  /*c180*/  LDL R29, [R1+0x854] ;  /* 0x00085400011d7983 */ /* 0x0001680000100800 */
[----:B------:R1:W-:Y:S01]  /*c190*/  STL [R1+0x5ac], R2 ;  /* 0x0005ac0201007387 */ /* 0x0003e20000100800 */
[----:B------:R-:W-:Y:S01]  /*c1a0*/  MOV R3, RZ ;  /* 0x000000ff00037202 */ /* 0x000fe20000000f00 */
[----:B------:R-:W-:-:S02]  /*c1b0*/  @P0 HADD2.F32 R3, -RZ, R62.H0_H0 ;  /* 0x2000003eff030230 */ /* 0x000fc40000004100 */
[----:B------:R0:W5:Y:S04]  /*c1c0*/  LDL R61, [R1+0x87c] ;  /* 0x00087c00013d7983 */ /* 0x0001680000100800 */
[----:B------:R0:W5:Y:S01]  /*c1d0*/  LDL R62, [R1+0x914] ;  /* 0x00091400013e7983 */ /* 0x0001620000100800 */
[----:B-1----:R-:W-:-:S03]  /*c1e0*/  HFMA2 R2, -RZ, RZ, 0, 0 ;  /* 0x00000000ff027431 */ /* 0x002fc600000001ff */
[----:B------:R0:W5:Y:S01]  /*c1f0*/  LDL R64, [R1+0x5d4] ;  /* 0x0005d40001407983 */ /* 0x0001620000100800 */
[----:B------:R-:W-:Y:S02]  /*c200*/  @P0 HADD2.F32 R2, -RZ, R5.H0_H0 ;  /* 0x20000005ff020230 */ /* 0x000fe40000004100 */
[----:B------:R-:W-:Y:S02]  /*c210*/  HADD2.F32 R5, -RZ, R63.H0_H0 ;  /* 0x2000003fff057230 */ /* 0x000fe40000004100 */
        /* <DEDUP_REMOVED lines=1137> */
.L_x_1714:
        /* <DEDUP_REMOVED lines=2686> */
.L_x_1715:
        /* <DEDUP_REMOVED lines=88> */
.L_x_1717:
[----:B------:R-:W-:Y:S05]  /*1b690*/  BSYNC.RECONVERGENT B0 ;  /* 0x0000000000007941 */ /* 0x000fea0003800200 */
.L_x_1716:
        /* <DEDUP_REMOVED lines=38> */
.L_x_1719:
[----:B------:R-:W-:Y:S05]  /*1b900*/  BSYNC.RECONVERGENT B0 ;  /* 0x0000000000007941 */ /* 0x000fea0003800200 */
.L_x_1718:
        /* <DEDUP_REMOVED lines=30> */
.L_x_1721:
[----:B------:R-:W-:Y:S05]  /*1baf0*/  BSYNC.RECONVERGENT B0 ;  /* 0x0000000000007941 */ /* 0x000fea0003800200 */
.L_x_1720:
        /* <DEDUP_REMOVED lines=34> */
.L_x_1725:
[----:B------:R-:W2:Y:S04]  /*1bd20*/  LDG.E.STRONG.GPU R0, desc[UR10][R12.64] ;  /* 0x0000000a0c007981 */ /* 0x000ea8000c1ef900 */
[----:B--2---:R-:W-:Y:S04]  /*1bd30*/  CCTL.IVALL ;  /* 0x00000000ff00798f */ /* 0x004fe80002000000 */
[----:B------:R0:W-:Y:S01]  /*1bd40*/  STL [R1], R0 ;  /* 0x0000000001007387 */ /* 0x0001e20000100800 */
[----:B------:R-:W-:-:S13]  /*1bd50*/  ISETP.NE.AND P0, PT, R0, UR5, PT ;  /* 0x0000000500007c0c */ /* 0x000fda000bf05270 */
[----:B0-----:R-:W-:Y:S05]  /*1bd60*/  @P0 BRA `(.L_x_1725) ;  /* 0xfffffffc00ec0947 */ /* 0x001fea000383ffff */
.L_x_1724:
[----:B------:R-:W-:Y:S05]  /*1bd70*/  BSYNC.RECONVERGENT B0 ;  /* 0x0000000000007941 */ /* 0x000fea0003800200 */
.L_x_1723:
        /* <DEDUP_REMOVED lines=15> */
.L_x_1727:
        /* <DEDUP_REMOVED lines=77> */
.L_x_1726:
        /* <DEDUP_REMOVED lines=52> */
.L_x_1728:
        /* <DEDUP_REMOVED lines=27> */
.L_x_1729:
        /* <DEDUP_REMOVED lines=12> */
.L_x_1730:
[----:B------:R-:W-:Y:S05]  /*1c8f0*/  BSYNC.RECONVERGENT B0 ;  /* 0x0000000000007941 */ /* 0x000fea0003800200 */
.L_x_1722:
        /* <DEDUP_REMOVED lines=17> */
.L_x_1736:
        /* <DEDUP_REMOVED lines=57> */
.L_x_1732:
[----:B------:R-:W-:Y:S05]  /*1cda0*/  BSYNC.RECONVERGENT B0 ;  /* 0x0000000000007941 */ /* 0x000fea0003800200 */
.L_x_1731:
        /* <DEDUP_REMOVED lines=19> */
.L_x_1733:
        /* <DEDUP_REMOVED lines=15> */
.L_x_1735:
[----:B------:R-:W-:Y:S05]  /*1cfd0*/  BSYNC.RECONVERGENT B0 ;  /* 0x0000000000007941 */ /* 0x000fea0003800200 */
.L_x_1734:
        /* <DEDUP_REMOVED lines=10> */
.L_x_1713:
        /* <DEDUP_REMOVED lines=16> */
.L_x_1739:
[----:B------:R-:W-:Y:S05]  /*1d180*/  BSYNC.RECONVERGENT B0 ;  /* 0x0000000000007941 */ /* 0x000fea0003800200 */
.L_x_1738:
        /* <DEDUP_REMOVED lines=11> */
.L_x_1741:
[----:B------:R-:W2:Y:S04]  /*1d240*/  LDG.E.STRONG.GPU R5, desc[UR10][R2.64] ;  /* 0x0000000a02057981 */ /* 0x000ea8000c1ef900 */
[----:B--2---:R-:W-:Y:S01]  /*1d250*/  CCTL.IVALL ;  /* 0x00000000ff00798f */ /* 0x004fe20002000000 */
[----:B------:R-:W-:Y:S05]  /*1d260*/  YIELD ;  /* 0x0000000000007946 */ /* 0x000fea0003800000 */
[----:B------:R-:W-:-:S13]  /*1d270*/  ISETP.NE.AND P0, PT, R5, R0, PT ;  /* 0x000000000500720c */ /* 0x000fda0003f05270 */
[----:B------:R-:W-:Y:S05]  /*1d280*/  @P0 BRA `(.L_x_1741) ;  /* 0xfffffffc00ec0947 */ /* 0x000fea000383ffff */
.L_x_1740:
        /* <DEDUP_REMOVED lines=76> */
.L_x_1744:
        /* <DEDUP_REMOVED lines=31> */
.L_x_1743:
[----:B------:R-:W-:Y:S05]  /*1d940*/  BSYNC.RECONVERGENT B0 ;  /* 0x0000000000007941 */ /* 0x000fea0003800200 */
.L_x_1742:
        /* <DEDUP_REMOVED lines=10> */
.L_x_1745:
        /* <DEDUP_REMOVED lines=87> */
.L_x_1746:
        /* <DEDUP_REMOVED lines=10> */
.L_x_4771:


//--------------------- .text._Z35group_norm_nhwc_fwd_one_pass_kernelI11Bf16IOFp32WLi64ELi98ELi392EEv26Group_norm_nhwc_fwd_params --------------------------
	.section	.text._Z35group_norm_nhwc_fwd_one_pass_kernelI11Bf16IOFp32WLi64ELi98ELi392EEv26Group_norm_nhwc_fwd_params,"ax",@progbits
	.align	128
        .global         _Z35group_norm_nhwc_fwd_one_pass_kernelI11Bf16IOFp32WLi64ELi98ELi392EEv26Group_norm_nhwc_fwd_params
        .type           _Z35group_norm_nhwc_fwd_one_pass_kernelI11Bf16IOFp32WLi64ELi98ELi392EEv26Group_norm_nhwc_fwd_params,@function
        .size           _Z35group_norm_nhwc_fwd_one_pass_kernelI11Bf16IOFp32WLi64ELi98ELi392EEv26Group_norm_nhwc_fwd_params,(.L_x_4772 - _Z35group_norm_nhwc_fwd_one_pass_kernelI11Bf16IOFp32WLi64ELi98ELi392EEv26Group_norm_nhwc_fwd_params)
        .other          _Z35group_norm_nhwc_fwd_one_pass_kernelI11Bf16IOFp32WLi64ELi98ELi392EEv26Group_norm_nhwc_fwd_params,@"STO_CUDA_ENTRY STV_DEFAULT"
_Z35group_norm_nhwc_fwd_one_pass_kernelI11Bf16IOFp32WLi64ELi98ELi392EEv26Group_norm_nhwc_fwd_params:
.text._Z35group_norm_nhwc_fwd_one_pass_kernelI11Bf16IOFp32WLi64ELi98ELi392EEv26Group_norm_nhwc_fwd_params:
[----:B------:R-:W-:Y:S01]  /*0000*/  LDC R1, c[0x0][0x37c] ;  /* 0x0000df00ff017b82 */ /* 0x000fe20000000800 */
[----:B------:R-:W0:Y:S01]  /*0010*/  S2R R0, SR_CTAID.Y ;  /* 0x0000000000007919 */ /* 0x000e220000002600 */
[----:B------:R-:W1:Y:S01]  /*0020*/  LDCU UR4, c[0x0][0x3f8] ;  /* 0x00007f00ff0477ac */ /* 0x000e620008000800 */
[----:B------:R-:W1:Y:S02]  /*0030*/  LDCU UR5, c[0x0][0x3c8] ;  /* 0x00007900ff0577ac */ /* 0x000e640008000800 */
[----:B-1----:R-:W-:-:S06]  /*0040*/  UIMAD UR4, UR4, UR5, URZ ;  /* 0x00000005040472a4 */ /* 0x002fcc000f8e02ff */
[----:B0-----:R-:W-:-:S13]  /*0050*/  ISETP.GE.AND P0, PT, R0, UR4, PT ;  /* 0x0000000400007c0c */ /* 0x001fda000bf06270 */
[----:B------:R-:W-:Y:S05]  /*0060*/  @P0 EXIT ;  /* 0x000000000000094d */ /* 0x000fea0003800000 */
[----:B------:R-:W0:Y:S01]  /*0070*/  S2R R2, SR_TID.X ;  /* 0x0000000000027919 */ /* 0x000e220000002100 */
[----:B------:R-:W1:Y:S01]  /*0080*/  LDCU UR4, c[0x0][0x404] ;  /* 0x00008080ff0477ac */ /* 0x000e620008000800 */
[----:B------:R-:W2:Y:S01]  /*0090*/  LDC R5, c[0x0][0x374] ;  /* 0x0000dd00ff057b82 */ /* 0x000ea20000000800 */
[----:B------:R-:W-:Y:S01]  /*00a0*/  HFMA2 R6, -RZ, RZ, 0, 0 ;  /* 0x00000000ff067431 */ /* 0x000fe200000001ff */
[----:B------:R-:W3:Y:S01]  /*00b0*/  S2R R3, SR_CTAID.X ;  /* 0x0000000000037919 */ /* 0x000ee20000002500 */
[----:B------:R-:W4:Y:S01]  /*00c0*/  LDCU.64 UR6, c[0x0][0x388] ;  /* 0x00007100ff0677ac */ /* 0x000f220008000a00 */
[----:B------:R-:W-:Y:S02]  /*00d0*/  MOV R8, R0 ;  /* 0x0000000000087202 */ /* 0x000fe40000000f00 */
[----:B----4-:R-:W-:Y:S02]  /*00e0*/  ISETP.NE.U32.AND P1, PT, RZ, UR6, PT ;  /* 0x00000006ff007c0c */ /* 0x010fe4000bf25070 */
[----:B0-----:R-:W-:-:S02]  /*00f0*/  LOP3.LUT R4, R2, 0xffff, RZ, 0xc0, !PT ;  /* 0x0000ffff02047812 */ /* 0x001fc400078ec0ff */
[----:B---3--:R-:W-:-:S03]  /*0100*/  LOP3.LUT P0, RZ, R2, R3, RZ, 0xfc, !PT ;  /* 0x0000000302ff7212 */ /* 0x008fc6000780fcff */
[----:B------:R-:W-:Y:S01]  /*0110*/  IMAD R4, R4, 0x53a, RZ ;  /* 0x0000053a04047824 */ /* 0x000fe200078e02ff */
[----:B------:R-:W-:Y:S01]  /*0120*/  ISETP.NE.AND.EX P0, PT, RZ, UR7, !P0, P1 ;  /* 0x00000007ff007c0c */ /* 0x000fe2000c705310 */
[----:B------:R-:W0:Y:S03]  /*0130*/  LDCU.64 UR6, c[0x0][0x358] ;  /* 0x00006b00ff0677ac */ /* 0x000e260008000a00 */
[----:B------:R-:W-:Y:S02]  /*0140*/  SHF.R.U32.HI R54, RZ, 0x10, R4 ;  /* 0x00000010ff367819 */ /* 0x000fe40000011604 */
[----:B------:R-:W3:Y:S02]  /*0150*/  S2R R4, SR_LANEID ;  /* 0x0000000000047919 */ /* 0x000ee40000000000 */
[----:B------:R-:W-:Y:S01]  /*0160*/  PRMT R9, R54, 0x9910, RZ ;  /* 0x0000991036097816 */ /* 0x000fe200000000ff */
[----:B-1----:R-:W-:-:S04]  /*0170*/  IMAD R7, R3, UR4, R54 ;  /* 0x0000000403077c24 */ /* 0x002fc8000f8e0236 */
[----:B------:R-:W-:Y:S01]  /*0180*/  IMAD R9, R9, 0x31, RZ ;  /* 0x0000003109097824 */ /* 0x000fe200078e02ff */
[C---:B------:R-:W-:Y:S02]  /*0190*/  IADD3 R52, PT, PT, R7.reuse, 0x8, RZ ;  /* 0x0000000807347810 */ /* 0x040fe40007ffe0ff */
[C---:B------:R-:W-:Y:S02]  /*01a0*/  IADD3 R50, PT, PT, R7.reuse, 0x10, RZ ;  /* 0x0000001007327810 */ /* 0x040fe40007ffe0ff */
[----:B------:R-:W-:Y:S02]  /*01b0*/  IADD3 R9, PT, PT, RZ, -R9, RZ ;  /* 0x80000009ff097210 */ /* 0x000fe40007ffe0ff */
[----:B------:R-:W-:Y:S02]  /*01c0*/  IADD3 R48, PT, PT, R7, 0x18, RZ ;  /* 0x0000001807307810 */ /* 0x000fe40007ffe0ff */
[----:B------:R-:W-:Y:S02]  /*01d0*/  PRMT R15, R9, 0x7710, RZ ;  /* 0x00007710090f7816 */ /* 0x000fe400000000ff */
[----:B------:R-:W-:-:S02]  /*01e0*/  IADD3 R46, PT, PT, R7, 0x28, RZ ;  /* 0x00000028072e7810 */ /* 0x000fc40007ffe0ff */
[C---:B------:R-:W-:Y:S02]  /*01f0*/  IADD3 R44, PT, PT, R7.reuse, 0x30, RZ ;  /* 0x00000030072c7810 */ /* 0x040fe40007ffe0ff */
[----:B------:R-:W-:Y:S02]  /*0200*/  IADD3 R7, PT, PT, R7, 0x38, RZ ;  /* 0x0000003807077810 */ /* 0x000fe40007ffe0ff */
[----:B------:R-:W-:Y:S02]  /*0210*/  IADD3 R10, PT, PT, R15, R2, RZ ;  /* 0x000000020f0a7210 */ /* 0x000fe40007ffe0ff */
[----:B------:R-:W-:Y:S02]  /*0220*/  SHF.R.S32.HI R9, RZ, 0x1f, R52 ;  /* 0x0000001fff097819 */ /* 0x000fe40000011434 */
[----:B------:R-:W-:Y:S02]  /*0230*/  SHF.R.S32.HI R11, RZ, 0x1f, R50 ;  /* 0x0000001fff0b7819 */ /* 0x000fe40000011432 */
[----:B------:R-:W-:-:S02]  /*0240*/  SHF.R.S32.HI R13, RZ, 0x1f, R48 ;  /* 0x0000001fff0d7819 */ /* 0x000fc40000011430 */
[----:B------:R-:W-:Y:S02]  /*0250*/  SHF.R.S32.HI R15, RZ, 0x1f, R46 ;  /* 0x0000001fff0f7819 */ /* 0x000fe4000001142e */
[----:B------:R-:W-:Y:S02]  /*0260*/  SHF.R.S32.HI R33, RZ, 0x1f, R44 ;  /* 0x0000001fff217819 */ /* 0x000fe4000001142c */
[----:B------:R-:W-:Y:S02]  /*0270*/  SHF.R.S32.HI R35, RZ, 0x1f, R7 ;  /* 0x0000001fff237819 */ /* 0x000fe40000011407 */
[----:B0-23--:R-:W-:-:S07]  /*0280*/  SHF.L.U32 R10, R10, 0x1, RZ ;  /* 0x000000010a0a7819 */ /* 0x00dfce00000006ff */
.L_x_1788:
[----:B0-234-:R-:W0:Y:S01]  /*0290*/  LDC R23, c[0x0][0x3f8] ;  /* 0x0000fe00ff177b82 */ /* 0x01de220000000800 */
[----:B------:R-:W1:Y:S01]  /*02a0*/  LDCU UR8, c[0x0][0x404] ;  /* 0x00008080ff0877ac */ /* 0x000e620008000800 */
[----:B------:R-:W-:Y:S01]  /*02b0*/  LOP3.LUT R56, R10, 0xffff, RZ, 0xc0, !PT ;  /* 0x0000ffff0a387812 */ /* 0x000fe200078ec0ff */
[----:B------:R-:W2:Y:S01]  /*02c0*/  LDCU.64 UR4, c[0x0][0x3e8] ;  /* 0x00007d00ff0477ac */ /* 0x000ea20008000a00 */
[----:B-1----:R-:W-:Y:S01]  /*02d0*/  IMAD R29, R3, UR8, R54 ;  /* 0x00000008031d7c24 */ /* 0x002fe2000f8e0236 */
[----:B------:R-:W1:Y:S01]  /*02e0*/  LDCU.64 UR8, c[0x0][0x3f0] ;  /* 0x00007e00ff0877ac */ /* 0x000e620008000a00 */
[----:B--2---:R-:W-:Y:S02]  /*02f0*/  ISETP.GE.U32.AND P5, PT, R52, UR4, PT ;  /* 0x0000000434007c0c */ /* 0x004fe4000bfa6070 */
[----:B0----5:R-:W-:Y:S02]  /*0300*/  IABS R19, R23 ;  /* 0x0000001700137213 */ /* 0x021fe40000000000 */
[----:B------:R-:W-:-:S02]  /*0310*/  ISETP.GE.U32.AND P4, PT, R29, UR4, PT ;  /* 0x000000041d007c0c */ /* 0x000fc4000bf86070 */
[----:B------:R-:W0:Y:S01]  /*0320*/  I2F.RP R12, R19 ;  /* 0x00000013000c7306 */ /* 0x000e220000209400 */
[----:B------:R-:W-:Y:S02]  /*0330*/  IADD3 R31, PT, PT, R29, 0x20, RZ ;  /* 0x000000201d1f7810 */ /* 0x000fe40007ffe0ff */
[----:B------:R-:W-:Y:S02]  /*0340*/  ISETP.GE.AND.EX P5, PT, R9, UR5, PT, P5 ;  /* 0x0000000509007c0c */ /* 0x000fe4000bfa6350 */
[----:B------:R-:W-:-:S03]  /*0350*/  SHF.R.S32.HI R37, RZ, 0x1f, R31 ;  /* 0x0000001fff257819 */ /* 0x000fc6000001141f */
[----:B0-----:R-:W0:Y:S02]  /*0360*/  MUFU.RCP R12, R12 ;  /* 0x0000000c000c7308 */ /* 0x001e240000001000 */
[----:B0-----:R-:W-:-:S06]  /*0370*/  IADD3 R16, PT, PT, R12, 0xffffffe, RZ ;  /* 0x0ffffffe0c107810 */ /* 0x001fcc0007ffe0ff */
[----:B------:R0:W2:Y:S02]  /*0380*/  F2I.FTZ.U32.TRUNC.NTZ R17, R16 ;  /* 0x0000001000117305 */ /* 0x0000a4000021f000 */
[----:B0-----:R-:W-:Y:S02]  /*0390*/  MOV R16, RZ ;  /* 0x000000ff00107202 */ /* 0x001fe40000000f00 */
[----:B--2---:R-:W-:-:S05]  /*03a0*/  IADD3 R14, PT, PT, RZ, -R17, RZ ;  /* 0x80000011ff0e7210 */ /* 0x004fca0007ffe0ff */
[----:B------:R-:W-:Y:S01]  /*03b0*/  IMAD R21, R14, R19, RZ ;  /* 0x000000130e157224 */ /* 0x000fe200078e02ff */
[----:B------:R-:W-:-:S03]  /*03c0*/  IABS R14, R8 ;  /* 0x00000008000e7213 */ /* 0x000fc60000000000 */
[----:B------:R-:W-:Y:S01]  /*03d0*/  IMAD.HI.U32 R17, R17, R21, R16 ;  /* 0x0000001511117227 */ /* 0x000fe200078e0010 */
[----:B------:R-:W-:-:S04]  /*03e0*/  SHF.R.S32.HI R21, RZ, 0x1f, R29 ;  /* 0x0000001fff157819 */ /* 0x000fc8000001141d */
[----:B------:R-:W-:Y:S01]  /*03f0*/  ISETP.GE.AND.EX P4, PT, R21, UR5, PT, P4 ;  /* 0x0000000515007c0c */ /* 0x000fe2000bf86340 */
[----:B------:R-:W-:-:S05]  /*0400*/  IMAD.HI.U32 R17, R17, R14, RZ ;  /* 0x0000000e11117227 */ /* 0x000fca00078e00ff */
[----:B------:R-:W-:-:S05]  /*0410*/  IADD3 R12, PT, PT, -R17, RZ, RZ ;  /* 0x000000ff110c7210 */ /* 0x000fca0007ffe1ff */
[C---:B------:R-:W-:Y:S02]  /*0420*/  IMAD R12, R19.reuse, R12, R14 ;  /* 0x0000000c130c7224 */ /* 0x040fe400078e020e */
[----:B------:R-:W0:Y:S03]  /*0430*/  @!P4 LDC.64 R24, c[0x0][0x390] ;  /* 0x0000e400ff18cb82 */ /* 0x000e260000000a00 */
[----:B------:R-:W-:-:S13]  /*0440*/  ISETP.GT.U32.AND P2, PT, R19, R12, PT ;  /* 0x0000000c1300720c */ /* 0x000fda0003f44070 */
[-C--:B------:R-:W-:Y:S02]  /*0450*/  @!P2 IADD3 R12, PT, PT, R12, -R19.reuse, RZ ;  /* 0x800000130c0ca210 */ /* 0x080fe40007ffe0ff */
[----:B------:R-:W-:Y:S02]  /*0460*/  @!P2 IADD3 R17, PT, PT, R17, 0x1, RZ ;  /* 0x000000011111a810 */ /* 0x000fe40007ffe0ff */
[----:B------:R-:W-:Y:S02]  /*0470*/  ISETP.GE.U32.AND P1, PT, R12, R19, PT ;  /* 0x000000130c00720c */ /* 0x000fe40003f26070 */
[----:B------:R-:W-:Y:S02]  /*0480*/  LOP3.LUT R12, R8, R23, RZ, 0x3c, !PT ;  /* 0x00000017080c7212 */ /* 0x000fe400078e3cff */
[----:B------:R-:W-:Y:S02]  /*0490*/  ISETP.NE.AND P2, PT, R23, RZ, PT ;  /* 0x000000ff1700720c */ /* 0x000fe40003f45270 */
[----:B------:R-:W-:-:S07]  /*04a0*/  ISETP.GE.AND P3, PT, R12, RZ, PT ;  /* 0x000000ff0c00720c */ /* 0x000fce0003f66270 */
[----:B------:R-:W-:-:S04]  /*04b0*/  @P1 IADD3 R17, PT, PT, R17, 0x1, RZ ;  /* 0x0000000111111810 */ /* 0x000fc80007ffe0ff */
[----:B------:R-:W-:Y:S02]  /*04c0*/  MOV R19, R17 ;  /* 0x0000001100137202 */ /* 0x000fe40000000f00 */
[----:B------:R-:W2:Y:S02]  /*04d0*/  @!P4 LDC.64 R16, c[0x0][0x3e0] ;  /* 0x0000f800ff10cb82 */ /* 0x000ea40000000a00 */
[----:B------:R-:W-:Y:S02]  /*04e0*/  @!P3 IADD3 R19, PT, PT, -R19, RZ, RZ ;  /* 0x000000ff1313b210 */ /* 0x000fe40007ffe1ff */
[----:B------:R-:W-:Y:S02]  /*04f0*/  @!P2 LOP3.LUT R19, RZ, R23, RZ, 0x33, !PT ;  /* 0x00000017ff13a212 */ /* 0x000fe400078e33ff */
[----:B------:R-:W-:Y:S02]  /*0500*/  ISETP.GE.U32.AND P2, PT, R31, UR4, PT ;  /* 0x000000041f007c0c */ /* 0x000fe4000bf46070 */
[----:B------:R-:W-:-:S02]  /*0510*/  IADD3 R53, PT, PT, -R19, RZ, RZ ;  /* 0x000000ff13357210 */ /* 0x000fc40007ffe1ff */
[----:B------:R-:W-:Y:S02]  /*0520*/  ISETP.GE.AND.EX P2, PT, R37, UR5, PT, P2 ;  /* 0x0000000525007c0c */ /* 0x000fe4000bf46320 */
[----:B------:R-:W-:Y:S01]  /*0530*/  SHF.R.S32.HI R12, RZ, 0x1f, R19 ;  /* 0x0000001fff0c7819 */ /* 0x000fe20000011413 */
[----:B------:R-:W-:Y:S02]  /*0540*/  IMAD R53, R23, R53, R8 ;  /* 0x0000003517357224 */ /* 0x000fe400078e0208 */
[----:B------:R-:W3:Y:S02]  /*0550*/  @!P5 LDC.64 R22, c[0x0][0x3e0] ;  /* 0x0000f800ff16db82 */ /* 0x000ee40000000a00 */
[----:B------:R-:W-:Y:S02]  /*0560*/  IMAD R53, R53, 0x62, RZ ;  /* 0x0000006235357824 */ /* 0x000fe400078e02ff */
[----:B-1----:R-:W-:-:S03]  /*0570*/  IMAD R12, R12, UR8, RZ ;  /* 0x000000080c0c7c24 */ /* 0x002fc6000f8e02ff */
[----:B------:R-:W-:Y:S01]  /*0580*/  IADD3 R56, P1, PT, R53, R56, RZ ;  /* 0x0000003835387210 */ /* 0x000fe20007f3e0ff */
[----:B------:R-:W1:Y:S01]  /*0590*/  @!P2 LDC.64 R26, c[0x0][0x3e0] ;  /* 0x0000f800ff1aab82 */ /* 0x000e620000000a00 */
[----:B------:R-:W-:Y:S02]  /*05a0*/  IMAD R59, R19, UR9, R12 ;  /* 0x00000009133b7c24 */ /* 0x000fe4000f8e020c */
[----:B------:R-:W-:Y:S01]  /*05b0*/  LEA.HI.X.SX32 R57, R53, RZ, 0x1, P1 ;  /* 0x000000ff35397211 */ /* 0x000fe200008f0eff */
[----:B--2---:R-:W-:Y:S01]  /*05c0*/  @!P4 IMAD R12, R21, R16, RZ ;  /* 0x00000010150cc224 */ /* 0x004fe200078e02ff */
[----:B------:R-:W-:Y:S01]  /*05d0*/  ISETP.GE.U32.AND P1, PT, R50, UR4, PT ;  /* 0x0000000432007c0c */ /* 0x000fe2000bf26070 */
[----:B------:R-:W-:-:S03]  /*05e0*/  IMAD.WIDE.U32 R56, R19, UR8, R56 ;  /* 0x0000000813387c25 */ /* 0x000fc6000f8e0038 */
[----:B------:R-:W-:Y:S01]  /*05f0*/  ISETP.GE.AND.EX P1, PT, R11, UR5, PT, P1 ;  /* 0x000000050b007c0c */ /* 0x000fe2000bf26310 */
[----:B------:R-:W2:Y:S01]  /*0600*/  @!P2 LDC.64 R20, c[0x0][0x390] ;  /* 0x0000e400ff14ab82 */ /* 0x000ea20000000a00 */
[----:B------:R-:W-:Y:S01]  /*0610*/  @!P4 IMAD R39, R29, R17, R12 ;  /* 0x000000111d27c224 */ /* 0x000fe200078e020c */
[----:B------:R-:W-:Y:S02]  /*0620*/  IADD3 R59, PT, PT, R57, R59, RZ ;  /* 0x0000003b393b7210 */ /* 0x000fe40007ffe0ff */
[----:B------:R-:W-:-:S04]  /*0630*/  @!P4 MOV R58, R56 ;  /* 0x00000038003ac202 */ /* 0x000fc80000000f00 */
[----:B------:R-:W4:Y:S01]  /*0640*/  @!P5 LDC.64 R18, c[0x0][0x390] ;  /* 0x0000e400ff12db82 */ /* 0x000f220000000a00 */
[----:B------:R-:W-:-:S04]  /*0650*/  @!P4 IMAD.WIDE.U32 R28, R29, R16, R58 ;  /* 0x000000101d1cc225 */ /* 0x000fc800078e003a */
[----:B-1----:R-:W-:Y:S01]  /*0660*/  @!P2 IMAD R14, R37, R26, RZ ;  /* 0x0000001a250ea224 */ /* 0x002fe200078e02ff */
[----:B------:R-:W-:Y:S02]  /*0670*/  @!P4 IADD3 R12, PT, PT, R29, R39, RZ ;  /* 0x000000271d0cc210 */ /* 0x000fe40007ffe0ff */
[----:B------:R-:W1:Y:S01]  /*0680*/  @!P1 LDC.64 R16, c[0x0][0x3e0] ;  /* 0x0000f800ff109b82 */ /* 0x000e620000000a00 */
[C---:B0-----:R-:W-:Y:S01]  /*0690*/  @!P4 LEA R24, P3, R28.reuse, R24, 0x1 ;  /* 0x000000181c18c211 */ /* 0x041fe200078608ff */
[----:B------:R-:W-:Y:S01]  /*06a0*/  @!P2 IMAD R39, R31, R27, R14 ;  /* 0x0000001b1f27a224 */ /* 0x000fe200078e020e */
[----:B------:R-:W-:Y:S02]  /*06b0*/  @!P2 MOV R29, R59 ;  /* 0x0000003b001da202 */ /* 0x000fe40000000f00 */
[----:B------:R-:W-:Y:S01]  /*06c0*/  @!P4 LEA.HI.X R25, R28, R25, R12, 0x1, P3 ;  /* 0x000000191c19c211 */ /* 0x000fe200018f0c0c */
[----:B---3--:R-:W-:Y:S01]  /*06d0*/  @!P5 IMAD R12, R9, R22, RZ ;  /* 0x00000016090cd224 */ /* 0x008fe200078e02ff */
[----:B------:R-:W-:-:S02]  /*06e0*/  ISETP.GE.U32.AND P3, PT, R48, UR4, PT ;  /* 0x0000000430007c0c */ /* 0x000fc4000bf66070 */
[----:B------:R-:W-:Y:S01]  /*06f0*/  @!P2 MOV R28, R56 ;  /* 0x00000038001ca202 */ /* 0x000fe20000000f00 */
[----:B------:R-:W-:Y:S01]  /*0700*/  @!P5 IMAD R37, R52, R23, R12 ;  /* 0x000000173425d224 */ /* 0x000fe200078e020c */
[----:B------:R-:W-:Y:S02]  /*0710*/  ISETP.GE.AND.EX P3, PT, R13, UR5, PT, P3 ;  /* 0x000000050d007c0c */ /* 0x000fe4000bf66330 */
[----:B------:R-:W-:Y:S01]  /*0720*/  MOV R12, RZ ;  /* 0x000000ff000c7202 */ /* 0x000fe20000000f00 */
[----:B------:R-:W-:Y:S01]  /*0730*/  @!P2 IMAD.WIDE.U32 R26, R31, R26, R28 ;  /* 0x0000001a1f1aa225 */ /* 0x000fe200078e001c */
[----:B------:R-:W-:Y:S01]  /*0740*/  @!P5 MOV R28, R56 ;  /* 0x00000038001cd202 */ /* 0x000fe20000000f00 */
[----:B------:R-:W0:Y:S01]  /*0750*/  @!P1 LDC.64 R30, c[0x0][0x390] ;  /* 0x0000e400ff1e9b82 */ /* 0x000e220000000a00 */
[----:B------:R-:W-:Y:S02]  /*0760*/  @!P5 MOV R29, R59 ;  /* 0x0000003b001dd202 */ /* 0x000fe40000000f00 */
[----:B------:R-:W-:Y:S01]  /*0770*/  @!P2 IADD3 R14, PT, PT, R27, R39, RZ ;  /* 0x000000271b0ea210 */ /* 0x000fe20007ffe0ff */
[----:B------:R3:W5:Y:S01]  /*0780*/  @!P4 LDG.E R12, desc[UR6][R24.64] ;  /* 0x00000006180cc981 */ /* 0x000762000c1e1900 */
[----:B--2---:R-:W-:Y:S01]  /*0790*/  @!P2 LEA R20, P6, R26, R20, 0x1 ;  /* 0x000000141a14a211 */ /* 0x004fe200078c08ff */
[----:B------:R-:W-:-:S02]  /*07a0*/  @!P5 IMAD.WIDE.U32 R22, R52, R22, R28 ;  /* 0x000000163416d225 */ /* 0x000fc400078e001c */
[----:B------:R-:W2:Y:S01]  /*07b0*/  @!P3 LDC.64 R28, c[0x0][0x3e0] ;  /* 0x0000f800ff1cbb82 */ /* 0x000ea20000000a00 */
[----:B------:R-:W-:Y:S02]  /*07c0*/  @!P2 LEA.HI.X R21, R26, R21, R14, 0x1, P6 ;  /* 0x000000151a15a211 */ /* 0x000fe400030f0c0e */
[----:B------:R-:W-:Y:S01]  /*07d0*/  @!P5 IADD3 R14, PT, PT, R23, R37, RZ ;  /* 0x00000025170ed210 */ /* 0x000fe20007ffe0ff */
[----:B-1----:R-:W-:Y:S01]  /*07e0*/  @!P1 IMAD R23, R11, R16, RZ ;  /* 0x000000100b179224 */ /* 0x002fe200078e02ff */
[----:B----4-:R-:W-:Y:S02]  /*07f0*/  @!P5 LEA R18, P6, R22, R18, 0x1 ;  /* 0x000000121612d211 */ /* 0x010fe400078c08ff */
[----:B------:R-:W-:Y:S01]  /*0800*/  ISETP.GE.U32.AND P4, PT, R46, UR4, PT ;  /* 0x000000042e007c0c */ /* 0x000fe2000bf86070 */
[----:B------:R-:W-:Y:S01]  /*0810*/  @!P1 IMAD R27, R50, R17, R23 ;  /* 0x00000011321b9224 */ /* 0x000fe200078e0217 */
[----:B------:R-:W-:Y:S01]  /*0820*/  @!P5 LEA.HI.X R19, R22, R19, R14, 0x1, P6 ;  /* 0x000000131613d211 */ /* 0x000fe200030f0c0e */
[----:B---3--:R-:W1:Y:S01]  /*0830*/  @!P3 LDC.64 R24, c[0x0][0x390] ;  /* 0x0000e400ff18bb82 */ /* 0x008e620000000a00 */
[----:B------:R-:W-:-:S02]  /*0840*/  MOV R14, RZ ;  /* 0x000000ff000e7202 */ /* 0x000fc40000000f00 */
[----:B------:R-:W-:Y:S02]  /*0850*/  ISETP.GE.AND.EX P4, PT, R15, UR5, PT, P4 ;  /* 0x000000050f007c0c */ /* 0x000fe4000bf86340 */
[----:B------:R-:W-:Y:S02]  /*0860*/  @!P1 MOV R22, R56 ;  /* 0x0000003800169202 */ /* 0x000fe40000000f00 */
[----:B------:R-:W-:Y:S01]  /*0870*/  @!P1 MOV R23, R59 ;  /* 0x0000003b00179202 */ /* 0x000fe20000000f00 */
[----:B------:R3:W4:Y:S01]  /*0880*/  @!P5 LDG.E R14, desc[UR6][R18.64] ;  /* 0x00000006120ed981 */ /* 0x000722000c1e1900 */
[----:B------:R-:W-:Y:S01]  /*0890*/  ISETP.GE.U32.AND P5, PT, R44, UR4, PT ;  /* 0x000000042c007c0c */ /* 0x000fe2000bfa6070 */
[----:B------:R-:W-:-:S03]  /*08a0*/  @!P1 IMAD.WIDE.U32 R16, R50, R16, R22 ;  /* 0x0000001032109225 */ /* 0x000fc600078e0016 */
[----:B------:R-:W-:-:S03]  /*08b0*/  ISETP.GE.AND.EX P5, PT, R33, UR5, PT, P5 ;  /* 0x0000000521007c0c */ /* 0x000fc6000bfa6350 */
[----:B------:R-:W1:Y:S01]  /*08c0*/  @!P4 LDC.64 R22, c[0x0][0x3e0] ;  /* 0x0000f800ff16cb82 */ /* 0x000e620000000a00 */
[----:B------:R-:W-:Y:S02]  /*08d0*/  @!P1 IADD3 R17, PT, PT, R17, R27, RZ ;  /* 0x0000001b11119210 */ /* 0x000fe40007ffe0ff */
[----:B0-----:R-:W-:-:S04]  /*08e0*/  @!P1 LEA R30, P6, R16, R30, 0x1 ;  /* 0x0000001e101e9211 */ /* 0x001fc800078c08ff */
[----:B------:R-:W-:Y:S01]  /*08f0*/  @!P1 LEA.HI.X R31, R16, R31, R17, 0x1, P6 ;  /* 0x0000001f101f9211 */ /* 0x000fe200030f0c11 */
[----:B--2---:R-:W-:Y:S01]  /*0900*/  @!P3 IMAD R16, R13, R28, RZ ;  /* 0x0000001c0d10b224 */ /* 0x004fe200078e02ff */
[----:B------:R-:W-:Y:S01]  /*0910*/  ISETP.GE.U32.AND P6, PT, R7, UR4, PT ;  /* 0x0000000407007c0c */ /* 0x000fe2000bfc6070 */
[----:B---3--:R-:W0:Y:S01]  /*0920*/  @!P5 LDC.64 R18, c[0x0][0x3e0] ;  /* 0x0000f800ff12db82 */ /* 0x008e220000000a00 */
[----:B------:R-:W-:Y:S02]  /*0930*/  @!P3 MOV R26, R56 ;  /* 0x00000038001ab202 */ /* 0x000fe40000000f00 */
[----:B------:R-:W-:Y:S02]  /*0940*/  @!P3 MOV R27, R59 ;  /* 0x0000003b001bb202 */ /* 0x000fe40000000f00 */
[----:B------:R-:W-:Y:S01]  /*0950*/  ISETP.GE.AND.EX P6, PT, R35, UR5, PT, P6 ;  /* 0x0000000523007c0c */ /* 0x000fe2000bfc6360 */
[C---:B------:R-:W-:Y:S01]  /*0960*/  @!P3 IMAD R37, R48.reuse, R29, R16 ;  /* 0x0000001d3025b224 */ /* 0x040fe200078e0210 */
[----:B------:R-:W-:Y:S01]  /*0970*/  MOV R32, RZ ;  /* 0x000000ff00207202 */ /* 0x000fe20000000f00 */
[----:B------:R-:W2:Y:S01]  /*0980*/  @!P4 LDC.64 R16, c[0x0][0x390] ;  /* 0x0000e400ff10cb82 */ /* 0x000ea20000000a00 */
[----:B------:R-:W-:-:S04]  /*0990*/  @!P3 IMAD.WIDE.U32 R28, R48, R28, R26 ;  /* 0x0000001c301cb225 */ /* 0x000fc800078e001a */
[----:B------:R3:W4:Y:S01]  /*09a0*/  @!P1 LDG.E R32, desc[UR6][R30.64] ;  /* 0x000000061e209981 */ /* 0x000722000c1e1900 */
[----:B------:R-:W-:Y:S02]  /*09b0*/  @!P3 IADD3 R29, PT, PT, R29, R37, RZ ;  /* 0x000000251d1db210 */ /* 0x000fe40007ffe0ff */
[C---:B-1----:R-:W-:Y:S02]  /*09c0*/  @!P3 LEA R24, P1, R28.reuse, R24, 0x1 ;  /* 0x000000181c18b211 */ /* 0x042fe400078208ff */
[----:B------:R-:W1:Y:S02]  /*09d0*/  @!P6 LDC.64 R26, c[0x0][0x3e0] ;  /* 0x0000f800ff1aeb82 */ /* 0x000e640000000a00 */
[----:B------:R-:W-:Y:S01]  /*09e0*/  @!P3 LEA.HI.X R25, R28, R25, R29, 0x1, P1 ;  /* 0x000000191c19b211 */ /* 0x000fe200008f0c1d */
[----:B------:R-:W-:Y:S01]  /*09f0*/  @!P4 IMAD R34, R15, R22, RZ ;  /* 0x000000160f22c224 */ /* 0x000fe200078e02ff */
[----:B---3--:R-:W-:-:S04]  /*0a00*/  @!P4 MOV R30, R56 ;  /* 0x00000038001ec202 */ /* 0x008fc80000000f00 */
[----:B------:R-:W3:Y:S01]  /*0a10*/  @!P5 LDC.64 R28, c[0x0][0x390] ;  /* 0x0000e400ff1cdb82 */ /* 0x000ee20000000a00 */
[----:B------:R-:W-:Y:S01]  /*0a20*/  @!P4 MOV R31, R59 ;  /* 0x0000003b001fc202 */ /* 0x000fe20000000f00 */
[C---:B------:R-:W-:Y:S01]  /*0a30*/  @!P4 IMAD R37, R46.reuse, R23, R34 ;  /* 0x000000172e25c224 */ /* 0x040fe200078e0222 */
[----:B------:R-:W-:Y:S01]  /*0a40*/  MOV R45, RZ ;  /* 0x000000ff002d7202 */ /* 0x000fe20000000f00 */
[----:B------:R-:W-:-:S04]  /*0a50*/  @!P4 IMAD.WIDE.U32 R22, R46, R22, R30 ;  /* 0x000000162e16c225 */ /* 0x000fc800078e001e */
[----:B------:R-:W3:Y:S01]  /*0a60*/  @!P6 LDC.64 R30, c[0x0][0x390] ;  /* 0x0000e400ff1eeb82 */ /* 0x000ee20000000a00 */
[----:B------:R-:W-:Y:S01]  /*0a70*/  MOV R43, RZ ;  /* 0x000000ff002b7202 */ /* 0x000fe20000000f00 */
[----:B------:R2:W4:Y:S01]  /*0a80*/  @!P2 LDG.E R45, desc[UR6][R20.64] ;  /* 0x00000006142da981 */ /* 0x000522000c1e1900 */
[----:B------:R-:W-:Y:S01]  /*0a90*/  @!P4 IADD3 R23, PT, PT, R23, R37, RZ ;  /* 0x000000251717c210 */ /* 0x000fe20007ffe0ff */
[----:B0-----:R-:W-:Y:S01]  /*0aa0*/  @!P5 IMAD R34, R33, R18, RZ ;  /* 0x000000122122d224 */ /* 0x001fe200078e02ff */
[C---:B--2---:R-:W-:Y:S02]  /*0ab0*/  @!P4 LEA R16, P1, R22.reuse, R16, 0x1 ;  /* 0x000000101610c211 */ /* 0x044fe400078208ff */
[----:B------:R-:W-:Y:S01]  /*0ac0*/  MOV R47, RZ ;  /* 0x000000ff002f7202 */ /* 0x000fe20000000f00 */
[----:B------:R-:W2:Y:S01]  /*0ad0*/  @!P3 LDG.E R43, desc[UR6][R24.64] ;  /* 0x00000006182bb981 */ /* 0x000ea2000c1e1900 */
[----:B------:R-:W-:Y:S02]  /*0ae0*/  @!P4 LEA.HI.X R17, R22, R17, R23, 0x1, P1 ;  /* 0x000000111611c211 */ /* 0x000fe400008f0c17 */
[----:B------:R-:W-:-:S02]  /*0af0*/  @!P5 MOV R20, R56 ;  /* 0x000000380014d202 */ /* 0x000fc40000000f00 */
[----:B------:R-:W-:Y:S01]  /*0b00*/  @!P5 MOV R21, R59 ;  /* 0x0000003b0015d202 */ /* 0x000fe20000000f00 */
[C---:B------:R-:W-:Y:S01]  /*0b10*/  @!P5 IMAD R23, R44.reuse, R19, R34 ;  /* 0x000000132c17d224 */ /* 0x040fe200078e0222 */
[----:B------:R0:W2:Y:S01]  /*0b20*/  @!P4 LDG.E R47, desc[UR6][R16.64] ;  /* 0x00000006102fc981 */ /* 0x0000a2000c1e1900 */
[----:B------:R-:W-:-:S04]  /*0b30*/  @!P5 IMAD.WIDE.U32 R18, R44, R18, R20 ;  /* 0x000000122c12d225 */ /* 0x000fc800078e0014 */
[----:B-1----:R-:W-:Y:S01]  /*0b40*/  @!P6 IMAD R22, R35, R26, RZ ;  /* 0x0000001a2316e224 */ /* 0x002fe200078e02ff */
[----:B------:R-:W-:Y:S02]  /*0b50*/  @!P5 IADD3 R19, PT, PT, R19, R23, RZ ;  /* 0x000000171313d210 */ /* 0x000fe40007ffe0ff */
[----:B0-----:R-:W-:Y:S02]  /*0b60*/  @!P6 MOV R16, R56 ;  /* 0x000000380010e202 */ /* 0x001fe40000000f00 */
[----:B------:R-:W-:Y:S02]  /*0b70*/  @!P6 MOV R17, R59 ;  /* 0x0000003b0011e202 */ /* 0x000fe40000000f00 */
[C---:B---3--:R-:W-:Y:S01]  /*0b80*/  @!P5 LEA R28, P1, R18.reuse, R28, 0x1 ;  /* 0x0000001c121cd211 */ /* 0x048fe200078208ff */
[C---:B------:R-:W-:Y:S01]  /*0b90*/  @!P6 IMAD R25, R7.reuse, R27, R22 ;  /* 0x0000001b0719e224 */ /* 0x040fe200078e0216 */
[----:B------:R-:W-:Y:S01]  /*0ba0*/  MOV R49, RZ ;  /* 0x000000ff00317202 */ /* 0x000fe20000000f00 */
[----:B------:R-:W-:Y:S01]  /*0bb0*/  @!P6 IMAD.WIDE.U32 R26, R7, R26, R16 ;  /* 0x0000001a071ae225 */ /* 0x000fe200078e0010 */
[----:B------:R-:W-:-:S04]  /*0bc0*/  @!P5 LEA.HI.X R29, R18, R29, R19, 0x1, P1 ;  /* 0x0000001d121dd211 */ /* 0x000fc800008f0c13 */
[----:B------:R-:W-:Y:S01]  /*0bd0*/  @!P6 IADD3 R18, PT, PT, R27, R25, RZ ;  /* 0x000000191b12e210 */ /* 0x000fe20007ffe0ff */
[----:B------:R-:W3:Y:S01]  /*0be0*/  @!P5 LDG.E R49, desc[UR6][R28.64] ;  /* 0x000000061c31d981 */ /* 0x000ee2000c1e1900 */
[C---:B------:R-:W-:Y:S02]  /*0bf0*/  @!P6 LEA R30, P1, R26.reuse, R30, 0x1 ;  /* 0x0000001e1a1ee211 */ /* 0x040fe400078208ff */
[----:B------:R-:W-:Y:S02]  /*0c00*/  MOV R51, RZ ;  /* 0x000000ff00337202 */ /* 0x000fe40000000f00 */
[----:B------:R-:W-:-:S05]  /*0c10*/  @!P6 LEA.HI.X R31, R26, R31, R18, 0x1, P1 ;  /* 0x0000001f1a1fe211 */ /* 0x000fca00008f0c12 */
[----:B------:R-:W3:Y:S01]  /*0c20*/  @!P6 LDG.E R51, desc[UR6][R30.64] ;  /* 0x000000061e33e981 */ /* 0x000ee2000c1e1900 */
[----:B------:R-:W-:Y:S02]  /*0c30*/  ISETP.NE.AND P3, PT, R4, RZ, PT ;  /* 0x000000ff0400720c */ /* 0x000fe40003f65270 */
[C---:B-----5:R-:W-:Y:S02]  /*0c40*/  PRMT R37, R12.reuse, 0x7632, R37 ;  /* 0x000076320c257816 */ /* 0x060fe40000000025 */
[----:B------:R-:W-:Y:S02]  /*0c50*/  SHF.L.U32 R12, R12, 0x10, RZ ;  /* 0x000000100c0c7819 */ /* 0x000fe400000006ff */
[----:B------:R-:W-:-:S05]  /*0c60*/  SHF.L.U32 R37, R37, 0x10, RZ ;  /* 0x0000001025257819 */ /* 0x000fca00000006ff */
[----:B------:R-:W-:Y:S01]  /*0c70*/  FMUL.FTZ R17, R37, R37 ;  /* 0x0000002525117220 */ /* 0x000fe20000410000 */
[----:B------:R-:W-:-:S03]  /*0c80*/  FADD.FTZ R16, R12, R37 ;  /* 0x000000250c107221 */ /* 0x000fc60000010000 */
[----:B------:R-:W-:Y:S01]  /*0c90*/  FFMA.FTZ R17, R12, R12, R17 ;  /* 0x0000000c0c117223 */ /* 0x000fe20000010011 */
[C---:B----4-:R-:W-:Y:S02]  /*0ca0*/  PRMT R39, R14.reuse, 0x7632, R39 ;  /* 0x000076320e277816 */ /* 0x050fe40000000027 */
[----:B------:R-:W-:Y:S02]  /*0cb0*/  SHF.L.U32 R14, R14, 0x10, RZ ;  /* 0x000000100e0e7819 */ /* 0x000fe400000006ff */
[----:B------:R-:W-:Y:S01]  /*0cc0*/  SHF.L.U32 R39, R39, 0x10, RZ ;  /* 0x0000001027277819 */ /* 0x000fe200000006ff */
[----:B------:R-:W-:-:S04]  /*0cd0*/  FADD.FTZ R16, RZ, R16 ;  /* 0x00000010ff107221 */ /* 0x000fc80000010000 */
[----:B------:R-:W-:Y:S01]  /*0ce0*/  FMUL.FTZ R21, R39, R39 ;  /* 0x0000002727157220 */ /* 0x000fe20000410000 */
[C---:B------:R-:W-:Y:S01]  /*0cf0*/  FADD.FTZ R19, R14.reuse, R39 ;  /* 0x000000270e137221 */ /* 0x040fe20000010000 */
[----:B------:R-:W-:Y:S02]  /*0d00*/  FADD.FTZ R17, RZ, R17 ;  /* 0x00000011ff117221 */ /* 0x000fe40000010000 */
[----:B------:R-:W-:Y:S01]  /*0d10*/  FFMA.FTZ R18, R14, R14, R21 ;  /* 0x0000000e0e127223 */ /* 0x000fe20000010015 */
[----:B------:R-:W-:-:S03]  /*0d20*/  FADD.FTZ R16, R16, R19 ;  /* 0x0000001310107221 */ /* 0x000fc60000010000 */
[----:B------:R-:W-:Y:S01]  /*0d30*/  FADD.FTZ R17, R17, R18 ;  /* 0x0000001211117221 */ /* 0x000fe20000010000 */
[C---:B------:R-:W-:Y:S02]  /*0d40*/  PRMT R41, R32.reuse, 0x7632, R41 ;  /* 0x0000763220297816 */ /* 0x040fe40000000029 */
[----:B------:R-:W-:Y:S02]  /*0d50*/  SHF.L.U32 R32, R32, 0x10, RZ ;  /* 0x0000001020207819 */ /* 0x000fe400000006ff */
[----:B------:R-:W-:-:S05]  /*0d60*/  SHF.L.U32 R41, R41, 0x10, RZ ;  /* 0x0000001029297819 */ /* 0x000fca00000006ff */
[----:B------:R-:W-:Y:S01]  /*0d70*/  FMUL.FTZ R21, R41, R41 ;  /* 0x0000002929157220 */ /* 0x000fe20000410000 */
[----:B------:R-:W-:-:S03]  /*0d80*/  FADD.FTZ R19, R32, R41 ;  /* 0x0000002920137221 */ /* 0x000fc60000010000 */
[----:B------:R-:W-:Y:S01]  /*0d90*/  FFMA.FTZ R18, R32, R32, R21 ;  /* 0x0000002020127223 */ /* 0x000fe20000010015 */
[----:B------:R-:W-:-:S03]  /*0da0*/  FADD.FTZ R16, R16, R19 ;  /* 0x0000001310107221 */ /* 0x000fc60000010000 */
[----:B------:R-:W-:Y:S01]  /*0db0*/  FADD.FTZ R17, R17, R18 ;  /* 0x0000001211117221 */ /* 0x000fe20000010000 */
[----:B------:R-:W-:Y:S02]  /*0dc0*/  PRMT R36, R45, 0x7632, R36 ;  /* 0x000076322d247816 */ /* 0x000fe40000000024 */
[C---:B--2---:R-:W-:Y:S02]  /*0dd0*/  PRMT R34, R43.reuse, 0x7632, R34 ;  /* 0x000076322b227816 */ /* 0x044fe40000000022 */
[----:B------:R-:W-:Y:S02]  /*0de0*/  SHF.L.U32 R43, R43, 0x10, RZ ;  /* 0x000000102b2b7819 */ /* 0x000fe400000006ff */
[----:B------:R-:W-:Y:S02]  /*0df0*/  SHF.L.U32 R34, R34, 0x10, RZ ;  /* 0x0000001022227819 */ /* 0x000fe400000006ff */
[----:B------:R-:W-:Y:S02]  /*0e00*/  SHF.L.U32 R36, R36, 0x10, RZ ;  /* 0x0000001024247819 */ /* 0x000fe400000006ff */
[----:B------:R-:W-:Y:S01]  /*0e10*/  SHF.L.U32 R45, R45, 0x10, RZ ;  /* 0x000000102d2d7819 */ /* 0x000fe200000006ff */
[----:B------:R-:W-:Y:S01]  /*0e20*/  FADD.FTZ R19, R43, R34 ;  /* 0x000000222b137221 */ /* 0x000fe20000010000 */
[C---:B------:R-:W-:Y:S01]  /*0e30*/  PRMT R38, R47.reuse, 0x7632, R38 ;  /* 0x000076322f267816 */ /* 0x040fe20000000026 */
[----:B------:R-:W-:Y:S01]  /*0e40*/  FMUL.FTZ R18, R34, R34 ;  /* 0x0000002222127220 */ /* 0x000fe20000410000 */
[----:B------:R-:W-:Y:S01]  /*0e50*/  SHF.L.U32 R47, R47, 0x10, RZ ;  /* 0x000000102f2f7819 */ /* 0x000fe200000006ff */
[----:B------:R-:W-:Y:S01]  /*0e60*/  FADD.FTZ R16, R16, R19 ;  /* 0x0000001310107221 */ /* 0x000fe20000010000 */
[----:B------:R-:W-:Y:S01]  /*0e70*/  SHF.L.U32 R38, R38, 0x10, RZ ;  /* 0x0000001026267819 */ /* 0x000fe200000006ff */
[----:B------:R-:W-:Y:S01]  /*0e80*/  FADD.FTZ R19, R45, R36 ;  /* 0x000000242d137221 */ /* 0x000fe20000010000 */
[----:B------:R-:W-:Y:S01]  /*0e90*/  FFMA.FTZ R18, R43, R43, R18 ;  /* 0x0000002b2b127223 */ /* 0x000fe20000010012 */
[----:B------:R-:W-:-:S02]  /*0ea0*/  FMUL.FTZ R20, R36, R36 ;  /* 0x0000002424147220 */ /* 0x000fc40000410000 */
[----:B------:R-:W-:Y:S01]  /*0eb0*/  FADD.FTZ R16, R16, R19 ;  /* 0x0000001310107221 */ /* 0x000fe20000010000 */
[----:B------:R-:W-:Y:S01]  /*0ec0*/  FADD.FTZ R17, R17, R18 ;  /* 0x0000001211117221 */ /* 0x000fe20000010000 */
[----:B------:R-:W-:Y:S01]  /*0ed0*/  FADD.FTZ R19, R47, R38 ;  /* 0x000000262f137221 */ /* 0x000fe20000010000 */
[----:B------:R-:W-:Y:S01]  /*0ee0*/  FFMA.FTZ R20, R45, R45, R20 ;  /* 0x0000002d2d147223 */ /* 0x000fe20000010014 */
[----:B------:R-:W-:Y:S01]  /*0ef0*/  FMUL.FTZ R18, R38, R38 ;  /* 0x0000002626127220 */ /* 0x000fe20000410000 */
[----:B---3--:R-:W-:-:S04]  /*0f00*/  PRMT R40, R49, 0x7632, R40 ;  /* 0x0000763231287816 */ /* 0x008fc80000000028 */
[----:B------:R-:W-:Y:S01]  /*0f10*/  SHF.L.U32 R40, R40, 0x10, RZ ;  /* 0x0000001028287819 */ /* 0x000fe200000006ff */
[----:B------:R-:W-:Y:S01]  /*0f20*/  FADD.FTZ R19, R16, R19 ;  /* 0x0000001310137221 */ /* 0x000fe20000010000 */
[----:B------:R-:W-:Y:S01]  /*0f30*/  SHF.L.U32 R49, R49, 0x10, RZ ;  /* 0x0000001031317819 */ /* 0x000fe200000006ff */
[----:B------:R-:W-:Y:S01]  /*0f40*/  FADD.FTZ R17, R17, R20 ;  /* 0x0000001411117221 */ /* 0x000fe20000010000 */
[----:B------:R-:W-:Y:S01]  /*0f50*/  FFMA.FTZ R18, R47, R47, R18 ;  /* 0x0000002f2f127223 */ /* 0x000fe20000010012 */
[----:B------:R-:W-:Y:S01]  /*0f60*/  FMUL.FTZ R16, R40, R40 ;  /* 0x0000002828107220 */ /* 0x000fe20000410000 */
[----:B------:R-:W-:Y:S02]  /*0f70*/  PRMT R42, R51, 0x7632, R42 ;  /* 0x00007632332a7816 */ /* 0x000fe4000000002a */
[----:B------:R-:W-:Y:S01]  /*0f80*/  FADD.FTZ R17, R17, R18 ;  /* 0x0000001211117221 */ /* 0x000fe20000010000 */
[C---:B------:R-:W-:Y:S01]  /*0f90*/  FFMA.FTZ R20, R49.reuse, R49, R16 ;  /* 0x0000003131147223 */ /* 0x040fe20000010010 */
[----:B------:R-:W-:Y:S01]  /*0fa0*/  SHF.L.U32 R42, R42, 0x10, RZ ;  /* 0x000000102a2a7819 */ /* 0x000fe200000006ff */
[----:B------:R-:W-:Y:S01]  /*0fb0*/  FADD.FTZ R18, R49, R40 ;  /* 0x0000002831127221 */ /* 0x000fe20000010000 */
[----:B------:R-:W-:-:S02]  /*0fc0*/  SHF.L.U32 R51, R51, 0x10, RZ ;  /* 0x0000001033337819 */ /* 0x000fc400000006ff */
[----:B------:R-:W-:Y:S01]  /*0fd0*/  LOP3.LUT R16, R2, 0x3e0, RZ, 0xc0, !PT ;  /* 0x000003e002107812 */ /* 0x000fe200078ec0ff */
[----:B------:R-:W-:Y:S01]  /*0fe0*/  FADD.FTZ R20, R17, R20 ;  /* 0x0000001411147221 */ /* 0x000fe20000010000 */
[----:B------:R-:W-:Y:S01]  /*0ff0*/  FADD.FTZ R18, R19, R18 ;  /* 0x0000001213127221 */ /* 0x000fe20000010000 */
[----:B------:R-:W-:Y:S01]  /*1000*/  FMUL.FTZ R22, R42, R42 ;  /* 0x0000002a2a167220 */ /* 0x000fe20000410000 */
[C---:B------:R-:W-:Y:S01]  /*1010*/  ISETP.GT.U32.AND P1, PT, R16.reuse, 0x168, PT ;  /* 0x000001681000780c */ /* 0x040fe20003f24070 */
[C---:B------:R-:W-:Y:S01]  /*1020*/  FADD.FTZ R17, R51.reuse, R42 ;  /* 0x0000002a33117221 */ /* 0x040fe20000010000 */
[----:B------:R-:W-:Y:S01]  /*1030*/  IADD3 R16, PT, PT, -R16, 0x187, RZ ;  /* 0x0000018710107810 */ /* 0x000fe20007ffe1ff */
[----:B------:R-:W-:Y:S02]  /*1040*/  FFMA.FTZ R19, R51, R51, R22 ;  /* 0x0000003333137223 */ /* 0x000fe40000010016 */
[----:B------:R-:W-:Y:S01]  /*1050*/  FADD.FTZ R18, R18, R17 ;  /* 0x0000001112127221 */ /* 0x000fe20000010000 */
[----:B------:R-:W-:Y:S01]  /*1060*/  SEL R17, R16, 0x1f, P1 ;  /* 0x0000001f10117807 */ /* 0x000fe20000800000 */
[----:B------:R-:W-:-:S04]  /*1070*/  FADD.FTZ R21, R20, R19 ;  /* 0x0000001314157221 */ /* 0x000fc80000010000 */
[----:B------:R-:W0:Y:S04]  /*1080*/  SHFL.DOWN PT, R19, R18, 0x1, R17 ;  /* 0x0820000012137989 */ /* 0x000e2800000e0011 */
[----:B------:R-:W1:Y:S01]  /*1090*/  SHFL.DOWN PT, R16, R21, 0x1, R17 ;  /* 0x0820000015107989 */ /* 0x000e6200000e0011 */
[----:B------:R-:W-:-:S13]  /*10a0*/  ISETP.GE.AND P1, PT, R4, R17, PT ;  /* 0x000000110400720c */ /* 0x000fda0003f26270 */
        /* <DEDUP_REMOVED lines=9> */
[----:B------:R-:W0:Y:S04]  /*1140*/  SHFL.DOWN PT, R19, R18, 0x4, R17 ;  /* 0x0880000012137989 */ /* 0x000e2800000e0011 */
[----:B------:R-:W1:Y:S01]  /*1150*/  SHFL.DOWN PT, R20, R21, 0x4, R17 ;  /* 0x0880000015147989 */ /* 0x000e6200000e0011 */
[----:B------:R-:W-:Y:S02]  /*1160*/  ISETP.GT.AND P1, PT, R16, R17, PT ;  /* 0x000000111000720c */ /* 0x000fe40003f24270 */
[----:B------:R-:W-:-:S11]  /*1170*/  IADD3 R16, PT, PT, R4, 0x8, RZ ;  /* 0x0000000804107810 */ /* 0x000fd60007ffe0ff */
[----:B0-----:R-:W-:Y:S01]  /*1180*/  @!P1 FADD.FTZ R18, R18, R19 ;  /* 0x0000001312129221 */ /* 0x001fe20000010000 */
[----:B-1----:R-:W-:-:S04]  /*1190*/  @!P1 FADD.FTZ R21, R21, R20 ;  /* 0x0000001415159221 */ /* 0x002fc80000010000 */
[----:B------:R-:W0:Y:S04]  /*11a0*/  SHFL.DOWN PT, R19, R18, 0x8, R17 ;  /* 0x0900000012137989 */ /* 0x000e2800000e0011 */
[----:B------:R-:W1:Y:S01]  /*11b0*/  SHFL.DOWN PT, R20, R21, 0x8, R17 ;  /* 0x0900000015147989 */ /* 0x000e6200000e0011 */
[----:B------:R-:W-:Y:S01]  /*11c0*/  ISETP.GT.AND P1, PT, R16, R17, PT ;  /* 0x000000111000720c */ /* 0x000fe20003f24270 */
[----:B------:R-:W2:Y:S01]  /*11d0*/  @!P3 S2R R23, SR_CgaCtaId ;  /* 0x000000000017b919 */ /* 0x000ea20000008800 */
[----:B------:R-:W-:-:S11]  /*11e0*/  IADD3 R16, PT, PT, R4, 0x10, RZ ;  /* 0x0000001004107810 */ /* 0x000fd60007ffe0ff */
[----:B0-----:R-:W-:Y:S01]  /*11f0*/  @!P1 FADD.FTZ R18, R18, R19 ;  /* 0x0000001312129221 */ /* 0x001fe20000010000 */
[----:B-1----:R-:W-:-:S04]  /*1200*/  @!P1 FADD.FTZ R21, R21, R20 ;  /* 0x0000001415159221 */ /* 0x002fc80000010000 */
[----:B------:R-:W0:Y:S04]  /*1210*/  SHFL.DOWN PT, R19, R18, 0x10, R17 ;  /* 0x0a00000012137989 */ /* 0x000e2800000e0011 */
[----:B------:R-:W1:Y:S01]  /*1220*/  SHFL.DOWN PT, R20, R21, 0x10, R17 ;  /* 0x0a00000015147989 */ /* 0x000e6200000e0011 */
[----:B------:R-:W-:Y:S02]  /*1230*/  ISETP.GT.AND P1, PT, R16, R17, PT ;  /* 0x000000111000720c */ /* 0x000fe40003f24270 */
[----:B------:R-:W-:Y:S02]  /*1240*/  @!P3 MOV R22, 0x400 ;  /* 0x000004000016b802 */ /* 0x000fe40000000f00 */
[----:B------:R-:W-:Y:S02]  /*1250*/  @!P3 SHF.R.U32.HI R16, RZ, 0x2, R2 ;  /* 0x00000002ff10b819 */ /* 0x000fe40000011602 */
[----:B------:R-:W-:-:S02]  /*1260*/  ISETP.NE.AND P2, PT, R2, RZ, PT ;  /* 0x000000ff0200720c */ /* 0x000fc40003f45270 */
[----:B--2---:R-:W-:Y:S02]  /*1270*/  @!P3 LEA R23, R23, R22, 0x18 ;  /* 0x000000161717b211 */ /* 0x004fe400078ec0ff */
[----:B------:R-:W-:-:S04]  /*1280*/  @!P3 LOP3.LUT R16, R16, 0xf8, RZ, 0xc0, !PT ;  /* 0x000000f81010b812 */ /* 0x000fc800078ec0ff */
[----:B------:R-:W-:Y:S01]  /*1290*/  @!P3 IADD3 R16, PT, PT, R16, R23, RZ ;  /* 0x000000171010b210 */ /* 0x000fe20007ffe0ff */
[----:B0-----:R-:W-:Y:S01]  /*12a0*/  @!P1 FADD.FTZ R18, R18, R19 ;  /* 0x0000001312129221 */ /* 0x001fe20000010000 */
[----:B-1----:R-:W-:-:S04]  /*12b0*/  @!P1 FADD.FTZ R21, R21, R20 ;  /* 0x0000001415159221 */ /* 0x002fc80000010000 */
[----:B------:R-:W-:Y:S01]  /*12c0*/  MOV R20, R18 ;  /* 0x0000001200147202 */ /* 0x000fe20000000f00 */
[----:B------:R-:W-:Y:S04]  /*12d0*/  BSSY.RECONVERGENT B0, `(.L_x_1747) ;  /* 0x0000026000007945 */ /* 0x000fe80003800200 */
[----:B------:R0:W-:Y:S01]  /*12e0*/  @!P3 STS.64 [R16+0x10], R20 ;  /* 0x000010141000b388 */ /* 0x0001e20000000a00 */
[----:B------:R-:W-:Y:S06]  /*12f0*/  BAR.SYNC.DEFER_BLOCKING 0x0 ;  /* 0x0000000000007b1d */ /* 0x000fec0000010000 */
[----:B------:R-:W-:Y:S05]  /*1300*/  @P2 BRA `(.L_x_1748) ;  /* 0x0000000000882947 */ /* 0x000fea0003800000 */
[----:B------:R-:W1:Y:S01]  /*1310*/  S2UR UR5, SR_CgaCtaId ;  /* 0x00000000000579c3 */ /* 0x000e620000008800 */
[----:B------:R-:W-:Y:S02]  /*1320*/  UMOV UR4, 0x400 ;  /* 0x0000040000047882 */ /* 0x000fe40000000000 */
[----:B-1----:R-:W-:-:S09]  /*1330*/  ULEA UR4, UR5, UR4, 0x18 ;  /* 0x0000000405047291 */ /* 0x002fd2000f8ec0ff */
[----:B------:R-:W1:Y:S04]  /*1340*/  LDS.64 R22, [UR4+0x18] ;  /* 0x00001804ff167984 */ /* 0x000e680008000a00 */
[----:B------:R-:W2:Y:S04]  /*1350*/  LDS.128 R24, [UR4+0x20] ;  /* 0x00002004ff187984 */ /* 0x000ea80008000c00 */
[----:B0-----:R-:W0:Y:S01]  /*1360*/  LDS.128 R16, [UR4+0x30] ;  /* 0x00003004ff107984 */ /* 0x001e220008000c00 */
[----:B-1----:R-:W-:Y:S01]  /*1370*/  FADD.FTZ R29, R20, R22 ;  /* 0x00000016141d7221 */ /* 0x002fe20000010000 */
[----:B------:R-:W-:-:S02]  /*1380*/  FADD.FTZ R28, R21, R23 ;  /* 0x00000017151c7221 */ /* 0x000fc40000010000 */
        /* <DEDUP_REMOVED lines=8> */
[----:B------:R-:W0:Y:S01]  /*1410*/  LDS.128 R28, [UR4+0x60] ;  /* 0x00006004ff1c7984 */ /* 0x000e220008000c00 */
[----:B------:R-:W-:Y:S01]  /*1420*/  FADD.FTZ R55, R55, R18 ;  /* 0x0000001237377221 */ /* 0x000fe20000010000 */
[----:B------:R-:W-:Y:S02]  /*1430*/  FADD.FTZ R60, R60, R19 ;  /* 0x000000133c3c7221 */ /* 0x000fe40000010000 */
[----:B------:R-:W3:Y:S01]  /*1440*/  LDS.64 R16, [UR4+0x70] ;  /* 0x00007004ff107984 */ /* 0x000ee20008000a00 */
        /* <DEDUP_REMOVED lines=9> */
[----:B------:R-:W-:-:S03]  /*14e0*/  FADD.FTZ R60, R60, R29 ;  /* 0x0000001d3c3c7221 */ /* 0x000fc60000010000 */
[----:B------:R-:W-:Y:S01]  /*14f0*/  FADD.FTZ R55, R55, R30 ;  /* 0x0000001e37377221 */ /* 0x000fe20000010000 */
[----:B------:R-:W-:-:S03]  /*1500*/  FADD.FTZ R60, R60, R31 ;  /* 0x0000001f3c3c7221 */ /* 0x000fc60000010000 */
[----:B---3--:R-:W-:Y:S01]  /*1510*/  FADD.FTZ R20, R55, R16 ;  /* 0x0000001037147221 */ /* 0x008fe20000010000 */
[----:B------:R-:W-:-:S07]  /*1520*/  FADD.FTZ R21, R60, R17 ;  /* 0x000000113c157221 */ /* 0x000fce0000010000 */
.L_x_1748:
[----:B------:R-:W-:Y:S05]  /*1530*/  BSYNC.RECONVERGENT B0 ;  /* 0x0000000000007941 */ /* 0x000fea0003800200 */
.L_x_1747:
[----:B------:R-:W1:Y:S02]  /*1540*/  LDC R25, c[0x0][0x370] ;  /* 0x0000dc00ff197b82 */ /* 0x000e640000000800 */
[----:B-1----:R-:W-:-:S13]  /*1550*/  ISETP.GE.U32.AND P1, PT, R25, 0x2, PT ;  /* 0x000000021900780c */ /* 0x002fda0003f26070 */
[----:B------:R-:W-:Y:S05]  /*1560*/  @!P1 BRA `(.L_x_1749) ;  /* 0x0000000800a09947 */ /* 0x000fea0003800000 */
[----:B------:R-:W1:Y:S01]  /*1570*/  LDC.64 R66, c[0x0][0x3b8] ;  /* 0x0000ee00ff427b82 */ /* 0x000e620000000a00 */
[----:B------:R-:W-:Y:S02]  /*1580*/  LOP3.LUT R18, R6, 0x1, RZ, 0xc0, !PT ;  /* 0x0000000106127812 */ /* 0x000fe400078ec0ff */
[----:B------:R-:W-:-:S03]  /*1590*/  ISETP.GE.U32.AND P3, PT, R25, 0x8, PT ;  /* 0x000000081900780c */ /* 0x000fc60003f66070 */
[----:B0-----:R-:W-:-:S04]  /*15a0*/  IMAD R16, R18, R5, RZ ;  /* 0x0000000512107224 */ /* 0x001fc800078e02ff */
[----:B------:R-:W-:-:S05]  /*15b0*/  IMAD R16, R16, R25, RZ ;  /* 0x0000001910107224 */ /* 0x000fca00078e02ff */
[----:B------:R-:W-:-:S05]  /*15c0*/  SHF.L.U32 R17, R16, 0x1, RZ ;  /* 0x0000000110117819 */ /* 0x000fca00000006ff */
[----:B-1----:R-:W-:Y:S01]  /*15d0*/  IMAD.WIDE R66, R17, 0x4, R66 ;  /* 0x0000000411427825 */ /* 0x002fe200078e0242 */
[----:B------:R-:W-:Y:S06]  /*15e0*/  @P2 BRA `(.L_x_1750) ;  /* 0x0000000000502947 */ /* 0x000fec0003800000 */
[----:B------:R-:W0:Y:S01]  /*15f0*/  LDC.64 R16, c[0x0][0x3b0] ;  /* 0x0000ec00ff107b82 */ /* 0x000e220000000a00 */
[----:B------:R-:W-:Y:S01]  /*1600*/  LOP3.LUT P1, R22, R6, 0x2, RZ, 0xc0, !PT ;  /* 0x0000000206167812 */ /* 0x000fe2000782c0ff */
[-CC-:B------:R-:W-:Y:S02]  /*1610*/  IMAD R19, R18, R5.reuse, R0.reuse ;  /* 0x0000000512137224 */ /* 0x180fe400078e0200 */
[----:B------:R-:W-:Y:S01]  /*1620*/  IMAD R23, R3, R5, R0 ;  /* 0x0000000503177224 */ /* 0x000fe200078e0200 */
[----:B------:R-:W-:-:S04]  /*1630*/  SEL R25, R25, RZ, !P1 ;  /* 0x000000ff19197207 */ /* 0x000fc80004800000 */
[----:B------:R-:W-:Y:S01]  /*1640*/  ISETP.NE.AND P1, PT, R25, -0x1, PT ;  /* 0xffffffff1900780c */ /* 0x000fe20003f25270 */
[----:B0-----:R-:W-:-:S04]  /*1650*/  IMAD.WIDE.U32 R16, R19, 0x4, R16 ;  /* 0x0000000413107825 */ /* 0x001fc800078e0010 */
        /* <DEDUP_REMOVED lines=8> */
.L_x_1751:
[----:B0-----:R-:W2:Y:S04]  /*16e0*/  LDG.E.STRONG.GPU R18, desc[UR6][R16.64] ;  /* 0x0000000610127981 */ /* 0x001ea8000c1ef900 */
[----:B--2---:R-:W-:Y:S01]  /*16f0*/  CCTL.IVALL ;  /* 0x00000000ff00798f */ /* 0x004fe20002000000 */
[----:B------:R-:W-:Y:S05]  /*1700*/  YIELD ;  /* 0x0000000000007946 */ /* 0x000fea0003800000 */
[----:B------:R-:W-:-:S13]  /*1710*/  ISETP.NE.AND P1, PT, R18, R25, PT ;  /* 0x000000191200720c */ /* 0x000fda0003f25270 */
[----:B------:R-:W-:Y:S05]  /*1720*/  @P1 BRA `(.L_x_1751) ;  /* 0xfffffffc00ec1947 */ /* 0x000fea000383ffff */
.L_x_1750:
[----:B------:R-:W-:Y:S05]  /*1730*/  WARPSYNC.ALL ;  /* 0x0000000000007948 */ /* 0x000fea0003800000 */
[----:B------:R-:W-:Y:S01]  /*1740*/  BAR.SYNC.DEFER_BLOCKING 0x0 ;  /* 0x0000000000007b1d */ /* 0x000fe20000010000 */
[----:B------:R-:W-:-:S05]  /*1750*/  HFMA2 R26, -RZ, RZ, 0, 0 ;  /* 0x00000000ff1a7431 */ /* 0x000fca00000001ff */
[----:B------:R-:W-:Y:S05]  /*1760*/  @!P3 BRA `(.L_x_1752) ;  /* 0x000000040020b947 */ /* 0x000fea0003800000 */
[C-C-:B------:R-:W-:Y:S01]  /*1770*/  IMAD R22, R5.reuse, 0x5, R0.reuse ;  /* 0x0000000505167824 */ /* 0x140fe200078e0200 */
[CC--:B------:R-:W-:Y:S01]  /*1780*/  LEA R24, R5.reuse, R0.reuse, 0x2 ;  /* 0x0000000005187211 */ /* 0x0c0fe200078e10ff */
[C-C-:B------:R-:W-:Y:S01]  /*1790*/  IMAD R26, R5.reuse, 0x3, R0.reuse ;  /* 0x00000003051a7824 */ /* 0x140fe200078e0200 */
[CC--:B------:R-:W-:Y:S01]  /*17a0*/  LEA R60, R5.reuse, R0.reuse, 0x1 ;  /* 0x00000000053c7211 */ /* 0x0c0fe200078e08ff */
[C-C-:B------:R-:W-:Y:S01]  /*17b0*/  IMAD R28, R5.reuse, 0x7, R0.reuse ;  /* 0x00000007051c7824 */ /* 0x140fe200078e0200 */
[----:B------:R-:W-:Y:S01]  /*17c0*/  IADD3 R62, PT, PT, R0, R5, RZ ;  /* 0x00000005003e7210 */ /* 0x000fe20007ffe0ff */
[----:B------:R-:W-:Y:S01]  /*17d0*/  IMAD R30, R5, 0x6, R0 ;  /* 0x00000006051e7824 */ /* 0x000fe200078e0200 */
[----:B0-----:R-:W-:Y:S01]  /*17e0*/  IADD3 R23, PT, PT, -R3, RZ, RZ ;  /* 0x000000ff03177210 */ /* 0x001fe20007ffe1ff */
[----:B------:R-:W-:Y:S01]  /*17f0*/  UMOV UR4, URZ ;  /* 0x000000ff00047c82 */ /* 0x000fe20008000000 */
[----:B------:R-:W-:-:S07]  /*1800*/  MOV R64, R0 ;  /* 0x0000000000407202 */ /* 0x000fce0000000f00 */
.L_x_1753:
[----:B------:R-:W-:Y:S01]  /*1810*/  ISETP.EQ.OR P1, PT, R23, RZ, P2 ;  /* 0x000000ff1700720c */ /* 0x000fe20001722670 */
[----:B------:R-:W-:-:S06]  /*1820*/  UIADD3 UR5, UPT, UPT, UR4, 0x1, URZ ;  /* 0x0000000104057890 */ /* 0x000fcc000fffe0ff */
[----:B------:R-:W-:-:S06]  /*1830*/  ISETP.EQ.OR P3, PT, R3, UR5, P2 ;  /* 0x0000000503007c0c */ /* 0x000fcc0009762670 */
[----:B------:R-:W-:-:S05]  /*1840*/  @!P1 IMAD.WIDE.U32 R68, R64, 0x8, R66 ;  /* 0x0000000840449825 */ /* 0x000fca00078e0042 */
[----:B------:R-:W2:Y:S02]  /*1850*/  @!P1 LDG.E.64 R18, desc[UR6][R68.64] ;  /* 0x0000000644129981 */ /* 0x000ea4000c1e1b00 */
[----:B------:R-:W-:-:S06]  /*1860*/  @!P3 IMAD.WIDE.U32 R16, R62, 0x8, R66 ;  /* 0x000000083e10b825 */ /* 0x000fcc00078e0042 */
[----:B------:R-:W3:Y:S01]  /*1870*/  @!P3 LDG.E.64 R16, desc[UR6][R16.64] ;  /* 0x000000061010b981 */ /* 0x000ee2000c1e1b00 */
[----:B------:R-:W-:-:S06]  /*1880*/  UIADD3 UR5, UPT, UPT, UR4, 0x2, URZ ;  /* 0x0000000204057890 */ /* 0x000fcc000fffe0ff */
[----:B------:R-:W-:Y:S01]  /*1890*/  ISETP.EQ.OR P4, PT, R3, UR5, P2 ;  /* 0x0000000503007c0c */ /* 0x000fe20009782670 */
[----:B------:R-:W-:Y:S01]  /*18a0*/  UIADD3 UR5, UPT, UPT, UR4, 0x3, URZ ;  /* 0x0000000304057890 */ /* 0x000fe2000fffe0ff */
[----:B--2---:R-:W-:Y:S01]  /*18b0*/  @!P1 FADD.FTZ R20, R20, R18 ;  /* 0x0000001214149221 */ /* 0x004fe20000010000 */
[----:B------:R-:W-:-:S10]  /*18c0*/  @!P1 FADD.FTZ R21, R21, R19 ;  /* 0x0000001315159221 */ /* 0x000fd40000010000 */
[----:B------:R-:W-:Y:S01]  /*18d0*/  @!P4 IMAD.WIDE.U32 R18, R60, 0x8, R66 ;  /* 0x000000083c12c825 */ /* 0x000fe200078e0042 */
[----:B------:R-:W-:-:S05]  /*18e0*/  ISETP.EQ.OR P1, PT, R3, UR5, P2 ;  /* 0x0000000503007c0c */ /* 0x000fca0009722670 */
[----:B------:R-:W2:Y:S01]  /*18f0*/  @!P4 LDG.E.64 R18, desc[UR6][R18.64] ;  /* 0x000000061212c981 */ /* 0x000ea2000c1e1b00 */
[----:B---3--:R-:W-:Y:S01]  /*1900*/  @!P3 FADD.FTZ R20, R20, R16 ;  /* 0x000000101414b221 */ /* 0x008fe20000010000 */
[----:B------:R-:W-:-:S06]  /*1910*/  @!P3 FADD.FTZ R21, R21, R17 ;  /* 0x000000111515b221 */ /* 0x000fcc0000010000 */
        /* <DEDUP_REMOVED lines=40> */
[----:B------:R-:W-:Y:S01]  /*1ba0*/  ISETP.NE.AND P1, PT, R18, UR4, PT ;  /* 0x0000000412007c0c */ /* 0x000fe2000bf25270 */
[----:B---3--:R-:W-:Y:S01]  /*1bb0*/  @!P3 FADD.FTZ R20, R20, R16 ;  /* 0x000000101414b221 */ /* 0x008fe20000010000 */
[----:B------:R-:W-:-:S11]  /*1bc0*/  @!P3 FADD.FTZ R21, R21, R17 ;  /* 0x000000111515b221 */ /* 0x000fd60000010000 */
[----:B------:R-:W-:Y:S05]  /*1bd0*/  @P1 BRA `(.L_x_1753) ;  /* 0xfffffffc000c1947 */ /* 0x000fea000383ffff */
[----:B------:R-:W-:-:S07]  /*1be0*/  MOV R26, R18 ;  /* 0x00000012001a7202 */ /* 0x000fce0000000f00 */
.L_x_1752:
[----:B------:R-:W1:Y:S02]  /*1bf0*/  LDC R27, c[0x0][0x370] ;  /* 0x0000dc00ff1b7b82 */ /* 0x000e640000000800 */
[----:B-1----:R-:W-:-:S13]  /*1c00*/  LOP3.LUT P1, RZ, R27, 0x7, RZ, 0xc0, !PT ;  /* 0x000000071bff7812 */ /* 0x002fda000782c0ff */
[----:B------:R-:W-:Y:S05]  /*1c10*/  @!P1 BRA `(.L_x_1749) ;  /* 0x0000000000f49947 */ /* 0x000fea0003800000 */
[C---:B0-----:R-:W-:Y:S02]  /*1c20*/  LOP3.LUT R16, R27.reuse, 0x7, RZ, 0xc0, !PT ;  /* 0x000000071b107812 */ /* 0x041fe400078ec0ff */
[----:B------:R-:W-:Y:S02]  /*1c30*/  LOP3.LUT P1, R28, R27, 0x3, RZ, 0xc0, !PT ;  /* 0x000000031b1c7812 */ /* 0x000fe4000782c0ff */
[----:B------:R-:W-:-:S04]  /*1c40*/  IADD3 R16, PT, PT, R16, -0x1, RZ ;  /* 0xffffffff10107810 */ /* 0x000fc80007ffe0ff */
[----:B------:R-:W-:-:S13]  /*1c50*/  ISETP.GE.U32.AND P3, PT, R16, 0x3, PT ;  /* 0x000000031000780c */ /* 0x000fda0003f66070 */
[----:B------:R-:W-:Y:S05]  /*1c60*/  @!P3 BRA `(.L_x_1754) ;  /* 0x000000000070b947 */ /* 0x000fea0003800000 */
[C---:B------:R-:W-:Y:S02]  /*1c70*/  IADD3 R16, PT, PT, R26.reuse, 0x1, RZ ;  /* 0x000000011a107810 */ /* 0x040fe40007ffe0ff */
[CC--:B------:R-:W-:Y:S02]  /*1c80*/  ISETP.EQ.OR P3, PT, R26.reuse, R3.reuse, P2 ;  /* 0x000000031a00720c */ /* 0x0c0fe40001762670 */
[----:B------:R-:W-:Y:S02]  /*1c90*/  IADD3 R18, PT, PT, R26, 0x2, RZ ;  /* 0x000000021a127810 */ /* 0x000fe40007ffe0ff */
[-C--:B------:R-:W-:Y:S02]  /*1ca0*/  ISETP.EQ.OR P4, PT, R16, R3.reuse, P2 ;  /* 0x000000031000720c */ /* 0x080fe40001782670 */
[----:B------:R-:W-:Y:S02]  /*1cb0*/  ISETP.EQ.OR P5, PT, R18, R3, P2 ;  /* 0x000000031200720c */ /* 0x000fe400017a2670 */
[----:B------:R-:W-:-:S04]  /*1cc0*/  IADD3 R24, PT, PT, R26, 0x3, RZ ;  /* 0x000000031a187810 */ /* 0x000fc80007ffe0ff */
[----:B------:R-:W-:Y:S01]  /*1cd0*/  ISETP.EQ.OR P6, PT, R24, R3, P2 ;  /* 0x000000031800720c */ /* 0x000fe200017c2670 */
[----:B------:R-:W-:-:S04]  /*1ce0*/  @!P3 IMAD R17, R26, R5, R0 ;  /* 0x000000051a11b224 */ /* 0x000fc800078e0200 */
[----:B------:R-:W-:Y:S02]  /*1cf0*/  @!P4 IMAD R19, R16, R5, R0 ;  /* 0x000000051013c224 */ /* 0x000fe400078e0200 */
[----:B------:R-:W-:-:S04]  /*1d00*/  @!P3 IMAD.WIDE.U32 R16, R17, 0x8, R66 ;  /* 0x000000081110b825 */ /* 0x000fc800078e0042 */
[-C--:B------:R-:W-:Y:S02]  /*1d10*/  @!P5 IMAD R23, R18, R5.reuse, R0 ;  /* 0x000000051217d224 */ /* 0x080fe400078e0200 */
[--C-:B------:R-:W-:Y:S01]  /*1d20*/  @!P4 IMAD.WIDE.U32 R18, R19, 0x8, R66.reuse ;  /* 0x000000081312c825 */ /* 0x100fe200078e0042 */
[----:B------:R-:W2:Y:S03]  /*1d30*/  @!P3 LDG.E.64 R16, desc[UR6][R16.64] ;  /* 0x000000061010b981 */ /* 0x000ea6000c1e1b00 */
[----:B------:R-:W-:Y:S02]  /*1d40*/  @!P5 IMAD.WIDE.U32 R22, R23, 0x8, R66 ;  /* 0x000000081716d825 */ /* 0x000fe400078e0042 */
[----:B------:R-:W3:Y:S02]  /*1d50*/  @!P4 LDG.E.64 R18, desc[UR6][R18.64] ;  /* 0x000000061212c981 */ /* 0x000ee4000c1e1b00 */
[----:B------:R-:W-:-:S02]  /*1d60*/  @!P6 IMAD R25, R24, R5, R0 ;  /* 0x000000051819e224 */ /* 0x000fc400078e0200 */
[----:B------:R-:W4:Y:S02]  /*1d70*/  @!P5 LDG.E.64 R22, desc[UR6][R22.64] ;  /* 0x000000061616d981 */ /* 0x000f24000c1e1b00 */
[----:B------:R-:W-:-:S06]  /*1d80*/  @!P6 IMAD.WIDE.U32 R24, R25, 0x8, R66 ;  /* 0x000000081918e825 */ /* 0x000fcc00078e0042 */
        /* <DEDUP_REMOVED lines=10> */
.L_x_1754:
        /* <DEDUP_REMOVED lines=18> */
.L_x_1755:
[----:B------:R-:W-:Y:S01]  /*1f50*/  ISETP.EQ.OR P1, PT, R26, R3, P2 ;  /* 0x000000031a00720c */ /* 0x000fe20001722670 */
        /* <DEDUP_REMOVED lines=8> */
.L_x_1756:
[----:B------:R-:W-:Y:S05]  /*1fe0*/  BSYNC.RECONVERGENT B0 ;  /* 0x0000000000007941 */ /* 0x000fea0003800200 */
.L_x_1749:
[----:B------:R-:W1:Y:S01]  /*1ff0*/  S2UR UR5, SR_CgaCtaId ;  /* 0x00000000000579c3 */ /* 0x000e620000008800 */
[----:B------:R-:W2:Y:S01]  /*2000*/  LDCU UR8, c[0x0][0x414] ;  /* 0x00008280ff0877ac */ /* 0x000ea20008000800 */
[----:B------:R-:W-:Y:S01]  /*2010*/  LOP3.LUT R22, R10, 0xffff, RZ, 0xc0, !PT ;  /* 0x0000ffff0a167812 */ /* 0x000fe200078ec0ff */
[----:B------:R-:W-:-:S03]  /*2020*/  UMOV UR4, 0x400 ;  /* 0x0000040000047882 */ /* 0x000fc60000000000 */
[----:B------:R-:W-:Y:S02]  /*2030*/  IADD3 R53, PT, PT, R53, R22, RZ ;  /* 0x0000001635357210 */ /* 0x000fe40007ffe0ff */
[----:B------:R-:W3:Y:S08]  /*2040*/  @P0 LDC.64 R26, c[0x0][0x388] ;  /* 0x0000e200ff1a0b82 */ /* 0x000ef00000000a00 */
[----:B0-----:R-:W0:Y:S01]  /*2050*/  LDC.64 R18, c[0x0][0x398] ;  /* 0x0000e600ff127b82 */ /* 0x001e220000000a00 */
[----:B--2---:R-:W-:Y:S01]  /*2060*/  @P0 FMUL.FTZ R24, R20, UR8 ;  /* 0x0000000814180c20 */ /* 0x004fe20008410000 */
[----:B------:R-:W-:Y:S01]  /*2070*/  @P0 FMUL.FTZ R25, R21, UR8 ;  /* 0x0000000815190c20 */ /* 0x000fe20008410000 */
[----:B-1----:R-:W-:-:S05]  /*2080*/  ULEA UR4, UR5, UR4, 0x18 ;  /* 0x0000000405047291 */ /* 0x002fca000f8ec0ff */
[----:B------:R-:W1:Y:S01]  /*2090*/  LDC.64 R16, c[0x0][0x3a0] ;  /* 0x0000e800ff107b82 */ /* 0x000e620000000a00 */
[----:B------:R-:W2:Y:S01]  /*20a0*/  LDCU UR5, c[0x0][0x404] ;  /* 0x00008080ff0577ac */ /* 0x000ea20008000800 */
[----:B---3--:R-:W-:Y:S02]  /*20b0*/  @P0 IMAD.WIDE R26, R8, 0x8, R26 ;  /* 0x00000008081a0825 */ /* 0x008fe400078e021a */
[----:B------:R-:W-:Y:S04]  /*20c0*/  @!P2 STS.64 [UR4+0x80], R20 ;  /* 0x00008014ff00a988 */ /* 0x000fe80008000a04 */
[----:B------:R3:W-:Y:S01]  /*20d0*/  @P0 STG.E.64 desc[UR6][R26.64], R24 ;  /* 0x000000181a000986 */ /* 0x0007e2000c101b06 */
[C---:B0-----:R-:W-:Y:S01]  /*20e0*/  IMAD.WIDE R28, R53.reuse, 0x4, R18 ;  /* 0x00000004351c7825 */ /* 0x041fe200078e0212 */
[----:B------:R-:W-:Y:S03]  /*20f0*/  BAR.SYNC.DEFER_BLOCKING 0x0 ;  /* 0x0000000000007b1d */ /* 0x000fe60000010000 */
[----:B-1----:R-:W-:-:S03]  /*2100*/  IMAD.WIDE R18, R53, 0x4, R16 ;  /* 0x0000000435127825 */ /* 0x002fc600078e0210 */
[----:B------:R0:W5:Y:S04]  /*2110*/  LDG.E.64 R16, desc[UR6][R28.64] ;  /* 0x000000061c107981 */ /* 0x000168000c1e1b00 */
[----:B------:R-:W5:Y:S01]  /*2120*/  LDG.E.64 R18, desc[UR6][R18.64] ;  /* 0x0000000612127981 */ /* 0x000f62000c1e1b00 */
[----:B---3--:R-:W-:Y:S02]  /*2130*/  HFMA2 R24, -RZ, RZ, 1.875, 0 ;  /* 0x3f800000ff187431 */ /* 0x008fe400000001ff */
[----:B--2---:R-:W-:Y:S01]  /*2140*/  IMAD R27, R3, UR5, R54 ;  /* 0x00000005031b7c24 */ /* 0x004fe2000f8e0236 */
[----:B------:R-:W-:Y:S01]  /*2150*/  BSSY.RECONVERGENT B0, `(.L_x_1757) ;  /* 0x00001cc000007945 */ /* 0x000fe20003800200 */
[----:B------:R-:W1:Y:S01]  /*2160*/  LDS.64 R22, [UR4+0x80] ;  /* 0x00008004ff167984 */ /* 0x000e620008000a00 */
[----:B------:R-:W2:Y:S02]  /*2170*/  LDCU.U8 UR4, c[0x0][0x3fc] ;  /* 0x00007f80ff0477ac */ /* 0x000ea40008000000 */
[----:B------:R-:W-:-:S02]  /*2180*/  IADD3 R25, PT, PT, R27, 0x20, RZ ;  /* 0x000000201b197810 */ /* 0x000fc40007ffe0ff */
[----:B------:R-:W-:Y:S02]  /*2190*/  SHF.R.S32.HI R31, RZ, 0x1f, R27 ;  /* 0x0000001fff1f7819 */ /* 0x000fe4000001141b */
[----:B------:R-:W-:Y:S01]  /*21a0*/  SHF.R.S32.HI R26, RZ, 0x1f, R25 ;  /* 0x0000001fff1a7819 */ /* 0x000fe20000011419 */
[----:B--2---:R-:W-:Y:S01]  /*21b0*/  UISETP.NE.AND UP0, UPT, UR4, URZ, UPT ;  /* 0x000000ff0400728c */ /* 0x004fe2000bf05270 */
[----:B-1----:R-:W-:-:S04]  /*21c0*/  FMUL.FTZ R30, R22, UR8 ;  /* 0x00000008161e7c20 */ /* 0x002fc80008410000 */
[----:B------:R-:W-:-:S04]  /*21d0*/  FMUL.FTZ R22, R30, R30 ;  /* 0x0000001e1e167220 */ /* 0x000fc80000410000 */
[----:B------:R-:W-:-:S05]  /*21e0*/  FFMA.FTZ R22, R23, UR8, -R22 ;  /* 0x0000000817167c23 */ /* 0x000fca0008010816 */
[----:B------:R-:W-:-:S13]  /*21f0*/  FSETP.GTU.FTZ.AND P1, PT, R22, RZ, PT ;  /* 0x000000ff1600720b */ /* 0x000fda0003f3c000 */
[----:B------:R-:W1:Y:S02]  /*2200*/  @P1 LDC R23, c[0x0][0x3a8] ;  /* 0x0000ea00ff171b82 */ /* 0x000e640000000800 */
[----:B-1----:R-:W-:-:S04]  /*2210*/  @P1 FADD.FTZ R22, R22, R23 ;  /* 0x0000001716161221 */ /* 0x002fc80000010000 */
[----:B------:R0:W1:Y:S01]  /*2220*/  @P1 MUFU.RSQ R24, R22 ;  /* 0x0000001600181308 */ /* 0x0000620000001400 */
[----:B------:R-:W-:Y:S05]  /*2230*/  BRA.U UP0, `(.L_x_1758) ;  /* 0x0000000900dc7547 */ /* 0x000fea000b800000 */
[----:B------:R-:W2:Y:S01]  /*2240*/  LDCU.64 UR8, c[0x0][0x3e8] ;  /* 0x00007d00ff0877ac */ /* 0x000ea20008000a00 */
[----:B------:R-:W-:Y:S01]  /*2250*/  BSSY.RECONVERGENT B1, `(.L_x_1759) ;  /* 0x000001a000017945 */ /* 0x000fe20003800200 */
[----:B--2---:R-:W-:Y:S02]  /*2260*/  ISETP.GE.U32.AND P2, PT, R27, UR8, PT ;  /* 0x000000081b007c0c */ /* 0x004fe4000bf46070 */
[----:B------:R-:W-:Y:S02]  /*2270*/  ISETP.GE.U32.AND P3, PT, R52, UR8, PT ;  /* 0x0000000834007c0c */ /* 0x000fe4000bf66070 */
[----:B------:R-:W-:Y:S02]  /*2280*/  ISETP.GE.AND.EX P2, PT, R31, UR9, PT, P2 ;  /* 0x000000091f007c0c */ /* 0x000fe4000bf46320 */
[----:B------:R-:W-:Y:S02]  /*2290*/  ISETP.GE.U32.AND P5, PT, R50, UR8, PT ;  /* 0x0000000832007c0c */ /* 0x000fe4000bfa6070 */
[----:B------:R-:W-:-:S02]  /*22a0*/  ISETP.GE.U32.AND P1, PT, R48, UR8, PT ;  /* 0x0000000830007c0c */ /* 0x000fc4000bf26070 */
[----:B------:R-:W-:-:S07]  /*22b0*/  ISETP.GE.AND.EX P3, PT, R9, UR9, PT, P3 ;  /* 0x0000000909007c0c */ /* 0x000fce000bf66330 */
[----:B------:R-:W-:Y:S06]  /*22c0*/  @P2 BRA `(.L_x_1760) ;  /* 0x0000000000482947 */ /* 0x000fec0003800000 */
[----:B------:R-:W0:Y:S01]  /*22d0*/  LDCU.64 UR10, c[0x0][0x3e0] ;  /* 0x00007c00ff0a77ac */ /* 0x000e220008000a00 */
[----:B------:R-:W-:Y:S01]  /*22e0*/  MOV R20, R56 ;  /* 0x0000003800147202 */ /* 0x000fe20000000f00 */
[--C-:B------:R-:W-:Y:S01]  /*22f0*/  FADD.FTZ R23, R12, -R30.reuse ;  /* 0x8000001e0c177221 */ /* 0x100fe20000010000 */
[----:B------:R-:W-:Y:S01]  /*2300*/  MOV R21, R59 ;  /* 0x0000003b00157202 */ /* 0x000fe20000000f00 */
[----:B------:R-:W2:Y:S01]  /*2310*/  LDCU.64 UR4, c[0x0][0x380] ;  /* 0x00007000ff0477ac */ /* 0x000ea20008000a00 */
[----:B------:R-:W-:Y:S01]  /*2320*/  FADD.FTZ R37, R37, -R30 ;  /* 0x8000001e25257221 */ /* 0x000fe20000010000 */
[----:B-1----:R-:W-:-:S03]  /*2330*/  FMUL.FTZ R23, R23, R24 ;  /* 0x0000001817177220 */ /* 0x002fc60000410000 */
[----:B------:R-:W-:-:S04]  /*2340*/  FMUL.FTZ R12, R37, R24 ;  /* 0x00000018250c7220 */ /* 0x000fc80000410000 */
[----:B-----5:R-:W-:Y:S01]  /*2350*/  FFMA.FTZ R12, R17, R12, R19 ;  /* 0x0000000c110c7223 */ /* 0x020fe20000010013 */
[----:B0-----:R-:W-:Y:S02]  /*2360*/  IMAD R22, R31, UR10, RZ ;  /* 0x0000000a1f167c24 */ /* 0x001fe4000f8e02ff */
[----:B------:R-:W-:-:S04]  /*2370*/  IMAD.WIDE.U32 R20, R27, UR10, R20 ;  /* 0x0000000a1b147c25 */ /* 0x000fc8000f8e0014 */
[----:B------:R-:W-:Y:S02]  /*2380*/  IMAD R29, R27, UR11, R22 ;  /* 0x0000000b1b1d7c24 */ /* 0x000fe4000f8e0216 */
[----:B------:R-:W-:Y:S01]  /*2390*/  FFMA.FTZ R27, R16, R23, R18 ;  /* 0x00000017101b7223 */ /* 0x000fe20000010012 */
[----:B--2---:R-:W-:Y:S02]  /*23a0*/  LEA R22, P2, R20, UR4, 0x1 ;  /* 0x0000000414167c11 */ /* 0x004fe4000f8408ff */
[----:B------:R-:W-:Y:S02]  /*23b0*/  IADD3 R29, PT, PT, R21, R29, RZ ;  /* 0x0000001d151d7210 */ /* 0x000fe40007ffe0ff */
[----:B------:R-:W-:Y:S02]  /*23c0*/  F2FP.BF16.F32.PACK_AB R21, R12, R27 ;  /* 0x0000001b0c15723e */ /* 0x000fe400000010ff */
[----:B------:R-:W-:-:S05]  /*23d0*/  LEA.HI.X R23, R20, UR5, R29, 0x1, P2 ;  /* 0x0000000514177c11 */ /* 0x000fca00090f0c1d */
[----:B------:R2:W-:Y:S02]  /*23e0*/  STG.E desc[UR6][R22.64], R21 ;  /* 0x0000001516007986 */ /* 0x0005e4000c101906 */
.L_x_1760:
[----:B------:R-:W-:Y:S05]  /*23f0*/  BSYNC.RECONVERGENT B1 ;  /* 0x0000000000017941 */ /* 0x000fea0003800200 */
.L_x_1759:
[----:B------:R-:W-:Y:S04]  /*2400*/  BSSY.RECONVERGENT B1, `(.L_x_1761) ;  /* 0x0000014000017945 */ /* 0x000fe80003800200 */
[----:B------:R-:W-:Y:S05]  /*2410*/  @P3 BRA `(.L_x_1762) ;  /* 0x0000000000483947 */ /* 0x000fea0003800000 */
[----:B------:R-:W3:Y:S01]  /*2420*/  LDCU.64 UR4, c[0x0][0x3e0] ;  /* 0x00007c00ff0477ac */ /* 0x000ee20008000a00 */
[----:B------:R-:W-:Y:S01]  /*2430*/  MOV R20, R56 ;  /* 0x0000003800147202 */ /* 0x000fe20000000f00 */
[--C-:B--2---:R-:W-:Y:S01]  /*2440*/  FADD.FTZ R23, R14, -R30.reuse ;  /* 0x8000001e0e177221 */ /* 0x104fe20000010000 */
[----:B------:R-:W-:Y:S01]  /*2450*/  MOV R21, R59 ;  /* 0x0000003b00157202 */ /* 0x000fe20000000f00 */
[----:B------:R-:W2:Y:S01]  /*2460*/  LDCU.64 UR10, c[0x0][0x380] ;  /* 0x00007000ff0a77ac */ /* 0x000ea20008000a00 */
[----:B------:R-:W-:Y:S01]  /*2470*/  FADD.FTZ R39, R39, -R30 ;  /* 0x8000001e27277221 */ /* 0x000fe20000010000 */
[----:B-1----:R-:W-:-:S03]  /*2480*/  FMUL.FTZ R23, R23, R24 ;  /* 0x0000001817177220 */ /* 0x002fc60000410000 */
[----:B------:R-:W-:Y:S01]  /*2490*/  FMUL.FTZ R12, R39, R24 ;  /* 0x00000018270c7220 */ /* 0x000fe20000410000 */
[----:B-----5:R-:W-:Y:S01]  /*24a0*/  FFMA.FTZ R14, R16, R23, R18 ;  /* 0x00000017100e7223 */ /* 0x020fe20000010012 */
[----:B---3--:R-:W-:Y:S02]  /*24b0*/  IMAD R27, R9, UR4, RZ ;  /* 0x00000004091b7c24 */ /* 0x008fe4000f8e02ff */
[----:B------:R-:W-:-:S04]  /*24c0*/  IMAD.WIDE.U32 R20, R52, UR4, R20 ;  /* 0x0000000434147c25 */ /* 0x000fc8000f8e0014 */
[----:B0-----:R-:W-:Y:S02]  /*24d0*/  IMAD R29, R52, UR5, R27 ;  /* 0x00000005341d7c24 */ /* 0x001fe4000f8e021b */
[----:B------:R-:W-:Y:S01]  /*24e0*/  FFMA.FTZ R27, R17, R12, R19 ;  /* 0x0000000c111b7223 */ /* 0x000fe20000010013 */
[C---:B--2---:R-:W-:Y:S02]  /*24f0*/  LEA R22, P2, R20.reuse, UR10, 0x1 ;  /* 0x0000000a14167c11 */ /* 0x044fe4000f8408ff */
[----:B------:R-:W-:Y:S02]  /*2500*/  IADD3 R29, PT, PT, R21, R29, RZ ;  /* 0x0000001d151d7210 */ /* 0x000fe40007ffe0ff */
[----:B------:R-:W-:Y:S02]  /*2510*/  F2FP.BF16.F32.PACK_AB R21, R27, R14 ;  /* 0x0000000e1b15723e */ /* 0x000fe400000010ff */
[----:B------:R-:W-:-:S05]  /*2520*/  LEA.HI.X R23, R20, UR11, R29, 0x1, P2 ;  /* 0x0000000b14177c11 */ /* 0x000fca00090f0c1d */
[----:B------:R3:W-:Y:S02]  /*2530*/  STG.E desc[UR6][R22.64], R21 ;  /* 0x0000001516007986 */ /* 0x0007e4000c101906 */
.L_x_1762:
[----:B------:R-:W-:Y:S05]  /*2540*/  BSYNC.RECONVERGENT B1 ;  /* 0x0000000000017941 */ /* 0x000fea0003800200 */
.L_x_1761:
[----:B------:R-:W-:Y:S01]  /*2550*/  ISETP.GE.AND.EX P5, PT, R11, UR9, PT, P5 ;  /* 0x000000090b007c0c */ /* 0x000fe2000bfa6350 */
[----:B------:R-:W-:Y:S01]  /*2560*/  BSSY.RECONVERGENT B1, `(.L_x_1763) ;  /* 0x000001d000017945 */ /* 0x000fe20003800200 */
[----:B------:R-:W-:Y:S02]  /*2570*/  ISETP.GE.U32.AND P6, PT, R25, UR8, PT ;  /* 0x0000000819007c0c */ /* 0x000fe4000bfc6070 */
[----:B------:R-:W-:Y:S02]  /*2580*/  ISETP.GE.U32.AND P2, PT, R46, UR8, PT ;  /* 0x000000082e007c0c */ /* 0x000fe4000bf46070 */
[----:B------:R-:W-:Y:S02]  /*2590*/  ISETP.GE.U32.AND P3, PT, R44, UR8, PT ;  /* 0x000000082c007c0c */ /* 0x000fe4000bf66070 */
[----:B------:R-:W-:Y:S02]  /*25a0*/  ISETP.GE.U32.AND P4, PT, R7, UR8, PT ;  /* 0x0000000807007c0c */ /* 0x000fe4000bf86070 */
[----:B------:R-:W-:-:S02]  /*25b0*/  ISETP.GE.AND.EX P1, PT, R13, UR9, PT, P1 ;  /* 0x000000090d007c0c */ /* 0x000fc4000bf26310 */
[----:B------:R-:W-:Y:S02]  /*25c0*/  ISETP.GE.AND.EX P6, PT, R26, UR9, PT, P6 ;  /* 0x000000091a007c0c */ /* 0x000fe4000bfc6360 */
[----:B------:R-:W-:Y:S02]  /*25d0*/  ISETP.GE.AND.EX P2, PT, R15, UR9, PT, P2 ;  /* 0x000000090f007c0c */ /* 0x000fe4000bf46320 */
[----:B------:R-:W-:Y:S02]  /*25e0*/  ISETP.GE.AND.EX P3, PT, R33, UR9, PT, P3 ;  /* 0x0000000921007c0c */ /* 0x000fe4000bf66330 */
[----:B------:R-:W-:Y:S01]  /*25f0*/  ISETP.GE.AND.EX P4, PT, R35, UR9, PT, P4 ;  /* 0x0000000923007c0c */ /* 0x000fe2000bf86340 */
[----:B------:R-:W-:-:S12]  /*2600*/  @P5 BRA `(.L_x_1764) ;  /* 0x0000000000485947 */ /* 0x000fd80003800000 */
[----:B------:R-:W4:Y:S01]  /*2610*/  LDCU.64 UR4, c[0x0][0x3e0] ;  /* 0x00007c00ff0477ac */ /* 0x000f220008000a00 */
[----:B------:R-:W-:Y:S01]  /*2620*/  MOV R20, R56 ;  /* 0x0000003800147202 */ /* 0x000fe20000000f00 */
[--C-:B--23--:R-:W-:Y:S01]  /*2630*/  FADD.FTZ R23, R32, -R30.reuse ;  /* 0x8000001e20177221 */ /* 0x10cfe20000010000 */
[----:B------:R-:W-:Y:S01]  /*2640*/  MOV R21, R59 ;  /* 0x0000003b00157202 */ /* 0x000fe20000000f00 */
[----:B------:R-:W2:Y:S01]  /*2650*/  LDCU.64 UR10, c[0x0][0x380] ;  /* 0x00007000ff0a77ac */ /* 0x000ea20008000a00 */
[----:B------:R-:W-:Y:S01]  /*2660*/  FADD.FTZ R41, R41, -R30 ;  /* 0x8000001e29297221 */ /* 0x000fe20000010000 */
[----:B-1----:R-:W-:-:S03]  /*2670*/  FMUL.FTZ R23, R23, R24 ;  /* 0x0000001817177220 */ /* 0x002fc60000410000 */
[----:B------:R-:W-:Y:S01]  /*2680*/  FMUL.FTZ R12, R41, R24 ;  /* 0x00000018290c7220 */ /* 0x000fe20000410000 */
[----:B-----5:R-:W-:Y:S01]  /*2690*/  FFMA.FTZ R14, R16, R23, R18 ;  /* 0x00000017100e7223 */ /* 0x020fe20000010012 */
[----:B----4-:R-:W-:Y:S02]  /*26a0*/  IMAD R27, R11, UR4, RZ ;  /* 0x000000040b1b7c24 */ /* 0x010fe4000f8e02ff */
        /* <DEDUP_REMOVED lines=8> */
.L_x_1764:
[----:B------:R-:W-:Y:S05]  /*2730*/  BSYNC.RECONVERGENT B1 ;  /* 0x0000000000017941 */ /* 0x000fea0003800200 */
.L_x_1763:
[----:B------:R-:W-:Y:S04]  /*2740*/  BSSY.RECONVERGENT B1, `(.L_x_1765) ;  /* 0x0000014000017945 */ /* 0x000fe80003800200 */
[----:B------:R-:W-:Y:S05]  /*2750*/  @P1 BRA `(.L_x_1766) ;  /* 0x0000000000481947 */ /* 0x000fea0003800000 */
[----:B------:R-:W0:Y:S01]  /*2760*/  LDCU.64 UR4, c[0x0][0x3e0] ;  /* 0x00007c00ff0477ac */ /* 0x000e220008000a00 */
[----:B------:R-:W-:Y:S01]  /*2770*/  MOV R20, R56 ;  /* 0x0000003800147202 */ /* 0x000fe20000000f00 */
[--C-:B------:R-:W-:Y:S01]  /*2780*/  FADD.FTZ R43, R43, -R30.reuse ;  /* 0x8000001e2b2b7221 */ /* 0x100fe20000010000 */
[----:B--234-:R-:W-:Y:S01]  /*2790*/  MOV R21, R59 ;  /* 0x0000003b00157202 */ /* 0x01cfe20000000f00 */
[----:B------:R-:W2:Y:S01]  /*27a0*/  LDCU.64 UR10, c[0x0][0x380] ;  /* 0x00007000ff0a77ac */ /* 0x000ea20008000a00 */
[----:B------:R-:W-:Y:S01]  /*27b0*/  FADD.FTZ R23, R34, -R30 ;  /* 0x8000001e22177221 */ /* 0x000fe20000010000 */
[----:B-1----:R-:W-:-:S03]  /*27c0*/  FMUL.FTZ R43, R43, R24 ;  /* 0x000000182b2b7220 */ /* 0x002fc60000410000 */
[----:B------:R-:W-:Y:S01]  /*27d0*/  FMUL.FTZ R12, R23, R24 ;  /* 0x00000018170c7220 */ /* 0x000fe20000410000 */
[----:B-----5:R-:W-:-:S03]  /*27e0*/  FFMA.FTZ R43, R16, R43, R18 ;  /* 0x0000002b102b7223 */ /* 0x020fc60000010012 */
[----:B------:R-:W-:Y:S01]  /*27f0*/  FFMA.FTZ R12, R17, R12, R19 ;  /* 0x0000000c110c7223 */ /* 0x000fe20000010013 */
[----:B0-----:R-:W-:Y:S02]  /*2800*/  IMAD R27, R13, UR4, RZ ;  /* 0x000000040d1b7c24 */ /* 0x001fe4000f8e02ff */
[----:B------:R-:W-:-:S04]  /*2810*/  IMAD.WIDE.U32 R20, R48, UR4, R20 ;  /* 0x0000000430147c25 */ /* 0x000fc8000f8e0014 */
[----:B------:R-:W-:Y:S01]  /*2820*/  IMAD R27, R48, UR5, R27 ;  /* 0x00000005301b7c24 */ /* 0x000fe2000f8e021b */
[----:B--2---:R-:W-:-:S04]  /*2830*/  LEA R22, P1, R20, UR10, 0x1 ;  /* 0x0000000a14167c11 */ /* 0x004fc8000f8208ff */
[----:B------:R-:W-:Y:S02]  /*2840*/  IADD3 R27, PT, PT, R21, R27, RZ ;  /* 0x0000001b151b7210 */ /* 0x000fe40007ffe0ff */
[----:B------:R-:W-:Y:S02]  /*2850*/  F2FP.BF16.F32.PACK_AB R21, R12, R43 ;  /* 0x0000002b0c15723e */ /* 0x000fe400000010ff */
[----:B------:R-:W-:-:S05]  /*2860*/  LEA.HI.X R23, R20, UR11, R27, 0x1, P1 ;  /* 0x0000000b14177c11 */ /* 0x000fca00088f0c1b */
[----:B------:R0:W-:Y:S02]  /*2870*/  STG.E desc[UR6][R22.64], R21 ;  /* 0x0000001516007986 */ /* 0x0001e4000c101906 */
.L_x_1766:
[----:B------:R-:W-:Y:S05]  /*2880*/  BSYNC.RECONVERGENT B1 ;  /* 0x0000000000017941 */ /* 0x000fea0003800200 */
.L_x_1765:
[----:B------:R-:W-:Y:S04]  /*2890*/  BSSY.RECONVERGENT B1, `(.L_x_1767) ;  /* 0x0000014000017945 */ /* 0x000fe80003800200 */
[----:B------:R-:W-:Y:S05]  /*28a0*/  @P6 BRA `(.L_x_1768) ;  /* 0x0000000000486947 */ /* 0x000fea0003800000 */
[----:B------:R-:W1:Y:S01]  /*28b0*/  LDCU.64 UR4, c[0x0][0x3e0] ;  /* 0x00007c00ff0477ac */ /* 0x000e620008000a00 */
[----:B------:R-:W-:Y:S01]  /*28c0*/  MOV R20, R56 ;  /* 0x0000003800147202 */ /* 0x000fe20000000f00 */
[--C-:B------:R-:W-:Y:S01]  /*28d0*/  FADD.FTZ R45, R45, -R30.reuse ;  /* 0x8000001e2d2d7221 */ /* 0x100fe20000010000 */
[----:B0-234-:R-:W-:Y:S01]  /*28e0*/  MOV R21, R59 ;  /* 0x0000003b00157202 */ /* 0x01dfe20000000f00 */
[----:B------:R-:W0:Y:S01]  /*28f0*/  LDCU.64 UR10, c[0x0][0x380] ;  /* 0x00007000ff0a77ac */ /* 0x000e220008000a00 */
[----:B------:R-:W-:Y:S01]  /*2900*/  FADD.FTZ R23, R36, -R30 ;  /* 0x8000001e24177221 */ /* 0x000fe20000010000 */
[----:B-1----:R-:W-:-:S03]  /*2910*/  FMUL.FTZ R45, R45, R24 ;  /* 0x000000182d2d7220 */ /* 0x002fc60000410000 */
[----:B------:R-:W-:Y:S01]  /*2920*/  FMUL.FTZ R12, R23, R24 ;  /* 0x00000018170c7220 */ /* 0x000fe20000410000 */
[----:B-----5:R-:W-:-:S03]  /*2930*/  FFMA.FTZ R45, R16, R45, R18 ;  /* 0x0000002d102d7223 */ /* 0x020fc60000010012 */
[----:B------:R-:W-:Y:S01]  /*2940*/  FFMA.FTZ R12, R17, R12, R19 ;  /* 0x0000000c110c7223 */ /* 0x000fe20000010013 */
[----:B------:R-:W-:Y:S02]  /*2950*/  IMAD R26, R26, UR4, RZ ;  /* 0x000000041a1a7c24 */ /* 0x000fe4000f8e02ff */
[----:B------:R-:W-:-:S04]  /*2960*/  IMAD.WIDE.U32 R20, R25, UR4, R20 ;  /* 0x0000000419147c25 */ /* 0x000fc8000f8e0014 */
[----:B------:R-:W-:Y:S01]  /*2970*/  IMAD R25, R25, UR5, R26 ;  /* 0x0000000519197c24 */ /* 0x000fe2000f8e021a */
[----:B0-----:R-:W-:-:S04]  /*2980*/  LEA R22, P1, R20, UR10, 0x1 ;  /* 0x0000000a14167c11 */ /* 0x001fc8000f8208ff */
[----:B------:R-:W-:Y:S02]  /*2990*/  IADD3 R25, PT, PT, R21, R25, RZ ;  /* 0x0000001915197210 */ /* 0x000fe40007ffe0ff */
[----:B------:R-:W-:Y:S02]  /*29a0*/  F2FP.BF16.F32.PACK_AB R21, R12, R45 ;  /* 0x0000002d0c15723e */ /* 0x000fe400000010ff */
[----:B------:R-:W-:-:S05]  /*29b0*/  LEA.HI.X R23, R20, UR11, R25, 0x1, P1 ;  /* 0x0000000b14177c11 */ /* 0x000fca00088f0c19 */
[----:B------:R0:W-:Y:S02]  /*29c0*/  STG.E desc[UR6][R22.64], R21 ;  /* 0x0000001516007986 */ /* 0x0001e4000c101906 */
.L_x_1768:
[----:B------:R-:W-:Y:S05]  /*29d0*/  BSYNC.RECONVERGENT B1 ;  /* 0x0000000000017941 */ /* 0x000fea0003800200 */
.L_x_1767:
        /* <DEDUP_REMOVED lines=20> */
.L_x_1770:
[----:B------:R-:W-:Y:S05]  /*2b20*/  BSYNC.RECONVERGENT B1 ;  /* 0x0000000000017941 */ /* 0x000fea0003800200 */
.L_x_1769:
        /* <DEDUP_REMOVED lines=20> */
.L_x_1772:
[----:B------:R-:W-:Y:S05]  /*2c70*/  BSYNC.RECONVERGENT B1 ;  /* 0x0000000000017941 */ /* 0x000fea0003800200 */
.L_x_1771:
[----:B------:R-:W-:Y:S05]  /*2c80*/  @P4 BRA `(.L_x_1773) ;  /* 0x0000001000604947 */ /* 0x000fea0003800000 */
[----:B------:R-:W1:Y:S01]  /*2c90*/  LDCU.64 UR4, c[0x0][0x3e0] ;  /* 0x00007c00ff0477ac */ /* 0x000e620008000a00 */
[--C-:B------:R-:W-:Y:S01]  /*2ca0*/  FADD.FTZ R51, R51, -R30.reuse ;  /* 0x8000001e33337221 */ /* 0x100fe20000010000 */
[----:B0-234-:R-:W-:Y:S01]  /*2cb0*/  FADD.FTZ R21, R42, -R30 ;  /* 0x8000001e2a157221 */ /* 0x01dfe20000010000 */
[----:B------:R-:W-:Y:S01]  /*2cc0*/  MOV R57, R59 ;  /* 0x0000003b00397202 */ /* 0x000fe20000000f00 */
[----:B------:R-:W0:Y:S01]  /*2cd0*/  LDCU.64 UR8, c[0x0][0x380] ;  /* 0x00007000ff0877ac */ /* 0x000e220008000a00 */
[-C--:B-1----:R-:W-:Y:S01]  /*2ce0*/  FMUL.FTZ R51, R51, R24.reuse ;  /* 0x0000001833337220 */ /* 0x082fe20000410000 */
[----:B------:R-:W-:-:S03]  /*2cf0*/  FMUL.FTZ R24, R21, R24 ;  /* 0x0000001815187220 */ /* 0x000fc60000410000 */
[----:B-----5:R-:W-:Y:S01]  /*2d00*/  FFMA.FTZ R51, R16, R51, R18 ;  /* 0x0000003310337223 */ /* 0x020fe20000010012 */
[----:B------:R-:W-:-:S05]  /*2d10*/  FFMA.FTZ R24, R17, R24, R19 ;  /* 0x0000001811187223 */ /* 0x000fca0000010013 */
[----:B------:R-:W-:Y:S01]  /*2d20*/  F2FP.BF16.F32.PACK_AB R19, R24, R51 ;  /* 0x000000331813723e */ /* 0x000fe200000010ff */
[----:B------:R-:W-:Y:S02]  /*2d30*/  IMAD R12, R35, UR4, RZ ;  /* 0x00000004230c7c24 */ /* 0x000fe4000f8e02ff */
[----:B------:R-:W-:-:S04]  /*2d40*/  IMAD.WIDE.U32 R56, R7, UR4, R56 ;  /* 0x0000000407387c25 */ /* 0x000fc8000f8e0038 */
[----:B------:R-:W-:Y:S01]  /*2d50*/  IMAD R21, R7, UR5, R12 ;  /* 0x0000000507157c24 */ /* 0x000fe2000f8e020c */
[----:B0-----:R-:W-:-:S04]  /*2d60*/  LEA R16, P1, R56, UR8, 0x1 ;  /* 0x0000000838107c11 */ /* 0x001fc8000f8208ff */
[----:B------:R-:W-:-:S04]  /*2d70*/  IADD3 R21, PT, PT, R57, R21, RZ ;  /* 0x0000001539157210 */ /* 0x000fc80007ffe0ff */
[----:B------:R-:W-:-:S05]  /*2d80*/  LEA.HI.X R17, R56, UR9, R21, 0x1, P1 ;  /* 0x0000000938117c11 */ /* 0x000fca00088f0c15 */
[----:B------:R0:W-:Y:S01]  /*2d90*/  STG.E desc[UR6][R16.64], R19 ;  /* 0x0000001310007986 */ /* 0x0001e2000c101906 */
[----:B------:R-:W-:Y:S05]  /*2da0*/  BRA `(.L_x_1773) ;  /* 0x0000001000187947 */ /* 0x000fea0003800000 */
.L_x_1758:
        /* <DEDUP_REMOVED lines=9> */
[--C-:B------:R-:W-:Y:S01]  /*2e40*/  FADD.FTZ R21, R12, -R30.reuse ;  /* 0x8000001e0c157221 */ /* 0x100fe20000010000 */
[----:B------:R-:W-:Y:S01]  /*2e50*/  FADD.FTZ R37, R37, -R30 ;  /* 0x8000001e25257221 */ /* 0x000fe20000010000 */
[----:B------:R-:W2:Y:S01]  /*2e60*/  LDCU.64 UR8, c[0x0][0x3e0] ;  /* 0x00007c00ff0877ac */ /* 0x000ea20008000a00 */
[----:B0-----:R-:W-:Y:S01]  /*2e70*/  MOV R22, R56 ;  /* 0x0000003800167202 */ /* 0x001fe20000000f00 */
[-C--:B-1----:R-:W-:Y:S01]  /*2e80*/  FMUL.FTZ R21, R21, R24.reuse ;  /* 0x0000001815157220 */ /* 0x082fe20000410000 */
[----:B------:R-:W-:Y:S01]  /*2e90*/  FMUL.FTZ R20, R37, R24 ;  /* 0x0000001825147220 */ /* 0x000fe20000410000 */
[----:B------:R-:W0:Y:S01]  /*2ea0*/  LDCU.64 UR10, c[0x0][0x380] ;  /* 0x00007000ff0a77ac */ /* 0x000e220008000a00 */
[----:B------:R-:W-:Y:S01]  /*2eb0*/  MOV R23, R59 ;  /* 0x0000003b00177202 */ /* 0x000fe20000000f00 */
[----:B-----5:R-:W-:Y:S01]  /*2ec0*/  FFMA.FTZ R21, R16, R21, R18 ;  /* 0x0000001510157223 */ /* 0x020fe20000010012 */
[----:B------:R-:W-:-:S03]  /*2ed0*/  FFMA.FTZ R60, R17, R20, R19 ;  /* 0x00000014113c7223 */ /* 0x000fc60000010013 */
[----:B------:R-:W-:Y:S01]  /*2ee0*/  FMUL.FTZ R12, R21, -1.4426950216293334961 ;  /* 0xbfb8aa3b150c7820 */ /* 0x000fe20000410000 */
[----:B------:R-:W-:-:S05]  /*2ef0*/  FMUL.FTZ R20, R60, -1.4426950216293334961 ;  /* 0xbfb8aa3b3c147820 */ /* 0x000fca0000410000 */
[----:B------:R-:W1:Y:S01]  /*2f00*/  MUFU.EX2 R12, R12 ;  /* 0x0000000c000c7308 */ /* 0x000e620000000800 */
[----:B--2---:R-:W-:Y:S02]  /*2f10*/  IMAD R62, R31, UR8, RZ ;  /* 0x000000081f3e7c24 */ /* 0x004fe4000f8e02ff */
[----:B------:R-:W-:-:S05]  /*2f20*/  IMAD.WIDE.U32 R22, R27, UR8, R22 ;  /* 0x000000081b167c25 */ /* 0x000fca000f8e0016 */
[----:B------:R-:W2:Y:S01]  /*2f30*/  MUFU.EX2 R20, R20 ;  /* 0x0000001400147308 */ /* 0x000ea20000000800 */
[----:B------:R-:W-:-:S05]  /*2f40*/  IMAD R31, R27, UR9, R62 ;  /* 0x000000091b1f7c24 */ /* 0x000fca000f8e023e */
[----:B------:R-:W-:Y:S01]  /*2f50*/  IADD3 R31, PT, PT, R23, R31, RZ ;  /* 0x0000001f171f7210 */ /* 0x000fe20007ffe0ff */
[----:B-1----:R-:W-:-:S06]  /*2f60*/  FADD.FTZ R28, R12, 1 ;  /* 0x3f8000000c1c7421 */ /* 0x002fcc0000010000 */
[----:B------:R-:W1:Y:S01]  /*2f70*/  MUFU.RCP R28, R28 ;  /* 0x0000001c001c7308 */ /* 0x000e620000001000 */
[----:B--2---:R-:W-:Y:S01]  /*2f80*/  FADD.FTZ R29, R20, 1 ;  /* 0x3f800000141d7421 */ /* 0x004fe20000010000 */
[----:B0-----:R-:W-:-:S06]  /*2f90*/  LEA R20, P2, R22, UR10, 0x1 ;  /* 0x0000000a16147c11 */ /* 0x001fcc000f8408ff */
[----:B------:R-:W0:Y:S01]  /*2fa0*/  MUFU.RCP R29, R29 ;  /* 0x0000001d001d7308 */ /* 0x000e220000001000 */
[----:B-1----:R-:W-:Y:S01]  /*2fb0*/  FMUL.FTZ R12, R21, R28 ;  /* 0x0000001c150c7220 */ /* 0x002fe20000410000 */
[----:B------:R-:W-:Y:S01]  /*2fc0*/  LEA.HI.X R21, R22, UR11, R31, 0x1, P2 ;  /* 0x0000000b16157c11 */ /* 0x000fe200090f0c1f */
[----:B0-----:R-:W-:-:S05]  /*2fd0*/  FMUL.FTZ R27, R60, R29 ;  /* 0x0000001d3c1b7220 */ /* 0x001fca0000410000 */
[----:B------:R-:W-:-:S05]  /*2fe0*/  F2FP.BF16.F32.PACK_AB R27, R27, R12 ;  /* 0x0000000c1b1b723e */ /* 0x000fca00000010ff */
[----:B------:R2:W-:Y:S02]  /*2ff0*/  STG.E desc[UR6][R20.64], R27 ;  /* 0x0000001b14007986 */ /* 0x0005e4000c101906 */
.L_x_1775:
[----:B------:R-:W-:Y:S05]  /*3000*/  BSYNC.RECONVERGENT B1 ;  /* 0x0000000000017941 */ /* 0x000fea0003800200 */
.L_x_1774:
[----:B------:R-:W-:Y:S04]  /*3010*/  BSSY.RECONVERGENT B1, `(.L_x_1776) ;  /* 0x000001e000017945 */ /* 0x000fe80003800200 */
[----:B------:R-:W-:Y:S05]  /*3020*/  @P3 BRA `(.L_x_1777) ;  /* 0x0000000000703947 */ /* 0x000fea0003800000 */
[--C-:B--2---:R-:W-:Y:S01]  /*3030*/  FADD.FTZ R21, R14, -R30.reuse ;  /* 0x8000001e0e157221 */ /* 0x104fe20000010000 */
        /* <DEDUP_REMOVED lines=27> */
.L_x_1777:
[----:B------:R-:W-:Y:S05]  /*31f0*/  BSYNC.RECONVERGENT B1 ;  /* 0x0000000000017941 */ /* 0x000fea0003800200 */
.L_x_1776:
        /* <DEDUP_REMOVED lines=12> */
[--C-:B--23--:R-:W-:Y:S01]  /*32c0*/  FADD.FTZ R21, R32, -R30.reuse ;  /* 0x8000001e20157221 */ /* 0x10cfe20000010000 */
        /* <DEDUP_REMOVED lines=27> */
.L_x_1779:
[----:B------:R-:W-:Y:S05]  /*3480*/  BSYNC.RECONVERGENT B1 ;  /* 0x0000000000017941 */ /* 0x000fea0003800200 */
.L_x_1778:
[----:B------:R-:W-:Y:S04]  /*3490*/  BSSY.RECONVERGENT B1, `(.L_x_1780) ;  /* 0x000001e000017945 */ /* 0x000fe80003800200 */
[----:B------:R-:W-:Y:S05]  /*34a0*/  @P1 BRA `(.L_x_1781) ;  /* 0x0000000000701947 */ /* 0x000fea0003800000 */
[--C-:B------:R-:W-:Y:S01]  /*34b0*/  FADD.FTZ R43, R43, -R30.reuse ;  /* 0x8000001e2b2b7221 */ /* 0x100fe20000010000 */
[----:B--234-:R-:W-:Y:S01]  /*34c0*/  FADD.FTZ R21, R34, -R30 ;  /* 0x8000001e22157221 */ /* 0x01cfe20000010000 */
        /* <DEDUP_REMOVED lines=19> */
[----:B0-----:R-:W-:-:S04]  /*3600*/  LEA R20, P1, R22, UR10, 0x1 ;  /* 0x0000000a16147c11 */ /* 0x001fc8000f8208ff */
[----:B------:R-:W-:Y:S02]  /*3610*/  LEA.HI.X R21, R22, UR11, R21, 0x1, P1 ;  /* 0x0000000b16157c11 */ /* 0x000fe400088f0c15 */
[----:B------:R-:W0:Y:S01]  /*3620*/  MUFU.RCP R27, R27 ;  /* 0x0000001b001b7308 */ /* 0x000e220000001000 */
[----:B-1----:R-:W-:Y:S01]  /*3630*/  FMUL.FTZ R12, R43, R14 ;  /* 0x0000000e2b0c7220 */ /* 0x002fe20000410000 */
[----:B0-----:R-:W-:-:S05]  /*3640*/  FMUL.FTZ R29, R28, R27 ;  /* 0x0000001b1c1d7220 */ /* 0x001fca0000410000 */
[----:B------:R-:W-:-:S05]  /*3650*/  F2FP.BF16.F32.PACK_AB R29, R29, R12 ;  /* 0x0000000c1d1d723e */ /* 0x000fca00000010ff */
[----:B------:R0:W-:Y:S02]  /*3660*/  STG.E desc[UR6][R20.64], R29 ;  /* 0x0000001d14007986 */ /* 0x0001e4000c101906 */
.L_x_1781:
[----:B------:R-:W-:Y:S05]  /*3670*/  BSYNC.RECONVERGENT B1 ;  /* 0x0000000000017941 */ /* 0x000fea0003800200 */
.L_x_1780:
[----:B------:R-:W-:Y:S04]  /*3680*/  BSSY.RECONVERGENT B1, `(.L_x_1782) ;  /* 0x000001e000017945 */ /* 0x000fe80003800200 */
[----:B------:R-:W-:Y:S05]  /*3690*/  @P6 BRA `(.L_x_1783) ;  /* 0x0000000000706947 */ /* 0x000fea0003800000 */
[--C-:B------:R-:W-:Y:S01]  /*36a0*/  FADD.FTZ R45, R45, -R30.reuse ;  /* 0x8000001e2d2d7221 */ /* 0x100fe20000010000 */
[----:B0-234-:R-:W-:Y:S01]  /*36b0*/  FADD.FTZ R21, R36, -R30 ;  /* 0x8000001e24157221 */ /* 0x01dfe20000010000 */
[----:B------:R-:W0:Y:S01]  /*36c0*/  LDCU.64 UR8, c[0x0][0x3e0] ;  /* 0x00007c00ff0877ac */ /* 0x000e220008000a00 */
[----:B------:R-:W-:Y:S01]  /*36d0*/  MOV R20, R56 ;  /* 0x0000003800147202 */ /* 0x000fe20000000f00 */
[-C--:B-1----:R-:W-:Y:S01]  /*36e0*/  FMUL.FTZ R45, R45, R24.reuse ;  /* 0x000000182d2d7220 */ /* 0x082fe20000410000 */
[----:B------:R-:W-:Y:S01]  /*36f0*/  FMUL.FTZ R14, R21, R24 ;  /* 0x00000018150e7220 */ /* 0x000fe20000410000 */
[----:B------:R-:W1:Y:S01]  /*3700*/  LDCU.64 UR10, c[0x0][0x380] ;  /* 0x00007000ff0a77ac */ /* 0x000e620008000a00 */
[----:B------:R-:W-:Y:S01]  /*3710*/  MOV R21, R59 ;  /* 0x0000003b00157202 */ /* 0x000fe20000000f00 */
[----:B-----5:R-:W-:Y:S01]  /*3720*/  FFMA.FTZ R45, R16, R45, R18 ;  /* 0x0000002d102d7223 */ /* 0x020fe20000010012 */
[----:B------:R-:W-:-:S03]  /*3730*/  FFMA.FTZ R28, R17, R14, R19 ;  /* 0x0000000e111c7223 */ /* 0x000fc60000010013 */
[----:B------:R-:W-:Y:S01]  /*3740*/  FMUL.FTZ R12, R45, -1.4426950216293334961 ;  /* 0xbfb8aa3b2d0c7820 */ /* 0x000fe20000410000 */
[----:B------:R-:W-:-:S05]  /*3750*/  FMUL.FTZ R22, R28, -1.4426950216293334961 ;  /* 0xbfb8aa3b1c167820 */ /* 0x000fca0000410000 */
[----:B------:R-:W2:Y:S01]  /*3760*/  MUFU.EX2 R12, R12 ;  /* 0x0000000c000c7308 */ /* 0x000ea20000000800 */
[----:B0-----:R-:W-:Y:S02]  /*3770*/  IMAD R26, R26, UR8, RZ ;  /* 0x000000081a1a7c24 */ /* 0x001fe4000f8e02ff */
[----:B------:R-:W-:-:S05]  /*3780*/  IMAD.WIDE.U32 R20, R25, UR8, R20 ;  /* 0x0000000819147c25 */ /* 0x000fca000f8e0014 */
[----:B------:R-:W0:Y:S01]  /*3790*/  MUFU.EX2 R22, R22 ;  /* 0x0000001600167308 */ /* 0x000e220000000800 */
[----:B------:R-:W-:-:S05]  /*37a0*/  IMAD R23, R25, UR9, R26 ;  /* 0x0000000919177c24 */ /* 0x000fca000f8e021a */
[----:B------:R-:W-:Y:S01]  /*37b0*/  IADD3 R23, PT, PT, R21, R23, RZ ;  /* 0x0000001715177210 */ /* 0x000fe20007ffe0ff */
[----:B--2---:R-:W-:-:S06]  /*37c0*/  FADD.FTZ R14, R12, 1 ;  /* 0x3f8000000c0e7421 */ /* 0x004fcc0000010000 */
[----:B------:R-:W2:Y:S01]  /*37d0*/  MUFU.RCP R14, R14 ;  /* 0x0000000e000e7308 */ /* 0x000ea20000001000 */
[----:B0-----:R-:W-:Y:S01]  /*37e0*/  FADD.FTZ R27, R22, 1 ;  /* 0x3f800000161b7421 */ /* 0x001fe20000010000 */
[----:B-1----:R-:W-:-:S04]  /*37f0*/  LEA R22, P1, R20, UR10, 0x1 ;  /* 0x0000000a14167c11 */ /* 0x002fc8000f8208ff */
[----:B------:R-:W-:Y:S02]  /*3800*/  LEA.HI.X R23, R20, UR11, R23, 0x1, P1 ;  /* 0x0000000b14177c11 */ /* 0x000fe400088f0c17 */
[----:B------:R-:W0:Y:S01]  /*3810*/  MUFU.RCP R27, R27 ;  /* 0x0000001b001b7308 */ /* 0x000e220000001000 */
[----:B--2---:R-:W-:Y:S01]  /*3820*/  FMUL.FTZ R12, R45, R14 ;  /* 0x0000000e2d0c7220 */ /* 0x004fe20000410000 */
[----:B0-----:R-:W-:-:S05]  /*3830*/  FMUL.FTZ R25, R28, R27 ;  /* 0x0000001b1c197220 */ /* 0x001fca0000410000 */
[----:B------:R-:W-:-:S05]  /*3840*/  F2FP.BF16.F32.PACK_AB R25, R25, R12 ;  /* 0x0000000c1919723e */ /* 0x000fca00000010ff */
[----:B------:R0:W-:Y:S02]  /*3850*/  STG.E desc[UR6][R22.64], R25 ;  /* 0x0000001916007986 */ /* 0x0001e4000c101906 */
.L_x_1783:
[----:B------:R-:W-:Y:S05]  /*3860*/  BSYNC.RECONVERGENT B1 ;  /* 0x0000000000017941 */ /* 0x000fea0003800200 */
.L_x_1782:
        /* <DEDUP_REMOVED lines=30> */
.L_x_1785:
[----:B------:R-:W-:Y:S05]  /*3a50*/  BSYNC.RECONVERGENT B1 ;  /* 0x0000000000017941 */ /* 0x000fea0003800200 */
.L_x_1784:
        /* <DEDUP_REMOVED lines=30> */
.L_x_1787:
[----:B------:R-:W-:Y:S05]  /*3c40*/  BSYNC.RECONVERGENT B1 ;  /* 0x0000000000017941 */ /* 0x000fea0003800200 */
.L_x_1786:
[----:B------:R-:W-:Y:S05]  /*3c50*/  @P4 BRA `(.L_x_1773) ;  /* 0x00000000006c4947 */ /* 0x000fea0003800000 */
[--C-:B------:R-:W-:Y:S01]  /*3c60*/  FADD.FTZ R51, R51, -R30.reuse ;  /* 0x8000001e33337221 */ /* 0x100fe20000010000 */
[----:B0-234-:R-:W-:Y:S01]  /*3c70*/  FADD.FTZ R21, R42, -R30 ;  /* 0x8000001e2a157221 */ /* 0x01dfe20000010000 */
[----:B------:R-:W0:Y:S01]  /*3c80*/  LDCU.64 UR4, c[0x0][0x3e0] ;  /* 0x00007c00ff0477ac */ /* 0x000e220008000a00 */
[----:B------:R-:W-:Y:S01]  /*3c90*/  MOV R57, R59 ;  /* 0x0000003b00397202 */ /* 0x000fe20000000f00 */
[-C--:B-1----:R-:W-:Y:S01]  /*3ca0*/  FMUL.FTZ R51, R51, R24.reuse ;  /* 0x0000001833337220 */ /* 0x082fe20000410000 */
[----:B------:R-:W-:Y:S01]  /*3cb0*/  FMUL.FTZ R24, R21, R24 ;  /* 0x0000001815187220 */ /* 0x000fe20000410000 */
[----:B------:R-:W1:Y:S02]  /*3cc0*/  LDCU.64 UR8, c[0x0][0x380] ;  /* 0x00007000ff0877ac */ /* 0x000e640008000a00 */
        /* <DEDUP_REMOVED lines=20> */
.L_x_1773:
[----:B------:R-:W-:Y:S05]  /*3e10*/  BSYNC.RECONVERGENT B0 ;  /* 0x0000000000007941 */ /* 0x000fea0003800200 */
.L_x_1757:
[----:B------:R-:W1:Y:S01]  /*3e20*/  LDCU UR4, c[0x0][0x3f8] ;  /* 0x00007f00ff0477ac */ /* 0x000e620008000800 */
[----:B------:R-:W-:Y:S02]  /*3e30*/  IADD3 R8, PT, PT, R5, R8, RZ ;  /* 0x0000000805087210 */ /* 0x000fe40007ffe0ff */
[----:B------:R-:W-:Y:S01]  /*3e40*/  IADD3 R6, PT, PT, R6, 0x1, RZ ;  /* 0x0000000106067810 */ /* 0x000fe20007ffe0ff */
[----:B------:R-:W1:Y:S02]  /*3e50*/  LDCU UR5, c[0x0][0x3c8] ;  /* 0x00007900ff0577ac */ /* 0x000e640008000800 */
[----:B-1----:R-:W-:-:S06]  /*3e60*/  UIMAD UR4, UR4, UR5, URZ ;  /* 0x00000005040472a4 */ /* 0x002fcc000f8e02ff */
[----:B------:R-:W-:-:S13]  /*3e70*/  ISETP.GE.AND P1, PT, R8, UR4, PT ;  /* 0x0000000408007c0c */ /* 0x000fda000bf26270 */
[----:B------:R-:W-:Y:S05]  /*3e80*/  @!P1 BRA `(.L_x_1788) ;  /* 0xffffffc400009947 */ /* 0x000fea000383ffff */
[----:B------:R-:W-:Y:S05]  /*3e90*/  EXIT ;  /* 0x000000000000794d */ /* 0x000fea0003800000 */
.L_x_1789:
        /* <DEDUP_REMOVED lines=14> */
.L_x_4772:


//--------------------- .text._Z35group_norm_nhwc_fwd_one_pass_kernelI11Bf16IOFp32WLi128ELi98ELi392EEv26Group_norm_nhwc_fwd_params --------------------------
	.section	.text._Z35group_norm_nhwc_fwd_one_pass_kernelI11Bf16IOFp32WLi128ELi98ELi392EEv26Group_norm_nhwc_fwd_params,"ax",@progbits
	.align	128
        .global         _Z35group_norm_nhwc_fwd_one_pass_kernelI11Bf16IOFp32WLi128ELi98ELi392EEv26Group_norm_nhwc_fwd_params
        .type           _Z35group_norm_nhwc_fwd_one_pass_kernelI11Bf16IOFp32WLi128ELi98ELi392EEv26Group_norm_nhwc_fwd_params,@function
        .size           _Z35group_norm_nhwc_fwd_one_pass_kernelI11Bf16IOFp32WLi128ELi98ELi392EEv26Group_norm_nhwc_fwd_params,(.L_x_4773 - _Z35group_norm_nhwc_fwd_one_pass_kernelI11Bf16IOFp32WLi128ELi98ELi392EEv26Group_norm_nhwc_fwd_params)
        .other          _Z35group_norm_nhwc_fwd_one_pass_kernelI11Bf16IOFp32WLi128ELi98ELi392EEv26Group_norm_nhwc_fwd_params,@"STO_CUDA_ENTRY STV_DEFAULT"
_Z35group_norm_nhwc_fwd_one_pass_kernelI11Bf16IOFp32WLi128ELi98ELi392EEv26Group_norm_nhwc_fwd_params:
.text._Z35group_norm_nhwc_fwd_one_pass_kernelI11Bf16IOFp32WLi128ELi98ELi392EEv26Group_norm_nhwc_fwd_params:
        /* <DEDUP_REMOVED lines=10> */
[----:B------:R-:W-:Y:S01]  /*00a0*/  MOV R8, R0 ;  /* 0x0000000000087202 */ /* 0x000fe20000000f00 */
[----:B------:R-:W3:Y:S01]  /*00b0*/  S2R R3, SR_CTAID.X ;  /* 0x0000000000037919 */ /* 0x000ee20000002500 */
[----:B------:R-:W4:Y:S05]  /*00c0*/  LDCU.64 UR6, c[0x0][0x388] ;  /* 0x00007100ff0677ac */ /* 0x000f2a0008000a00 */
[----:B------:R-:W2:Y:S01]  /*00d0*/  LDC R7, c[0x0][0x370] ;  /* 0x0000dc00ff077b82 */ /* 0x000ea20000000800 */
[----:B----4-:R-:W-:-:S02]  /*00e0*/  ISETP.NE.U32.AND P1, PT, RZ, UR6, PT ;  /* 0x00000006ff007c0c */ /* 0x010fc4000bf25070 */
[C---:B0-----:R-:W-:Y:S02]  /*00f0*/  LOP3.LUT R4, R2.reuse, 0xffff, RZ, 0xc0, !PT ;  /* 0x0000ffff02047812 */ /* 0x041fe400078ec0ff */
[----:B---3--:R-:W-:-:S03]  /*0100*/  LOP3.LUT P0, RZ, R2, R3, RZ, 0xfc, !PT ;  /* 0x0000000302ff7212 */ /* 0x008fc6000780fcff */
[----:B------:R-:W-:Y:S01]  /*0110*/  IMAD R4, R4, 0x53a, RZ ;  /* 0x0000053a04047824 */ /* 0x000fe200078e02ff */
[----:B------:R-:W-:Y:S01]  /*0120*/  ISETP.NE.AND.EX P0, PT, RZ, UR7, !P0, P1 ;  /* 0x00000007ff007c0c */ /* 0x000fe2000c705310 */
[----:B------:R-:W0:Y:S03]  /*0130*/  LDCU.64 UR6, c[0x0][0x358] ;  /* 0x00006b00ff0677ac */ /* 0x000e260008000a00 */
[----:B------:R-:W-:Y:S02]  /*0140*/  SHF.R.U32.HI R6, RZ, 0x10, R4 ;  /* 0x00000010ff067819 */ /* 0x000fe40000011604 */
[----:B------:R-:W3:Y:S02]  /*0150*/  S2R R4, SR_LANEID ;  /* 0x0000000000047919 */ /* 0x000ee40000000000 */
[----:B------:R-:W-:Y:S01]  /*0160*/  PRMT R14, R6, 0x9910, RZ ;  /* 0x00009910060e7816 */ /* 0x000fe200000000ff */
[----:B-1----:R-:W-:-:S02]  /*0170*/  IMAD R96, R3, UR4, R6 ;  /* 0x0000000403607c24 */ /* 0x002fc4000f8e0206 */
[----:B------:R-:W-:Y:S02]  /*0180*/  HFMA2 R6, -RZ, RZ, 0, 0 ;  /* 0x00000000ff067431 */ /* 0x000fe400000001ff */
[----:B------:R-:W-:Y:S01]  /*0190*/  IMAD R14, R14, 0x31, RZ ;  /* 0x000000310e0e7824 */ /* 0x000fe200078e02ff */
[C---:B------:R-:W-:Y:S02]  /*01a0*/  IADD3 R94, PT, PT, R96.reuse, 0x8, RZ ;  /* 0x00000008605e7810 */ /* 0x040fe40007ffe0ff */
[C---:B------:R-:W-:Y:S02]  /*01b0*/  IADD3 R92, PT, PT, R96.reuse, 0x10, RZ ;  /* 0x00000010605c7810 */ /* 0x040fe40007ffe0ff */
[----:B------:R-:W-:Y:S02]  /*01c0*/  IADD3 R14, PT, PT, RZ, -R14, RZ ;  /* 0x8000000eff0e7210 */ /* 0x000fe40007ffe0ff */
[----:B------:R-:W-:Y:S02]  /*01d0*/  IADD3 R90, PT, PT, R96, 0x18, RZ ;  /* 0x00000018605a7810 */ /* 0x000fe40007ffe0ff */
[----:B------:R-:W-:-:S02]  /*01e0*/  PRMT R37, R14, 0x7710, RZ ;  /* 0x000077100e257816 */ /* 0x000fc400000000ff */
[C---:B------:R-:W-:Y:S02]  /*01f0*/  IADD3 R88, PT, PT, R96.reuse, 0x20, RZ ;  /* 0x0000002060587810 */ /* 0x040fe40007ffe0ff */
[C---:B------:R-:W-:Y:S02]  /*0200*/  IADD3 R82, PT, PT, R96.reuse, 0x28, RZ ;  /* 0x0000002860527810 */ /* 0x040fe40007ffe0ff */
[C---:B------:R-:W-:Y:S02]  /*0210*/  IADD3 R80, PT, PT, R96.reuse, 0x30, RZ ;  /* 0x0000003060507810 */ /* 0x040fe40007ffe0ff */
[C---:B------:R-:W-:Y:S02]  /*0220*/  IADD3 R78, PT, PT, R96.reuse, 0x38, RZ ;  /* 0x00000038604e7810 */ /* 0x040fe40007ffe0ff */
        /* <DEDUP_REMOVED lines=8> */
[----:B------:R-:W-:Y:S02]  /*02b0*/  IADD3 R14, PT, PT, R37, R2, RZ ;  /* 0x00000002250e7210 */ /* 0x000fe40007ffe0ff */
[----:B------:R-:W-:Y:S02]  /*02c0*/  SHF.R.S32.HI R9, RZ, 0x1f, R96 ;  /* 0x0000001fff097819 */ /* 0x000fe40000011460 */
        /* <DEDUP_REMOVED lines=15> */
[----:B0-23--:R-:W-:-:S07]  /*03c0*/  SHF.L.U32 R14, R14, 0x1, RZ ;  /* 0x000000010e0e7819 */ /* 0x00dfce00000006ff */
.L_x_1863:
[----:B0-----:R-:W0:Y:S01]  /*03d0*/  LDC R49, c[0x0][0x3f8] ;  /* 0x0000fe00ff317b82 */ /* 0x001e220000000800 */
[----:B------:R-:W1:Y:S01]  /*03e0*/  LDCU.64 UR4, c[0x0][0x3e8] ;  /* 0x00007d00ff0477ac */ /* 0x000e620008000a00 */
[----:B------:R-:W-:Y:S01]  /*03f0*/  LOP3.LUT R101, R14, 0xffff, RZ, 0xc0, !PT ;  /* 0x0000ffff0e657812 */ /* 0x000fe200078ec0ff */
[----:B--2---:R-:W2:Y:S01]  /*0400*/  LDCU.64 UR8, c[0x0][0x3f0] ;  /* 0x00007e00ff0877ac */ /* 0x004ea20008000a00 */
[----:B-1----:R-:W-:Y:S02]  /*0410*/  ISETP.GE.U32.AND P5, PT, R96, UR4, PT ;  /* 0x0000000460007c0c */ /* 0x002fe4000bfa6070 */
[----:B------:R-:W-:Y:S02]  /*0420*/  ISETP.GE.U32.AND P4, PT, R88, UR4, PT ;  /* 0x0000000458007c0c */ /* 0x000fe4000bf86070 */
[----:B------:R-:W-:Y:S02]  /*0430*/  ISETP.GE.AND.EX P5, PT, R9, UR5, PT, P5 ;  /* 0x0000000509007c0c */ /* 0x000fe4000bfa6350 */
[----:B0----5:R-:W-:-:S02]  /*0440*/  IABS R43, R49 ;  /* 0x00000031002b7213 */ /* 0x021fc40000000000 */
[----:B------:R-:W-:Y:S02]  /*0450*/  ISETP.GE.AND.EX P4, PT, R19, UR5, PT, P4 ;  /* 0x0000000513007c0c */ /* 0x000fe4000bf86340 */
[----:B------:R-:W0:Y:S07]  /*0460*/  I2F.RP R16, R43 ;  /* 0x0000002b00107306 */ /* 0x000e2e0000209400 */
[----:B---34-:R-:W1:Y:S01]  /*0470*/  @!P5 LDC.64 R46, c[0x0][0x3e0] ;  /* 0x0000f800ff2edb82 */ /* 0x018e620000000a00 */
[----:B0-----:R-:W0:Y:S07]  /*0480*/  MUFU.RCP R16, R16 ;  /* 0x0000001000107308 */ /* 0x001e2e0000001000 */
[----:B------:R-:W3:Y:S01]  /*0490*/  @!P5 LDC.64 R52, c[0x0][0x390] ;  /* 0x0000e400ff34db82 */ /* 0x000ee20000000a00 */
[----:B0-----:R-:W-:-:S04]  /*04a0*/  IADD3 R40, PT, PT, R16, 0xffffffe, RZ ;  /* 0x0ffffffe10287810 */ /* 0x001fc80007ffe0ff */
[----:B------:R0:W4:Y:S02]  /*04b0*/  F2I.FTZ.U32.TRUNC.NTZ R41, R40 ;  /* 0x0000002800297305 */ /* 0x000124000021f000 */
[----:B0-----:R-:W-:Y:S02]  /*04c0*/  MOV R40, RZ ;  /* 0x000000ff00287202 */ /* 0x001fe40000000f00 */
[----:B----4-:R-:W-:-:S05]  /*04d0*/  IADD3 R18, PT, PT, RZ, -R41, RZ ;  /* 0x80000029ff127210 */ /* 0x010fca0007ffe0ff */
[----:B------:R-:W-:Y:S01]  /*04e0*/  IMAD R45, R18, R43, RZ ;  /* 0x0000002b122d7224 */ /* 0x000fe200078e02ff */
[----:B------:R-:W-:-:S03]  /*04f0*/  IABS R18, R8 ;  /* 0x0000000800127213 */ /* 0x000fc60000000000 */
[----:B------:R-:W-:-:S06]  /*0500*/  IMAD.HI.U32 R41, R41, R45, R40 ;  /* 0x0000002d29297227 */ /* 0x000fcc00078e0028 */
[----:B------:R-:W-:-:S05]  /*0510*/  IMAD.HI.U32 R41, R41, R18, RZ ;  /* 0x0000001229297227 */ /* 0x000fca00078e00ff */
[----:B------:R-:W-:-:S05]  /*0520*/  IADD3 R16, PT, PT, -R41, RZ, RZ ;  /* 0x000000ff29107210 */ /* 0x000fca0007ffe1ff */
[----:B------:R-:W-:-:S05]  /*0530*/  IMAD R16, R43, R16, R18 ;  /* 0x000000102b107224 */ /* 0x000fca00078e0212 */
[----:B------:R-:W-:-:S13]  /*0540*/  ISETP.GT.U32.AND P2, PT, R43, R16, PT ;  /* 0x000000102b00720c */ /* 0x000fda0003f44070 */
[-C--:B------:R-:W-:Y:S02]  /*0550*/  @!P2 IADD3 R16, PT, PT, R16, -R43.reuse, RZ ;  /* 0x8000002b1010a210 */ /* 0x080fe40007ffe0ff */
[----:B------:R-:W-:Y:S02]  /*0560*/  @!P2 IADD3 R41, PT, PT, R41, 0x1, RZ ;  /* 0x000000012929a810 */ /* 0x000fe40007ffe0ff */
[----:B------:R-:W-:Y:S02]  /*0570*/  ISETP.GE.U32.AND P1, PT, R16, R43, PT ;  /* 0x0000002b1000720c */ /* 0x000fe40003f26070 */
[----:B------:R-:W-:Y:S02]  /*0580*/  LOP3.LUT R16, R8, R49, RZ, 0x3c, !PT ;  /* 0x0000003108107212 */ /* 0x000fe400078e3cff */
[----:B------:R-:W-:Y:S02]  /*0590*/  ISETP.NE.AND P2, PT, R49, RZ, PT ;  /* 0x000000ff3100720c */ /* 0x000fe40003f45270 */
[----:B------:R-:W-:-:S07]  /*05a0*/  ISETP.GE.AND P3, PT, R16, RZ, PT ;  /* 0x000000ff1000720c */ /* 0x000fce0003f66270 */
[----:B------:R-:W-:Y:S02]  /*05b0*/  @P1 IADD3 R41, PT, PT, R41, 0x1, RZ ;  /* 0x0000000129291810 */ /* 0x000fe40007ffe0ff */
[----:B------:R-:W-:-:S04]  /*05c0*/  ISETP.GE.U32.AND P1, PT, R92, UR4, PT ;  /* 0x000000045c007c0c */ /* 0x000fc8000bf26070 */
[----:B------:R-:W-:Y:S02]  /*05d0*/  @!P3 IADD3 R41, PT, PT, -R41, RZ, RZ ;  /* 0x000000ff2929b210 */ /* 0x000fe40007ffe1ff */
[----:B------:R-:W-:Y:S02]  /*05e0*/  @!P2 LOP3.LUT R41, RZ, R49, RZ, 0x33, !PT ;  /* 0x00000031ff29a212 */ /* 0x000fe400078e33ff */
[----:B------:R-:W-:Y:S02]  /*05f0*/  ISETP.GE.U32.AND P3, PT, R94, UR4, PT ;  /* 0x000000045e007c0c */ /* 0x000fe4000bf66070 */
[----:B------:R-:W-:Y:S02]  /*0600*/  IADD3 R43, PT, PT, -R41, RZ, RZ ;  /* 0x000000ff292b7210 */ /* 0x000fe40007ffe1ff */
[----:B------:R-:W-:Y:S02]  /*0610*/  ISETP.GE.AND.EX P3, PT, R13, UR5, PT, P3 ;  /* 0x000000050d007c0c */ /* 0x000fe4000bf66330 */
[----:B------:R-:W-:Y:S01]  /*0620*/  ISETP.GE.AND.EX P1, PT, R15, UR5, PT, P1 ;  /* 0x000000050f007c0c */ /* 0x000fe2000bf26310 */
[----:B------:R-:W-:Y:S01]  /*0630*/  IMAD R98, R49, R43, R8 ;  /* 0x0000002b31627224 */ /* 0x000fe200078e0208 */
[----:B------:R-:W-:-:S03]  /*0640*/  SHF.R.S32.HI R16, RZ, 0x1f, R41 ;  /* 0x0000001fff107819 */ /* 0x000fc60000011429 */
[----:B------:R-:W-:Y:S02]  /*0650*/  IMAD R98, R98, 0x62, RZ ;  /* 0x0000006262627824 */ /* 0x000fe400078e02ff */
[----:B--2---:R-:W-:-:S03]  /*0660*/  IMAD R16, R16, UR8, RZ ;  /* 0x0000000810107c24 */ /* 0x004fc6000f8e02ff */
[C---:B------:R-:W-:Y:S01]  /*0670*/  IADD3 R100, P2, PT, R98.reuse, R101, RZ ;  /* 0x0000006562647210 */ /* 0x040fe20007f5e0ff */
[----:B------:R-:W0:Y:S01]  /*0680*/  @!P3 LDC.64 R44, c[0x0][0x3e0] ;  /* 0x0000f800ff2cbb82 */ /* 0x000e220000000a00 */
[----:B------:R-:W-:Y:S02]  /*0690*/  IMAD R103, R41, UR9, R16 ;  /* 0x0000000929677c24 */ /* 0x000fe4000f8e0210 */
[----:B------:R-:W-:Y:S01]  /*06a0*/  LEA.HI.X.SX32 R101, R98, RZ, 0x1, P2 ;  /* 0x000000ff62657211 */ /* 0x000fe200010f0eff */
[----:B-1----:R-:W-:Y:S01]  /*06b0*/  @!P5 IMAD R16, R9, R46, RZ ;  /* 0x0000002e0910d224 */ /* 0x002fe200078e02ff */
[----:B------:R-:W-:Y:S01]  /*06c0*/  ISETP.GE.U32.AND P2, PT, R90, UR4, PT ;  /* 0x000000045a007c0c */ /* 0x000fe2000bf46070 */
[----:B------:R-:W-:-:S03]  /*06d0*/  IMAD.WIDE.U32 R100, R41, UR8, R100 ;  /* 0x0000000829647c25 */ /* 0x000fc6000f8e0064 */
[----:B------:R-:W-:Y:S01]  /*06e0*/  ISETP.GE.AND.EX P2, PT, R17, UR5, PT, P2 ;  /* 0x0000000511007c0c */ /* 0x000fe2000bf46320 */
[----:B------:R-:W1:Y:S01]  /*06f0*/  @!P1 LDC.64 R48, c[0x0][0x3e0] ;  /* 0x0000f800ff309b82 */ /* 0x000e620000000a00 */
[C---:B------:R-:W-:Y:S01]  /*0700*/  @!P5 IMAD R47, R96.reuse, R47, R16 ;  /* 0x0000002f602fd224 */ /* 0x040fe200078e0210 */
[----:B------:R-:W-:Y:S02]  /*0710*/  IADD3 R103, PT, PT, R101, R103, RZ ;  /* 0x0000006765677210 */ /* 0x000fe40007ffe0ff */
[-C--:B------:R-:W-:Y:S02]  /*0720*/  @!P5 MOV R102, R100.reuse ;  /* 0x000000640066d202 */ /* 0x080fe40000000f00 */
[----:B------:R-:W-:Y:S02]  /*0730*/  @!P3 MOV R54, R100 ;  /* 0x000000640036b202 */ /* 0x000fe40000000f00 */
[----:B------:R-:W2:Y:S01]  /*0740*/  @!P3 LDC.64 R50, c[0x0][0x390] ;  /* 0x0000e400ff32bb82 */ /* 0x000ea20000000a00 */
[----:B------:R-:W-:Y:S01]  /*0750*/  @!P3 MOV R55, R103 ;  /* 0x000000670037b202 */ /* 0x000fe20000000f00 */
[----:B------:R-:W-:-:S04]  /*0760*/  @!P5 IMAD.WIDE.U32 R42, R96, R46, R102 ;  /* 0x0000002e602ad225 */ /* 0x000fc800078e0066 */
[----:B0-----:R-:W-:Y:S01]  /*0770*/  @!P3 IMAD R18, R13, R44, RZ ;  /* 0x0000002c0d12b224 */ /* 0x001fe200078e02ff */
[----:B------:R-:W-:Y:S01]  /*0780*/  @!P5 IADD3 R16, PT, PT, R43, R47, RZ ;  /* 0x0000002f2b10d210 */ /* 0x000fe20007ffe0ff */
[----:B------:R-:W0:Y:S01]  /*0790*/  @!P2 LDC.64 R40, c[0x0][0x3e0] ;  /* 0x0000f800ff28ab82 */ /* 0x000e220000000a00 */
[----:B---3--:R-:W-:Y:S01]  /*07a0*/  @!P5 LEA R52, P6, R42, R52, 0x1 ;  /* 0x000000342a34d211 */ /* 0x008fe200078c08ff */
[C---:B------:R-:W-:Y:S02]  /*07b0*/  @!P3 IMAD R47, R94.reuse, R45, R18 ;  /* 0x0000002d5e2fb224 */ /* 0x040fe400078e0212 */
[----:B------:R-:W-:Y:S01]  /*07c0*/  @!P3 IMAD.WIDE.U32 R54, R94, R44, R54 ;  /* 0x0000002c5e36b225 */ /* 0x000fe200078e0036 */
[----:B------:R-:W-:Y:S02]  /*07d0*/  @!P5 LEA.HI.X R53, R42, R53, R16, 0x1, P6 ;  /* 0x000000352a35d211 */ /* 0x000fe400030f0c10 */
[----:B------:R-:W-:Y:S01]  /*07e0*/  MOV R16, RZ ;  /* 0x000000ff00107202 */ /* 0x000fe20000000f00 */
[----:B------:R-:W3:Y:S01]  /*07f0*/  @!P1 LDC.64 R42, c[0x0][0x390] ;  /* 0x0000e400ff2a9b82 */ /* 0x000ee20000000a00 */
[----:B------:R-:W-:Y:S01]  /*0800*/  @!P3 IADD3 R18, PT, PT, R55, R47, RZ ;  /* 0x0000002f3712b210 */ /* 0x000fe20007ffe0ff */
[----:B-1----:R-:W-:-:S03]  /*0810*/  @!P1 IMAD R20, R15, R48, RZ ;  /* 0x000000300f149224 */ /* 0x002fc600078e02ff */
[----:B------:R1:W4:Y:S01]  /*0820*/  @!P5 LDG.E R16, desc[UR6][R52.64] ;  /* 0x000000063410d981 */ /* 0x000322000c1e1900 */
[----:B------:R-:W-:Y:S01]  /*0830*/  ISETP.GE.U32.AND P5, PT, R82, UR4, PT ;  /* 0x0000000452007c0c */ /* 0x000fe2000bfa6070 */
[----:B------:R-:W-:Y:S01]  /*0840*/  @!P1 IMAD R49, R92, R49, R20 ;  /* 0x000000315c319224 */ /* 0x000fe200078e0214 */
[----:B------:R-:W5:Y:S01]  /*0850*/  @!P4 LDC.64 R46, c[0x0][0x3e0] ;  /* 0x0000f800ff2ecb82 */ /* 0x000f620000000a00 */
[C---:B--2---:R-:W-:Y:S02]  /*0860*/  @!P3 LEA R50, P6, R54.reuse, R50, 0x1 ;  /* 0x000000323632b211 */ /* 0x044fe400078c08ff */
[----:B------:R-:W-:Y:S02]  /*0870*/  ISETP.GE.AND.EX P5, PT, R21, UR5, PT, P5 ;  /* 0x0000000515007c0c */ /* 0x000fe4000bfa6350 */
[----:B------:R-:W-:Y:S02]  /*0880*/  @!P3 LEA.HI.X R51, R54, R51, R18, 0x1, P6 ;  /* 0x000000333633b211 */ /* 0x000fe400030f0c12 */
[----:B-1----:R-:W-:Y:S01]  /*0890*/  @!P1 MOV R52, R100 ;  /* 0x0000006400349202 */ /* 0x002fe20000000f00 */
[----:B------:R-:W1:Y:S01]  /*08a0*/  @!P2 LDC.64 R44, c[0x0][0x390] ;  /* 0x0000e400ff2cab82 */ /* 0x000e620000000a00 */
[----:B------:R-:W-:Y:S01]  /*08b0*/  @!P1 MOV R53, R103 ;  /* 0x0000006700359202 */ /* 0x000fe20000000f00 */
[----:B0-----:R-:W-:Y:S01]  /*08c0*/  @!P2 IMAD R20, R17, R40, RZ ;  /* 0x000000281114a224 */ /* 0x001fe200078e02ff */
[----:B------:R-:W-:Y:S01]  /*08d0*/  MOV R18, RZ ;  /* 0x000000ff00127202 */ /* 0x000fe20000000f00 */
[----:B------:R-:W-:Y:S01]  /*08e0*/  @!P1 IMAD.WIDE.U32 R52, R92, R48, R52 ;  /* 0x000000305c349225 */ /* 0x000fe200078e0034 */
[----:B------:R-:W-:-:S04]  /*08f0*/  @!P2 MOV R54, R100 ;  /* 0x000000640036a202 */ /* 0x000fc80000000f00 */
[----:B------:R0:W2:Y:S01]  /*0900*/  @!P3 LDG.E R18, desc[UR6][R50.64] ;  /* 0x000000063212b981 */ /* 0x0000a2000c1e1900 */
[----:B------:R-:W-:Y:S01]  /*0910*/  @!P2 IMAD R57, R90, R41, R20 ;  /* 0x000000295a39a224 */ /* 0x000fe200078e0214 */
[----:B------:R-:W-:Y:S02]  /*0920*/  @!P1 IADD3 R20, PT, PT, R53, R49, RZ ;  /* 0x0000003135149210 */ /* 0x000fe40007ffe0ff */
[----:B------:R-:W1:Y:S01]  /*0930*/  @!P4 LDC.64 R48, c[0x0][0x390] ;  /* 0x0000e400ff30cb82 */ /* 0x000e620000000a00 */
[----:B------:R-:W-:Y:S02]  /*0940*/  @!P2 MOV R55, R103 ;  /* 0x000000670037a202 */ /* 0x000fe40000000f00 */
[----:B------:R-:W-:Y:S01]  /*0950*/  ISETP.GE.U32.AND P3, PT, R80, UR4, PT ;  /* 0x0000000450007c0c */ /* 0x000fe2000bf66070 */
[----:B-----5:R-:W-:Y:S01]  /*0960*/  @!P4 IMAD R24, R19, R46, RZ ;  /* 0x0000002e1318c224 */ /* 0x020fe200078e02ff */
[----:B---3--:R-:W-:Y:S01]  /*0970*/  @!P1 LEA R42, P6, R52, R42, 0x1 ;  /* 0x0000002a342a9211 */ /* 0x008fe200078c08ff */
[----:B------:R-:W-:Y:S01]  /*0980*/  @!P2 IMAD.WIDE.U32 R54, R90, R40, R54 ;  /* 0x000000285a36a225 */ /* 0x000fe200078e0036 */
[----:B------:R-:W-:Y:S01]  /*0990*/  ISETP.GE.AND.EX P3, PT, R23, UR5, PT, P3 ;  /* 0x0000000517007c0c */ /* 0x000fe2000bf66330 */
[----:B------:R-:W3:Y:S01]  /*09a0*/  @!P5 LDC.64 R40, c[0x0][0x3e0] ;  /* 0x0000f800ff28db82 */ /* 0x000ee20000000a00 */
[----:B------:R-:W-:-:S02]  /*09b0*/  @!P1 LEA.HI.X R43, R52, R43, R20, 0x1, P6 ;  /* 0x0000002b342b9211 */ /* 0x000fc400030f0c14 */
[----:B------:R-:W-:Y:S02]  /*09c0*/  MOV R20, RZ ;  /* 0x000000ff00147202 */ /* 0x000fe40000000f00 */
[----:B0-----:R-:W-:Y:S02]  /*09d0*/  @!P4 MOV R50, R100 ;  /* 0x000000640032c202 */ /* 0x001fe40000000f00 */
[----:B------:R-:W-:Y:S02]  /*09e0*/  @!P4 MOV R51, R103 ;  /* 0x000000670033c202 */ /* 0x000fe40000000f00 */
[----:B------:R-:W-:Y:S02]  /*09f0*/  @!P2 IADD3 R22, PT, PT, R55, R57, RZ ;  /* 0x000000393716a210 */ /* 0x000fe40007ffe0ff */
[----:B-1----:R-:W-:Y:S01]  /*0a00*/  @!P2 LEA R52, P6, R54, R44, 0x1 ;  /* 0x0000002c3634a211 */ /* 0x002fe200078c08ff */
[C---:B------:R-:W-:Y:S01]  /*0a10*/  @!P4 IMAD R55, R88.reuse, R47, R24 ;  /* 0x0000002f5837c224 */ /* 0x040fe200078e0218 */
[----:B------:R-:W-:Y:S01]  /*0a20*/  MOV R69, RZ ;  /* 0x000000ff00457202 */ /* 0x000fe20000000f00 */
[----:B------:R-:W-:Y:S01]  /*0a30*/  @!P4 IMAD.WIDE.U32 R50, R88, R46, R50 ;  /* 0x0000002e5832c225 */ /* 0x000fe200078e0032 */
[----:B------:R0:W5:Y:S01]  /*0a40*/  @!P1 LDG.E R20, desc[UR6][R42.64] ;  /* 0x000000062a149981 */ /* 0x000162000c1e1900 */
[----:B------:R-:W-:Y:S01]  /*0a50*/  @!P2 LEA.HI.X R53, R54, R45, R22, 0x1, P6 ;  /* 0x0000002d3635a211 */ /* 0x000fe200030f0c16 */
[----:B------:R-:W1:Y:S01]  /*0a60*/  @!P5 LDC.64 R46, c[0x0][0x390] ;  /* 0x0000e400ff2edb82 */ /* 0x000e620000000a00 */
[----:B------:R-:W-:-:S02]  /*0a70*/  ISETP.GE.U32.AND P1, PT, R78, UR4, PT ;  /* 0x000000044e007c0c */ /* 0x000fc4000bf26070 */
[----:B------:R-:W-:Y:S01]  /*0a80*/  ISETP.GE.U32.AND P6, PT, R76, UR4, PT ;  /* 0x000000044c007c0c */ /* 0x000fe2000bfc6070 */
[----:B------:R1:W5:Y:S01]  /*0a90*/  @!P2 LDG.E R69, desc[UR6][R52.64] ;  /* 0x000000063445a981 */ /* 0x000362000c1e1900 */
[----:B------:R-:W-:-:S03]  /*0aa0*/  ISETP.GE.AND.EX P1, PT, R25, UR5, PT, P1 ;  /* 0x0000000519007c0c */ /* 0x000fc6000bf26310 */
[----:B------:R-:W1:Y:S01]  /*0ab0*/  @!P3 LDC.64 R44, c[0x0][0x3e0] ;  /* 0x0000f800ff2cbb82 */ /* 0x000e620000000a00 */
[----:B------:R-:W-:Y:S02]  /*0ac0*/  ISETP.GE.AND.EX P2, PT, R27, UR5, PT, P6 ;  /* 0x000000051b007c0c */ /* 0x000fe4000bf46360 */
[----:B------:R-:W-:Y:S02]  /*0ad0*/  @!P4 IADD3 R22, PT, PT, R51, R55, RZ ;  /* 0x000000373316c210 */ /* 0x000fe40007ffe0ff */
[----:B------:R-:W-:-:S04]  /*0ae0*/  @!P4 LEA R54, P6, R50, R48, 0x1 ;  /* 0x000000303236c211 */ /* 0x000fc800078c08ff */
[----:B------:R-:W-:Y:S01]  /*0af0*/  @!P4 LEA.HI.X R55, R50, R49, R22, 0x1, P6 ;  /* 0x000000313237c211 */ /* 0x000fe200030f0c16 */
[----:B---3--:R-:W-:Y:S01]  /*0b00*/  @!P5 IMAD R24, R21, R40, RZ ;  /* 0x000000281518d224 */ /* 0x008fe200078e02ff */
[----:B------:R-:W3:Y:S01]  /*0b10*/  @!P3 LDC.64 R50, c[0x0][0x390] ;  /* 0x0000e400ff32bb82 */ /* 0x000ee20000000a00 */
[----:B------:R-:W-:Y:S02]  /*0b20*/  @!P5 MOV R48, R100 ;  /* 0x000000640030d202 */ /* 0x000fe40000000f00 */
[----:B------:R-:W-:Y:S02]  /*0b30*/  @!P5 MOV R49, R103 ;  /* 0x000000670031d202 */ /* 0x000fe40000000f00 */
[----:B------:R-:W-:Y:S01]  /*0b40*/  MOV R71, RZ ;  /* 0x000000ff00477202 */ /* 0x000fe20000000f00 */
[C---:B------:R-:W-:Y:S02]  /*0b50*/  @!P5 IMAD R57, R82.reuse, R41, R24 ;  /* 0x000000295239d224 */ /* 0x040fe400078e0218 */
[----:B0-----:R-:W0:Y:S01]  /*0b60*/  @!P1 LDC.64 R42, c[0x0][0x3e0] ;  /* 0x0000f800ff2a9b82 */ /* 0x001e220000000a00 */
[----:B------:R-:W-:-:S02]  /*0b70*/  @!P5 IMAD.WIDE.U32 R48, R82, R40, R48 ;  /* 0x000000285230d225 */ /* 0x000fc400078e0030 */
[----:B------:R3:W5:Y:S01]  /*0b80*/  @!P4 LDG.E R71, desc[UR6][R54.64] ;  /* 0x000000063647c981 */ /* 0x000762000c1e1900 */
[----:B------:R-:W-:Y:S02]  /*0b90*/  ISETP.GE.U32.AND P4, PT, R74, UR4, PT ;  /* 0x000000044a007c0c */ /* 0x000fe4000bf86070 */
[----:B------:R-:W-:Y:S02]  /*0ba0*/  @!P5 IADD3 R22, PT, PT, R49, R57, RZ ;  /* 0x000000393116d210 */ /* 0x000fe40007ffe0ff */
[----:B------:R-:W0:Y:S01]  /*0bb0*/  @!P2 LDC.64 R40, c[0x0][0x3e0] ;  /* 0x0000f800ff28ab82 */ /* 0x000e220000000a00 */
[----:B-1----:R-:W-:Y:S01]  /*0bc0*/  @!P5 LEA R52, P6, R48, R46, 0x1 ;  /* 0x0000002e3034d211 */ /* 0x002fe200078c08ff */
[----:B------:R-:W-:Y:S01]  /*0bd0*/  @!P3 IMAD R24, R23, R44, RZ ;  /* 0x0000002c1718b224 */ /* 0x000fe200078e02ff */
[----:B------:R-:W-:Y:S02]  /*0be0*/  @!P3 MOV R56, R100 ;  /* 0x000000640038b202 */ /* 0x000fe40000000f00 */
[----:B------:R-:W-:-:S02]  /*0bf0*/  @!P3 MOV R57, R103 ;  /* 0x000000670039b202 */ /* 0x000fc40000000f00 */
[----:B------:R-:W-:Y:S02]  /*0c00*/  ISETP.GE.AND.EX P4, PT, R29, UR5, PT, P4 ;  /* 0x000000051d007c0c */ /* 0x000fe4000bf86340 */
[----:B------:R-:W-:Y:S02]  /*0c10*/  MOV R73, RZ ;  /* 0x000000ff00497202 */ /* 0x000fe40000000f00 */
[----:B------:R-:W-:Y:S01]  /*0c20*/  @!P5 LEA.HI.X R53, R48, R47, R22, 0x1, P6 ;  /* 0x0000002f3035d211 */ /* 0x000fe200030f0c16 */
[C---:B------:R-:W-:Y:S01]  /*0c30*/  @!P3 IMAD R47, R80.reuse, R45, R24 ;  /* 0x0000002d502fb224 */ /* 0x040fe200078e0218 */
[----:B------:R-:W1:Y:S01]  /*0c40*/  @!P1 LDC.64 R48, c[0x0][0x390] ;  /* 0x0000e400ff309b82 */ /* 0x000e620000000a00 */
[----:B------:R-:W-:Y:S02]  /*0c50*/  @!P3 IMAD.WIDE.U32 R56, R80, R44, R56 ;  /* 0x0000002c5038b225 */ /* 0x000fe400078e0038 */
[----:B------:R0:W5:Y:S01]  /*0c60*/  @!P5 LDG.E R73, desc[UR6][R52.64] ;  /* 0x000000063449d981 */ /* 0x000162000c1e1900 */
[----:B------:R-:W-:-:S02]  /*0c70*/  ISETP.GE.U32.AND P5, PT, R72, UR4, PT ;  /* 0x0000000448007c0c */ /* 0x000fc4000bfa6070 */
[----:B------:R-:W-:Y:S02]  /*0c80*/  @!P3 IADD3 R22, PT, PT, R57, R47, RZ ;  /* 0x0000002f3916b210 */ /* 0x000fe40007ffe0ff */
[C---:B---3--:R-:W-:Y:S01]  /*0c90*/  @!P3 LEA R54, P6, R56.reuse, R50, 0x1 ;  /* 0x000000323836b211 */ /* 0x048fe200078c08ff */
[----:B------:R-:W3:Y:S01]  /*0ca0*/  @!P2 LDC.64 R44, c[0x0][0x390] ;  /* 0x0000e400ff2cab82 */ /* 0x000ee20000000a00 */
[----:B------:R-:W-:Y:S02]  /*0cb0*/  ISETP.GE.AND.EX P5, PT, R31, UR5, PT, P5 ;  /* 0x000000051f007c0c */ /* 0x000fe4000bfa6350 */
[----:B------:R-:W-:Y:S01]  /*0cc0*/  @!P3 LEA.HI.X R55, R56, R51, R22, 0x1, P6 ;  /* 0x000000333837b211 */ /* 0x000fe200030f0c16 */
[----:B0-----:R-:W-:Y:S01]  /*0cd0*/  @!P1 IMAD R24, R25, R42, RZ ;  /* 0x0000002a19189224 */ /* 0x001fe200078e02ff */
[-C--:B------:R-:W-:Y:S02]  /*0ce0*/  @!P1 MOV R50, R100.reuse ;  /* 0x0000006400329202 */ /* 0x080fe40000000f00 */
[----:B------:R-:W-:Y:S01]  /*0cf0*/  @!P1 MOV R51, R103 ;  /* 0x0000006700339202 */ /* 0x000fe20000000f00 */
[----:B------:R-:W0:Y:S01]  /*0d00*/  @!P4 LDC.64 R46, c[0x0][0x3e0] ;  /* 0x0000f800ff2ecb82 */ /* 0x000e220000000a00 */
[----:B------:R-:W-:Y:S01]  /*0d10*/  @!P2 MOV R52, R100 ;  /* 0x000000640034a202 */ /* 0x000fe20000000f00 */
[C---:B------:R-:W-:Y:S01]  /*0d20*/  @!P1 IMAD R43, R78.reuse, R43, R24 ;  /* 0x0000002b4e2b9224 */ /* 0x040fe200078e0218 */
[----:B------:R-:W-:Y:S01]  /*0d30*/  @!P2 MOV R53, R103 ;  /* 0x000000670035a202 */ /* 0x000fe20000000f00 */
[----:B------:R-:W-:Y:S01]  /*0d40*/  @!P2 IMAD R22, R27, R40, RZ ;  /* 0x000000281b16a224 */ /* 0x000fe200078e02ff */
[----:B------:R-:W-:Y:S01]  /*0d50*/  MOV R75, RZ ;  /* 0x000000ff004b7202 */ /* 0x000fe20000000f00 */
[----:B------:R-:W-:-:S04]  /*0d60*/  @!P1 IMAD.WIDE.U32 R50, R78, R42, R50 ;  /* 0x0000002a4e329225 */ /* 0x000fc800078e0032 */
[C---:B------:R-:W-:Y:S01]  /*0d70*/  @!P2 IMAD R59, R76.reuse, R41, R22 ;  /* 0x000000294c3ba224 */ /* 0x040fe200078e0216 */
[----:B------:R-:W-:Y:S01]  /*0d80*/  @!P1 IADD3 R22, PT, PT, R51, R43, RZ ;  /* 0x0000002b33169210 */ /* 0x000fe20007ffe0ff */
[----:B------:R-:W-:Y:S01]  /*0d90*/  @!P2 IMAD.WIDE.U32 R52, R76, R40, R52 ;  /* 0x000000284c34a225 */ /* 0x000fe200078e0034 */
[----:B------:R1:W5:Y:S01]  /*0da0*/  @!P3 LDG.E R75, desc[UR6][R54.64] ;  /* 0x00000006364bb981 */ /* 0x000362000c1e1900 */
[----:B------:R-:W0:Y:S01]  /*0db0*/  @!P5 LDC.64 R40, c[0x0][0x3e0] ;  /* 0x0000f800ff28db82 */ /* 0x000e220000000a00 */
[----:B------:R-:W-:Y:S02]  /*0dc0*/  ISETP.GE.U32.AND P3, PT, R70, UR4, PT ;  /* 0x0000000446007c0c */ /* 0x000fe4000bf66070 */
[----:B-1----:R-:W-:-:S05]  /*0dd0*/  @!P1 LEA R56, P6, R50, R48, 0x1 ;  /* 0x0000003032389211 */ /* 0x002fca00078c08ff */
[----:B------:R-:W1:Y:S01]  /*0de0*/  @!P4 LDC.64 R42, c[0x0][0x390] ;  /* 0x0000e400ff2acb82 */ /* 0x000e620000000a00 */
[----:B------:R-:W-:Y:S02]  /*0df0*/  MOV R77, RZ ;  /* 0x000000ff004d7202 */ /* 0x000fe40000000f00 */
[----:B------:R-:W-:Y:S02]  /*0e00*/  ISETP.GE.AND.EX P3, PT, R33, UR5, PT, P3 ;  /* 0x0000000521007c0c */ /* 0x000fe4000bf66330 */
[----:B------:R-:W-:Y:S02]  /*0e10*/  @!P1 LEA.HI.X R57, R50, R49, R22, 0x1, P6 ;  /* 0x0000003132399211 */ /* 0x000fe400030f0c16 */
[----:B------:R-:W-:Y:S01]  /*0e20*/  @!P2 IADD3 R22, PT, PT, R53, R59, RZ ;  /* 0x0000003b3516a210 */ /* 0x000fe20007ffe0ff */
[----:B------:R-:W1:Y:S01]  /*0e30*/  @!P5 LDC.64 R54, c[0x0][0x390] ;  /* 0x0000e400ff36db82 */ /* 0x000e620000000a00 */
[----:B---3--:R-:W-:Y:S01]  /*0e40*/  @!P2 LEA R44, P6, R52, R44, 0x1 ;  /* 0x0000002c342ca211 */ /* 0x008fe200078c08ff */
[----:B------:R3:W5:Y:S01]  /*0e50*/  @!P1 LDG.E R77, desc[UR6][R56.64] ;  /* 0x00000006384d9981 */ /* 0x000762000c1e1900 */
[----:B0-----:R-:W-:Y:S01]  /*0e60*/  @!P4 IMAD R24, R29, R46, RZ ;  /* 0x0000002e1d18c224 */ /* 0x001fe200078e02ff */
[----:B------:R-:W-:-:S02]  /*0e70*/  @!P4 MOV R48, R100 ;  /* 0x000000640030c202 */ /* 0x000fc40000000f00 */
[----:B------:R-:W-:Y:S02]  /*0e80*/  @!P4 MOV R49, R103 ;  /* 0x000000670031c202 */ /* 0x000fe40000000f00 */
[----:B------:R-:W-:Y:S02]  /*0e90*/  ISETP.GE.U32.AND P1, PT, R68, UR4, PT ;  /* 0x0000000444007c0c */ /* 0x000fe4000bf26070 */
[----:B------:R-:W-:Y:S02]  /*0ea0*/  MOV R79, RZ ;  /* 0x000000ff004f7202 */ /* 0x000fe40000000f00 */
[----:B------:R-:W-:Y:S01]  /*0eb0*/  @!P2 LEA.HI.X R45, R52, R45, R22, 0x1, P6 ;  /* 0x0000002d342da211 */ /* 0x000fe200030f0c16 */
[----:B------:R-:W-:Y:S01]  /*0ec0*/  @!P4 IMAD R51, R74, R47, R24 ;  /* 0x0000002f4a33c224 */ /* 0x000fe200078e0218 */
[----:B------:R-:W-:Y:S01]  /*0ed0*/  ISETP.GE.U32.AND P6, PT, R10, UR4, PT ;  /* 0x000000040a007c0c */ /* 0x000fe2000bfc6070 */
[----:B------:R-:W-:Y:S01]  /*0ee0*/  @!P4 IMAD.WIDE.U32 R46, R74, R46, R48 ;  /* 0x0000002e4a2ec225 */ /* 0x000fe200078e0030 */
[----:B------:R-:W-:Y:S01]  /*0ef0*/  ISETP.GE.AND.EX P1, PT, R35, UR5, PT, P1 ;  /* 0x0000000523007c0c */ /* 0x000fe2000bf26310 */
[----:B------:R-:W0:Y:S01]  /*0f00*/  @!P3 LDC.64 R48, c[0x0][0x3e0] ;  /* 0x0000f800ff30bb82 */ /* 0x000e220000000a00 */
[----:B------:R3:W5:Y:S01]  /*0f10*/  @!P2 LDG.E R79, desc[UR6][R44.64] ;  /* 0x000000062c4fa981 */ /* 0x000762000c1e1900 */
[----:B------:R-:W-:Y:S01]  /*0f20*/  ISETP.GE.AND.EX P2, PT, R37, UR5, PT, P6 ;  /* 0x0000000525007c0c */ /* 0x000fe2000bf46360 */
[----:B------:R-:W-:Y:S01]  /*0f30*/  @!P5 IMAD R24, R31, R40, RZ ;  /* 0x000000281f18d224 */ /* 0x000fe200078e02ff */
[----:B------:R-:W-:-:S02]  /*0f40*/  @!P4 IADD3 R22, PT, PT, R47, R51, RZ ;  /* 0x000000332f16c210 */ /* 0x000fc40007ffe0ff */
[----:B-1----:R-:W-:Y:S01]  /*0f50*/  @!P4 LEA R42, P6, R46, R42, 0x1 ;  /* 0x0000002a2e2ac211 */ /* 0x002fe200078c08ff */
[----:B---3--:R-:W-:Y:S01]  /*0f60*/  @!P5 IMAD R57, R72, R41, R24 ;  /* 0x000000294839d224 */ /* 0x008fe200078e0218 */
[----:B------:R-:W-:Y:S01]  /*0f70*/  MOV R81, RZ ;  /* 0x000000ff00517202 */ /* 0x000fe20000000f00 */
[----:B------:R-:W1:Y:S01]  /*0f80*/  @!P3 LDC.64 R50, c[0x0][0x390] ;  /* 0x0000e400ff32bb82 */ /* 0x000e620000000a00 */
[----:B------:R-:W-:Y:S02]  /*0f90*/  @!P5 MOV R44, R100 ;  /* 0x00000064002cd202 */ /* 0x000fe40000000f00 */
[----:B------:R-:W-:Y:S02]  /*0fa0*/  @!P5 MOV R45, R103 ;  /* 0x00000067002dd202 */ /* 0x000fe40000000f00 */
[----:B------:R-:W-:-:S03]  /*0fb0*/  @!P4 LEA.HI.X R43, R46, R43, R22, 0x1, P6 ;  /* 0x0000002b2e2bc211 */ /* 0x000fc600030f0c16 */
[----:B------:R-:W3:Y:S01]  /*0fc0*/  @!P1 LDC.64 R52, c[0x0][0x3e0] ;  /* 0x0000f800ff349b82 */ /* 0x000ee20000000a00 */
[----:B------:R-:W-:Y:S01]  /*0fd0*/  @!P5 IMAD.WIDE.U32 R40, R72, R40, R44 ;  /* 0x000000284828d225 */ /* 0x000fe200078e002c */
[----:B------:R0:W5:Y:S01]  /*0fe0*/  @!P4 LDG.E R81, desc[UR6][R42.64] ;  /* 0x000000062a51c981 */ /* 0x000162000c1e1900 */
[----:B------:R-:W-:-:S03]  /*0ff0*/  ISETP.GE.U32.AND P4, PT, R11, UR4, PT ;  /* 0x000000040b007c0c */ /* 0x000fc6000bf86070 */
[----:B------:R-:W-:Y:S02]  /*1000*/  @!P5 IADD3 R22, PT, PT, R41, R57, RZ ;  /* 0x000000392916d210 */ /* 0x000fe40007ffe0ff */
[----:B------:R-:W4:Y:S01]  /*1010*/  @!P2 LDC.64 R46, c[0x0][0x3e0] ;  /* 0x0000f800ff2eab82 */ /* 0x000f220000000a00 */
[C---:B------:R-:W-:Y:S02]  /*1020*/  @!P5 LEA R54, P6, R40.reuse, R54, 0x1 ;  /* 0x000000362836d211 */ /* 0x040fe400078c08ff */
[----:B------:R-:W-:Y:S02]  /*1030*/  ISETP.GE.AND.EX P4, PT, R39, UR5, PT, P4 ;  /* 0x0000000527007c0c */ /* 0x000fe4000bf86340 */
[----:B------:R-:W-:-:S03]  /*1040*/  @!P5 LEA.HI.X R55, R40, R55, R22, 0x1, P6 ;  /* 0x000000372837d211 */ /* 0x000fc600030f0c16 */
[----:B------:R-:W4:Y:S01]  /*1050*/  @!P1 LDC.64 R40, c[0x0][0x390] ;  /* 0x0000e400ff289b82 */ /* 0x000f220000000a00 */
[----:B------:R-:W-:Y:S01]  /*1060*/  ISETP.GE.U32.AND P6, PT, R12, UR4, PT ;  /* 0x000000040c007c0c */ /* 0x000fe2000bfc6070 */
[----:B0-----:R-:W-:Y:S01]  /*1070*/  @!P3 IMAD R24, R33, R48, RZ ;  /* 0x000000302118b224 */ /* 0x001fe200078e02ff */
[----:B------:R-:W-:Y:S02]  /*1080*/  @!P3 MOV R42, R100 ;  /* 0x00000064002ab202 */ /* 0x000fe40000000f00 */
[----:B------:R-:W-:Y:S02]  /*1090*/  @!P3 MOV R43, R103 ;  /* 0x00000067002bb202 */ /* 0x000fe40000000f00 */
[----:B------:R-:W-:Y:S01]  /*10a0*/  ISETP.GE.AND.EX P6, PT, R61, UR5, PT, P6 ;  /* 0x000000053d007c0c */ /* 0x000fe2000bfc6360 */
[C---:B------:R-:W-:Y:S01]  /*10b0*/  @!P3 IMAD R57, R70.reuse, R49, R24 ;  /* 0x000000314639b224 */ /* 0x040fe200078e0218 */
[----:B------:R-:W-:Y:S01]  /*10c0*/  MOV R83, RZ ;  /* 0x000000ff00537202 */ /* 0x000fe20000000f00 */
[----:B------:R-:W-:Y:S01]  /*10d0*/  @!P3 IMAD.WIDE.U32 R48, R70, R48, R42 ;  /* 0x000000304630b225 */ /* 0x000fe200078e002a */
[----:B------:R-:W0:Y:S04]  /*10e0*/  @!P4 LDC.64 R44, c[0x0][0x3e0] ;  /* 0x0000f800ff2ccb82 */ /* 0x000e280000000a00 */
[----:B------:R1:W5:Y:S01]  /*10f0*/  @!P5 LDG.E R83, desc[UR6][R54.64] ;  /* 0x000000063653d981 */ /* 0x000362000c1e1900 */
[----:B------:R-:W-:Y:S01]  /*1100*/  @!P3 IADD3 R22, PT, PT, R49, R57, RZ ;  /* 0x000000393116b210 */ /* 0x000fe20007ffe0ff */
[----:B---3--:R-:W-:Y:S01]  /*1110*/  @!P1 IMAD R24, R35, R52, RZ ;  /* 0x0000003423189224 */ /* 0x008fe200078e02ff */
[----:B-1----:R-:W-:Y:S01]  /*1120*/  @!P3 LEA R50, P5, R48, R50, 0x1 ;  /* 0x000000323032b211 */ /* 0x002fe200078a08ff */
[----:B------:R-:W1:Y:S01]  /*1130*/  @!P2 LDC.64 R42, c[0x0][0x390] ;  /* 0x0000e400ff2aab82 */ /* 0x000e620000000a00 */
[----:B------:R-:W-:-:S02]  /*1140*/  @!P1 MOV R54, R100 ;  /* 0x0000006400369202 */ /* 0x000fc40000000f00 */
[----:B------:R-:W-:Y:S01]  /*1150*/  @!P1 MOV R55, R103 ;  /* 0x0000006700379202 */ /* 0x000fe20000000f00 */
[----:B------:R-:W-:Y:S01]  /*1160*/  @!P1 IMAD R59, R68, R53, R24 ;  /* 0x00000035443b9224 */ /* 0x000fe200078e0218 */
[----:B------:R-:W-:Y:S01]  /*1170*/  @!P3 LEA.HI.X R51, R48, R51, R22, 0x1, P5 ;  /* 0x000000333033b211 */ /* 0x000fe200028f0c16 */
[----:B----4-:R-:W-:Y:S02]  /*1180*/  @!P2 IMAD R22, R37, R46, RZ ;  /* 0x0000002e2516a224 */ /* 0x010fe400078e02ff */
[----:B------:R-:W3:Y:S01]  /*1190*/  @!P6 LDC.64 R48, c[0x0][0x3e0] ;  /* 0x0000f800ff30eb82 */ /* 0x000ee20000000a00 */
[----:B------:R-:W-:-:S04]  /*11a0*/  @!P1 IMAD.WIDE.U32 R54, R68, R52, R54 ;  /* 0x0000003444369225 */ /* 0x000fc800078e0036 */
[----:B------:R-:W-:Y:S01]  /*11b0*/  @!P2 IMAD R63, R10, R47, R22 ;  /* 0x0000002f0a3fa224 */ /* 0x000fe200078e0216 */
[----:B------:R-:W-:Y:S02]  /*11c0*/  @!P1 IADD3 R22, PT, PT, R55, R59, RZ ;  /* 0x0000003b37169210 */ /* 0x000fe40007ffe0ff */
[----:B------:R-:W4:Y:S01]  /*11d0*/  @!P4 LDC.64 R52, c[0x0][0x390] ;  /* 0x0000e400ff34cb82 */ /* 0x000f220000000a00 */
[C---:B------:R-:W-:Y:S02]  /*11e0*/  @!P1 LEA R40, P5, R54.reuse, R40, 0x1 ;  /* 0x0000002836289211 */ /* 0x040fe400078a08ff */
[----:B------:R-:W-:Y:S02]  /*11f0*/  @!P2 MOV R56, R100 ;  /* 0x000000640038a202 */ /* 0x000fe40000000f00 */
[----:B------:R-:W-:Y:S02]  /*1200*/  @!P2 MOV R57, R103 ;  /* 0x000000670039a202 */ /* 0x000fe40000000f00 */
[----:B------:R-:W-:-:S02]  /*1210*/  @!P1 LEA.HI.X R41, R54, R41, R22, 0x1, P5 ;  /* 0x0000002936299211 */ /* 0x000fc400028f0c16 */
[----:B------:R-:W2:Y:S01]  /*1220*/  @!P6 LDC.64 R54, c[0x0][0x390] ;  /* 0x0000e400ff36eb82 */ /* 0x000ea20000000a00 */
[----:B------:R-:W-:Y:S02]  /*1230*/  MOV R91, RZ ;  /* 0x000000ff005b7202 */ /* 0x000fe40000000f00 */
[----:B------:R-:W-:Y:S01]  /*1240*/  MOV R89, RZ ;  /* 0x000000ff00597202 */ /* 0x000fe20000000f00 */
[----:B------:R-:W-:-:S03]  /*1250*/  @!P2 IMAD.WIDE.U32 R46, R10, R46, R56 ;  /* 0x0000002e0a2ea225 */ /* 0x000fc600078e0038 */
[----:B------:R1:W5:Y:S01]  /*1260*/  @!P1 LDG.E R91, desc[UR6][R40.64] ;  /* 0x00000006285b9981 */ /* 0x000362000c1e1900 */
[----:B0-----:R-:W-:Y:S01]  /*1270*/  @!P4 IMAD R24, R39, R44, RZ ;  /* 0x0000002c2718c224 */ /* 0x001fe200078e02ff */
[----:B------:R-:W-:Y:S02]  /*1280*/  @!P2 IADD3 R22, PT, PT, R47, R63, RZ ;  /* 0x0000003f2f16a210 */ /* 0x000fe40007ffe0ff */
[----:B------:R-:W5:Y:S01]  /*1290*/  @!P3 LDG.E R89, desc[UR6][R50.64] ;  /* 0x000000063259b981 */ /* 0x000f62000c1e1900 */
[C---:B-1----:R-:W-:Y:S01]  /*12a0*/  @!P2 LEA R42, P3, R46.reuse, R42, 0x1 ;  /* 0x0000002a2e2aa211 */ /* 0x042fe200078608ff */
[----:B------:R-:W-:Y:S01]  /*12b0*/  @!P4 IMAD R47, R11, R45, R24 ;  /* 0x0000002d0b2fc224 */ /* 0x000fe200078e0218 */
[----:B------:R-:W-:Y:S02]  /*12c0*/  @!P4 MOV R40, R100 ;  /* 0x000000640028c202 */ /* 0x000fe40000000f00 */
[----:B------:R-:W-:Y:S02]  /*12d0*/  @!P4 MOV R41, R103 ;  /* 0x000000670029c202 */ /* 0x000fe40000000f00 */
[----:B------:R-:W-:Y:S01]  /*12e0*/  @!P2 LEA.HI.X R43, R46, R43, R22, 0x1, P3 ;  /* 0x0000002b2e2ba211 */ /* 0x000fe200018f0c16 */
[----:B---3--:R-:W-:Y:S01]  /*12f0*/  @!P6 IMAD R22, R61, R48, RZ ;  /* 0x000000303d16e224 */ /* 0x008fe200078e02ff */
[----:B------:R-:W-:Y:S01]  /*1300*/  MOV R93, RZ ;  /* 0x000000ff005d7202 */ /* 0x000fe20000000f00 */
[----:B------:R-:W-:Y:S01]  /*1310*/  @!P4 IMAD.WIDE.U32 R44, R11, R44, R40 ;  /* 0x0000002c0b2cc225 */ /* 0x000fe200078e0028 */
[----:B------:R-:W-:-:S02]  /*1320*/  @!P6 MOV R40, R100 ;  /* 0x000000640028e202 */ /* 0x000fc40000000f00 */
[----:B------:R-:W-:Y:S01]  /*1330*/  @!P6 MOV R41, R103 ;  /* 0x000000670029e202 */ /* 0x000fe20000000f00 */
[----:B------:R-:W-:Y:S01]  /*1340*/  @!P6 IMAD R49, R12, R49, R22 ;  /* 0x000000310c31e224 */ /* 0x000fe200078e0216 */
[----:B------:R0:W3:Y:S01]  /*1350*/  @!P2 LDG.E R93, desc[UR6][R42.64] ;  /* 0x000000062a5da981 */ /* 0x0000e2000c1e1900 */
[----:B------:R-:W-:Y:S02]  /*1360*/  @!P4 IADD3 R22, PT, PT, R45, R47, RZ ;  /* 0x0000002f2d16c210 */ /* 0x000fe40007ffe0ff */
[----:B----4-:R-:W-:Y:S01]  /*1370*/  @!P4 LEA R52, P1, R44, R52, 0x1 ;  /* 0x000000342c34c211 */ /* 0x010fe200078208ff */
[----:B------:R-:W-:Y:S01]  /*1380*/  @!P6 IMAD.WIDE.U32 R40, R12, R48, R40 ;  /* 0x000000300c28e225 */ /* 0x000fe200078e0028 */
[----:B------:R-:W-:Y:S02]  /*1390*/  MOV R64, RZ ;  /* 0x000000ff00407202 */ /* 0x000fe40000000f00 */
[----:B------:R-:W-:Y:S02]  /*13a0*/  @!P4 LEA.HI.X R53, R44, R53, R22, 0x1, P1 ;  /* 0x000000352c35c211 */ /* 0x000fe400008f0c16 */
[----:B------:R-:W-:-:S02]  /*13b0*/  @!P6 IADD3 R22, PT, PT, R41, R49, RZ ;  /* 0x000000312916e210 */ /* 0x000fc40007ffe0ff */
[C---:B--2---:R-:W-:Y:S01]  /*13c0*/  @!P6 LEA R54, P1, R40.reuse, R54, 0x1 ;  /* 0x000000362836e211 */ /* 0x044fe200078208ff */
[----:B------:R-:W2:Y:S01]  /*13d0*/  @!P4 LDG.E R64, desc[UR6][R52.64] ;  /* 0x000000063440c981 */ /* 0x000ea2000c1e1900 */
[----:B------:R-:W-:Y:S02]  /*13e0*/  MOV R97, RZ ;  /* 0x000000ff00617202 */ /* 0x000fe40000000f00 */
[----:B------:R-:W-:-:S05]  /*13f0*/  @!P6 LEA.HI.X R55, R40, R55, R22, 0x1, P1 ;  /* 0x000000372837e211 */ /* 0x000fca00008f0c16 */
[----:B------:R-:W4:Y:S01]  /*1400*/  @!P6 LDG.E R97, desc[UR6][R54.64] ;  /* 0x000000063661e981 */ /* 0x000f22000c1e1900 */
[----:B------:R-:W-:-:S04]  /*1410*/  PRMT R63, R16, 0x7632, R63 ;  /* 0x00007632103f7816 */ /* 0x000fc8000000003f */
[----:B------:R-:W-:Y:S02]  /*1420*/  SHF.L.U32 R63, R63, 0x10, RZ ;  /* 0x000000103f3f7819 */ /* 0x000fe400000006ff */
[----:B------:R-:W-:-:S03]  /*1430*/  SHF.L.U32 R16, R16, 0x10, RZ ;  /* 0x0000001010107819 */ /* 0x000fc600000006ff */
[----:B------:R-:W-:Y:S02]  /*1440*/  FMUL.FTZ R41, R63, R63 ;  /* 0x0000003f3f297220 */ /* 0x000fe40000410000 */
[----:B------:R-:W-:Y:S01]  /*1450*/  FADD.FTZ R22, R16, R63 ;  /* 0x0000003f10167221 */ /* 0x000fe20000010000 */
[----:B------:R-:W-:-:S04]  /*1460*/  PRMT R65, R18, 0x7632, R65 ;  /* 0x0000763212417816 */ /* 0x000fc80000000041 */
[----:B------:R-:W-:Y:S02]  /*1470*/  SHF.L.U32 R65, R65, 0x10, RZ ;  /* 0x0000001041417819 */ /* 0x000fe400000006ff */
[----:B------:R-:W-:Y:S01]  /*1480*/  SHF.L.U32 R18, R18, 0x10, RZ ;  /* 0x0000001012127819 */ /* 0x000fe200000006ff */
[----:B------:R-:W-:Y:S02]  /*1490*/  FFMA.FTZ R41, R16, R16, R41 ;  /* 0x0000001010297223 */ /* 0x000fe40000010029 */
[----:B------:R-:W-:Y:S01]  /*14a0*/  FMUL.FTZ R45, R65, R65 ;  /* 0x00000041412d7220 */ /* 0x000fe20000410000 */
[----:B------:R-:W-:Y:S01]  /*14b0*/  FADD.FTZ R24, RZ, R22 ;  /* 0x00000016ff187221 */ /* 0x000fe20000010000 */
[C---:B0-----:R-:W-:Y:S01]  /*14c0*/  FADD.FTZ R43, R18.reuse, R65 ;  /* 0x00000041122b7221 */ /* 0x041fe20000010000 */
[----:B------:R-:W-:Y:S01]  /*14d0*/  FADD.FTZ R41, RZ, R41 ;  /* 0x00000029ff297221 */ /* 0x000fe20000010000 */
[----:B------:R-:W-:Y:S01]  /*14e0*/  FFMA.FTZ R26, R18, R18, R45 ;  /* 0x00000012121a7223 */ /* 0x000fe2000001002d */
[----:B-----5:R-:W-:-:S04]  /*14f0*/  PRMT R67, R20, 0x7632, R67 ;  /* 0x0000763214437816 */ /* 0x020fc80000000043 */
[----:B------:R-:W-:Y:S02]  /*1500*/  SHF.L.U32 R67, R67, 0x10, RZ ;  /* 0x0000001043437819 */ /* 0x000fe400000006ff */
[----:B------:R-:W-:Y:S02]  /*1510*/  SHF.L.U32 R20, R20, 0x10, RZ ;  /* 0x0000001014147819 */ /* 0x000fe400000006ff */
[----:B------:R-:W-:Y:S01]  /*1520*/  PRMT R22, R69, 0x7632, R22 ;  /* 0x0000763245167816 */ /* 0x000fe20000000016 */
[----:B------:R-:W-:Y:S01]  /*1530*/  FMUL.FTZ R45, R67, R67 ;  /* 0x00000043432d7220 */ /* 0x000fe20000410000 */
[----:B------:R-:W-:Y:S01]  /*1540*/  FADD.FTZ R43, R24, R43 ;  /* 0x0000002b182b7221 */ /* 0x000fe20000010000 */
[----:B------:R-:W-:Y:S01]  /*1550*/  FADD.FTZ R26, R41, R26 ;  /* 0x0000001a291a7221 */ /* 0x000fe20000010000 */
[----:B------:R-:W-:Y:S01]  /*1560*/  SHF.L.U32 R22, R22, 0x10, RZ ;  /* 0x0000001016167819 */ /* 0x000fe200000006ff */
[C---:B------:R-:W-:Y:S01]  /*1570*/  FFMA.FTZ R45, R20.reuse, R20, R45 ;  /* 0x00000014142d7223 */ /* 0x040fe2000001002d */
[----:B------:R-:W-:Y:S01]  /*1580*/  SHF.L.U32 R69, R69, 0x10, RZ ;  /* 0x0000001045457819 */ /* 0x000fe200000006ff */
[----:B------:R-:W-:-:S02]  /*1590*/  FADD.FTZ R28, R20, R67 ;  /* 0x00000043141c7221 */ /* 0x000fc40000010000 */
[----:B------:R-:W-:Y:S01]  /*15a0*/  FADD.FTZ R45, R26, R45 ;  /* 0x0000002d1a2d7221 */ /* 0x000fe20000010000 */
[----:B------:R-:W-:Y:S01]  /*15b0*/  FMUL.FTZ R26, R22, R22 ;  /* 0x00000016161a7220 */ /* 0x000fe20000410000 */
[----:B------:R-:W-:Y:S01]  /*15c0*/  FADD.FTZ R28, R43, R28 ;  /* 0x0000001c2b1c7221 */ /* 0x000fe20000010000 */
[C---:B------:R-:W-:Y:S02]  /*15d0*/  FADD.FTZ R41, R69.reuse, R22 ;  /* 0x0000001645297221 */ /* 0x040fe40000010000 */
[----:B------:R-:W-:Y:S02]  /*15e0*/  FFMA.FTZ R30, R69, R69, R26 ;  /* 0x00000045451e7223 */ /* 0x000fe4000001001a */
[----:B------:R-:W-:Y:S01]  /*15f0*/  FADD.FTZ R41, R28, R41 ;  /* 0x000000291c297221 */ /* 0x000fe20000010000 */
[----:B------:R-:W-:-:S04]  /*1600*/  PRMT R24, R71, 0x7632, R24 ;  /* 0x0000763247187816 */ /* 0x000fc80000000018 */
[----:B------:R-:W-:Y:S02]  /*1610*/  SHF.L.U32 R24, R24, 0x10, RZ ;  /* 0x0000001018187819 */ /* 0x000fe400000006ff */
[----:B------:R-:W-:-:S03]  /*1620*/  SHF.L.U32 R71, R71, 0x10, RZ ;  /* 0x0000001047477819 */ /* 0x000fc600000006ff */
[----:B------:R-:W-:Y:S01]  /*1630*/  FMUL.FTZ R28, R24, R24 ;  /* 0x00000018181c7220 */ /* 0x000fe20000410000 */
[----:B------:R-:W-:Y:S01]  /*1640*/  FADD.FTZ R30, R45, R30 ;  /* 0x0000001e2d1e7221 */ /* 0x000fe20000010000 */
[C---:B------:R-:W-:Y:S02]  /*1650*/  FADD.FTZ R32, R71.reuse, R24 ;  /* 0x0000001847207221 */ /* 0x040fe40000010000 */
[----:B------:R-:W-:Y:S01]  /*1660*/  FFMA.FTZ R43, R71, R71, R28 ;  /* 0x00000047472b7223 */ /* 0x000fe2000001001c */
[C---:B------:R-:W-:Y:S02]  /*1670*/  PRMT R26, R73.reuse, 0x7632, R26 ;  /* 0x00007632491a7816 */ /* 0x040fe4000000001a */
[----:B------:R-:W-:Y:S02]  /*1680*/  SHF.L.U32 R73, R73, 0x10, RZ ;  /* 0x0000001049497819 */ /* 0x000fe400000006ff */
[----:B------:R-:W-:Y:S01]  /*1690*/  SHF.L.U32 R26, R26, 0x10, RZ ;  /* 0x000000101a1a7819 */ /* 0x000fe200000006ff */
[----:B------:R-:W-:Y:S01]  /*16a0*/  FADD.FTZ R32, R41, R32 ;  /* 0x0000002029207221 */ /* 0x000fe20000010000 */
[----:B------:R-:W-:-:S03]  /*16b0*/  FADD.FTZ R43, R30, R43 ;  /* 0x0000002b1e2b7221 */ /* 0x000fc60000010000 */
[----:B------:R-:W-:Y:S01]  /*16c0*/  FMUL.FTZ R30, R26, R26 ;  /* 0x0000001a1a1e7220 */ /* 0x000fe20000410000 */
[----:B------:R-:W-:-:S03]  /*16d0*/  FADD.FTZ R41, R73, R26 ;  /* 0x0000001a49297221 */ /* 0x000fc60000010000 */
[----:B------:R-:W-:Y:S01]  /*16e0*/  FFMA.FTZ R34, R73, R73, R30 ;  /* 0x0000004949227223 */ /* 0x000fe2000001001e */
        /* <DEDUP_REMOVED lines=14> */
[----:B------:R-:W-:Y:S01]  /*17d0*/  FADD.FTZ R41, R77, R30 ;  /* 0x0000001e4d297221 */ /* 0x000fe20000010000 */
[----:B------:R-:W-:-:S04]  /*17e0*/  PRMT R32, R79, 0x7632, R32 ;  /* 0x000076324f207816 */ /* 0x000fc80000000020 */
[----:B------:R-:W-:Y:S01]  /*17f0*/  SHF.L.U32 R32, R32, 0x10, RZ ;  /* 0x0000001020207819 */ /* 0x000fe200000006ff */
[----:B------:R-:W-:Y:S01]  /*1800*/  FFMA.FTZ R38, R77, R77, R34 ;  /* 0x0000004d4d267223 */ /* 0x000fe20000010022 */
[----:B------:R-:W-:Y:S01]  /*1810*/  SHF.L.U32 R79, R79, 0x10, RZ ;  /* 0x000000104f4f7819 */ /* 0x000fe200000006ff */
[----:B------:R-:W-:Y:S02]  /*1820*/  FADD.FTZ R41, R36, R41 ;  /* 0x0000002924297221 */ /* 0x000fe40000010000 */
[----:B------:R-:W-:Y:S01]  /*1830*/  FMUL.FTZ R36, R32, R32 ;  /* 0x0000002020247220 */ /* 0x000fe20000410000 */
[----:B------:R-:W-:-:S03]  /*1840*/  FADD.FTZ R38, R43, R38 ;  /* 0x000000262b267221 */ /* 0x000fc60000010000 */
[----:B------:R-:W-:Y:S01]  /*1850*/  FFMA.FTZ R43, R79, R79, R36 ;  /* 0x0000004f4f2b7223 */ /* 0x000fe20000010024 */
[----:B------:R-:W-:-:S04]  /*1860*/  PRMT R34, R81, 0x7632, R34 ;  /* 0x0000763251227816 */ /* 0x000fc80000000022 */
[----:B------:R-:W-:Y:S01]  /*1870*/  SHF.L.U32 R34, R34, 0x10, RZ ;  /* 0x0000001022227819 */ /* 0x000fe200000006ff */
[----:B------:R-:W-:Y:S01]  /*1880*/  FADD.FTZ R43, R38, R43 ;  /* 0x0000002b262b7221 */ /* 0x000fe20000010000 */
[----:B------:R-:W-:-:S03]  /*1890*/  SHF.L.U32 R81, R81, 0x10, RZ ;  /* 0x0000001051517819 */ /* 0x000fc600000006ff */
[----:B------:R-:W-:Y:S01]  /*18a0*/  FMUL.FTZ R38, R34, R34 ;  /* 0x0000002222267220 */ /* 0x000fe20000410000 */
[----:B------:R-:W-:-:S03]  /*18b0*/  FADD.FTZ R40, R79, R32 ;  /* 0x000000204f287221 */ /* 0x000fc60000010000 */
[----:B------:R-:W-:Y:S01]  /*18c0*/  FFMA.FTZ R42, R81, R81, R38 ;  /* 0x00000051512a7223 */ /* 0x000fe20000010026 */
[----:B------:R-:W-:Y:S01]  /*18d0*/  FADD.FTZ R40, R41, R40 ;  /* 0x0000002829287221 */ /* 0x000fe20000010000 */
[----:B------:R-:W-:Y:S01]  /*18e0*/  FADD.FTZ R41, R81, R34 ;  /* 0x0000002251297221 */ /* 0x000fe20000010000 */
[----:B------:R-:W-:-:S04]  /*18f0*/  PRMT R36, R83, 0x7632, R36 ;  /* 0x0000763253247816 */ /* 0x000fc80000000024 */
[----:B------:R-:W-:Y:S02]  /*1900*/  SHF.L.U32 R36, R36, 0x10, RZ ;  /* 0x0000001024247819 */ /* 0x000fe400000006ff */
[----:B------:R-:W-:-:S03]  /*1910*/  SHF.L.U32 R83, R83, 0x10, RZ ;  /* 0x0000001053537819 */ /* 0x000fc600000006ff */
[----:B------:R-:W-:Y:S01]  /*1920*/  FMUL.FTZ R44, R36, R36 ;  /* 0x00000024242c7220 */ /* 0x000fe20000410000 */
[----:B------:R-:W-:-:S03]  /*1930*/  FADD.FTZ R42, R43, R42 ;  /* 0x0000002a2b2a7221 */ /* 0x000fc60000010000 */
[C---:B------:R-:W-:Y:S01]  /*1940*/  FFMA.FTZ R43, R83.reuse, R83, R44 ;  /* 0x00000053532b7223 */ /* 0x040fe2000001002c */
[----:B------:R-:W-:Y:S01]  /*1950*/  FADD.FTZ R40, R40, R41 ;  /* 0x0000002928287221 */ /* 0x000fe20000010000 */
[----:B------:R-:W-:Y:S02]  /*1960*/  FADD.FTZ R41, R83, R36 ;  /* 0x0000002453297221 */ /* 0x000fe40000010000 */
[----:B------:R-:W-:Y:S02]  /*1970*/  FADD.FTZ R42, R42, R43 ;  /* 0x0000002b2a2a7221 */ /* 0x000fe40000010000 */
[----:B------:R-:W-:Y:S01]  /*1980*/  FADD.FTZ R40, R40, R41 ;  /* 0x0000002928287221 */ /* 0x000fe20000010000 */
[----:B------:R-:W-:Y:S02]  /*1990*/  PRMT R38, R89, 0x7632, R38 ;  /* 0x0000763259267816 */ /* 0x000fe40000000026 */
[----:B------:R-:W-:Y:S02]  /*19a0*/  PRMT R60, R91, 0x7632, R60 ;  /* 0x000076325b3c7816 */ /* 0x000fe4000000003c */
[----:B------:R-:W-:-:S02]  /*19b0*/  SHF.L.U32 R38, R38, 0x10, RZ ;  /* 0x0000001026267819 */ /* 0x000fc400000006ff */
[----:B------:R-:W-:Y:S02]  /*19c0*/  SHF.L.U32 R89, R89, 0x10, RZ ;  /* 0x0000001059597819 */ /* 0x000fe400000006ff */
[----:B------:R-:W-:Y:S01]  /*19d0*/  SHF.L.U32 R60, R60, 0x10, RZ ;  /* 0x000000103c3c7819 */ /* 0x000fe200000006ff */
[----:B------:R-:W-:Y:S01]  /*19e0*/  FMUL.FTZ R44, R38, R38 ;  /* 0x00000026262c7220 */ /* 0x000fe20000410000 */
[----:B------:R-:W-:-:S03]  /*19f0*/  SHF.L.U32 R91, R91, 0x10, RZ ;  /* 0x000000105b5b7819 */ /* 0x000fc600000006ff */
[----:B------:R-:W-:Y:S01]  /*1a00*/  FFMA.FTZ R43, R89, R89, R44 ;  /* 0x00000059592b7223 */ /* 0x000fe2000001002c */
[----:B------:R-:W-:Y:S01]  /*1a10*/  FMUL.FTZ R44, R60, R60 ;  /* 0x0000003c3c2c7220 */ /* 0x000fe20000410000 */
[----:B---3--:R-:W-:Y:S01]  /*1a20*/  PRMT R62, R93, 0x7632, R62 ;  /* 0x000076325d3e7816 */ /* 0x008fe2000000003e */
[----:B------:R-:W-:-:S03]  /*1a30*/  FADD.FTZ R41, R89, R38 ;  /* 0x0000002659297221 */ /* 0x000fc60000010000 */
[----:B------:R-:W-:Y:S01]  /*1a40*/  SHF.L.U32 R62, R62, 0x10, RZ ;  /* 0x000000103e3e7819 */ /* 0x000fe200000006ff */
[----:B------:R-:W-:Y:S01]  /*1a50*/  FADD.FTZ R42, R42, R43 ;  /* 0x0000002b2a2a7221 */ /* 0x000fe20000010000 */
[----:B------:R-:W-:Y:S01]  /*1a60*/  FFMA.FTZ R43, R91, R91, R44 ;  /* 0x0000005b5b2b7223 */ /* 0x000fe2000001002c */
[----:B------:R-:W-:Y:S02]  /*1a70*/  SHF.L.U32 R93, R93, 0x10, RZ ;  /* 0x000000105d5d7819 */ /* 0x000fe400000006ff */
[----:B------:R-:W-:Y:S01]  /*1a80*/  FMUL.FTZ R44, R62, R62 ;  /* 0x0000003e3e2c7220 */ /* 0x000fe20000410000 */
[----:B------:R-:W-:Y:S01]  /*1a90*/  FADD.FTZ R40, R40, R41 ;  /* 0x0000002928287221 */ /* 0x000fe20000010000 */
[----:B--2---:R-:W-:Y:S01]  /*1aa0*/  PRMT R95, R64, 0x7632, R95 ;  /* 0x00007632405f7816 */ /* 0x004fe2000000005f */
[----:B------:R-:W-:Y:S01]  /*1ab0*/  FADD.FTZ R41, R91, R60 ;  /* 0x0000003c5b297221 */ /* 0x000fe20000010000 */
[----:B------:R-:W-:Y:S01]  /*1ac0*/  FADD.FTZ R42, R42, R43 ;  /* 0x0000002b2a2a7221 */ /* 0x000fe20000010000 */
[----:B------:R-:W-:Y:S01]  /*1ad0*/  FFMA.FTZ R43, R93, R93, R44 ;  /* 0x0000005d5d2b7223 */ /* 0x000fe2000001002c */
[----:B------:R-:W-:Y:S01]  /*1ae0*/  SHF.L.U32 R95, R95, 0x10, RZ ;  /* 0x000000105f5f7819 */ /* 0x000fe200000006ff */
[----:B------:R-:W-:Y:S01]  /*1af0*/  FADD.FTZ R40, R40, R41 ;  /* 0x0000002928287221 */ /* 0x000fe20000010000 */
[----:B------:R-:W-:-:S02]  /*1b00*/  SHF.L.U32 R64, R64, 0x10, RZ ;  /* 0x0000001040407819 */ /* 0x000fc400000006ff */
[----:B----4-:R-:W-:Y:S01]  /*1b10*/  PRMT R66, R97, 0x7632, R66 ;  /* 0x0000763261427816 */ /* 0x010fe20000000042 */
[----:B------:R-:W-:Y:S01]  /*1b20*/  FADD.FTZ R41, R93, R62 ;  /* 0x0000003e5d297221 */ /* 0x000fe20000010000 */
[----:B------:R-:W-:Y:S01]  /*1b30*/  FADD.FTZ R42, R42, R43 ;  /* 0x0000002b2a2a7221 */ /* 0x000fe20000010000 */
[----:B------:R-:W-:Y:S01]  /*1b40*/  FMUL.FTZ R43, R95, R95 ;  /* 0x0000005f5f2b7220 */ /* 0x000fe20000410000 */
[----:B------:R-:W-:Y:S01]  /*1b50*/  SHF.L.U32 R66, R66, 0x10, RZ ;  /* 0x0000001042427819 */ /* 0x000fe200000006ff */
[----:B------:R-:W-:Y:S01]  /*1b60*/  FADD.FTZ R41, R40, R41 ;  /* 0x0000002928297221 */ /* 0x000fe20000010000 */
[C---:B------:R-:W-:Y:S01]  /*1b70*/  FADD.FTZ R44, R64.reuse, R95 ;  /* 0x0000005f402c7221 */ /* 0x040fe20000010000 */
[----:B------:R-:W-:Y:S01]  /*1b80*/  SHF.L.U32 R97, R97, 0x10, RZ ;  /* 0x0000001061617819 */ /* 0x000fe200000006ff */
[----:B------:R-:W-:Y:S01]  /*1b90*/  FFMA.FTZ R43, R64, R64, R43 ;  /* 0x00000040402b7223 */ /* 0x000fe2000001002b */
[----:B------:R-:W-:Y:S01]  /*1ba0*/  LOP3.LUT R40, R2, 0x3e0, RZ, 0xc0, !PT ;  /* 0x000003e002287812 */ /* 0x000fe200078ec0ff */
[----:B------:R-:W-:Y:S01]  /*1bb0*/  FMUL.FTZ R46, R66, R66 ;  /* 0x00000042422e7220 */ /* 0x000fe20000410000 */
[----:B------:R-:W-:Y:S01]  /*1bc0*/  FADD.FTZ R41, R41, R44 ;  /* 0x0000002c29297221 */ /* 0x000fe20000010000 */
[C---:B------:R-:W-:Y:S01]  /*1bd0*/  FADD.FTZ R44, R97.reuse, R66 ;  /* 0x00000042612c7221 */ /* 0x040fe20000010000 */
[----:B------:R-:W-:Y:S01]  /*1be0*/  ISETP.GT.U32.AND P1, PT, R40, 0x168, PT ;  /* 0x000001682800780c */ /* 0x000fe20003f24070 */
[----:B------:R-:W-:Y:S01]  /*1bf0*/  FADD.FTZ R42, R42, R43 ;  /* 0x0000002b2a2a7221 */ /* 0x000fe20000010000 */
[----:B------:R-:W-:Y:S01]  /*1c00*/  IADD3 R40, PT, PT, -R40, 0x187, RZ ;  /* 0x0000018728287810 */ /* 0x000fe20007ffe1ff */
[----:B------:R-:W-:Y:S01]  /*1c10*/  FFMA.FTZ R43, R97, R97, R46 ;  /* 0x00000061612b7223 */ /* 0x000fe2000001002e */
[----:B------:R-:W-:-:S02]  /*1c20*/  FADD.FTZ R84, R41, R44 ;  /* 0x0000002c29547221 */ /* 0x000fc40000010000 */
[----:B------:R-:W-:Y:S01]  /*1c30*/  SEL R41, R40, 0x1f, P1 ;  /* 0x0000001f28297807 */ /* 0x000fe20000800000 */
[----:B------:R-:W-:-:S05]  /*1c40*/  FADD.FTZ R42, R42, R43 ;  /* 0x0000002b2a2a7221 */ /* 0x000fca0000010000 */
[----:B------:R-:W0:Y:S04]  /*1c50*/  SHFL.DOWN PT, R45, R42, 0x1, R41 ;  /* 0x082000002a2d7989 */ /* 0x000e2800000e0029 */
[----:B------:R-:W1:Y:S01]  /*1c60*/  SHFL.DOWN PT, R43, R84, 0x1, R41 ;  /* 0x08200000542b7989 */ /* 0x000e6200000e0029 */
[C---:B------:R-:W-:Y:S02]  /*1c70*/  ISETP.GE.AND P1, PT, R4.reuse, R41, PT ;  /* 0x000000290400720c */ /* 0x040fe40003f26270 */
        /* <DEDUP_REMOVED lines=12> */
[C---:B------:R-:W-:Y:S02]  /*1d40*/  IADD3 R40, PT, PT, R4.reuse, 0x8, RZ ;  /* 0x0000000804287810 */ /* 0x040fe40007ffe0ff */
[----:B------:R-:W-:-:S09]  /*1d50*/  ISETP.NE.AND P2, PT, R4, RZ, PT ;  /* 0x000000ff0400720c */ /* 0x000fd20003f45270 */
        /* <DEDUP_REMOVED lines=14> */
[----:B--2---:R-:W-:-:S02]  /*1e40*/  @!P2 LEA R47, R47, R44, 0x18 ;  /* 0x0000002c2f2fa211 */ /* 0x004fc400078ec0ff */
[----:B------:R-:W-:-:S04]  /*1e50*/  @!P2 LOP3.LUT R40, R40, 0xf8, RZ, 0xc0, !PT ;  /* 0x000000f82828a812 */ /* 0x000fc800078ec0ff */
[----:B------:R-:W-:Y:S01]  /*1e60*/  @!P2 IADD3 R40, PT, PT, R40, R47, RZ ;  /* 0x0000002f2828a210 */ /* 0x000fe20007ffe0ff */
[----:B0-----:R-:W-:Y:S01]  /*1e70*/  @!P1 FADD.FTZ R42, R42, R45 ;  /* 0x0000002d2a2a9221 */ /* 0x001fe20000010000 */
[----:B-1----:R-:W-:-:S04]  /*1e80*/  @!P1 FADD.FTZ R84, R84, R43 ;  /* 0x0000002b54549221 */ /* 0x002fc80000010000 */
[----:B------:R-:W-:-:S05]  /*1e90*/  MOV R85, R42 ;  /* 0x0000002a00557202 */ /* 0x000fca0000000f00 */
[----:B------:R0:W-:Y:S01]  /*1ea0*/  @!P2 STS.64 [R40+0x10], R84 ;  /* 0x000010542800a388 */ /* 0x0001e20000000a00 */
[----:B------:R-:W-:Y:S01]  /*1eb0*/  BAR.SYNC.DEFER_BLOCKING 0x0 ;  /* 0x0000000000007b1d */ /* 0x000fe20000010000 */
[----:B------:R-:W-:Y:S02]  /*1ec0*/  ISETP.NE.AND P2, PT, R2, RZ, PT ;  /* 0x000000ff0200720c */ /* 0x000fe40003f45270 */
[----:B------:R-:W-:-:S03]  /*1ed0*/  ISETP.GE.U32.AND P1, PT, R7, 0x2, PT ;  /* 0x000000020700780c */ /* 0x000fc60003f26070 */
[----:B------:R-:W-:Y:S08]  /*1ee0*/  BSSY.RECONVERGENT B0, `(.L_x_1790) ;  /* 0x0000024000007945 */ /* 0x000ff00003800200 */
[----:B0-----:R-:W-:Y:S05]  /*1ef0*/  @P2 BRA `(.L_x_1791) ;  /* 0x0000000000882947 */ /* 0x001fea0003800000 */
[----:B------:R-:W0:Y:S01]  /*1f00*/  S2UR UR5, SR_CgaCtaId ;  /* 0x00000000000579c3 */ /* 0x000e220000008800 */
[----:B------:R-:W-:Y:S02]  /*1f10*/  UMOV UR4, 0x400 ;  /* 0x0000040000047882 */ /* 0x000fe40000000000 */
[----:B0-----:R-:W-:-:S09]  /*1f20*/  ULEA UR4, UR5, UR4, 0x18 ;  /* 0x0000000405047291 */ /* 0x001fd2000f8ec0ff */
[----:B------:R-:W0:Y:S04]  /*1f30*/  LDS.64 R86, [UR4+0x18] ;  /* 0x00001804ff567984 */ /* 0x000e280008000a00 */
[----:B------:R-:W1:Y:S04]  /*1f40*/  LDS.128 R40, [UR4+0x20] ;  /* 0x00002004ff287984 */ /* 0x000e680008000c00 */
[----:B------:R-:W2:Y:S04]  /*1f50*/  LDS.128 R44, [UR4+0x30] ;  /* 0x00003004ff2c7984 */ /* 0x000ea80008000c00 */
[----:B------:R-:W3:Y:S04]  /*1f60*/  LDS.128 R48, [UR4+0x40] ;  /* 0x00004004ff307984 */ /* 0x000ee80008000c00 */
[----:B------:R-:W4:Y:S04]  /*1f70*/  LDS.128 R52, [UR4+0x50] ;  /* 0x00005004ff347984 */ /* 0x000f280008000c00 */
[----:B------:R-:W5:Y:S01]  /*1f80*/  LDS.128 R56, [UR4+0x60] ;  /* 0x00006004ff387984 */ /* 0x000f620008000c00 */
[----:B0-----:R-:W-:Y:S01]  /*1f90*/  FADD.FTZ R99, R84, R86 ;  /* 0x0000005654637221 */ /* 0x001fe20000010000 */
[----:B------:R-:W-:-:S02]  /*1fa0*/  FADD.FTZ R86, R85, R87 ;  /* 0x0000005755567221 */ /* 0x000fc40000010000 */
[----:B------:R-:W0:Y:S01]  /*1fb0*/  LDS.64 R84, [UR4+0x70] ;  /* 0x00007004ff547984 */ /* 0x000e220008000a00 */
        /* <DEDUP_REMOVED lines=21> */
[----:B------:R-:W-:-:S07]  /*2110*/  FADD.FTZ R85, R86, R85 ;  /* 0x0000005556557221 */ /* 0x000fce0000010000 */
.L_x_1791:
[----:B------:R-:W-:Y:S05]  /*2120*/  BSYNC.RECONVERGENT B0 ;  /* 0x0000000000007941 */ /* 0x000fea0003800200 */
.L_x_1790:
[----:B------:R-:W-:Y:S05]  /*2130*/  @!P1 BRA `(.L_x_1792) ;  /* 0x00000008009c9947 */ /* 0x000fea0003800000 */
[----:B------:R-:W0:Y:S01]  /*2140*/  LDC.64 R50, c[0x0][0x3b8] ;  /* 0x0000ee00ff327b82 */ /* 0x000e220000000a00 */
[----:B------:R-:W-:Y:S02]  /*2150*/  LOP3.LUT R40, R6, 0x1, RZ, 0xc0, !PT ;  /* 0x0000000106287812 */ /* 0x000fe400078ec0ff */
[----:B------:R-:W-:-:S03]  /*2160*/  ISETP.GE.U32.AND P3, PT, R7, 0x8, PT ;  /* 0x000000080700780c */ /* 0x000fc60003f66070 */
[----:B------:R-:W-:-:S04]  /*2170*/  IMAD R42, R40, R5, RZ ;  /* 0x00000005282a7224 */ /* 0x000fc800078e02ff */
[----:B------:R-:W-:-:S05]  /*2180*/  IMAD R40, R42, R7, RZ ;  /* 0x000000072a287224 */ /* 0x000fca00078e02ff */
[----:B------:R-:W-:-:S05]  /*2190*/  SHF.L.U32 R41, R40, 0x1, RZ ;  /* 0x0000000128297819 */ /* 0x000fca00000006ff */
[----:B0-----:R-:W-:Y:S01]  /*21a0*/  IMAD.WIDE R50, R41, 0x4, R50 ;  /* 0x0000000429327825 */ /* 0x001fe200078e0232 */
[----:B------:R-:W-:Y:S06]  /*21b0*/  @P2 BRA `(.L_x_1793) ;  /* 0x0000000000542947 */ /* 0x000fec0003800000 */
[----:B------:R-:W0:Y:S01]  /*21c0*/  LDC.64 R40, c[0x0][0x3b0] ;  /* 0x0000ec00ff287b82 */ /* 0x000e220000000a00 */
[----:B------:R-:W-:Y:S01]  /*21d0*/  LOP3.LUT P1, R44, R6, 0x2, RZ, 0xc0, !PT ;  /* 0x00000002062c7812 */ /* 0x000fe2000782c0ff */
[----:B------:R-:W-:Y:S01]  /*21e0*/  IMAD R43, R3, R5, R0 ;  /* 0x00000005032b7224 */ /* 0x000fe200078e0200 */
[----:B------:R-:W-:Y:S02]  /*21f0*/  IADD3 R45, PT, PT, R42, R0, RZ ;  /* 0x000000002a2d7210 */ /* 0x000fe40007ffe0ff */
[----:B------:R-:W-:Y:S01]  /*2200*/  SEL R47, R7, RZ, !P1 ;  /* 0x000000ff072f7207 */ /* 0x000fe20004800000 */
[----:B------:R-:W-:-:S03]  /*2210*/  IMAD.WIDE.U32 R42, R43, 0x8, R50 ;  /* 0x000000082b2a7825 */ /* 0x000fc600078e0032 */
[----:B------:R-:W-:Y:S02]  /*2220*/  ISETP.NE.AND P1, PT, R47, -0x1, PT ;  /* 0xffffffff2f00780c */ /* 0x000fe40003f25270 */
[----:B------:R1:W-:Y:S01]  /*2230*/  STG.E.64 desc[UR6][R42.64], R84 ;  /* 0x000000542a007986 */ /* 0x0003e2000c101b06 */
[----:B0-----:R-:W-:-:S04]  /*2240*/  LEA R40, P4, R45, R40, 0x2 ;  /* 0x000000282d287211 */ /* 0x001fc800078810ff */
[----:B------:R-:W-:Y:S02]  /*2250*/  LEA.HI.X R41, R45, R41, RZ, 0x2, P4 ;  /* 0x000000292d297211 */ /* 0x000fe400020f14ff */
[----:B------:R-:W-:Y:S01]  /*2260*/  IADD3 R45, PT, PT, -R44, 0x1, RZ ;  /* 0x000000012c2d7810 */ /* 0x000fe20007ffe1ff */
[----:B------:R-:W-:Y:S06]  /*2270*/  MEMBAR.ALL.GPU ;  /* 0x0000000000007992 */ /* 0x000fec000000a000 */
[----:B------:R-:W-:-:S00]  /*2280*/  ERRBAR ;  /* 0x00000000000079ab */ /* 0x000fc00000000000 */
[----:B------:R-:W-:Y:S06]  /*2290*/  CGAERRBAR ;  /* 0x00000000000075ab */ /* 0x000fec0000000000 */
[----:B------:R1:W-:Y:S01]  /*22a0*/  REDG.E.ADD.S32.STRONG.GPU desc[UR6][R40.64], R45 ;  /* 0x0000002d2800798e */ /* 0x0003e2000c12e306 */
[----:B------:R-:W-:Y:S05]  /*22b0*/  @!P1 BRA `(.L_x_1793) ;  /* 0x0000000000149947 */ /* 0x000fea0003800000 */
.L_x_1794:
[----:B-1----:R-:W2:Y:S04]  /*22c0*/  LDG.E.STRONG.GPU R42, desc[UR6][R40.64] ;  /* 0x00000006282a7981 */ /* 0x002ea8000c1ef900 */
[----:B--2---:R-:W-:Y:S01]  /*22d0*/  CCTL.IVALL ;  /* 0x00000000ff00798f */ /* 0x004fe20002000000 */
[----:B------:R-:W-:Y:S05]  /*22e0*/  YIELD ;  /* 0x0000000000007946 */ /* 0x000fea0003800000 */
[----:B------:R-:W-:-:S13]  /*22f0*/  ISETP.NE.AND P1, PT, R42, R47, PT ;  /* 0x0000002f2a00720c */ /* 0x000fda0003f25270 */
[----:B------:R-:W-:Y:S05]  /*2300*/  @P1 BRA `(.L_x_1794) ;  /* 0xfffffffc00ec1947 */ /* 0x000fea000383ffff */
.L_x_1793:
        /* <DEDUP_REMOVED lines=11> */
[----:B------:R-:W-:Y:S01]  /*23c0*/  IADD3 R87, PT, PT, -R3, RZ, RZ ;  /* 0x000000ff03577210 */ /* 0x000fe20007ffe1ff */
[----:B------:R-:W-:Y:S01]  /*23d0*/  UMOV UR4, URZ ;  /* 0x000000ff00047c82 */ /* 0x000fe20008000000 */
[----:B------:R-:W-:Y:S02]  /*23e0*/  MOV R59, R0 ;  /* 0x00000000003b7202 */ /* 0x000fe40000000f00 */
[----:B------:R-:W-:-:S07]  /*23f0*/  LOP3.LUT R86, R7, 0x7ffffff8, RZ, 0xc0, !PT ;  /* 0x7ffffff807567812 */ /* 0x000fce00078ec0ff */
.L_x_1796:
[----:B------:R-:W-:Y:S01]  /*2400*/  UIADD3 UR5, UPT, UPT, UR4, 0x1, URZ ;  /* 0x0000000104057890 */ /* 0x000fe2000fffe0ff */
[----:B------:R-:W-:Y:S01]  /*2410*/  ISETP.EQ.OR P3, PT, R87, RZ, P2 ;  /* 0x000000ff5700720c */ /* 0x000fe20001762670 */
[----:B------:R-:W-:-:S04]  /*2420*/  UIADD3 UR8, UPT, UPT, UR4, 0x2, URZ ;  /* 0x0000000204087890 */ /* 0x000fc8000fffe0ff */
[C---:B------:R-:W-:Y:S02]  /*2430*/  ISETP.EQ.OR P6, PT, R3.reuse, UR5, P2 ;  /* 0x0000000503007c0c */ /* 0x040fe400097c2670 */
[----:B------:R-:W-:-:S06]  /*2440*/  ISETP.EQ.OR P5, PT, R3, UR8, P2 ;  /* 0x0000000803007c0c */ /* 0x000fcc00097a2670 */
[----:B-1----:R-:W-:-:S05]  /*2450*/  @!P3 IMAD.WIDE.U32 R40, R59, 0x8, R50 ;  /* 0x000000083b28b825 */ /* 0x002fca00078e0032 */
[--C-:B------:R-:W-:Y:S01]  /*2460*/  @!P6 IMAD.WIDE.U32 R42, R58, 0x8, R50.reuse ;  /* 0x000000083a2ae825 */ /* 0x100fe200078e0032 */
[----:B------:R-:W2:Y:S03]  /*2470*/  @!P3 LDG.E.64 R40, desc[UR6][R40.64] ;  /* 0x000000062828b981 */ /* 0x000ea6000c1e1b00 */
[----:B------:R-:W-:Y:S02]  /*2480*/  @!P5 IMAD.WIDE.U32 R44, R57, 0x8, R50 ;  /* 0x00000008392cd825 */ /* 0x000fe400078e0032 */
[----:B------:R-:W3:Y:S04]  /*2490*/  @!P6 LDG.E.64 R42, desc[UR6][R42.64] ;  /* 0x000000062a2ae981 */ /* 0x000ee8000c1e1b00 */
[----:B------:R-:W4:Y:S01]  /*24a0*/  @!P5 LDG.E.64 R44, desc[UR6][R44.64] ;  /* 0x000000062c2cd981 */ /* 0x000f22000c1e1b00 */
[----:B------:R-:W-:-:S02]  /*24b0*/  UIADD3 UR5, UPT, UPT, UR4, 0x3, URZ ;  /* 0x0000000304057890 */ /* 0x000fc4000fffe0ff */
[----:B------:R-:W-:-:S04]  /*24c0*/  UIADD3 UR8, UPT, UPT, UR4, 0x4, URZ ;  /* 0x0000000404087890 */ /* 0x000fc8000fffe0ff */
[C---:B------:R-:W-:Y:S01]  /*24d0*/  ISETP.EQ.OR P1, PT, R3.reuse, UR5, P2 ;  /* 0x0000000503007c0c */ /* 0x040fe20009722670 */
[----:B------:R-:W-:Y:S01]  /*24e0*/  UIADD3 UR5, UPT, UPT, UR4, 0x5, URZ ;  /* 0x0000000504057890 */ /* 0x000fe2000fffe0ff */
[----:B------:R-:W-:Y:S01]  /*24f0*/  ISETP.EQ.OR P4, PT, R3, UR8, P2 ;  /* 0x0000000803007c0c */ /* 0x000fe20009782670 */
[----:B------:R-:W-:Y:S01]  /*2500*/  UIADD3 UR8, UPT, UPT, UR4, 0x6, URZ ;  /* 0x0000000604087890 */ /* 0x000fe2000fffe0ff */
[----:B--2---:R-:W-:Y:S01]  /*2510*/  @!P3 FADD.FTZ R84, R84, R40 ;  /* 0x000000285454b221 */ /* 0x004fe20000010000 */
[----:B------:R-:W-:Y:S02]  /*2520*/  @!P3 FADD.FTZ R85, R85, R41 ;  /* 0x000000295555b221 */ /* 0x000fe40000010000 */
[----:B------:R-:W-:Y:S01]  /*2530*/  ISETP.EQ.OR P3, PT, R3, UR5, P2 ;  /* 0x0000000503007c0c */ /* 0x000fe20009762670 */
[----:B------:R-:W-:-:S05]  /*2540*/  UIADD3 UR5, UPT, UPT, UR4, 0x7, URZ ;  /* 0x0000000704057890 */ /* 0x000fca000fffe0ff */
[----:B------:R-:W-:-:S04]  /*2550*/  @!P1 IMAD.WIDE.U32 R40, R54, 0x8, R50 ;  /* 0x0000000836289825 */ /* 0x000fc800078e0032 */
[----:B---3--:R-:W-:Y:S01]  /*2560*/  @!P6 FADD.FTZ R84, R84, R42 ;  /* 0x0000002a5454e221 */ /* 0x008fe20000010000 */
[----:B------:R-:W-:Y:S01]  /*2570*/  @!P6 FADD.FTZ R85, R85, R43 ;  /* 0x0000002b5555e221 */ /* 0x000fe20000010000 */
[----:B------:R-:W-:Y:S01]  /*2580*/  ISETP.EQ.OR P6, PT, R3, UR8, P2 ;  /* 0x0000000803007c0c */ /* 0x000fe200097c2670 */
[----:B------:R-:W-:-:S04]  /*2590*/  @!P4 IMAD.WIDE.U32 R42, R53, 0x8, R50 ;  /* 0x00000008352ac825 */ /* 0x000fc800078e0032 */
[----:B----4-:R-:W-:Y:S01]  /*25a0*/  @!P5 FADD.FTZ R84, R84, R44 ;  /* 0x0000002c5454d221 */ /* 0x010fe20000010000 */
[----:B------:R-:W-:Y:S01]  /*25b0*/  @!P5 FADD.FTZ R85, R85, R45 ;  /* 0x0000002d5555d221 */ /* 0x000fe20000010000 */
[----:B------:R-:W-:Y:S01]  /*25c0*/  ISETP.EQ.OR P5, PT, R3, UR5, P2 ;  /* 0x0000000503007c0c */ /* 0x000fe200097a2670 */
[----:B------:R-:W2:Y:S01]  /*25d0*/  @!P1 LDG.E.64 R40, desc[UR6][R40.64] ;  /* 0x0000000628289981 */ /* 0x000ea2000c1e1b00 */
[----:B------:R-:W-:-:S03]  /*25e0*/  @!P3 IMAD.WIDE.U32 R44, R52, 0x8, R50 ;  /* 0x00000008342cb825 */ /* 0x000fc600078e0032 */
[----:B------:R-:W3:Y:S01]  /*25f0*/  @!P4 LDG.E.64 R42, desc[UR6][R42.64] ;  /* 0x000000062a2ac981 */ /* 0x000ee2000c1e1b00 */
[----:B------:R-:W-:-:S03]  /*2600*/  @!P6 IMAD.WIDE.U32 R46, R56, 0x8, R50 ;  /* 0x00000008382ee825 */ /* 0x000fc600078e0032 */
[----:B------:R-:W4:Y:S04]  /*2610*/  @!P3 LDG.E.64 R44, desc[UR6][R44.64] ;  /* 0x000000062c2cb981 */ /* 0x000f28000c1e1b00 */
[----:B------:R-:W-:Y:S01]  /*2620*/  @!P5 IMAD.WIDE.U32 R48, R55, 0x8, R50 ;  /* 0x000000083730d825 */ /* 0x000fe200078e0032 */
[----:B------:R-:W5:Y:S05]  /*2630*/  @!P6 LDG.E.64 R46, desc[UR6][R46.64] ;  /* 0x000000062e2ee981 */ /* 0x000f6a000c1e1b00 */
[----:B------:R-:W5:Y:S01]  /*2640*/  @!P5 LDG.E.64 R48, desc[UR6][R48.64] ;  /* 0x000000063030d981 */ /* 0x000f62000c1e1b00 */
[----:B------:R-:W-:Y:S01]  /*2650*/  UIADD3 UR4, UPT, UPT, UR4, 0x8, URZ ;  /* 0x0000000804047890 */ /* 0x000fe2000fffe0ff */
[----:B------:R-:W-:-:S02]  /*2660*/  IADD3 R87, PT, PT, R87, 0x8, RZ ;  /* 0x0000000857577810 */ /* 0x000fc40007ffe0ff */
[C---:B------:R-:W-:Y:S02]  /*2670*/  LEA R59, R5.reuse, R59, 0x3 ;  /* 0x0000003b053b7211 */ /* 0x040fe400078e18ff */
[C---:B------:R-:W-:Y:S02]  /*2680*/  LEA R58, R5.reuse, R58, 0x3 ;  /* 0x0000003a053a7211 */ /* 0x040fe400078e18ff */
[C---:B------:R-:W-:Y:S02]  /*2690*/  LEA R57, R5.reuse, R57, 0x3 ;  /* 0x0000003905397211 */ /* 0x040fe400078e18ff */
[C---:B------:R-:W-:Y:S02]  /*26a0*/  LEA R54, R5.reuse, R54, 0x3 ;  /* 0x0000003605367211 */ /* 0x040fe400078e18ff */
[C---:B------:R-:W-:Y:S02]  /*26b0*/  LEA R53, R5.reuse, R53, 0x3 ;  /* 0x0000003505357211 */ /* 0x040fe400078e18ff */
[----:B------:R-:W-:-:S02]  /*26c0*/  LEA R52, R5, R52, 0x3 ;  /* 0x0000003405347211 */ /* 0x000fc400078e18ff */
[C---:B------:R-:W-:Y:S02]  /*26d0*/  LEA R56, R5.reuse, R56, 0x3 ;  /* 0x0000003805387211 */ /* 0x040fe400078e18ff */
[----:B------:R-:W-:Y:S01]  /*26e0*/  LEA R55, R5, R55, 0x3 ;  /* 0x0000003705377211 */ /* 0x000fe200078e18ff */
        /* <DEDUP_REMOVED lines=13> */
.L_x_1795:
[----:B------:R-:W-:-:S13]  /*27c0*/  LOP3.LUT P1, RZ, R7, 0x7, RZ, 0xc0, !PT ;  /* 0x0000000707ff7812 */ /* 0x000fda000782c0ff */
[----:B------:R-:W-:Y:S05]  /*27d0*/  @!P1 BRA `(.L_x_1792) ;  /* 0x0000000000f49947 */ /* 0x000fea0003800000 */
[C---:B-1----:R-:W-:Y:S02]  /*27e0*/  LOP3.LUT R40, R7.reuse, 0x7, RZ, 0xc0, !PT ;  /* 0x0000000707287812 */ /* 0x042fe400078ec0ff */
        /* <DEDUP_REMOVED lines=8> */
[----:B------:R-:W-:Y:S02]  /*2870*/  IADD3 R44, PT, PT, R48, 0x3, RZ ;  /* 0x00000003302c7810 */ /* 0x000fe40007ffe0ff */
        /* <DEDUP_REMOVED lines=23> */
.L_x_1797:
        /* <DEDUP_REMOVED lines=18> */
.L_x_1798:
        /* <DEDUP_REMOVED lines=9> */
.L_x_1799:
[----:B------:R-:W-:Y:S05]  /*2ba0*/  BSYNC.RECONVERGENT B0 ;  /* 0x0000000000007941 */ /* 0x000fea0003800200 */
.L_x_1792:
[----:B------:R-:W0:Y:S01]  /*2bb0*/  S2UR UR5, SR_CgaCtaId ;  /* 0x00000000000579c3 */ /* 0x000e220000008800 */
[----:B------:R-:W2:Y:S01]  /*2bc0*/  LDCU UR8, c[0x0][0x414] ;  /* 0x00008280ff0877ac */ /* 0x000ea20008000800 */
[----:B-1----:R-:W-:Y:S01]  /*2bd0*/  LOP3.LUT R45, R14, 0xffff, RZ, 0xc0, !PT ;  /* 0x0000ffff0e2d7812 */ /* 0x002fe200078ec0ff */
[----:B------:R-:W-:-:S03]  /*2be0*/  UMOV UR4, 0x400 ;  /* 0x0000040000047882 */ /* 0x000fc60000000000 */
[----:B------:R-:W-:Y:S02]  /*2bf0*/  IADD3 R45, PT, PT, R98, R45, RZ ;  /* 0x0000002d622d7210 */ /* 0x000fe40007ffe0ff */
[----:B------:R-:W1:Y:S08]  /*2c00*/  @P0 LDC.64 R48, c[0x0][0x388] ;  /* 0x0000e200ff300b82 */ /* 0x000e700000000a00 */
[----:B------:R-:W3:Y:S01]  /*2c10*/  LDC.64 R42, c[0x0][0x398] ;  /* 0x0000e600ff2a7b82 */ /* 0x000ee20000000a00 */
[----:B--2---:R-:W-:Y:S01]  /*2c20*/  @P0 FMUL.FTZ R46, R84, UR8 ;  /* 0x00000008542e0c20 */ /* 0x004fe20008410000 */
[----:B------:R-:W-:Y:S01]  /*2c30*/  @P0 FMUL.FTZ R47, R85, UR8 ;  /* 0x00000008552f0c20 */ /* 0x000fe20008410000 */
[----:B0-----:R-:W-:-:S05]  /*2c40*/  ULEA UR4, UR5, UR4, 0x18 ;  /* 0x0000000405047291 */ /* 0x001fca000f8ec0ff */
[----:B------:R-:W0:Y:S01]  /*2c50*/  LDC.64 R40, c[0x0][0x3a0] ;  /* 0x0000e800ff287b82 */ /* 0x000e220000000a00 */
[----:B-1----:R-:W-:-:S03]  /*2c60*/  @P0 IMAD.WIDE R48, R8, 0x8, R48 ;  /* 0x0000000808300825 */ /* 0x002fc600078e0230 */
[----:B------:R-:W-:Y:S04]  /*2c70*/  @!P2 STS.64 [UR4+0x80], R84 ;  /* 0x00008054ff00a988 */ /* 0x000fe80008000a04 */
[----:B------:R1:W-:Y:S01]  /*2c80*/  @P0 STG.E.64 desc[UR6][R48.64], R46 ;  /* 0x0000002e30000986 */ /* 0x0003e2000c101b06 */
[----:B---3--:R-:W-:-:S04]  /*2c90*/  IMAD.WIDE R50, R45, 0x4, R42 ;  /* 0x000000042d327825 */ /* 0x008fc800078e022a */
[----:B0-----:R-:W-:Y:S01]  /*2ca0*/  IMAD.WIDE R42, R45, 0x4, R40 ;  /* 0x000000042d2a7825 */ /* 0x001fe200078e0228 */
[----:B------:R-:W-:Y:S06]  /*2cb0*/  BAR.SYNC.DEFER_BLOCKING 0x0 ;  /* 0x0000000000007b1d */ /* 0x000fec0000010000 */
[----:B------:R0:W5:Y:S04]  /*2cc0*/  LDG.E.64 R40, desc[UR6][R50.64] ;  /* 0x0000000632287981 */ /* 0x000168000c1e1b00 */
[----:B------:R-:W5:Y:S01]  /*2cd0*/  LDG.E.64 R42, desc[UR6][R42.64] ;  /* 0x000000062a2a7981 */ /* 0x000f62000c1e1b00 */
[----:B-1----:R-:W-:Y:S01]  /*2ce0*/  HFMA2 R48, -RZ, RZ, 1.875, 0 ;  /* 0x3f800000ff307431 */ /* 0x002fe200000001ff */
[----:B------:R-:W-:Y:S02]  /*2cf0*/  BSSY.RECONVERGENT B0, `(.L_x_1800) ;  /* 0x0000389000007945 */ /* 0x000fe40003800200 */
[----:B------:R-:W1:Y:S01]  /*2d00*/  LDS.64 R44, [UR4+0x80] ;  /* 0x00008004ff2c7984 */ /* 0x000e620008000a00 */
[----:B------:R-:W2:Y:S02]  /*2d10*/  LDCU.U8 UR4, c[0x0][0x3fc] ;  /* 0x00007f80ff0477ac */ /* 0x000ea40008000000 */
        /* <DEDUP_REMOVED lines=18> */
[----:B------:R-:W2:Y:S01]  /*2e40*/  LDCU.64 UR10, c[0x0][0x3e0] ;  /* 0x00007c00ff0a77ac */ /* 0x000ea20008000a00 */
[----:B0-----:R-:W-:Y:S01]  /*2e50*/  MOV R44, R100 ;  /* 0x00000064002c7202 */ /* 0x001fe20000000f00 */
[--C-:B------:R-:W-:Y:S01]  /*2e60*/  FADD.FTZ R47, R16, -R52.reuse ;  /* 0x80000034102f7221 */ /* 0x100fe20000010000 */
[----:B------:R-:W-:Y:S01]  /*2e70*/  MOV R45, R103 ;  /* 0x00000067002d7202 */ /* 0x000fe20000000f00 */
[----:B------:R-:W0:Y:S01]  /*2e80*/  LDCU.64 UR4, c[0x0][0x380] ;  /* 0x00007000ff0477ac */ /* 0x000e220008000a00 */
[----:B------:R-:W-:Y:S01]  /*2e90*/  FADD.FTZ R63, R63, -R52 ;  /* 0x800000343f3f7221 */ /* 0x000fe20000010000 */
[----:B-1----:R-:W-:-:S03]  /*2ea0*/  FMUL.FTZ R47, R47, R48 ;  /* 0x000000302f2f7220 */ /* 0x002fc60000410000 */
[----:B------:R-:W-:-:S04]  /*2eb0*/  FMUL.FTZ R16, R63, R48 ;  /* 0x000000303f107220 */ /* 0x000fc80000410000 */
[----:B-----5:R-:W-:Y:S01]  /*2ec0*/  FFMA.FTZ R16, R41, R16, R43 ;  /* 0x0000001029107223 */ /* 0x020fe2000001002b */
[----:B--2---:R-:W-:Y:S02]  /*2ed0*/  IMAD R49, R9, UR10, RZ ;  /* 0x0000000a09317c24 */ /* 0x004fe4000f8e02ff */
[----:B------:R-:W-:-:S04]  /*2ee0*/  IMAD.WIDE.U32 R44, R96, UR10, R44 ;  /* 0x0000000a602c7c25 */ /* 0x000fc8000f8e002c */
[----:B------:R-:W-:Y:S02]  /*2ef0*/  IMAD R51, R96, UR11, R49 ;  /* 0x0000000b60337c24 */ /* 0x000fe4000f8e0231 */
[----:B------:R-:W-:Y:S01]  /*2f00*/  FFMA.FTZ R49, R40, R47, R42 ;  /* 0x0000002f28317223 */ /* 0x000fe2000001002a */
[----:B0-----:R-:W-:Y:S02]  /*2f10*/  LEA R46, P1, R44, UR4, 0x1 ;  /* 0x000000042c2e7c11 */ /* 0x001fe4000f8208ff */
[----:B------:R-:W-:Y:S02]  /*2f20*/  IADD3 R51, PT, PT, R45, R51, RZ ;  /* 0x000000332d337210 */ /* 0x000fe40007ffe0ff */
[----:B------:R-:W-:Y:S02]  /*2f30*/  F2FP.BF16.F32.PACK_AB R45, R16, R49 ;  /* 0x00000031102d723e */ /* 0x000fe400000010ff */
[----:B------:R-:W-:-:S05]  /*2f40*/  LEA.HI.X R47, R44, UR5, R51, 0x1, P1 ;  /* 0x000000052c2f7c11 */ /* 0x000fca00088f0c33 */
[----:B------:R2:W-:Y:S02]  /*2f50*/  STG.E desc[UR6][R46.64], R45 ;  /* 0x0000002d2e007986 */ /* 0x0005e4000c101906 */
.L_x_1803:
[----:B------:R-:W-:Y:S05]  /*2f60*/  BSYNC.RECONVERGENT B1 ;  /* 0x0000000000017941 */ /* 0x000fea0003800200 */
.L_x_1802:
[----:B------:R-:W-:Y:S04]  /*2f70*/  BSSY.RECONVERGENT B1, `(.L_x_1804) ;  /* 0x0000014000017945 */ /* 0x000fe80003800200 */
[----:B------:R-:W-:Y:S05]  /*2f80*/  @P2 BRA `(.L_x_1805) ;  /* 0x0000000000482947 */ /* 0x000fea0003800000 */
[----:B------:R-:W3:Y:S01]  /*2f90*/  LDCU.64 UR4, c[0x0][0x3e0] ;  /* 0x00007c00ff0477ac */ /* 0x000ee20008000a00 */
[----:B0-----:R-:W-:Y:S01]  /*2fa0*/  MOV R44, R100 ;  /* 0x00000064002c7202 */ /* 0x001fe20000000f00 */
[--C-:B--2---:R-:W-:Y:S01]  /*2fb0*/  FADD.FTZ R47, R18, -R52.reuse ;  /* 0x80000034122f7221 */ /* 0x104fe20000010000 */
[----:B------:R-:W-:Y:S01]  /*2fc0*/  MOV R45, R103 ;  /* 0x00000067002d7202 */ /* 0x000fe20000000f00 */
[----:B------:R-:W0:Y:S01]  /*2fd0*/  LDCU.64 UR10, c[0x0][0x380] ;  /* 0x00007000ff0a77ac */ /* 0x000e220008000a00 */
[----:B------:R-:W-:Y:S01]  /*2fe0*/  FADD.FTZ R65, R65, -R52 ;  /* 0x8000003441417221 */ /* 0x000fe20000010000 */
[----:B-1----:R-:W-:-:S03]  /*2ff0*/  FMUL.FTZ R47, R47, R48 ;  /* 0x000000302f2f7220 */ /* 0x002fc60000410000 */
[----:B------:R-:W-:Y:S01]  /*3000*/  FMUL.FTZ R16, R65, R48 ;  /* 0x0000003041107220 */ /* 0x000fe20000410000 */
[----:B-----5:R-:W-:Y:S01]  /*3010*/  FFMA.FTZ R18, R40, R47, R42 ;  /* 0x0000002f28127223 */ /* 0x020fe2000001002a */
[----:B---3--:R-:W-:Y:S02]  /*3020*/  IMAD R49, R13, UR4, RZ ;  /* 0x000000040d317c24 */ /* 0x008fe4000f8e02ff */
[----:B------:R-:W-:-:S04]  /*3030*/  IMAD.WIDE.U32 R44, R94, UR4, R44 ;  /* 0x000000045e2c7c25 */ /* 0x000fc8000f8e002c */
[----:B------:R-:W-:Y:S02]  /*3040*/  IMAD R51, R94, UR5, R49 ;  /* 0x000000055e337c24 */ /* 0x000fe4000f8e0231 */
[----:B------:R-:W-:Y:S01]  /*3050*/  FFMA.FTZ R49, R41, R16, R43 ;  /* 0x0000001029317223 */ /* 0x000fe2000001002b */
[C---:B0-----:R-:W-:Y:S02]  /*3060*/  LEA R46, P1, R44.reuse, UR10, 0x1 ;  /* 0x0000000a2c2e7c11 */ /* 0x041fe4000f8208ff */
[----:B------:R-:W-:Y:S02]  /*3070*/  IADD3 R51, PT, PT, R45, R51, RZ ;  /* 0x000000332d337210 */ /* 0x000fe40007ffe0ff */
[----:B------:R-:W-:Y:S02]  /*3080*/  F2FP.BF16.F32.PACK_AB R45, R49, R18 ;  /* 0x00000012312d723e */ /* 0x000fe400000010ff */
[----:B------:R-:W-:-:S05]  /*3090*/  LEA.HI.X R47, R44, UR11, R51, 0x1, P1 ;  /* 0x0000000b2c2f7c11 */ /* 0x000fca00088f0c33 */
[----:B------:R3:W-:Y:S02]  /*30a0*/  STG.E desc[UR6][R46.64], R45 ;  /* 0x0000002d2e007986 */ /* 0x0007e4000c101906 */
.L_x_1805:
[----:B------:R-:W-:Y:S05]  /*30b0*/  BSYNC.RECONVERGENT B1 ;  /* 0x0000000000017941 */ /* 0x000fea0003800200 */
.L_x_1804:
        /* <DEDUP_REMOVED lines=8> */
[----:B------:R-:W-:Y:S01]  /*3140*/  ISETP.GE.AND.EX P2, PT, R21, UR9, PT, P2 ;  /* 0x0000000915007c0c */ /* 0x000fe2000bf46320 */
[----:B------:R-:W-:-:S12]  /*3150*/  @P5 BRA `(.L_x_1807) ;  /* 0x0000000000485947 */ /* 0x000fd80003800000 */
[----:B------:R-:W4:Y:S01]  /*3160*/  LDCU.64 UR4, c[0x0][0x3e0] ;  /* 0x00007c00ff0477ac */ /* 0x000f220008000a00 */
[----:B0-----:R-:W-:Y:S01]  /*3170*/  MOV R44, R100 ;  /* 0x00000064002c7202 */ /* 0x001fe20000000f00 */
[--C-:B--23--:R-:W-:Y:S01]  /*3180*/  FADD.FTZ R47, R20, -R52.reuse ;  /* 0x80000034142f7221 */ /* 0x10cfe20000010000 */
[----:B------:R-:W-:Y:S01]  /*3190*/  MOV R45, R103 ;  /* 0x00000067002d7202 */ /* 0x000fe20000000f00 */
[----:B------:R-:W0:Y:S01]  /*31a0*/  LDCU.64 UR10, c[0x0][0x380] ;  /* 0x00007000ff0a77ac */ /* 0x000e220008000a00 */
[----:B------:R-:W-:Y:S01]  /*31b0*/  FADD.FTZ R67, R67, -R52 ;  /* 0x8000003443437221 */ /* 0x000fe20000010000 */
[----:B-1----:R-:W-:-:S03]  /*31c0*/  FMUL.FTZ R47, R47, R48 ;  /* 0x000000302f2f7220 */ /* 0x002fc60000410000 */
[----:B------:R-:W-:Y:S01]  /*31d0*/  FMUL.FTZ R16, R67, R48 ;  /* 0x0000003043107220 */ /* 0x000fe20000410000 */
[----:B-----5:R-:W-:Y:S01]  /*31e0*/  FFMA.FTZ R18, R40, R47, R42 ;  /* 0x0000002f28127223 */ /* 0x020fe2000001002a */
[----:B----4-:R-:W-:Y:S02]  /*31f0*/  IMAD R49, R15, UR4, RZ ;  /* 0x000000040f317c24 */ /* 0x010fe4000f8e02ff */
        /* <DEDUP_REMOVED lines=8> */
.L_x_1807:
[----:B------:R-:W-:Y:S05]  /*3280*/  BSYNC.RECONVERGENT B1 ;  /* 0x0000000000017941 */ /* 0x000fea0003800200 */
.L_x_1806:
[----:B------:R-:W-:Y:S04]  /*3290*/  BSSY.RECONVERGENT B1, `(.L_x_1808) ;  /* 0x0000014000017945 */ /* 0x000fe80003800200 */
[----:B------:R-:W-:Y:S05]  /*32a0*/  @P6 BRA `(.L_x_1809) ;  /* 0x0000000000486947 */ /* 0x000fea0003800000 */
[----:B------:R-:W1:Y:S01]  /*32b0*/  LDCU.64 UR4, c[0x0][0x3e0] ;  /* 0x00007c00ff0477ac */ /* 0x000e620008000a00 */
[----:B0-----:R-:W-:Y:S01]  /*32c0*/  MOV R44, R100 ;  /* 0x00000064002c7202 */ /* 0x001fe20000000f00 */
[--C-:B------:R-:W-:Y:S01]  /*32d0*/  FADD.FTZ R69, R69, -R52.reuse ;  /* 0x8000003445457221 */ /* 0x100fe20000010000 */
[----:B--234-:R-:W-:Y:S01]  /*32e0*/  MOV R45, R103 ;  /* 0x00000067002d7202 */ /* 0x01cfe20000000f00 */
        /* <DEDUP_REMOVED lines=14> */
.L_x_1809:
[----:B------:R-:W-:Y:S05]  /*33d0*/  BSYNC.RECONVERGENT B1 ;  /* 0x0000000000017941 */ /* 0x000fea0003800200 */
.L_x_1808:
        /* <DEDUP_REMOVED lines=20> */
.L_x_1811:
[----:B------:R-:W-:Y:S05]  /*3520*/  BSYNC.RECONVERGENT B1 ;  /* 0x0000000000017941 */ /* 0x000fea0003800200 */
.L_x_1810:
        /* <DEDUP_REMOVED lines=20> */
.L_x_1813:
[----:B------:R-:W-:Y:S05]  /*3670*/  BSYNC.RECONVERGENT B1 ;  /* 0x0000000000017941 */ /* 0x000fea0003800200 */
.L_x_1812:
        /* <DEDUP_REMOVED lines=28> */
.L_x_1815:
[----:B------:R-:W-:Y:S05]  /*3840*/  BSYNC.RECONVERGENT B1 ;  /* 0x0000000000017941 */ /* 0x000fea0003800200 */
.L_x_1814:
        /* <DEDUP_REMOVED lines=20> */
.L_x_1817:
[----:B------:R-:W-:Y:S05]  /*3990*/  BSYNC.RECONVERGENT B1 ;  /* 0x0000000000017941 */ /* 0x000fea0003800200 */
.L_x_1816:
        /* <DEDUP_REMOVED lines=20> */
.L_x_1819:
[----:B------:R-:W-:Y:S05]  /*3ae0*/  BSYNC.RECONVERGENT B1 ;  /* 0x0000000000017941 */ /* 0x000fea0003800200 */
.L_x_1818:
        /* <DEDUP_REMOVED lines=20> */
.L_x_1821:
[----:B------:R-:W-:Y:S05]  /*3c30*/  BSYNC.RECONVERGENT B1 ;  /* 0x0000000000017941 */ /* 0x000fea0003800200 */
.L_x_1820:
        /* <DEDUP_REMOVED lines=30> */
.L_x_1823:
[----:B------:R-:W-:Y:S05]  /*3e20*/  BSYNC.RECONVERGENT B1 ;  /* 0x0000000000017941 */ /* 0x000fea0003800200 */
.L_x_1822:
        /* <DEDUP_REMOVED lines=20> */
.L_x_1825:
[----:B------:R-:W-:Y:S05]  /*3f70*/  BSYNC.RECONVERGENT B1 ;  /* 0x0000000000017941 */ /* 0x000fea0003800200 */
.L_x_1824:
[----:B------:R-:W-:Y:S04]  /*3f80*/  BSSY.RECONVERGENT B1, `(.L_x_1826) ;  /* 0x0000014000017945 */ /* 0x000fe80003800200 */
[----:B------:R-:W-:Y:S05]  /*3f90*/  @P1 BRA `(.L_x_1827) ;  /* 0x0000000000481947 */ /* 0x000fea0003800000 */
[----:B------:R-:W1:Y:S01]  /*3fa0*/  LDCU.64 UR4, c[0x0][0x3e0] ;  /* 0x00007c00ff0477ac */ /* 0x000e620008000a00 */
[--C-:B0-234-:R-:W-:Y:S01]  /*3fb0*/  FADD.FTZ R47, R60, -R52.reuse ;  /* 0x800000343c2f7221 */ /* 0x11dfe20000010000 */
[----:B------:R-:W-:Y:S01]  /*3fc0*/  MOV R44, R100 ;  /* 0x00000064002c7202 */ /* 0x000fe20000000f00 */
[----:B------:R-:W-:Y:S01]  /*3fd0*/  FADD.FTZ R91, R91, -R52 ;  /* 0x800000345b5b7221 */ /* 0x000fe20000010000 */
[----:B------:R-:W0:Y:S01]  /*3fe0*/  LDCU.64 UR10, c[0x0][0x380] ;  /* 0x00007000ff0a77ac */ /* 0x000e220008000a00 */
[----:B------:R-:W-:Y:S01]  /*3ff0*/  MOV R45, R103 ;  /* 0x00000067002d7202 */ /* 0x000fe20000000f00 */
[-C--:B-1----:R-:W-:Y:S01]  /*4000*/  FMUL.FTZ R16, R47, R48.reuse ;  /* 0x000000302f107220 */ /* 0x082fe20000410000 */
[----:B------:R-:W-:-:S03]  /*4010*/  FMUL.FTZ R91, R91, R48 ;  /* 0x000000305b5b7220 */ /* 0x000fc60000410000 */
[----:B-----5:R-:W-:Y:S01]  /*4020*/  FFMA.FTZ R16, R41, R16, R43 ;  /* 0x0000001029107223 */ /* 0x020fe2000001002b */
        /* <DEDUP_REMOVED lines=9> */
.L_x_1827:
[----:B------:R-:W-:Y:S05]  /*40c0*/  BSYNC.RECONVERGENT B1 ;  /* 0x0000000000017941 */ /* 0x000fea0003800200 */
.L_x_1826:
        /* <DEDUP_REMOVED lines=20> */
.L_x_1829:
[----:B------:R-:W-:Y:S05]  /*4210*/  BSYNC.RECONVERGENT B1 ;  /* 0x0000000000017941 */ /* 0x000fea0003800200 */
.L_x_1828:
        /* <DEDUP_REMOVED lines=20> */
.L_x_1831:
[----:B------:R-:W-:Y:S05]  /*4360*/  BSYNC.RECONVERGENT B1 ;  /* 0x0000000000017941 */ /* 0x000fea0003800200 */
.L_x_1830:
[----:B------:R-:W-:Y:S05]  /*4370*/  @P4 BRA `(.L_x_1832) ;  /* 0x0000002000804947 */ /* 0x000fea0003800000 */
[----:B------:R-:W1:Y:S01]  /*4380*/  LDCU.64 UR4, c[0x0][0x3e0] ;  /* 0x00007c00ff0477ac */ /* 0x000e620008000a00 */
[--C-:B------:R-:W-:Y:S01]  /*4390*/  FADD.FTZ R97, R97, -R52.reuse ;  /* 0x8000003461617221 */ /* 0x100fe20000010000 */
[----:B------:R-:W-:Y:S01]  /*43a0*/  MOV R101, R103 ;  /* 0x0000006700657202 */ /* 0x000fe20000000f00 */
[----:B0-234-:R-:W-:Y:S01]  /*43b0*/  FADD.FTZ R45, R66, -R52 ;  /* 0x80000034422d7221 */ /* 0x01dfe20000010000 */
[----:B------:R-:W0:Y:S01]  /*43c0*/  LDCU.64 UR8, c[0x0][0x380] ;  /* 0x00007000ff0877ac */ /* 0x000e220008000a00 */
[-C--:B-1----:R-:W-:Y:S02]  /*43d0*/  FMUL.FTZ R97, R97, R48.reuse ;  /* 0x0000003061617220 */ /* 0x082fe40000410000 */
[----:B------:R-:W-:Y:S02]  /*43e0*/  FMUL.FTZ R48, R45, R48 ;  /* 0x000000302d307220 */ /* 0x000fe40000410000 */
[----:B-----5:R-:W-:Y:S02]  /*43f0*/  FFMA.FTZ R97, R40, R97, R42 ;  /* 0x0000006128617223 */ /* 0x020fe4000001002a */
        /* <DEDUP_REMOVED lines=10> */
.L_x_1801:
        /* <DEDUP_REMOVED lines=12> */
[----:B------:R-:W-:Y:S01]  /*4560*/  MOV R46, R100 ;  /* 0x00000064002e7202 */ /* 0x000fe20000000f00 */
[-C--:B-1----:R-:W-:Y:S01]  /*4570*/  FMUL.FTZ R45, R45, R48.reuse ;  /* 0x000000302d2d7220 */ /* 0x082fe20000410000 */
[----:B0-----:R-:W-:Y:S01]  /*4580*/  FMUL.FTZ R44, R63, R48 ;  /* 0x000000303f2c7220 */ /* 0x001fe20000410000 */
        /* <DEDUP_REMOVED lines=22> */
.L_x_1834:
[----:B------:R-:W-:Y:S05]  /*46f0*/  BSYNC.RECONVERGENT B1 ;  /* 0x0000000000017941 */ /* 0x000fea0003800200 */
.L_x_1833:
[----:B------:R-:W-:Y:S04]  /*4700*/  BSSY.RECONVERGENT B1, `(.L_x_1835) ;  /* 0x000001e000017945 */ /* 0x000fe80003800200 */
[----:B------:R-:W-:Y:S05]  /*4710*/  @P2 BRA `(.L_x_1836) ;  /* 0x0000000000702947 */ /* 0x000fea0003800000 */
[--C-:B--2---:R-:W-:Y:S01]  /*4720*/  FADD.FTZ R45, R18, -R52.reuse ;  /* 0x80000034122d7221 */ /* 0x104fe20000010000 */
[----:B------:R-:W-:Y:S01]  /*4730*/  FADD.FTZ R65, R65, -R52 ;  /* 0x8000003441417221 */ /* 0x000fe20000010000 */
[----:B------:R-:W2:Y:S01]  /*4740*/  LDCU.64 UR8, c[0x0][0x3e0] ;  /* 0x00007c00ff0877ac */ /* 0x000ea20008000a00 */
[----:B------:R-:W-:Y:S01]  /*4750*/  MOV R46, R100 ;  /* 0x00000064002e7202 */ /* 0x000fe20000000f00 */
[-C--:B-1----:R-:W-:Y:S01]  /*4760*/  FMUL.FTZ R45, R45, R48.reuse ;  /* 0x000000302d2d7220 */ /* 0x082fe20000410000 */
[----:B------:R-:W-:Y:S01]  /*4770*/  FMUL.FTZ R18, R65, R48 ;  /* 0x0000003041127220 */ /* 0x000fe20000410000 */
[----:B------:R-:W1:Y:S01]  /*4780*/  LDCU.64 UR10, c[0x0][0x380] ;  /* 0x00007000ff0a77ac */ /* 0x000e620008000a00 */
[----:B------:R-:W-:Y:S01]  /*4790*/  MOV R47, R103 ;  /* 0x00000067002f7202 */ /* 0x000fe20000000f00 */
[----:B-----5:R-:W-:Y:S01]  /*47a0*/  FFMA.FTZ R45, R40, R45, R42 ;  /* 0x0000002d282d7223 */ /* 0x020fe2000001002a */
[----:B0-----:R-:W-:-:S03]  /*47b0*/  FFMA.FTZ R50, R41, R18, R43 ;  /* 0x0000001229327223 */ /* 0x001fc6000001002b */
[----:B------:R-:W-:Y:S01]  /*47c0*/  FMUL.FTZ R16, R45, -1.4426950216293334961 ;  /* 0xbfb8aa3b2d107820 */ /* 0x000fe20000410000 */
[----:B------:R-:W-:-:S05]  /*47d0*/  FMUL.FTZ R44, R50, -1.4426950216293334961 ;  /* 0xbfb8aa3b322c7820 */ /* 0x000fca0000410000 */
[----:B------:R-:W0:Y:S01]  /*47e0*/  MUFU.EX2 R16, R16 ;  /* 0x0000001000107308 */ /* 0x000e220000000800 */
[----:B--2---:R-:W-:Y:S02]  /*47f0*/  IMAD R51, R13, UR8, RZ ;  /* 0x000000080d337c24 */ /* 0x004fe4000f8e02ff */
[----:B------:R-:W-:-:S05]  /*4800*/  IMAD.WIDE.U32 R46, R94, UR8, R46 ;  /* 0x000000085e2e7c25 */ /* 0x000fca000f8e002e */
[----:B------:R-:W2:Y:S01]  /*4810*/  MUFU.EX2 R44, R44 ;  /* 0x0000002c002c7308 */ /* 0x000ea20000000800 */
[----:B------:R-:W-:-:S05]  /*4820*/  IMAD R53, R94, UR9, R51 ;  /* 0x000000095e357c24 */ /* 0x000fca000f8e0233 */
[----:B------:R-:W-:Y:S01]  /*4830*/  IADD3 R53, PT, PT, R47, R53, RZ ;  /* 0x000000352f357210 */ /* 0x000fe20007ffe0ff */
[----:B0-----:R-:W-:-:S06]  /*4840*/  FADD.FTZ R18, R16, 1 ;  /* 0x3f80000010127421 */ /* 0x001fcc0000010000 */
[----:B------:R-:W0:Y:S01]  /*4850*/  MUFU.RCP R18, R18 ;  /* 0x0000001200127308 */ /* 0x000e220000001000 */
[----:B--2---:R-:W-:Y:S01]  /*4860*/  FADD.FTZ R49, R44, 1 ;  /* 0x3f8000002c317421 */ /* 0x004fe20000010000 */
[----:B-1----:R-:W-:-:S06]  /*4870*/  LEA R44, P1, R46, UR10, 0x1 ;  /* 0x0000000a2e2c7c11 */ /* 0x002fcc000f8208ff */
[----:B------:R-:W1:Y:S01]  /*4880*/  MUFU.RCP R49, R49 ;  /* 0x0000003100317308 */ /* 0x000e620000001000 */
[----:B0-----:R-:W-:Y:S01]  /*4890*/  FMUL.FTZ R16, R45, R18 ;  /* 0x000000122d107220 */ /* 0x001fe20000410000 */
[----:B------:R-:W-:Y:S01]  /*48a0*/  LEA.HI.X R45, R46, UR11, R53, 0x1, P1 ;  /* 0x0000000b2e2d7c11 */ /* 0x000fe200088f0c35 */
[----:B-1----:R-:W-:-:S05]  /*48b0*/  FMUL.FTZ R51, R50, R49 ;  /* 0x0000003132337220 */ /* 0x002fca0000410000 */
[----:B------:R-:W-:-:S05]  /*48c0*/  F2FP.BF16.F32.PACK_AB R51, R51, R16 ;  /* 0x000000103333723e */ /* 0x000fca00000010ff */
[----:B------:R3:W-:Y:S02]  /*48d0*/  STG.E desc[UR6][R44.64], R51 ;  /* 0x000000332c007986 */ /* 0x0007e4000c101906 */
.L_x_1836:
[----:B------:R-:W-:Y:S05]  /*48e0*/  BSYNC.RECONVERGENT B1 ;  /* 0x0000000000017941 */ /* 0x000fea0003800200 */
.L_x_1835:
        /* <DEDUP_REMOVED lines=10> */
[--C-:B--23--:R-:W-:Y:S01]  /*4990*/  FADD.FTZ R45, R20, -R52.reuse ;  /* 0x80000034142d7221 */ /* 0x10cfe20000010000 */
        /* <DEDUP_REMOVED lines=19> */
[----:B--2---:R-:W-:-:S07]  /*4ad0*/  FADD.FTZ R49, R20, 1 ;  /* 0x3f80000014317421 */ /* 0x004fce0000010000 */
[----:B------:R-:W2:Y:S01]  /*4ae0*/  MUFU.RCP R49, R49 ;  /* 0x0000003100317308 */ /* 0x000ea20000001000 */
[----:B0-----:R-:W-:Y:S01]  /*4af0*/  FMUL.FTZ R16, R45, R18 ;  /* 0x000000122d107220 */ /* 0x001fe20000410000 */
[----:B--2---:R-:W-:Y:S01]  /*4b00*/  FMUL.FTZ R51, R44, R49 ;  /* 0x000000312c337220 */ /* 0x004fe20000410000 */
[----:B-1----:R-:W-:-:S04]  /*4b10*/  LEA R44, P5, R46, UR10, 0x1 ;  /* 0x0000000a2e2c7c11 */ /* 0x002fc8000f8a08ff */
[----:B------:R-:W-:Y:S02]  /*4b20*/  LEA.HI.X R45, R46, UR11, R53, 0x1, P5 ;  /* 0x0000000b2e2d7c11 */ /* 0x000fe4000a8f0c35 */
[----:B------:R-:W-:-:S05]  /*4b30*/  F2FP.BF16.F32.PACK_AB R51, R51, R16 ;  /* 0x000000103333723e */ /* 0x000fca00000010ff */
[----:B------:R4:W-:Y:S02]  /*4b40*/  STG.E desc[UR6][R44.64], R51 ;  /* 0x000000332c007986 */ /* 0x0009e4000c101906 */
.L_x_1838:
[----:B------:R-:W-:Y:S05]  /*4b50*/  BSYNC.RECONVERGENT B1 ;  /* 0x0000000000017941 */ /* 0x000fea0003800200 */
.L_x_1837:
[----:B------:R-:W-:Y:S04]  /*4b60*/  BSSY.RECONVERGENT B1, `(.L_x_1839) ;  /* 0x000001e000017945 */ /* 0x000fe80003800200 */
[----:B------:R-:W-:Y:S05]  /*4b70*/  @P6 BRA `(.L_x_1840) ;  /* 0x0000000000706947 */ /* 0x000fea0003800000 */
[--C-:B------:R-:W-:Y:S01]  /*4b80*/  FADD.FTZ R69, R69, -R52.reuse ;  /* 0x8000003445457221 */ /* 0x100fe20000010000 */
[----:B--234-:R-:W-:Y:S01]  /*4b90*/  FADD.FTZ R45, R22, -R52 ;  /* 0x80000034162d7221 */ /* 0x01cfe20000010000 */
[----:B------:R-:W2:Y:S01]  /*4ba0*/  LDCU.64 UR8, c[0x0][0x3e0] ;  /* 0x00007c00ff0877ac */ /* 0x000ea20008000a00 */
[----:B------:R-:W-:Y:S01]  /*4bb0*/  MOV R46, R100 ;  /* 0x00000064002e7202 */ /* 0x000fe20000000f00 */
        /* <DEDUP_REMOVED lines=12> */
[----:B------:R-:W-:Y:S01]  /*4c80*/  IMAD R45, R90, UR9, R45 ;  /* 0x000000095a2d7c24 */ /* 0x000fe2000f8e022d */
[----:B0-----:R-:W-:-:S04]  /*4c90*/  LEA R44, P5, R46, UR10, 0x1 ;  /* 0x0000000a2e2c7c11 */ /* 0x001fc8000f8a08ff */
[----:B------:R-:W-:Y:S01]  /*4ca0*/  IADD3 R45, PT, PT, R47, R45, RZ ;  /* 0x0000002d2f2d7210 */ /* 0x000fe20007ffe0ff */
[----:B-1----:R-:W-:-:S03]  /*4cb0*/  FADD.FTZ R18, R16, 1 ;  /* 0x3f80000010127421 */ /* 0x002fc60000010000 */
[----:B------:R-:W-:-:S03]  /*4cc0*/  LEA.HI.X R45, R46, UR11, R45, 0x1, P5 ;  /* 0x0000000b2e2d7c11 */ /* 0x000fc6000a8f0c2d */
[----:B------:R-:W0:Y:S01]  /*4cd0*/  MUFU.RCP R18, R18 ;  /* 0x0000001200127308 */ /* 0x000e220000001000 */
[----:B--2---:R-:W-:-:S07]  /*4ce0*/  FADD.FTZ R22, R20, 1 ;  /* 0x3f80000014167421 */ /* 0x004fce0000010000 */
[----:B------:R-:W1:Y:S01]  /*4cf0*/  MUFU.RCP R22, R22 ;  /* 0x0000001600167308 */ /* 0x000e620000001000 */
[----:B0-----:R-:W-:Y:S01]  /*4d00*/  FMUL.FTZ R16, R69, R18 ;  /* 0x0000001245107220 */ /* 0x001fe20000410000 */
[----:B-1----:R-:W-:-:S05]  /*4d10*/  FMUL.FTZ R49, R49, R22 ;  /* 0x0000001631317220 */ /* 0x002fca0000410000 */
[----:B------:R-:W-:-:S05]  /*4d20*/  F2FP.BF16.F32.PACK_AB R49, R49, R16 ;  /* 0x000000103131723e */ /* 0x000fca00000010ff */
[----:B------:R0:W-:Y:S02]  /*4d30*/  STG.E desc[UR6][R44.64], R49 ;  /* 0x000000312c007986 */ /* 0x0001e4000c101906 */
.L_x_1840:
[----:B------:R-:W-:Y:S05]  /*4d40*/  BSYNC.RECONVERGENT B1 ;  /* 0x0000000000017941 */ /* 0x000fea0003800200 */
.L_x_1839:
        /* <DEDUP_REMOVED lines=18> */
[----:B------:R-:W-:Y:S01]  /*4e70*/  IMAD R45, R88, UR9, R45 ;  /* 0x00000009582d7c24 */ /* 0x000fe2000f8e022d */
[----:B-1----:R-:W-:-:S04]  /*4e80*/  LEA R44, P1, R46, UR10, 0x1 ;  /* 0x0000000a2e2c7c11 */ /* 0x002fc8000f8208ff */
[----:B------:R-:W-:Y:S01]  /*4e90*/  IADD3 R45, PT, PT, R47, R45, RZ ;  /* 0x0000002d2f2d7210 */ /* 0x000fe20007ffe0ff */
[----:B--2---:R-:W-:-:S03]  /*4ea0*/  FADD.FTZ R18, R16, 1 ;  /* 0x3f80000010127421 */ /* 0x004fc60000010000 */
[----:B------:R-:W-:-:S03]  /*4eb0*/  LEA.HI.X R45, R46, UR11, R45, 0x1, P1 ;  /* 0x0000000b2e2d7c11 */ /* 0x000fc600088f0c2d */
[----:B------:R-:W1:Y:S01]  /*4ec0*/  MUFU.RCP R18, R18 ;  /* 0x0000001200127308 */ /* 0x000e620000001000 */
[----:B0-----:R-:W-:-:S07]  /*4ed0*/  FADD.FTZ R22, R20, 1 ;  /* 0x3f80000014167421 */ /* 0x001fce0000010000 */
[----:B------:R-:W0:Y:S01]  /*4ee0*/  MUFU.RCP R22, R22 ;  /* 0x0000001600167308 */ /* 0x000e220000001000 */
[----:B-1----:R-:W-:Y:S01]  /*4ef0*/  FMUL.FTZ R16, R71, R18 ;  /* 0x0000001247107220 */ /* 0x002fe20000410000 */
[----:B0-----:R-:W-:-:S05]  /*4f00*/  FMUL.FTZ R49, R49, R22 ;  /* 0x0000001631317220 */ /* 0x001fca0000410000 */
[----:B------:R-:W-:-:S05]  /*4f10*/  F2FP.BF16.F32.PACK_AB R49, R49, R16 ;  /* 0x000000103131723e */ /* 0x000fca00000010ff */
[----:B------:R0:W-:Y:S02]  /*4f20*/  STG.E desc[UR6][R44.64], R49 ;  /* 0x000000312c007986 */ /* 0x0001e4000c101906 */
.L_x_1842:
[----:B------:R-:W-:Y:S05]  /*4f30*/  BSYNC.RECONVERGENT B1 ;  /* 0x0000000000017941 */ /* 0x000fea0003800200 */
.L_x_1841:
        /* <DEDUP_REMOVED lines=30> */
.L_x_1844:
[----:B------:R-:W-:Y:S05]  /*5120*/  BSYNC.RECONVERGENT B1 ;  /* 0x0000000000017941 */ /* 0x000fea0003800200 */
.L_x_1843:
        /* <DEDUP_REMOVED lines=38> */
.L_x_1846:
[----:B------:R-:W-:Y:S05]  /*5390*/  BSYNC.RECONVERGENT B1 ;  /* 0x0000000000017941 */ /* 0x000fea0003800200 */
.L_x_1845:
        /* <DEDUP_REMOVED lines=30> */
.L_x_1848:
[----:B------:R-:W-:Y:S05]  /*5580*/  BSYNC.RECONVERGENT B1 ;  /* 0x0000000000017941 */ /* 0x000fea0003800200 */
.L_x_1847:
        /* <DEDUP_REMOVED lines=30> */
.L_x_1850:
[----:B------:R-:W-:Y:S05]  /*5770*/  BSYNC.RECONVERGENT B1 ;  /* 0x0000000000017941 */ /* 0x000fea0003800200 */
.L_x_1849:
        /* <DEDUP_REMOVED lines=30> */
.L_x_1852:
[----:B------:R-:W-:Y:S05]  /*5960*/  BSYNC.RECONVERGENT B1 ;  /* 0x0000000000017941 */ /* 0x000fea0003800200 */
.L_x_1851:
        /* <DEDUP_REMOVED lines=40> */
.L_x_1854:
[----:B------:R-:W-:Y:S05]  /*5bf0*/  BSYNC.RECONVERGENT B1 ;  /* 0x0000000000017941 */ /* 0x000fea0003800200 */
.L_x_1853:
        /* <DEDUP_REMOVED lines=30> */
.L_x_1856:
[----:B------:R-:W-:Y:S05]  /*5de0*/  BSYNC.RECONVERGENT B1 ;  /* 0x0000000000017941 */ /* 0x000fea0003800200 */
.L_x_1855:
        /* <DEDUP_REMOVED lines=30> */
.L_x_1858:
[----:B------:R-:W-:Y:S05]  /*5fd0*/  BSYNC.RECONVERGENT B1 ;  /* 0x0000000000017941 */ /* 0x000fea0003800200 */
.L_x_1857:
        /* <DEDUP_REMOVED lines=30> */
.L_x_1860:
[----:B------:R-:W-:Y:S05]  /*61c0*/  BSYNC.RECONVERGENT B1 ;  /* 0x0000000000017941 */ /* 0x000fea0003800200 */
.L_x_1859:
[----:B------:R-:W-:Y:S04]  /*61d0*/  BSSY.RECONVERGENT B1, `(.L_x_1861) ;  /* 0x000001e000017945 */ /* 0x000fe80003800200 */
[----:B------:R-:W-:Y:S05]  /*61e0*/  @P3 BRA `(.L_x_1862) ;  /* 0x0000000000703947 */ /* 0x000fea0003800000 */
[--C-:B0-234-:R-:W-:Y:S01]  /*61f0*/  FADD.FTZ R45, R64, -R52.reuse ;  /* 0x80000034402d7221 */ /* 0x11dfe20000010000 */
[----:B------:R-:W-:Y:S01]  /*6200*/  FADD.FTZ R95, R95, -R52 ;  /* 0x800000345f5f7221 */ /* 0x000fe20000010000 */
[----:B------:R-:W0:Y:S01]  /*6210*/  LDCU.64 UR8, c[0x0][0x3e0] ;  /* 0x00007c00ff0877ac */ /* 0x000e220008000a00 */
[----:B------:R-:W-:Y:S01]  /*6220*/  MOV R44, R100 ;  /* 0x00000064002c7202 */ /* 0x000fe20000000f00 */
[-C--:B-1----:R-:W-:Y:S01]  /*6230*/  FMUL.FTZ R45, R45, R48.reuse ;  /* 0x000000302d2d7220 */ /* 0x082fe20000410000 */
[----:B------:R-:W-:Y:S01]  /*6240*/  FMUL.FTZ R18, R95, R48 ;  /* 0x000000305f127220 */ /* 0x000fe20000410000 */
[----:B------:R-:W1:Y:S02]  /*6250*/  LDCU.64 UR10, c[0x0][0x380] ;  /* 0x00007000ff0a77ac */ /* 0x000e640008000a00 */
[----:B-----5:R-:W-:Y:S01]  /*6260*/  FFMA.FTZ R47, R40, R45, R42 ;  /* 0x0000002d282f7223 */ /* 0x020fe2000001002a */
[----:B------:R-:W-:Y:S01]  /*6270*/  FFMA.FTZ R49, R41, R18, R43 ;  /* 0x0000001229317223 */ /* 0x000fe2000001002b */
[----:B------:R-:W-:-:S02]  /*6280*/  MOV R45, R103 ;  /* 0x00000067002d7202 */ /* 0x000fc40000000f00 */
        /* <DEDUP_REMOVED lines=9> */
[----:B--2---:R-:W-:-:S06]  /*6320*/  FADD.FTZ R18, R16, 1 ;  /* 0x3f80000010127421 */ /* 0x004fcc0000010000 */
[----:B------:R-:W1:Y:S01]  /*6330*/  MUFU.RCP R18, R18 ;  /* 0x0000001200127308 */ /* 0x000e620000001000 */
[----:B0-----:R-:W-:-:S07]  /*6340*/  FADD.FTZ R22, R20, 1 ;  /* 0x3f80000014167421 */ /* 0x001fce0000010000 */
[----:B------:R-:W0:Y:S01]  /*6350*/  MUFU.RCP R22, R22 ;  /* 0x0000001600167308 */ /* 0x000e220000001000 */
[----:B-1----:R-:W-:Y:S01]  /*6360*/  FMUL.FTZ R16, R47, R18 ;  /* 0x000000122f107220 */ /* 0x002fe20000410000 */
[----:B------:R-:W-:Y:S01]  /*6370*/  LEA.HI.X R47, R44, UR11, R51, 0x1, P1 ;  /* 0x0000000b2c2f7c11 */ /* 0x000fe200088f0c33 */
[----:B0-----:R-:W-:-:S05]  /*6380*/  FMUL.FTZ R49, R49, R22 ;  /* 0x0000001631317220 */ /* 0x001fca0000410000 */
[----:B------:R-:W-:-:S05]  /*6390*/  F2FP.BF16.F32.PACK_AB R49, R49, R16 ;  /* 0x000000103131723e */ /* 0x000fca00000010ff */
[----:B------:R0:W-:Y:S02]  /*63a0*/  STG.E desc[UR6][R46.64], R49 ;  /* 0x000000312e007986 */ /* 0x0001e4000c101906 */
.L_x_1862:
[----:B------:R-:W-:Y:S05]  /*63b0*/  BSYNC.RECONVERGENT B1 ;  /* 0x0000000000017941 */ /* 0x000fea0003800200 */
.L_x_1861:
        /* <DEDUP_REMOVED lines=28> */
.L_x_1832:
[----:B------:R-:W-:Y:S05]  /*6580*/  BSYNC.RECONVERGENT B0 ;  /* 0x0000000000007941 */ /* 0x000fea0003800200 */
.L_x_1800:
        /* <DEDUP_REMOVED lines=8> */
.L_x_1864:
        /* <DEDUP_REMOVED lines=15> */
.L_x_4773:


//--------------------- .text._Z35group_norm_nhwc_fwd_one_pass_kernelI11Bf16IOFp32WLi256ELi98ELi392EEv26Group_norm_nhwc_fwd_params --------------------------
	.section	.text._Z35group_norm_nhwc_fwd_one_pass_kernelI11Bf16IOFp32WLi256ELi98ELi392EEv26Group_norm_nhwc_fwd_params,"ax",@progbits
	.align	128
        .global         _Z35group_norm_nhwc_fwd_one_pass_kernelI11Bf16IOFp32WLi256ELi98ELi392EEv26Group_norm_nhwc_fwd_params
        .type           _Z35group_norm_nhwc_fwd_one_pass_kernelI11Bf16IOFp32WLi256ELi98ELi392EEv26Group_norm_nhwc_fwd_params,@function
        .size           _Z35group_norm_nhwc_fwd_one_pass_kernelI11Bf16IOFp32WLi256ELi98ELi392EEv26Group_norm_nhwc_fwd_params,(.L_x_4774 - _Z35group_norm_nhwc_fwd_one_pass_kernelI11Bf16IOFp32WLi256ELi98ELi392EEv26Group_norm_nhwc_fwd_params)
        .other          _Z35group_norm_nhwc_fwd_one_pass_kernelI11Bf16IOFp32WLi256ELi98ELi392EEv26Group_norm_nhwc_fwd_params,@"STO_CUDA_ENTRY STV_DEFAULT"
_Z35group_norm_nhwc_fwd_one_pass_kernelI11Bf16IOFp32WLi256ELi98ELi392EEv26Group_norm_nhwc_fwd_params:
.text._Z35group_norm_nhwc_fwd_one_pass_kernelI11Bf16IOFp32WLi256ELi98ELi392EEv26Group_norm_nhwc_fwd_params:
        /* <DEDUP_REMOVED lines=12> */
[----:B------:R-:W4:Y:S01]  /*00c0*/  LDCU.64 UR6, c[0x0][0x388] ;  /* 0x00007100ff0677ac */ /* 0x000f220008000a00 */
[----:B------:R-:W1:Y:S01]  /*00d0*/  S2R R96, SR_LANEID ;  /* 0x0000000000607919 */ /* 0x000e620000000000 */
[----:B------:R-:W0:Y:S01]  /*00e0*/  LDCU.64 UR8, c[0x0][0x358] ;  /* 0x00006b00ff0877ac */ /* 0x000e220008000a00 */
[----:B----4-:R-:W-:Y:S02]  /*00f0*/  ISETP.NE.U32.AND P1, PT, RZ, UR6, PT ;  /* 0x00000006ff007c0c */ /* 0x010fe4000bf25070 */
[----:B0-----:R-:W-:-:S02]  /*0100*/  LOP3.LUT R0, R99, 0xffff, RZ, 0xc0, !PT ;  /* 0x0000ffff63007812 */ /* 0x001fc400078ec0ff */
[----:B---3--:R-:W-:-:S03]  /*0110*/  LOP3.LUT P0, RZ, R99, R98, RZ, 0xfc, !PT ;  /* 0x0000006263ff7212 */ /* 0x008fc6000780fcff */
[----:B------:R-:W-:Y:S01]  /*0120*/  IMAD R0, R0, 0x53a, RZ ;  /* 0x0000053a00007824 */ /* 0x000fe200078e02ff */
[----:B------:R-:W-:-:S04]  /*0130*/  ISETP.NE.AND.EX P0, PT, RZ, UR7, !P0, P1 ;  /* 0x00000007ff007c0c */ /* 0x000fc8000c705310 */
[----:B------:R-:W-:-:S04]  /*0140*/  SHF.R.U32.HI R119, RZ, 0x10, R0 ;  /* 0x00000010ff777819 */ /* 0x000fc80000011600 */
[----:B------:R-:W-:Y:S01]  /*0150*/  PRMT R0, R119, 0x9910, RZ ;  /* 0x0000991077007816 */ /* 0x000fe200000000ff */
[----:B-1----:R-:W-:Y:S01]  /*0160*/  IMAD R103, R98, UR4, R119 ;  /* 0x0000000462677c24 */ /* 0x002fe2000f8e0277 */
[----:B------:R-:W-:-:S03]  /*0170*/  UMOV UR4, URZ ;  /* 0x000000ff00047c82 */ /* 0x000fc60008000000 */
[----:B------:R-:W-:Y:S01]  /*0180*/  IMAD R0, R0, 0x31, RZ ;  /* 0x0000003100007824 */ /* 0x000fe200078e02ff */
[C---:B------:R-:W-:Y:S02]  /*0190*/  IADD3 R118, PT, PT, R103.reuse, 0x8, RZ ;  /* 0x0000000867767810 */ /* 0x040fe40007ffe0ff */
[C---:B------:R-:W-:Y:S02]  /*01a0*/  IADD3 R117, PT, PT, R103.reuse, 0x10, RZ ;  /* 0x0000001067757810 */ /* 0x040fe40007ffe0ff */
[----:B------:R-:W-:Y:S02]  /*01b0*/  IADD3 R0, PT, PT, RZ, -R0, RZ ;  /* 0x80000000ff007210 */ /* 0x000fe40007ffe0ff */
[C---:B------:R-:W-:Y:S02]  /*01c0*/  IADD3 R116, PT, PT, R103.reuse, 0x20, RZ ;  /* 0x0000002067747810 */ /* 0x040fe40007ffe0ff */
[----:B------:R-:W-:Y:S02]  /*01d0*/  PRMT R102, R0, 0x7710, RZ ;  /* 0x0000771000667816 */ /* 0x000fe400000000ff */
        /* <DEDUP_REMOVED lines=29> */
[----:B--2---:R-:W-:-:S07]  /*03b0*/  SHF.L.U32 R102, R102, 0x1, RZ ;  /* 0x0000000166667819 */ /* 0x004fce00000006ff */
.L_x_2002:
[----:B0-----:R-:W0:Y:S01]  /*03c0*/  LDC R6, c[0x0][0x3f8] ;  /* 0x0000fe00ff067b82 */ /* 0x001e220000000800 */
[----:B------:R-:W1:Y:S01]  /*03d0*/  LDCU UR5, c[0x0][0x404] ;  /* 0x00008080ff0577ac */ /* 0x000e620008000800 */
[----:B------:R-:W-:Y:S01]  /*03e0*/  LOP3.LUT R123, R102, 0xffff, RZ, 0xc0, !PT ;  /* 0x0000ffff667b7812 */ /* 0x000fe200078ec0ff */
[----:B------:R-:W-:Y:S01]  /*03f0*/  HFMA2 R80, -RZ, RZ, 0, 0 ;  /* 0x00000000ff507431 */ /* 0x000fe200000001ff */
[----:B--2---:R-:W2:Y:S01]  /*0400*/  LDCU.64 UR6, c[0x0][0x3e8] ;  /* 0x00007d00ff0677ac */ /* 0x004ea20008000a00 */
[----:B---3--:R-:W3:Y:S01]  /*0410*/  LDCU.64 UR10, c[0x0][0x3f0] ;  /* 0x00007e00ff0a77ac */ /* 0x008ee20008000a00 */
[----:B0---4-:R-:W-:-:S04]  /*0420*/  IABS R5, R6 ;  /* 0x0000000600057213 */ /* 0x011fc80000000000 */
[----:B------:R-:W0:Y:S08]  /*0430*/  I2F.RP R0, R5 ;  /* 0x0000000500007306 */ /* 0x000e300000209400 */
[----:B0-----:R-:W0:Y:S02]  /*0440*/  MUFU.RCP R0, R0 ;  /* 0x0000000000007308 */ /* 0x001e240000001000 */
[----:B0-----:R-:W-:-:S06]  /*0450*/  IADD3 R2, PT, PT, R0, 0xffffffe, RZ ;  /* 0x0ffffffe00027810 */ /* 0x001fcc0007ffe0ff */
[----:B------:R0:W4:Y:S02]  /*0460*/  F2I.FTZ.U32.TRUNC.NTZ R3, R2 ;  /* 0x0000000200037305 */ /* 0x000124000021f000 */
[----:B0-----:R-:W-:Y:S01]  /*0470*/  HFMA2 R2, -RZ, RZ, 0, 0 ;  /* 0x00000000ff027431 */ /* 0x001fe200000001ff */
[----:B----4-:R-:W-:-:S05]  /*0480*/  IADD3 R4, PT, PT, RZ, -R3, RZ ;  /* 0x80000003ff047210 */ /* 0x010fca0007ffe0ff */
[----:B------:R-:W-:Y:S01]  /*0490*/  IMAD R7, R4, R5, RZ ;  /* 0x0000000504077224 */ /* 0x000fe200078e02ff */
[----:B------:R-:W-:-:S03]  /*04a0*/  IABS R4, R101 ;  /* 0x0000006500047213 */ /* 0x000fc60000000000 */
[----:B------:R-:W-:Y:S01]  /*04b0*/  IMAD.HI.U32 R3, R3, R7, R2 ;  /* 0x0000000703037227 */ /* 0x000fe200078e0002 */
[----:B------:R-:W-:-:S04]  /*04c0*/  LOP3.LUT R2, R101, R6, RZ, 0x3c, !PT ;  /* 0x0000000665027212 */ /* 0x000fc800078e3cff */
[----:B------:R-:W-:Y:S01]  /*04d0*/  ISETP.GE.AND P3, PT, R2, RZ, PT ;  /* 0x000000ff0200720c */ /* 0x000fe20003f66270 */
[----:B------:R-:W-:-:S05]  /*04e0*/  IMAD.HI.U32 R3, R3, R4, RZ ;  /* 0x0000000403037227 */ /* 0x000fca00078e00ff */
[----:B------:R-:W-:-:S05]  /*04f0*/  IADD3 R0, PT, PT, -R3, RZ, RZ ;  /* 0x000000ff03007210 */ /* 0x000fca0007ffe1ff */
[----:B------:R-:W-:-:S05]  /*0500*/  IMAD R0, R5, R0, R4 ;  /* 0x0000000005007224 */ /* 0x000fca00078e0204 */
[----:B------:R-:W-:-:S13]  /*0510*/  ISETP.GT.U32.AND P2, PT, R5, R0, PT ;  /* 0x000000000500720c */ /* 0x000fda0003f44070 */
[-C--:B------:R-:W-:Y:S02]  /*0520*/  @!P2 IADD3 R0, PT, PT, R0, -R5.reuse, RZ ;  /* 0x800000050000a210 */ /* 0x080fe40007ffe0ff */
[----:B------:R-:W-:Y:S02]  /*0530*/  @!P2 IADD3 R3, PT, PT, R3, 0x1, RZ ;  /* 0x000000010303a810 */ /* 0x000fe40007ffe0ff */
[----:B------:R-:W-:Y:S01]  /*0540*/  ISETP.GE.U32.AND P1, PT, R0, R5, PT ;  /* 0x000000050000720c */ /* 0x000fe20003f26070 */
[----:B-1----:R-:W-:Y:S01]  /*0550*/  IMAD R0, R98, UR5, R119 ;  /* 0x0000000562007c24 */ /* 0x002fe2000f8e0277 */
[----:B------:R-:W-:-:S04]  /*0560*/  ISETP.NE.AND P2, PT, R6, RZ, PT ;  /* 0x000000ff0600720c */ /* 0x000fc80003f45270 */
[C---:B--2---:R-:W-:Y:S02]  /*0570*/  ISETP.GE.U32.AND P5, PT, R0.reuse, UR6, PT ;  /* 0x0000000600007c0c */ /* 0x044fe4000bfa6070 */
[----:B------:R-:W-:Y:S02]  /*0580*/  SHF.R.S32.HI R9, RZ, 0x1f, R0 ;  /* 0x0000001fff097819 */ /* 0x000fe40000011400 */
[----:B------:R-:W-:Y:S02]  /*0590*/  IADD3 R15, PT, PT, R0, 0x18, RZ ;  /* 0x00000018000f7810 */ /* 0x000fe40007ffe0ff */
[----:B------:R-:W-:Y:S02]  /*05a0*/  ISETP.GE.AND.EX P5, PT, R9, UR7, PT, P5 ;  /* 0x0000000709007c0c */ /* 0x000fe4000bfa6350 */
[----:B------:R-:W-:Y:S02]  /*05b0*/  @P1 IADD3 R3, PT, PT, R3, 0x1, RZ ;  /* 0x0000000103031810 */ /* 0x000fe40007ffe0ff */
[----:B------:R-:W-:-:S02]  /*05c0*/  ISETP.GE.U32.AND P1, PT, R15, UR6, PT ;  /* 0x000000060f007c0c */ /* 0x000fc4000bf26070 */
[----:B------:R-:W-:Y:S02]  /*05d0*/  MOV R7, R3 ;  /* 0x0000000300077202 */ /* 0x000fe40000000f00 */
[----:B------:R-:W-:Y:S02]  /*05e0*/  SHF.R.S32.HI R17, RZ, 0x1f, R15 ;  /* 0x0000001fff117819 */ /* 0x000fe4000001140f */
[----:B------:R-:W-:Y:S02]  /*05f0*/  @!P3 IADD3 R7, PT, PT, -R7, RZ, RZ ;  /* 0x000000ff0707b210 */ /* 0x000fe40007ffe1ff */
[----:B------:R-:W-:Y:S01]  /*0600*/  @!P2 LOP3.LUT R7, RZ, R6, RZ, 0x33, !PT ;  /* 0x00000006ff07a212 */ /* 0x000fe200078e33ff */
[----:B------:R-:W0:Y:S01]  /*0610*/  @!P5 LDC.64 R2, c[0x0][0x3e0] ;  /* 0x0000f800ff02db82 */ /* 0x000e220000000a00 */
[----:B------:R-:W-:Y:S02]  /*0620*/  IADD3 R19, PT, PT, R0, 0x30, RZ ;  /* 0x0000003000137810 */ /* 0x000fe40007ffe0ff */
[----:B------:R-:W-:-:S02]  /*0630*/  IADD3 R120, PT, PT, -R7, RZ, RZ ;  /* 0x000000ff07787210 */ /* 0x000fc40007ffe1ff */
[----:B------:R-:W-:Y:S02]  /*0640*/  ISETP.GE.AND.EX P1, PT, R17, UR7, PT, P1 ;  /* 0x0000000711007c0c */ /* 0x000fe4000bf26310 */
[----:B------:R-:W-:Y:S01]  /*0650*/  ISETP.GE.U32.AND P4, PT, R19, UR6, PT ;  /* 0x0000000613007c0c */ /* 0x000fe2000bf86070 */
[----:B------:R-:W-:Y:S01]  /*0660*/  IMAD R120, R6, R120, R101 ;  /* 0x0000007806787224 */ /* 0x000fe200078e0265 */
[----:B------:R-:W-:Y:S01]  /*0670*/  SHF.R.S32.HI R25, RZ, 0x1f, R19 ;  /* 0x0000001fff197819 */ /* 0x000fe20000011413 */
[----:B------:R-:W1:Y:S01]  /*0680*/  @!P5 LDC.64 R12, c[0x0][0x390] ;  /* 0x0000e400ff0cdb82 */ /* 0x000e620000000a00 */
[----:B------:R-:W-:Y:S01]  /*0690*/  SHF.R.S32.HI R4, RZ, 0x1f, R7 ;  /* 0x0000001fff047819 */ /* 0x000fe20000011407 */
[----:B------:R-:W-:Y:S01]  /*06a0*/  IMAD R120, R120, 0x62, RZ ;  /* 0x0000006278787824 */ /* 0x000fe200078e02ff */
[----:B------:R-:W-:Y:S02]  /*06b0*/  ISETP.GE.AND.EX P4, PT, R25, UR7, PT, P4 ;  /* 0x0000000719007c0c */ /* 0x000fe4000bf86340 */
[----:B------:R-:W-:Y:S01]  /*06c0*/  IADD3 R21, PT, PT, R0, 0x38, RZ ;  /* 0x0000003800157810 */ /* 0x000fe20007ffe0ff */
[----:B---3--:R-:W-:Y:S01]  /*06d0*/  IMAD R6, R4, UR10, RZ ;  /* 0x0000000a04067c24 */ /* 0x008fe2000f8e02ff */
[C---:B------:R-:W-:Y:S01]  /*06e0*/  IADD3 R122, P2, PT, R120.reuse, R123, RZ ;  /* 0x0000007b787a7210 */ /* 0x040fe20007f5e0ff */
[----:B------:R-:W2:Y:S01]  /*06f0*/  @!P1 LDC.64 R4, c[0x0][0x3e0] ;  /* 0x0000f800ff049b82 */ /* 0x000ea20000000a00 */
[----:B------:R-:W-:Y:S01]  /*0700*/  SHF.R.S32.HI R27, RZ, 0x1f, R21 ;  /* 0x0000001fff1b7819 */ /* 0x000fe20000011415 */
[----:B------:R-:W-:Y:S01]  /*0710*/  IMAD R125, R7, UR11, R6 ;  /* 0x0000000b077d7c24 */ /* 0x000fe2000f8e0206 */
[----:B------:R-:W-:-:S02]  /*0720*/  LEA.HI.X.SX32 R123, R120, RZ, 0x1, P2 ;  /* 0x000000ff787b7211 */ /* 0x000fc400010f0eff */
[----:B------:R-:W-:Y:S01]  /*0730*/  ISETP.GE.U32.AND P2, PT, R21, UR6, PT ;  /* 0x0000000615007c0c */ /* 0x000fe2000bf46070 */
[----:B0-----:R-:W-:Y:S01]  /*0740*/  @!P5 IMAD R9, R9, R2, RZ ;  /* 0x000000020909d224 */ /* 0x001fe200078e02ff */
[C---:B------:R-:W-:Y:S01]  /*0750*/  IADD3 R23, PT, PT, R0.reuse, 0x60, RZ ;  /* 0x0000006000177810 */ /* 0x040fe20007ffe0ff */
[----:B------:R-:W-:Y:S01]  /*0760*/  IMAD.WIDE.U32 R122, R7, UR10, R122 ;  /* 0x0000000a077a7c25 */ /* 0x000fe2000f8e007a */
[----:B------:R-:W0:Y:S01]  /*0770*/  @!P4 LDC.64 R10, c[0x0][0x3e0] ;  /* 0x0000f800ff0acb82 */ /* 0x000e220000000a00 */
[----:B------:R-:W-:Y:S02]  /*0780*/  ISETP.GE.AND.EX P2, PT, R27, UR7, PT, P2 ;  /* 0x000000071b007c0c */ /* 0x000fe4000bf46320 */
[----:B------:R-:W-:Y:S01]  /*0790*/  @!P5 IMAD R7, R0, R3, R9 ;  /* 0x000000030007d224 */ /* 0x000fe200078e0209 */
[----:B------:R-:W-:Y:S02]  /*07a0*/  IADD3 R125, PT, PT, R123, R125, RZ ;  /* 0x0000007d7b7d7210 */ /* 0x000fe40007ffe0ff */
[----:B------:R-:W-:-:S02]  /*07b0*/  @!P5 MOV R124, R122 ;  /* 0x0000007a007cd202 */ /* 0x000fc40000000f00 */
[----:B------:R-:W3:Y:S01]  /*07c0*/  @!P1 LDC.64 R8, c[0x0][0x390] ;  /* 0x0000e400ff089b82 */ /* 0x000ee20000000a00 */
[----:B-----5:R-:W-:Y:S02]  /*07d0*/  SHF.R.S32.HI R29, RZ, 0x1f, R23 ;  /* 0x0000001fff1d7819 */ /* 0x020fe40000011417 */
[----:B------:R-:W-:Y:S01]  /*07e0*/  @!P5 IMAD.WIDE.U32 R2, R0, R2, R124 ;  /* 0x000000020002d225 */ /* 0x000fe200078e007c */
[----:B------:R-:W-:-:S03]  /*07f0*/  @!P1 MOV R16, R122 ;  /* 0x0000007a00109202 */ /* 0x000fc60000000f00 */
[----:B--2---:R-:W-:Y:S01]  /*0800*/  @!P1 IMAD R14, R17, R4, RZ ;  /* 0x00000004110e9224 */ /* 0x004fe200078e02ff */
[----:B------:R-:W-:Y:S02]  /*0810*/  @!P5 IADD3 R3, PT, PT, R3, R7, RZ ;  /* 0x000000070303d210 */ /* 0x000fe40007ffe0ff */
[C---:B-1----:R-:W-:Y:S01]  /*0820*/  @!P5 LEA R12, P3, R2.reuse, R12, 0x1 ;  /* 0x0000000c020cd211 */ /* 0x042fe200078608ff */
[----:B------:R-:W1:Y:S01]  /*0830*/  @!P4 LDC.64 R6, c[0x0][0x390] ;  /* 0x0000e400ff06cb82 */ /* 0x000e620000000a00 */
[----:B------:R-:W-:Y:S01]  /*0840*/  @!P1 MOV R17, R125 ;  /* 0x0000007d00119202 */ /* 0x000fe20000000f00 */
[----:B------:R-:W-:Y:S01]  /*0850*/  @!P1 IMAD R5, R15, R5, R14 ;  /* 0x000000050f059224 */ /* 0x000fe200078e020e */
[----:B------:R-:W-:Y:S02]  /*0860*/  @!P5 LEA.HI.X R13, R2, R13, R3, 0x1, P3 ;  /* 0x0000000d020dd211 */ /* 0x000fe400018f0c03 */
[----:B------:R-:W-:Y:S01]  /*0870*/  ISETP.GE.U32.AND P3, PT, R23, UR6, PT ;  /* 0x0000000617007c0c */ /* 0x000fe2000bf66070 */
[----:B------:R-:W-:-:S02]  /*0880*/  @!P1 IMAD.WIDE.U32 R16, R15, R4, R16 ;  /* 0x000000040f109225 */ /* 0x000fc400078e0010 */
[----:B------:R-:W2:Y:S01]  /*0890*/  @!P2 LDC.64 R2, c[0x0][0x3e0] ;  /* 0x0000f800ff02ab82 */ /* 0x000ea20000000a00 */
[----:B------:R-:W-:Y:S01]  /*08a0*/  ISETP.GE.AND.EX P3, PT, R29, UR7, PT, P3 ;  /* 0x000000071d007c0c */ /* 0x000fe2000bf66330 */
[----:B0-----:R-:W-:Y:S01]  /*08b0*/  @!P4 IMAD R4, R25, R10, RZ ;  /* 0x0000000a1904c224 */ /* 0x001fe200078e02ff */
[----:B------:R-:W-:Y:S01]  /*08c0*/  IADD3 R25, PT, PT, R0, 0x68, RZ ;  /* 0x0000006800197810 */ /* 0x000fe20007ffe0ff */
[----:B------:R0:W4:Y:S01]  /*08d0*/  @!P5 LDG.E R80, desc[UR8][R12.64] ;  /* 0x000000080c50d981 */ /* 0x000122000c1e1900 */
[----:B------:R-:W-:Y:S01]  /*08e0*/  @!P1 IADD3 R15, PT, PT, R17, R5, RZ ;  /* 0x00000005110f9210 */ /* 0x000fe20007ffe0ff */
[----:B------:R-:W-:Y:S01]  /*08f0*/  @!P4 IMAD R33, R19, R11, R4 ;  /* 0x0000000b1321c224 */ /* 0x000fe200078e0204 */
[----:B------:R-:W-:Y:S01]  /*0900*/  ISETP.GE.U32.AND P5, PT, R25, UR6, PT ;  /* 0x0000000619007c0c */ /* 0x000fe2000bfa6070 */
[----:B------:R-:W-:Y:S01]  /*0910*/  HFMA2 R22, -RZ, RZ, 0, 0 ;  /* 0x00000000ff167431 */ /* 0x000fe200000001ff */
[----:B------:R-:W-:Y:S02]  /*0920*/  SHF.R.S32.HI R31, RZ, 0x1f, R25 ;  /* 0x0000001fff1f7819 */ /* 0x000fe40000011419 */
[----:B---3--:R-:W-:-:S02]  /*0930*/  @!P1 LEA R14, P6, R16, R8, 0x1 ;  /* 0x00000008100e9211 */ /* 0x008fc400078c08ff */
[----:B------:R-:W-:Y:S01]  /*0940*/  ISETP.GE.AND.EX P5, PT, R31, UR7, PT, P5 ;  /* 0x000000071f007c0c */ /* 0x000fe2000bfa6350 */
[----:B------:R-:W3:Y:S01]  /*0950*/  @!P3 LDC.64 R4, c[0x0][0x3e0] ;  /* 0x0000f800ff04bb82 */ /* 0x000ee20000000a00 */
[----:B0-----:R-:W-:Y:S02]  /*0960*/  @!P4 MOV R12, R122 ;  /* 0x0000007a000cc202 */ /* 0x001fe40000000f00 */
[----:B------:R-:W-:Y:S02]  /*0970*/  @!P4 MOV R13, R125 ;  /* 0x0000007d000dc202 */ /* 0x000fe40000000f00 */
[----:B------:R-:W-:Y:S01]  /*0980*/  @!P1 LEA.HI.X R15, R16, R9, R15, 0x1, P6 ;  /* 0x00000009100f9211 */ /* 0x000fe200030f0c0f */
[----:B------:R-:W-:Y:S02]  /*0990*/  @!P4 IMAD.WIDE.U32 R10, R19, R10, R12 ;  /* 0x0000000a130ac225 */ /* 0x000fe400078e000c */
[----:B------:R-:W0:Y:S01]  /*09a0*/  @!P2 LDC.64 R8, c[0x0][0x390] ;  /* 0x0000e400ff08ab82 */ /* 0x000e220000000a00 */
[----:B------:R-:W-:-:S02]  /*09b0*/  @!P2 MOV R18, R122 ;  /* 0x0000007a0012a202 */ /* 0x000fc40000000f00 */
[----:B------:R-:W-:Y:S01]  /*09c0*/  IADD3 R17, PT, PT, R0, 0x70, RZ ;  /* 0x0000007000117810 */ /* 0x000fe20007ffe0ff */
[----:B------:R-:W-:Y:S01]  /*09d0*/  HFMA2 R16, -RZ, RZ, 0, 0 ;  /* 0x00000000ff107431 */ /* 0x000fe200000001ff */
[----:B------:R-:W-:Y:S01]  /*09e0*/  @!P4 IADD3 R11, PT, PT, R11, R33, RZ ;  /* 0x000000210b0bc210 */ /* 0x000fe20007ffe0ff */
[----:B------:R5:W4:Y:S01]  /*09f0*/  @!P1 LDG.E R22, desc[UR8][R14.64] ;  /* 0x000000080e169981 */ /* 0x000b22000c1e1900 */
[C---:B-1----:R-:W-:Y:S01]  /*0a00*/  @!P4 LEA R12, P6, R10.reuse, R6, 0x1 ;  /* 0x000000060a0cc211 */ /* 0x042fe200078c08ff */
[-C--:B--2---:R-:W-:Y:S01]  /*0a10*/  @!P2 IMAD R6, R27, R2.reuse, RZ ;  /* 0x000000021b06a224 */ /* 0x084fe200078e02ff */
[----:B------:R-:W-:Y:S02]  /*0a20*/  @!P2 MOV R19, R125 ;  /* 0x0000007d0013a202 */ /* 0x000fe40000000f00 */
[----:B------:R-:W-:Y:S01]  /*0a30*/  @!P4 LEA.HI.X R13, R10, R7, R11, 0x1, P6 ;  /* 0x000000070a0dc211 */ /* 0x000fe200030f0c0b */
[C---:B------:R-:W-:Y:S01]  /*0a40*/  @!P2 IMAD R37, R21.reuse, R3, R6 ;  /* 0x000000031525a224 */ /* 0x040fe200078e0206 */
[----:B------:R-:W1:Y:S01]  /*0a50*/  @!P3 LDC.64 R10, c[0x0][0x390] ;  /* 0x0000e400ff0abb82 */ /* 0x000e620000000a00 */
[----:B------:R-:W-:Y:S01]  /*0a60*/  @!P2 IMAD.WIDE.U32 R18, R21, R2, R18 ;  /* 0x000000021512a225 */ /* 0x000fe200078e0012 */
[----:B------:R-:W-:Y:S01]  /*0a70*/  ISETP.GE.U32.AND P1, PT, R17, UR6, PT ;  /* 0x0000000611007c0c */ /* 0x000fe2000bf26070 */
[----:B------:R1:W2:Y:S05]  /*0a80*/  @!P4 LDG.E R16, desc[UR8][R12.64] ;  /* 0x000000080c10c981 */ /* 0x0002aa000c1e1900 */
[----:B------:R-:W1:Y:S01]  /*0a90*/  @!P5 LDC.64 R6, c[0x0][0x3e0] ;  /* 0x0000f800ff06db82 */ /* 0x000e620000000a00 */
[----:B---3--:R-:W-:Y:S01]  /*0aa0*/  @!P3 IMAD R2, R29, R4, RZ ;  /* 0x000000041d02b224 */ /* 0x008fe200078e02ff */
[----:B------:R-:W-:-:S02]  /*0ab0*/  SHF.R.S32.HI R33, RZ, 0x1f, R17 ;  /* 0x0000001fff217819 */ /* 0x000fc40000011411 */
[----:B------:R-:W-:Y:S01]  /*0ac0*/  IADD3 R27, PT, PT, R0, 0x78, RZ ;  /* 0x00000078001b7810 */ /* 0x000fe20007ffe0ff */
[----:B-----5:R-:W-:Y:S01]  /*0ad0*/  @!P3 IMAD R15, R23, R5, R2 ;  /* 0x00000005170fb224 */ /* 0x020fe200078e0202 */
[----:B------:R-:W-:Y:S02]  /*0ae0*/  ISETP.GE.AND.EX P1, PT, R33, UR7, PT, P1 ;  /* 0x0000000721007c0c */ /* 0x000fe4000bf26310 */
[----:B------:R-:W3:Y:S01]  /*0af0*/  @!P5 LDC.64 R2, c[0x0][0x390] ;  /* 0x0000e400ff02db82 */ /* 0x000ee20000000a00 */
[----:B------:R-:W-:Y:S02]  /*0b00*/  ISETP.GE.U32.AND P6, PT, R27, UR6, PT ;  /* 0x000000061b007c0c */ /* 0x000fe4000bfc6070 */
[----:B------:R-:W-:Y:S02]  /*0b10*/  SHF.R.S32.HI R35, RZ, 0x1f, R27 ;  /* 0x0000001fff237819 */ /* 0x000fe4000001141b */
[----:B------:R-:W-:Y:S02]  /*0b20*/  @!P3 MOV R20, R122 ;  /* 0x0000007a0014b202 */ /* 0x000fe40000000f00 */
[----:B------:R-:W-:-:S02]  /*0b30*/  @!P3 MOV R21, R125 ;  /* 0x0000007d0015b202 */ /* 0x000fc40000000f00 */
[----:B------:R-:W-:Y:S02]  /*0b40*/  ISETP.GE.AND.EX P4, PT, R35, UR7, PT, P6 ;  /* 0x0000000723007c0c */ /* 0x000fe4000bf86360 */
[----:B------:R-:W-:Y:S01]  /*0b50*/  @!P2 IADD3 R5, PT, PT, R19, R37, RZ ;  /* 0x000000251305a210 */ /* 0x000fe20007ffe0ff */
[----:B------:R-:W-:Y:S01]  /*0b60*/  @!P3 IMAD.WIDE.U32 R20, R23, R4, R20 ;  /* 0x000000041714b225 */ /* 0x000fe200078e0014 */
[----:B0-----:R-:W-:-:S03]  /*0b70*/  @!P2 LEA R8, P6, R18, R8, 0x1 ;  /* 0x000000081208a211 */ /* 0x001fc600078c08ff */
[----:B------:R-:W-:Y:S01]  /*0b80*/  HFMA2 R14, -RZ, RZ, 0, 0 ;  /* 0x00000000ff0e7431 */ /* 0x000fe200000001ff */
[----:B------:R-:W-:Y:S02]  /*0b90*/  @!P2 LEA.HI.X R9, R18, R9, R5, 0x1, P6 ;  /* 0x000000091209a211 */ /* 0x000fe400030f0c05 */
[C---:B-1----:R-:W-:Y:S01]  /*0ba0*/  @!P3 LEA R12, P6, R20.reuse, R10, 0x1 ;  /* 0x0000000a140cb211 */ /* 0x042fe200078c08ff */
[----:B------:R-:W-:Y:S01]  /*0bb0*/  @!P5 IMAD R10, R31, R6, RZ ;  /* 0x000000061f0ad224 */ /* 0x000fe200078e02ff */
[----:B------:R-:W0:Y:S01]  /*0bc0*/  @!P1 LDC.64 R4, c[0x0][0x3e0] ;  /* 0x0000f800ff049b82 */ /* 0x000e220000000a00 */
[----:B------:R-:W-:Y:S02]  /*0bd0*/  @!P3 IADD3 R13, PT, PT, R21, R15, RZ ;  /* 0x0000000f150db210 */ /* 0x000fe40007ffe0ff */
[----:B------:R-:W-:Y:S02]  /*0be0*/  @!P5 MOV R18, R122 ;  /* 0x0000007a0012d202 */ /* 0x000fe40000000f00 */
[----:B------:R-:W-:Y:S01]  /*0bf0*/  @!P5 MOV R19, R125 ;  /* 0x0000007d0013d202 */ /* 0x000fe20000000f00 */
[C---:B------:R-:W-:Y:S01]  /*0c00*/  @!P5 IMAD R7, R25.reuse, R7, R10 ;  /* 0x000000071907d224 */ /* 0x040fe200078e020a */
[----:B------:R-:W-:Y:S01]  /*0c10*/  @!P3 LEA.HI.X R13, R20, R11, R13, 0x1, P6 ;  /* 0x0000000b140db211 */ /* 0x000fe200030f0c0d */
[----:B------:R1:W5:Y:S01]  /*0c20*/  @!P2 LDG.E R14, desc[UR8][R8.64] ;  /* 0x00000008080ea981 */ /* 0x000362000c1e1900 */
[----:B------:R-:W0:Y:S01]  /*0c30*/  @!P4 LDC.64 R10, c[0x0][0x3e0] ;  /* 0x0000f800ff0acb82 */ /* 0x000e220000000a00 */
[----:B------:R-:W-:Y:S01]  /*0c40*/  @!P5 IMAD.WIDE.U32 R18, R25, R6, R18 ;  /* 0x000000061912d225 */ /* 0x000fe200078e0012 */
[----:B------:R-:W-:-:S03]  /*0c50*/  IADD3 R15, PT, PT, R0, 0x80, RZ ;  /* 0x00000080000f7810 */ /* 0x000fc60007ffe0ff */
[----:B------:R-:W-:Y:S01]  /*0c60*/  HFMA2 R23, -RZ, RZ, 0, 0 ;  /* 0x00000000ff177431 */ /* 0x000fe200000001ff */
[C---:B---3--:R-:W-:Y:S02]  /*0c70*/  @!P5 LEA R2, P6, R18.reuse, R2, 0x1 ;  /* 0x000000021202d211 */ /* 0x048fe400078c08ff */
[----:B-1----:R-:W-:Y:S02]  /*0c80*/  @!P5 IADD3 R8, PT, PT, R19, R7, RZ ;  /* 0x000000071308d210 */ /* 0x002fe40007ffe0ff */
[----:B------:R-:W1:Y:S01]  /*0c90*/  @!P1 LDC.64 R6, c[0x0][0x390] ;  /* 0x0000e400ff069b82 */ /* 0x000e620000000a00 */
[----:B------:R-:W-:Y:S01]  /*0ca0*/  ISETP.GE.U32.AND P2, PT, R15, UR6, PT ;  /* 0x000000060f007c0c */ /* 0x000fe2000bf46070 */
[----:B------:R3:W5:Y:S01]  /*0cb0*/  @!P3 LDG.E R23, desc[UR8][R12.64] ;  /* 0x000000080c17b981 */ /* 0x000762000c1e1900 */
[----:B------:R-:W-:Y:S02]  /*0cc0*/  SHF.R.S32.HI R31, RZ, 0x1f, R15 ;  /* 0x0000001fff1f7819 */ /* 0x000fe4000001140f */
[----:B------:R-:W-:-:S02]  /*0cd0*/  @!P5 LEA.HI.X R3, R18, R3, R8, 0x1, P6 ;  /* 0x000000031203d211 */ /* 0x000fc400030f0c08 */
[----:B------:R-:W-:Y:S01]  /*0ce0*/  ISETP.GE.AND.EX P2, PT, R31, UR7, PT, P2 ;  /* 0x000000071f007c0c */ /* 0x000fe2000bf46320 */
[----:B------:R-:W1:Y:S01]  /*0cf0*/  @!P4 LDC.64 R8, c[0x0][0x390] ;  /* 0x0000e400ff08cb82 */ /* 0x000e620000000a00 */
[----:B------:R-:W-:Y:S02]  /*0d00*/  IADD3 R29, PT, PT, R0, 0x88, RZ ;  /* 0x00000088001d7810 */ /* 0x000fe40007ffe0ff */
[----:B------:R-:W-:Y:S01]  /*0d10*/  MOV R25, RZ ;  /* 0x000000ff00197202 */ /* 0x000fe20000000f00 */
[----:B0-----:R-:W-:Y:S01]  /*0d20*/  @!P1 IMAD R18, R33, R4, RZ ;  /* 0x0000000421129224 */ /* 0x001fe200078e02ff */
[----:B---3--:R-:W-:Y:S02]  /*0d30*/  @!P1 MOV R12, R122 ;  /* 0x0000007a000c9202 */ /* 0x008fe40000000f00 */
[----:B------:R-:W-:Y:S02]  /*0d40*/  @!P1 MOV R13, R125 ;  /* 0x0000007d000d9202 */ /* 0x000fe40000000f00 */
[----:B------:R-:W-:Y:S01]  /*0d50*/  ISETP.GE.U32.AND P3, PT, R29, UR6, PT ;  /* 0x000000061d007c0c */ /* 0x000fe2000bf66070 */
[----:B------:R0:W3:Y:S01]  /*0d60*/  @!P5 LDG.E R25, desc[UR8][R2.64] ;  /* 0x000000080219d981 */ /* 0x0000e2000c1e1900 */
[----:B------:R-:W-:Y:S01]  /*0d70*/  SHF.R.S32.HI R37, RZ, 0x1f, R29 ;  /* 0x0000001fff257819 */ /* 0x000fe2000001141d */
[----:B------:R-:W-:-:S02]  /*0d80*/  @!P1 IMAD R19, R17, R5, R18 ;  /* 0x0000000511139224 */ /* 0x000fc400078e0212 */
[----:B------:R-:W-:Y:S01]  /*0d90*/  @!P1 IMAD.WIDE.U32 R12, R17, R4, R12 ;  /* 0x00000004110c9225 */ /* 0x000fe200078e000c */
[----:B------:R-:W-:Y:S01]  /*0da0*/  ISETP.GE.AND.EX P3, PT, R37, UR7, PT, P3 ;  /* 0x0000000725007c0c */ /* 0x000fe2000bf66330 */
[----:B------:R-:W1:Y:S01]  /*0db0*/  @!P2 LDC.64 R4, c[0x0][0x3e0] ;  /* 0x0000f800ff04ab82 */ /* 0x000e620000000a00 */
[----:B------:R-:W-:Y:S01]  /*0dc0*/  IADD3 R17, PT, PT, R0, 0x90, RZ ;  /* 0x0000009000117810 */ /* 0x000fe20007ffe0ff */
[----:B------:R-:W-:Y:S01]  /*0dd0*/  @!P4 IMAD R18, R35, R10, RZ ;  /* 0x0000000a2312c224 */ /* 0x000fe200078e02ff */
[----:B0-----:R-:W-:Y:S02]  /*0de0*/  @!P4 MOV R2, R122 ;  /* 0x0000007a0002c202 */ /* 0x001fe40000000f00 */
[----:B------:R-:W-:Y:S01]  /*0df0*/  @!P4 MOV R3, R125 ;  /* 0x0000007d0003c202 */ /* 0x000fe20000000f00 */
[----:B------:R-:W-:Y:S01]  /*0e00*/  @!P4 IMAD R21, R27, R11, R18 ;  /* 0x0000000b1b15c224 */ /* 0x000fe200078e0212 */
[----:B------:R-:W-:Y:S02]  /*0e10*/  ISETP.GE.U32.AND P5, PT, R17, UR6, PT ;  /* 0x0000000611007c0c */ /* 0x000fe4000bfa6070 */
[----:B------:R-:W-:Y:S01]  /*0e20*/  SHF.R.S32.HI R33, RZ, 0x1f, R17 ;  /* 0x0000001fff217819 */ /* 0x000fe20000011411 */
[----:B------:R-:W-:Y:S01]  /*0e30*/  @!P4 IMAD.WIDE.U32 R10, R27, R10, R2 ;  /* 0x0000000a1b0ac225 */ /* 0x000fe200078e0002 */
[----:B------:R-:W-:Y:S01]  /*0e40*/  @!P1 IADD3 R13, PT, PT, R13, R19, RZ ;  /* 0x000000130d0d9210 */ /* 0x000fe20007ffe0ff */
[----:B------:R-:W0:Y:S01]  /*0e50*/  @!P3 LDC.64 R2, c[0x0][0x3e0] ;  /* 0x0000f800ff02bb82 */ /* 0x000e220000000a00 */
[----:B-1----:R-:W-:-:S02]  /*0e60*/  @!P1 LEA R18, P6, R12, R6, 0x1 ;  /* 0x000000060c129211 */ /* 0x002fc400078c08ff */
[----:B------:R-:W-:Y:S02]  /*0e70*/  ISETP.GE.AND.EX P5, PT, R33, UR7, PT, P5 ;  /* 0x0000000721007c0c */ /* 0x000fe4000bfa6350 */
[----:B------:R-:W-:Y:S02]  /*0e80*/  @!P1 LEA.HI.X R19, R12, R7, R13, 0x1, P6 ;  /* 0x000000070c139211 */ /* 0x000fe400030f0c0d */
[----:B------:R-:W-:Y:S01]  /*0e90*/  @!P4 IADD3 R6, PT, PT, R11, R21, RZ ;  /* 0x000000150b06c210 */ /* 0x000fe20007ffe0ff */
[----:B------:R-:W1:Y:S01]  /*0ea0*/  @!P3 LDC.64 R12, c[0x0][0x390] ;  /* 0x0000e400ff0cbb82 */ /* 0x000e620000000a00 */
[----:B------:R-:W-:-:S04]  /*0eb0*/  @!P4 LEA R20, P6, R10, R8, 0x1 ;  /* 0x000000080a14c211 */ /* 0x000fc800078c08ff */
[----:B------:R-:W-:-:S03]  /*0ec0*/  @!P4 LEA.HI.X R21, R10, R9, R6, 0x1, P6 ;  /* 0x000000090a15c211 */ /* 0x000fc600030f0c06 */
[----:B------:R-:W1:Y:S01]  /*0ed0*/  @!P2 LDC.64 R6, c[0x0][0x390] ;  /* 0x0000e400ff06ab82 */ /* 0x000e620000000a00 */
[----:B------:R-:W-:Y:S01]  /*0ee0*/  @!P2 IMAD R8, R31, R4, RZ ;  /* 0x000000041f08a224 */ /* 0x000fe200078e02ff */
[----:B------:R-:W-:-:S06]  /*0ef0*/  MOV R41, RZ ;  /* 0x000000ff00297202 */ /* 0x000fcc0000000f00 */
[----:B------:R-:W1:Y:S01]  /*0f00*/  @!P5 LDC.64 R10, c[0x0][0x3e0] ;  /* 0x0000f800ff0adb82 */ /* 0x000e620000000a00 */
[----:B------:R-:W-:Y:S01]  /*0f10*/  @!P2 IMAD R39, R15, R5, R8 ;  /* 0x000000050f27a224 */ /* 0x000fe200078e0208 */
[----:B------:R-:W-:Y:S01]  /*0f20*/  IADD3 R31, PT, PT, R0, 0x98, RZ ;  /* 0x00000098001f7810 */ /* 0x000fe20007ffe0ff */
[----:B------:R-:W3:Y:S01]  /*0f30*/  @!P4 LDG.E R41, desc[UR8][R20.64] ;  /* 0x000000081429c981 */ /* 0x000ee2000c1e1900 */
[----:B------:R-:W-:Y:S02]  /*0f40*/  @!P2 MOV R8, R122 ;  /* 0x0000007a0008a202 */ /* 0x000fe40000000f00 */
[----:B------:R-:W-:Y:S01]  /*0f50*/  @!P2 MOV R9, R125 ;  /* 0x0000007d0009a202 */ /* 0x000fe20000000f00 */
[----:B------:R-:W-:Y:S01]  /*0f60*/  HFMA2 R27, -RZ, RZ, 0, 0 ;  /* 0x00000000ff1b7431 */ /* 0x000fe200000001ff */
[----:B------:R-:W-:Y:S02]  /*0f70*/  ISETP.GE.U32.AND P4, PT, R31, UR6, PT ;  /* 0x000000061f007c0c */ /* 0x000fe4000bf86070 */
[----:B------:R-:W-:Y:S01]  /*0f80*/  SHF.R.S32.HI R35, RZ, 0x1f, R31 ;  /* 0x0000001fff237819 */ /* 0x000fe2000001141f */
[----:B------:R-:W-:Y:S01]  /*0f90*/  @!P2 IMAD.WIDE.U32 R8, R15, R4, R8 ;  /* 0x000000040f08a225 */ /* 0x000fe200078e0008 */
[----:B------:R-:W-:-:S02]  /*0fa0*/  @!P3 MOV R4, R122 ;  /* 0x0000007a0004b202 */ /* 0x000fc40000000f00 */
[----:B------:R-:W-:Y:S01]  /*0fb0*/  @!P3 MOV R5, R125 ;  /* 0x0000007d0005b202 */ /* 0x000fe20000000f00 */
[----:B0-----:R-:W-:Y:S01]  /*0fc0*/  @!P3 IMAD R24, R37, R2, RZ ;  /* 0x000000022518b224 */ /* 0x001fe200078e02ff */
[----:B------:R-:W-:Y:S01]  /*0fd0*/  ISETP.GE.AND.EX P4, PT, R35, UR7, PT, P4 ;  /* 0x0000000723007c0c */ /* 0x000fe2000bf86340 */
[----:B------:R0:W3:Y:S01]  /*0fe0*/  @!P1 LDG.E R27, desc[UR8][R18.64] ;  /* 0x00000008121b9981 */ /* 0x0000e2000c1e1900 */
[----:B------:R-:W-:Y:S01]  /*0ff0*/  @!P2 IADD3 R9, PT, PT, R9, R39, RZ ;  /* 0x000000270909a210 */ /* 0x000fe20007ffe0ff */
[C---:B------:R-:W-:Y:S01]  /*1000*/  @!P3 IMAD R37, R29.reuse, R3, R24 ;  /* 0x000000031d25b224 */ /* 0x040fe200078e0218 */
[----:B-1----:R-:W-:Y:S01]  /*1010*/  @!P2 LEA R6, P6, R8, R6, 0x1 ;  /* 0x000000060806a211 */ /* 0x002fe200078c08ff */
[----:B------:R-:W-:Y:S01]  /*1020*/  @!P3 IMAD.WIDE.U32 R2, R29, R2, R4 ;  /* 0x000000021d02b225 */ /* 0x000fe200078e0004 */
[----:B------:R-:W-:Y:S01]  /*1030*/  IADD3 R15, PT, PT, R0, 0xa8, RZ ;  /* 0x000000a8000f7810 */ /* 0x000fe20007ffe0ff */
[----:B------:R-:W1:Y:S01]  /*1040*/  @!P5 LDC.64 R4, c[0x0][0x390] ;  /* 0x0000e400ff04db82 */ /* 0x000e620000000a00 */
[----:B------:R-:W-:Y:S01]  /*1050*/  @!P2 LEA.HI.X R7, R8, R7, R9, 0x1, P6 ;  /* 0x000000070807a211 */ /* 0x000fe200030f0c09 */
[----:B------:R-:W-:Y:S01]  /*1060*/  @!P5 IMAD R8, R33, R10, RZ ;  /* 0x0000000a2108d224 */ /* 0x000fe200078e02ff */
[----:B------:R-:W-:-:S02]  /*1070*/  ISETP.GE.U32.AND P1, PT, R15, UR6, PT ;  /* 0x000000060f007c0c */ /* 0x000fc4000bf26070 */
[----:B------:R-:W-:Y:S01]  /*1080*/  SHF.R.S32.HI R29, RZ, 0x1f, R15 ;  /* 0x0000001fff1d7819 */ /* 0x000fe2000001140f */
[----:B------:R-:W-:Y:S02]  /*1090*/  @!P5 IMAD R11, R17, R11, R8 ;  /* 0x0000000b110bd224 */ /* 0x000fe400078e0208 */
[----:B------:R-:W4:Y:S01]  /*10a0*/  @!P4 LDC.64 R8, c[0x0][0x3e0] ;  /* 0x0000f800ff08cb82 */ /* 0x000f220000000a00 */
[----:B------:R-:W-:Y:S01]  /*10b0*/  ISETP.GE.AND.EX P1, PT, R29, UR7, PT, P1 ;  /* 0x000000071d007c0c */ /* 0x000fe2000bf26310 */
[----:B------:R-:W-:Y:S01]  /*10c0*/  HFMA2 R43, -RZ, RZ, 0, 0 ;  /* 0x00000000ff2b7431 */ /* 0x000fe200000001ff */
[----:B0-----:R-:W-:Y:S01]  /*10d0*/  @!P5 MOV R18, R122 ;  /* 0x0000007a0012d202 */ /* 0x001fe20000000f00 */
[----:B------:R-:W-:Y:S01]  /*10e0*/  HFMA2 R45, -RZ, RZ, 0, 0 ;  /* 0x00000000ff2d7431 */ /* 0x000fe200000001ff */
[----:B------:R-:W-:Y:S02]  /*10f0*/  @!P5 MOV R19, R125 ;  /* 0x0000007d0013d202 */ /* 0x000fe40000000f00 */
[----:B------:R-:W-:-:S02]  /*1100*/  @!P3 IADD3 R3, PT, PT, R3, R37, RZ ;  /* 0x000000250303b210 */ /* 0x000fc40007ffe0ff */
[----:B------:R-:W-:Y:S01]  /*1110*/  @!P3 LEA R12, P6, R2, R12, 0x1 ;  /* 0x0000000c020cb211 */ /* 0x000fe200078c08ff */
[----:B------:R-:W-:Y:S01]  /*1120*/  @!P5 IMAD.WIDE.U32 R18, R17, R10, R18 ;  /* 0x0000000a1112d225 */ /* 0x000fe200078e0012 */
[----:B------:R-:W-:Y:S01]  /*1130*/  IADD3 R17, PT, PT, R0, 0xb8, RZ ;  /* 0x000000b800117810 */ /* 0x000fe20007ffe0ff */
[----:B------:R-:W3:Y:S01]  /*1140*/  @!P2 LDG.E R43, desc[UR8][R6.64] ;  /* 0x00000008062ba981 */ /* 0x000ee2000c1e1900 */
[----:B------:R-:W-:Y:S02]  /*1150*/  @!P3 LEA.HI.X R13, R2, R13, R3, 0x1, P6 ;  /* 0x0000000d020db211 */ /* 0x000fe400030f0c03 */
[----:B------:R-:W0:Y:S01]  /*1160*/  @!P1 LDC.64 R2, c[0x0][0x3e0] ;  /* 0x0000f800ff029b82 */ /* 0x000e220000000a00 */
[----:B------:R-:W-:Y:S02]  /*1170*/  ISETP.GE.U32.AND P2, PT, R17, UR6, PT ;  /* 0x0000000611007c0c */ /* 0x000fe4000bf46070 */
[----:B------:R4:W3:Y:S01]  /*1180*/  @!P3 LDG.E R45, desc[UR8][R12.64] ;  /* 0x000000080c2db981 */ /* 0x0008e2000c1e1900 */
[----:B------:R-:W-:-:S02]  /*1190*/  SHF.R.S32.HI R33, RZ, 0x1f, R17 ;  /* 0x0000001fff217819 */ /* 0x000fc40000011411 */
[----:B------:R-:W-:Y:S02]  /*11a0*/  @!P5 IADD3 R19, PT, PT, R19, R11, RZ ;  /* 0x0000000b1313d210 */ /* 0x000fe40007ffe0ff */
[C---:B-1----:R-:W-:Y:S01]  /*11b0*/  @!P5 LEA R20, P3, R18.reuse, R4, 0x1 ;  /* 0x000000041214d211 */ /* 0x042fe200078608ff */
[----:B------:R-:W1:Y:S01]  /*11c0*/  @!P4 LDC.64 R10, c[0x0][0x390] ;  /* 0x0000e400ff0acb82 */ /* 0x000e620000000a00 */
[----:B------:R-:W-:Y:S02]  /*11d0*/  ISETP.GE.AND.EX P2, PT, R33, UR7, PT, P2 ;  /* 0x0000000721007c0c */ /* 0x000fe4000bf46320 */
[----:B------:R-:W-:Y:S02]  /*11e0*/  @!P5 LEA.HI.X R21, R18, R5, R19, 0x1, P3 ;  /* 0x000000051215d211 */ /* 0x000fe400018f0c13 */
[----:B------:R-:W-:Y:S02]  /*11f0*/  SHF.R.S32.HI R37, RZ, 0x1f, R118 ;  /* 0x0000001fff257819 */ /* 0x000fe40000011476 */
[----:B------:R-:W-:Y:S01]  /*1200*/  ISETP.GE.U32.AND P3, PT, R118, UR6, PT ;  /* 0x0000000676007c0c */ /* 0x000fe2000bf66070 */
[----:B----4-:R-:W-:Y:S01]  /*1210*/  @!P4 IMAD R4, R35, R8, RZ ;  /* 0x000000082304c224 */ /* 0x010fe200078e02ff */
[----:B------:R-:W4:Y:S02]  /*1220*/  @!P1 LDC.64 R18, c[0x0][0x390] ;  /* 0x0000e400ff129b82 */ /* 0x000f240000000a00 */
[----:B------:R-:W-:Y:S01]  /*1230*/  ISETP.GE.AND.EX P3, PT, R37, UR7, PT, P3 ;  /* 0x0000000725007c0c */ /* 0x000fe2000bf66330 */
[----:B------:R-:W-:Y:S01]  /*1240*/  @!P4 IMAD R13, R31, R9, R4 ;  /* 0x000000091f0dc224 */ /* 0x000fe200078e0204 */
[----:B------:R-:W-:-:S02]  /*1250*/  @!P4 MOV R4, R122 ;  /* 0x0000007a0004c202 */ /* 0x000fc40000000f00 */
[----:B------:R-:W-:Y:S02]  /*1260*/  @!P4 MOV R5, R125 ;  /* 0x0000007d0005c202 */ /* 0x000fe40000000f00 */
[----:B------:R-:W2:Y:S01]  /*1270*/  @!P2 LDC.64 R6, c[0x0][0x3e0] ;  /* 0x0000f800ff06ab82 */ /* 0x000ea20000000a00 */
[----:B0-----:R-:W-:Y:S02]  /*1280*/  @!P1 IMAD R12, R29, R2, RZ ;  /* 0x000000021d0c9224 */ /* 0x001fe400078e02ff */
[----:B------:R-:W-:Y:S01]  /*1290*/  @!P4 IMAD.WIDE.U32 R8, R31, R8, R4 ;  /* 0x000000081f08c225 */ /* 0x000fe200078e0004 */
[----:B------:R-:W-:Y:S02]  /*12a0*/  MOV R47, RZ ;  /* 0x000000ff002f7202 */ /* 0x000fe40000000f00 */
[----:B------:R-:W-:Y:S02]  /*12b0*/  ISETP.GE.U32.AND P6, PT, R117, UR6, PT ;  /* 0x0000000675007c0c */ /* 0x000fe4000bfc6070 */
[----:B------:R-:W0:Y:S01]  /*12c0*/  @!P3 LDC.64 R4, c[0x0][0x3e0] ;  /* 0x0000f800ff04bb82 */ /* 0x000e220000000a00 */
[----:B------:R-:W-:Y:S01]  /*12d0*/  @!P1 IMAD R29, R15, R3, R12 ;  /* 0x000000030f1d9224 */ /* 0x000fe200078e020c */
[----:B------:R-:W-:Y:S01]  /*12e0*/  @!P4 IADD3 R9, PT, PT, R9, R13, RZ ;  /* 0x0000000d0909c210 */ /* 0x000fe20007ffe0ff */
[----:B------:R2:W3:Y:S01]  /*12f0*/  @!P5 LDG.E R47, desc[UR8][R20.64] ;  /* 0x00000008142fd981 */ /* 0x0004e2000c1e1900 */
[----:B------:R-:W-:-:S02]  /*1300*/  @!P1 MOV R12, R122 ;  /* 0x0000007a000c9202 */ /* 0x000fc40000000f00 */
[----:B------:R-:W-:Y:S01]  /*1310*/  @!P1 MOV R13, R125 ;  /* 0x0000007d000d9202 */ /* 0x000fe20000000f00 */
[----:B------:R-:W-:Y:S01]  /*1320*/  HFMA2 R49, -RZ, RZ, 0, 0 ;  /* 0x00000000ff317431 */ /* 0x000fe200000001ff */
[----:B------:R-:W-:Y:S02]  /*1330*/  ISETP.GE.AND.EX P6, PT, R95, UR7, PT, P6 ;  /* 0x000000075f007c0c */ /* 0x000fe4000bfc6360 */
[C---:B-1----:R-:W-:Y:S01]  /*1340*/  @!P4 LEA R10, P5, R8.reuse, R10, 0x1 ;  /* 0x0000000a080ac211 */ /* 0x042fe200078a08ff */
[----:B------:R-:W-:Y:S02]  /*1350*/  @!P1 IMAD.WIDE.U32 R2, R15, R2, R12 ;  /* 0x000000020f029225 */ /* 0x000fe400078e000c */
[----:B------:R-:W1:Y:S01]  /*1360*/  @!P2 LDC.64 R12, c[0x0][0x390] ;  /* 0x0000e400ff0cab82 */ /* 0x000e620000000a00 */
[----:B------:R-:W-:Y:S02]  /*1370*/  @!P4 LEA.HI.X R11, R8, R11, R9, 0x1, P5 ;  /* 0x0000000b080bc211 */ /* 0x000fe400028f0c09 */
[----:B------:R-:W-:-:S02]  /*1380*/  @!P1 IADD3 R3, PT, PT, R3, R29, RZ ;  /* 0x0000001d03039210 */ /* 0x000fc40007ffe0ff */
[C---:B----4-:R-:W-:Y:S01]  /*1390*/  @!P1 LEA R18, P5, R2.reuse, R18, 0x1 ;  /* 0x0000001202129211 */ /* 0x050fe200078a08ff */
[----:B------:R4:W3:Y:S02]  /*13a0*/  @!P4 LDG.E R49, desc[UR8][R10.64] ;  /* 0x000000080a31c981 */ /* 0x0008e4000c1e1900 */
[----:B------:R-:W1:Y:S01]  /*13b0*/  @!P3 LDC.64 R8, c[0x0][0x390] ;  /* 0x0000e400ff08bb82 */ /* 0x000e620000000a00 */
[----:B------:R-:W-:Y:S01]  /*13c0*/  @!P1 LEA.HI.X R19, R2, R19, R3, 0x1, P5 ;  /* 0x0000001302139211 */ /* 0x000fe200028f0c03 */
[----:B--2---:R-:W-:Y:S01]  /*13d0*/  @!P2 IMAD R20, R33, R6, RZ ;  /* 0x000000062114a224 */ /* 0x004fe200078e02ff */
[----:B------:R-:W-:Y:S02]  /*13e0*/  ISETP.GE.U32.AND P5, PT, R116, UR6, PT ;  /* 0x0000000674007c0c */ /* 0x000fe4000bfa6070 */
[----:B----4-:R-:W-:-:S03]  /*13f0*/  @!P2 MOV R10, R122 ;  /* 0x0000007a000aa202 */ /* 0x010fc60000000f00 */
[----:B------:R-:W2:Y:S01]  /*1400*/  @!P6 LDC.64 R2, c[0x0][0x3e0] ;  /* 0x0000f800ff02eb82 */ /* 0x000ea20000000a00 */
[----:B------:R-:W-:Y:S01]  /*1410*/  @!P2 MOV R11, R125 ;  /* 0x0000007d000ba202 */ /* 0x000fe20000000f00 */
[----:B------:R-:W-:Y:S01]  /*1420*/  @!P2 IMAD R21, R17, R7, R20 ;  /* 0x000000071115a224 */ /* 0x000fe200078e0214 */
[----:B------:R-:W-:Y:S01]  /*1430*/  ISETP.GE.AND.EX P5, PT, R94, UR7, PT, P5 ;  /* 0x000000075e007c0c */ /* 0x000fe2000bfa6350 */
[----:B0-----:R-:W-:Y:S02]  /*1440*/  @!P3 IMAD R15, R37, R4, RZ ;  /* 0x00000004250fb224 */ /* 0x001fe400078e02ff */
[----:B------:R-:W-:Y:S01]  /*1450*/  @!P2 IMAD.WIDE.U32 R6, R17, R6, R10 ;  /* 0x000000061106a225 */ /* 0x000fe200078e000a */
[----:B------:R-:W-:Y:S02]  /*1460*/  @!P3 MOV R10, R122 ;  /* 0x0000007a000ab202 */ /* 0x000fe40000000f00 */
[----:B------:R-:W-:Y:S01]  /*1470*/  @!P3 MOV R11, R125 ;  /* 0x0000007d000bb202 */ /* 0x000fe20000000f00 */
[C---:B------:R-:W-:Y:S01]  /*1480*/  @!P3 IMAD R15, R118.reuse, R5, R15 ;  /* 0x00000005760fb224 */ /* 0x040fe200078e020f */
[----:B------:R-:W-:Y:S01]  /*1490*/  MOV R53, RZ ;  /* 0x000000ff00357202 */ /* 0x000fe20000000f00 */
[----:B------:R-:W-:-:S03]  /*14a0*/  @!P3 IMAD.WIDE.U32 R4, R118, R4, R10 ;  /* 0x000000047604b225 */ /* 0x000fc600078e000a */
[----:B------:R-:W0:Y:S02]  /*14b0*/  @!P6 LDC.64 R10, c[0x0][0x390] ;  /* 0x0000e400ff0aeb82 */ /* 0x000e240000000a00 */
[----:B------:R4:W3:Y:S01]  /*14c0*/  @!P1 LDG.E R53, desc[UR8][R18.64] ;  /* 0x0000000812359981 */ /* 0x0008e2000c1e1900 */
[----:B------:R-:W-:Y:S02]  /*14d0*/  @!P2 IADD3 R7, PT, PT, R7, R21, RZ ;  /* 0x000000150707a210 */ /* 0x000fe40007ffe0ff */
[C---:B-1----:R-:W-:Y:S02]  /*14e0*/  @!P2 LEA R12, P1, R6.reuse, R12, 0x1 ;  /* 0x0000000c060ca211 */ /* 0x042fe400078208ff */
[----:B------:R-:W-:Y:S02]  /*14f0*/  ISETP.GE.U32.AND P4, PT, R115, UR6, PT ;  /* 0x0000000673007c0c */ /* 0x000fe4000bf86070 */
[----:B------:R-:W-:Y:S01]  /*1500*/  @!P2 LEA.HI.X R13, R6, R13, R7, 0x1, P1 ;  /* 0x0000000d060da211 */ /* 0x000fe200008f0c07 */
[----:B----4-:R-:W1:Y:S01]  /*1510*/  @!P5 LDC.64 R18, c[0x0][0x3e0] ;  /* 0x0000f800ff12db82 */ /* 0x010e620000000a00 */
[----:B------:R-:W-:-:S02]  /*1520*/  @!P3 IADD3 R5, PT, PT, R5, R15, RZ ;  /* 0x0000000f0505b210 */ /* 0x000fc40007ffe0ff */
[C---:B------:R-:W-:Y:S02]  /*1530*/  @!P3 LEA R8, P1, R4.reuse, R8, 0x1 ;  /* 0x000000080408b211 */ /* 0x040fe400078208ff */
[----:B------:R-:W-:Y:S01]  /*1540*/  ISETP.GE.AND.EX P4, PT, R93, UR7, PT, P4 ;  /* 0x000000075d007c0c */ /* 0x000fe2000bf86340 */
[----:B--2---:R-:W-:Y:S01]  /*1550*/  @!P6 IMAD R6, R95, R2, RZ ;  /* 0x000000025f06e224 */ /* 0x004fe200078e02ff */
[----:B------:R-:W-:Y:S01]  /*1560*/  @!P3 LEA.HI.X R9, R4, R9, R5, 0x1, P1 ;  /* 0x000000090409b211 */ /* 0x000fe200008f0c05 */
[----:B------:R-:W-:Y:S01]  /*1570*/  HFMA2 R78, -RZ, RZ, 0, 0 ;  /* 0x00000000ff4e7431 */ /* 0x000fe200000001ff */
[----:B------:R-:W-:Y:S02]  /*1580*/  @!P6 MOV R4, R122 ;  /* 0x0000007a0004e202 */ /* 0x000fe40000000f00 */
[----:B------:R-:W-:Y:S01]  /*1590*/  @!P6 MOV R5, R125 ;  /* 0x0000007d0005e202 */ /* 0x000fe20000000f00 */
[C---:B------:R-:W-:Y:S01]  /*15a0*/  @!P6 IMAD R15, R117.reuse, R3, R6 ;  /* 0x00000003750fe224 */ /* 0x040fe200078e0206 */
[----:B------:R-:W-:Y:S01]  /*15b0*/  ISETP.GE.U32.AND P1, PT, R114, UR6, PT ;  /* 0x0000000672007c0c */ /* 0x000fe2000bf26070 */
[----:B------:R-:W2:Y:S01]  /*15c0*/  @!P5 LDC.64 R6, c[0x0][0x390] ;  /* 0x0000e400ff06db82 */ /* 0x000ea20000000a00 */
[----:B------:R-:W-:-:S02]  /*15d0*/  @!P6 IMAD.WIDE.U32 R2, R117, R2, R4 ;  /* 0x000000027502e225 */ /* 0x000fc400078e0004 */
[----:B------:R-:W-:Y:S01]  /*15e0*/  ISETP.GE.AND.EX P1, PT, R92, UR7, PT, P1 ;  /* 0x000000075c007c0c */ /* 0x000fe2000bf26310 */
[----:B------:R4:W5:Y:S02]  /*15f0*/  @!P3 LDG.E R78, desc[UR8][R8.64] ;  /* 0x00000008084eb981 */ /* 0x000964000c1e1900 */
[----:B------:R-:W-:Y:S02]  /*1600*/  @!P6 IADD3 R3, PT, PT, R3, R15, RZ ;  /* 0x0000000f0303e210 */ /* 0x000fe40007ffe0ff */
[----:B------:R-:W2:Y:S01]  /*1610*/  @!P4 LDC.64 R4, c[0x0][0x3e0] ;  /* 0x0000f800ff04cb82 */ /* 0x000ea20000000a00 */
[----:B0-----:R-:W-:Y:S01]  /*1620*/  @!P6 LEA R10, P3, R2, R10, 0x1 ;  /* 0x0000000a020ae211 */ /* 0x001fe200078608ff */
[----:B-1----:R-:W-:-:S03]  /*1630*/  @!P5 IMAD R15, R94, R18, RZ ;  /* 0x000000125e0fd224 */ /* 0x002fc600078e02ff */
[----:B------:R-:W-:Y:S02]  /*1640*/  @!P6 LEA.HI.X R11, R2, R11, R3, 0x1, P3 ;  /* 0x0000000b020be211 */ /* 0x000fe400018f0c03 */
[----:B------:R-:W-:Y:S01]  /*1650*/  @!P5 MOV R2, R122 ;  /* 0x0000007a0002d202 */ /* 0x000fe20000000f00 */
[----:B------:R-:W-:Y:S01]  /*1660*/  HFMA2 R24, -RZ, RZ, 0, 0 ;  /* 0x00000000ff187431 */ /* 0x000fe200000001ff */
[----:B------:R-:W-:Y:S01]  /*1670*/  @!P5 MOV R3, R125 ;  /* 0x0000007d0003d202 */ /* 0x000fe20000000f00 */
[C---:B------:R-:W-:Y:S01]  /*1680*/  @!P5 IMAD R15, R116.reuse, R19, R15 ;  /* 0x00000013740fd224 */ /* 0x040fe200078e020f */
[----:B----4-:R-:W0:Y:S01]  /*1690*/  @!P1 LDC.64 R8, c[0x0][0x3e0] ;  /* 0x0000f800ff089b82 */ /* 0x010e220000000a00 */
[----:B------:R-:W-:Y:S01]  /*16a0*/  @!P5 IMAD.WIDE.U32 R18, R116, R18, R2 ;  /* 0x000000127412d225 */ /* 0x000fe200078e0002 */
[----:B------:R-:W-:Y:S01]  /*16b0*/  ISETP.GE.U32.AND P3, PT, R113, UR6, PT ;  /* 0x0000000671007c0c */ /* 0x000fe2000bf66070 */
[----:B------:R2:W4:Y:S05]  /*16c0*/  @!P6 LDG.E R24, desc[UR8][R10.64] ;  /* 0x000000080a18e981 */ /* 0x00052a000c1e1900 */
[----:B------:R-:W1:Y:S01]  /*16d0*/  @!P4 LDC.64 R2, c[0x0][0x390] ;  /* 0x0000e400ff02cb82 */ /* 0x000e620000000a00 */
[----:B------:R-:W-:-:S02]  /*16e0*/  ISETP.GE.AND.EX P3, PT, R91, UR7, PT, P3 ;  /* 0x000000075b007c0c */ /* 0x000fc4000bf66330 */
[----:B------:R-:W-:Y:S02]  /*16f0*/  @!P5 IADD3 R15, PT, PT, R19, R15, RZ ;  /* 0x0000000f130fd210 */ /* 0x000fe40007ffe0ff */
[C---:B--2---:R-:W-:Y:S01]  /*1700*/  @!P5 LEA R10, P6, R18.reuse, R6, 0x1 ;  /* 0x00000006120ad211 */ /* 0x044fe200078c08ff */
[----:B------:R-:W-:Y:S01]  /*1710*/  @!P4 IMAD R6, R93, R4, RZ ;  /* 0x000000045d06c224 */ /* 0x000fe200078e02ff */
[----:B------:R-:W-:Y:S02]  /*1720*/  @!P4 MOV R19, R125 ;  /* 0x0000007d0013c202 */ /* 0x000fe40000000f00 */
[----:B------:R-:W-:Y:S02]  /*1730*/  @!P5 LEA.HI.X R11, R18, R7, R15, 0x1, P6 ;  /* 0x00000007120bd211 */ /* 0x000fe400030f0c0f */
[----:B------:R-:W-:Y:S01]  /*1740*/  @!P4 MOV R18, R122 ;  /* 0x0000007a0012c202 */ /* 0x000fe20000000f00 */
[C---:B------:R-:W-:Y:S01]  /*1750*/  @!P4 IMAD R15, R115.reuse, R5, R6 ;  /* 0x00000005730fc224 */ /* 0x040fe200078e0206 */
[----:B------:R-:W-:Y:S01]  /*1760*/  MOV R20, RZ ;  /* 0x000000ff00147202 */ /* 0x000fe20000000f00 */
[----:B------:R-:W2:Y:S01]  /*1770*/  @!P1 LDC.64 R6, c[0x0][0x390] ;  /* 0x0000e400ff069b82 */ /* 0x000ea20000000a00 */
[----:B------:R-:W-:Y:S01]  /*1780*/  ISETP.GE.U32.AND P6, PT, R112, UR6, PT ;  /* 0x0000000670007c0c */ /* 0x000fe2000bfc6070 */
[----:B------:R-:W-:-:S03]  /*1790*/  @!P4 IMAD.WIDE.U32 R18, R115, R4, R18 ;  /* 0x000000047312c225 */ /* 0x000fc600078e0012 */
[----:B------:R0:W3:Y:S03]  /*17a0*/  @!P5 LDG.E R20, desc[UR8][R10.64] ;  /* 0x000000080a14d981 */ /* 0x0000e6000c1e1900 */
[----:B------:R-:W2:Y:S01]  /*17b0*/  @!P3 LDC.64 R4, c[0x0][0x3e0] ;  /* 0x0000f800ff04bb82 */ /* 0x000ea20000000a00 */
[----:B------:R-:W-:Y:S02]  /*17c0*/  ISETP.GE.AND.EX P5, PT, R90, UR7, PT, P6 ;  /* 0x000000075a007c0c */ /* 0x000fe4000bfa6360 */
[----:B------:R-:W-:Y:S02]  /*17d0*/  @!P4 IADD3 R15, PT, PT, R19, R15, RZ ;  /* 0x0000000f130fc210 */ /* 0x000fe40007ffe0ff */
[----:B-1----:R-:W-:Y:S01]  /*17e0*/  @!P4 LEA R28, P6, R18, R2, 0x1 ;  /* 0x00000002121cc211 */ /* 0x002fe200078c08ff */
[----:B0-----:R-:W-:-:S03]  /*17f0*/  @!P1 IMAD R2, R92, R8, RZ ;  /* 0x000000085c029224 */ /* 0x001fc600078e02ff */
[----:B------:R-:W-:Y:S01]  /*1800*/  @!P4 LEA.HI.X R29, R18, R3, R15, 0x1, P6 ;  /* 0x00000003121dc211 */ /* 0x000fe200030f0c0f */
[C---:B------:R-:W-:Y:S01]  /*1810*/  @!P1 IMAD R15, R114.reuse, R9, R2 ;  /* 0x00000009720f9224 */ /* 0x040fe200078e0202 */
[----:B------:R-:W-:Y:S02]  /*1820*/  @!P1 MOV R2, R122 ;  /* 0x0000007a00029202 */ /* 0x000fe40000000f00 */
[----:B------:R-:W-:Y:S02]  /*1830*/  @!P1 MOV R3, R125 ;  /* 0x0000007d00039202 */ /* 0x000fe40000000f00 */
[----:B------:R-:W-:Y:S02]  /*1840*/  CS2R R18, SRZ ;  /* 0x0000000000127805 */ /* 0x000fe4000001ff00 */
[----:B------:R-:W-:Y:S01]  /*1850*/  ISETP.GE.U32.AND P6, PT, R111, UR6, PT ;  /* 0x000000066f007c0c */ /* 0x000fe2000bfc6070 */
[----:B------:R-:W0:Y:S01]  /*1860*/  @!P5 LDC.64 R10, c[0x0][0x3e0] ;  /* 0x0000f800ff0adb82 */ /* 0x000e220000000a00 */
[----:B------:R-:W-:-:S02]  /*1870*/  @!P1 IMAD.WIDE.U32 R8, R114, R8, R2 ;  /* 0x0000000872089225 */ /* 0x000fc400078e0002 */
[----:B------:R2:W3:Y:S05]  /*1880*/  @!P4 LDG.E R18, desc[UR8][R28.64] ;  /* 0x000000081c12c981 */ /* 0x0004ea000c1e1900 */
[----:B------:R-:W1:Y:S01]  /*1890*/  @!P3 LDC.64 R2, c[0x0][0x390] ;  /* 0x0000e400ff02bb82 */ /* 0x000e620000000a00 */
[----:B------:R-:W-:Y:S02]  /*18a0*/  ISETP.GE.AND.EX P6, PT, R89, UR7, PT, P6 ;  /* 0x0000000759007c0c */ /* 0x000fe4000bfc6360 */
[----:B------:R-:W-:Y:S02]  /*18b0*/  @!P1 IADD3 R9, PT, PT, R9, R15, RZ ;  /* 0x0000000f09099210 */ /* 0x000fe40007ffe0ff */
[----:B--2---:R-:W-:Y:S01]  /*18c0*/  @!P1 LEA R28, P4, R8, R6, 0x1 ;  /* 0x00000006081c9211 */ /* 0x004fe200078808ff */
[----:B------:R-:W-:Y:S01]  /*18d0*/  @!P3 IMAD R6, R91, R4, RZ ;  /* 0x000000045b06b224 */ /* 0x000fe200078e02ff */
[----:B------:R-:W-:-:S02]  /*18e0*/  IADD3 R33, PT, PT, R0, 0xd0, RZ ;  /* 0x000000d000217810 */ /* 0x000fc40007ffe0ff */
[----:B------:R-:W-:Y:S01]  /*18f0*/  @!P1 LEA.HI.X R29, R8, R7, R9, 0x1, P4 ;  /* 0x00000007081d9211 */ /* 0x000fe200020f0c09 */
[----:B------:R-:W-:Y:S01]  /*1900*/  @!P3 IMAD R17, R113, R5, R6 ;  /* 0x000000057111b224 */ /* 0x000fe200078e0206 */
[----:B------:R-:W-:Y:S01]  /*1910*/  ISETP.GE.U32.AND P4, PT, R33, UR6, PT ;  /* 0x0000000621007c0c */ /* 0x000fe2000bf86070 */
[----:B------:R-:W-:Y:S01]  /*1920*/  HFMA2 R15, -RZ, RZ, 0, 0 ;  /* 0x00000000ff0f7431 */ /* 0x000fe200000001ff */
[----:B------:R-:W-:Y:S01]  /*1930*/  SHF.R.S32.HI R21, RZ, 0x1f, R33 ;  /* 0x0000001fff157819 */ /* 0x000fe20000011421 */
[----:B------:R-:W2:Y:S01]  /*1940*/  @!P6 LDC.64 R8, c[0x0][0x3e0] ;  /* 0x0000f800ff08eb82 */ /* 0x000ea20000000a00 */
[----:B------:R-:W-:Y:S02]  /*1950*/  @!P3 MOV R6, R122 ;  /* 0x0000007a0006b202 */ /* 0x000fe40000000f00 */
[----:B------:R-:W-:Y:S02]  /*1960*/  @!P3 MOV R7, R125 ;  /* 0x0000007d0007b202 */ /* 0x000fe40000000f00 */
[----:B------:R-:W-:Y:S01]  /*1970*/  ISETP.GE.AND.EX P4, PT, R21, UR7, PT, P4 ;  /* 0x0000000715007c0c */ /* 0x000fe2000bf86340 */
[----:B------:R-:W-:Y:S01]  /*1980*/  @!P3 IMAD.WIDE.U32 R4, R113, R4, R6 ;  /* 0x000000047104b225 */ /* 0x000fe200078e0006 */
[----:B------:R1:W3:Y:S02]  /*1990*/  @!P1 LDG.E R15, desc[UR8][R28.64] ;  /* 0x000000081c0f9981 */ /* 0x0002e4000c1e1900 */
[----:B------:R-:W2:Y:S02]  /*19a0*/  @!P5 LDC.64 R6, c[0x0][0x390] ;  /* 0x0000e400ff06db82 */ /* 0x000ea40000000a00 */
[----:B------:R-:W-:Y:S01]  /*19b0*/  @!P3 IADD3 R5, PT, PT, R5, R17, RZ ;  /* 0x000000110505b210 */ /* 0x000fe20007ffe0ff */
[----:B0-----:R-:W-:Y:S01]  /*19c0*/  @!P5 IMAD R17, R90, R10, RZ ;  /* 0x0000000a5a11d224 */ /* 0x001fe200078e02ff */
[----:B-1----:R-:W-:-:S03]  /*19d0*/  @!P3 LEA R28, P1, R4, R2, 0x1 ;  /* 0x00000002041cb211 */ /* 0x002fc600078208ff */
[----:B------:R-:W-:Y:S01]  /*19e0*/  @!P5 IMAD R11, R112, R11, R17 ;  /* 0x0000000b700bd224 */ /* 0x000fe200078e0211 */
[----:B------:R-:W-:Y:S02]  /*19f0*/  @!P3 LEA.HI.X R29, R4, R3, R5, 0x1, P1 ;  /* 0x00000003041db211 */ /* 0x000fe400008f0c05 */
[----:B------:R-:W0:Y:S01]  /*1a00*/  @!P4 LDC.64 R2, c[0x0][0x3e0] ;  /* 0x0000f800ff02cb82 */ /* 0x000e220000000a00 */
[----:B------:R-:W-:Y:S01]  /*1a10*/  HFMA2 R17, -RZ, RZ, 0, 0 ;  /* 0x00000000ff117431 */ /* 0x000fe200000001ff */
[----:B------:R-:W-:Y:S02]  /*1a20*/  @!P5 MOV R30, R122 ;  /* 0x0000007a001ed202 */ /* 0x000fe40000000f00 */
[----:B------:R-:W-:Y:S02]  /*1a30*/  @!P5 MOV R31, R125 ;  /* 0x0000007d001fd202 */ /* 0x000fe40000000f00 */
[----:B------:R-:W-:Y:S02]  /*1a40*/  IADD3 R35, PT, PT, R0, 0xd8, RZ ;  /* 0x000000d800237810 */ /* 0x000fe40007ffe0ff */
[----:B------:R-:W1:Y:S01]  /*1a50*/  @!P6 LDC.64 R4, c[0x0][0x390] ;  /* 0x0000e400ff04eb82 */ /* 0x000e620000000a00 */
[----:B------:R-:W-:Y:S01]  /*1a60*/  @!P5 IMAD.WIDE.U32 R30, R112, R10, R30 ;  /* 0x0000000a701ed225 */ /* 0x000fe200078e001e */
[----:B------:R-:W-:Y:S01]  /*1a70*/  ISETP.GE.U32.AND P1, PT, R35, UR6, PT ;  /* 0x0000000623007c0c */ /* 0x000fe2000bf26070 */
[----:B------:R2:W3:Y:S01]  /*1a80*/  @!P3 LDG.E R17, desc[UR8][R28.64] ;  /* 0x000000081c11b981 */ /* 0x0004e2000c1e1900 */
[----:B------:R-:W-:-:S02]  /*1a90*/  SHF.R.S32.HI R37, RZ, 0x1f, R35 ;  /* 0x0000001fff257819 */ /* 0x000fc40000011423 */
[C---:B--2---:R-:W-:Y:S02]  /*1aa0*/  @!P5 LEA R10, P3, R30.reuse, R6, 0x1 ;  /* 0x000000061e0ad211 */ /* 0x044fe400078608ff */
[----:B------:R-:W-:Y:S01]  /*1ab0*/  ISETP.GE.AND.EX P1, PT, R37, UR7, PT, P1 ;  /* 0x0000000725007c0c */ /* 0x000fe2000bf26310 */
[----:B------:R-:W-:Y:S01]  /*1ac0*/  @!P6 IMAD R6, R89, R8, RZ ;  /* 0x000000085906e224 */ /* 0x000fe200078e02ff */
[----:B------:R-:W-:Y:S02]  /*1ad0*/  @!P5 IADD3 R0, PT, PT, R31, R11, RZ ;  /* 0x0000000b1f00d210 */ /* 0x000fe40007ffe0ff */
[----:B------:R-:W-:Y:S02]  /*1ae0*/  @!P6 MOV R28, R122 ;  /* 0x0000007a001ce202 */ /* 0x000fe40000000f00 */
[----:B------:R-:W-:Y:S01]  /*1af0*/  @!P6 MOV R29, R125 ;  /* 0x0000007d001de202 */ /* 0x000fe20000000f00 */
[----:B------:R-:W-:Y:S01]  /*1b00*/  @!P6 IMAD R31, R111, R9, R6 ;  /* 0x000000096f1fe224 */ /* 0x000fe200078e0206 */
[----:B------:R-:W-:-:S02]  /*1b10*/  @!P5 LEA.HI.X R11, R30, R7, R0, 0x1, P3 ;  /* 0x000000071e0bd211 */ /* 0x000fc400018f0c00 */
[----:B------:R-:W2:Y:S01]  /*1b20*/  @!P4 LDC.64 R6, c[0x0][0x390] ;  /* 0x0000e400ff06cb82 */ /* 0x000ea20000000a00 */
[----:B------:R-:W-:-:S04]  /*1b30*/  @!P6 IMAD.WIDE.U32 R28, R111, R8, R28 ;  /* 0x000000086f1ce225 */ /* 0x000fc800078e001c */
[----:B------:R-:W-:Y:S01]  /*1b40*/  HFMA2 R57, -RZ, RZ, 0, 0 ;  /* 0x00000000ff397431 */ /* 0x000fe200000001ff */
[----:B------:R-:W3:Y:S01]  /*1b50*/  @!P5 LDG.E R19, desc[UR8][R10.64] ;  /* 0x000000080a13d981 */ /* 0x000ee2000c1e1900 */
[----:B0-----:R-:W-:Y:S02]  /*1b60*/  @!P4 IMAD R26, R21, R2, RZ ;  /* 0x00000002151ac224 */ /* 0x001fe400078e02ff */
[----:B------:R-:W-:Y:S01]  /*1b70*/  HFMA2 R21, -RZ, RZ, 0, 0 ;  /* 0x00000000ff157431 */ /* 0x000fe200000001ff */
[----:B------:R-:W-:Y:S01]  /*1b80*/  @!P6 IADD3 R0, PT, PT, R29, R31, RZ ;  /* 0x0000001f1d00e210 */ /* 0x000fe20007ffe0ff */
[----:B------:R-:W0:Y:S01]  /*1b90*/  @!P1 LDC.64 R8, c[0x0][0x3e0] ;  /* 0x0000f800ff089b82 */ /* 0x000e220000000a00 */
[C---:B-1----:R-:W-:Y:S01]  /*1ba0*/  @!P6 LEA R4, P3, R28.reuse, R4, 0x1 ;  /* 0x000000041c04e211 */ /* 0x042fe200078608ff */
[----:B------:R-:W3:Y:S03]  /*1bb0*/  @!P2 LDG.E R57, desc[UR8][R12.64] ;  /* 0x000000080c39a981 */ /* 0x000ee6000c1e1900 */
[----:B------:R-:W-:-:S02]  /*1bc0*/  @!P6 LEA.HI.X R5, R28, R5, R0, 0x1, P3 ;  /* 0x000000051c05e211 */ /* 0x000fc400018f0c00 */
[----:B------:R-:W-:Y:S02]  /*1bd0*/  ISETP.GE.U32.AND P3, PT, R110, UR6, PT ;  /* 0x000000066e007c0c */ /* 0x000fe4000bf66070 */
[----:B------:R-:W-:Y:S01]  /*1be0*/  @!P4 MOV R28, R122 ;  /* 0x0000007a001cc202 */ /* 0x000fe20000000f00 */
[----:B------:R1:W3:Y:S01]  /*1bf0*/  @!P6 LDG.E R21, desc[UR8][R4.64] ;  /* 0x000000080415e981 */ /* 0x0002e2000c1e1900 */
[----:B------:R-:W-:Y:S02]  /*1c00*/  @!P4 MOV R29, R125 ;  /* 0x0000007d001dc202 */ /* 0x000fe40000000f00 */
[----:B------:R-:W-:Y:S01]  /*1c10*/  ISETP.GE.AND.EX P3, PT, R88, UR7, PT, P3 ;  /* 0x0000000758007c0c */ /* 0x000fe2000bf66330 */
[----:B------:R-:W-:Y:S01]  /*1c20*/  @!P4 IMAD R3, R33, R3, R26 ;  /* 0x000000032103c224 */ /* 0x000fe200078e021a */
[----:B------:R-:W-:Y:S01]  /*1c30*/  ISETP.GE.U32.AND P5, PT, R109, UR6, PT ;  /* 0x000000066d007c0c */ /* 0x000fe2000bfa6070 */
[----:B------:R-:W-:Y:S01]  /*1c40*/  @!P4 IMAD.WIDE.U32 R28, R33, R2, R28 ;  /* 0x00000002211cc225 */ /* 0x000fe200078e001c */
[----:B-1----:R-:W1:Y:S02]  /*1c50*/  @!P1 LDC.64 R4, c[0x0][0x390] ;  /* 0x0000e400ff049b82 */ /* 0x002e640000000a00 */
[----:B------:R-:W-:-:S02]  /*1c60*/  ISETP.GE.AND.EX P5, PT, R87, UR7, PT, P5 ;  /* 0x0000000757007c0c */ /* 0x000fc4000bfa6350 */
[----:B------:R-:W-:Y:S02]  /*1c70*/  @!P4 IADD3 R0, PT, PT, R29, R3, RZ ;  /* 0x000000031d00c210 */ /* 0x000fe40007ffe0ff */
[C---:B--2---:R-:W-:Y:S01]  /*1c80*/  @!P4 LEA R10, P2, R28.reuse, R6, 0x1 ;  /* 0x000000061c0ac211 */ /* 0x044fe200078408ff */
[----:B0-----:R-:W-:Y:S01]  /*1c90*/  @!P1 IMAD R6, R37, R8, RZ ;  /* 0x0000000825069224 */ /* 0x001fe200078e02ff */
[----:B------:R-:W-:Y:S01]  /*1ca0*/  @!P1 MOV R12, R122 ;  /* 0x0000007a000c9202 */ /* 0x000fe20000000f00 */
[----:B------:R-:W0:Y:S01]  /*1cb0*/  @!P3 LDC.64 R2, c[0x0][0x3e0] ;  /* 0x0000f800ff02bb82 */ /* 0x000e220000000a00 */
[----:B------:R-:W-:Y:S02]  /*1cc0*/  @!P4 LEA.HI.X R11, R28, R7, R0, 0x1, P2 ;  /* 0x000000071c0bc211 */ /* 0x000fe400010f0c00 */
[----:B------:R-:W-:Y:S02]  /*1cd0*/  ISETP.GE.U32.AND P2, PT, R108, UR6, PT ;  /* 0x000000066c007c0c */ /* 0x000fe4000bf46070 */
[----:B------:R-:W-:Y:S01]  /*1ce0*/  @!P1 MOV R13, R125 ;  /* 0x0000007d000d9202 */ /* 0x000fe20000000f00 */
[C---:B------:R-:W-:Y:S01]  /*1cf0*/  @!P1 IMAD R29, R35.reuse, R9, R6 ;  /* 0x00000009231d9224 */ /* 0x040fe200078e0206 */
[----:B------:R-:W-:Y:S01]  /*1d00*/  MOV R63, RZ ;  /* 0x000000ff003f7202 */ /* 0x000fe20000000f00 */
[----:B------:R-:W2:Y:S01]  /*1d10*/  @!P5 LDC.64 R6, c[0x0][0x3e0] ;  /* 0x0000f800ff06db82 */ /* 0x000ea20000000a00 */
[----:B------:R-:W-:Y:S01]  /*1d20*/  ISETP.GE.AND.EX P2, PT, R86, UR7, PT, P2 ;  /* 0x0000000756007c0c */ /* 0x000fe2000bf46320 */
[----:B------:R-:W-:-:S03]  /*1d30*/  @!P1 IMAD.WIDE.U32 R8, R35, R8, R12 ;  /* 0x0000000823089225 */ /* 0x000fc600078e000c */
[----:B------:R1:W3:Y:S02]  /*1d40*/  @!P4 LDG.E R63, desc[UR8][R10.64] ;  /* 0x000000080a3fc981 */ /* 0x0002e4000c1e1900 */
[----:B------:R-:W-:Y:S02]  /*1d50*/  @!P1 IADD3 R0, PT, PT, R9, R29, RZ ;  /* 0x0000001d09009210 */ /* 0x000fe40007ffe0ff */
[C---:B-1----:R-:W-:Y:S01]  /*1d60*/  @!P1 LEA R28, P4, R8.reuse, R4, 0x1 ;  /* 0x00000004081c9211 */ /* 0x042fe200078808ff */
[----:B------:R-:W1:Y:S03]  /*1d70*/  @!P3 LDC.64 R10, c[0x0][0x390] ;  /* 0x0000e400ff0abb82 */ /* 0x000e660000000a00 */
[----:B------:R-:W-:-:S05]  /*1d80*/  @!P1 LEA.HI.X R29, R8, R5, R0, 0x1, P4 ;  /* 0x00000005081d9211 */ /* 0x000fca00020f0c00 */
[----:B------:R-:W5:Y:S08]  /*1d90*/  @!P5 LDC.64 R4, c[0x0][0x390] ;  /* 0x0000e400ff04db82 */ /* 0x000f700000000a00 */
[----:B------:R-:W4:Y:S01]  /*1da0*/  @!P2 LDC.64 R8, c[0x0][0x3e0] ;  /* 0x0000f800ff08ab82 */ /* 0x000f220000000a00 */
[----:B0-----:R-:W-:Y:S01]  /*1db0*/  @!P3 IMAD R0, R88, R2, RZ ;  /* 0x000000025800b224 */ /* 0x001fe200078e02ff */
[----:B------:R-:W-:-:S02]  /*1dc0*/  @!P3 MOV R32, R122 ;  /* 0x0000007a0020b202 */ /* 0x000fc40000000f00 */
[----:B------:R-:W-:Y:S02]  /*1dd0*/  @!P3 MOV R33, R125 ;  /* 0x0000007d0021b202 */ /* 0x000fe40000000f00 */
[----:B------:R-:W-:Y:S01]  /*1de0*/  ISETP.GE.U32.AND P4, PT, R107, UR6, PT ;  /* 0x000000066b007c0c */ /* 0x000fe2000bf86070 */
[C---:B------:R-:W-:Y:S01]  /*1df0*/  @!P3 IMAD R3, R110.reuse, R3, R0 ;  /* 0x000000036e03b224 */ /* 0x040fe200078e0200 */
[----:B------:R-:W-:Y:S01]  /*1e00*/  @!P5 MOV R12, R122 ;  /* 0x0000007a000cd202 */ /* 0x000fe20000000f00 */
[----:B--2---:R-:W-:Y:S01]  /*1e10*/  @!P5 IMAD R0, R87, R6, RZ ;  /* 0x000000065700d224 */ /* 0x004fe200078e02ff */
[----:B------:R-:W-:Y:S01]  /*1e20*/  ISETP.GE.AND.EX P4, PT, R85, UR7, PT, P4 ;  /* 0x0000000755007c0c */ /* 0x000fe2000bf86340 */
[----:B------:R-:W-:Y:S01]  /*1e30*/  @!P3 IMAD.WIDE.U32 R32, R110, R2, R32 ;  /* 0x000000026e20b225 */ /* 0x000fe200078e0020 */
[----:B------:R-:W-:-:S03]  /*1e40*/  @!P5 MOV R13, R125 ;  /* 0x0000007d000dd202 */ /* 0x000fc60000000f00 */
[----:B------:R-:W-:Y:S01]  /*1e50*/  @!P5 IMAD R35, R109, R7, R0 ;  /* 0x000000076d23d224 */ /* 0x000fe200078e0200 */
[----:B------:R-:W-:Y:S01]  /*1e60*/  @!P3 IADD3 R0, PT, PT, R33, R3, RZ ;  /* 0x000000032100b210 */ /* 0x000fe20007ffe0ff */
[----:B------:R-:W-:Y:S01]  /*1e70*/  @!P5 IMAD.WIDE.U32 R12, R109, R6, R12 ;  /* 0x000000066d0cd225 */ /* 0x000fe200078e000c */
[C---:B-1----:R-:W-:Y:S01]  /*1e80*/  @!P3 LEA R30, P6, R32.reuse, R10, 0x1 ;  /* 0x0000000a201eb211 */ /* 0x042fe200078c08ff */
[----:B------:R-:W0:Y:S03]  /*1e90*/  @!P2 LDC.64 R6, c[0x0][0x390] ;  /* 0x0000e400ff06ab82 */ /* 0x000e260000000a00 */
[----:B------:R-:W-:Y:S02]  /*1ea0*/  @!P3 LEA.HI.X R31, R32, R11, R0, 0x1, P6 ;  /* 0x0000000b201fb211 */ /* 0x000fe400030f0c00 */
[----:B-----5:R-:W-:Y:S01]  /*1eb0*/  @!P5 LEA R10, P6, R12, R4, 0x1 ;  /* 0x000000040c0ad211 */ /* 0x020fe200078c08ff */
[----:B----4-:R-:W-:Y:S01]  /*1ec0*/  @!P2 IMAD R4, R86, R8, RZ ;  /* 0x000000085604a224 */ /* 0x010fe200078e02ff */
[----:B------:R-:W-:Y:S01]  /*1ed0*/  @!P5 IADD3 R0, PT, PT, R13, R35, RZ ;  /* 0x000000230d00d210 */ /* 0x000fe20007ffe0ff */
[----:B------:R-:W1:Y:S01]  /*1ee0*/  @!P4 LDC.64 R2, c[0x0][0x3e0] ;  /* 0x0000f800ff02cb82 */ /* 0x000e620000000a00 */
[----:B------:R-:W-:-:S02]  /*1ef0*/  HFMA2 R51, -RZ, RZ, 0, 0 ;  /* 0x00000000ff337431 */ /* 0x000fc400000001ff */
[----:B------:R-:W-:Y:S01]  /*1f00*/  @!P2 IMAD R13, R108, R9, R4 ;  /* 0x000000096c0da224 */ /* 0x000fe200078e0204 */
[----:B------:R-:W-:Y:S02]  /*1f10*/  @!P5 LEA.HI.X R11, R12, R5, R0, 0x1, P6 ;  /* 0x000000050c0bd211 */ /* 0x000fe400030f0c00 */
[----:B------:R-:W-:Y:S02]  /*1f20*/  @!P2 MOV R4, R122 ;  /* 0x0000007a0004a202 */ /* 0x000fe40000000f00 */
[----:B------:R-:W-:Y:S01]  /*1f30*/  @!P2 MOV R5, R125 ;  /* 0x0000007d0005a202 */ /* 0x000fe20000000f00 */
[----:B------:R-:W-:Y:S01]  /*1f40*/  HFMA2 R55, -RZ, RZ, 0, 0 ;  /* 0x00000000ff377431 */ /* 0x000fe200000001ff */
[----:B------:R-:W2:Y:S01]  /*1f50*/  @!P3 LDG.E R51, desc[UR8][R30.64] ;  /* 0x000000081e33b981 */ /* 0x000ea2000c1e1900 */
[----:B------:R-:W-:-:S03]  /*1f60*/  @!P2 IMAD.WIDE.U32 R8, R108, R8, R4 ;  /* 0x000000086c08a225 */ /* 0x000fc600078e0004 */
[----:B------:R-:W4:Y:S01]  /*1f70*/  @!P4 LDC.64 R4, c[0x0][0x390] ;  /* 0x0000e400ff04cb82 */ /* 0x000f220000000a00 */
[----:B------:R-:W-:Y:S02]  /*1f80*/  ISETP.GE.U32.AND P3, PT, R106, UR6, PT ;  /* 0x000000066a007c0c */ /* 0x000fe4000bf66070 */
[----:B------:R-:W-:Y:S01]  /*1f90*/  ISETP.GE.U32.AND P6, PT, R105, UR6, PT ;  /* 0x0000000669007c0c */ /* 0x000fe2000bfc6070 */
[----:B------:R5:W2:Y:S01]  /*1fa0*/  @!P5 LDG.E R55, desc[UR8][R10.64] ;  /* 0x000000080a37d981 */ /* 0x000aa2000c1e1900 */
[----:B------:R-:W-:Y:S02]  /*1fb0*/  ISETP.GE.AND.EX P3, PT, R84, UR7, PT, P3 ;  /* 0x0000000754007c0c */ /* 0x000fe4000bf66330 */
[----:B------:R-:W-:Y:S02]  /*1fc0*/  ISETP.GE.AND.EX P5, PT, R83, UR7, PT, P6 ;  /* 0x0000000753007c0c */ /* 0x000fe4000bfa6360 */
[----:B------:R-:W-:Y:S01]  /*1fd0*/  @!P2 IADD3 R0, PT, PT, R9, R13, RZ ;  /* 0x0000000d0900a210 */ /* 0x000fe20007ffe0ff */
[----:B-1----:R-:W-:Y:S01]  /*1fe0*/  @!P4 IMAD R12, R85, R2, RZ ;  /* 0x00000002550cc224 */ /* 0x002fe200078e02ff */
[----:B0-----:R-:W-:-:S02]  /*1ff0*/  @!P2 LEA R6, P6, R8, R6, 0x1 ;  /* 0x000000060806a211 */ /* 0x001fc400078c08ff */
[----:B-----5:R-:W-:Y:S02]  /*2000*/  @!P4 MOV R10, R122 ;  /* 0x0000007a000ac202 */ /* 0x020fe40000000f00 */
[----:B------:R-:W-:Y:S02]  /*2010*/  @!P4 MOV R11, R125 ;  /* 0x0000007d000bc202 */ /* 0x000fe40000000f00 */
[----:B------:R-:W-:Y:S01]  /*2020*/  MOV R59, RZ ;  /* 0x000000ff003b7202 */ /* 0x000fe20000000f00 */
[C---:B------:R-:W-:Y:S01]  /*2030*/  @!P4 IMAD R13, R107.reuse, R3, R12 ;  /* 0x000000036b0dc224 */ /* 0x040fe200078e020c */
[----:B------:R-:W-:Y:S01]  /*2040*/  @!P2 LEA.HI.X R7, R8, R7, R0, 0x1, P6 ;  /* 0x000000070807a211 */ /* 0x000fe200030f0c00 */
[----:B------:R-:W-:Y:S01]  /*2050*/  @!P4 IMAD.WIDE.U32 R10, R107, R2, R10 ;  /* 0x000000026b0ac225 */ /* 0x000fe200078e000a */
[----:B------:R-:W0:Y:S03]  /*2060*/  @!P3 LDC.64 R8, c[0x0][0x3e0] ;  /* 0x0000f800ff08bb82 */ /* 0x000e260000000a00 */
[----:B------:R4:W5:Y:S01]  /*2070*/  @!P2 LDG.E R59, desc[UR8][R6.64] ;  /* 0x00000008063ba981 */ /* 0x000962000c1e1900 */
[----:B------:R-:W-:-:S02]  /*2080*/  ISETP.GE.U32.AND P2, PT, R104, UR6, PT ;  /* 0x0000000668007c0c */ /* 0x000fc4000bf46070 */
[----:B------:R-:W-:Y:S02]  /*2090*/  @!P4 IADD3 R0, PT, PT, R11, R13, RZ ;  /* 0x0000000d0b00c210 */ /* 0x000fe40007ffe0ff */
[----:B------:R-:W1:Y:S01]  /*20a0*/  @!P5 LDC.64 R2, c[0x0][0x3e0] ;  /* 0x0000f800ff02db82 */ /* 0x000e620000000a00 */
[----:B------:R-:W-:Y:S02]  /*20b0*/  ISETP.GE.AND.EX P2, PT, R82, UR7, PT, P2 ;  /* 0x0000000752007c0c */ /* 0x000fe4000bf46320 */
[----:B----4-:R-:W-:-:S05]  /*20c0*/  @!P4 LEA R6, P6, R10, R4, 0x1 ;  /* 0x000000040a06c211 */ /* 0x010fca00078c08ff */
[----:B------:R-:W4:Y:S01]  /*20d0*/  @!P3 LDC.64 R12, c[0x0][0x390] ;  /* 0x0000e400ff0cbb82 */ /* 0x000f220000000a00 */
[----:B------:R-:W-:Y:S02]  /*20e0*/  @!P4 LEA.HI.X R7, R10, R5, R0, 0x1, P6 ;  /* 0x000000050a07c211 */ /* 0x000fe400030f0c00 */
[----:B------:R-:W-:Y:S01]  /*20f0*/  ISETP.GE.U32.AND P6, PT, R103, UR6, PT ;  /* 0x0000000667007c0c */ /* 0x000fe2000bfc6070 */
[----:B------:R-:W-:-:S03]  /*2100*/  HFMA2 R61, -RZ, RZ, 0, 0 ;  /* 0x00000000ff3d7431 */ /* 0x000fc600000001ff */
[----:B------:R-:W-:Y:S01]  /*2110*/  ISETP.GE.AND.EX P6, PT, R81, UR7, PT, P6 ;  /* 0x0000000751007c0c */ /* 0x000fe2000bfc6360 */
[----:B------:R-:W4:Y:S01]  /*2120*/  @!P5 LDC.64 R10, c[0x0][0x390] ;  /* 0x0000e400ff0adb82 */ /* 0x000f220000000a00 */
[----:B0-----:R-:W-:Y:S01]  /*2130*/  @!P3 IMAD R0, R84, R8, RZ ;  /* 0x000000085400b224 */ /* 0x001fe200078e02ff */
[----:B------:R-:W-:Y:S02]  /*2140*/  @!P3 MOV R30, R122 ;  /* 0x0000007a001eb202 */ /* 0x000fe40000000f00 */
[----:B------:R-:W-:Y:S01]  /*2150*/  @!P3 MOV R31, R125 ;  /* 0x0000007d001fb202 */ /* 0x000fe20000000f00 */
[----:B------:R0:W5:Y:S03]  /*2160*/  @!P4 LDG.E R61, desc[UR8][R6.64] ;  /* 0x00000008063dc981 */ /* 0x000166000c1e1900 */
[----:B------:R-:W4:Y:S01]  /*2170*/  @!P2 LDC.64 R4, c[0x0][0x3e0] ;  /* 0x0000f800ff04ab82 */ /* 0x000f220000000a00 */
[----:B------:R-:W-:Y:S01]  /*2180*/  MOV R65, RZ ;  /* 0x000000ff00417202 */ /* 0x000fe20000000f00 */
[----:B------:R-:W-:-:S02]  /*2190*/  @!P3 IMAD R33, R106, R9, R0 ;  /* 0x000000096a21b224 */ /* 0x000fc400078e0200 */
[----:B-1----:R-:W-:Y:S02]  /*21a0*/  @!P5 IMAD R0, R83, R2, RZ ;  /* 0x000000025300d224 */ /* 0x002fe400078e02ff */
[----:B------:R-:W-:Y:S01]  /*21b0*/  @!P3 IMAD.WIDE.U32 R30, R106, R8, R30 ;  /* 0x000000086a1eb225 */ /* 0x000fe200078e001e */
[----:B------:R1:W5:Y:S01]  /*21c0*/  @!P1 LDG.E R65, desc[UR8][R28.64] ;  /* 0x000000081c419981 */ /* 0x000362000c1e1900 */
[----:B0-----:R-:W0:Y:S02]  /*21d0*/  @!P6 LDC.64 R6, c[0x0][0x3e0] ;  /* 0x0000f800ff06eb82 */ /* 0x001e240000000a00 */
[----:B------:R-:W-:Y:S02]  /*21e0*/  HFMA2 R67, -RZ, RZ, 0, 0 ;  /* 0x00000000ff437431 */ /* 0x000fe400000001ff */
[----:B------:R-:W-:Y:S01]  /*21f0*/  @!P5 IMAD R35, R105, R3, R0 ;  /* 0x000000036923d224 */ /* 0x000fe200078e0200 */
[----:B------:R-:W-:-:S03]  /*2200*/  @!P3 IADD3 R0, PT, PT, R31, R33, RZ ;  /* 0x000000211f00b210 */ /* 0x000fc60007ffe0ff */
[----:B------:R-:W0:Y:S01]  /*2210*/  @!P2 LDC.64 R8, c[0x0][0x390] ;  /* 0x0000e400ff08ab82 */ /* 0x000e220000000a00 */
[----:B-1----:R-:W-:Y:S02]  /*2220*/  @!P5 MOV R28, R122 ;  /* 0x0000007a001cd202 */ /* 0x002fe40000000f00 */
[----:B------:R-:W-:Y:S02]  /*2230*/  @!P5 MOV R29, R125 ;  /* 0x0000007d001dd202 */ /* 0x000fe40000000f00 */
[----:B----4-:R-:W-:Y:S01]  /*2240*/  @!P3 LEA R12, P1, R30, R12, 0x1 ;  /* 0x0000000c1e0cb211 */ /* 0x010fe200078208ff */
[----:B------:R-:W-:-:S03]  /*2250*/  @!P5 IMAD.WIDE.U32 R28, R105, R2, R28 ;  /* 0x00000002691cd225 */ /* 0x000fc600078e001c */
[----:B------:R-:W-:Y:S01]  /*2260*/  @!P3 LEA.HI.X R13, R30, R13, R0, 0x1, P1 ;  /* 0x0000000d1e0db211 */ /* 0x000fe200008f0c00 */
[----:B------:R-:W1:Y:S01]  /*2270*/  @!P6 LDC.64 R2, c[0x0][0x390] ;  /* 0x0000e400ff02eb82 */ /* 0x000e620000000a00 */
[----:B------:R-:W-:Y:S01]  /*2280*/  @!P2 IMAD R26, R82, R4, RZ ;  /* 0x00000004521aa224 */ /* 0x000fe200078e02ff */
[----:B------:R-:W-:Y:S02]  /*2290*/  @!P5 IADD3 R0, PT, PT, R29, R35, RZ ;  /* 0x000000231d00d210 */ /* 0x000fe40007ffe0ff */
[----:B------:R4:W5:Y:S01]  /*22a0*/  @!P3 LDG.E R67, desc[UR8][R12.64] ;  /* 0x000000080c43b981 */ /* 0x000962000c1e1900 */
[----:B------:R-:W-:Y:S02]  /*22b0*/  @!P5 LEA R10, P1, R28, R10, 0x1 ;  /* 0x0000000a1c0ad211 */ /* 0x000fe400078208ff */
[----:B------:R-:W-:Y:S01]  /*22c0*/  MOV R73, RZ ;  /* 0x000000ff00497202 */ /* 0x000fe20000000f00 */
[----:B------:R-:W-:Y:S01]  /*22d0*/  @!P2 IMAD R29, R104, R5, R26 ;  /* 0x00000005681da224 */ /* 0x000fe200078e021a */
[----:B------:R-:W-:-:S02]  /*22e0*/  @!P5 LEA.HI.X R11, R28, R11, R0, 0x1, P1 ;  /* 0x0000000b1c0bd211 */ /* 0x000fc400008f0c00 */
[----:B----4-:R-:W-:Y:S02]  /*22f0*/  @!P2 MOV R12, R122 ;  /* 0x0000007a000ca202 */ /* 0x010fe40000000f00 */
[----:B------:R-:W-:Y:S01]  /*2300*/  @!P2 MOV R13, R125 ;  /* 0x0000007d000da202 */ /* 0x000fe20000000f00 */
[----:B0-----:R-:W-:Y:S01]  /*2310*/  @!P6 IMAD R0, R81, R6, RZ ;  /* 0x000000065100e224 */ /* 0x001fe200078e02ff */
[----:B------:R0:W4:Y:S01]  /*2320*/  @!P5 LDG.E R73, desc[UR8][R10.64] ;  /* 0x000000080a49d981 */ /* 0x000122000c1e1900 */
[----:B------:R-:W-:-:S04]  /*2330*/  @!P2 IMAD.WIDE.U32 R4, R104, R4, R12 ;  /* 0x000000046804a225 */ /* 0x000fc800078e000c */
[----:B------:R-:W-:Y:S02]  /*2340*/  HFMA2 R75, -RZ, RZ, 0, 0 ;  /* 0x00000000ff4b7431 */ /* 0x000fe400000001ff */
[----:B------:R-:W-:Y:S01]  /*2350*/  @!P6 IMAD R7, R103, R7, R0 ;  /* 0x000000076707e224 */ /* 0x000fe200078e0200 */
[----:B------:R-:W-:Y:S02]  /*2360*/  @!P2 IADD3 R0, PT, PT, R5, R29, RZ ;  /* 0x0000001d0500a210 */ /* 0x000fe40007ffe0ff */
[----:B0-----:R-:W-:Y:S02]  /*2370*/  @!P6 MOV R10, R122 ;  /* 0x0000007a000ae202 */ /* 0x001fe40000000f00 */
[----:B------:R-:W-:Y:S02]  /*2380*/  @!P6 MOV R11, R125 ;  /* 0x0000007d000be202 */ /* 0x000fe40000000f00 */
[----:B------:R-:W-:Y:S01]  /*2390*/  @!P2 LEA R8, P1, R4, R8, 0x1 ;  /* 0x000000080408a211 */ /* 0x000fe200078208ff */
[----:B------:R-:W-:-:S03]  /*23a0*/  @!P6 IMAD.WIDE.U32 R10, R103, R6, R10 ;  /* 0x00000006670ae225 */ /* 0x000fc600078e000a */
[----:B------:R-:W-:Y:S02]  /*23b0*/  @!P2 LEA.HI.X R9, R4, R9, R0, 0x1, P1 ;  /* 0x000000090409a211 */ /* 0x000fe400008f0c00 */
[----:B------:R-:W-:-:S03]  /*23c0*/  @!P6 IADD3 R0, PT, PT, R11, R7, RZ ;  /* 0x000000070b00e210 */ /* 0x000fc60007ffe0ff */
[----:B------:R-:W4:Y:S01]  /*23d0*/  @!P2 LDG.E R75, desc[UR8][R8.64] ;  /* 0x00000008084ba981 */ /* 0x000f22000c1e1900 */
[C---:B-1----:R-:W-:Y:S02]  /*23e0*/  @!P6 LEA R2, P1, R10.reuse, R2, 0x1 ;  /* 0x000000020a02e211 */ /* 0x042fe400078208ff */
[----:B------:R-:W-:Y:S02]  /*23f0*/  MOV R77, RZ ;  /* 0x000000ff004d7202 */ /* 0x000fe40000000f00 */
[----:B------:R-:W-:-:S05]  /*2400*/  @!P6 LEA.HI.X R3, R10, R3, R0, 0x1, P1 ;  /* 0x000000030a03e211 */ /* 0x000fca00008f0c00 */
[----:B------:R0:W4:Y:S01]  /*2410*/  @!P6 LDG.E R77, desc[UR8][R2.64] ;  /* 0x00000008024de981 */ /* 0x000122000c1e1900 */
[C---:B------:R-:W-:Y:S02]  /*2420*/  PRMT R79, R80.reuse, 0x7632, R79 ;  /* 0x00007632504f7816 */ /* 0x040fe4000000004f */
[----:B------:R-:W-:Y:S02]  /*2430*/  SHF.L.U32 R80, R80, 0x10, RZ ;  /* 0x0000001050507819 */ /* 0x000fe400000006ff */
[----:B------:R-:W-:Y:S02]  /*2440*/  SHF.L.U32 R79, R79, 0x10, RZ ;  /* 0x000000104f4f7819 */ /* 0x000fe400000006ff */
[----:B------:R-:W-:Y:S02]  /*2450*/  PRMT R0, R78, 0x7632, R0 ;  /* 0x000076324e007816 */ /* 0x000fe40000000000 */
[----:B------:R-:W-:Y:S01]  /*2460*/  PRMT R4, R24, 0x7632, R4 ;  /* 0x0000763218047816 */ /* 0x000fe20000000004 */
[----:B0-----:R-:W-:Y:S01]  /*2470*/  FADD.FTZ R3, R80, R79 ;  /* 0x0000004f50037221 */ /* 0x001fe20000010000 */
[----:B------:R-:W-:-:S02]  /*2480*/  SHF.L.U32 R0, R0, 0x10, RZ ;  /* 0x0000001000007819 */ /* 0x000fc400000006ff */
[----:B------:R-:W-:Y:S01]  /*2490*/  SHF.L.U32 R78, R78, 0x10, RZ ;  /* 0x000000104e4e7819 */ /* 0x000fe200000006ff */
[----:B------:R-:W-:Y:S01]  /*24a0*/  FMUL.FTZ R7, R79, R79 ;  /* 0x0000004f4f077220 */ /* 0x000fe20000410000 */
[----:B------:R-:W-:Y:S01]  /*24b0*/  SHF.L.U32 R2, R4, 0x10, RZ ;  /* 0x0000001004027819 */ /* 0x000fe200000006ff */
[----:B------:R-:W-:Y:S01]  /*24c0*/  FADD.FTZ R4, RZ, R3 ;  /* 0x00000003ff047221 */ /* 0x000fe20000010000 */
[----:B------:R-:W-:Y:S01]  /*24d0*/  SHF.L.U32 R3, R24, 0x10, RZ ;  /* 0x0000001018037819 */ /* 0x000fe200000006ff */
[----:B------:R-:W-:Y:S01]  /*24e0*/  FADD.FTZ R9, R78, R0 ;  /* 0x000000004e097221 */ /* 0x000fe20000010000 */
[----:B------:R-:W-:Y:S01]  /*24f0*/  PRMT R5, R22, 0x7632, R5 ;  /* 0x0000763216057816 */ /* 0x000fe20000000005 */
[----:B------:R-:W-:Y:S01]  /*2500*/  FMUL.FTZ R11, R0, R0 ;  /* 0x00000000000b7220 */ /* 0x000fe20000410000 */
[----:B------:R-:W-:Y:S01]  /*2510*/  FFMA.FTZ R7, R80, R80, R7 ;  /* 0x0000005050077223 */ /* 0x000fe20000010007 */
[----:B------:R-:W-:Y:S01]  /*2520*/  FADD.FTZ R9, R4, R9 ;  /* 0x0000000904097221 */ /* 0x000fe20000010000 */
[----:B------:R-:W-:Y:S01]  /*2530*/  FMUL.FTZ R10, R2, R2 ;  /* 0x00000002020a7220 */ /* 0x000fe20000410000 */
[----:B------:R-:W-:Y:S01]  /*2540*/  FFMA.FTZ R6, R78, R78, R11 ;  /* 0x0000004e4e067223 */ /* 0x000fe2000001000b */
[----:B------:R-:W-:Y:S01]  /*2550*/  FADD.FTZ R7, RZ, R7 ;  /* 0x00000007ff077221 */ /* 0x000fe20000010000 */
[----:B------:R-:W-:Y:S01]  /*2560*/  SHF.L.U32 R4, R5, 0x10, RZ ;  /* 0x0000001005047819 */ /* 0x000fe200000006ff */
[C---:B------:R-:W-:Y:S01]  /*2570*/  FADD.FTZ R8, R3.reuse, R2 ;  /* 0x0000000203087221 */ /* 0x040fe20000010000 */
[----:B------:R-:W-:Y:S01]  /*2580*/  FFMA.FTZ R10, R3, R3, R10 ;  /* 0x00000003030a7223 */ /* 0x000fe2000001000a */
[----:B------:R-:W-:Y:S01]  /*2590*/  FADD.FTZ R7, R7, R6 ;  /* 0x0000000607077221 */ /* 0x000fe20000010000 */
[----:B------:R-:W-:Y:S01]  /*25a0*/  SHF.L.U32 R5, R22, 0x10, RZ ;  /* 0x0000001016057819 */ /* 0x000fe200000006ff */
[----:B------:R-:W-:Y:S01]  /*25b0*/  FADD.FTZ R9, R9, R8 ;  /* 0x0000000809097221 */ /* 0x000fe20000010000 */
[----:B---3--:R-:W-:Y:S01]  /*25c0*/  PRMT R6, R20, 0x7632, R6 ;  /* 0x0000763214067816 */ /* 0x008fe20000000006 */
[----:B------:R-:W-:Y:S01]  /*25d0*/  FMUL.FTZ R8, R4, R4 ;  /* 0x0000000404087220 */ /* 0x000fe20000410000 */
[----:B------:R-:W-:Y:S01]  /*25e0*/  FADD.FTZ R10, R7, R10 ;  /* 0x0000000a070a7221 */ /* 0x000fe20000010000 */
[----:B------:R-:W-:Y:S01]  /*25f0*/  SHF.L.U32 R7, R20, 0x10, RZ ;  /* 0x0000001014077819 */ /* 0x000fe200000006ff */
[C---:B------:R-:W-:Y:S01]  /*2600*/  FADD.FTZ R12, R5.reuse, R4 ;  /* 0x00000004050c7221 */ /* 0x040fe20000010000 */
[----:B------:R-:W-:Y:S01]  /*2610*/  SHF.L.U32 R6, R6, 0x10, RZ ;  /* 0x0000001006067819 */ /* 0x000fe200000006ff */
[--C-:B------:R-:W-:Y:S01]  /*2620*/  FFMA.FTZ R11, R5, R5, R8.reuse ;  /* 0x00000005050b7223 */ /* 0x100fe20000010008 */
[----:B------:R-:W-:Y:S01]  /*2630*/  PRMT R8, R18, 0x7632, R8 ;  /* 0x0000763212087816 */ /* 0x000fe20000000008 */
[----:B------:R-:W-:-:S02]  /*2640*/  FADD.FTZ R12, R9, R12 ;  /* 0x0000000c090c7221 */ /* 0x000fc40000010000 */
[----:B------:R-:W-:Y:S01]  /*2650*/  FMUL.FTZ R20, R6, R6 ;  /* 0x0000000606147220 */ /* 0x000fe20000410000 */
[----:B------:R-:W-:Y:S01]  /*2660*/  SHF.L.U32 R8, R8, 0x10, RZ ;  /* 0x0000001008087819 */ /* 0x000fe200000006ff */
[C---:B------:R-:W-:Y:S01]  /*2670*/  FADD.FTZ R13, R7.reuse, R6 ;  /* 0x00000006070d7221 */ /* 0x040fe20000010000 */
[----:B------:R-:W-:Y:S01]  /*2680*/  FADD.FTZ R11, R10, R11 ;  /* 0x0000000b0a0b7221 */ /* 0x000fe20000010000 */
[----:B------:R-:W-:Y:S01]  /*2690*/  FFMA.FTZ R20, R7, R7, R20 ;  /* 0x0000000707147223 */ /* 0x000fe20000010014 */
[----:B------:R-:W-:Y:S01]  /*26a0*/  SHF.L.U32 R9, R18, 0x10, RZ ;  /* 0x0000001012097819 */ /* 0x000fe200000006ff */
[----:B------:R-:W-:Y:S01]  /*26b0*/  FADD.FTZ R13, R12, R13 ;  /* 0x0000000d0c0d7221 */ /* 0x000fe20000010000 */
[----:B------:R-:W-:Y:S01]  /*26c0*/  PRMT R10, R16, 0x7632, R10 ;  /* 0x00007632100a7816 */ /* 0x000fe2000000000a */
[----:B------:R-:W-:Y:S01]  /*26d0*/  FMUL.FTZ R12, R8, R8 ;  /* 0x00000008080c7220 */ /* 0x000fe20000410000 */
[----:B------:R-:W-:Y:S01]  /*26e0*/  FADD.FTZ R20, R11, R20 ;  /* 0x000000140b147221 */ /* 0x000fe20000010000 */
[C---:B------:R-:W-:Y:S01]  /*26f0*/  FADD.FTZ R18, R9.reuse, R8 ;  /* 0x0000000809127221 */ /* 0x040fe20000010000 */
[----:B------:R-:W-:Y:S01]  /*2700*/  SHF.L.U32 R10, R10, 0x10, RZ ;  /* 0x000000100a0a7819 */ /* 0x000fe200000006ff */
[----:B------:R-:W-:Y:S01]  /*2710*/  FFMA.FTZ R29, R9, R9, R12 ;  /* 0x00000009091d7223 */ /* 0x000fe2000001000c */
[----:B------:R-:W-:-:S02]  /*2720*/  SHF.L.U32 R11, R16, 0x10, RZ ;  /* 0x00000010100b7819 */ /* 0x000fc400000006ff */
[----:B------:R-:W-:Y:S01]  /*2730*/  PRMT R12, R14, 0x7632, R12 ;  /* 0x000076320e0c7816 */ /* 0x000fe2000000000c */
[----:B------:R-:W-:Y:S01]  /*2740*/  FADD.FTZ R18, R13, R18 ;  /* 0x000000120d127221 */ /* 0x000fe20000010000 */
[----:B------:R-:W-:Y:S01]  /*2750*/  FADD.FTZ R20, R20, R29 ;  /* 0x0000001d14147221 */ /* 0x000fe20000010000 */
[----:B------:R-:W-:Y:S01]  /*2760*/  FMUL.FTZ R16, R10, R10 ;  /* 0x0000000a0a107220 */ /* 0x000fe20000410000 */
[----:B------:R-:W-:Y:S01]  /*2770*/  SHF.L.U32 R12, R12, 0x10, RZ ;  /* 0x000000100c0c7819 */ /* 0x000fe200000006ff */
[----:B------:R-:W-:Y:S01]  /*2780*/  FADD.FTZ R29, R11, R10 ;  /* 0x0000000a0b1d7221 */ /* 0x000fe20000010000 */
[----:B------:R-:W-:Y:S02]  /*2790*/  SHF.L.U32 R13, R14, 0x10, RZ ;  /* 0x000000100e0d7819 */ /* 0x000fe400000006ff */
[----:B------:R-:W-:Y:S01]  /*27a0*/  PRMT R14, R15, 0x7632, R14 ;  /* 0x000076320f0e7816 */ /* 0x000fe2000000000e */
[----:B------:R-:W-:Y:S01]  /*27b0*/  FFMA.FTZ R31, R11, R11, R16 ;  /* 0x0000000b0b1f7223 */ /* 0x000fe20000010010 */
[----:B------:R-:W-:Y:S01]  /*27c0*/  FADD.FTZ R18, R18, R29 ;  /* 0x0000001d12127221 */ /* 0x000fe20000010000 */
[----:B------:R-:W-:Y:S01]  /*27d0*/  FMUL.FTZ R16, R12, R12 ;  /* 0x0000000c0c107220 */ /* 0x000fe20000410000 */
[----:B------:R-:W-:Y:S01]  /*27e0*/  SHF.L.U32 R14, R14, 0x10, RZ ;  /* 0x000000100e0e7819 */ /* 0x000fe200000006ff */
[----:B------:R-:W-:Y:S01]  /*27f0*/  FADD.FTZ R29, R13, R12 ;  /* 0x0000000c0d1d7221 */ /* 0x000fe20000010000 */
[----:B------:R-:W-:Y:S01]  /*2800*/  FADD.FTZ R20, R20, R31 ;  /* 0x0000001f14147221 */ /* 0x000fe20000010000 */
[----:B------:R-:W-:Y:S01]  /*2810*/  SHF.L.U32 R15, R15, 0x10, RZ ;  /* 0x000000100f0f7819 */ /* 0x000fe200000006ff */
[--C-:B------:R-:W-:Y:S01]  /*2820*/  FFMA.FTZ R31, R13, R13, R16.reuse ;  /* 0x0000000d0d1f7223 */ /* 0x100fe20000010010 */
        /* <DEDUP_REMOVED lines=14> */
[----:B------:R-:W-:Y:S01]  /*2910*/  SHF.L.U32 R19, R19, 0x10, RZ ;  /* 0x0000001013137819 */ /* 0x000fe200000006ff */
[--C-:B------:R-:W-:Y:S01]  /*2920*/  FFMA.FTZ R24, R17, R17, R20.reuse ;  /* 0x0000001111187223 */ /* 0x100fe20000010014 */
[----:B------:R-:W-:Y:S01]  /*2930*/  PRMT R20, R21, 0x7632, R20 ;  /* 0x0000763215147816 */ /* 0x000fe20000000014 */
[----:B------:R-:W-:Y:S01]  /*2940*/  FADD.FTZ R29, R22, R29 ;  /* 0x0000001d161d7221 */ /* 0x000fe20000010000 */
[----:B------:R-:W-:Y:S01]  /*2950*/  FMUL.FTZ R22, R18, R18 ;  /* 0x0000001212167220 */ /* 0x000fe20000410000 */
[----:B------:R-:W-:Y:S01]  /*2960*/  FADD.FTZ R24, R31, R24 ;  /* 0x000000181f187221 */ /* 0x000fe20000010000 */
[----:B------:R-:W-:Y:S01]  /*2970*/  SHF.L.U32 R20, R20, 0x10, RZ ;  /* 0x0000001014147819 */ /* 0x000fe200000006ff */
[C---:B------:R-:W-:Y:S01]  /*2980*/  FADD.FTZ R26, R19.reuse, R18 ;  /* 0x00000012131a7221 */ /* 0x040fe20000010000 */
        /* <DEDUP_REMOVED lines=14> */
[----:B------:R-:W-:-:S02]  /*2a70*/  SHF.L.U32 R24, R24, 0x10, RZ ;  /* 0x0000001018187819 */ /* 0x000fc400000006ff */
[--C-:B------:R-:W-:Y:S01]  /*2a80*/  FFMA.FTZ R31, R23, R23, R26.reuse ;  /* 0x00000017171f7223 */ /* 0x100fe2000001001a */
[----:B------:R-:W-:Y:S02]  /*2a90*/  PRMT R26, R27, 0x7632, R26 ;  /* 0x000076321b1a7816 */ /* 0x000fe4000000001a */
[----:B------:R-:W-:Y:S01]  /*2aa0*/  SHF.L.U32 R25, R25, 0x10, RZ ;  /* 0x0000001019197819 */ /* 0x000fe200000006ff */
[----:B------:R-:W-:Y:S01]  /*2ab0*/  FMUL.FTZ R32, R24, R24 ;  /* 0x0000001818207220 */ /* 0x000fe20000410000 */
[----:B------:R-:W-:Y:S02]  /*2ac0*/  SHF.L.U32 R26, R26, 0x10, RZ ;  /* 0x000000101a1a7819 */ /* 0x000fe400000006ff */
[----:B------:R-:W-:Y:S01]  /*2ad0*/  PRMT R40, R41, 0x7632, R40 ;  /* 0x0000763229287816 */ /* 0x000fe20000000028 */
[----:B------:R-:W-:Y:S01]  /*2ae0*/  FADD.FTZ R30, R23, R22 ;  /* 0x00000016171e7221 */ /* 0x000fe20000010000 */
[----:B------:R-:W-:Y:S01]  /*2af0*/  FADD.FTZ R28, R28, R31 ;  /* 0x0000001f1c1c7221 */ /* 0x000fe20000010000 */
[----:B------:R-:W-:Y:S01]  /*2b00*/  SHF.L.U32 R27, R27, 0x10, RZ ;  /* 0x000000101b1b7819 */ /* 0x000fe200000006ff */
[----:B------:R-:W-:Y:S01]  /*2b10*/  FFMA.FTZ R31, R25, R25, R32 ;  /* 0x00000019191f7223 */ /* 0x000fe20000010020 */
[----:B------:R-:W-:Y:S01]  /*2b20*/  FMUL.FTZ R32, R26, R26 ;  /* 0x0000001a1a207220 */ /* 0x000fe20000410000 */
[----:B------:R-:W-:Y:S01]  /*2b30*/  SHF.L.U32 R40, R40, 0x10, RZ ;  /* 0x0000001028287819 */ /* 0x000fe200000006ff */
[----:B------:R-:W-:Y:S01]  /*2b40*/  FADD.FTZ R29, R29, R30 ;  /* 0x0000001e1d1d7221 */ /* 0x000fe20000010000 */
[----:B------:R-:W-:Y:S01]  /*2b50*/  PRMT R42, R43, 0x7632, R42 ;  /* 0x000076322b2a7816 */ /* 0x000fe2000000002a */
[----:B------:R-:W-:Y:S01]  /*2b60*/  FADD.FTZ R30, R25, R24 ;  /* 0x00000018191e7221 */ /* 0x000fe20000010000 */
[----:B------:R-:W-:Y:S01]  /*2b70*/  FADD.FTZ R28, R28, R31 ;  /* 0x0000001f1c1c7221 */ /* 0x000fe20000010000 */
[----:B------:R-:W-:Y:S01]  /*2b80*/  FFMA.FTZ R31, R27, R27, R32 ;  /* 0x0000001b1b1f7223 */ /* 0x000fe20000010020 */
[----:B------:R-:W-:Y:S01]  /*2b90*/  SHF.L.U32 R41, R41, 0x10, RZ ;  /* 0x0000001029297819 */ /* 0x000fe200000006ff */
[----:B------:R-:W-:Y:S01]  /*2ba0*/  FMUL.FTZ R32, R40, R40 ;  /* 0x0000002828207220 */ /* 0x000fe20000410000 */
[----:B------:R-:W-:Y:S01]  /*2bb0*/  SHF.L.U32 R42, R42, 0x10, RZ ;  /* 0x000000102a2a7819 */ /* 0x000fe200000006ff */
[----:B------:R-:W-:Y:S01]  /*2bc0*/  FADD.FTZ R29, R29, R30 ;  /* 0x0000001e1d1d7221 */ /* 0x000fe20000010000 */
        /* <DEDUP_REMOVED lines=24> */
[----:B------:R-:W-:Y:S01]  /*2d50*/  FADD.FTZ R30, R45, R44 ;  /* 0x0000002c2d1e7221 */ /* 0x000fe20000010000 */
[----:B------:R-:W-:Y:S01]  /*2d60*/  FADD.FTZ R28, R28, R31 ;  /* 0x0000001f1c1c7221 */ /* 0x000fe20000010000 */
[----:B------:R-:W-:Y:S01]  /*2d70*/  FFMA.FTZ R31, R47, R47, R32 ;  /* 0x0000002f2f1f7223 */ /* 0x000fe20000010020 */
[----:B--2---:R-:W-:Y:S01]  /*2d80*/  PRMT R50, R51, 0x7632, R50 ;  /* 0x0000763233327816 */ /* 0x004fe20000000032 */
[----:B------:R-:W-:Y:S01]  /*2d90*/  FMUL.FTZ R32, R48, R48 ;  /* 0x0000003030207220 */ /* 0x000fe20000410000 */
[----:B------:R-:W-:-:S02]  /*2da0*/  SHF.L.U32 R49, R49, 0x10, RZ ;  /* 0x0000001031317819 */ /* 0x000fc400000006ff */
        /* <DEDUP_REMOVED lines=26> */
[----:B-----5:R-:W-:Y:S01]  /*2f50*/  PRMT R58, R59, 0x7632, R58 ;  /* 0x000076323b3a7816 */ /* 0x020fe2000000003a */
[----:B------:R-:W-:Y:S01]  /*2f60*/  FADD.FTZ R30, R53, R52 ;  /* 0x00000034351e7221 */ /* 0x000fe20000010000 */
[----:B------:R-:W-:Y:S01]  /*2f70*/  FADD.FTZ R28, R28, R31 ;  /* 0x0000001f1c1c7221 */ /* 0x000fe20000010000 */
[----:B------:R-:W-:Y:S01]  /*2f80*/  FFMA.FTZ R31, R55, R55, R32 ;  /* 0x00000037371f7223 */ /* 0x000fe20000010020 */
[----:B------:R-:W-:Y:S01]  /*2f90*/  SHF.L.U32 R57, R57, 0x10, RZ ;  /* 0x0000001039397819 */ /* 0x000fe200000006ff */
[----:B------:R-:W-:Y:S01]  /*2fa0*/  FMUL.FTZ R32, R56, R56 ;  /* 0x0000003838207220 */ /* 0x000fe20000410000 */
[----:B------:R-:W-:Y:S01]  /*2fb0*/  SHF.L.U32 R58, R58, 0x10, RZ ;  /* 0x000000103a3a7819 */ /* 0x000fe200000006ff */
[----:B------:R-:W-:Y:S01]  /*2fc0*/  FADD.FTZ R29, R29, R30 ;  /* 0x0000001e1d1d7221 */ /* 0x000fe20000010000 */
[----:B------:R-:W-:Y:S01]  /*2fd0*/  FADD.FTZ R30, R55, R54 ;  /* 0x00000036371e7221 */ /* 0x000fe20000010000 */
[----:B------:R-:W-:Y:S01]  /*2fe0*/  FADD.FTZ R28, R28, R31 ;  /* 0x0000001f1c1c7221 */ /* 0x000fe20000010000 */
[----:B------:R-:W-:Y:S01]  /*2ff0*/  SHF.L.U32 R59, R59, 0x10, RZ ;  /* 0x000000103b3b7819 */ /* 0x000fe200000006ff */
[----:B------:R-:W-:Y:S01]  /*3000*/  FFMA.FTZ R31, R57, R57, R32 ;  /* 0x00000039391f7223 */ /* 0x000fe20000010020 */
[----:B------:R-:W-:Y:S01]  /*3010*/  FMUL.FTZ R32, R58, R58 ;  /* 0x0000003a3a207220 */ /* 0x000fe20000410000 */
[----:B------:R-:W-:Y:S01]  /*3020*/  PRMT R62, R63, 0x7632, R62 ;  /* 0x000076323f3e7816 */ /* 0x000fe2000000003e */
[----:B------:R-:W-:Y:S01]  /*3030*/  FADD.FTZ R29, R29, R30 ;  /* 0x0000001e1d1d7221 */ /* 0x000fe20000010000 */
[----:B------:R-:W-:Y:S01]  /*3040*/  FADD.FTZ R30, R57, R56 ;  /* 0x00000038391e7221 */ /* 0x000fe20000010000 */
[----:B------:R-:W-:Y:S01]  /*3050*/  FADD.FTZ R28, R28, R31 ;  /* 0x0000001f1c1c7221 */ /* 0x000fe20000010000 */
[----:B------:R-:W-:Y:S01]  /*3060*/  FFMA.FTZ R31, R59, R59, R32 ;  /* 0x0000003b3b1f7223 */ /* 0x000fe20000010020 */
[----:B------:R-:W-:-:S04]  /*3070*/  PRMT R60, R61, 0x7632, R60 ;  /* 0x000076323d3c7816 */ /* 0x000fc8000000003c */
[----:B------:R-:W-:Y:S02]  /*3080*/  SHF.L.U32 R60, R60, 0x10, RZ ;  /* 0x000000103c3c7819 */ /* 0x000fe400000006ff */
[----:B------:R-:W-:Y:S02]  /*3090*/  SHF.L.U32 R61, R61, 0x10, RZ ;  /* 0x000000103d3d7819 */ /* 0x000fe400000006ff */
[----:B------:R-:W-:Y:S01]  /*30a0*/  SHF.L.U32 R62, R62, 0x10, RZ ;  /* 0x000000103e3e7819 */ /* 0x000fe200000006ff */
[----:B------:R-:W-:Y:S01]  /*30b0*/  FMUL.FTZ R32, R60, R60 ;  /* 0x0000003c3c207220 */ /* 0x000fe20000410000 */
[----:B------:R-:W-:Y:S01]  /*30c0*/  PRMT R64, R65, 0x7632, R64 ;  /* 0x0000763241407816 */ /* 0x000fe20000000040 */
[----:B------:R-:W-:Y:S01]  /*30d0*/  FADD.FTZ R29, R29, R30 ;  /* 0x0000001e1d1d7221 */ /* 0x000fe20000010000 */
        /* <DEDUP_REMOVED lines=10> */
[----:B------:R-:W-:Y:S01]  /*3180*/  SHF.L.U32 R65, R65, 0x10, RZ ;  /* 0x0000001041417819 */ /* 0x000fe200000006ff */
[----:B------:R-:W-:Y:S01]  /*3190*/  FMUL.FTZ R32, R64, R64 ;  /* 0x0000004040207220 */ /* 0x000fe20000410000 */
[----:B------:R-:W-:Y:S01]  /*31a0*/  FADD.FTZ R29, R29, R30 ;  /* 0x0000001e1d1d7221 */ /* 0x000fe20000010000 */
[----:B------:R-:W-:Y:S01]  /*31b0*/  FADD.FTZ R30, R63, R62 ;  /* 0x0000003e3f1e7221 */ /* 0x000fe20000010000 */
[----:B------:R-:W-:Y:S01]  /*31c0*/  PRMT R66, R67, 0x7632, R66 ;  /* 0x0000763243427816 */ /* 0x000fe20000000042 */
[----:B------:R-:W-:-:S03]  /*31d0*/  FADD.FTZ R28, R28, R31 ;  /* 0x0000001f1c1c7221 */ /* 0x000fc60000010000 */
[----:B------:R-:W-:Y:S01]  /*31e0*/  SHF.L.U32 R66, R66, 0x10, RZ ;  /* 0x0000001042427819 */ /* 0x000fe200000006ff */
[----:B------:R-:W-:Y:S01]  /*31f0*/  FFMA.FTZ R31, R65, R65, R32 ;  /* 0x00000041411f7223 */ /* 0x000fe20000010020 */
[----:B------:R-:W-:Y:S01]  /*3200*/  SHF.L.U32 R67, R67, 0x10, RZ ;  /* 0x0000001043437819 */ /* 0x000fe200000006ff */
[----:B------:R-:W-:Y:S02]  /*3210*/  FADD.FTZ R29, R29, R30 ;  /* 0x0000001e1d1d7221 */ /* 0x000fe40000010000 */
[----:B------:R-:W-:Y:S01]  /*3220*/  FMUL.FTZ R32, R66, R66 ;  /* 0x0000004242207220 */ /* 0x000fe20000410000 */
[----:B----4-:R-:W-:Y:S01]  /*3230*/  PRMT R72, R73, 0x7632, R72 ;  /* 0x0000763249487816 */ /* 0x010fe20000000048 */
[----:B------:R-:W-:-:S03]  /*3240*/  FADD.FTZ R30, R65, R64 ;  /* 0x00000040411e7221 */ /* 0x000fc60000010000 */
[----:B------:R-:W-:Y:S01]  /*3250*/  SHF.L.U32 R72, R72, 0x10, RZ ;  /* 0x0000001048487819 */ /* 0x000fe200000006ff */
[----:B------:R-:W-:Y:S01]  /*3260*/  FADD.FTZ R28, R28, R31 ;  /* 0x0000001f1c1c7221 */ /* 0x000fe20000010000 */
[----:B------:R-:W-:Y:S01]  /*3270*/  FFMA.FTZ R31, R67, R67, R32 ;  /* 0x00000043431f7223 */ /* 0x000fe20000010020 */
[----:B------:R-:W-:Y:S02]  /*3280*/  SHF.L.U32 R73, R73, 0x10, RZ ;  /* 0x0000001049497819 */ /* 0x000fe400000006ff */
[----:B------:R-:W-:Y:S01]  /*3290*/  FMUL.FTZ R32, R72, R72 ;  /* 0x0000004848207220 */ /* 0x000fe20000410000 */
[----:B------:R-:W-:Y:S01]  /*32a0*/  FADD.FTZ R29, R29, R30 ;  /* 0x0000001e1d1d7221 */ /* 0x000fe20000010000 */
[----:B------:R-:W-:Y:S01]  /*32b0*/  FADD.FTZ R30, R67, R66 ;  /* 0x00000042431e7221 */ /* 0x000fe20000010000 */
[----:B------:R-:W-:Y:S01]  /*32c0*/  FADD.FTZ R28, R28, R31 ;  /* 0x0000001f1c1c7221 */ /* 0x000fe20000010000 */
[----:B------:R-:W-:Y:S01]  /*32d0*/  FFMA.FTZ R31, R73, R73, R32 ;  /* 0x00000049491f7223 */ /* 0x000fe20000010020 */
[----:B------:R-:W-:-:S04]  /*32e0*/  PRMT R74, R75, 0x7632, R74 ;  /* 0x000076324b4a7816 */ /* 0x000fc8000000004a */
[----:B------:R-:W-:Y:S02]  /*32f0*/  SHF.L.U32 R74, R74, 0x10, RZ ;  /* 0x000000104a4a7819 */ /* 0x000fe400000006ff */
[----:B------:R-:W-:Y:S01]  /*3300*/  SHF.L.U32 R75, R75, 0x10, RZ ;  /* 0x000000104b4b7819 */ /* 0x000fe200000006ff */
[----:B------:R-:W-:Y:S02]  /*3310*/  FADD.FTZ R29, R29, R30 ;  /* 0x0000001e1d1d7221 */ /* 0x000fe40000010000 */
[----:B------:R-:W-:Y:S01]  /*3320*/  FMUL.FTZ R32, R74, R74 ;  /* 0x0000004a4a207220 */ /* 0x000fe20000410000 */
[----:B------:R-:W-:Y:S01]  /*3330*/  PRMT R76, R77, 0x7632, R76 ;  /* 0x000076324d4c7816 */ /* 0x000fe2000000004c */
[----:B------:R-:W-:Y:S01]  /*3340*/  FADD.FTZ R30, R73, R72 ;  /* 0x00000048491e7221 */ /* 0x000fe20000010000 */
[----:B------:R-:W-:Y:S01]  /*3350*/  FADD.FTZ R31, R28, R31 ;  /* 0x0000001f1c1f7221 */ /* 0x000fe20000010000 */
[----:B------:R-:W-:Y:S01]  /*3360*/  FFMA.FTZ R32, R75, R75, R32 ;  /* 0x0000004b4b207223 */ /* 0x000fe20000010020 */
[----:B------:R-:W-:Y:S01]  /*3370*/  SHF.L.U32 R76, R76, 0x10, RZ ;  /* 0x000000104c4c7819 */ /* 0x000fe200000006ff */
[----:B------:R-:W-:Y:S01]  /*3380*/  FADD.FTZ R29, R29, R30 ;  /* 0x0000001e1d1d7221 */ /* 0x000fe20000010000 */
[----:B------:R-:W-:Y:S01]  /*3390*/  FADD.FTZ R30, R75, R74 ;  /* 0x0000004a4b1e7221 */ /* 0x000fe20000010000 */
[----:B------:R-:W-:Y:S01]  /*33a0*/  SHF.L.U32 R77, R77, 0x10, RZ ;  /* 0x000000104d4d7819 */ /* 0x000fe200000006ff */
[----:B------:R-:W-:Y:S01]  /*33b0*/  FADD.FTZ R31, R31, R32 ;  /* 0x000000201f1f7221 */ /* 0x000fe20000010000 */
[----:B------:R-:W-:Y:S01]  /*33c0*/  LOP3.LUT R28, R99, 0x3e0, RZ, 0xc0, !PT ;  /* 0x000003e0631c7812 */ /* 0x000fe200078ec0ff */
[----:B------:R-:W-:Y:S01]  /*33d0*/  FMUL.FTZ R32, R76, R76 ;  /* 0x0000004c4c207220 */ /* 0x000fe20000410000 */
[----:B------:R-:W-:Y:S01]  /*33e0*/  FADD.FTZ R30, R29, R30 ;  /* 0x0000001e1d1e7221 */ /* 0x000fe20000010000 */
[C---:B------:R-:W-:Y:S01]  /*33f0*/  FADD.FTZ R33, R77.reuse, R76 ;  /* 0x0000004c4d217221 */ /* 0x040fe20000010000 */
[C---:B------:R-:W-:Y:S01]  /*3400*/  ISETP.GT.U32.AND P1, PT, R28.reuse, 0x168, PT ;  /* 0x000001681c00780c */ /* 0x040fe20003f24070 */
[----:B------:R-:W-:Y:S01]  /*3410*/  FFMA.FTZ R32, R77, R77, R32 ;  /* 0x0000004d4d207223 */ /* 0x000fe20000010020 */
[----:B------:R-:W-:Y:S01]  /*3420*/  IADD3 R29, PT, PT, -R28, 0x187, RZ ;  /* 0x000001871c1d7810 */ /* 0x000fe20007ffe1ff */
[----:B------:R-:W-:-:S02]  /*3430*/  FADD.FTZ R68, R30, R33 ;  /* 0x000000211e447221 */ /* 0x000fc40000010000 */
[----:B------:R-:W-:Y:S01]  /*3440*/  FADD.FTZ R69, R31, R32 ;  /* 0x000000201f457221 */ /* 0x000fe20000010000 */
[----:B------:R-:W-:-:S05]  /*3450*/  SEL R29, R29, 0x1f, P1 ;  /* 0x0000001f1d1d7807 */ /* 0x000fca0000800000 */
[----:B------:R-:W0:Y:S04]  /*3460*/  SHFL.DOWN PT, R31, R68, 0x1, R29 ;  /* 0x08200000441f7989 */ /* 0x000e2800000e001d */
[----:B------:R-:W1:Y:S01]  /*3470*/  SHFL.DOWN PT, R28, R69, 0x1, R29 ;  /* 0x08200000451c7989 */ /* 0x000e6200000e001d */
[----:B------:R-:W-:-:S13]  /*3480*/  ISETP.GE.AND P1, PT, R96, R29, PT ;  /* 0x0000001d6000720c */ /* 0x000fda0003f26270 */
[----:B0-----:R-:W-:Y:S01]  /*3490*/  @!P1 FADD.FTZ R68, R68, R31 ;  /* 0x0000001f44449221 */ /* 0x001fe20000010000 */
[----:B-1----:R-:W-:-:S04]  /*34a0*/  @!P1 FADD.FTZ R69, R69, R28 ;  /* 0x0000001c45459221 */ /* 0x002fc80000010000 */
[----:B------:R-:W0:Y:S04]  /*34b0*/  SHFL.DOWN PT, R31, R68, 0x2, R29 ;  /* 0x08400000441f7989 */ /* 0x000e2800000e001d */
[----:B------:R-:W1:Y:S01]  /*34c0*/  SHFL.DOWN PT, R30, R69, 0x2, R29 ;  /* 0x08400000451e7989 */ /* 0x000e6200000e001d */
[----:B------:R-:W-:-:S04]  /*34d0*/  IADD3 R28, PT, PT, R96, 0x2, RZ ;  /* 0x00000002601c7810 */ /* 0x000fc80007ffe0ff */
[----:B------:R-:W-:Y:S02]  /*34e0*/  ISETP.GT.AND P1, PT, R28, R29, PT ;  /* 0x0000001d1c00720c */ /* 0x000fe40003f24270 */
[----:B------:R-:W-:-:S11]  /*34f0*/  IADD3 R28, PT, PT, R96, 0x4, RZ ;  /* 0x00000004601c7810 */ /* 0x000fd60007ffe0ff */
[----:B0-----:R-:W-:Y:S01]  /*3500*/  @!P1 FADD.FTZ R68, R68, R31 ;  /* 0x0000001f44449221 */ /* 0x001fe20000010000 */
[----:B-1----:R-:W-:-:S04]  /*3510*/  @!P1 FADD.FTZ R69, R69, R30 ;  /* 0x0000001e45459221 */ /* 0x002fc80000010000 */
[----:B------:R-:W0:Y:S04]  /*3520*/  SHFL.DOWN PT, R31, R68, 0x4, R29 ;  /* 0x08800000441f7989 */ /* 0x000e2800000e001d */
[----:B------:R-:W1:Y:S01]  /*3530*/  SHFL.DOWN PT, R30, R69, 0x4, R29 ;  /* 0x08800000451e7989 */ /* 0x000e6200000e001d */
[----:B------:R-:W-:Y:S02]  /*3540*/  ISETP.GT.AND P1, PT, R28, R29, PT ;  /* 0x0000001d1c00720c */ /* 0x000fe40003f24270 */
[C---:B------:R-:W-:Y:S02]  /*3550*/  ISETP.NE.AND P3, PT, R96.reuse, RZ, PT ;  /* 0x000000ff6000720c */ /* 0x040fe40003f65270 */
[----:B------:R-:W-:-:S09]  /*3560*/  IADD3 R28, PT, PT, R96, 0x8, RZ ;  /* 0x00000008601c7810 */ /* 0x000fd20007ffe0ff */
        /* <DEDUP_REMOVED lines=19> */
[----:B-1----:R-:W-:Y:S01]  /*36a0*/  @!P1 FADD.FTZ R69, R69, R30 ;  /* 0x0000001e45459221 */ /* 0x002fe20000010000 */
        /* <DEDUP_REMOVED lines=10> */
[----:B0-----:R-:W0:Y:S01]  /*3750*/  LDS.128 R28, [UR5+0x40] ;  /* 0x00004005ff1c7984 */ /* 0x001e220008000c00 */
[----:B-1----:R-:W-:Y:S01]  /*3760*/  FADD.FTZ R121, R68, R70 ;  /* 0x0000004644797221 */ /* 0x002fe20000010000 */
[----:B------:R-:W-:-:S03]  /*3770*/  FADD.FTZ R68, R69, R71 ;  /* 0x0000004745447221 */ /* 0x000fc60000010000 */
        /* <DEDUP_REMOVED lines=25> */
.L_x_1866:
[----:B------:R-:W-:Y:S05]  /*3910*/  BSYNC.RECONVERGENT B0 ;  /* 0x0000000000007941 */ /* 0x000fea0003800200 */
.L_x_1865:
[----:B------:R-:W1:Y:S02]  /*3920*/  LDCU UR5, c[0x0][0x370] ;  /* 0x00006e00ff0577ac */ /* 0x000e640008000800 */
[----:B-1----:R-:W-:-:S09]  /*3930*/  UISETP.GE.U32.AND UP0, UPT, UR5, 0x2, UPT ;  /* 0x000000020500788c */ /* 0x002fd2000bf06070 */
[----:B------:R-:W-:Y:S05]  /*3940*/  BRA.U !UP0, `(.L_x_1867) ;  /* 0x0000000908c07547 */ /* 0x000fea000b800000 */
[----:B------:R-:W1:Y:S01]  /*3950*/  LDC R29, c[0x0][0x370] ;  /* 0x0000dc00ff1d7b82 */ /* 0x000e620000000800 */
[----:B------:R-:W-:-:S06]  /*3960*/  ULOP3.LUT UR6, UR4, 0x1, URZ, 0xc0, !UPT ;  /* 0x0000000104067892 */ /* 0x000fcc000f8ec0ff */
[----:B0-----:R-:W-:Y:S01]  /*3970*/  IMAD R28, R97, UR6, RZ ;  /* 0x00000006611c7c24 */ /* 0x001fe2000f8e02ff */
[----:B------:R-:W0:Y:S03]  /*3980*/  LDC.64 R70, c[0x0][0x3b8] ;  /* 0x0000ee00ff467b82 */ /* 0x000e260000000a00 */
[----:B-1----:R-:W-:-:S05]  /*3990*/  IMAD R28, R28, R29, RZ ;  /* 0x0000001d1c1c7224 */ /* 0x002fca00078e02ff */
[----:B------:R-:W-:-:S05]  /*39a0*/  SHF.L.U32 R29, R28, 0x1, RZ ;  /* 0x000000011c1d7819 */ /* 0x000fca00000006ff */
[----:B0-----:R-:W-:Y:S01]  /*39b0*/  IMAD.WIDE R70, R29, 0x4, R70 ;  /* 0x000000041d467825 */ /* 0x001fe200078e0246 */
[----:B------:R-:W-:Y:S06]  /*39c0*/  @P2 BRA `(.L_x_1868) ;  /* 0x00000000005c2947 */ /* 0x000fec0003800000 */
[----:B------:R-:W0:Y:S01]  /*39d0*/  LDC.64 R28, c[0x0][0x3b0] ;  /* 0x0000ec00ff1c7b82 */ /* 0x000e220000000a00 */
[----:B------:R-:W-:Y:S01]  /*39e0*/  ULOP3.LUT UP0, UR5, UR4, 0x2, URZ, 0xc0, !UPT ;  /* 0x0000000204057892 */ /* 0x000fe2000f80c0ff */
[--C-:B------:R-:W-:Y:S02]  /*39f0*/  IMAD R31, R97, UR6, R100.reuse ;  /* 0x00000006611f7c24 */ /* 0x100fe4000f8e0264 */
[----:B------:R-:W-:Y:S01]  /*3a00*/  IMAD R33, R98, R97, R100 ;  /* 0x0000006162217224 */ /* 0x000fe200078e0264 */
[----:B------:R-:W-:-:S03]  /*3a10*/  UIADD3 UR5, UPT, UPT, -UR5, 0x1, URZ ;  /* 0x0000000105057890 */ /* 0x000fc6000fffe1ff */
[----:B------:R-:W1:Y:S01]  /*3a20*/  LDC R32, c[0x0][0x370] ;  /* 0x0000dc00ff207b82 */ /* 0x000e620000000800 */
[----:B------:R-:W-:Y:S02]  /*3a30*/  PLOP3.LUT P1, PT, PT, PT, UP0, 0x80, 0x8 ;  /* 0x000000000008781c */ /* 0x000fe40003f2f008 */
[----:B------:R-:W-:Y:S01]  /*3a40*/  MOV R35, UR5 ;  /* 0x0000000500237c02 */ /* 0x000fe20008000f00 */
[----:B0-----:R-:W-:-:S04]  /*3a50*/  IMAD.WIDE.U32 R28, R31, 0x4, R28 ;  /* 0x000000041f1c7825 */ /* 0x001fc800078e001c */
[----:B------:R-:W-:Y:S01]  /*3a60*/  IMAD.WIDE.U32 R30, R33, 0x8, R70 ;  /* 0x00000008211e7825 */ /* 0x000fe200078e0046 */
[----:B-1----:R-:W-:-:S04]  /*3a70*/  SEL R33, R32, RZ, !P1 ;  /* 0x000000ff20217207 */ /* 0x002fc80004800000 */
[----:B------:R0:W-:Y:S01]  /*3a80*/  STG.E.64 desc[UR8][R30.64], R68 ;  /* 0x000000441e007986 */ /* 0x0001e2000c101b08 */
[----:B------:R-:W-:Y:S01]  /*3a90*/  ISETP.NE.AND P1, PT, R33, -0x1, PT ;  /* 0xffffffff2100780c */ /* 0x000fe20003f25270 */
[----:B------:R-:W-:Y:S06]  /*3aa0*/  MEMBAR.ALL.GPU ;  /* 0x0000000000007992 */ /* 0x000fec000000a000 */
[----:B------:R-:W-:-:S00]  /*3ab0*/  ERRBAR ;  /* 0x00000000000079ab */ /* 0x000fc00000000000 */
[----:B------:R-:W-:Y:S06]  /*3ac0*/  CGAERRBAR ;  /* 0x00000000000075ab */ /* 0x000fec0000000000 */
[----:B------:R0:W-:Y:S01]  /*3ad0*/  REDG.E.ADD.S32.STRONG.GPU desc[UR8][R28.64], R35 ;  /* 0x000000231c00798e */ /* 0x0001e2000c12e308 */
[----:B------:R-:W-:Y:S05]  /*3ae0*/  @!P1 BRA `(.L_x_1868) ;  /* 0x0000000000149947 */ /* 0x000fea0003800000 */
.L_x_1869:
[----:B0-----:R-:W2:Y:S04]  /*3af0*/  LDG.E.STRONG.GPU R30, desc[UR8][R28.64] ;  /* 0x000000081c1e7981 */ /* 0x001ea8000c1ef900 */
[----:B--2---:R-:W-:Y:S01]  /*3b00*/  CCTL.IVALL ;  /* 0x00000000ff00798f */ /* 0x004fe20002000000 */
[----:B------:R-:W-:Y:S05]  /*3b10*/  YIELD ;  /* 0x0000000000007946 */ /* 0x000fea0003800000 */
[----:B------:R-:W-:-:S13]  /*3b20*/  ISETP.NE.AND P1, PT, R30, R33, PT ;  /* 0x000000211e00720c */ /* 0x000fda0003f25270 */
[----:B------:R-:W-:Y:S05]  /*3b30*/  @P1 BRA `(.L_x_1869) ;  /* 0xfffffffc00ec1947 */ /* 0x000fea000383ffff */
.L_x_1868:
[----:B0-----:R-:W0:Y:S01]  /*3b40*/  LDC R28, c[0x0][0x370] ;  /* 0x0000dc00ff1c7b82 */ /* 0x001e220000000800 */
[----:B------:R-:W-:Y:S05]  /*3b50*/  WARPSYNC.ALL ;  /* 0x0000000000007948 */ /* 0x000fea0003800000 */
[----:B0-----:R-:W-:Y:S02]  /*3b60*/  ISETP.GE.U32.AND P1, PT, R28, 0x8, PT ;  /* 0x000000081c00780c */ /* 0x001fe40003f26070 */
[----:B------:R-:W-:Y:S01]  /*3b70*/  BAR.SYNC.DEFER_BLOCKING 0x0 ;  /* 0x0000000000007b1d */ /* 0x000fe20000010000 */
[----:B------:R-:W-:-:S10]  /*3b80*/  HFMA2 R36, -RZ, RZ, 0, 0 ;  /* 0x00000000ff247431 */ /* 0x000fd400000001ff */
        /* <DEDUP_REMOVED lines=10> */
[----:B------:R-:W-:-:S07]  /*3c30*/  MOV R30, R100 ;  /* 0x00000064001e7202 */ /* 0x000fce0000000f00 */
.L_x_1871:
[----:B------:R-:W-:-:S13]  /*3c40*/  ISETP.EQ.OR P1, PT, R31, RZ, P2 ;  /* 0x000000ff1f00720c */ /* 0x000fda0001722670 */
[----:B------:R-:W-:-:S06]  /*3c50*/  @!P1 IMAD.WIDE.U32 R28, R30, 0x8, R70 ;  /* 0x000000081e1c9825 */ /* 0x000fcc00078e0046 */
[----:B------:R-:W2:Y:S01]  /*3c60*/  @!P1 LDG.E.64 R28, desc[UR8][R28.64] ;  /* 0x000000081c1c9981 */ /* 0x000ea2000c1e1b00 */
[----:B------:R-:W-:-:S06]  /*3c70*/  UIADD3 UR6, UPT, UPT, UR5, 0x1, URZ ;  /* 0x0000000105067890 */ /* 0x000fcc000fffe0ff */
[----:B------:R-:W-:Y:S01]  /*3c80*/  ISETP.EQ.OR P3, PT, R98, UR6, P2 ;  /* 0x0000000662007c0c */ /* 0x000fe20009762670 */
[----:B------:R-:W-:Y:S01]  /*3c90*/  UIADD3 UR6, UPT, UPT, UR5, 0x2, URZ ;  /* 0x0000000205067890 */ /* 0x000fe2000fffe0ff */
[----:B--2---:R-:W-:Y:S01]  /*3ca0*/  @!P1 FADD.FTZ R68, R68, R28 ;  /* 0x0000001c44449221 */ /* 0x004fe20000010000 */
[----:B------:R-:W-:-:S10]  /*3cb0*/  @!P1 FADD.FTZ R69, R69, R29 ;  /* 0x0000001d45459221 */ /* 0x000fd40000010000 */
[----:B------:R-:W-:-:S06]  /*3cc0*/  @!P3 IMAD.WIDE.U32 R28, R32, 0x8, R70 ;  /* 0x00000008201cb825 */ /* 0x000fcc00078e0046 */
[----:B------:R-:W2:Y:S01]  /*3cd0*/  @!P3 LDG.E.64 R28, desc[UR8][R28.64] ;  /* 0x000000081c1cb981 */ /* 0x000ea2000c1e1b00 */
        /* <DEDUP_REMOVED lines=31> */
[----:B------:R-:W0:Y:S01]  /*3ed0*/  LDC R39, c[0x0][0x370] ;  /* 0x0000dc00ff277b82 */ /* 0x000e220000000800 */
[----:B------:R-:W-:Y:S01]  /*3ee0*/  UIADD3 UR5, UPT, UPT, UR5, 0x8, URZ ;  /* 0x0000000805057890 */ /* 0x000fe2000fffe0ff */
[----:B--2---:R-:W-:Y:S01]  /*3ef0*/  @!P1 FADD.FTZ R68, R68, R28 ;  /* 0x0000001c44449221 */ /* 0x004fe20000010000 */
[----:B------:R-:W-:-:S09]  /*3f00*/  @!P1 FADD.FTZ R69, R69, R29 ;  /* 0x0000001d45459221 */ /* 0x000fd20000010000 */
[----:B------:R-:W-:-:S06]  /*3f10*/  @!P3 IMAD.WIDE.U32 R28, R35, 0x8, R70 ;  /* 0x00000008231cb825 */ /* 0x000fcc00078e0046 */
[----:B------:R-:W2:Y:S01]  /*3f20*/  @!P3 LDG.E.64 R28, desc[UR8][R28.64] ;  /* 0x000000081c1cb981 */ /* 0x000ea2000c1e1b00 */
[----:B0-----:R-:W-:Y:S02]  /*3f30*/  LOP3.LUT R39, R39, 0x7ffffff8, RZ, 0xc0, !PT ;  /* 0x7ffffff827277812 */ /* 0x001fe400078ec0ff */
[----:B------:R-:W-:Y:S02]  /*3f40*/  IADD3 R31, PT, PT, R31, 0x8, RZ ;  /* 0x000000081f1f7810 */ /* 0x000fe40007ffe0ff */
[----:B------:R-:W-:Y:S02]  /*3f50*/  ISETP.NE.AND P1, PT, R39, UR5, PT ;  /* 0x0000000527007c0c */ /* 0x000fe4000bf25270 */
[C---:B------:R-:W-:Y:S02]  /*3f60*/  LEA R30, R97.reuse, R30, 0x3 ;  /* 0x0000001e611e7211 */ /* 0x040fe400078e18ff */
[C---:B------:R-:W-:Y:S02]  /*3f70*/  LEA R32, R97.reuse, R32, 0x3 ;  /* 0x0000002061207211 */ /* 0x040fe400078e18ff */
[----:B------:R-:W-:-:S02]  /*3f80*/  LEA R33, R97, R33, 0x3 ;  /* 0x0000002161217211 */ /* 0x000fc400078e18ff */
[C---:B------:R-:W-:Y:S02]  /*3f90*/  LEA R36, R97.reuse, R36, 0x3 ;  /* 0x0000002461247211 */ /* 0x040fe400078e18ff */
[C---:B------:R-:W-:Y:S02]  /*3fa0*/  LEA R37, R97.reuse, R37, 0x3 ;  /* 0x0000002561257211 */ /* 0x040fe400078e18ff */
[C---:B------:R-:W-:Y:S02]  /*3fb0*/  LEA R38, R97.reuse, R38, 0x3 ;  /* 0x0000002661267211 */ /* 0x040fe400078e18ff */
[C---:B------:R-:W-:Y:S02]  /*3fc0*/  LEA R34, R97.reuse, R34, 0x3 ;  /* 0x0000002261227211 */ /* 0x040fe400078e18ff */
[----:B------:R-:W-:Y:S01]  /*3fd0*/  LEA R35, R97, R35, 0x3 ;  /* 0x0000002361237211 */ /* 0x000fe200078e18ff */
[----:B--2---:R-:W-:Y:S01]  /*3fe0*/  @!P3 FADD.FTZ R68, R68, R28 ;  /* 0x0000001c4444b221 */ /* 0x004fe20000010000 */
[----:B------:R-:W-:Y:S01]  /*3ff0*/  @!P3 FADD.FTZ R69, R69, R29 ;  /* 0x0000001d4545b221 */ /* 0x000fe20000010000 */
[----:B------:R-:W-:Y:S06]  /*4000*/  @P1 BRA `(.L_x_1871) ;  /* 0xfffffffc000c1947 */ /* 0x000fec000383ffff */
[----:B------:R-:W-:-:S07]  /*4010*/  MOV R36, R39 ;  /* 0x0000002700247202 */ /* 0x000fce0000000f00 */
.L_x_1870:
[----:B------:R-:W0:Y:S02]  /*4020*/  LDCU UR5, c[0x0][0x370] ;  /* 0x00006e00ff0577ac */ /* 0x000e240008000800 */
[----:B0-----:R-:W-:-:S09]  /*4030*/  ULOP3.LUT UP0, URZ, UR5, 0x7, URZ, 0xc0, !UPT ;  /* 0x0000000705ff7892 */ /* 0x001fd2000f80c0ff */
[----:B------:R-:W-:Y:S05]  /*4040*/  BRA.U !UP0, `(.L_x_1867) ;  /* 0x0000000508007547 */ /* 0x000fea000b800000 */
[----:B------:R-:W0:Y:S01]  /*4050*/  LDCU UR5, c[0x0][0x370] ;  /* 0x00006e00ff0577ac */ /* 0x000e220008000800 */
[----:B------:R-:W1:Y:S01]  /*4060*/  LDCU UR6, c[0x0][0x370] ;  /* 0x00006e00ff0677ac */ /* 0x000e620008000800 */
[----:B0-----:R-:W-:-:S04]  /*4070*/  ULOP3.LUT UR5, UR5, 0x7, URZ, 0xc0, !UPT ;  /* 0x0000000705057892 */ /* 0x001fc8000f8ec0ff */
[----:B------:R-:W-:Y:S02]  /*4080*/  UIADD3 UR5, UPT, UPT, UR5, -0x1, URZ ;  /* 0xffffffff05057890 */ /* 0x000fe4000fffe0ff */
[----:B-1----:R-:W-:Y:S02]  /*4090*/  ULOP3.LUT UP1, UR6, UR6, 0x3, URZ, 0xc0, !UPT ;  /* 0x0000000306067892 */ /* 0x002fe4000f82c0ff */
[----:B------:R-:W-:-:S09]  /*40a0*/  UISETP.GE.U32.AND UP0, UPT, UR5, 0x3, UPT ;  /* 0x000000030500788c */ /* 0x000fd2000bf06070 */
[----:B------:R-:W-:Y:S05]  /*40b0*/  BRA.U !UP0, `(.L_x_1872) ;  /* 0x0000000108707547 */ /* 0x000fea000b800000 */
[CC--:B------:R-:W-:Y:S02]  /*40c0*/  ISETP.EQ.OR P1, PT, R36.reuse, R98.reuse, P2 ;  /* 0x000000622400720c */ /* 0x0c0fe40001722670 */
[C---:B------:R-:W-:Y:S02]  /*40d0*/  IADD3 R31, PT, PT, R36.reuse, 0x1, RZ ;  /* 0x00000001241f7810 */ /* 0x040fe40007ffe0ff */
[C---:B------:R-:W-:Y:S02]  /*40e0*/  IADD3 R33, PT, PT, R36.reuse, 0x2, RZ ;  /* 0x0000000224217810 */ /* 0x040fe40007ffe0ff */
[-C--:B------:R-:W-:Y:S02]  /*40f0*/  ISETP.EQ.OR P3, PT, R31, R98.reuse, P2 ;  /* 0x000000621f00720c */ /* 0x080fe40001762670 */
[----:B------:R-:W-:Y:S02]  /*4100*/  ISETP.EQ.OR P4, PT, R33, R98, P2 ;  /* 0x000000622100720c */ /* 0x000fe40001782670 */
[----:B------:R-:W-:-:S03]  /*4110*/  IADD3 R35, PT, PT, R36, 0x3, RZ ;  /* 0x0000000324237810 */ /* 0x000fc60007ffe0ff */
[----:B------:R-:W-:Y:S01]  /*4120*/  @!P1 IMAD R29, R36, R97, R100 ;  /* 0x00000061241d9224 */ /* 0x000fe200078e0264 */
[----:B------:R-:W-:-:S03]  /*4130*/  ISETP.EQ.OR P5, PT, R35, R98, P2 ;  /* 0x000000622300720c */ /* 0x000fc600017a2670 */
[----:B------:R-:W-:-:S04]  /*4140*/  @!P1 IMAD.WIDE.U32 R28, R29, 0x8, R70 ;  /* 0x000000081d1c9825 */ /* 0x000fc800078e0046 */
[-CC-:B------:R-:W-:Y:S02]  /*4150*/  @!P3 IMAD R31, R31, R97.reuse, R100.reuse ;  /* 0x000000611f1fb224 */ /* 0x180fe400078e0264 */
[----:B------:R-:W-:Y:S01]  /*4160*/  @!P4 IMAD R33, R33, R97, R100 ;  /* 0x000000612121c224 */ /* 0x000fe200078e0264 */
[----:B------:R-:W2:Y:S01]  /*4170*/  @!P1 LDG.E.64 R28, desc[UR8][R28.64] ;  /* 0x000000081c1c9981 */ /* 0x000ea2000c1e1b00 */
[----:B------:R-:W-:-:S04]  /*4180*/  @!P3 IMAD.WIDE.U32 R30, R31, 0x8, R70 ;  /* 0x000000081f1eb825 */ /* 0x000fc800078e0046 */
[----:B------:R-:W-:Y:S02]  /*4190*/  @!P4 IMAD.WIDE.U32 R32, R33, 0x8, R70 ;  /* 0x000000082120c825 */ /* 0x000fe400078e0046 */
[----:B------:R-:W3:Y:S02]  /*41a0*/  @!P3 LDG.E.64 R30, desc[UR8][R30.64] ;  /* 0x000000081e1eb981 */ /* 0x000ee4000c1e1b00 */
[----:B------:R-:W-:Y:S02]  /*41b0*/  @!P5 IMAD R35, R35, R97, R100 ;  /* 0x000000612323d224 */ /* 0x000fe400078e0264 */
        /* <DEDUP_REMOVED lines=12> */
.L_x_1872:
[----:B------:R-:W-:Y:S05]  /*4280*/  BRA.U !UP1, `(.L_x_1867) ;  /* 0x0000000109707547 */ /* 0x000fea000b800000 */
[----:B------:R-:W0:Y:S01]  /*4290*/  LDC R32, c[0x0][0x370] ;  /* 0x0000dc00ff207b82 */ /* 0x000e220000000800 */
[----:B------:R-:W-:Y:S01]  /*42a0*/  UISETP.NE.AND UP0, UPT, UR6, 0x1, UPT ;  /* 0x000000010600788c */ /* 0x000fe2000bf05270 */
[----:B0-----:R-:W-:-:S08]  /*42b0*/  LOP3.LUT R32, R32, 0x1, RZ, 0xc0, !PT ;  /* 0x0000000120207812 */ /* 0x001fd000078ec0ff */
[----:B------:R-:W-:Y:S05]  /*42c0*/  BRA.U !UP0, `(.L_x_1873) ;  /* 0x0000000108387547 */ /* 0x000fea000b800000 */
[C---:B------:R-:W-:Y:S02]  /*42d0*/  ISETP.EQ.OR P3, PT, R36.reuse, R98, P2 ;  /* 0x000000622400720c */ /* 0x040fe40001762670 */
[----:B------:R-:W-:-:S04]  /*42e0*/  IADD3 R31, PT, PT, R36, 0x1, RZ ;  /* 0x00000001241f7810 */ /* 0x000fc80007ffe0ff */
[----:B------:R-:W-:-:S07]  /*42f0*/  ISETP.EQ.OR P1, PT, R31, R98, P2 ;  /* 0x000000621f00720c */ /* 0x000fce0001722670 */
[----:B------:R-:W-:-:S04]  /*4300*/  @!P3 IMAD R29, R36, R97, R100 ;  /* 0x00000061241db224 */ /* 0x000fc800078e0264 */
[----:B------:R-:W-:-:S04]  /*4310*/  @!P3 IMAD.WIDE.U32 R28, R29, 0x8, R70 ;  /* 0x000000081d1cb825 */ /* 0x000fc800078e0046 */
[----:B------:R-:W-:Y:S02]  /*4320*/  @!P1 IMAD R31, R31, R97, R100 ;  /* 0x000000611f1f9224 */ /* 0x000fe400078e0264 */
[----:B------:R-:W2:Y:S02]  /*4330*/  @!P3 LDG.E.64 R28, desc[UR8][R28.64] ;  /* 0x000000081c1cb981 */ /* 0x000ea4000c1e1b00 */
[----:B------:R-:W-:-:S06]  /*4340*/  @!P1 IMAD.WIDE.U32 R30, R31, 0x8, R70 ;  /* 0x000000081f1e9825 */ /* 0x000fcc00078e0046 */
[----:B------:R-:W3:Y:S01]  /*4350*/  @!P1 LDG.E.64 R30, desc[UR8][R30.64] ;  /* 0x000000081e1e9981 */ /* 0x000ee2000c1e1b00 */
[----:B------:R-:W-:Y:S01]  /*4360*/  IADD3 R36, PT, PT, R36, 0x2, RZ ;  /* 0x0000000224247810 */ /* 0x000fe20007ffe0ff */
[----:B--2---:R-:W-:Y:S01]  /*4370*/  @!P3 FADD.FTZ R68, R68, R28 ;  /* 0x0000001c4444b221 */ /* 0x004fe20000010000 */
[----:B------:R-:W-:-:S03]  /*4380*/  @!P3 FADD.FTZ R69, R69, R29 ;  /* 0x0000001d4545b221 */ /* 0x000fc60000010000 */
[----:B---3--:R-:W-:Y:S01]  /*4390*/  @!P1 FADD.FTZ R68, R68, R30 ;  /* 0x0000001e44449221 */ /* 0x008fe20000010000 */
[----:B------:R-:W-:-:S07]  /*43a0*/  @!P1 FADD.FTZ R69, R69, R31 ;  /* 0x0000001f45459221 */ /* 0x000fce0000010000 */
.L_x_1873:
        /* <DEDUP_REMOVED lines=9> */
.L_x_1874:
[----:B------:R-:W-:Y:S05]  /*4440*/  BSYNC.RECONVERGENT B0 ;  /* 0x0000000000007941 */ /* 0x000fea0003800200 */
.L_x_1867:
[----:B------:R-:W1:Y:S01]  /*4450*/  S2UR UR6, SR_CgaCtaId ;  /* 0x00000000000679c3 */ /* 0x000e620000008800 */
[----:B------:R-:W2:Y:S01]  /*4460*/  LDCU UR7, c[0x0][0x414] ;  /* 0x00008280ff0777ac */ /* 0x000ea20008000800 */
[----:B------:R-:W-:Y:S01]  /*4470*/  LOP3.LUT R37, R102, 0xffff, RZ, 0xc0, !PT ;  /* 0x0000ffff66257812 */ /* 0x000fe200078ec0ff */
[----:B------:R-:W-:-:S03]  /*4480*/  UMOV UR5, 0x400 ;  /* 0x0000040000057882 */ /* 0x000fc60000000000 */
[----:B------:R-:W-:Y:S01]  /*4490*/  IADD3 R37, PT, PT, R120, R37, RZ ;  /* 0x0000002578257210 */ /* 0x000fe20007ffe0ff */
[----:B------:R-:W3:Y:S01]  /*44a0*/  LDCU UR10, c[0x0][0x404] ;  /* 0x00008080ff0a77ac */ /* 0x000ee20008000800 */
[----:B------:R-:W4:Y:S08]  /*44b0*/  @P0 LDC.64 R32, c[0x0][0x388] ;  /* 0x0000e200ff200b82 */ /* 0x000f300000000a00 */
[----:B------:R-:W2:Y:S01]  /*44c0*/  LDC.64 R30, c[0x0][0x398] ;  /* 0x0000e600ff1e7b82 */ /* 0x000ea20000000a00 */
[----:B-1----:R-:W-:-:S07]  /*44d0*/  ULEA UR5, UR6, UR5, 0x18 ;  /* 0x0000000506057291 */ /* 0x002fce000f8ec0ff */
[----:B0-----:R-:W0:Y:S01]  /*44e0*/  LDC.64 R28, c[0x0][0x3a0] ;  /* 0x0000e800ff1c7b82 */ /* 0x001e220000000a00 */
[----:B----4-:R-:W-:Y:S01]  /*44f0*/  @P0 IMAD.WIDE R32, R101, 0x8, R32 ;  /* 0x0000000865200825 */ /* 0x010fe200078e0220 */
[----:B------:R1:W-:Y:S03]  /*4500*/  @!P2 STS.64 [UR5+0x80], R68 ;  /* 0x00008044ff00a988 */ /* 0x0003e60008000a05 */
[----:B--2---:R-:W-:-:S04]  /*4510*/  IMAD.WIDE R34, R37, 0x4, R30 ;  /* 0x0000000425227825 */ /* 0x004fc800078e021e */
[----:B-1----:R-:W-:Y:S01]  /*4520*/  @P0 FMUL.FTZ R68, R68, UR7 ;  /* 0x0000000744440c20 */ /* 0x002fe20008410000 */
[----:B------:R-:W-:-:S05]  /*4530*/  @P0 FMUL.FTZ R69, R69, UR7 ;  /* 0x0000000745450c20 */ /* 0x000fca0008410000 */
[----:B------:R-:W-:Y:S01]  /*4540*/  @P0 STG.E.64 desc[UR8][R32.64], R68 ;  /* 0x0000004420000986 */ /* 0x000fe2000c101b08 */
[----:B0-----:R-:W-:Y:S01]  /*4550*/  IMAD.WIDE R30, R37, 0x4, R28 ;  /* 0x00000004251e7825 */ /* 0x001fe200078e021c */
[----:B------:R-:W-:Y:S06]  /*4560*/  BAR.SYNC.DEFER_BLOCKING 0x0 ;  /* 0x0000000000007b1d */ /* 0x000fec0000010000 */
[----:B------:R0:W5:Y:S04]  /*4570*/  LDG.E.64 R28, desc[UR8][R34.64] ;  /* 0x00000008221c7981 */ /* 0x000168000c1e1b00 */
[----:B------:R-:W5:Y:S01]  /*4580*/  LDG.E.64 R30, desc[UR8][R30.64] ;  /* 0x000000081e1e7981 */ /* 0x000f62000c1e1b00 */
[----:B------:R-:W-:Y:S03]  /*4590*/  BSSY.RECONVERGENT B0, `(.L_x_1875) ;  /* 0x000074f000007945 */ /* 0x000fe60003800200 */
[----:B------:R-:W1:Y:S02]  /*45a0*/  LDS.64 R32, [UR5+0x80] ;  /* 0x00008005ff207984 */ /* 0x000e640008000a00 */
[----:B-1----:R-:W-:-:S05]  /*45b0*/  FMUL.FTZ R36, R32, UR7 ;  /* 0x0000000720247c20 */ /* 0x002fca0008410000 */
[----:B------:R-:W-:-:S13]  /*45c0*/  R2UR UR5, R36 ;  /* 0x00000000240572ca */ /* 0x000fda00000e0000 */
[----:B------:R-:W-:-:S05]  /*45d0*/  MOV R36, UR5 ;  /* 0x0000000500247c02 */ /* 0x000fca0008000f00 */
[----:B------:R-:W-:-:S04]  /*45e0*/  FMUL.FTZ R36, R36, UR5 ;  /* 0x0000000524247c20 */ /* 0x000fc80008410000 */
[----:B------:R-:W-:-:S05]  /*45f0*/  FFMA.FTZ R36, R33, UR7, -R36 ;  /* 0x0000000721247c23 */ /* 0x000fca0008010824 */
[----:B------:R-:W-:-:S13]  /*4600*/  FSETP.GTU.FTZ.AND P1, PT, R36, RZ, PT ;  /* 0x000000ff2400720b */ /* 0x000fda0003f3c000 */
[----:B------:R-:W-:Y:S01]  /*4610*/  VOTEU.ANY UP0, P1 ;  /* 0x0000000000ff7886 */ /* 0x000fe20000800100 */
[----:B------:R-:W-:-:S04]  /*4620*/  PLOP3.LUT P1, PT, PT, PT, UP0, 0x80, 0x8 ;  /* 0x000000000008781c */ /* 0x000fc80003f2f008 */
[----:B------:R-:W1:Y:S09]  /*4630*/  @UP0 LDCU UR6, c[0x0][0x3a8] ;  /* 0x00007500ff0607ac */ /* 0x000e720008000800 */
[----:B-1----:R-:W-:Y:S01]  /*4640*/  @P1 FADD.FTZ R32, R36, UR6 ;  /* 0x0000000624201e21 */ /* 0x002fe20008010000 */
[----:B------:R-:W1:Y:S01]  /*4650*/  LDCU.U8 UR6, c[0x0][0x3fc] ;  /* 0x00007f80ff0677ac */ /* 0x000e620008000000 */
[----:B---3--:R-:W-:-:S04]  /*4660*/  IMAD R36, R98, UR10, R119 ;  /* 0x0000000a62247c24 */ /* 0x008fc8000f8e0277 */
[----:B------:R-:W2:Y:S01]  /*4670*/  @P1 MUFU.RSQ R32, R32 ;  /* 0x0000002000201308 */ /* 0x000ea20000001400 */
[----:B------:R-:W-:-:S04]  /*4680*/  IADD3 R37, PT, PT, R36, 0xa8, RZ ;  /* 0x000000a824257810 */ /* 0x000fc80007ffe0ff */
[----:B------:R-:W-:Y:S01]  /*4690*/  SHF.R.S32.HI R38, RZ, 0x1f, R37 ;  /* 0x0000001fff267819 */ /* 0x000fe20000011425 */
[----:B-1----:R-:W-:-:S03]  /*46a0*/  UISETP.NE.AND UP1, UPT, UR6, URZ, UPT ;  /* 0x000000ff0600728c */ /* 0x002fc6000bf25270 */
[----:B------:R-:W-:Y:S01]  /*46b0*/  UMOV UR6, 0x3f800000 ;  /* 0x3f80000000067882 */ /* 0x000fe20000000000 */
[----:B--2---:R-:W-:-:S13]  /*46c0*/  @P1 R2UR UR7, R32 ;  /* 0x00000000200712ca */ /* 0x004fda00000e0000 */
[----:B------:R-:W-:Y:S01]  /*46d0*/  @UP0 UMOV UR6, UR7 ;  /* 0x0000000700060c82 */ /* 0x000fe20008000000 */
[----:B0-----:R-:W-:Y:S05]  /*46e0*/  BRA.U UP1, `(.L_x_1876) ;  /* 0x0000002d01f47547 */ /* 0x001fea000b800000 */
[----:B------:R-:W0:Y:S01]  /*46f0*/  LDCU.64 UR10, c[0x0][0x3e8] ;  /* 0x00007d00ff0a77ac */ /* 0x000e220008000a00 */
[----:B------:R-:W-:Y:S01]  /*4700*/  SHF.R.S32.HI R32, RZ, 0x1f, R36 ;  /* 0x0000001fff207819 */ /* 0x000fe20000011424 */
[----:B------:R-:W-:Y:S01]  /*4710*/  BSSY.RECONVERGENT B1, `(.L_x_1877) ;  /* 0x000001f000017945 */ /* 0x000fe20003800200 */
[C---:B------:R-:W-:Y:S02]  /*4720*/  IADD3 R39, PT, PT, R36.reuse, 0x18, RZ ;  /* 0x0000001824277810 */ /* 0x040fe40007ffe0ff */
[----:B------:R-:W-:Y:S02]  /*4730*/  SHF.R.S32.HI R69, RZ, 0x1f, R118 ;  /* 0x0000001fff457819 */ /* 0x000fe40000011476 */
[----:B------:R-:W-:Y:S02]  /*4740*/  SHF.R.S32.HI R68, RZ, 0x1f, R39 ;  /* 0x0000001fff447819 */ /* 0x000fe40000011427 */
[----:B0-----:R-:W-:Y:S02]  /*4750*/  ISETP.GE.U32.AND P2, PT, R36, UR10, PT ;  /* 0x0000000a24007c0c */ /* 0x001fe4000bf46070 */
[----:B------:R-:W-:-:S02]  /*4760*/  ISETP.GE.U32.AND P3, PT, R118, UR10, PT ;  /* 0x0000000a76007c0c */ /* 0x000fc4000bf66070 */
[----:B------:R-:W-:Y:S02]  /*4770*/  ISETP.GE.AND.EX P2, PT, R32, UR11, PT, P2 ;  /* 0x0000000b20007c0c */ /* 0x000fe4000bf46320 */
[----:B------:R-:W-:Y:S02]  /*4780*/  ISETP.GE.U32.AND P4, PT, R117, UR10, PT ;  /* 0x0000000a75007c0c */ /* 0x000fe4000bf86070 */
[----:B------:R-:W-:Y:S02]  /*4790*/  ISETP.GE.U32.AND P1, PT, R39, UR10, PT ;  /* 0x0000000a27007c0c */ /* 0x000fe4000bf26070 */
[----:B------:R-:W-:Y:S02]  /*47a0*/  ISETP.GE.AND.EX P3, PT, R69, UR11, PT, P3 ;  /* 0x0000000b45007c0c */ /* 0x000fe4000bf66330 */
[----:B------:R-:W-:Y:S02]  /*47b0*/  ISETP.GE.AND.EX P4, PT, R95, UR11, PT, P4 ;  /* 0x0000000b5f007c0c */ /* 0x000fe4000bf86340 */
[----:B------:R-:W-:-:S03]  /*47c0*/  ISETP.GE.AND.EX P1, PT, R68, UR11, PT, P1 ;  /* 0x0000000b44007c0c */ /* 0x000fc6000bf26310 */
[----:B------:R-:W-:Y:S10]  /*47d0*/  @P2 BRA `(.L_x_1878) ;  /* 0x0000000000482947 */ /* 0x000ff40003800000 */
[----:B------:R-:W0:Y:S01]  /*47e0*/  LDCU.64 UR14, c[0x0][0x3e0] ;  /* 0x00007c00ff0e77ac */ /* 0x000e220008000a00 */
[----:B------:R-:W-:Y:S01]  /*47f0*/  MOV R33, R125 ;  /* 0x0000007d00217202 */ /* 0x000fe20000000f00 */
[----:B------:R-:W-:Y:S01]  /*4800*/  FADD.FTZ R80, R80, -UR5 ;  /* 0x8000000550507e21 */ /* 0x000fe20008010000 */
[----:B------:R-:W-:Y:S01]  /*4810*/  FADD.FTZ R79, R79, -UR5 ;  /* 0x800000054f4f7e21 */ /* 0x000fe20008010000 */
[----:B------:R-:W1:Y:S01]  /*4820*/  LDCU.64 UR12, c[0x0][0x380] ;  /* 0x00007000ff0c77ac */ /* 0x000e620008000a00 */
[----:B0-----:R-:W-:Y:S01]  /*4830*/  IMAD R35, R32, UR14, RZ ;  /* 0x0000000e20237c24 */ /* 0x001fe2000f8e02ff */
[----:B------:R-:W-:-:S03]  /*4840*/  MOV R32, R122 ;  /* 0x0000007a00207202 */ /* 0x000fc60000000f00 */
[C---:B------:R-:W-:Y:S02]  /*4850*/  IMAD R35, R36.reuse, UR15, R35 ;  /* 0x0000000f24237c24 */ /* 0x040fe4000f8e0223 */
[----:B------:R-:W-:-:S05]  /*4860*/  IMAD.WIDE.U32 R32, R36, UR14, R32 ;  /* 0x0000000e24207c25 */ /* 0x000fca000f8e0020 */
[----:B------:R-:W-:Y:S01]  /*4870*/  IADD3 R35, PT, PT, R33, R35, RZ ;  /* 0x0000002321237210 */ /* 0x000fe20007ffe0ff */
[----:B------:R-:W-:Y:S01]  /*4880*/  FMUL.FTZ R33, R80, UR6 ;  /* 0x0000000650217c20 */ /* 0x000fe20008410000 */
[----:B-1----:R-:W-:-:S03]  /*4890*/  LEA R34, P2, R32, UR12, 0x1 ;  /* 0x0000000c20227c11 */ /* 0x002fc6000f8408ff */
[----:B-----5:R-:W-:Y:S01]  /*48a0*/  FFMA.FTZ R33, R28, R33, R30 ;  /* 0x000000211c217223 */ /* 0x020fe2000001001e */
[----:B------:R-:W-:Y:S01]  /*48b0*/  LEA.HI.X R35, R32, UR13, R35, 0x1, P2 ;  /* 0x0000000d20237c11 */ /* 0x000fe200090f0c23 */
[----:B------:R-:W-:-:S04]  /*48c0*/  FMUL.FTZ R32, R79, UR6 ;  /* 0x000000064f207c20 */ /* 0x000fc80008410000 */
[----:B------:R-:W-:-:S05]  /*48d0*/  FFMA.FTZ R32, R29, R32, R31 ;  /* 0x000000201d207223 */ /* 0x000fca000001001f */
[----:B------:R-:W-:-:S05]  /*48e0*/  F2FP.BF16.F32.PACK_AB R33, R32, R33 ;  /* 0x000000212021723e */ /* 0x000fca00000010ff */
[----:B------:R0:W-:Y:S02]  /*48f0*/  STG.E desc[UR8][R34.64], R33 ;  /* 0x0000002122007986 */ /* 0x0001e4000c101908 */
.L_x_1878:
[----:B------:R-:W-:Y:S05]  /*4900*/  BSYNC.RECONVERGENT B1 ;  /* 0x0000000000017941 */ /* 0x000fea0003800200 */
.L_x_1877:
[----:B------:R-:W-:Y:S04]  /*4910*/  BSSY.RECONVERGENT B1, `(.L_x_1879) ;  /* 0x0000014000017945 */ /* 0x000fe80003800200 */
[----:B------:R-:W-:Y:S05]  /*4920*/  @P3 BRA `(.L_x_1880) ;  /* 0x0000000000483947 */ /* 0x000fea0003800000 */
[----:B------:R-:W1:Y:S01]  /*4930*/  LDCU.64 UR12, c[0x0][0x3e0] ;  /* 0x00007c00ff0c77ac */ /* 0x000e620008000a00 */
[----:B------:R-:W-:Y:S01]  /*4940*/  MOV R32, R122 ;  /* 0x0000007a00207202 */ /* 0x000fe20000000f00 */
[----:B------:R-:W-:Y:S01]  /*4950*/  FADD.FTZ R78, R78, -UR5 ;  /* 0x800000054e4e7e21 */ /* 0x000fe20008010000 */
[----:B0-----:R-:W-:Y:S01]  /*4960*/  MOV R33, R125 ;  /* 0x0000007d00217202 */ /* 0x001fe20000000f00 */
[----:B------:R-:W0:Y:S01]  /*4970*/  LDCU.64 UR14, c[0x0][0x380] ;  /* 0x00007000ff0e77ac */ /* 0x000e220008000a00 */
[----:B------:R-:W-:-:S04]  /*4980*/  FADD.FTZ R0, R0, -UR5 ;  /* 0x8000000500007e21 */ /* 0x000fc80008010000 */
[----:B------:R-:W-:-:S04]  /*4990*/  FMUL.FTZ R0, R0, UR6 ;  /* 0x0000000600007c20 */ /* 0x000fc80008410000 */
[----:B-----5:R-:W-:Y:S01]  /*49a0*/  FFMA.FTZ R0, R29, R0, R31 ;  /* 0x000000001d007223 */ /* 0x020fe2000001001f */
[----:B-1----:R-:W-:Y:S02]  /*49b0*/  IMAD R69, R69, UR12, RZ ;  /* 0x0000000c45457c24 */ /* 0x002fe4000f8e02ff */
[----:B------:R-:W-:-:S04]  /*49c0*/  IMAD.WIDE.U32 R32, R118, UR12, R32 ;  /* 0x0000000c76207c25 */ /* 0x000fc8000f8e0020 */
[----:B------:R-:W-:Y:S01]  /*49d0*/  IMAD R69, R118, UR13, R69 ;  /* 0x0000000d76457c24 */ /* 0x000fe2000f8e0245 */
[----:B0-----:R-:W-:-:S04]  /*49e0*/  LEA R34, P2, R32, UR14, 0x1 ;  /* 0x0000000e20227c11 */ /* 0x001fc8000f8408ff */
[----:B------:R-:W-:Y:S01]  /*49f0*/  IADD3 R69, PT, PT, R33, R69, RZ ;  /* 0x0000004521457210 */ /* 0x000fe20007ffe0ff */
[----:B------:R-:W-:-:S03]  /*4a00*/  FMUL.FTZ R33, R78, UR6 ;  /* 0x000000064e217c20 */ /* 0x000fc60008410000 */
[----:B------:R-:W-:Y:S01]  /*4a10*/  LEA.HI.X R35, R32, UR15, R69, 0x1, P2 ;  /* 0x0000000f20237c11 */ /* 0x000fe200090f0c45 */
[----:B------:R-:W-:-:S05]  /*4a20*/  FFMA.FTZ R33, R28, R33, R30 ;  /* 0x000000211c217223 */ /* 0x000fca000001001e */
[----:B------:R-:W-:-:S05]  /*4a30*/  F2FP.BF16.F32.PACK_AB R33, R0, R33 ;  /* 0x000000210021723e */ /* 0x000fca00000010ff */
[----:B------:R1:W-:Y:S02]  /*4a40*/  STG.E desc[UR8][R34.64], R33 ;  /* 0x0000002122007986 */ /* 0x0003e4000c101908 */
.L_x_1880:
[----:B------:R-:W-:Y:S05]  /*4a50*/  BSYNC.RECONVERGENT B1 ;  /* 0x0000000000017941 */ /* 0x000fea0003800200 */
.L_x_1879:
[----:B------:R-:W-:Y:S01]  /*4a60*/  BSSY.RECONVERGENT B1, `(.L_x_1881) ;  /* 0x0000016000017945 */ /* 0x000fe20003800200 */
[C---:B------:R-:W-:Y:S02]  /*4a70*/  IADD3 R0, PT, PT, R36.reuse, 0x30, RZ ;  /* 0x0000003024007810 */ /* 0x040fe40007ffe0ff */
[----:B------:R-:W-:Y:S01]  /*4a80*/  IADD3 R69, PT, PT, R36, 0x38, RZ ;  /* 0x0000003824457810 */ /* 0x000fe20007ffe0ff */
[----:B------:R-:W-:Y:S06]  /*4a90*/  @P4 BRA `(.L_x_1882) ;  /* 0x0000000000484947 */ /* 0x000fec0003800000 */
[----:B------:R-:W2:Y:S01]  /*4aa0*/  LDCU.64 UR12, c[0x0][0x3e0] ;  /* 0x00007c00ff0c77ac */ /* 0x000ea20008000a00 */
[----:B------:R-:W-:Y:S01]  /*4ab0*/  MOV R32, R122 ;  /* 0x0000007a00207202 */ /* 0x000fe20000000f00 */
[----:B------:R-:W-:Y:S01]  /*4ac0*/  FADD.FTZ R3, R3, -UR5 ;  /* 0x8000000503037e21 */ /* 0x000fe20008010000 */
[----:B01----:R-:W-:Y:S01]  /*4ad0*/  MOV R33, R125 ;  /* 0x0000007d00217202 */ /* 0x003fe20000000f00 */
[----:B------:R-:W0:Y:S01]  /*4ae0*/  LDCU.64 UR14, c[0x0][0x380] ;  /* 0x00007000ff0e77ac */ /* 0x000e220008000a00 */
[----:B------:R-:W-:Y:S01]  /*4af0*/  FADD.FTZ R2, R2, -UR5 ;  /* 0x8000000502027e21 */ /* 0x000fe20008010000 */
[----:B------:R-:W-:-:S03]  /*4b00*/  FMUL.FTZ R3, R3, UR6 ;  /* 0x0000000603037c20 */ /* 0x000fc60008410000 */
[----:B------:R-:W-:Y:S01]  /*4b10*/  FMUL.FTZ R2, R2, UR6 ;  /* 0x0000000602027c20 */ /* 0x000fe20008410000 */
[----:B-----5:R-:W-:-:S03]  /*4b20*/  FFMA.FTZ R3, R28, R3, R30 ;  /* 0x000000031c037223 */ /* 0x020fc6000001001e */
[----:B------:R-:W-:Y:S01]  /*4b30*/  FFMA.FTZ R2, R29, R2, R31 ;  /* 0x000000021d027223 */ /* 0x000fe2000001001f */
[----:B--2---:R-:W-:-:S04]  /*4b40*/  IMAD R34, R95, UR12, RZ ;  /* 0x0000000c5f227c24 */ /* 0x004fc8000f8e02ff */
[----:B------:R-:W-:Y:S01]  /*4b50*/  F2FP.BF16.F32.PACK_AB R3, R2, R3 ;  /* 0x000000030203723e */ /* 0x000fe200000010ff */
[----:B------:R-:W-:-:S04]  /*4b60*/  IMAD.WIDE.U32 R32, R117, UR12, R32 ;  /* 0x0000000c75207c25 */ /* 0x000fc8000f8e0020 */
[----:B------:R-:W-:Y:S01]  /*4b70*/  IMAD R35, R117, UR13, R34 ;  /* 0x0000000d75237c24 */ /* 0x000fe2000f8e0222 */
[----:B0-----:R-:W-:-:S04]  /*4b80*/  LEA R34, P2, R32, UR14, 0x1 ;  /* 0x0000000e20227c11 */ /* 0x001fc8000f8408ff */
[----:B------:R-:W-:-:S04]  /*4b90*/  IADD3 R35, PT, PT, R33, R35, RZ ;  /* 0x0000002321237210 */ /* 0x000fc80007ffe0ff */
[----:B------:R-:W-:-:S05]  /*4ba0*/  LEA.HI.X R35, R32, UR15, R35, 0x1, P2 ;  /* 0x0000000f20237c11 */ /* 0x000fca00090f0c23 */
[----:B------:R2:W-:Y:S02]  /*4bb0*/  STG.E desc[UR8][R34.64], R3 ;  /* 0x0000000322007986 */ /* 0x0005e4000c101908 */
.L_x_1882:
[----:B------:R-:W-:Y:S05]  /*4bc0*/  BSYNC.RECONVERGENT B1 ;  /* 0x0000000000017941 */ /* 0x000fea0003800200 */
.L_x_1881:
[----:B------:R-:W-:Y:S04]  /*4bd0*/  BSSY.RECONVERGENT B1, `(.L_x_1883) ;  /* 0x0000014000017945 */ /* 0x000fe80003800200 */
[----:B------:R-:W-:Y:S05]  /*4be0*/  @P1 BRA `(.L_x_1884) ;  /* 0x0000000000481947 */ /* 0x000fea0003800000 */
[----:B------:R-:W3:Y:S01]  /*4bf0*/  LDCU.64 UR12, c[0x0][0x3e0] ;  /* 0x00007c00ff0c77ac */ /* 0x000ee20008000a00 */
[----:B------:R-:W-:Y:S01]  /*4c00*/  MOV R2, R122 ;  /* 0x0000007a00027202 */ /* 0x000fe20000000f00 */
[----:B------:R-:W-:Y:S01]  /*4c10*/  FADD.FTZ R5, R5, -UR5 ;  /* 0x8000000505057e21 */ /* 0x000fe20008010000 */
[----:B--2---:R-:W-:Y:S01]  /*4c20*/  MOV R3, R125 ;  /* 0x0000007d00037202 */ /* 0x004fe20000000f00 */
[----:B------:R-:W2:Y:S01]  /*4c30*/  LDCU.64 UR14, c[0x0][0x380] ;  /* 0x00007000ff0e77ac */ /* 0x000ea20008000a00 */
[----:B------:R-:W-:Y:S01]  /*4c40*/  FADD.FTZ R4, R4, -UR5 ;  /* 0x8000000504047e21 */ /* 0x000fe20008010000 */
[----:B------:R-:W-:-:S03]  /*4c50*/  FMUL.FTZ R5, R5, UR6 ;  /* 0x0000000605057c20 */ /* 0x000fc60008410000 */
[----:B------:R-:W-:Y:S01]  /*4c60*/  FMUL.FTZ R4, R4, UR6 ;  /* 0x0000000604047c20 */ /* 0x000fe20008410000 */
[----:B-----5:R-:W-:-:S03]  /*4c70*/  FFMA.FTZ R32, R28, R5, R30 ;  /* 0x000000051c207223 */ /* 0x020fc6000001001e */
[----:B01----:R-:W-:Y:S01]  /*4c80*/  FFMA.FTZ R33, R29, R4, R31 ;  /* 0x000000041d217223 */ /* 0x003fe2000001001f */
[----:B---3--:R-:W-:Y:S02]  /*4c90*/  IMAD R68, R68, UR12, RZ ;  /* 0x0000000c44447c24 */ /* 0x008fe4000f8e02ff */
[----:B------:R-:W-:-:S04]  /*4ca0*/  IMAD.WIDE.U32 R2, R39, UR12, R2 ;  /* 0x0000000c27027c25 */ /* 0x000fc8000f8e0002 */
[----:B------:R-:W-:Y:S01]  /*4cb0*/  IMAD R39, R39, UR13, R68 ;  /* 0x0000000d27277c24 */ /* 0x000fe2000f8e0244 */
[----:B--2---:R-:W-:-:S04]  /*4cc0*/  LEA R4, P1, R2, UR14, 0x1 ;  /* 0x0000000e02047c11 */ /* 0x004fc8000f8208ff */
[----:B------:R-:W-:Y:S02]  /*4cd0*/  IADD3 R39, PT, PT, R3, R39, RZ ;  /* 0x0000002703277210 */ /* 0x000fe40007ffe0ff */
[----:B------:R-:W-:Y:S02]  /*4ce0*/  F2FP.BF16.F32.PACK_AB R3, R33, R32 ;  /* 0x000000202103723e */ /* 0x000fe400000010ff */
[----:B------:R-:W-:-:S05]  /*4cf0*/  LEA.HI.X R5, R2, UR15, R39, 0x1, P1 ;  /* 0x0000000f02057c11 */ /* 0x000fca00088f0c27 */
[----:B------:R3:W-:Y:S02]  /*4d00*/  STG.E desc[UR8][R4.64], R3 ;  /* 0x0000000304007986 */ /* 0x0007e4000c101908 */
.L_x_1884:
[----:B------:R-:W-:Y:S05]  /*4d10*/  BSYNC.RECONVERGENT B1 ;  /* 0x0000000000017941 */ /* 0x000fea0003800200 */
.L_x_1883:
[----:B------:R-:W-:Y:S01]  /*4d20*/  ISETP.GE.U32.AND P5, PT, R116, UR10, PT ;  /* 0x0000000a74007c0c */ /* 0x000fe2000bfa6070 */
[----:B------:R-:W-:Y:S01]  /*4d30*/  BSSY.RECONVERGENT B1, `(.L_x_1885) ;  /* 0x0000023000017945 */ /* 0x000fe20003800200 */
[----:B------:R-:W-:Y:S02]  /*4d40*/  ISETP.GE.U32.AND P2, PT, R115, UR10, PT ;  /* 0x0000000a73007c0c */ /* 0x000fe4000bf46070 */
[----:B------:R-:W-:Y:S02]  /*4d50*/  ISETP.GE.AND.EX P5, PT, R94, UR11, PT, P5 ;  /* 0x0000000b5e007c0c */ /* 0x000fe4000bfa6350 */
[----:B------:R-:W-:Y:S02]  /*4d60*/  ISETP.GE.U32.AND P1, PT, R0, UR10, PT ;  /* 0x0000000a00007c0c */ /* 0x000fe4000bf26070 */
[----:B------:R-:W-:Y:S02]  /*4d70*/  ISETP.GE.U32.AND P6, PT, R69, UR10, PT ;  /* 0x0000000a45007c0c */ /* 0x000fe4000bfc6070 */
[----:B------:R-:W-:-:S02]  /*4d80*/  ISETP.GE.U32.AND P3, PT, R114, UR10, PT ;  /* 0x0000000a72007c0c */ /* 0x000fc4000bf66070 */
[----:B------:R-:W-:Y:S02]  /*4d90*/  ISETP.GE.U32.AND P4, PT, R113, UR10, PT ;  /* 0x0000000a71007c0c */ /* 0x000fe4000bf86070 */
[----:B012---:R-:W-:Y:S02]  /*4da0*/  SHF.R.S32.HI R35, RZ, 0x1f, R0 ;  /* 0x0000001fff237819 */ /* 0x007fe40000011400 */
[----:B------:R-:W-:Y:S02]  /*4db0*/  SHF.R.S32.HI R32, RZ, 0x1f, R69 ;  /* 0x0000001fff207819 */ /* 0x000fe40000011445 */
[----:B------:R-:W-:Y:S02]  /*4dc0*/  ISETP.GE.AND.EX P2, PT, R93, UR11, PT, P2 ;  /* 0x0000000b5d007c0c */ /* 0x000fe4000bf46320 */
[----:B------:R-:W-:Y:S02]  /*4dd0*/  ISETP.GE.AND.EX P1, PT, R35, UR11, PT, P1 ;  /* 0x0000000b23007c0c */ /* 0x000fe4000bf26310 */
[----:B------:R-:W-:-:S02]  /*4de0*/  ISETP.GE.AND.EX P6, PT, R32, UR11, PT, P6 ;  /* 0x0000000b20007c0c */ /* 0x000fc4000bfc6360 */
[----:B------:R-:W-:Y:S02]  /*4df0*/  ISETP.GE.AND.EX P3, PT, R92, UR11, PT, P3 ;  /* 0x0000000b5c007c0c */ /* 0x000fe4000bf66330 */
[----:B------:R-:W-:Y:S02]  /*4e00*/  ISETP.GE.AND.EX P4, PT, R91, UR11, PT, P4 ;  /* 0x0000000b5b007c0c */ /* 0x000fe4000bf86340 */
[C---:B------:R-:W-:Y:S02]  /*4e10*/  IADD3 R33, PT, PT, R36.reuse, 0x60, RZ ;  /* 0x0000006024217810 */ /* 0x040fe40007ffe0ff */
[----:B------:R-:W-:Y:S01]  /*4e20*/  IADD3 R34, PT, PT, R36, 0x68, RZ ;  /* 0x0000006824227810 */ /* 0x000fe20007ffe0ff */
[----:B------:R-:W-:Y:S08]  /*4e30*/  @P5 BRA `(.L_x_1886) ;  /* 0x0000000000485947 */ /* 0x000ff00003800000 */
[----:B------:R-:W0:Y:S01]  /*4e40*/  LDCU.64 UR12, c[0x0][0x3e0] ;  /* 0x00007c00ff0c77ac */ /* 0x000e220008000a00 */
[----:B------:R-:W-:Y:S01]  /*4e50*/  MOV R2, R122 ;  /* 0x0000007a00027202 */ /* 0x000fe20000000f00 */
[----:B------:R-:W-:Y:S01]  /*4e60*/  FADD.FTZ R7, R7, -UR5 ;  /* 0x8000000507077e21 */ /* 0x000fe20008010000 */
[----:B---3--:R-:W-:Y:S01]  /*4e70*/  MOV R3, R125 ;  /* 0x0000007d00037202 */ /* 0x008fe20000000f00 */
[----:B------:R-:W1:Y:S01]  /*4e80*/  LDCU.64 UR14, c[0x0][0x380] ;  /* 0x00007000ff0e77ac */ /* 0x000e620008000a00 */
[----:B------:R-:W-:Y:S01]  /*4e90*/  FADD.FTZ R6, R6, -UR5 ;  /* 0x8000000506067e21 */ /* 0x000fe20008010000 */
[----:B------:R-:W-:-:S03]  /*4ea0*/  FMUL.FTZ R7, R7, UR6 ;  /* 0x0000000607077c20 */ /* 0x000fc60008410000 */
[----:B------:R-:W-:Y:S01]  /*4eb0*/  FMUL.FTZ R6, R6, UR6 ;  /* 0x0000000606067c20 */ /* 0x000fe20008410000 */
[----:B-----5:R-:W-:-:S03]  /*4ec0*/  FFMA.FTZ R7, R28, R7, R30 ;  /* 0x000000071c077223 */ /* 0x020fc6000001001e */
[----:B------:R-:W-:Y:S01]  /*4ed0*/  FFMA.FTZ R6, R29, R6, R31 ;  /* 0x000000061d067223 */ /* 0x000fe2000001001f */
        /* <DEDUP_REMOVED lines=8> */
.L_x_1886:
[----:B------:R-:W-:Y:S05]  /*4f60*/  BSYNC.RECONVERGENT B1 ;  /* 0x0000000000017941 */ /* 0x000fea0003800200 */
.L_x_1885:
[----:B------:R-:W-:Y:S04]  /*4f70*/  BSSY.RECONVERGENT B1, `(.L_x_1887) ;  /* 0x0000014000017945 */ /* 0x000fe80003800200 */
[----:B------:R-:W-:Y:S05]  /*4f80*/  @P2 BRA `(.L_x_1888) ;  /* 0x0000000000482947 */ /* 0x000fea0003800000 */
[----:B------:R-:W1:Y:S01]  /*4f90*/  LDCU.64 UR12, c[0x0][0x3e0] ;  /* 0x00007c00ff0c77ac */ /* 0x000e620008000a00 */
[----:B------:R-:W-:Y:S01]  /*4fa0*/  MOV R2, R122 ;  /* 0x0000007a00027202 */ /* 0x000fe20000000f00 */
[----:B------:R-:W-:Y:S01]  /*4fb0*/  FADD.FTZ R9, R9, -UR5 ;  /* 0x8000000509097e21 */ /* 0x000fe20008010000 */
[----:B0--3--:R-:W-:Y:S01]  /*4fc0*/  MOV R3, R125 ;  /* 0x0000007d00037202 */ /* 0x009fe20000000f00 */
[----:B------:R-:W0:Y:S01]  /*4fd0*/  LDCU.64 UR14, c[0x0][0x380] ;  /* 0x00007000ff0e77ac */ /* 0x000e220008000a00 */
[----:B------:R-:W-:Y:S01]  /*4fe0*/  FADD.FTZ R8, R8, -UR5 ;  /* 0x8000000508087e21 */ /* 0x000fe20008010000 */
[----:B------:R-:W-:-:S03]  /*4ff0*/  FMUL.FTZ R9, R9, UR6 ;  /* 0x0000000609097c20 */ /* 0x000fc60008410000 */
[----:B------:R-:W-:Y:S01]  /*5000*/  FMUL.FTZ R8, R8, UR6 ;  /* 0x0000000608087c20 */ /* 0x000fe20008410000 */
[----:B-----5:R-:W-:-:S03]  /*5010*/  FFMA.FTZ R9, R28, R9, R30 ;  /* 0x000000091c097223 */ /* 0x020fc6000001001e */
[----:B------:R-:W-:Y:S01]  /*5020*/  FFMA.FTZ R8, R29, R8, R31 ;  /* 0x000000081d087223 */ /* 0x000fe2000001001f */
[----:B-1----:R-:W-:Y:S02]  /*5030*/  IMAD R4, R93, UR12, RZ ;  /* 0x0000000c5d047c24 */ /* 0x002fe4000f8e02ff */
[----:B------:R-:W-:-:S04]  /*5040*/  IMAD.WIDE.U32 R2, R115, UR12, R2 ;  /* 0x0000000c73027c25 */ /* 0x000fc8000f8e0002 */
[----:B------:R-:W-:Y:S01]  /*5050*/  IMAD R5, R115, UR13, R4 ;  /* 0x0000000d73057c24 */ /* 0x000fe2000f8e0204 */
[----:B0-----:R-:W-:-:S04]  /*5060*/  LEA R4, P2, R2, UR14, 0x1 ;  /* 0x0000000e02047c11 */ /* 0x001fc8000f8408ff */
[----:B------:R-:W-:Y:S02]  /*5070*/  IADD3 R5, PT, PT, R3, R5, RZ ;  /* 0x0000000503057210 */ /* 0x000fe40007ffe0ff */
[----:B------:R-:W-:Y:S02]  /*5080*/  F2FP.BF16.F32.PACK_AB R3, R8, R9 ;  /* 0x000000090803723e */ /* 0x000fe400000010ff */
[----:B------:R-:W-:-:S05]  /*5090*/  LEA.HI.X R5, R2, UR15, R5, 0x1, P2 ;  /* 0x0000000f02057c11 */ /* 0x000fca00090f0c05 */
[----:B------:R1:W-:Y:S02]  /*50a0*/  STG.E desc[UR8][R4.64], R3 ;  /* 0x0000000304007986 */ /* 0x0003e4000c101908 */
.L_x_1888:
[----:B------:R-:W-:Y:S05]  /*50b0*/  BSYNC.RECONVERGENT B1 ;  /* 0x0000000000017941 */ /* 0x000fea0003800200 */
.L_x_1887:
[----:B------:R-:W-:Y:S04]  /*50c0*/  BSSY.RECONVERGENT B1, `(.L_x_1889) ;  /* 0x0000014000017945 */ /* 0x000fe80003800200 */
[----:B------:R-:W-:Y:S05]  /*50d0*/  @P1 BRA `(.L_x_1890) ;  /* 0x0000000000481947 */ /* 0x000fea0003800000 */
[----:B------:R-:W2:Y:S01]  /*50e0*/  LDCU.64 UR12, c[0x0][0x3e0] ;  /* 0x00007c00ff0c77ac */ /* 0x000ea20008000a00 */
[----:B------:R-:W-:Y:S01]  /*50f0*/  MOV R2, R122 ;  /* 0x0000007a00027202 */ /* 0x000fe20000000f00 */
[----:B------:R-:W-:Y:S01]  /*5100*/  FADD.FTZ R11, R11, -UR5 ;  /* 0x800000050b0b7e21 */ /* 0x000fe20008010000 */
[----:B01-3--:R-:W-:Y:S01]  /*5110*/  MOV R3, R125 ;  /* 0x0000007d00037202 */ /* 0x00bfe20000000f00 */
[----:B------:R-:W0:Y:S01]  /*5120*/  LDCU.64 UR14, c[0x0][0x380] ;  /* 0x00007000ff0e77ac */ /* 0x000e220008000a00 */
[----:B------:R-:W-:Y:S01]  /*5130*/  FADD.FTZ R10, R10, -UR5 ;  /* 0x800000050a0a7e21 */ /* 0x000fe20008010000 */
[----:B------:R-:W-:-:S03]  /*5140*/  FMUL.FTZ R11, R11, UR6 ;  /* 0x000000060b0b7c20 */ /* 0x000fc60008410000 */
[----:B------:R-:W-:Y:S01]  /*5150*/  FMUL.FTZ R10, R10, UR6 ;  /* 0x000000060a0a7c20 */ /* 0x000fe20008410000 */
[----:B-----5:R-:W-:-:S03]  /*5160*/  FFMA.FTZ R11, R28, R11, R30 ;  /* 0x0000000b1c0b7223 */ /* 0x020fc6000001001e */
[----:B------:R-:W-:Y:S01]  /*5170*/  FFMA.FTZ R10, R29, R10, R31 ;  /* 0x0000000a1d0a7223 */ /* 0x000fe2000001001f */
[----:B--2---:R-:W-:Y:S02]  /*5180*/  IMAD R35, R35, UR12, RZ ;  /* 0x0000000c23237c24 */ /* 0x004fe4000f8e02ff */
[----:B------:R-:W-:-:S04]  /*5190*/  IMAD.WIDE.U32 R2, R0, UR12, R2 ;  /* 0x0000000c00027c25 */ /* 0x000fc8000f8e0002 */
[----:B------:R-:W-:Y:S01]  /*51a0*/  IMAD R35, R0, UR13, R35 ;  /* 0x0000000d00237c24 */ /* 0x000fe2000f8e0223 */
[----:B0-----:R-:W-:-:S04]  /*51b0*/  LEA R4, P1, R2, UR14, 0x1 ;  /* 0x0000000e02047c11 */ /* 0x001fc8000f8208ff */
[----:B------:R-:W-:Y:S02]  /*51c0*/  IADD3 R35, PT, PT, R3, R35, RZ ;  /* 0x0000002303237210 */ /* 0x000fe40007ffe0ff */
[----:B------:R-:W-:Y:S02]  /*51d0*/  F2FP.BF16.F32.PACK_AB R3, R10, R11 ;  /* 0x0000000b0a03723e */ /* 0x000fe400000010ff */
[----:B------:R-:W-:-:S05]  /*51e0*/  LEA.HI.X R5, R2, UR15, R35, 0x1, P1 ;  /* 0x0000000f02057c11 */ /* 0x000fca00088f0c23 */
[----:B------:R2:W-:Y:S02]  /*51f0*/  STG.E desc[UR8][R4.64], R3 ;  /* 0x0000000304007986 */ /* 0x0005e4000c101908 */
.L_x_1890:
[----:B------:R-:W-:Y:S05]  /*5200*/  BSYNC.RECONVERGENT B1 ;  /* 0x0000000000017941 */ /* 0x000fea0003800200 */
.L_x_1889:
[----:B------:R-:W-:Y:S04]  /*5210*/  BSSY.RECONVERGENT B1, `(.L_x_1891) ;  /* 0x0000014000017945 */ /* 0x000fe80003800200 */
[----:B------:R-:W-:Y:S05]  /*5220*/  @P6 BRA `(.L_x_1892) ;  /* 0x0000000000486947 */ /* 0x000fea0003800000 */
[----:B------:R-:W4:Y:S01]  /*5230*/  LDCU.64 UR12, c[0x0][0x3e0] ;  /* 0x00007c00ff0c77ac */ /* 0x000f220008000a00 */
[----:B------:R-:W-:Y:S01]  /*5240*/  MOV R2, R122 ;  /* 0x0000007a00027202 */ /* 0x000fe20000000f00 */
[----:B------:R-:W-:Y:S01]  /*5250*/  FADD.FTZ R13, R13, -UR5 ;  /* 0x800000050d0d7e21 */ /* 0x000fe20008010000 */
[----:B0123--:R-:W-:Y:S01]  /*5260*/  MOV R3, R125 ;  /* 0x0000007d00037202 */ /* 0x00ffe20000000f00 */
[----:B------:R-:W0:Y:S01]  /*5270*/  LDCU.64 UR14, c[0x0][0x380] ;  /* 0x00007000ff0e77ac */ /* 0x000e220008000a00 */
[----:B------:R-:W-:Y:S01]  /*5280*/  FADD.FTZ R12, R12, -UR5 ;  /* 0x800000050c0c7e21 */ /* 0x000fe20008010000 */
[----:B------:R-:W-:-:S03]  /*5290*/  FMUL.FTZ R13, R13, UR6 ;  /* 0x000000060d0d7c20 */ /* 0x000fc60008410000 */
[----:B------:R-:W-:Y:S01]  /*52a0*/  FMUL.FTZ R12, R12, UR6 ;  /* 0x000000060c0c7c20 */ /* 0x000fe20008410000 */
[----:B-----5:R-:W-:-:S03]  /*52b0*/  FFMA.FTZ R13, R28, R13, R30 ;  /* 0x0000000d1c0d7223 */ /* 0x020fc6000001001e */
[----:B------:R-:W-:Y:S01]  /*52c0*/  FFMA.FTZ R12, R29, R12, R31 ;  /* 0x0000000c1d0c7223 */ /* 0x000fe2000001001f */
[----:B----4-:R-:W-:Y:S02]  /*52d0*/  IMAD R32, R32, UR12, RZ ;  /* 0x0000000c20207c24 */ /* 0x010fe4000f8e02ff */
[----:B------:R-:W-:-:S04]  /*52e0*/  IMAD.WIDE.U32 R2, R69, UR12, R2 ;  /* 0x0000000c45027c25 */ /* 0x000fc8000f8e0002 */
[----:B------:R-:W-:Y:S01]  /*52f0*/  IMAD R69, R69, UR13, R32 ;  /* 0x0000000d45457c24 */ /* 0x000fe2000f8e0220 */
[----:B0-----:R-:W-:-:S04]  /*5300*/  LEA R4, P1, R2, UR14, 0x1 ;  /* 0x0000000e02047c11 */ /* 0x001fc8000f8208ff */
[----:B------:R-:W-:Y:S02]  /*5310*/  IADD3 R69, PT, PT, R3, R69, RZ ;  /* 0x0000004503457210 */ /* 0x000fe40007ffe0ff */
[----:B------:R-:W-:Y:S02]  /*5320*/  F2FP.BF16.F32.PACK_AB R3, R12, R13 ;  /* 0x0000000d0c03723e */ /* 0x000fe400000010ff */
[----:B------:R-:W-:-:S05]  /*5330*/  LEA.HI.X R5, R2, UR15, R69, 0x1, P1 ;  /* 0x0000000f02057c11 */ /* 0x000fca00088f0c45 */
[----:B------:R4:W-:Y:S02]  /*5340*/  STG.E desc[UR8][R4.64], R3 ;  /* 0x0000000304007986 */ /* 0x0009e4000c101908 */
.L_x_1892:
[----:B------:R-:W-:Y:S05]  /*5350*/  BSYNC.RECONVERGENT B1 ;  /* 0x0000000000017941 */ /* 0x000fea0003800200 */
.L_x_1891:
[----:B------:R-:W-:Y:S04]  /*5360*/  BSSY.RECONVERGENT B1, `(.L_x_1893) ;  /* 0x0000014000017945 */ /* 0x000fe80003800200 */
[----:B------:R-:W-:Y:S05]  /*5370*/  @P3 BRA `(.L_x_1894) ;  /* 0x0000000000483947 */ /* 0x000fea0003800000 */
[----:B------:R-:W0:Y:S01]  /*5380*/  LDCU.64 UR12, c[0x0][0x3e0] ;  /* 0x00007c00ff0c77ac */ /* 0x000e220008000a00 */
[----:B------:R-:W-:Y:S01]  /*5390*/  MOV R2, R122 ;  /* 0x0000007a00027202 */ /* 0x000fe20000000f00 */
[----:B------:R-:W-:Y:S01]  /*53a0*/  FADD.FTZ R15, R15, -UR5 ;  /* 0x800000050f0f7e21 */ /* 0x000fe20008010000 */
[----:B01234-:R-:W-:Y:S01]  /*53b0*/  MOV R3, R125 ;  /* 0x0000007d00037202 */ /* 0x01ffe20000000f00 */
[----:B------:R-:W0:Y:S01]  /*53c0*/  LDCU.64 UR14, c[0x0][0x380] ;  /* 0x00007000ff0e77ac */ /* 0x000e220008000a00 */
[----:B------:R-:W-:Y:S01]  /*53d0*/  FADD.FTZ R14, R14, -UR5 ;  /* 0x800000050e0e7e21 */ /* 0x000fe20008010000 */
[----:B------:R-:W-:-:S03]  /*53e0*/  FMUL.FTZ R15, R15, UR6 ;  /* 0x000000060f0f7c20 */ /* 0x000fc60008410000 */
[----:B------:R-:W-:Y:S01]  /*53f0*/  FMUL.FTZ R14, R14, UR6 ;  /* 0x000000060e0e7c20 */ /* 0x000fe20008410000 */
        /* <DEDUP_REMOVED lines=10> */
.L_x_1894:
[----:B------:R-:W-:Y:S05]  /*54a0*/  BSYNC.RECONVERGENT B1 ;  /* 0x0000000000017941 */ /* 0x000fea0003800200 */
.L_x_1893:
        /* <DEDUP_REMOVED lines=20> */
.L_x_1896:
[----:B------:R-:W-:Y:S05]  /*55f0*/  BSYNC.RECONVERGENT B1 ;  /* 0x0000000000017941 */ /* 0x000fea0003800200 */
.L_x_1895:
[----:B------:R-:W-:Y:S01]  /*5600*/  ISETP.GE.U32.AND P5, PT, R112, UR10, PT ;  /* 0x0000000a70007c0c */ /* 0x000fe2000bfa6070 */
[----:B------:R-:W-:Y:S01]  /*5610*/  BSSY.RECONVERGENT B1, `(.L_x_1897) ;  /* 0x0000027000017945 */ /* 0x000fe20003800200 */
[----:B------:R-:W-:Y:S02]  /*5620*/  IADD3 R0, PT, PT, R36, 0x70, RZ ;  /* 0x0000007024007810 */ /* 0x000fe40007ffe0ff */
[----:B------:R-:W-:Y:S02]  /*5630*/  ISETP.GE.AND.EX P5, PT, R90, UR11, PT, P5 ;  /* 0x0000000b5a007c0c */ /* 0x000fe4000bfa6350 */
[----:B------:R-:W-:Y:S02]  /*5640*/  IADD3 R6, PT, PT, R36, 0x78, RZ ;  /* 0x0000007824067810 */ /* 0x000fe40007ffe0ff */
[----:B------:R-:W-:Y:S02]  /*5650*/  ISETP.GE.U32.AND P2, PT, R111, UR10, PT ;  /* 0x0000000a6f007c0c */ /* 0x000fe4000bf46070 */
        /* <DEDUP_REMOVED lines=13> */
[C---:B------:R-:W-:Y:S02]  /*5730*/  IADD3 R9, PT, PT, R36.reuse, 0x80, RZ ;  /* 0x0000008024097810 */ /* 0x040fe40007ffe0ff */
[----:B------:R-:W-:Y:S01]  /*5740*/  IADD3 R10, PT, PT, R36, 0x88, RZ ;  /* 0x00000088240a7810 */ /* 0x000fe20007ffe0ff */
[----:B------:R-:W-:Y:S08]  /*5750*/  @P5 BRA `(.L_x_1898) ;  /* 0x0000000000485947 */ /* 0x000ff00003800000 */
        /* <DEDUP_REMOVED lines=18> */
.L_x_1898:
[----:B------:R-:W-:Y:S05]  /*5880*/  BSYNC.RECONVERGENT B1 ;  /* 0x0000000000017941 */ /* 0x000fea0003800200 */
.L_x_1897:
        /* <DEDUP_REMOVED lines=20> */
.L_x_1900:
[----:B------:R-:W-:Y:S05]  /*59d0*/  BSYNC.RECONVERGENT B1 ;  /* 0x0000000000017941 */ /* 0x000fea0003800200 */
.L_x_1899:
        /* <DEDUP_REMOVED lines=20> */
.L_x_1902:
[----:B------:R-:W-:Y:S05]  /*5b20*/  BSYNC.RECONVERGENT B1 ;  /* 0x0000000000017941 */ /* 0x000fea0003800200 */
.L_x_1901:
        /* <DEDUP_REMOVED lines=20> */
.L_x_1904:
[----:B------:R-:W-:Y:S05]  /*5c70*/  BSYNC.RECONVERGENT B1 ;  /* 0x0000000000017941 */ /* 0x000fea0003800200 */
.L_x_1903:
        /* <DEDUP_REMOVED lines=20> */
.L_x_1906:
[----:B------:R-:W-:Y:S05]  /*5dc0*/  BSYNC.RECONVERGENT B1 ;  /* 0x0000000000017941 */ /* 0x000fea0003800200 */
.L_x_1905:
        /* <DEDUP_REMOVED lines=20> */
.L_x_1908:
[----:B------:R-:W-:Y:S05]  /*5f10*/  BSYNC.RECONVERGENT B1 ;  /* 0x0000000000017941 */ /* 0x000fea0003800200 */
.L_x_1907:
[----:B------:R-:W-:Y:S01]  /*5f20*/  ISETP.GE.U32.AND P5, PT, R9, UR10, PT ;  /* 0x0000000a09007c0c */ /* 0x000fe2000bfa6070 */
[----:B------:R-:W-:Y:S01]  /*5f30*/  BSSY.RECONVERGENT B1, `(.L_x_1909) ;  /* 0x0000027000017945 */ /* 0x000fe20003800200 */
[----:B01234-:R-:W-:Y:S02]  /*5f40*/  SHF.R.S32.HI R4, RZ, 0x1f, R9 ;  /* 0x0000001fff047819 */ /* 0x01ffe40000011409 */
[----:B------:R-:W-:Y:S02]  /*5f50*/  IADD3 R11, PT, PT, R36, 0x90, RZ ;  /* 0x00000090240b7810 */ /* 0x000fe40007ffe0ff */
[----:B------:R-:W-:Y:S02]  /*5f60*/  ISETP.GE.AND.EX P5, PT, R4, UR11, PT, P5 ;  /* 0x0000000b04007c0c */ /* 0x000fe4000bfa6350 */
[----:B------:R-:W-:Y:S02]  /*5f70*/  IADD3 R7, PT, PT, R36, 0x98, RZ ;  /* 0x0000009824077810 */ /* 0x000fe40007ffe0ff */
        /* <DEDUP_REMOVED lines=19> */
[----:B------:R-:W-:Y:S01]  /*60b0*/  MOV R3, R125 ;  /* 0x0000007d00037202 */ /* 0x000fe20000000f00 */
        /* <DEDUP_REMOVED lines=14> */
.L_x_1910:
[----:B------:R-:W-:Y:S05]  /*61a0*/  BSYNC.RECONVERGENT B1 ;  /* 0x0000000000017941 */ /* 0x000fea0003800200 */
.L_x_1909:
[----:B------:R-:W-:Y:S04]  /*61b0*/  BSSY.RECONVERGENT B1, `(.L_x_1911) ;  /* 0x0000014000017945 */ /* 0x000fe80003800200 */
[----:B------:R-:W-:Y:S05]  /*61c0*/  @P2 BRA `(.L_x_1912) ;  /* 0x0000000000482947 */ /* 0x000fea0003800000 */
[----:B------:R-:W1:Y:S01]  /*61d0*/  LDCU.64 UR12, c[0x0][0x3e0] ;  /* 0x00007c00ff0c77ac */ /* 0x000e620008000a00 */
[----:B------:R-:W-:Y:S01]  /*61e0*/  MOV R2, R122 ;  /* 0x0000007a00027202 */ /* 0x000fe20000000f00 */
[----:B------:R-:W-:Y:S01]  /*61f0*/  FADD.FTZ R45, R45, -UR5 ;  /* 0x800000052d2d7e21 */ /* 0x000fe20008010000 */
[----:B0-----:R-:W-:Y:S01]  /*6200*/  MOV R3, R125 ;  /* 0x0000007d00037202 */ /* 0x001fe20000000f00 */
        /* <DEDUP_REMOVED lines=14> */
.L_x_1912:
[----:B------:R-:W-:Y:S05]  /*62f0*/  BSYNC.RECONVERGENT B1 ;  /* 0x0000000000017941 */ /* 0x000fea0003800200 */
.L_x_1911:
[----:B------:R-:W-:Y:S04]  /*6300*/  BSSY.RECONVERGENT B1, `(.L_x_1913) ;  /* 0x0000014000017945 */ /* 0x000fe80003800200 */
[----:B------:R-:W-:Y:S05]  /*6310*/  @P1 BRA `(.L_x_1914) ;  /* 0x0000000000481947 */ /* 0x000fea0003800000 */
        /* <DEDUP_REMOVED lines=18> */
.L_x_1914:
[----:B------:R-:W-:Y:S05]  /*6440*/  BSYNC.RECONVERGENT B1 ;  /* 0x0000000000017941 */ /* 0x000fea0003800200 */
.L_x_1913:
[----:B------:R-:W-:Y:S04]  /*6450*/  BSSY.RECONVERGENT B1, `(.L_x_1915) ;  /* 0x0000014000017945 */ /* 0x000fe80003800200 */
[----:B------:R-:W-:Y:S05]  /*6460*/  @P6 BRA `(.L_x_1916) ;  /* 0x0000000000486947 */ /* 0x000fea0003800000 */
[----:B------:R-:W3:Y:S01]  /*6470*/  LDCU.64 UR12, c[0x0][0x3e0] ;  /* 0x00007c00ff0c77ac */ /* 0x000ee20008000a00 */
[----:B------:R-:W-:Y:S01]  /*6480*/  MOV R2, R122 ;  /* 0x0000007a00027202 */ /* 0x000fe20000000f00 */
[----:B------:R-:W-:Y:S01]  /*6490*/  FADD.FTZ R49, R49, -UR5 ;  /* 0x8000000531317e21 */ /* 0x000fe20008010000 */
[----:B012---:R-:W-:Y:S01]  /*64a0*/  MOV R3, R125 ;  /* 0x0000007d00037202 */ /* 0x007fe20000000f00 */
[----:B------:R-:W0:Y:S01]  /*64b0*/  LDCU.64 UR14, c[0x0][0x380] ;  /* 0x00007000ff0e77ac */ /* 0x000e220008000a00 */
[----:B------:R-:W-:Y:S01]  /*64c0*/  FADD.FTZ R48, R48, -UR5 ;  /* 0x8000000530307e21 */ /* 0x000fe20008010000 */
[----:B------:R-:W-:-:S03]  /*64d0*/  FMUL.FTZ R49, R49, UR6 ;  /* 0x0000000631317c20 */ /* 0x000fc60008410000 */
[----:B------:R-:W-:Y:S01]  /*64e0*/  FMUL.FTZ R48, R48, UR6 ;  /* 0x0000000630307c20 */ /* 0x000fe20008410000 */
[----:B-----5:R-:W-:-:S03]  /*64f0*/  FFMA.FTZ R49, R28, R49, R30 ;  /* 0x000000311c317223 */ /* 0x020fc6000001001e */
[----:B------:R-:W-:Y:S01]  /*6500*/  FFMA.FTZ R48, R29, R48, R31 ;  /* 0x000000301d307223 */ /* 0x000fe2000001001f */
[----:B---3--:R-:W-:Y:S02]  /*6510*/  IMAD R8, R8, UR12, RZ ;  /* 0x0000000c08087c24 */ /* 0x008fe4000f8e02ff */
[----:B------:R-:W-:-:S04]  /*6520*/  IMAD.WIDE.U32 R2, R7, UR12, R2 ;  /* 0x0000000c07027c25 */ /* 0x000fc8000f8e0002 */
[----:B------:R-:W-:Y:S01]  /*6530*/  IMAD R7, R7, UR13, R8 ;  /* 0x0000000d07077c24 */ /* 0x000fe2000f8e0208 */
[----:B0-----:R-:W-:-:S04]  /*6540*/  LEA R4, P1, R2, UR14, 0x1 ;  /* 0x0000000e02047c11 */ /* 0x001fc8000f8208ff */
[----:B------:R-:W-:Y:S02]  /*6550*/  IADD3 R7, PT, PT, R3, R7, RZ ;  /* 0x0000000703077210 */ /* 0x000fe40007ffe0ff */
[----:B------:R-:W-:Y:S02]  /*6560*/  F2FP.BF16.F32.PACK_AB R3, R48, R49 ;  /* 0x000000313003723e */ /* 0x000fe400000010ff */
[----:B------:R-:W-:-:S05]  /*6570*/  LEA.HI.X R5, R2, UR15, R7, 0x1, P1 ;  /* 0x0000000f02057c11 */ /* 0x000fca00088f0c07 */
[----:B------:R3:W-:Y:S02]  /*6580*/  STG.E desc[UR8][R4.64], R3 ;  /* 0x0000000304007986 */ /* 0x0007e4000c101908 */
.L_x_1916:
[----:B------:R-:W-:Y:S05]  /*6590*/  BSYNC.RECONVERGENT B1 ;  /* 0x0000000000017941 */ /* 0x000fea0003800200 */
.L_x_1915:
        /* <DEDUP_REMOVED lines=20> */
.L_x_1918:
[----:B------:R-:W-:Y:S05]  /*66e0*/  BSYNC.RECONVERGENT B1 ;  /* 0x0000000000017941 */ /* 0x000fea0003800200 */
.L_x_1917:
        /* <DEDUP_REMOVED lines=20> */
.L_x_1920:
[----:B------:R-:W-:Y:S05]  /*6830*/  BSYNC.RECONVERGENT B1 ;  /* 0x0000000000017941 */ /* 0x000fea0003800200 */
.L_x_1919:
[----:B------:R-:W-:Y:S01]  /*6840*/  ISETP.GE.U32.AND P3, PT, R109, UR10, PT ;  /* 0x0000000a6d007c0c */ /* 0x000fe2000bf66070 */
[----:B------:R-:W-:Y:S01]  /*6850*/  BSSY.RECONVERGENT B1, `(.L_x_1921) ;  /* 0x000001f000017945 */ /* 0x000fe20003800200 */
[----:B------:R-:W-:Y:S02]  /*6860*/  IADD3 R36, PT, PT, R36, 0xd8, RZ ;  /* 0x000000d824247810 */ /* 0x000fe40007ffe0ff */
[----:B------:R-:W-:Y:S02]  /*6870*/  ISETP.GE.AND.EX P3, PT, R87, UR11, PT, P3 ;  /* 0x0000000b57007c0c */ /* 0x000fe4000bf66330 */
[----:B------:R-:W-:Y:S02]  /*6880*/  ISETP.GE.U32.AND P1, PT, R0, UR10, PT ;  /* 0x0000000a00007c0c */ /* 0x000fe4000bf26070 */
[----:B------:R-:W-:Y:S02]  /*6890*/  ISETP.GE.U32.AND P4, PT, R108, UR10, PT ;  /* 0x0000000a6c007c0c */ /* 0x000fe4000bf86070 */
[----:B------:R-:W-:-:S02]  /*68a0*/  ISETP.GE.U32.AND P2, PT, R107, UR10, PT ;  /* 0x0000000a6b007c0c */ /* 0x000fc4000bf46070 */
[----:B------:R-:W-:Y:S02]  /*68b0*/  SHF.R.S32.HI R7, RZ, 0x1f, R0 ;  /* 0x0000001fff077819 */ /* 0x000fe40000011400 */
[----:B------:R-:W-:Y:S02]  /*68c0*/  ISETP.GE.U32.AND P5, PT, R6, UR10, PT ;  /* 0x0000000a06007c0c */ /* 0x000fe4000bfa6070 */
[----:B------:R-:W-:Y:S02]  /*68d0*/  ISETP.GE.U32.AND P6, PT, R36, UR10, PT ;  /* 0x0000000a24007c0c */ /* 0x000fe4000bfc6070 */
[----:B------:R-:W-:Y:S02]  /*68e0*/  ISETP.GE.AND.EX P1, PT, R7, UR11, PT, P1 ;  /* 0x0000000b07007c0c */ /* 0x000fe4000bf26310 */
[----:B------:R-:W-:Y:S02]  /*68f0*/  ISETP.GE.AND.EX P4, PT, R86, UR11, PT, P4 ;  /* 0x0000000b56007c0c */ /* 0x000fe4000bf86340 */
[----:B------:R-:W-:Y:S01]  /*6900*/  ISETP.GE.AND.EX P2, PT, R85, UR11, PT, P2 ;  /* 0x0000000b55007c0c */ /* 0x000fe2000bf46320 */
[----:B------:R-:W-:-:S12]  /*6910*/  @P3 BRA `(.L_x_1922) ;  /* 0x0000000000483947 */ /* 0x000fd80003800000 */
        /* <DEDUP_REMOVED lines=18> */
.L_x_1922:
[----:B------:R-:W-:Y:S05]  /*6a40*/  BSYNC.RECONVERGENT B1 ;  /* 0x0000000000017941 */ /* 0x000fea0003800200 */
.L_x_1921:
        /* <DEDUP_REMOVED lines=20> */
.L_x_1924:
[----:B------:R-:W-:Y:S05]  /*6b90*/  BSYNC.RECONVERGENT B1 ;  /* 0x0000000000017941 */ /* 0x000fea0003800200 */
.L_x_1923:
        /* <DEDUP_REMOVED lines=20> */
.L_x_1926:
[----:B------:R-:W-:Y:S05]  /*6ce0*/  BSYNC.RECONVERGENT B1 ;  /* 0x0000000000017941 */ /* 0x000fea0003800200 */
.L_x_1925:
        /* <DEDUP_REMOVED lines=20> */
.L_x_1928:
[----:B------:R-:W-:Y:S05]  /*6e30*/  BSYNC.RECONVERGENT B1 ;  /* 0x0000000000017941 */ /* 0x000fea0003800200 */
.L_x_1927:
[----:B------:R-:W-:Y:S01]  /*6e40*/  SHF.R.S32.HI R0, RZ, 0x1f, R6 ;  /* 0x0000001fff007819 */ /* 0x000fe20000011406 */
[----:B------:R-:W-:Y:S01]  /*6e50*/  BSSY.RECONVERGENT B1, `(.L_x_1929) ;  /* 0x000001f000017945 */ /* 0x000fe20003800200 */
[----:B------:R-:W-:Y:S02]  /*6e60*/  ISETP.GE.U32.AND P1, PT, R106, UR10, PT ;  /* 0x0000000a6a007c0c */ /* 0x000fe4000bf26070 */
[----:B------:R-:W-:Y:S02]  /*6e70*/  ISETP.GE.AND.EX P5, PT, R0, UR11, PT, P5 ;  /* 0x0000000b00007c0c */ /* 0x000fe4000bfa6350 */
[----:B------:R-:W-:Y:S02]  /*6e80*/  ISETP.GE.U32.AND P2, PT, R105, UR10, PT ;  /* 0x0000000a69007c0c */ /* 0x000fe4000bf46070 */
[----:B------:R-:W-:Y:S02]  /*6e90*/  SHF.R.S32.HI R7, RZ, 0x1f, R36 ;  /* 0x0000001fff077819 */ /* 0x000fe40000011424 */
[----:B------:R-:W-:-:S02]  /*6ea0*/  ISETP.GE.U32.AND P3, PT, R104, UR10, PT ;  /* 0x0000000a68007c0c */ /* 0x000fc4000bf66070 */
[----:B------:R-:W-:Y:S02]  /*6eb0*/  ISETP.GE.U32.AND P4, PT, R103, UR10, PT ;  /* 0x0000000a67007c0c */ /* 0x000fe4000bf86070 */
[----:B------:R-:W-:Y:S02]  /*6ec0*/  ISETP.GE.AND.EX P6, PT, R7, UR11, PT, P6 ;  /* 0x0000000b07007c0c */ /* 0x000fe4000bfc6360 */
[----:B------:R-:W-:Y:S02]  /*6ed0*/  ISETP.GE.AND.EX P1, PT, R84, UR11, PT, P1 ;  /* 0x0000000b54007c0c */ /* 0x000fe4000bf26310 */
        /* <DEDUP_REMOVED lines=22> */
.L_x_1930:
[----:B------:R-:W-:Y:S05]  /*7040*/  BSYNC.RECONVERGENT B1 ;  /* 0x0000000000017941 */ /* 0x000fea0003800200 */
.L_x_1929:
        /* <DEDUP_REMOVED lines=20> */
.L_x_1932:
[----:B------:R-:W-:Y:S05]  /*7190*/  BSYNC.RECONVERGENT B1 ;  /* 0x0000000000017941 */ /* 0x000fea0003800200 */
.L_x_1931:
[----:B------:R-:W-:Y:S04]  /*71a0*/  BSSY.RECONVERGENT B1, `(.L_x_1933) ;  /* 0x0000014000017945 */ /* 0x000fe80003800200 */
[----:B------:R-:W-:Y:S05]  /*71b0*/  @P1 BRA `(.L_x_1934) ;  /* 0x0000000000481947 */ /* 0x000fea0003800000 */
[----:B------:R-:W1:Y:S01]  /*71c0*/  LDCU.64 UR12, c[0x0][0x3e0] ;  /* 0x00007c00ff0c77ac */ /* 0x000e620008000a00 */
[----:B0-----:R-:W-:Y:S01]  /*71d0*/  MOV R2, R122 ;  /* 0x0000007a00027202 */ /* 0x001fe20000000f00 */
[----:B------:R-:W-:Y:S01]  /*71e0*/  FADD.FTZ R67, R67, -UR5 ;  /* 0x8000000543437e21 */ /* 0x000fe20008010000 */
[----:B-1234-:R-:W-:Y:S01]  /*71f0*/  MOV R3, R125 ;  /* 0x0000007d00037202 */ /* 0x01efe20000000f00 */
        /* <DEDUP_REMOVED lines=14> */
.L_x_1934:
[----:B------:R-:W-:Y:S05]  /*72e0*/  BSYNC.RECONVERGENT B1 ;  /* 0x0000000000017941 */ /* 0x000fea0003800200 */
.L_x_1933:
        /* <DEDUP_REMOVED lines=20> */
.L_x_1936:
[----:B------:R-:W-:Y:S05]  /*7430*/  BSYNC.RECONVERGENT B1 ;  /* 0x0000000000017941 */ /* 0x000fea0003800200 */
.L_x_1935:
        /* <DEDUP_REMOVED lines=20> */
.L_x_1938:
[----:B------:R-:W-:Y:S05]  /*7580*/  BSYNC.RECONVERGENT B1 ;  /* 0x0000000000017941 */ /* 0x000fea0003800200 */
.L_x_1937:
[----:B------:R-:W-:Y:S05]  /*7590*/  @P4 BRA `(.L_x_1939) ;  /* 0x0000004400384947 */ /* 0x000fea0003800000 */
[----:B------:R-:W0:Y:S01]  /*75a0*/  LDCU.64 UR10, c[0x0][0x3e0] ;  /* 0x00007c00ff0a77ac */ /* 0x000e220008000a00 */
[----:B------:R-:W-:Y:S01]  /*75b0*/  MOV R123, R125 ;  /* 0x0000007d007b7202 */ /* 0x000fe20000000f00 */
[----:B------:R-:W-:Y:S01]  /*75c0*/  FADD.FTZ R77, R77, -UR5 ;  /* 0x800000054d4d7e21 */ /* 0x000fe20008010000 */
[----:B------:R-:W-:Y:S01]  /*75d0*/  FADD.FTZ R76, R76, -UR5 ;  /* 0x800000054c4c7e21 */ /* 0x000fe20008010000 */
[----:B------:R-:W0:Y:S02]  /*75e0*/  LDCU.64 UR12, c[0x0][0x380] ;  /* 0x00007000ff0c77ac */ /* 0x000e240008000a00 */
[----:B------:R-:W-:Y:S01]  /*75f0*/  FMUL.FTZ R77, R77, UR6 ;  /* 0x000000064d4d7c20 */ /* 0x000fe20008410000 */
[----:B------:R-:W-:-:S03]  /*7600*/  FMUL.FTZ R76, R76, UR6 ;  /* 0x000000064c4c7c20 */ /* 0x000fc60008410000 */
[----:B012345:R-:W-:Y:S01]  /*7610*/  FFMA.FTZ R5, R28, R77, R30 ;  /* 0x0000004d1c057223 */ /* 0x03ffe2000001001e */
[----:B------:R-:W-:-:S05]  /*7620*/  FFMA.FTZ R76, R29, R76, R31 ;  /* 0x0000004c1d4c7223 */ /* 0x000fca000001001f */
[----:B------:R-:W-:Y:S01]  /*7630*/  F2FP.BF16.F32.PACK_AB R5, R76, R5 ;  /* 0x000000054c05723e */ /* 0x000fe200000010ff */
[----:B------:R-:W-:Y:S02]  /*7640*/  IMAD R0, R81, UR10, RZ ;  /* 0x0000000a51007c24 */ /* 0x000fe4000f8e02ff */
[----:B------:R-:W-:-:S04]  /*7650*/  IMAD.WIDE.U32 R122, R103, UR10, R122 ;  /* 0x0000000a677a7c25 */ /* 0x000fc8000f8e007a */
[----:B------:R-:W-:Y:S01]  /*7660*/  IMAD R3, R103, UR11, R0 ;  /* 0x0000000b67037c24 */ /* 0x000fe2000f8e0200 */
[----:B------:R-:W-:-:S04]  /*7670*/  LEA R2, P1, R122, UR12, 0x1 ;  /* 0x0000000c7a027c11 */ /* 0x000fc8000f8208ff */
[----:B------:R-:W-:-:S04]  /*7680*/  IADD3 R3, PT, PT, R123, R3, RZ ;  /* 0x000000037b037210 */ /* 0x000fc80007ffe0ff */
[----:B------:R-:W-:-:S05]  /*7690*/  LEA.HI.X R3, R122, UR13, R3, 0x1, P1 ;  /* 0x0000000d7a037c11 */ /* 0x000fca00088f0c03 */
[----:B------:R0:W-:Y:S01]  /*76a0*/  STG.E desc[UR8][R2.64], R5 ;  /* 0x0000000502007986 */ /* 0x0001e2000c101908 */
[----:B------:R-:W-:Y:S05]  /*76b0*/  BRA `(.L_x_1939) ;  /* 0x0000004000f07947 */ /* 0x000fea0003800000 */
.L_x_1876:
        /* <DEDUP_REMOVED lines=15> */
[----:B------:R-:W-:Y:S01]  /*77b0*/  FADD.FTZ R80, R80, -UR5 ;  /* 0x8000000550507e21 */ /* 0x000fe20008010000 */
[----:B------:R-:W-:Y:S01]  /*77c0*/  FADD.FTZ R79, R79, -UR5 ;  /* 0x800000054f4f7e21 */ /* 0x000fe20008010000 */
[----:B------:R-:W0:Y:S02]  /*77d0*/  LDCU.64 UR12, c[0x0][0x3e0] ;  /* 0x00007c00ff0c77ac */ /* 0x000e240008000a00 */
[----:B------:R-:W-:Y:S01]  /*77e0*/  FMUL.FTZ R33, R80, UR6 ;  /* 0x0000000650217c20 */ /* 0x000fe20008410000 */
[----:B------:R-:W-:Y:S01]  /*77f0*/  FMUL.FTZ R70, R79, UR6 ;  /* 0x000000064f467c20 */ /* 0x000fe20008410000 */
[----:B------:R-:W1:Y:S02]  /*7800*/  LDCU.64 UR14, c[0x0][0x380] ;  /* 0x00007000ff0e77ac */ /* 0x000e640008000a00 */
[----:B-----5:R-:W-:Y:S01]  /*7810*/  FFMA.FTZ R32, R28, R33, R30 ;  /* 0x000000211c207223 */ /* 0x020fe2000001001e */
[----:B------:R-:W-:-:S03]  /*7820*/  FFMA.FTZ R33, R29, R70, R31 ;  /* 0x000000461d217223 */ /* 0x000fc6000001001f */
[----:B------:R-:W-:Y:S01]  /*7830*/  FMUL.FTZ R35, R32, -1.4426950216293334961 ;  /* 0xbfb8aa3b20237820 */ /* 0x000fe20000410000 */
[----:B------:R-:W-:-:S05]  /*7840*/  FMUL.FTZ R79, R33, -1.4426950216293334961 ;  /* 0xbfb8aa3b214f7820 */ /* 0x000fca0000410000 */
[----:B------:R-:W2:Y:S01]  /*7850*/  MUFU.EX2 R35, R35 ;  /* 0x0000002300237308 */ /* 0x000ea20000000800 */
[----:B0-----:R-:W-:Y:S01]  /*7860*/  IMAD R121, R34, UR12, RZ ;  /* 0x0000000c22797c24 */ /* 0x001fe2000f8e02ff */
[----:B------:R-:W-:-:S03]  /*7870*/  MOV R34, R122 ;  /* 0x0000007a00227202 */ /* 0x000fc60000000f00 */
[----:B------:R-:W-:-:S03]  /*7880*/  IMAD R121, R36, UR13, R121 ;  /* 0x0000000d24797c24 */ /* 0x000fc6000f8e0279 */
[----:B------:R-:W0:Y:S01]  /*7890*/  MUFU.EX2 R79, R79 ;  /* 0x0000004f004f7308 */ /* 0x000e220000000800 */
[----:B--2---:R-:W-:Y:S01]  /*78a0*/  FADD.FTZ R71, R35, 1 ;  /* 0x3f80000023477421 */ /* 0x004fe20000010000 */
[----:B------:R-:W-:-:S06]  /*78b0*/  MOV R35, R125 ;  /* 0x0000007d00237202 */ /* 0x000fcc0000000f00 */
[----:B------:R-:W2:Y:S01]  /*78c0*/  MUFU.RCP R71, R71 ;  /* 0x0000004700477308 */ /* 0x000ea20000001000 */
[----:B------:R-:W-:-:S04]  /*78d0*/  IMAD.WIDE.U32 R34, R36, UR12, R34 ;  /* 0x0000000c24227c25 */ /* 0x000fc8000f8e0022 */
[----:B0-----:R-:W-:Y:S01]  /*78e0*/  FADD.FTZ R70, R79, 1 ;  /* 0x3f8000004f467421 */ /* 0x001fe20000010000 */
[----:B------:R-:W-:-:S05]  /*78f0*/  IADD3 R121, PT, PT, R35, R121, RZ ;  /* 0x0000007923797210 */ /* 0x000fca0007ffe0ff */
[----:B------:R-:W0:Y:S01]  /*7900*/  MUFU.RCP R70, R70 ;  /* 0x0000004600467308 */ /* 0x000e220000001000 */
[----:B--2---:R-:W-:Y:S01]  /*7910*/  FMUL.FTZ R79, R32, R71 ;  /* 0x00000047204f7220 */ /* 0x004fe20000410000 */
[----:B-1----:R-:W-:Y:S01]  /*7920*/  LEA R32, P2, R34, UR14, 0x1 ;  /* 0x0000000e22207c11 */ /* 0x002fe2000f8408ff */
[----:B0-----:R-:W-:-:S03]  /*7930*/  FMUL.FTZ R80, R33, R70 ;  /* 0x0000004621507220 */ /* 0x001fc60000410000 */
[----:B------:R-:W-:Y:S02]  /*7940*/  LEA.HI.X R33, R34, UR15, R121, 0x1, P2 ;  /* 0x0000000f22217c11 */ /* 0x000fe400090f0c79 */
[----:B------:R-:W-:-:S05]  /*7950*/  F2FP.BF16.F32.PACK_AB R79, R80, R79 ;  /* 0x0000004f504f723e */ /* 0x000fca00000010ff */
[----:B------:R0:W-:Y:S02]  /*7960*/  STG.E desc[UR8][R32.64], R79 ;  /* 0x0000004f20007986 */ /* 0x0001e4000c101908 */
.L_x_1941:
[----:B------:R-:W-:Y:S05]  /*7970*/  BSYNC.RECONVERGENT B1 ;  /* 0x0000000000017941 */ /* 0x000fea0003800200 */
.L_x_1940:
[----:B------:R-:W-:Y:S04]  /*7980*/  BSSY.RECONVERGENT B1, `(.L_x_1942) ;  /* 0x000001e000017945 */ /* 0x000fe80003800200 */
[----:B------:R-:W-:Y:S05]  /*7990*/  @P3 BRA `(.L_x_1943) ;  /* 0x0000000000703947 */ /* 0x000fea0003800000 */
[----:B------:R-:W-:Y:S01]  /*79a0*/  FADD.FTZ R0, R0, -UR5 ;  /* 0x8000000500007e21 */ /* 0x000fe20008010000 */
[----:B------:R-:W-:Y:S01]  /*79b0*/  FADD.FTZ R78, R78, -UR5 ;  /* 0x800000054e4e7e21 */ /* 0x000fe20008010000 */
[----:B------:R-:W1:Y:S01]  /*79c0*/  LDCU.64 UR12, c[0x0][0x3e0] ;  /* 0x00007c00ff0c77ac */ /* 0x000e620008000a00 */
[----:B------:R-:W-:Y:S01]  /*79d0*/  MOV R34, R122 ;  /* 0x0000007a00227202 */ /* 0x000fe20000000f00 */
[----:B------:R-:W-:Y:S01]  /*79e0*/  FMUL.FTZ R0, R0, UR6 ;  /* 0x0000000600007c20 */ /* 0x000fe20008410000 */
[----:B0-----:R-:W-:Y:S01]  /*79f0*/  FMUL.FTZ R33, R78, UR6 ;  /* 0x000000064e217c20 */ /* 0x001fe20008410000 */
[----:B------:R-:W0:Y:S01]  /*7a00*/  LDCU.64 UR14, c[0x0][0x380] ;  /* 0x00007000ff0e77ac */ /* 0x000e220008000a00 */
[----:B------:R-:W-:Y:S01]  /*7a10*/  MOV R35, R125 ;  /* 0x0000007d00237202 */ /* 0x000fe20000000f00 */
[----:B-----5:R-:W-:Y:S01]  /*7a20*/  FFMA.FTZ R0, R29, R0, R31 ;  /* 0x000000001d007223 */ /* 0x020fe2000001001f */
[----:B------:R-:W-:-:S03]  /*7a30*/  FFMA.FTZ R32, R28, R33, R30 ;  /* 0x000000211c207223 */ /* 0x000fc6000001001e */
[----:B------:R-:W-:Y:S01]  /*7a40*/  FMUL.FTZ R78, R0, -1.4426950216293334961 ;  /* 0xbfb8aa3b004e7820 */ /* 0x000fe20000410000 */
[----:B------:R-:W-:-:S05]  /*7a50*/  FMUL.FTZ R33, R32, -1.4426950216293334961 ;  /* 0xbfb8aa3b20217820 */ /* 0x000fca0000410000 */
[----:B------:R-:W2:Y:S01]  /*7a60*/  MUFU.EX2 R78, R78 ;  /* 0x0000004e004e7308 */ /* 0x000ea20000000800 */
[----:B-1----:R-:W-:Y:S02]  /*7a70*/  IMAD R69, R69, UR12, RZ ;  /* 0x0000000c45457c24 */ /* 0x002fe4000f8e02ff */
[----:B------:R-:W-:-:S05]  /*7a80*/  IMAD.WIDE.U32 R34, R118, UR12, R34 ;  /* 0x0000000c76227c25 */ /* 0x000fca000f8e0022 */
[----:B------:R-:W1:Y:S01]  /*7a90*/  MUFU.EX2 R33, R33 ;  /* 0x0000002100217308 */ /* 0x000e620000000800 */
[----:B------:R-:W-:-:S05]  /*7aa0*/  IMAD R69, R118, UR13, R69 ;  /* 0x0000000d76457c24 */ /* 0x000fca000f8e0245 */
[----:B------:R-:W-:Y:S01]  /*7ab0*/  IADD3 R69, PT, PT, R35, R69, RZ ;  /* 0x0000004523457210 */ /* 0x000fe20007ffe0ff */
[----:B--2---:R-:W-:-:S06]  /*7ac0*/  FADD.FTZ R79, R78, 1 ;  /* 0x3f8000004e4f7421 */ /* 0x004fcc0000010000 */
[----:B------:R-:W2:Y:S01]  /*7ad0*/  MUFU.RCP R79, R79 ;  /* 0x0000004f004f7308 */ /* 0x000ea20000001000 */
[----:B-1----:R-:W-:-:S07]  /*7ae0*/  FADD.FTZ R70, R33, 1 ;  /* 0x3f80000021467421 */ /* 0x002fce0000010000 */
[----:B------:R-:W1:Y:S01]  /*7af0*/  MUFU.RCP R71, R70 ;  /* 0x0000004600477308 */ /* 0x000e620000001000 */
[----:B--2---:R-:W-:Y:S01]  /*7b00*/  FMUL.FTZ R0, R0, R79 ;  /* 0x0000004f00007220 */ /* 0x004fe20000410000 */
[----:B-1----:R-:W-:Y:S01]  /*7b10*/  FMUL.FTZ R71, R32, R71 ;  /* 0x0000004720477220 */ /* 0x002fe20000410000 */
[----:B0-----:R-:W-:-:S04]  /*7b20*/  LEA R32, P2, R34, UR14, 0x1 ;  /* 0x0000000e22207c11 */ /* 0x001fc8000f8408ff */
[----:B------:R-:W-:Y:S02]  /*7b30*/  LEA.HI.X R33, R34, UR15, R69, 0x1, P2 ;  /* 0x0000000f22217c11 */ /* 0x000fe400090f0c45 */
[----:B------:R-:W-:-:S05]  /*7b40*/  F2FP.BF16.F32.PACK_AB R71, R0, R71 ;  /* 0x000000470047723e */ /* 0x000fca00000010ff */
[----:B------:R1:W-:Y:S02]  /*7b50*/  STG.E desc[UR8][R32.64], R71 ;  /* 0x0000004720007986 */ /* 0x0003e4000c101908 */
.L_x_1943:
[----:B------:R-:W-:Y:S05]  /*7b60*/  BSYNC.RECONVERGENT B1 ;  /* 0x0000000000017941 */ /* 0x000fea0003800200 */
.L_x_1942:
[----:B------:R-:W-:Y:S01]  /*7b70*/  BSSY.RECONVERGENT B1, `(.L_x_1944) ;  /* 0x0000020000017945 */ /* 0x000fe20003800200 */
[C---:B------:R-:W-:Y:S02]  /*7b80*/  IADD3 R0, PT, PT, R36.reuse, 0x30, RZ ;  /* 0x0000003024007810 */ /* 0x040fe40007ffe0ff */
[----:B------:R-:W-:Y:S01]  /*7b90*/  IADD3 R34, PT, PT, R36, 0x38, RZ ;  /* 0x0000003824227810 */ /* 0x000fe20007ffe0ff */
[----:B------:R-:W-:Y:S06]  /*7ba0*/  @P4 BRA `(.L_x_1945) ;  /* 0x0000000000704947 */ /* 0x000fec0003800000 */
[----:B------:R-:W-:Y:S01]  /*7bb0*/  FADD.FTZ R2, R2, -UR5 ;  /* 0x8000000502027e21 */ /* 0x000fe20008010000 */
[----:B------:R-:W-:Y:S01]  /*7bc0*/  FADD.FTZ R3, R3, -UR5 ;  /* 0x8000000503037e21 */ /* 0x000fe20008010000 */
[----:B------:R-:W2:Y:S01]  /*7bd0*/  LDCU.64 UR12, c[0x0][0x3e0] ;  /* 0x00007c00ff0c77ac */ /* 0x000ea20008000a00 */
[----:B01----:R-:W-:Y:S01]  /*7be0*/  MOV R33, R125 ;  /* 0x0000007d00217202 */ /* 0x003fe20000000f00 */
[----:B------:R-:W-:Y:S01]  /*7bf0*/  FMUL.FTZ R2, R2, UR6 ;  /* 0x0000000602027c20 */ /* 0x000fe20008410000 */
[----:B------:R-:W-:Y:S01]  /*7c00*/  FMUL.FTZ R3, R3, UR6 ;  /* 0x0000000603037c20 */ /* 0x000fe20008410000 */
[----:B------:R-:W0:Y:S02]  /*7c10*/  LDCU.64 UR14, c[0x0][0x380] ;  /* 0x00007000ff0e77ac */ /* 0x000e240008000a00 */
[----:B-----5:R-:W-:Y:S01]  /*7c20*/  FFMA.FTZ R2, R29, R2, R31 ;  /* 0x000000021d027223 */ /* 0x020fe2000001001f */
[----:B------:R-:W-:-:S03]  /*7c30*/  FFMA.FTZ R3, R28, R3, R30 ;  /* 0x000000031c037223 */ /* 0x000fc6000001001e */
[----:B------:R-:W-:Y:S01]  /*7c40*/  FMUL.FTZ R69, R2, -1.4426950216293334961 ;  /* 0xbfb8aa3b02457820 */ /* 0x000fe20000410000 */
[----:B------:R-:W-:-:S05]  /*7c50*/  FMUL.FTZ R32, R3, -1.4426950216293334961 ;  /* 0xbfb8aa3b03207820 */ /* 0x000fca0000410000 */
[----:B------:R-:W1:Y:S01]  /*7c60*/  MUFU.EX2 R69, R69 ;  /* 0x0000004500457308 */ /* 0x000e620000000800 */
[----:B--2---:R-:W-:-:S04]  /*7c70*/  IMAD R78, R95, UR12, RZ ;  /* 0x0000000c5f4e7c24 */ /* 0x004fc8000f8e02ff */
[----:B------:R-:W-:-:S03]  /*7c80*/  IMAD R79, R117, UR13, R78 ;  /* 0x0000000d754f7c24 */ /* 0x000fc6000f8e024e */
[----:B------:R-:W2:Y:S01]  /*7c90*/  MUFU.EX2 R32, R32 ;  /* 0x0000002000207308 */ /* 0x000ea20000000800 */
[----:B-1----:R-:W-:-:S07]  /*7ca0*/  FADD.FTZ R71, R69, 1 ;  /* 0x3f80000045477421 */ /* 0x002fce0000010000 */
[----:B------:R-:W1:Y:S01]  /*7cb0*/  MUFU.RCP R71, R71 ;  /* 0x0000004700477308 */ /* 0x000e620000001000 */
[----:B--2---:R-:W-:Y:S01]  /*7cc0*/  FADD.FTZ R35, R32, 1 ;  /* 0x3f80000020237421 */ /* 0x004fe20000010000 */
[----:B------:R-:W-:-:S06]  /*7cd0*/  MOV R32, R122 ;  /* 0x0000007a00207202 */ /* 0x000fcc0000000f00 */
[----:B------:R-:W2:Y:S01]  /*7ce0*/  MUFU.RCP R70, R35 ;  /* 0x0000002300467308 */ /* 0x000ea20000001000 */
[----:B------:R-:W-:-:S05]  /*7cf0*/  IMAD.WIDE.U32 R32, R117, UR12, R32 ;  /* 0x0000000c75207c25 */ /* 0x000fca000f8e0020 */
[----:B------:R-:W-:Y:S01]  /*7d00*/  IADD3 R79, PT, PT, R33, R79, RZ ;  /* 0x0000004f214f7210 */ /* 0x000fe20007ffe0ff */
[----:B-1----:R-:W-:Y:S01]  /*7d10*/  FMUL.FTZ R69, R2, R71 ;  /* 0x0000004702457220 */ /* 0x002fe20000410000 */
[----:B0-----:R-:W-:Y:S01]  /*7d20*/  LEA R2, P2, R32, UR14, 0x1 ;  /* 0x0000000e20027c11 */ /* 0x001fe2000f8408ff */
[----:B--2---:R-:W-:-:S03]  /*7d30*/  FMUL.FTZ R70, R3, R70 ;  /* 0x0000004603467220 */ /* 0x004fc60000410000 */
[----:B------:R-:W-:Y:S02]  /*7d40*/  LEA.HI.X R3, R32, UR15, R79, 0x1, P2 ;  /* 0x0000000f20037c11 */ /* 0x000fe400090f0c4f */
[----:B------:R-:W-:-:S05]  /*7d50*/  F2FP.BF16.F32.PACK_AB R69, R69, R70 ;  /* 0x000000464545723e */ /* 0x000fca00000010ff */
[----:B------:R2:W-:Y:S02]  /*7d60*/  STG.E desc[UR8][R2.64], R69 ;  /* 0x0000004502007986 */ /* 0x0005e4000c101908 */
.L_x_1945:
[----:B------:R-:W-:Y:S05]  /*7d70*/  BSYNC.RECONVERGENT B1 ;  /* 0x0000000000017941 */ /* 0x000fea0003800200 */
.L_x_1944:
[----:B------:R-:W-:Y:S04]  /*7d80*/  BSSY.RECONVERGENT B1, `(.L_x_1946) ;  /* 0x000001e000017945 */ /* 0x000fe80003800200 */
[----:B------:R-:W-:Y:S05]  /*7d90*/  @P1 BRA `(.L_x_1947) ;  /* 0x0000000000701947 */ /* 0x000fea0003800000 */
[----:B------:R-:W-:Y:S01]  /*7da0*/  FADD.FTZ R5, R5, -UR5 ;  /* 0x8000000505057e21 */ /* 0x000fe20008010000 */
[----:B--2---:R-:W-:Y:S01]  /*7db0*/  FADD.FTZ R2, R4, -UR5 ;  /* 0x8000000504027e21 */ /* 0x004fe20008010000 */
[----:B------:R-:W2:Y:S01]  /*7dc0*/  LDCU.64 UR12, c[0x0][0x3e0] ;  /* 0x00007c00ff0c77ac */ /* 0x000ea20008000a00 */
[----:B------:R-:W-:Y:S01]  /*7dd0*/  MOV R3, R125 ;  /* 0x0000007d00037202 */ /* 0x000fe20000000f00 */
[----:B------:R-:W-:Y:S01]  /*7de0*/  FMUL.FTZ R5, R5, UR6 ;  /* 0x0000000605057c20 */ /* 0x000fe20008410000 */
[----:B01----:R-:W-:Y:S01]  /*7df0*/  FMUL.FTZ R32, R2, UR6 ;  /* 0x0000000602207c20 */ /* 0x003fe20008410000 */
[----:B------:R-:W0:Y:S02]  /*7e00*/  LDCU.64 UR14, c[0x0][0x380] ;  /* 0x00007000ff0e77ac */ /* 0x000e240008000a00 */
[----:B-----5:R-:W-:Y:S01]  /*7e10*/  FFMA.FTZ R4, R28, R5, R30 ;  /* 0x000000051c047223 */ /* 0x020fe2000001001e */
[----:B------:R-:W-:-:S03]  /*7e20*/  FFMA.FTZ R5, R29, R32, R31 ;  /* 0x000000201d057223 */ /* 0x000fc6000001001f */
[----:B------:R-:W-:Y:S01]  /*7e30*/  FMUL.FTZ R2, R4, -1.4426950216293334961 ;  /* 0xbfb8aa3b04027820 */ /* 0x000fe20000410000 */
[----:B------:R-:W-:-:S05]  /*7e40*/  FMUL.FTZ R35, R5, -1.4426950216293334961 ;  /* 0xbfb8aa3b05237820 */ /* 0x000fca0000410000 */
[----:B------:R-:W1:Y:S01]  /*7e50*/  MUFU.EX2 R2, R2 ;  /* 0x0000000200027308 */ /* 0x000e620000000800 */
[----:B--2---:R-:W-:-:S07]  /*7e60*/  IMAD R68, R68, UR12, RZ ;  /* 0x0000000c44447c24 */ /* 0x004fce000f8e02ff */
[----:B------:R-:W2:Y:S01]  /*7e70*/  MUFU.EX2 R35, R35 ;  /* 0x0000002300237308 */ /* 0x000ea20000000800 */
[----:B-1----:R-:W-:Y:S01]  /*7e80*/  FADD.FTZ R32, R2, 1 ;  /* 0x3f80000002207421 */ /* 0x002fe20000010000 */
[----:B------:R-:W-:-:S06]  /*7e90*/  MOV R2, R122 ;  /* 0x0000007a00027202 */ /* 0x000fcc0000000f00 */
[----:B------:R-:W1:Y:S01]  /*7ea0*/  MUFU.RCP R33, R32 ;  /* 0x0000002000217308 */ /* 0x000e620000001000 */
[----:B------:R-:W-:-:S04]  /*7eb0*/  IMAD.WIDE.U32 R2, R39, UR12, R2 ;  /* 0x0000000c27027c25 */ /* 0x000fc8000f8e0002 */
[----:B--2---:R-:W-:Y:S01]  /*7ec0*/  FADD.FTZ R69, R35, 1 ;  /* 0x3f80000023457421 */ /* 0x004fe20000010000 */
[----:B------:R-:W-:-:S03]  /*7ed0*/  IMAD R39, R39, UR13, R68 ;  /* 0x0000000d27277c24 */ /* 0x000fc6000f8e0244 */
[----:B------:R-:W2:Y:S02]  /*7ee0*/  MUFU.RCP R70, R69 ;  /* 0x0000004500467308 */ /* 0x000ea40000001000 */
[----:B------:R-:W-:Y:S01]  /*7ef0*/  IADD3 R39, PT, PT, R3, R39, RZ ;  /* 0x0000002703277210 */ /* 0x000fe20007ffe0ff */
[----:B-1----:R-:W-:Y:S01]  /*7f00*/  FMUL.FTZ R33, R4, R33 ;  /* 0x0000002104217220 */ /* 0x002fe20000410000 */
[----:B0-----:R-:W-:Y:S01]  /*7f10*/  LEA R4, P1, R2, UR14, 0x1 ;  /* 0x0000000e02047c11 */ /* 0x001fe2000f8208ff */
[----:B--2---:R-:W-:-:S03]  /*7f20*/  FMUL.FTZ R70, R5, R70 ;  /* 0x0000004605467220 */ /* 0x004fc60000410000 */
[----:B------:R-:W-:Y:S02]  /*7f30*/  LEA.HI.X R5, R2, UR15, R39, 0x1, P1 ;  /* 0x0000000f02057c11 */ /* 0x000fe400088f0c27 */
[----:B------:R-:W-:-:S05]  /*7f40*/  F2FP.BF16.F32.PACK_AB R33, R70, R33 ;  /* 0x000000214621723e */ /* 0x000fca00000010ff */
[----:B------:R3:W-:Y:S02]  /*7f50*/  STG.E desc[UR8][R4.64], R33 ;  /* 0x0000002104007986 */ /* 0x0007e4000c101908 */
.L_x_1947:
[----:B------:R-:W-:Y:S05]  /*7f60*/  BSYNC.RECONVERGENT B1 ;  /* 0x0000000000017941 */ /* 0x000fea0003800200 */
.L_x_1946:
        /* <DEDUP_REMOVED lines=8> */
[----:B------:R-:W-:Y:S02]  /*7ff0*/  SHF.R.S32.HI R39, RZ, 0x1f, R0 ;  /* 0x0000001fff277819 */ /* 0x000fe40000011400 */
[----:B01----:R-:W-:Y:S02]  /*8000*/  SHF.R.S32.HI R32, RZ, 0x1f, R34 ;  /* 0x0000001fff207819 */ /* 0x003fe40000011422 */
[----:B------:R-:W-:Y:S02]  /*8010*/  ISETP.GE.AND.EX P2, PT, R93, UR11, PT, P2 ;  /* 0x0000000b5d007c0c */ /* 0x000fe4000bf46320 */
[----:B------:R-:W-:Y:S02]  /*8020*/  ISETP.GE.AND.EX P1, PT, R39, UR11, PT, P1 ;  /* 0x0000000b27007c0c */ /* 0x000fe4000bf26310 */
[----:B------:R-:W-:-:S02]  /*8030*/  ISETP.GE.AND.EX P6, PT, R32, UR11, PT, P6 ;  /* 0x0000000b20007c0c */ /* 0x000fc4000bfc6360 */
[----:B------:R-:W-:Y:S02]  /*8040*/  ISETP.GE.AND.EX P3, PT, R92, UR11, PT, P3 ;  /* 0x0000000b5c007c0c */ /* 0x000fe4000bf66330 */
[----:B------:R-:W-:Y:S02]  /*8050*/  ISETP.GE.AND.EX P4, PT, R91, UR11, PT, P4 ;  /* 0x0000000b5b007c0c */ /* 0x000fe4000bf86340 */
[C---:B---3--:R-:W-:Y:S02]  /*8060*/  IADD3 R33, PT, PT, R36.reuse, 0x60, RZ ;  /* 0x0000006024217810 */ /* 0x048fe40007ffe0ff */
[----:B------:R-:W-:Y:S01]  /*8070*/  IADD3 R35, PT, PT, R36, 0x68, RZ ;  /* 0x0000006824237810 */ /* 0x000fe20007ffe0ff */
[----:B------:R-:W-:Y:S08]  /*8080*/  @P5 BRA `(.L_x_1949) ;  /* 0x0000000000705947 */ /* 0x000ff00003800000 */
[----:B------:R-:W-:Y:S01]  /*8090*/  FADD.FTZ R7, R7, -UR5 ;  /* 0x8000000507077e21 */ /* 0x000fe20008010000 */
[----:B------:R-:W-:Y:S01]  /*80a0*/  FADD.FTZ R6, R6, -UR5 ;  /* 0x8000000506067e21 */ /* 0x000fe20008010000 */
[----:B------:R-:W0:Y:S01]  /*80b0*/  LDCU.64 UR12, c[0x0][0x3e0] ;  /* 0x00007c00ff0c77ac */ /* 0x000e220008000a00 */
[----:B------:R-:W-:Y:S01]  /*80c0*/  MOV R5, R125 ;  /* 0x0000007d00057202 */ /* 0x000fe20000000f00 */
[----:B------:R-:W-:Y:S01]  /*80d0*/  FMUL.FTZ R7, R7, UR6 ;  /* 0x0000000607077c20 */ /* 0x000fe20008410000 */
[----:B------:R-:W-:Y:S01]  /*80e0*/  FMUL.FTZ R6, R6, UR6 ;  /* 0x0000000606067c20 */ /* 0x000fe20008410000 */
[----:B------:R-:W1:Y:S02]  /*80f0*/  LDCU.64 UR14, c[0x0][0x380] ;  /* 0x00007000ff0e77ac */ /* 0x000e640008000a00 */
[----:B--2--5:R-:W-:Y:S01]  /*8100*/  FFMA.FTZ R2, R28, R7, R30 ;  /* 0x000000071c027223 */ /* 0x024fe2000001001e */
[----:B------:R-:W-:-:S03]  /*8110*/  FFMA.FTZ R3, R29, R6, R31 ;  /* 0x000000061d037223 */ /* 0x000fc6000001001f */
[----:B------:R-:W-:Y:S01]  /*8120*/  FMUL.FTZ R4, R2, -1.4426950216293334961 ;  /* 0xbfb8aa3b02047820 */ /* 0x000fe20000410000 */
[----:B------:R-:W-:-:S05]  /*8130*/  FMUL.FTZ R68, R3, -1.4426950216293334961 ;  /* 0xbfb8aa3b03447820 */ /* 0x000fca0000410000 */
[----:B------:R-:W2:Y:S01]  /*8140*/  MUFU.EX2 R4, R4 ;  /* 0x0000000400047308 */ /* 0x000ea20000000800 */
[----:B0-----:R-:W-:-:S04]  /*8150*/  IMAD R71, R94, UR12, RZ ;  /* 0x0000000c5e477c24 */ /* 0x001fc8000f8e02ff */
[----:B------:R-:W-:-:S03]  /*8160*/  IMAD R71, R116, UR13, R71 ;  /* 0x0000000d74477c24 */ /* 0x000fc6000f8e0247 */
[----:B------:R-:W0:Y:S01]  /*8170*/  MUFU.EX2 R68, R68 ;  /* 0x0000004400447308 */ /* 0x000e220000000800 */
[----:B--2---:R-:W-:Y:S01]  /*8180*/  FADD.FTZ R6, R4, 1 ;  /* 0x3f80000004067421 */ /* 0x004fe20000010000 */
[----:B------:R-:W-:-:S06]  /*8190*/  MOV R4, R122 ;  /* 0x0000007a00047202 */ /* 0x000fcc0000000f00 */
[----:B------:R-:W2:Y:S01]  /*81a0*/  MUFU.RCP R7, R6 ;  /* 0x0000000600077308 */ /* 0x000ea20000001000 */
[----:B------:R-:W-:-:S04]  /*81b0*/  IMAD.WIDE.U32 R4, R116, UR12, R4 ;  /* 0x0000000c74047c25 */ /* 0x000fc8000f8e0004 */
[----:B0-----:R-:W-:Y:S01]  /*81c0*/  FADD.FTZ R69, R68, 1 ;  /* 0x3f80000044457421 */ /* 0x001fe20000010000 */
[----:B------:R-:W-:-:S03]  /*81d0*/  IADD3 R71, PT, PT, R5, R71, RZ ;  /* 0x0000004705477210 */ /* 0x000fc60007ffe0ff */
[----:B------:R-:W0:Y:S01]  /*81e0*/  MUFU.RCP R70, R69 ;  /* 0x0000004500467308 */ /* 0x000e220000001000 */
[----:B--2---:R-:W-:Y:S01]  /*81f0*/  FMUL.FTZ R7, R2, R7 ;  /* 0x0000000702077220 */ /* 0x004fe20000410000 */
[----:B-1----:R-:W-:Y:S01]  /*8200*/  LEA R2, P5, R4, UR14, 0x1 ;  /* 0x0000000e04027c11 */ /* 0x002fe2000f8a08ff */
[----:B0-----:R-:W-:-:S03]  /*8210*/  FMUL.FTZ R70, R3, R70 ;  /* 0x0000004603467220 */ /* 0x001fc60000410000 */
[----:B------:R-:W-:Y:S02]  /*8220*/  LEA.HI.X R3, R4, UR15, R71, 0x1, P5 ;  /* 0x0000000f04037c11 */ /* 0x000fe4000a8f0c47 */
[----:B------:R-:W-:-:S05]  /*8230*/  F2FP.BF16.F32.PACK_AB R7, R70, R7 ;  /* 0x000000074607723e */ /* 0x000fca00000010ff */
[----:B------:R0:W-:Y:S02]  /*8240*/  STG.E desc[UR8][R2.64], R7 ;  /* 0x0000000702007986 */ /* 0x0001e4000c101908 */
.L_x_1949:
[----:B------:R-:W-:Y:S05]  /*8250*/  BSYNC.RECONVERGENT B1 ;  /* 0x0000000000017941 */ /* 0x000fea0003800200 */
.L_x_1948:
[----:B------:R-:W-:Y:S04]  /*8260*/  BSSY.RECONVERGENT B1, `(.L_x_1950) ;  /* 0x000001e000017945 */ /* 0x000fe80003800200 */
[----:B------:R-:W-:Y:S05]  /*8270*/  @P2 BRA `(.L_x_1951) ;  /* 0x0000000000702947 */ /* 0x000fea0003800000 */
[----:B------:R-:W-:Y:S01]  /*8280*/  FADD.FTZ R8, R8, -UR5 ;  /* 0x8000000508087e21 */ /* 0x000fe20008010000 */
[----:B------:R-:W-:Y:S01]  /*8290*/  FADD.FTZ R9, R9, -UR5 ;  /* 0x8000000509097e21 */ /* 0x000fe20008010000 */
[----:B------:R-:W1:Y:S01]  /*82a0*/  LDCU.64 UR12, c[0x0][0x3e0] ;  /* 0x00007c00ff0c77ac */ /* 0x000e620008000a00 */
[----:B------:R-:W-:Y:S01]  /*82b0*/  MOV R4, R122 ;  /* 0x0000007a00047202 */ /* 0x000fe20000000f00 */
[----:B------:R-:W-:Y:S01]  /*82c0*/  FMUL.FTZ R8, R8, UR6 ;  /* 0x0000000608087c20 */ /* 0x000fe20008410000 */
[----:B------:R-:W-:Y:S01]  /*82d0*/  FMUL.FTZ R9, R9, UR6 ;  /* 0x0000000609097c20 */ /* 0x000fe20008410000 */
[----:B------:R-:W3:Y:S01]  /*82e0*/  LDCU.64 UR14, c[0x0][0x380] ;  /* 0x00007000ff0e77ac */ /* 0x000ee20008000a00 */
[----:B------:R-:W-:Y:S01]  /*82f0*/  MOV R5, R125 ;  /* 0x0000007d00057202 */ /* 0x000fe20000000f00 */
[----:B-----5:R-:W-:Y:S01]  /*8300*/  FFMA.FTZ R68, R29, R8, R31 ;  /* 0x000000081d447223 */ /* 0x020fe2000001001f */
[----:B0-2---:R-:W-:-:S03]  /*8310*/  FFMA.FTZ R2, R28, R9, R30 ;  /* 0x000000091c027223 */ /* 0x005fc6000001001e */
[----:B------:R-:W-:Y:S01]  /*8320*/  FMUL.FTZ R8, R68, -1.4426950216293334961 ;  /* 0xbfb8aa3b44087820 */ /* 0x000fe20000410000 */
[----:B------:R-:W-:-:S05]  /*8330*/  FMUL.FTZ R3, R2, -1.4426950216293334961 ;  /* 0xbfb8aa3b02037820 */ /* 0x000fca0000410000 */
[----:B------:R-:W0:Y:S01]  /*8340*/  MUFU.EX2 R8, R8 ;  /* 0x0000000800087308 */ /* 0x000e220000000800 */
[----:B-1----:R-:W-:Y:S02]  /*8350*/  IMAD R70, R93, UR12, RZ ;  /* 0x0000000c5d467c24 */ /* 0x002fe4000f8e02ff */
[----:B------:R-:W-:-:S05]  /*8360*/  IMAD.WIDE.U32 R4, R115, UR12, R4 ;  /* 0x0000000c73047c25 */ /* 0x000fca000f8e0004 */
[----:B------:R-:W1:Y:S01]  /*8370*/  MUFU.EX2 R3, R3 ;  /* 0x0000000300037308 */ /* 0x000e620000000800 */
[----:B0-----:R-:W-:-:S07]  /*8380*/  FADD.FTZ R9, R8, 1 ;  /* 0x3f80000008097421 */ /* 0x001fce0000010000 */
[----:B------:R-:W0:Y:S01]  /*8390*/  MUFU.RCP R9, R9 ;  /* 0x0000000900097308 */ /* 0x000e220000001000 */
[----:B-1----:R-:W-:Y:S01]  /*83a0*/  FADD.FTZ R6, R3, 1 ;  /* 0x3f80000003067421 */ /* 0x002fe20000010000 */
[----:B------:R-:W-:-:S06]  /*83b0*/  IMAD R3, R115, UR13, R70 ;  /* 0x0000000d73037c24 */ /* 0x000fcc000f8e0246 */
[----:B------:R-:W1:Y:S01]  /*83c0*/  MUFU.RCP R7, R6 ;  /* 0x0000000600077308 */ /* 0x000e620000001000 */
[----:B------:R-:W-:Y:S01]  /*83d0*/  IADD3 R3, PT, PT, R5, R3, RZ ;  /* 0x0000000305037210 */ /* 0x000fe20007ffe0ff */
[----:B0-----:R-:W-:Y:S01]  /*83e0*/  FMUL.FTZ R8, R68, R9 ;  /* 0x0000000944087220 */ /* 0x001fe20000410000 */
[----:B-1----:R-:W-:Y:S01]  /*83f0*/  FMUL.FTZ R7, R2, R7 ;  /* 0x0000000702077220 */ /* 0x002fe20000410000 */
[----:B---3--:R-:W-:-:S04]  /*8400*/  LEA R2, P2, R4, UR14, 0x1 ;  /* 0x0000000e04027c11 */ /* 0x008fc8000f8408ff */
[----:B------:R-:W-:Y:S02]  /*8410*/  LEA.HI.X R3, R4, UR15, R3, 0x1, P2 ;  /* 0x0000000f04037c11 */ /* 0x000fe400090f0c03 */
[----:B------:R-:W-:-:S05]  /*8420*/  F2FP.BF16.F32.PACK_AB R7, R8, R7 ;  /* 0x000000070807723e */ /* 0x000fca00000010ff */
[----:B------:R1:W-:Y:S02]  /*8430*/  STG.E desc[UR8][R2.64], R7 ;  /* 0x0000000702007986 */ /* 0x0003e4000c101908 */
.L_x_1951:
[----:B------:R-:W-:Y:S05]  /*8440*/  BSYNC.RECONVERGENT B1 ;  /* 0x0000000000017941 */ /* 0x000fea0003800200 */
.L_x_1950:
[----:B------:R-:W-:Y:S04]  /*8450*/  BSSY.RECONVERGENT B1, `(.L_x_1952) ;  /* 0x000001e000017945 */ /* 0x000fe80003800200 */
[----:B------:R-:W-:Y:S05]  /*8460*/  @P1 BRA `(.L_x_1953) ;  /* 0x0000000000701947 */ /* 0x000fea0003800000 */
[----:B------:R-:W-:Y:S01]  /*8470*/  FADD.FTZ R11, R11, -UR5 ;  /* 0x800000050b0b7e21 */ /* 0x000fe20008010000 */
[----:B------:R-:W-:Y:S01]  /*8480*/  FADD.FTZ R10, R10, -UR5 ;  /* 0x800000050a0a7e21 */ /* 0x000fe20008010000 */
[----:B------:R-:W3:Y:S01]  /*8490*/  LDCU.64 UR12, c[0x0][0x3e0] ;  /* 0x00007c00ff0c77ac */ /* 0x000ee20008000a00 */
[----:B012---:R-:W-:Y:S01]  /*84a0*/  MOV R3, R125 ;  /* 0x0000007d00037202 */ /* 0x007fe20000000f00 */
        /* <DEDUP_REMOVED lines=8> */
[----:B---3--:R-:W-:-:S04]  /*8530*/  IMAD R39, R39, UR12, RZ ;  /* 0x0000000c27277c24 */ /* 0x008fc8000f8e02ff */
[----:B------:R-:W-:-:S03]  /*8540*/  IMAD R39, R0, UR13, R39 ;  /* 0x0000000d00277c24 */ /* 0x000fc6000f8e0227 */
[----:B------:R-:W2:Y:S01]  /*8550*/  MUFU.EX2 R4, R4 ;  /* 0x0000000400047308 */ /* 0x000ea20000000800 */
[----:B-1----:R-:W-:Y:S01]  /*8560*/  FADD.FTZ R6, R2, 1 ;  /* 0x3f80000002067421 */ /* 0x002fe20000010000 */
[----:B------:R-:W-:-:S06]  /*8570*/  MOV R2, R122 ;  /* 0x0000007a00027202 */ /* 0x000fcc0000000f00 */
[----:B------:R-:W1:Y:S01]  /*8580*/  MUFU.RCP R6, R6 ;  /* 0x0000000600067308 */ /* 0x000e620000001000 */
[----:B------:R-:W-:-:S04]  /*8590*/  IMAD.WIDE.U32 R2, R0, UR12, R2 ;  /* 0x0000000c00027c25 */ /* 0x000fc8000f8e0002 */
[----:B--2---:R-:W-:Y:S01]  /*85a0*/  FADD.FTZ R7, R4, 1 ;  /* 0x3f80000004077421 */ /* 0x004fe20000010000 */
[----:B0-----:R-:W-:-:S05]  /*85b0*/  LEA R4, P1, R2, UR14, 0x1 ;  /* 0x0000000e02047c11 */ /* 0x001fca000f8208ff */
[----:B------:R-:W0:Y:S01]  /*85c0*/  MUFU.RCP R7, R7 ;  /* 0x0000000700077308 */ /* 0x000e220000001000 */
[----:B------:R-:W-:-:S04]  /*85d0*/  IADD3 R39, PT, PT, R3, R39, RZ ;  /* 0x0000002703277210 */ /* 0x000fc80007ffe0ff */
[----:B------:R-:W-:Y:S01]  /*85e0*/  LEA.HI.X R5, R2, UR15, R39, 0x1, P1 ;  /* 0x0000000f02057c11 */ /* 0x000fe200088f0c27 */
[----:B-1----:R-:W-:Y:S01]  /*85f0*/  FMUL.FTZ R0, R11, R6 ;  /* 0x000000060b007220 */ /* 0x002fe20000410000 */
[----:B0-----:R-:W-:-:S05]  /*8600*/  FMUL.FTZ R9, R10, R7 ;  /* 0x000000070a097220 */ /* 0x001fca0000410000 */
[----:B------:R-:W-:-:S05]  /*8610*/  F2FP.BF16.F32.PACK_AB R9, R9, R0 ;  /* 0x000000000909723e */ /* 0x000fca00000010ff */
[----:B------:R3:W-:Y:S02]  /*8620*/  STG.E desc[UR8][R4.64], R9 ;  /* 0x0000000904007986 */ /* 0x0007e4000c101908 */
.L_x_1953:
[----:B------:R-:W-:Y:S05]  /*8630*/  BSYNC.RECONVERGENT B1 ;  /* 0x0000000000017941 */ /* 0x000fea0003800200 */
.L_x_1952:
[----:B------:R-:W-:Y:S04]  /*8640*/  BSSY.RECONVERGENT B1, `(.L_x_1954) ;  /* 0x000001e000017945 */ /* 0x000fe80003800200 */
[----:B------:R-:W-:Y:S05]  /*8650*/  @P6 BRA `(.L_x_1955) ;  /* 0x0000000000706947 */ /* 0x000fea0003800000 */
[----:B------:R-:W-:Y:S01]  /*8660*/  FADD.FTZ R13, R13, -UR5 ;  /* 0x800000050d0d7e21 */ /* 0x000fe20008010000 */
[----:B------:R-:W-:Y:S01]  /*8670*/  FADD.FTZ R12, R12, -UR5 ;  /* 0x800000050c0c7e21 */ /* 0x000fe20008010000 */
[----:B------:R-:W4:Y:S01]  /*8680*/  LDCU.64 UR12, c[0x0][0x3e0] ;  /* 0x00007c00ff0c77ac */ /* 0x000f220008000a00 */
[----:B012---:R-:W-:Y:S01]  /*8690*/  MOV R2, R122 ;  /* 0x0000007a00027202 */ /* 0x007fe20000000f00 */
[----:B------:R-:W-:Y:S01]  /*86a0*/  FMUL.FTZ R13, R13, UR6 ;  /* 0x000000060d0d7c20 */ /* 0x000fe20008410000 */
[----:B------:R-:W-:Y:S01]  /*86b0*/  FMUL.FTZ R12, R12, UR6 ;  /* 0x000000060c0c7c20 */ /* 0x000fe20008410000 */
[----:B------:R-:W0:Y:S01]  /*86c0*/  LDCU.64 UR14, c[0x0][0x380] ;  /* 0x00007000ff0e77ac */ /* 0x000e220008000a00 */
[----:B------:R-:W-:Y:S01]  /*86d0*/  MOV R3, R125 ;  /* 0x0000007d00037202 */ /* 0x000fe20000000f00 */
[----:B-----5:R-:W-:Y:S01]  /*86e0*/  FFMA.FTZ R13, R28, R13, R30 ;  /* 0x0000000d1c0d7223 */ /* 0x020fe2000001001e */
[----:B------:R-:W-:-:S03]  /*86f0*/  FFMA.FTZ R12, R29, R12, R31 ;  /* 0x0000000c1d0c7223 */ /* 0x000fc6000001001f */
[----:B------:R-:W-:Y:S01]  /*8700*/  FMUL.FTZ R0, R13, -1.4426950216293334961 ;  /* 0xbfb8aa3b0d007820 */ /* 0x000fe20000410000 */
[----:B---3--:R-:W-:-:S05]  /*8710*/  FMUL.FTZ R4, R12, -1.4426950216293334961 ;  /* 0xbfb8aa3b0c047820 */ /* 0x008fca0000410000 */
[----:B------:R-:W1:Y:S01]  /*8720*/  MUFU.EX2 R0, R0 ;  /* 0x0000000000007308 */ /* 0x000e620000000800 */
[----:B----4-:R-:W-:Y:S02]  /*8730*/  IMAD R5, R32, UR12, RZ ;  /* 0x0000000c20057c24 */ /* 0x010fe4000f8e02ff */
        /* <DEDUP_REMOVED lines=14> */
.L_x_1955:
[----:B------:R-:W-:Y:S05]  /*8820*/  BSYNC.RECONVERGENT B1 ;  /* 0x0000000000017941 */ /* 0x000fea0003800200 */
.L_x_1954:
[----:B------:R-:W-:Y:S04]  /*8830*/  BSSY.RECONVERGENT B1, `(.L_x_1956) ;  /* 0x000001e000017945 */ /* 0x000fe80003800200 */
[----:B------:R-:W-:Y:S05]  /*8840*/  @P3 BRA `(.L_x_1957) ;  /* 0x0000000000703947 */ /* 0x000fea0003800000 */
[----:B------:R-:W-:Y:S01]  /*8850*/  FADD.FTZ R15, R15, -UR5 ;  /* 0x800000050f0f7e21 */ /* 0x000fe20008010000 */
[----:B------:R-:W-:Y:S01]  /*8860*/  FADD.FTZ R14, R14, -UR5 ;  /* 0x800000050e0e7e21 */ /* 0x000fe20008010000 */
[----:B------:R-:W0:Y:S01]  /*8870*/  LDCU.64 UR12, c[0x0][0x3e0] ;  /* 0x00007c00ff0c77ac */ /* 0x000e220008000a00 */
[----:B---34-:R-:W-:Y:S01]  /*8880*/  MOV R4, R122 ;  /* 0x0000007a00047202 */ /* 0x018fe20000000f00 */
[----:B------:R-:W-:Y:S01]  /*8890*/  FMUL.FTZ R15, R15, UR6 ;  /* 0x000000060f0f7c20 */ /* 0x000fe20008410000 */
[----:B------:R-:W-:Y:S01]  /*88a0*/  FMUL.FTZ R14, R14, UR6 ;  /* 0x000000060e0e7c20 */ /* 0x000fe20008410000 */
[----:B------:R-:W3:Y:S01]  /*88b0*/  LDCU.64 UR14, c[0x0][0x380] ;  /* 0x00007000ff0e77ac */ /* 0x000ee20008000a00 */
[----:B------:R-:W-:Y:S01]  /*88c0*/  MOV R5, R125 ;  /* 0x0000007d00057202 */ /* 0x000fe20000000f00 */
[----:B-----5:R-:W-:Y:S01]  /*88d0*/  FFMA.FTZ R15, R28, R15, R30 ;  /* 0x0000000f1c0f7223 */ /* 0x020fe2000001001e */
[----:B------:R-:W-:-:S03]  /*88e0*/  FFMA.FTZ R14, R29, R14, R31 ;  /* 0x0000000e1d0e7223 */ /* 0x000fc6000001001f */
[----:B------:R-:W-:Y:S01]  /*88f0*/  FMUL.FTZ R0, R15, -1.4426950216293334961 ;  /* 0xbfb8aa3b0f007820 */ /* 0x000fe20000410000 */
[----:B012---:R-:W-:-:S05]  /*8900*/  FMUL.FTZ R2, R14, -1.4426950216293334961 ;  /* 0xbfb8aa3b0e027820 */ /* 0x007fca0000410000 */
[----:B------:R-:W0:Y:S01]  /*8910*/  MUFU.EX2 R0, R0 ;  /* 0x0000000000007308 */ /* 0x000e220000000800 */
[----:B------:R-:W-:Y:S02]  /*8920*/  IMAD R3, R92, UR12, RZ ;  /* 0x0000000c5c037c24 */ /* 0x000fe4000f8e02ff */
[----:B------:R-:W-:-:S05]  /*8930*/  IMAD.WIDE.U32 R4, R114, UR12, R4 ;  /* 0x0000000c72047c25 */ /* 0x000fca000f8e0004 */
[----:B------:R-:W1:Y:S01]  /*8940*/  MUFU.EX2 R2, R2 ;  /* 0x0000000200027308 */ /* 0x000e620000000800 */
[----:B------:R-:W-:-:S05]  /*8950*/  IMAD R3, R114, UR13, R3 ;  /* 0x0000000d72037c24 */ /* 0x000fca000f8e0203 */
[----:B------:R-:W-:Y:S01]  /*8960*/  IADD3 R3, PT, PT, R5, R3, RZ ;  /* 0x0000000305037210 */ /* 0x000fe20007ffe0ff */
[----:B0-----:R-:W-:-:S06]  /*8970*/  FADD.FTZ R6, R0, 1 ;  /* 0x3f80000000067421 */ /* 0x001fcc0000010000 */
[----:B------:R-:W0:Y:S01]  /*8980*/  MUFU.RCP R6, R6 ;  /* 0x0000000600067308 */ /* 0x000e220000001000 */
[----:B-1----:R-:W-:Y:S01]  /*8990*/  FADD.FTZ R7, R2, 1 ;  /* 0x3f80000002077421 */ /* 0x002fe20000010000 */
[----:B---3--:R-:W-:-:S04]  /*89a0*/  LEA R2, P1, R4, UR14, 0x1 ;  /* 0x0000000e04027c11 */ /* 0x008fc8000f8208ff */
[----:B------:R-:W-:Y:S02]  /*89b0*/  LEA.HI.X R3, R4, UR15, R3, 0x1, P1 ;  /* 0x0000000f04037c11 */ /* 0x000fe400088f0c03 */
[----:B------:R-:W1:Y:S01]  /*89c0*/  MUFU.RCP R7, R7 ;  /* 0x0000000700077308 */ /* 0x000e620000001000 */
[----:B0-----:R-:W-:Y:S01]  /*89d0*/  FMUL.FTZ R0, R15, R6 ;  /* 0x000000060f007220 */ /* 0x001fe20000410000 */
[----:B-1----:R-:W-:-:S05]  /*89e0*/  FMUL.FTZ R9, R14, R7 ;  /* 0x000000070e097220 */ /* 0x002fca0000410000 */
[----:B------:R-:W-:-:S05]  /*89f0*/  F2FP.BF16.F32.PACK_AB R9, R9, R0 ;  /* 0x000000000909723e */ /* 0x000fca00000010ff */
[----:B------:R0:W-:Y:S02]  /*8a00*/  STG.E desc[UR8][R2.64], R9 ;  /* 0x0000000902007986 */ /* 0x0001e4000c101908 */
.L_x_1957:
[----:B------:R-:W-:Y:S05]  /*8a10*/  BSYNC.RECONVERGENT B1 ;  /* 0x0000000000017941 */ /* 0x000fea0003800200 */
.L_x_1956:
        /* <DEDUP_REMOVED lines=30> */
.L_x_1959:
[----:B------:R-:W-:Y:S05]  /*8c00*/  BSYNC.RECONVERGENT B1 ;  /* 0x0000000000017941 */ /* 0x000fea0003800200 */
.L_x_1958:
        /* <DEDUP_REMOVED lines=12> */
[----:B01----:R-:W-:-:S02]  /*8cd0*/  SHF.R.S32.HI R7, RZ, 0x1f, R0 ;  /* 0x0000001fff077819 */ /* 0x003fc40000011400 */
[----:B------:R-:W-:Y:S02]  /*8ce0*/  SHF.R.S32.HI R8, RZ, 0x1f, R6 ;  /* 0x0000001fff087819 */ /* 0x000fe40000011406 */
[----:B------:R-:W-:Y:S02]  /*8cf0*/  ISETP.GE.AND.EX P2, PT, R89, UR11, PT, P2 ;  /* 0x0000000b59007c0c */ /* 0x000fe4000bf46320 */
[----:B------:R-:W-:Y:S02]  /*8d00*/  ISETP.GE.AND.EX P1, PT, R12, UR11, PT, P1 ;  /* 0x0000000b0c007c0c */ /* 0x000fe4000bf26310 */
[----:B------:R-:W-:Y:S02]  /*8d10*/  ISETP.GE.AND.EX P6, PT, R11, UR11, PT, P6 ;  /* 0x0000000b0b007c0c */ /* 0x000fe4000bfc6360 */
[----:B------:R-:W-:Y:S02]  /*8d20*/  ISETP.GE.AND.EX P3, PT, R7, UR11, PT, P3 ;  /* 0x0000000b07007c0c */ /* 0x000fe4000bf66330 */
[----:B------:R-:W-:-:S02]  /*8d30*/  ISETP.GE.AND.EX P4, PT, R8, UR11, PT, P4 ;  /* 0x0000000b08007c0c */ /* 0x000fc4000bf86340 */
[C---:B---34-:R-:W-:Y:S02]  /*8d40*/  IADD3 R9, PT, PT, R36.reuse, 0x80, RZ ;  /* 0x0000008024097810 */ /* 0x058fe40007ffe0ff */
        /* <DEDUP_REMOVED lines=8> */
[----:B------:R-:W1:Y:S01]  /*8dd0*/  LDCU.64 UR14, c[0x0][0x380] ;  /* 0x00007000ff0e77ac */ /* 0x000e620008000a00 */
[----:B------:R-:W-:Y:S01]  /*8de0*/  MOV R5, R125 ;  /* 0x0000007d00057202 */ /* 0x000fe20000000f00 */
[----:B-----5:R-:W-:Y:S01]  /*8df0*/  FFMA.FTZ R14, R28, R19, R30 ;  /* 0x000000131c0e7223 */ /* 0x020fe2000001001e */
[----:B------:R-:W-:-:S03]  /*8e00*/  FFMA.FTZ R18, R29, R18, R31 ;  /* 0x000000121d127223 */ /* 0x000fc6000001001f */
[----:B--2---:R-:W-:Y:S01]  /*8e10*/  FMUL.FTZ R2, R14, -1.4426950216293334961 ;  /* 0xbfb8aa3b0e027820 */ /* 0x004fe20000410000 */
[----:B------:R-:W-:-:S05]  /*8e20*/  FMUL.FTZ R3, R18, -1.4426950216293334961 ;  /* 0xbfb8aa3b12037820 */ /* 0x000fca0000410000 */
[----:B------:R-:W2:Y:S01]  /*8e30*/  MUFU.EX2 R2, R2 ;  /* 0x0000000200027308 */ /* 0x000ea20000000800 */
[----:B0-----:R-:W-:Y:S02]  /*8e40*/  IMAD R17, R90, UR12, RZ ;  /* 0x0000000c5a117c24 */ /* 0x001fe4000f8e02ff */
[----:B------:R-:W-:-:S05]  /*8e50*/  IMAD.WIDE.U32 R4, R112, UR12, R4 ;  /* 0x0000000c70047c25 */ /* 0x000fca000f8e0004 */
[----:B------:R-:W0:Y:S01]  /*8e60*/  MUFU.EX2 R3, R3 ;  /* 0x0000000300037308 */ /* 0x000e220000000800 */
[----:B------:R-:W-:-:S05]  /*8e70*/  IMAD R19, R112, UR13, R17 ;  /* 0x0000000d70137c24 */ /* 0x000fca000f8e0211 */
[----:B------:R-:W-:Y:S01]  /*8e80*/  IADD3 R19, PT, PT, R5, R19, RZ ;  /* 0x0000001305137210 */ /* 0x000fe20007ffe0ff */
[----:B--2---:R-:W-:Y:S01]  /*8e90*/  FADD.FTZ R13, R2, 1 ;  /* 0x3f800000020d7421 */ /* 0x004fe20000010000 */
[----:B-1----:R-:W-:-:S05]  /*8ea0*/  LEA R2, P5, R4, UR14, 0x1 ;  /* 0x0000000e04027c11 */ /* 0x002fca000f8a08ff */
[----:B------:R-:W1:Y:S01]  /*8eb0*/  MUFU.RCP R13, R13 ;  /* 0x0000000d000d7308 */ /* 0x000e620000001000 */
[----:B0-----:R-:W-:Y:S01]  /*8ec0*/  FADD.FTZ R15, R3, 1 ;  /* 0x3f800000030f7421 */ /* 0x001fe20000010000 */
[----:B------:R-:W-:-:S06]  /*8ed0*/  LEA.HI.X R3, R4, UR15, R19, 0x1, P5 ;  /* 0x0000000f04037c11 */ /* 0x000fcc000a8f0c13 */
[----:B------:R-:W0:Y:S01]  /*8ee0*/  MUFU.RCP R15, R15 ;  /* 0x0000000f000f7308 */ /* 0x000e220000001000 */
[----:B-1----:R-:W-:Y:S01]  /*8ef0*/  FMUL.FTZ R14, R14, R13 ;  /* 0x0000000d0e0e7220 */ /* 0x002fe20000410000 */
[----:B0-----:R-:W-:-:S05]  /*8f00*/  FMUL.FTZ R17, R18, R15 ;  /* 0x0000000f12117220 */ /* 0x001fca0000410000 */
[----:B------:R-:W-:-:S05]  /*8f10*/  F2FP.BF16.F32.PACK_AB R17, R17, R14 ;  /* 0x0000000e1111723e */ /* 0x000fca00000010ff */
[----:B------:R0:W-:Y:S02]  /*8f20*/  STG.E desc[UR8][R2.64], R17 ;  /* 0x0000001102007986 */ /* 0x0001e4000c101908 */
.L_x_1961:
[----:B------:R-:W-:Y:S05]  /*8f30*/  BSYNC.RECONVERGENT B1 ;  /* 0x0000000000017941 */ /* 0x000fea0003800200 */
.L_x_1960:
        /* <DEDUP_REMOVED lines=11> */
[----:B------:R-:W-:-:S03]  /*8ff0*/  FFMA.FTZ R20, R29, R20, R31 ;  /* 0x000000141d147223 */ /* 0x000fc6000001001f */
[----:B0-2---:R-:W-:Y:S01]  /*9000*/  FMUL.FTZ R2, R14, -1.4426950216293334961 ;  /* 0xbfb8aa3b0e027820 */ /* 0x005fe20000410000 */
[----:B------:R-:W-:-:S05]  /*9010*/  FMUL.FTZ R3, R20, -1.4426950216293334961 ;  /* 0xbfb8aa3b14037820 */ /* 0x000fca0000410000 */
[----:B------:R-:W0:Y:S01]  /*9020*/  MUFU.EX2 R2, R2 ;  /* 0x0000000200027308 */ /* 0x000e220000000800 */
[----:B-1----:R-:W-:Y:S02]  /*9030*/  IMAD R16, R89, UR12, RZ ;  /* 0x0000000c59107c24 */ /* 0x002fe4000f8e02ff */
[----:B------:R-:W-:-:S05]  /*9040*/  IMAD.WIDE.U32 R4, R111, UR12, R4 ;  /* 0x0000000c6f047c25 */ /* 0x000fca000f8e0004 */
[----:B------:R-:W1:Y:S01]  /*9050*/  MUFU.EX2 R3, R3 ;  /* 0x0000000300037308 */ /* 0x000e620000000800 */
[----:B------:R-:W-:-:S05]  /*9060*/  IMAD R19, R111, UR13, R16 ;  /* 0x0000000d6f137c24 */ /* 0x000fca000f8e0210 */
[----:B------:R-:W-:Y:S01]  /*9070*/  IADD3 R19, PT, PT, R5, R19, RZ ;  /* 0x0000001305137210 */ /* 0x000fe20007ffe0ff */
[----:B0-----:R-:W-:Y:S01]  /*9080*/  FADD.FTZ R13, R2, 1 ;  /* 0x3f800000020d7421 */ /* 0x001fe20000010000 */
[----:B---3--:R-:W-:-:S05]  /*9090*/  LEA R2, P2, R4, UR14, 0x1 ;  /* 0x0000000e04027c11 */ /* 0x008fca000f8408ff */
[----:B------:R-:W0:Y:S01]  /*90a0*/  MUFU.RCP R13, R13 ;  /* 0x0000000d000d7308 */ /* 0x000e220000001000 */
[----:B-1----:R-:W-:Y:S01]  /*90b0*/  FADD.FTZ R15, R3, 1 ;  /* 0x3f800000030f7421 */ /* 0x002fe20000010000 */
[----:B------:R-:W-:-:S06]  /*90c0*/  LEA.HI.X R3, R4, UR15, R19, 0x1, P2 ;  /* 0x0000000f04037c11 */ /* 0x000fcc00090f0c13 */
[----:B------:R-:W1:Y:S01]  /*90d0*/  MUFU.RCP R15, R15 ;  /* 0x0000000f000f7308 */ /* 0x000e620000001000 */
[----:B0-----:R-:W-:Y:S01]  /*90e0*/  FMUL.FTZ R14, R14, R13 ;  /* 0x0000000d0e0e7220 */ /* 0x001fe20000410000 */
[----:B-1----:R-:W-:-:S05]  /*90f0*/  FMUL.FTZ R17, R20, R15 ;  /* 0x0000000f14117220 */ /* 0x002fca0000410000 */
[----:B------:R-:W-:-:S05]  /*9100*/  F2FP.BF16.F32.PACK_AB R17, R17, R14 ;  /* 0x0000000e1111723e */ /* 0x000fca00000010ff */
[----:B------:R1:W-:Y:S02]  /*9110*/  STG.E desc[UR8][R2.64], R17 ;  /* 0x0000001102007986 */ /* 0x0003e4000c101908 */
.L_x_1963:
[----:B------:R-:W-:Y:S05]  /*9120*/  BSYNC.RECONVERGENT B1 ;  /* 0x0000000000017941 */ /* 0x000fea0003800200 */
.L_x_1962:
        /* <DEDUP_REMOVED lines=14> */
[----:B---3--:R-:W-:-:S07]  /*9210*/  IMAD R12, R12, UR12, RZ ;  /* 0x0000000c0c0c7c24 */ /* 0x008fce000f8e02ff */
[----:B------:R-:W2:Y:S01]  /*9220*/  MUFU.EX2 R4, R4 ;  /* 0x0000000400047308 */ /* 0x000ea20000000800 */
[----:B-1----:R-:W-:Y:S01]  /*9230*/  FADD.FTZ R13, R2, 1 ;  /* 0x3f800000020d7421 */ /* 0x002fe20000010000 */
[----:B------:R-:W-:-:S06]  /*9240*/  MOV R2, R122 ;  /* 0x0000007a00027202 */ /* 0x000fcc0000000f00 */
[----:B------:R-:W1:Y:S01]  /*9250*/  MUFU.RCP R13, R13 ;  /* 0x0000000d000d7308 */ /* 0x000e620000001000 */
[----:B------:R-:W-:-:S04]  /*9260*/  IMAD.WIDE.U32 R2, R33, UR12, R2 ;  /* 0x0000000c21027c25 */ /* 0x000fc8000f8e0002 */
[----:B--2---:R-:W-:Y:S01]  /*9270*/  FADD.FTZ R14, R4, 1 ;  /* 0x3f800000040e7421 */ /* 0x004fe20000010000 */
[----:B------:R-:W-:Y:S01]  /*9280*/  IMAD R33, R33, UR13, R12 ;  /* 0x0000000d21217c24 */ /* 0x000fe2000f8e020c */
[----:B0-----:R-:W-:-:S04]  /*9290*/  LEA R4, P1, R2, UR14, 0x1 ;  /* 0x0000000e02047c11 */ /* 0x001fc8000f8208ff */
[----:B------:R-:W0:Y:S01]  /*92a0*/  MUFU.RCP R14, R14 ;  /* 0x0000000e000e7308 */ /* 0x000e220000001000 */
[----:B------:R-:W-:-:S04]  /*92b0*/  IADD3 R33, PT, PT, R3, R33, RZ ;  /* 0x0000002103217210 */ /* 0x000fc80007ffe0ff */
[----:B------:R-:W-:Y:S01]  /*92c0*/  LEA.HI.X R5, R2, UR15, R33, 0x1, P1 ;  /* 0x0000000f02057c11 */ /* 0x000fe200088f0c21 */
[----:B-1----:R-:W-:Y:S01]  /*92d0*/  FMUL.FTZ R12, R16, R13 ;  /* 0x0000000d100c7220 */ /* 0x002fe20000410000 */
[----:B0-----:R-:W-:-:S05]  /*92e0*/  FMUL.FTZ R15, R15, R14 ;  /* 0x0000000e0f0f7220 */ /* 0x001fca0000410000 */
[----:B------:R-:W-:-:S05]  /*92f0*/  F2FP.BF16.F32.PACK_AB R15, R15, R12 ;  /* 0x0000000c0f0f723e */ /* 0x000fca00000010ff */
[----:B------:R3:W-:Y:S02]  /*9300*/  STG.E desc[UR8][R4.64], R15 ;  /* 0x0000000f04007986 */ /* 0x0007e4000c101908 */
.L_x_1965:
[----:B------:R-:W-:Y:S05]  /*9310*/  BSYNC.RECONVERGENT B1 ;  /* 0x0000000000017941 */ /* 0x000fea0003800200 */
.L_x_1964:
        /* <DEDUP_REMOVED lines=8> */
[----:B------:R-:W0:Y:S02]  /*93a0*/  LDCU.64 UR14, c[0x0][0x380] ;  /* 0x00007000ff0e77ac */ /* 0x000e240008000a00 */
[----:B-----5:R-:W-:Y:S01]  /*93b0*/  FFMA.FTZ R25, R28, R25, R30 ;  /* 0x000000191c197223 */ /* 0x020fe2000001001e */
[----:B------:R-:W-:-:S03]  /*93c0*/  FFMA.FTZ R24, R29, R24, R31 ;  /* 0x000000181d187223 */ /* 0x000fc6000001001f */
[----:B------:R-:W-:Y:S01]  /*93d0*/  FMUL.FTZ R2, R25, -1.4426950216293334961 ;  /* 0xbfb8aa3b19027820 */ /* 0x000fe20000410000 */
[----:B---3--:R-:W-:-:S05]  /*93e0*/  FMUL.FTZ R4, R24, -1.4426950216293334961 ;  /* 0xbfb8aa3b18047820 */ /* 0x008fca0000410000 */
[----:B------:R-:W1:Y:S01]  /*93f0*/  MUFU.EX2 R2, R2 ;  /* 0x0000000200027308 */ /* 0x000e620000000800 */
[----:B----4-:R-:W-:-:S07]  /*9400*/  IMAD R14, R11, UR12, RZ ;  /* 0x0000000c0b0e7c24 */ /* 0x010fce000f8e02ff */
        /* <DEDUP_REMOVED lines=15> */
.L_x_1967:
[----:B------:R-:W-:Y:S05]  /*9500*/  BSYNC.RECONVERGENT B1 ;  /* 0x0000000000017941 */ /* 0x000fea0003800200 */
.L_x_1966:
        /* <DEDUP_REMOVED lines=10> */
[----:B---34-:R-:W-:-:S03]  /*95b0*/  FFMA.FTZ R5, R29, R26, R31 ;  /* 0x0000001a1d057223 */ /* 0x018fc6000001001f */
[----:B------:R-:W-:Y:S01]  /*95c0*/  FMUL.FTZ R2, R14, -1.4426950216293334961 ;  /* 0xbfb8aa3b0e027820 */ /* 0x000fe20000410000 */
[----:B------:R-:W-:-:S05]  /*95d0*/  FMUL.FTZ R4, R5, -1.4426950216293334961 ;  /* 0xbfb8aa3b05047820 */ /* 0x000fca0000410000 */
[----:B------:R-:W1:Y:S01]  /*95e0*/  MUFU.EX2 R2, R2 ;  /* 0x0000000200027308 */ /* 0x000e620000000800 */
[----:B------:R-:W-:-:S04]  /*95f0*/  IMAD R7, R7, UR12, RZ ;  /* 0x0000000c07077c24 */ /* 0x000fc8000f8e02ff */
        /* <DEDUP_REMOVED lines=9> */
[----:B------:R-:W-:Y:S01]  /*9690*/  IADD3 R13, PT, PT, R3, R13, RZ ;  /* 0x0000000d030d7210 */ /* 0x000fe20007ffe0ff */
[----:B-1----:R-:W-:Y:S01]  /*96a0*/  FMUL.FTZ R0, R14, R11 ;  /* 0x0000000b0e007220 */ /* 0x002fe20000410000 */
[----:B0-----:R-:W-:Y:S02]  /*96b0*/  FMUL.FTZ R7, R5, R12 ;  /* 0x0000000c05077220 */ /* 0x001fe40000410000 */
[----:B------:R-:W-:-:S03]  /*96c0*/  LEA.HI.X R5, R2, UR15, R13, 0x1, P1 ;  /* 0x0000000f02057c11 */ /* 0x000fc600088f0c0d */
[----:B------:R-:W-:-:S05]  /*96d0*/  F2FP.BF16.F32.PACK_AB R7, R7, R0 ;  /* 0x000000000707723e */ /* 0x000fca00000010ff */
[----:B------:R0:W-:Y:S02]  /*96e0*/  STG.E desc[UR8][R4.64], R7 ;  /* 0x0000000704007986 */ /* 0x0001e4000c101908 */
.L_x_1969:
[----:B------:R-:W-:Y:S05]  /*96f0*/  BSYNC.RECONVERGENT B1 ;  /* 0x0000000000017941 */ /* 0x000fea0003800200 */
.L_x_1968:
        /* <DEDUP_REMOVED lines=13> */
[----:B---34-:R-:W-:-:S05]  /*97d0*/  FMUL.FTZ R4, R40, -1.4426950216293334961 ;  /* 0xbfb8aa3b28047820 */ /* 0x018fca0000410000 */
[----:B------:R-:W1:Y:S01]  /*97e0*/  MUFU.EX2 R0, R0 ;  /* 0x0000000000007308 */ /* 0x000e620000000800 */
[----:B------:R-:W-:Y:S02]  /*97f0*/  IMAD R5, R8, UR12, RZ ;  /* 0x0000000c08057c24 */ /* 0x000fe4000f8e02ff */
        /* <DEDUP_REMOVED lines=14> */
.L_x_1971:
[----:B------:R-:W-:Y:S05]  /*98e0*/  BSYNC.RECONVERGENT B1 ;  /* 0x0000000000017941 */ /* 0x000fea0003800200 */
.L_x_1970:
[----:B------:R-:W-:Y:S01]  /*98f0*/  ISETP.GE.U32.AND P5, PT, R9, UR10, PT ;  /* 0x0000000a09007c0c */ /* 0x000fe2000bfa6070 */
[----:B------:R-:W-:Y:S01]  /*9900*/  BSSY.RECONVERGENT B1, `(.L_x_1972) ;  /* 0x0000031000017945 */ /* 0x000fe20003800200 */
[----:B012---:R-:W-:Y:S02]  /*9910*/  SHF.R.S32.HI R3, RZ, 0x1f, R9 ;  /* 0x0000001fff037819 */ /* 0x007fe40000011409 */
[C---:B----4-:R-:W-:Y:S02]  /*9920*/  IADD3 R11, PT, PT, R36.reuse, 0x90, RZ ;  /* 0x00000090240b7810 */ /* 0x050fe40007ffe0ff */
        /* <DEDUP_REMOVED lines=27> */
[----:B---3--:R-:W-:-:S05]  /*9ae0*/  FMUL.FTZ R4, R42, -1.4426950216293334961 ;  /* 0xbfb8aa3b2a047820 */ /* 0x008fca0000410000 */
        /* <DEDUP_REMOVED lines=10> */
[----:B-1----:R-:W-:-:S05]  /*9b90*/  LEA R4, P5, R2, UR14, 0x1 ;  /* 0x0000000e02047c11 */ /* 0x002fca000f8a08ff */
[----:B------:R-:W0:Y:S01]  /*9ba0*/  MUFU.RCP R15, R15 ;  /* 0x0000000f000f7308 */ /* 0x000e220000001000 */
[----:B------:R-:W-:-:S04]  /*9bb0*/  IADD3 R5, PT, PT, R3, R5, RZ ;  /* 0x0000000503057210 */ /* 0x000fc80007ffe0ff */
[----:B------:R-:W-:Y:S01]  /*9bc0*/  LEA.HI.X R5, R2, UR15, R5, 0x1, P5 ;  /* 0x0000000f02057c11 */ /* 0x000fe2000a8f0c05 */
[----:B--2---:R-:W-:Y:S01]  /*9bd0*/  FMUL.FTZ R9, R43, R14 ;  /* 0x0000000e2b097220 */ /* 0x004fe20000410000 */
[----:B0-----:R-:W-:-:S05]  /*9be0*/  FMUL.FTZ R16, R42, R15 ;  /* 0x0000000f2a107220 */ /* 0x001fca0000410000 */
[----:B------:R-:W-:-:S05]  /*9bf0*/  F2FP.BF16.F32.PACK_AB R9, R16, R9 ;  /* 0x000000091009723e */ /* 0x000fca00000010ff */
[----:B------:R0:W-:Y:S02]  /*9c00*/  STG.E desc[UR8][R4.64], R9 ;  /* 0x0000000904007986 */ /* 0x0001e4000c101908 */
.L_x_1973:
[----:B------:R-:W-:Y:S05]  /*9c10*/  BSYNC.RECONVERGENT B1 ;  /* 0x0000000000017941 */ /* 0x000fea0003800200 */
.L_x_1972:
        /* <DEDUP_REMOVED lines=8> */
[----:B------:R-:W2:Y:S02]  /*9ca0*/  LDCU.64 UR14, c[0x0][0x380] ;  /* 0x00007000ff0e77ac */ /* 0x000ea40008000a00 */
[----:B-----5:R-:W-:Y:S01]  /*9cb0*/  FFMA.FTZ R16, R28, R45, R30 ;  /* 0x0000002d1c107223 */ /* 0x020fe2000001001e */
[----:B0--3--:R-:W-:-:S03]  /*9cc0*/  FFMA.FTZ R5, R29, R44, R31 ;  /* 0x0000002c1d057223 */ /* 0x009fc6000001001f */
[----:B------:R-:W-:Y:S01]  /*9cd0*/  FMUL.FTZ R2, R16, -1.4426950216293334961 ;  /* 0xbfb8aa3b10027820 */ /* 0x000fe20000410000 */
[----:B------:R-:W-:-:S05]  /*9ce0*/  FMUL.FTZ R4, R5, -1.4426950216293334961 ;  /* 0xbfb8aa3b05047820 */ /* 0x000fca0000410000 */
[----:B------:R-:W0:Y:S01]  /*9cf0*/  MUFU.EX2 R2, R2 ;  /* 0x0000000200027308 */ /* 0x000e220000000800 */
[----:B-1----:R-:W-:-:S04]  /*9d00*/  IMAD R13, R13, UR12, RZ ;  /* 0x0000000c0d0d7c24 */ /* 0x002fc8000f8e02ff */
[----:B------:R-:W-:-:S03]  /*9d10*/  IMAD R15, R10, UR13, R13 ;  /* 0x0000000d0a0f7c24 */ /* 0x000fc6000f8e020d */
[----:B------:R-:W1:Y:S01]  /*9d20*/  MUFU.EX2 R4, R4 ;  /* 0x0000000400047308 */ /* 0x000e620000000800 */
[----:B0-----:R-:W-:Y:S01]  /*9d30*/  FADD.FTZ R9, R2, 1 ;  /* 0x3f80000002097421 */ /* 0x001fe20000010000 */
[----:B------:R-:W-:-:S06]  /*9d40*/  MOV R2, R122 ;  /* 0x0000007a00027202 */ /* 0x000fcc0000000f00 */
[----:B------:R-:W0:Y:S01]  /*9d50*/  MUFU.RCP R9, R9 ;  /* 0x0000000900097308 */ /* 0x000e220000001000 */
[----:B------:R-:W-:-:S04]  /*9d60*/  IMAD.WIDE.U32 R2, R10, UR12, R2 ;  /* 0x0000000c0a027c25 */ /* 0x000fc8000f8e0002 */
[----:B-1----:R-:W-:Y:S01]  /*9d70*/  FADD.FTZ R14, R4, 1 ;  /* 0x3f800000040e7421 */ /* 0x002fe20000010000 */
[----:B--2---:R-:W-:-:S05]  /*9d80*/  LEA R4, P2, R2, UR14, 0x1 ;  /* 0x0000000e02047c11 */ /* 0x004fca000f8408ff */
[----:B------:R-:W1:Y:S01]  /*9d90*/  MUFU.RCP R14, R14 ;  /* 0x0000000e000e7308 */ /* 0x000e620000001000 */
[----:B------:R-:W-:Y:S01]  /*9da0*/  IADD3 R15, PT, PT, R3, R15, RZ ;  /* 0x0000000f030f7210 */ /* 0x000fe20007ffe0ff */
[----:B0-----:R-:W-:Y:S01]  /*9db0*/  FMUL.FTZ R10, R16, R9 ;  /* 0x00000009100a7220 */ /* 0x001fe20000410000 */
[----:B-1----:R-:W-:Y:S02]  /*9dc0*/  FMUL.FTZ R13, R5, R14 ;  /* 0x0000000e050d7220 */ /* 0x002fe40000410000 */
[----:B------:R-:W-:-:S03]  /*9dd0*/  LEA.HI.X R5, R2, UR15, R15, 0x1, P2 ;  /* 0x0000000f02057c11 */ /* 0x000fc600090f0c0f */
[----:B------:R-:W-:-:S05]  /*9de0*/  F2FP.BF16.F32.PACK_AB R13, R13, R10 ;  /* 0x0000000a0d0d723e */ /* 0x000fca00000010ff */
[----:B------:R1:W-:Y:S02]  /*9df0*/  STG.E desc[UR8][R4.64], R13 ;  /* 0x0000000d04007986 */ /* 0x0003e4000c101908 */
.L_x_1975:
[----:B------:R-:W-:Y:S05]  /*9e00*/  BSYNC.RECONVERGENT B1 ;  /* 0x0000000000017941 */ /* 0x000fea0003800200 */
.L_x_1974:
[----:B------:R-:W-:Y:S04]  /*9e10*/  BSSY.RECONVERGENT B1, `(.L_x_1976) ;  /* 0x000001e000017945 */ /* 0x000fe80003800200 */
[----:B------:R-:W-:Y:S05]  /*9e20*/  @P1 BRA `(.L_x_1977) ;  /* 0x0000000000701947 */ /* 0x000fea0003800000 */
[----:B------:R-:W-:Y:S01]  /*9e30*/  FADD.FTZ R47, R47, -UR5 ;  /* 0x800000052f2f7e21 */ /* 0x000fe20008010000 */
[----:B------:R-:W-:Y:S01]  /*9e40*/  FADD.FTZ R46, R46, -UR5 ;  /* 0x800000052e2e7e21 */ /* 0x000fe20008010000 */
[----:B------:R-:W2:Y:S01]  /*9e50*/  LDCU.64 UR12, c[0x0][0x3e0] ;  /* 0x00007c00ff0c77ac */ /* 0x000ea20008000a00 */
[----:B01-3--:R-:W-:Y:S01]  /*9e60*/  MOV R4, R122 ;  /* 0x0000007a00047202 */ /* 0x00bfe20000000f00 */
[----:B------:R-:W-:Y:S01]  /*9e70*/  FMUL.FTZ R47, R47, UR6 ;  /* 0x000000062f2f7c20 */ /* 0x000fe20008410000 */
[----:B------:R-:W-:Y:S01]  /*9e80*/  FMUL.FTZ R46, R46, UR6 ;  /* 0x000000062e2e7c20 */ /* 0x000fe20008410000 */
        /* <DEDUP_REMOVED lines=12> */
[----:B-1----:R-:W-:Y:S01]  /*9f50*/  FADD.FTZ R9, R2, 1 ;  /* 0x3f80000002097421 */ /* 0x002fe20000010000 */
[----:B0-----:R-:W-:-:S05]  /*9f60*/  LEA R2, P1, R4, UR14, 0x1 ;  /* 0x0000000e04027c11 */ /* 0x001fca000f8208ff */
[----:B------:R-:W0:Y:S01]  /*9f70*/  MUFU.RCP R9, R9 ;  /* 0x0000000900097308 */ /* 0x000e220000001000 */
[----:B--2---:R-:W-:Y:S01]  /*9f80*/  FADD.FTZ R13, R3, 1 ;  /* 0x3f800000030d7421 */ /* 0x004fe20000010000 */
[----:B------:R-:W-:-:S06]  /*9f90*/  LEA.HI.X R3, R4, UR15, R15, 0x1, P1 ;  /* 0x0000000f04037c11 */ /* 0x000fcc00088f0c0f */
[----:B------:R-:W1:Y:S01]  /*9fa0*/  MUFU.RCP R13, R13 ;  /* 0x0000000d000d7308 */ /* 0x000e620000001000 */
[----:B0-----:R-:W-:Y:S01]  /*9fb0*/  FMUL.FTZ R10, R10, R9 ;  /* 0x000000090a0a7220 */ /* 0x001fe20000410000 */
[----:B-1----:R-:W-:-:S05]  /*9fc0*/  FMUL.FTZ R11, R46, R13 ;  /* 0x0000000d2e0b7220 */ /* 0x002fca0000410000 */
[----:B------:R-:W-:-:S05]  /*9fd0*/  F2FP.BF16.F32.PACK_AB R11, R11, R10 ;  /* 0x0000000a0b0b723e */ /* 0x000fca00000010ff */
[----:B------:R2:W-:Y:S02]  /*9fe0*/  STG.E desc[UR8][R2.64], R11 ;  /* 0x0000000b02007986 */ /* 0x0005e4000c101908 */
.L_x_1977:
[----:B------:R-:W-:Y:S05]  /*9ff0*/  BSYNC.RECONVERGENT B1 ;  /* 0x0000000000017941 */ /* 0x000fea0003800200 */
.L_x_1976:
[----:B------:R-:W-:Y:S04]  /*a000*/  BSSY.RECONVERGENT B1, `(.L_x_1978) ;  /* 0x000001e000017945 */ /* 0x000fe80003800200 */
[----:B------:R-:W-:Y:S05]  /*a010*/  @P6 BRA `(.L_x_1979) ;  /* 0x0000000000706947 */ /* 0x000fea0003800000 */
[----:B------:R-:W-:Y:S01]  /*a020*/  FADD.FTZ R49, R49, -UR5 ;  /* 0x8000000531317e21 */ /* 0x000fe20008010000 */
[----:B------:R-:W-:Y:S01]  /*a030*/  FADD.FTZ R48, R48, -UR5 ;  /* 0x8000000530307e21 */ /* 0x000fe20008010000 */
[----:B------:R-:W4:Y:S01]  /*a040*/  LDCU.64 UR12, c[0x0][0x3e0] ;  /* 0x00007c00ff0c77ac */ /* 0x000f220008000a00 */
[----:B01-3--:R-:W-:Y:S01]  /*a050*/  MOV R4, R122 ;  /* 0x0000007a00047202 */ /* 0x00bfe20000000f00 */
[----:B------:R-:W-:Y:S01]  /*a060*/  FMUL.FTZ R49, R49, UR6 ;  /* 0x0000000631317c20 */ /* 0x000fe20008410000 */
[----:B------:R-:W-:Y:S01]  /*a070*/  FMUL.FTZ R48, R48, UR6 ;  /* 0x0000000630307c20 */ /* 0x000fe20008410000 */
[----:B------:R-:W0:Y:S01]  /*a080*/  LDCU.64 UR14, c[0x0][0x380] ;  /* 0x00007000ff0e77ac */ /* 0x000e220008000a00 */
[----:B------:R-:W-:Y:S01]  /*a090*/  MOV R5, R125 ;  /* 0x0000007d00057202 */ /* 0x000fe20000000f00 */
[----:B-----5:R-:W-:Y:S01]  /*a0a0*/  FFMA.FTZ R12, R28, R49, R30 ;  /* 0x000000311c0c7223 */ /* 0x020fe2000001001e */
[----:B--2---:R-:W-:-:S03]  /*a0b0*/  FFMA.FTZ R11, R29, R48, R31 ;  /* 0x000000301d0b7223 */ /* 0x004fc6000001001f */
[----:B------:R-:W-:Y:S01]  /*a0c0*/  FMUL.FTZ R2, R12, -1.4426950216293334961 ;  /* 0xbfb8aa3b0c027820 */ /* 0x000fe20000410000 */
[----:B------:R-:W-:-:S05]  /*a0d0*/  FMUL.FTZ R3, R11, -1.4426950216293334961 ;  /* 0xbfb8aa3b0b037820 */ /* 0x000fca0000410000 */
[----:B------:R-:W1:Y:S01]  /*a0e0*/  MUFU.EX2 R2, R2 ;  /* 0x0000000200027308 */ /* 0x000e620000000800 */
[----:B----4-:R-:W-:Y:S02]  /*a0f0*/  IMAD R8, R8, UR12, RZ ;  /* 0x0000000c08087c24 */ /* 0x010fe4000f8e02ff */
        /* <DEDUP_REMOVED lines=14> */
.L_x_1979:
[----:B------:R-:W-:Y:S05]  /*a1e0*/  BSYNC.RECONVERGENT B1 ;  /* 0x0000000000017941 */ /* 0x000fea0003800200 */
.L_x_1978:
        /* <DEDUP_REMOVED lines=12> */
[----:B--2-4-:R-:W-:Y:S01]  /*a2b0*/  FMUL.FTZ R2, R8, -1.4426950216293334961 ;  /* 0xbfb8aa3b08027820 */ /* 0x014fe20000410000 */
[----:B------:R-:W-:-:S05]  /*a2c0*/  FMUL.FTZ R3, R50, -1.4426950216293334961 ;  /* 0xbfb8aa3b32037820 */ /* 0x000fca0000410000 */
[----:B------:R-:W1:Y:S01]  /*a2d0*/  MUFU.EX2 R2, R2 ;  /* 0x0000000200027308 */ /* 0x000e620000000800 */
[----:B------:R-:W-:Y:S02]  /*a2e0*/  IMAD R11, R88, UR12, RZ ;  /* 0x0000000c580b7c24 */ /* 0x000fe4000f8e02ff */
        /* <DEDUP_REMOVED lines=14> */
.L_x_1981:
[----:B------:R-:W-:Y:S05]  /*a3d0*/  BSYNC.RECONVERGENT B1 ;  /* 0x0000000000017941 */ /* 0x000fea0003800200 */
.L_x_1980:
[----:B------:R-:W-:Y:S04]  /*a3e0*/  BSSY.RECONVERGENT B1, `(.L_x_1982) ;  /* 0x000001e000017945 */ /* 0x000fe80003800200 */
[----:B------:R-:W-:Y:S05]  /*a3f0*/  @P4 BRA `(.L_x_1983) ;  /* 0x0000000000704947 */ /* 0x000fea0003800000 */
[----:B------:R-:W-:Y:S01]  /*a400*/  FADD.FTZ R53, R53, -UR5 ;  /* 0x8000000535357e21 */ /* 0x000fe20008010000 */
[----:B------:R-:W-:Y:S01]  /*a410*/  FADD.FTZ R52, R52, -UR5 ;  /* 0x8000000534347e21 */ /* 0x000fe20008010000 */
[----:B------:R-:W1:Y:S01]  /*a420*/  LDCU.64 UR12, c[0x0][0x3e0] ;  /* 0x00007c00ff0c77ac */ /* 0x000e620008000a00 */
[----:B0-2-4-:R-:W-:Y:S01]  /*a430*/  MOV R3, R125 ;  /* 0x0000007d00037202 */ /* 0x015fe20000000f00 */
[----:B------:R-:W-:Y:S01]  /*a440*/  FMUL.FTZ R53, R53, UR6 ;  /* 0x0000000635357c20 */ /* 0x000fe20008410000 */
[----:B------:R-:W-:Y:S01]  /*a450*/  FMUL.FTZ R52, R52, UR6 ;  /* 0x0000000634347c20 */ /* 0x000fe20008410000 */
[----:B------:R-:W0:Y:S02]  /*a460*/  LDCU.64 UR14, c[0x0][0x380] ;  /* 0x00007000ff0e77ac */ /* 0x000e240008000a00 */
[----:B-----5:R-:W-:Y:S01]  /*a470*/  FFMA.FTZ R8, R28, R53, R30 ;  /* 0x000000351c087223 */ /* 0x020fe2000001001e */
[----:B------:R-:W-:-:S03]  /*a480*/  FFMA.FTZ R52, R29, R52, R31 ;  /* 0x000000341d347223 */ /* 0x000fc6000001001f */
[----:B------:R-:W-:Y:S01]  /*a490*/  FMUL.FTZ R2, R8, -1.4426950216293334961 ;  /* 0xbfb8aa3b08027820 */ /* 0x000fe20000410000 */
[----:B-1-3--:R-:W-:-:S05]  /*a4a0*/  FMUL.FTZ R4, R52, -1.4426950216293334961 ;  /* 0xbfb8aa3b34047820 */ /* 0x00afca0000410000 */
[----:B------:R-:W1:Y:S01]  /*a4b0*/  MUFU.EX2 R2, R2 ;  /* 0x0000000200027308 */ /* 0x000e620000000800 */
[----:B------:R-:W-:-:S07]  /*a4c0*/  IMAD R38, R38, UR12, RZ ;  /* 0x0000000c26267c24 */ /* 0x000fce000f8e02ff */
        /* <DEDUP_REMOVED lines=15> */
.L_x_1983:
[----:B------:R-:W-:Y:S05]  /*a5c0*/  BSYNC.RECONVERGENT B1 ;  /* 0x0000000000017941 */ /* 0x000fea0003800200 */
.L_x_1982:
        /* <DEDUP_REMOVED lines=42> */
.L_x_1985:
[----:B------:R-:W-:Y:S05]  /*a870*/  BSYNC.RECONVERGENT B1 ;  /* 0x0000000000017941 */ /* 0x000fea0003800200 */
.L_x_1984:
        /* <DEDUP_REMOVED lines=30> */
.L_x_1987:
[----:B------:R-:W-:Y:S05]  /*aa60*/  BSYNC.RECONVERGENT B1 ;  /* 0x0000000000017941 */ /* 0x000fea0003800200 */
.L_x_1986:
        /* <DEDUP_REMOVED lines=8> */
[----:B------:R-:W0:Y:S01]  /*aaf0*/  LDCU.64 UR14, c[0x0][0x380] ;  /* 0x00007000ff0e77ac */ /* 0x000e220008000a00 */
[----:B------:R-:W-:Y:S01]  /*ab00*/  MOV R3, R125 ;  /* 0x0000007d00037202 */ /* 0x000fe20000000f00 */
[----:B-----5:R-:W-:Y:S01]  /*ab10*/  FFMA.FTZ R10, R28, R59, R30 ;  /* 0x0000003b1c0a7223 */ /* 0x020fe2000001001e */
[----:B------:R-:W-:-:S03]  /*ab20*/  FFMA.FTZ R9, R29, R58, R31 ;  /* 0x0000003a1d097223 */ /* 0x000fc6000001001f */
[----:B------:R-:W-:Y:S01]  /*ab30*/  FMUL.FTZ R0, R10, -1.4426950216293334961 ;  /* 0xbfb8aa3b0a007820 */ /* 0x000fe20000410000 */
[----:B-1-3--:R-:W-:-:S05]  /*ab40*/  FMUL.FTZ R4, R9, -1.4426950216293334961 ;  /* 0xbfb8aa3b09047820 */ /* 0x00afca0000410000 */
        /* <DEDUP_REMOVED lines=16> */
.L_x_1989:
[----:B------:R-:W-:Y:S05]  /*ac50*/  BSYNC.RECONVERGENT B1 ;  /* 0x0000000000017941 */ /* 0x000fea0003800200 */
.L_x_1988:
        /* <DEDUP_REMOVED lines=30> */
.L_x_1991:
[----:B------:R-:W-:Y:S05]  /*ae40*/  BSYNC.RECONVERGENT B1 ;  /* 0x0000000000017941 */ /* 0x000fea0003800200 */
.L_x_1990:
[----:B0-2-4-:R-:W-:Y:S01]  /*ae50*/  SHF.R.S32.HI R2, RZ, 0x1f, R6 ;  /* 0x0000001fff027819 */ /* 0x015fe20000011406 */
        /* <DEDUP_REMOVED lines=13> */
[----:B------:R-:W-:Y:S01]  /*af30*/  FADD.FTZ R63, R63, -UR5 ;  /* 0x800000053f3f7e21 */ /* 0x000fe20008010000 */
[----:B------:R-:W-:Y:S01]  /*af40*/  FADD.FTZ R62, R62, -UR5 ;  /* 0x800000053e3e7e21 */ /* 0x000fe20008010000 */
[----:B------:R-:W0:Y:S01]  /*af50*/  LDCU.64 UR12, c[0x0][0x3e0] ;  /* 0x00007c00ff0c77ac */ /* 0x000e220008000a00 */
[----:B------:R-:W-:Y:S01]  /*af60*/  MOV R3, R125 ;  /* 0x0000007d00037202 */ /* 0x000fe20000000f00 */
[----:B------:R-:W-:Y:S01]  /*af70*/  FMUL.FTZ R63, R63, UR6 ;  /* 0x000000063f3f7c20 */ /* 0x000fe20008410000 */
[----:B------:R-:W-:Y:S01]  /*af80*/  FMUL.FTZ R62, R62, UR6 ;  /* 0x000000063e3e7c20 */ /* 0x000fe20008410000 */
[----:B------:R-:W2:Y:S02]  /*af90*/  LDCU.64 UR14, c[0x0][0x380] ;  /* 0x00007000ff0e77ac */ /* 0x000ea40008000a00 */
[----:B-----5:R-:W-:Y:S01]  /*afa0*/  FFMA.FTZ R10, R28, R63, R30 ;  /* 0x0000003f1c0a7223 */ /* 0x020fe2000001001e */
[----:B------:R-:W-:-:S03]  /*afb0*/  FFMA.FTZ R9, R29, R62, R31 ;  /* 0x0000003e1d097223 */ /* 0x000fc6000001001f */
[----:B------:R-:W-:Y:S01]  /*afc0*/  FMUL.FTZ R0, R10, -1.4426950216293334961 ;  /* 0xbfb8aa3b0a007820 */ /* 0x000fe20000410000 */
[----:B-1-3--:R-:W-:-:S05]  /*afd0*/  FMUL.FTZ R4, R9, -1.4426950216293334961 ;  /* 0xbfb8aa3b09047820 */ /* 0x00afca0000410000 */
[----:B------:R-:W1:Y:S01]  /*afe0*/  MUFU.EX2 R0, R0 ;  /* 0x0000000000007308 */ /* 0x000e620000000800 */
[----:B0-----:R-:W-:Y:S01]  /*aff0*/  IMAD R5, R2, UR12, RZ ;  /* 0x0000000c02057c24 */ /* 0x001fe2000f8e02ff */
[----:B------:R-:W-:-:S03]  /*b000*/  MOV R2, R122 ;  /* 0x0000007a00027202 */ /* 0x000fc60000000f00 */
[----:B------:R-:W-:-:S03]  /*b010*/  IMAD R5, R6, UR13, R5 ;  /* 0x0000000d06057c24 */ /* 0x000fc6000f8e0205 */
[----:B------:R-:W0:Y:S01]  /*b020*/  MUFU.EX2 R4, R4 ;  /* 0x0000000400047308 */ /* 0x000e220000000800 */
[----:B------:R-:W-:-:S05]  /*b030*/  IMAD.WIDE.U32 R2, R6, UR12, R2 ;  /* 0x0000000c06027c25 */ /* 0x000fca000f8e0002 */
[----:B------:R-:W-:Y:S01]  /*b040*/  IADD3 R5, PT, PT, R3, R5, RZ ;  /* 0x0000000503057210 */ /* 0x000fe20007ffe0ff */
[----:B-1----:R-:W-:-:S06]  /*b050*/  FADD.FTZ R7, R0, 1 ;  /* 0x3f80000000077421 */ /* 0x002fcc0000010000 */
[----:B------:R-:W1:Y:S01]  /*b060*/  MUFU.RCP R7, R7 ;  /* 0x0000000700077308 */ /* 0x000e620000001000 */
[----:B0-----:R-:W-:Y:S01]  /*b070*/  FADD.FTZ R8, R4, 1 ;  /* 0x3f80000004087421 */ /* 0x001fe20000010000 */
[----:B--2---:R-:W-:-:S04]  /*b080*/  LEA R4, P5, R2, UR14, 0x1 ;  /* 0x0000000e02047c11 */ /* 0x004fc8000f8a08ff */
[----:B------:R-:W-:Y:S02]  /*b090*/  LEA.HI.X R5, R2, UR15, R5, 0x1, P5 ;  /* 0x0000000f02057c11 */ /* 0x000fe4000a8f0c05 */
[----:B------:R-:W0:Y:S01]  /*b0a0*/  MUFU.RCP R8, R8 ;  /* 0x0000000800087308 */ /* 0x000e220000001000 */
[----:B-1----:R-:W-:Y:S01]  /*b0b0*/  FMUL.FTZ R0, R10, R7 ;  /* 0x000000070a007220 */ /* 0x002fe20000410000 */
[----:B0-----:R-:W-:-:S05]  /*b0c0*/  FMUL.FTZ R9, R9, R8 ;  /* 0x0000000809097220 */ /* 0x001fca0000410000 */
[----:B------:R-:W-:-:S05]  /*b0d0*/  F2FP.BF16.F32.PACK_AB R9, R9, R0 ;  /* 0x000000000909723e */ /* 0x000fca00000010ff */
[----:B------:R0:W-:Y:S02]  /*b0e0*/  STG.E desc[UR8][R4.64], R9 ;  /* 0x0000000904007986 */ /* 0x0001e4000c101908 */
.L_x_1993:
[----:B------:R-:W-:Y:S05]  /*b0f0*/  BSYNC.RECONVERGENT B1 ;  /* 0x0000000000017941 */ /* 0x000fea0003800200 */
.L_x_1992:
[----:B------:R-:W-:Y:S04]  /*b100*/  BSSY.RECONVERGENT B1, `(.L_x_1994) ;  /* 0x000001e000017945 */ /* 0x000fe80003800200 */
[----:B------:R-:W-:Y:S05]  /*b110*/  @P6 BRA `(.L_x_1995) ;  /* 0x0000000000706947 */ /* 0x000fea0003800000 */
[----:B------:R-:W-:Y:S01]  /*b120*/  FADD.FTZ R65, R65, -UR5 ;  /* 0x8000000541417e21 */ /* 0x000fe20008010000 */
[----:B------:R-:W-:Y:S01]  /*b130*/  FADD.FTZ R64, R64, -UR5 ;  /* 0x8000000540407e21 */ /* 0x000fe20008010000 */
[----:B------:R-:W2:Y:S01]  /*b140*/  LDCU.64 UR12, c[0x0][0x3e0] ;  /* 0x00007c00ff0c77ac */ /* 0x000ea20008000a00 */
[----:B------:R-:W-:Y:S01]  /*b150*/  MOV R2, R122 ;  /* 0x0000007a00027202 */ /* 0x000fe20000000f00 */
[----:B------:R-:W-:Y:S01]  /*b160*/  FMUL.FTZ R65, R65, UR6 ;  /* 0x0000000641417c20 */ /* 0x000fe20008410000 */
[----:B------:R-:W-:Y:S01]  /*b170*/  FMUL.FTZ R64, R64, UR6 ;  /* 0x0000000640407c20 */ /* 0x000fe20008410000 */
[----:B------:R-:W4:Y:S01]  /*b180*/  LDCU.64 UR14, c[0x0][0x380] ;  /* 0x00007000ff0e77ac */ /* 0x000f220008000a00 */
[----:B------:R-:W-:Y:S01]  /*b190*/  MOV R3, R125 ;  /* 0x0000007d00037202 */ /* 0x000fe20000000f00 */
[----:B-----5:R-:W-:Y:S01]  /*b1a0*/  FFMA.FTZ R65, R28, R65, R30 ;  /* 0x000000411c417223 */ /* 0x020fe2000001001e */
[----:B------:R-:W-:-:S03]  /*b1b0*/  FFMA.FTZ R64, R29, R64, R31 ;  /* 0x000000401d407223 */ /* 0x000fc6000001001f */
[----:B------:R-:W-:Y:S01]  /*b1c0*/  FMUL.FTZ R0, R65, -1.4426950216293334961 ;  /* 0xbfb8aa3b41007820 */ /* 0x000fe20000410000 */
[----:B01-3--:R-:W-:-:S05]  /*b1d0*/  FMUL.FTZ R4, R64, -1.4426950216293334961 ;  /* 0xbfb8aa3b40047820 */ /* 0x00bfca0000410000 */
[----:B------:R-:W0:Y:S01]  /*b1e0*/  MUFU.EX2 R0, R0 ;  /* 0x0000000000007308 */ /* 0x000e220000000800 */
[----:B--2---:R-:W-:Y:S02]  /*b1f0*/  IMAD R11, R11, UR12, RZ ;  /* 0x0000000c0b0b7c24 */ /* 0x004fe4000f8e02ff */
[----:B------:R-:W-:-:S05]  /*b200*/  IMAD.WIDE.U32 R2, R36, UR12, R2 ;  /* 0x0000000c24027c25 */ /* 0x000fca000f8e0002 */
[----:B------:R-:W1:Y:S01]  /*b210*/  MUFU.EX2 R4, R4 ;  /* 0x0000000400047308 */ /* 0x000e620000000800 */
[----:B------:R-:W-:-:S05]  /*b220*/  IMAD R11, R36, UR13, R11 ;  /* 0x0000000d240b7c24 */ /* 0x000fca000f8e020b */
[----:B------:R-:W-:Y:S01]  /*b230*/  IADD3 R11, PT, PT, R3, R11, RZ ;  /* 0x0000000b030b7210 */ /* 0x000fe20007ffe0ff */
[----:B0-----:R-:W-:-:S06]  /*b240*/  FADD.FTZ R6, R0, 1 ;  /* 0x3f80000000067421 */ /* 0x001fcc0000010000 */
[----:B------:R-:W0:Y:S01]  /*b250*/  MUFU.RCP R6, R6 ;  /* 0x0000000600067308 */ /* 0x000e220000001000 */
[----:B-1----:R-:W-:Y:S01]  /*b260*/  FADD.FTZ R7, R4, 1 ;  /* 0x3f80000004077421 */ /* 0x002fe20000010000 */
[----:B----4-:R-:W-:-:S04]  /*b270*/  LEA R4, P5, R2, UR14, 0x1 ;  /* 0x0000000e02047c11 */ /* 0x010fc8000f8a08ff */
[----:B------:R-:W-:Y:S02]  /*b280*/  LEA.HI.X R5, R2, UR15, R11, 0x1, P5 ;  /* 0x0000000f02057c11 */ /* 0x000fe4000a8f0c0b */
[----:B------:R-:W1:Y:S01]  /*b290*/  MUFU.RCP R7, R7 ;  /* 0x0000000700077308 */ /* 0x000e620000001000 */
[----:B0-----:R-:W-:Y:S01]  /*b2a0*/  FMUL.FTZ R0, R65, R6 ;  /* 0x0000000641007220 */ /* 0x001fe20000410000 */
[----:B-1----:R-:W-:-:S05]  /*b2b0*/  FMUL.FTZ R9, R64, R7 ;  /* 0x0000000740097220 */ /* 0x002fca0000410000 */
[----:B------:R-:W-:-:S05]  /*b2c0*/  F2FP.BF16.F32.PACK_AB R9, R9, R0 ;  /* 0x000000000909723e */ /* 0x000fca00000010ff */
[----:B------:R2:W-:Y:S02]  /*b2d0*/  STG.E desc[UR8][R4.64], R9 ;  /* 0x0000000904007986 */ /* 0x0005e4000c101908 */
.L_x_1995:
[----:B------:R-:W-:Y:S05]  /*b2e0*/  BSYNC.RECONVERGENT B1 ;  /* 0x0000000000017941 */ /* 0x000fea0003800200 */
.L_x_1994:
[----:B------:R-:W-:Y:S04]  /*b2f0*/  BSSY.RECONVERGENT B1, `(.L_x_1996) ;  /* 0x000001e000017945 */ /* 0x000fe80003800200 */
[----:B------:R-:W-:Y:S05]  /*b300*/  @P1 BRA `(.L_x_1997) ;  /* 0x0000000000701947 */ /* 0x000fea0003800000 */
[----:B------:R-:W-:Y:S01]  /*b310*/  FADD.FTZ R67, R67, -UR5 ;  /* 0x8000000543437e21 */ /* 0x000fe20008010000 */
[----:B------:R-:W-:Y:S01]  /*b320*/  FADD.FTZ R66, R66, -UR5 ;  /* 0x8000000542427e21 */ /* 0x000fe20008010000 */
[----:B------:R-:W4:Y:S01]  /*b330*/  LDCU.64 UR12, c[0x0][0x3e0] ;  /* 0x00007c00ff0c77ac */ /* 0x000f220008000a00 */
        /* <DEDUP_REMOVED lines=8> */
[----:B0123--:R-:W-:-:S05]  /*b3c0*/  FMUL.FTZ R4, R66, -1.4426950216293334961 ;  /* 0xbfb8aa3b42047820 */ /* 0x00ffca0000410000 */
[----:B------:R-:W0:Y:S01]  /*b3d0*/  MUFU.EX2 R0, R0 ;  /* 0x0000000000007308 */ /* 0x000e220000000800 */
[----:B----4-:R-:W-:Y:S02]  /*b3e0*/  IMAD R5, R84, UR12, RZ ;  /* 0x0000000c54057c24 */ /* 0x010fe4000f8e02ff */
[----:B------:R-:W-:-:S05]  /*b3f0*/  IMAD.WIDE.U32 R2, R106, UR12, R2 ;  /* 0x0000000c6a027c25 */ /* 0x000fca000f8e0002 */
[----:B------:R-:W1:Y:S01]  /*b400*/  MUFU.EX2 R4, R4 ;  /* 0x0000000400047308 */ /* 0x000e620000000800 */
[----:B------:R-:W-:-:S05]  /*b410*/  IMAD R5, R106, UR13, R5 ;  /* 0x0000000d6a057c24 */ /* 0x000fca000f8e0205 */
[----:B------:R-:W-:Y:S01]  /*b420*/  IADD3 R5, PT, PT, R3, R5, RZ ;  /* 0x0000000503057210 */ /* 0x000fe20007ffe0ff */
[----:B0-----:R-:W-:-:S06]  /*b430*/  FADD.FTZ R6, R0, 1 ;  /* 0x3f80000000067421 */ /* 0x001fcc0000010000 */
[----:B------:R-:W0:Y:S01]  /*b440*/  MUFU.RCP R6, R6 ;  /* 0x0000000600067308 */ /* 0x000e220000001000 */
[----:B-1----:R-:W-:Y:S01]  /*b450*/  FADD.FTZ R7, R4, 1 ;  /* 0x3f80000004077421 */ /* 0x002fe20000010000 */
[----:B------:R-:W-:-:S04]  /*b460*/  LEA R4, P1, R2, UR14, 0x1 ;  /* 0x0000000e02047c11 */ /* 0x000fc8000f8208ff */
[----:B------:R-:W-:Y:S02]  /*b470*/  LEA.HI.X R5, R2, UR15, R5, 0x1, P1 ;  /* 0x0000000f02057c11 */ /* 0x000fe400088f0c05 */
[----:B------:R-:W1:Y:S01]  /*b480*/  MUFU.RCP R7, R7 ;  /* 0x0000000700077308 */ /* 0x000e620000001000 */
[----:B0-----:R-:W-:Y:S01]  /*b490*/  FMUL.FTZ R0, R67, R6 ;  /* 0x0000000643007220 */ /* 0x001fe20000410000 */
[----:B-1----:R-:W-:-:S05]  /*b4a0*/  FMUL.FTZ R9, R66, R7 ;  /* 0x0000000742097220 */ /* 0x002fca0000410000 */
[----:B------:R-:W-:-:S05]  /*b4b0*/  F2FP.BF16.F32.PACK_AB R9, R9, R0 ;  /* 0x000000000909723e */ /* 0x000fca00000010ff */
[----:B------:R4:W-:Y:S02]  /*b4c0*/  STG.E desc[UR8][R4.64], R9 ;  /* 0x0000000904007986 */ /* 0x0009e4000c101908 */
.L_x_1997:
[----:B------:R-:W-:Y:S05]  /*b4d0*/  BSYNC.RECONVERGENT B1 ;  /* 0x0000000000017941 */ /* 0x000fea0003800200 */
.L_x_1996:
[----:B------:R-:W-:Y:S04]  /*b4e0*/  BSSY.RECONVERGENT B1, `(.L_x_1998) ;  /* 0x000001e000017945 */ /* 0x000fe80003800200 */
[----:B------:R-:W-:Y:S05]  /*b4f0*/  @P2 BRA `(.L_x_1999) ;  /* 0x0000000000702947 */ /* 0x000fea0003800000 */
[----:B------:R-:W-:Y:S01]  /*b500*/  FADD.FTZ R73, R73, -UR5 ;  /* 0x8000000549497e21 */ /* 0x000fe20008010000 */
[----:B------:R-:W-:Y:S01]  /*b510*/  FADD.FTZ R72, R72, -UR5 ;  /* 0x8000000548487e21 */ /* 0x000fe20008010000 */
[----:B------:R-:W0:Y:S01]  /*b520*/  LDCU.64 UR12, c[0x0][0x3e0] ;  /* 0x00007c00ff0c77ac */ /* 0x000e220008000a00 */
[----:B------:R-:W-:Y:S01]  /*b530*/  MOV R2, R122 ;  /* 0x0000007a00027202 */ /* 0x000fe20000000f00 */
[----:B------:R-:W-:Y:S01]  /*b540*/  FMUL.FTZ R73, R73, UR6 ;  /* 0x0000000649497c20 */ /* 0x000fe20008410000 */
[----:B------:R-:W-:Y:S01]  /*b550*/  FMUL.FTZ R72, R72, UR6 ;  /* 0x0000000648487c20 */ /* 0x000fe20008410000 */
[----:B------:R-:W0:Y:S01]  /*b560*/  LDCU.64 UR14, c[0x0][0x380] ;  /* 0x00007000ff0e77ac */ /* 0x000e220008000a00 */
[----:B------:R-:W-:Y:S01]  /*b570*/  MOV R3, R125 ;  /* 0x0000007d00037202 */ /* 0x000fe20000000f00 */
[----:B-----5:R-:W-:Y:S01]  /*b580*/  FFMA.FTZ R73, R28, R73, R30 ;  /* 0x000000491c497223 */ /* 0x020fe2000001001e */
[----:B------:R-:W-:-:S03]  /*b590*/  FFMA.FTZ R72, R29, R72, R31 ;  /* 0x000000481d487223 */ /* 0x000fc6000001001f */
[----:B------:R-:W-:Y:S01]  /*b5a0*/  FMUL.FTZ R0, R73, -1.4426950216293334961 ;  /* 0xbfb8aa3b49007820 */ /* 0x000fe20000410000 */
[----:B01234-:R-:W-:-:S05]  /*b5b0*/  FMUL.FTZ R4, R72, -1.4426950216293334961 ;  /* 0xbfb8aa3b48047820 */ /* 0x01ffca0000410000 */
        /* <DEDUP_REMOVED lines=16> */
.L_x_1999:
[----:B------:R-:W-:Y:S05]  /*b6c0*/  BSYNC.RECONVERGENT B1 ;  /* 0x0000000000017941 */ /* 0x000fea0003800200 */
.L_x_1998:
        /* <DEDUP_REMOVED lines=30> */
.L_x_2001:
[----:B------:R-:W-:Y:S05]  /*b8b0*/  BSYNC.RECONVERGENT B1 ;  /* 0x0000000000017941 */ /* 0x000fea0003800200 */
.L_x_2000:
[----:B------:R-:W-:Y:S05]  /*b8c0*/  @P4 BRA `(.L_x_1939) ;  /* 0x00000000006c4947 */ /* 0x000fea0003800000 */
[----:B------:R-:W-:Y:S01]  /*b8d0*/  FADD.FTZ R77, R77, -UR5 ;  /* 0x800000054d4d7e21 */ /* 0x000fe20008010000 */
[----:B------:R-:W-:Y:S01]  /*b8e0*/  FADD.FTZ R76, R76, -UR5 ;  /* 0x800000054c4c7e21 */ /* 0x000fe20008010000 */
[----:B------:R-:W0:Y:S01]  /*b8f0*/  LDCU.64 UR10, c[0x0][0x3e0] ;  /* 0x00007c00ff0a77ac */ /* 0x000e220008000a00 */
[----:B------:R-:W-:Y:S01]  /*b900*/  MOV R123, R125 ;  /* 0x0000007d007b7202 */ /* 0x000fe20000000f00 */
[----:B------:R-:W-:Y:S01]  /*b910*/  FMUL.FTZ R77, R77, UR6 ;  /* 0x000000064d4d7c20 */ /* 0x000fe20008410000 */
[----:B------:R-:W-:Y:S01]  /*b920*/  FMUL.FTZ R76, R76, UR6 ;  /* 0x000000064c4c7c20 */ /* 0x000fe20008410000 */
[----:B------:R-:W1:Y:S02]  /*b930*/  LDCU.64 UR12, c[0x0][0x380] ;  /* 0x00007000ff0c77ac */ /* 0x000e640008000a00 */
[----:B-----5:R-:W-:Y:S01]  /*b940*/  FFMA.FTZ R77, R28, R77, R30 ;  /* 0x0000004d1c4d7223 */ /* 0x020fe2000001001e */
[----:B------:R-:W-:-:S03]  /*b950*/  FFMA.FTZ R76, R29, R76, R31 ;  /* 0x0000004c1d4c7223 */ /* 0x000fc6000001001f */
[----:B------:R-:W-:Y:S01]  /*b960*/  FMUL.FTZ R0, R77, -1.4426950216293334961 ;  /* 0xbfb8aa3b4d007820 */ /* 0x000fe20000410000 */
[----:B------:R-:W-:-:S05]  /*b970*/  FMUL.FTZ R2, R76, -1.4426950216293334961 ;  /* 0xbfb8aa3b4c027820 */ /* 0x000fca0000410000 */
[----:B------:R-:W1:Y:S01]  /*b980*/  MUFU.EX2 R0, R0 ;  /* 0x0000000000007308 */ /* 0x000e620000000800 */
[----:B0-----:R-:W-:Y:S02]  /*b990*/  IMAD R6, R81, UR10, RZ ;  /* 0x0000000a51067c24 */ /* 0x001fe4000f8e02ff */
[----:B------:R-:W-:-:S05]  /*b9a0*/  IMAD.WIDE.U32 R122, R103, UR10, R122 ;  /* 0x0000000a677a7c25 */ /* 0x000fca000f8e007a */
[----:B------:R-:W0:Y:S01]  /*b9b0*/  MUFU.EX2 R2, R2 ;  /* 0x0000000200027308 */ /* 0x000e220000000800 */
[----:B------:R-:W-:-:S05]  /*b9c0*/  IMAD R3, R103, UR11, R6 ;  /* 0x0000000b67037c24 */ /* 0x000fca000f8e0206 */
[----:B------:R-:W-:Y:S01]  /*b9d0*/  IADD3 R3, PT, PT, R123, R3, RZ ;  /* 0x000000037b037210 */ /* 0x000fe20007ffe0ff */
[----:B-1234-:R-:W-:-:S06]  /*b9e0*/  FADD.FTZ R4, R0, 1 ;  /* 0x3f80000000047421 */ /* 0x01efcc0000010000 */
[----:B------:R-:W1:Y:S01]  /*b9f0*/  MUFU.RCP R4, R4 ;  /* 0x0000000400047308 */ /* 0x000e620000001000 */
[----:B0-----:R-:W-:Y:S01]  /*ba00*/  FADD.FTZ R5, R2, 1 ;  /* 0x3f80000002057421 */ /* 0x001fe20000010000 */
[----:B------:R-:W-:-:S04]  /*ba10*/  LEA R2, P1, R122, UR12, 0x1 ;  /* 0x0000000c7a027c11 */ /* 0x000fc8000f8208ff */
[----:B------:R-:W-:Y:S02]  /*ba20*/  LEA.HI.X R3, R122, UR13, R3, 0x1, P1 ;  /* 0x0000000d7a037c11 */ /* 0x000fe400088f0c03 */
[----:B------:R-:W0:Y:S01]  /*ba30*/  MUFU.RCP R5, R5 ;  /* 0x0000000500057308 */ /* 0x000e220000001000 */
[----:B-1----:R-:W-:Y:S01]  /*ba40*/  FMUL.FTZ R0, R77, R4 ;  /* 0x000000044d007220 */ /* 0x002fe20000410000 */
[----:B0-----:R-:W-:-:S05]  /*ba50*/  FMUL.FTZ R7, R76, R5 ;  /* 0x000000054c077220 */ /* 0x001fca0000410000 */
[----:B------:R-:W-:-:S05]  /*ba60*/  F2FP.BF16.F32.PACK_AB R7, R7, R0 ;  /* 0x000000000707723e */ /* 0x000fca00000010ff */
[----:B------:R0:W-:Y:S02]  /*ba70*/  STG.E desc[UR8][R2.64], R7 ;  /* 0x0000000702007986 */ /* 0x0001e4000c101908 */
.L_x_1939:
[----:B------:R-:W-:Y:S05]  /*ba80*/  BSYNC.RECONVERGENT B0 ;  /* 0x0000000000007941 */ /* 0x000fea0003800200 */
.L_x_1875:
[----:B------:R-:W1:Y:S01]  /*ba90*/  LDCU UR5, c[0x0][0x3f8] ;  /* 0x00007f00ff0577ac */ /* 0x000e620008000800 */
[----:B------:R-:W-:Y:S01]  /*baa0*/  IADD3 R101, PT, PT, R97, R101, RZ ;  /* 0x0000006561657210 */ /* 0x000fe20007ffe0ff */
[----:B------:R-:W1:Y:S01]  /*bab0*/  LDCU UR6, c[0x0][0x3c8] ;  /* 0x00007900ff0677ac */ /* 0x000e620008000800 */
[----:B------:R-:W-:Y:S02]  /*bac0*/  UIADD3 UR4, UPT, UPT, UR4, 0x1, URZ ;  /* 0x0000000104047890 */ /* 0x000fe4000fffe0ff */
[----:B-1----:R-:W-:-:S06]  /*bad0*/  UIMAD UR5, UR5, UR6, URZ ;  /* 0x00000006050572a4 */ /* 0x002fcc000f8e02ff */
[----:B------:R-:W-:-:S13]  /*bae0*/  ISETP.GE.AND P1, PT, R101, UR5, PT ;  /* 0x0000000565007c0c */ /* 0x000fda000bf26270 */
[----:B------:R-:W-:Y:S05]  /*baf0*/  @!P1 BRA `(.L_x_2002) ;  /* 0xffffff4800309947 */ /* 0x000fea000383ffff */
[----:B------:R-:W-:Y:S05]  /*bb00*/  EXIT ;  /* 0x000000000000794d */ /* 0x000fea0003800000 */
.L_x_2003:
        /* <DEDUP_REMOVED lines=15> */
.L_x_4774:


//--------------------- .text._Z35group_norm_nhwc_fwd_one_pass_kernelI11Bf16IOFp32WLi512ELi98ELi392EEv26Group_norm_nhwc_fwd_params --------------------------
	.section	.text._Z35group_norm_nhwc_fwd_one_pass_kernelI11Bf16IOFp32WLi512ELi98ELi392EEv26Group_norm_nhwc_fwd_params,"ax",@progbits
	.align	128
        .global         _Z35group_norm_nhwc_fwd_one_pass_kernelI11Bf16IOFp32WLi512ELi98ELi392EEv26Group_norm_nhwc_fwd_params
        .type           _Z35group_norm_nhwc_fwd_one_pass_kernelI11Bf16IOFp32WLi512ELi98ELi392EEv26Group_norm_nhwc_fwd_params,@function
        .size           _Z35group_norm_nhwc_fwd_one_pass_kernelI11Bf16IOFp32WLi512ELi98ELi392EEv26Group_norm_nhwc_fwd_params,(.L_x_4775 - _Z35group_norm_nhwc_fwd_one_pass_kernelI11Bf16IOFp32WLi512ELi98ELi392EEv26Group_norm_nhwc_fwd_params)
        .other          _Z35group_norm_nhwc_fwd_one_pass_kernelI11Bf16IOFp32WLi512ELi98ELi392EEv26Group_norm_nhwc_fwd_params,@"STO_CUDA_ENTRY STV_DEFAULT"
_Z35group_norm_nhwc_fwd_one_pass_kernelI11Bf16IOFp32WLi512ELi98ELi392EEv26Group_norm_nhwc_fwd_params:
.text._Z35group_norm_nhwc_fwd_one_pass_kernelI11Bf16IOFp32WLi512ELi98ELi392EEv26Group_norm_nhwc_fwd_params:
[----:B------:R-:W0:Y:S08]  /*0000*/  LDC R1, c[0x0][0x37c] ;  /* 0x0000df00ff017b82 */ /* 0x000e300000000800 */
[----:B------:R-:W1:Y:S01]  /*0010*/  LDC R0, c[0x0][0x3c8] ;  /* 0x0000f200ff007b82 */ /* 0x000e620000000800 */
[----:B------:R-:W1:Y:S01]  /*0020*/  LDCU UR4, c[0x0][0x3f8] ;  /* 0x00007f00ff0477ac */ /* 0x000e620008000800 */
[----:B0-----:R-:W-:-:S06]  /*0030*/  VIADD R1, R1, 0xfffffc70 ;  /* 0xfffffc7001017836 */ /* 0x001fcc0000000000 */
[----:B------:R-:W0:Y:S01]  /*0040*/  S2UR UR5, SR_CTAID.Y ;  /* 0x00000000000579c3 */ /* 0x000e220000002600 */
[----:B-1----:R-:W-:-:S05]  /*0050*/  IMAD R0, R0, UR4, RZ ;  /* 0x0000000400007c24 */ /* 0x002fca000f8e02ff */
[----:B0-----:R-:W-:-:S13]  /*0060*/  ISETP.LE.AND P0, PT, R0, UR5, PT ;  /* 0x0000000500007c0c */ /* 0x001fda000bf03270 */
[----:B------:R-:W-:Y:S05]  /*0070*/  @P0 EXIT ;  /* 0x000000000000094d */ /* 0x000fea0003800000 */
[----:B------:R-:W0:Y:S01]  /*0080*/  S2R R5, SR_TID.X ;  /* 0x0000000000057919 */ /* 0x000e220000002100 */
[----:B------:R-:W1:Y:S01]  /*0090*/  S2UR UR4, SR_CTAID.X ;  /* 0x00000000000479c3 */ /* 0x000e620000002500 */
[----:B------:R-:W2:Y:S01]  /*00a0*/  LDCU.64 UR8, c[0x0][0x388] ;  /* 0x00007100ff0877ac */ /* 0x000ea20008000a00 */
[----:B------:R-:W-:Y:S01]  /*00b0*/  LOP3.LUT R2, R2, 0xfbffffff, RZ, 0xc0, !PT ;  /* 0xfbffffff02027812 */ /* 0x000fe200078ec0ff */
[----:B------:R3:W-:Y:S01]  /*00c0*/  STL [R1+0x2a0], RZ ;  /* 0x0002a0ff01007387 */ /* 0x0007e20000100800 */
[----:B------:R-:W4:Y:S04]  /*00d0*/  LDCU.64 UR10, c[0x0][0x3e8] ;  /* 0x00007d00ff0a77ac */ /* 0x000f280008000a00 */
[----:B------:R-:W5:Y:S01]  /*00e0*/  LDC R4, c[0x0][0x404] ;  /* 0x00010100ff047b82 */ /* 0x000f620000000800 */
[----:B------:R-:W0:Y:S01]  /*00f0*/  LDCU.64 UR6, c[0x0][0x358] ;  /* 0x00006b00ff0677ac */ /* 0x000e220008000a00 */
[----:B--2---:R-:W-:-:S02]  /*0100*/  ISETP.NE.U32.AND P2, PT, RZ, UR8, PT ;  /* 0x00000008ff007c0c */ /* 0x004fc4000bf45070 */
[C---:B0-----:R-:W-:Y:S02]  /*0110*/  LOP3.LUT R0, R5.reuse, 0xffff, RZ, 0xc0, !PT ;  /* 0x0000ffff05007812 */ /* 0x041fe400078ec0ff */
[----:B-1----:R-:W-:-:S03]  /*0120*/  LOP3.LUT P1, RZ, R5, UR4, RZ, 0xfc, !PT ;  /* 0x0000000405ff7c12 */ /* 0x002fc6000f82fcff */
[----:B------:R-:W-:Y:S01]  /*0130*/  IMAD R0, R0, 0x53a, RZ ;  /* 0x0000053a00007824 */ /* 0x000fe200078e02ff */
[----:B------:R-:W-:-:S04]  /*0140*/  ISETP.NE.AND.EX P1, PT, RZ, UR9, !P1, P2 ;  /* 0x00000009ff007c0c */ /* 0x000fc8000cf25320 */
[----:B------:R-:W-:-:S04]  /*0150*/  SHF.R.U32.HI R3, RZ, 0x10, R0 ;  /* 0x00000010ff037819 */ /* 0x000fc80000011600 */
[----:B------:R-:W-:Y:S01]  /*0160*/  PRMT R0, R3, 0x9910, RZ ;  /* 0x0000991003007816 */ /* 0x000fe200000000ff */
[----:B-----5:R-:W-:-:S04]  /*0170*/  IMAD R3, R4, UR4, R3 ;  /* 0x0000000404037c24 */ /* 0x020fc8000f8e0203 */
[----:B------:R-:W-:Y:S01]  /*0180*/  IMAD R0, R0, 0x31, RZ ;  /* 0x0000003100007824 */ /* 0x000fe200078e02ff */
[----:B----4-:R-:W-:Y:S02]  /*0190*/  ISETP.GE.U32.AND P0, PT, R3, UR10, PT ;  /* 0x0000000a03007c0c */ /* 0x010fe4000bf06070 */
[----:B------:R-:W-:Y:S01]  /*01a0*/  SHF.R.S32.HI R4, RZ, 0x1f, R3 ;  /* 0x0000001fff047819 */ /* 0x000fe20000011403 */
[----:B------:R-:W-:Y:S01]  /*01b0*/  IMAD.MOV R0, RZ, RZ, -R0 ;  /* 0x000000ffff007224 */ /* 0x000fe200078e0a00 */
[----:B------:R-:W-:Y:S02]  /*01c0*/  @P1 LOP3.LUT R2, R2, 0x4000000, RZ, 0xfc, !PT ;  /* 0x0400000002021812 */ /* 0x000fe400078efcff */
[----:B------:R-:W-:Y:S01]  /*01d0*/  ISETP.GE.AND.EX P0, PT, R4, UR11, PT, P0 ;  /* 0x0000000b04007c0c */ /* 0x000fe2000bf06300 */
[----:B------:R-:W-:Y:S01]  /*01e0*/  IMAD.U32 R4, RZ, RZ, UR5 ;  /* 0x00000005ff047e24 */ /* 0x000fe2000f8e00ff */
[----:B------:R-:W-:-:S04]  /*01f0*/  PRMT R0, R0, 0x7710, RZ ;  /* 0x0000771000007816 */ /* 0x000fc800000000ff */
[----:B------:R-:W-:-:S05]  /*0200*/  IADD3 R0, PT, PT, R0, R5, RZ ;  /* 0x0000000500007210 */ /* 0x000fca0007ffe0ff */
[----:B------:R-:W-:-:S05]  /*0210*/  IMAD.SHL.U32 R0, R0, 0x2, RZ ;  /* 0x0000000200007824 */ /* 0x000fca00078e00ff */
[----:B---3--:R-:W-:-:S07]  /*0220*/  LOP3.LUT R22, R0, 0xffff, RZ, 0xc0, !PT ;  /* 0x0000ffff00167812 */ /* 0x008fce00078ec0ff */
.L_x_2039:
[----:B01---5:R-:W0:Y:S01]  /*0230*/  LDC R13, c[0x0][0x3f8] ;  /* 0x0000fe00ff0d7b82 */ /* 0x023e220000000800 */
[----:B------:R-:W1:Y:S01]  /*0240*/  LDCU.64 UR8, c[0x0][0x3e8] ;  /* 0x00007d00ff0877ac */ /* 0x000e620008000a00 */
[C---:B---3--:R-:W-:Y:S01]  /*0250*/  IADD3 R31, PT, PT, R3.reuse, 0x8, RZ ;  /* 0x00000008031f7810 */ /* 0x048fe20007ffe0ff */
[C---:B------:R-:W-:Y:S01]  /*0260*/  VIADD R33, R3.reuse, 0x10 ;  /* 0x0000001003217836 */ /* 0x040fe20000000000 */
[----:B------:R-:W-:Y:S01]  /*0270*/  LOP3.LUT R2, R2, 0xfeffffff, RZ, 0xc0, !PT ;  /* 0xfeffffff02027812 */ /* 0x000fe200078ec0ff */
[----:B--2---:R-:W2:Y:S01]  /*0280*/  LDCU.64 UR4, c[0x0][0x3f0] ;  /* 0x00007e00ff0477ac */ /* 0x004ea20008000a00 */
[----:B------:R-:W-:Y:S01]  /*0290*/  SHF.R.S32.HI R35, RZ, 0x1f, R31 ;  /* 0x0000001fff237819 */ /* 0x000fe2000001141f */
[C---:B------:R-:W-:Y:S01]  /*02a0*/  VIADD R23, R3.reuse, 0x20 ;  /* 0x0000002003177836 */ /* 0x040fe20000000000 */
[----:B------:R-:W-:Y:S01]  /*02b0*/  SHF.R.S32.HI R37, RZ, 0x1f, R33 ;  /* 0x0000001fff257819 */ /* 0x000fe20000011421 */
[----:B------:R-:W3:Y:S01]  /*02c0*/  @!P0 LDC.64 R40, c[0x0][0x3e0] ;  /* 0x0000f800ff288b82 */ /* 0x000ee20000000a00 */
[C---:B------:R-:W-:Y:S01]  /*02d0*/  IADD3 R26, PT, PT, R3.reuse, 0x18, RZ ;  /* 0x00000018031a7810 */ /* 0x040fe20007ffe0ff */
[----:B------:R-:W-:Y:S01]  /*02e0*/  STL [R1+0x2a8], R4 ;  /* 0x0002a80401007387 */ /* 0x000fe20000100800 */
[----:B------:R-:W-:Y:S01]  /*02f0*/  SHF.R.S32.HI R27, RZ, 0x1f, R23 ;  /* 0x0000001fff1b7819 */ /* 0x000fe20000011417 */
[----:B------:R-:W-:Y:S01]  /*0300*/  VIADD R60, R3, 0x1e0 ;  /* 0x000001e0033c7836 */ /* 0x000fe20000000000 */
[----:B------:R-:W-:Y:S01]  /*0310*/  SHF.R.S32.HI R39, RZ, 0x1f, R26 ;  /* 0x0000001fff277819 */ /* 0x000fe2000001141a */
[----:B------:R-:W-:Y:S01]  /*0320*/  STL [R1+0x308], R4 ;  /* 0x0003080401007387 */ /* 0x000fe20000100800 */
[----:B------:R-:W-:Y:S01]  /*0330*/  LOP3.LUT R0, R0, 0xfffffffd, RZ, 0xc0, !PT ;  /* 0xfffffffd00007812 */ /* 0x000fe200078ec0ff */
[----:B------:R-:W4:Y:S01]  /*0340*/  @!P0 LDC.64 R24, c[0x0][0x390] ;  /* 0x0000e400ff188b82 */ /* 0x000f220000000a00 */
[----:B------:R-:W-:Y:S01]  /*0350*/  LOP3.LUT R5, R5, 0x7fffffff, RZ, 0xc0, !PT ;  /* 0x7fffffff05057812 */ /* 0x000fe200078ec0ff */
[----:B------:R-:W-:Y:S01]  /*0360*/  STL [R1+0x30c], R4 ;  /* 0x00030c0401007387 */ /* 0x000fe20000100800 */
[----:B------:R-:W-:-:S02]  /*0370*/  @P0 LOP3.LUT R0, R0, 0x2, RZ, 0xfc, !PT ;  /* 0x0000000200000812 */ /* 0x000fc400078efcff */
[----:B------:R-:W-:Y:S01]  /*0380*/  SHF.R.S32.HI R61, RZ, 0x1f, R60 ;  /* 0x0000001fff3d7819 */ /* 0x000fe2000001143c */
[----:B------:R-:W-:Y:S01]  /*0390*/  STL [R1+0x310], R4 ;  /* 0x0003100401007387 */ /* 0x000fe20000100800 */
[----:B0-----:R-:W-:Y:S02]  /*03a0*/  IABS R9, R13 ;  /* 0x0000000d00097213 */ /* 0x001fe40000000000 */
[----:B------:R-:W-:Y:S01]  /*03b0*/  IADD3 R62, PT, PT, R3, 0x1e8, RZ ;  /* 0x000001e8033e7810 */ /* 0x000fe20007ffe0ff */
[----:B------:R-:W-:Y:S01]  /*03c0*/  STL [R1+0x318], R4 ;  /* 0x0003180401007387 */ /* 0x000fe20000100800 */
[----:B------:R-:W0:Y:S03]  /*03d0*/  I2F.RP R8, R9 ;  /* 0x0000000900087306 */ /* 0x000e260000209400 */
[----:B------:R-:W-:Y:S04]  /*03e0*/  STL [R1+0x31c], R4 ;  /* 0x00031c0401007387 */ /* 0x000fe80000100800 */
[----:B------:R-:W-:Y:S04]  /*03f0*/  STL [R1+0x320], R4 ;  /* 0x0003200401007387 */ /* 0x000fe80000100800 */
[----:B------:R-:W-:Y:S01]  /*0400*/  STL [R1+0x324], R4 ;  /* 0x0003240401007387 */ /* 0x000fe20000100800 */
[----:B0-----:R-:W0:Y:S03]  /*0410*/  MUFU.RCP R8, R8 ;  /* 0x0000000800087308 */ /* 0x001e260000001000 */
[----:B------:R-:W-:Y:S04]  /*0420*/  STL [R1+0x328], R4 ;  /* 0x0003280401007387 */ /* 0x000fe80000100800 */
[----:B------:R-:W-:Y:S04]  /*0430*/  STL [R1+0x32c], R4 ;  /* 0x00032c0401007387 */ /* 0x000fe80000100800 */
[----:B------:R-:W-:Y:S04]  /*0440*/  STL [R1+0x330], R4 ;  /* 0x0003300401007387 */ /* 0x000fe80000100800 */
[----:B------:R-:W-:Y:S01]  /*0450*/  STL [R1+0x334], R4 ;  /* 0x0003340401007387 */ /* 0x000fe20000100800 */
[----:B0-----:R-:W-:-:S03]  /*0460*/  IADD3 R6, PT, PT, R8, 0xffffffe, RZ ;  /* 0x0ffffffe08067810 */ /* 0x001fc60007ffe0ff */
[----:B------:R-:W-:Y:S01]  /*0470*/  STL [R1+0x338], R4 ;  /* 0x0003380401007387 */ /* 0x000fe20000100800 */
[----:B------:R0:W1:Y:S03]  /*0480*/  F2I.FTZ.U32.TRUNC.NTZ R7, R6 ;  /* 0x0000000600077305 */ /* 0x000066000021f000 */
[----:B------:R-:W-:Y:S04]  /*0490*/  STL [R1+0x33c], R4 ;  /* 0x00033c0401007387 */ /* 0x000fe80000100800 */
[----:B------:R-:W-:Y:S01]  /*04a0*/  STL [R1+0x340], R4 ;  /* 0x0003400401007387 */ /* 0x000fe20000100800 */
[----:B0-----:R-:W-:-:S03]  /*04b0*/  IMAD.MOV.U32 R6, RZ, RZ, RZ ;  /* 0x000000ffff067224 */ /* 0x001fc600078e00ff */
[----:B------:R-:W-:Y:S04]  /*04c0*/  STL [R1+0x344], R4 ;  /* 0x0003440401007387 */ /* 0x000fe80000100800 */
[----:B------:R-:W-:Y:S01]  /*04d0*/  STL [R1+0x348], R4 ;  /* 0x0003480401007387 */ /* 0x000fe20000100800 */
[----:B-1----:R-:W-:-:S04]  /*04e0*/  IMAD.MOV R10, RZ, RZ, -R7 ;  /* 0x000000ffff0a7224 */ /* 0x002fc800078e0a07 */
        /* <DEDUP_REMOVED lines=9> */
[----:B------:R-:W-:Y:S02]  /*0580*/  @!P2 IMAD.IADD R8, R8, 0x1, -R9 ;  /* 0x000000010808a824 */ /* 0x000fe400078e0a09 */
[----:B------:R-:W-:Y:S01]  /*0590*/  @!P2 VIADD R7, R7, 0x1 ;  /* 0x000000010707a836 */ /* 0x000fe20000000000 */
[----:B------:R-:W-:Y:S02]  /*05a0*/  ISETP.NE.AND P2, PT, R13, RZ, PT ;  /* 0x000000ff0d00720c */ /* 0x000fe40003f45270 */
[----:B------:R-:W-:-:S13]  /*05b0*/  ISETP.GE.U32.AND P1, PT, R8, R9, PT ;  /* 0x000000090800720c */ /* 0x000fda0003f26070 */
[----:B------:R-:W-:Y:S02]  /*05c0*/  @P1 IADD3 R7, PT, PT, R7, 0x1, RZ ;  /* 0x0000000107071810 */ /* 0x000fe40007ffe0ff */
[----:B------:R-:W-:-:S03]  /*05d0*/  ISETP.GE.U32.AND P1, PT, R31, UR8, PT ;  /* 0x000000081f007c0c */ /* 0x000fc6000bf26070 */
[----:B------:R-:W-:Y:S01]  /*05e0*/  IMAD.MOV.U32 R9, RZ, RZ, R7 ;  /* 0x000000ffff097224 */ /* 0x000fe200078e0007 */
[----:B------:R-:W-:Y:S02]  /*05f0*/  ISETP.GE.AND.EX P4, PT, R35, UR9, PT, P1 ;  /* 0x0000000923007c0c */ /* 0x000fe4000bf86310 */
[----:B------:R-:W-:Y:S01]  /*0600*/  ISETP.GE.U32.AND P1, PT, R23, UR8, PT ;  /* 0x0000000817007c0c */ /* 0x000fe2000bf26070 */
[----:B------:R-:W-:Y:S01]  /*0610*/  @!P3 IMAD.MOV R9, RZ, RZ, -R9 ;  /* 0x000000ffff09b224 */ /* 0x000fe200078e0a09 */
[----:B------:R-:W-:Y:S02]  /*0620*/  @!P2 LOP3.LUT R9, RZ, R13, RZ, 0x33, !PT ;  /* 0x0000000dff09a212 */ /* 0x000fe400078e33ff */
[----:B------:R-:W-:-:S03]  /*0630*/  ISETP.GE.U32.AND P2, PT, R33, UR8, PT ;  /* 0x0000000821007c0c */ /* 0x000fc6000bf46070 */
[--C-:B------:R-:W-:Y:S01]  /*0640*/  IMAD.MOV R7, RZ, RZ, -R9.reuse ;  /* 0x000000ffff077224 */ /* 0x100fe200078e0a09 */
[----:B------:R-:W-:Y:S02]  /*0650*/  ISETP.GE.AND.EX P6, PT, R37, UR9, PT, P2 ;  /* 0x0000000925007c0c */ /* 0x000fe4000bfc6320 */
[----:B------:R-:W-:Y:S01]  /*0660*/  ISETP.GE.U32.AND P2, PT, R26, UR8, PT ;  /* 0x000000081a007c0c */ /* 0x000fe2000bf46070 */
[----:B------:R-:W-:Y:S01]  /*0670*/  IMAD R6, R13, R7, R4 ;  /* 0x000000070d067224 */ /* 0x000fe200078e0204 */
[----:B------:R-:W-:Y:S01]  /*0680*/  @P4 LOP3.LUT R2, R2, 0x1000000, RZ, 0xfc, !PT ;  /* 0x0100000002024812 */ /* 0x000fe200078efcff */
[----:B------:R-:W0:Y:S01]  /*0690*/  @!P4 LDC.64 R20, c[0x0][0x3e0] ;  /* 0x0000f800ff14cb82 */ /* 0x000e220000000a00 */
[----:B------:R-:W-:Y:S01]  /*06a0*/  SHF.R.S32.HI R7, RZ, 0x1f, R9 ;  /* 0x0000001fff077819 */ /* 0x000fe20000011409 */
[----:B------:R-:W-:Y:S01]  /*06b0*/  IMAD R12, R6, 0x62, RZ ;  /* 0x00000062060c7824 */ /* 0x000fe200078e02ff */
[----:B------:R-:W-:Y:S02]  /*06c0*/  LOP3.LUT R2, R2, 0xff7fffff, RZ, 0xc0, !PT ;  /* 0xff7fffff02027812 */ /* 0x000fe400078ec0ff */
[----:B------:R-:W-:Y:S01]  /*06d0*/  @!P0 SHF.R.S32.HI R13, RZ, 0x1f, R3 ;  /* 0x0000001fff0d8819 */ /* 0x000fe20000011403 */
[----:B--2---:R-:W-:Y:S01]  /*06e0*/  IMAD R8, R7, UR4, RZ ;  /* 0x0000000407087c24 */ /* 0x004fe2000f8e02ff */
[----:B------:R-:W-:Y:S01]  /*06f0*/  IADD3 R6, P3, PT, R12, R22, RZ ;  /* 0x000000160c067210 */ /* 0x000fe20007f7e0ff */
[----:B------:R-:W1:Y:S01]  /*0700*/  @!P6 LDC.64 R18, c[0x0][0x3e0] ;  /* 0x0000f800ff12eb82 */ /* 0x000e620000000a00 */
[----:B------:R-:W-:Y:S01]  /*0710*/  @P6 LOP3.LUT R2, R2, 0x800000, RZ, 0xfc, !PT ;  /* 0x0080000002026812 */ /* 0x000fe200078efcff */
[----:B------:R-:W-:Y:S01]  /*0720*/  IMAD R11, R9, UR5, R8 ;  /* 0x00000005090b7c24 */ /* 0x000fe2000f8e0208 */
[----:B------:R-:W-:Y:S01]  /*0730*/  LEA.HI.X.SX32 R7, R12, RZ, 0x1, P3 ;  /* 0x000000ff0c077211 */ /* 0x000fe200018f0eff */
[----:B---3--:R-:W-:Y:S01]  /*0740*/  @!P0 IMAD R8, R13, R40, RZ ;  /* 0x000000280d088224 */ /* 0x008fe200078e02ff */
[----:B------:R-:W-:Y:S01]  /*0750*/  LOP3.LUT P3, RZ, R2, 0x1000000, RZ, 0xc0, !PT ;  /* 0x0100000002ff7812 */ /* 0x000fe2000786c0ff */
[----:B------:R2:W-:Y:S01]  /*0760*/  STL [R1+0x2a4], R12 ;  /* 0x0002a40c01007387 */ /* 0x0005e20000100800 */
[----:B------:R-:W-:Y:S01]  /*0770*/  ISETP.GE.AND.EX P5, PT, R39, UR9, PT, P2 ;  /* 0x0000000927007c0c */ /* 0x000fe2000bfa6320 */
[----:B------:R-:W-:Y:S01]  /*0780*/  IMAD.WIDE.U32 R6, R9, UR4, R6 ;  /* 0x0000000409067c25 */ /* 0x000fe2000f8e0006 */
[----:B------:R-:W-:-:S02]  /*0790*/  ISETP.GE.AND.EX P4, PT, R27, UR9, PT, P1 ;  /* 0x000000091b007c0c */ /* 0x000fc4000bf86310 */
[----:B------:R-:W-:Y:S01]  /*07a0*/  LOP3.LUT R2, R2, 0xffbfffff, RZ, 0xc0, !PT ;  /* 0xffbfffff02027812 */ /* 0x000fe200078ec0ff */
[----:B------:R-:W-:Y:S01]  /*07b0*/  @!P0 IMAD R41, R3, R41, R8 ;  /* 0x0000002903298224 */ /* 0x000fe200078e0208 */
[----:B------:R-:W-:Y:S01]  /*07c0*/  @!P0 MOV R8, R6 ;  /* 0x0000000600088202 */ /* 0x000fe20000000f00 */
[----:B------:R-:W-:Y:S01]  /*07d0*/  IMAD.IADD R9, R7, 0x1, R11 ;  /* 0x0000000107097824 */ /* 0x000fe200078e020b */
[----:B--2---:R-:W2:Y:S03]  /*07e0*/  @!P6 LDC.64 R12, c[0x0][0x390] ;  /* 0x0000e400ff0ceb82 */ /* 0x004ea60000000a00 */
[----:B------:R-:W-:Y:S02]  /*07f0*/  @!P0 IMAD.WIDE.U32 R28, R3, R40, R8 ;  /* 0x00000028031c8225 */ /* 0x000fe400078e0008 */
[----:B------:R-:W-:Y:S02]  /*0800*/  @P5 LOP3.LUT R2, R2, 0x400000, RZ, 0xfc, !PT ;  /* 0x0040000002025812 */ /* 0x000fe400078efcff */
[----:B------:R-:W-:Y:S01]  /*0810*/  @!P0 IMAD.IADD R22, R29, 0x1, R41 ;  /* 0x000000011d168824 */ /* 0x000fe200078e0229 */
[----:B----4-:R-:W-:Y:S01]  /*0820*/  @!P0 LEA R4, P1, R28, R24, 0x1 ;  /* 0x000000181c048211 */ /* 0x010fe200078208ff */
[----:B------:R-:W3:Y:S01]  /*0830*/  @!P3 LDC.64 R16, c[0x0][0x390] ;  /* 0x0000e400ff10bb82 */ /* 0x000ee20000000a00 */
[----:B0-----:R-:W-:Y:S01]  /*0840*/  @!P3 IMAD R24, R35, R20, RZ ;  /* 0x000000142318b224 */ /* 0x001fe200078e02ff */
[----:B------:R-:W-:-:S02]  /*0850*/  LOP3.LUT R2, R2, 0xffdfffff, RZ, 0xc0, !PT ;  /* 0xffdfffff02027812 */ /* 0x000fc400078ec0ff */
[----:B------:R-:W-:Y:S01]  /*0860*/  @!P0 LEA.HI.X R22, R28, R25, R22, 0x1, P1 ;  /* 0x000000191c168211 */ /* 0x000fe200008f0c16 */
[C---:B------:R-:W-:Y:S01]  /*0870*/  @!P3 IMAD R29, R31.reuse, R21, R24 ;  /* 0x000000151f1db224 */ /* 0x040fe200078e0218 */
[----:B------:R-:W-:Y:S01]  /*0880*/  @!P3 MOV R25, R9 ;  /* 0x000000090019b202 */ /* 0x000fe20000000f00 */
[----:B------:R-:W-:Y:S01]  /*0890*/  @!P3 IMAD.MOV.U32 R24, RZ, RZ, R6 ;  /* 0x000000ffff18b224 */ /* 0x000fe200078e0006 */
[----:B------:R-:W0:Y:S01]  /*08a0*/  @!P5 LDC.64 R14, c[0x0][0x3e0] ;  /* 0x0000f800ff0edb82 */ /* 0x000e220000000a00 */
[----:B------:R1:W-:Y:S01]  /*08b0*/  @!P0 STL [R1+0x158], R22 ;  /* 0x0001581601008387 */ /* 0x0003e20000100800 */
[----:B------:R-:W-:Y:S01]  /*08c0*/  @P4 LOP3.LUT R2, R2, 0x200000, RZ, 0xfc, !PT ;  /* 0x0020000002024812 */ /* 0x000fe200078efcff */
[----:B------:R-:W-:Y:S01]  /*08d0*/  @!P3 IMAD.WIDE.U32 R20, R31, R20, R24 ;  /* 0x000000141f14b225 */ /* 0x000fe200078e0018 */
[----:B------:R-:W-:Y:S01]  /*08e0*/  LOP3.LUT R0, R0, 0xfffffffe, RZ, 0xc0, !PT ;  /* 0xfffffffe00007812 */ /* 0x000fe200078ec0ff */
[----:B------:R-:W-:Y:S01]  /*08f0*/  STL [R1+0x34c], R4 ;  /* 0x00034c0401007387 */ /* 0x000fe20000100800 */
[----:B------:R-:W-:Y:S01]  /*0900*/  LOP3.LUT R2, R2, 0xffefffff, RZ, 0xc0, !PT ;  /* 0xffefffff02027812 */ /* 0x000fe200078ec0ff */
[----:B------:R-:W-:Y:S01]  /*0910*/  @!P6 IMAD.MOV.U32 R24, RZ, RZ, R6 ;  /* 0x000000ffff18e224 */ /* 0x000fe200078e0006 */
[----:B------:R-:W4:Y:S01]  /*0920*/  @!P4 LDC.64 R10, c[0x0][0x3e0] ;  /* 0x0000f800ff0acb82 */ /* 0x000f220000000a00 */
[----:B------:R-:W-:Y:S01]  /*0930*/  @!P6 IMAD.MOV.U32 R25, RZ, RZ, R9 ;  /* 0x000000ffff19e224 */ /* 0x000fe200078e0009 */
[----:B------:R-:W-:Y:S01]  /*0940*/  @!P3 IADD3 R21, PT, PT, R21, R29, RZ ;  /* 0x0000001d1515b210 */ /* 0x000fe20007ffe0ff */
[----:B-1----:R-:W-:Y:S01]  /*0950*/  @!P6 IMAD R22, R37, R18, RZ ;  /* 0x000000122516e224 */ /* 0x002fe200078e02ff */
[----:B------:R-:W-:Y:S03]  /*0960*/  STL [R1+0x350], R4 ;  /* 0x0003500401007387 */ /* 0x000fe60000100800 */
[C---:B------:R-:W-:Y:S01]  /*0970*/  @!P6 IMAD R31, R33.reuse, R19, R22 ;  /* 0x00000013211fe224 */ /* 0x040fe200078e0216 */
[----:B------:R-:W1:Y:S01]  /*0980*/  @!P5 LDC.64 R68, c[0x0][0x390] ;  /* 0x0000e400ff44db82 */ /* 0x000e620000000a00 */
[C---:B---3--:R-:W-:Y:S01]  /*0990*/  @!P3 LEA R34, P1, R20.reuse, R16, 0x1 ;  /* 0x000000101422b211 */ /* 0x048fe200078208ff */
[----:B------:R-:W-:Y:S01]  /*09a0*/  @!P6 IMAD.WIDE.U32 R18, R33, R18, R24 ;  /* 0x000000122112e225 */ /* 0x000fe200078e0018 */
[----:B------:R-:W-:Y:S02]  /*09b0*/  STL [R1+0x354], R4 ;  /* 0x0003540401007387 */ /* 0x000fe40000100800 */
[----:B------:R-:W-:Y:S01]  /*09c0*/  @!P3 LEA.HI.X R35, R20, R17, R21, 0x1, P1 ;  /* 0x000000111423b211 */ /* 0x000fe200008f0c15 */
[----:B------:R-:W-:Y:S01]  /*09d0*/  @!P6 IMAD.IADD R19, R19, 0x1, R31 ;  /* 0x000000011313e824 */ /* 0x000fe200078e021f */
[----:B------:R-:W-:Y:S01]  /*09e0*/  @!P5 MOV R17, R9 ;  /* 0x000000090011d202 */ /* 0x000fe20000000f00 */
[----:B------:R-:W3:Y:S01]  /*09f0*/  @!P4 LDC.64 R66, c[0x0][0x390] ;  /* 0x0000e400ff42cb82 */ /* 0x000ee20000000a00 */
[----:B0-----:R-:W-:Y:S01]  /*0a00*/  @!P5 IMAD R39, R39, R14, RZ ;  /* 0x0000000e2727d224 */ /* 0x001fe200078e02ff */
[----:B--2---:R-:W-:Y:S01]  /*0a10*/  @!P6 LEA R24, P1, R18, R12, 0x1 ;  /* 0x0000000c1218e211 */ /* 0x004fe200078208ff */
[----:B------:R-:W-:Y:S01]  /*0a20*/  @!P5 IMAD.MOV.U32 R16, RZ, RZ, R6 ;  /* 0x000000ffff10d224 */ /* 0x000fe200078e0006 */
[----:B------:R0:W-:Y:S01]  /*0a30*/  @!P3 STL.64 [R1+0x120], R34 ;  /* 0x000120220100b387 */ /* 0x0001e20000100a00 */
[----:B------:R-:W-:Y:S01]  /*0a40*/  @!P5 IMAD R39, R26, R15, R39 ;  /* 0x0000000f1a27d224 */ /* 0x000fe200078e0227 */
[----:B------:R-:W-:Y:S01]  /*0a50*/  @!P6 LEA.HI.X R25, R18, R13, R19, 0x1, P1 ;  /* 0x0000000d1219e211 */ /* 0x000fe200008f0c13 */
[----:B------:R-:W-:Y:S01]  /*0a60*/  @!P5 IMAD.WIDE.U32 R14, R26, R14, R16 ;  /* 0x0000000e1a0ed225 */ /* 0x000fe200078e0010 */
[----:B------:R-:W-:Y:S03]  /*0a70*/  STL [R1+0x358], R4 ;  /* 0x0003580401007387 */ /* 0x000fe60000100800 */
[----:B----4-:R-:W-:Y:S01]  /*0a80*/  @!P4 IMAD R12, R27, R10, RZ ;  /* 0x0000000a1b0cc224 */ /* 0x010fe200078e02ff */
[----:B------:R2:W-:Y:S01]  /*0a90*/  @!P6 STL.64 [R1+0x110], R24 ;  /* 0x000110180100e387 */ /* 0x0005e20000100a00 */
[----:B------:R-:W-:-:S02]  /*0aa0*/  @!P4 IMAD.MOV.U32 R13, RZ, RZ, R9 ;  /* 0x000000ffff0dc224 */ /* 0x000fc400078e0009 */
[----:B------:R-:W-:Y:S01]  /*0ab0*/  @!P4 IMAD R17, R23, R11, R12 ;  /* 0x0000000b1711c224 */ /* 0x000fe200078e020c */
[C---:B-1----:R-:W-:Y:S01]  /*0ac0*/  @!P5 LEA R68, P1, R14.reuse, R68, 0x1 ;  /* 0x000000440e44d211 */ /* 0x042fe200078208ff */
[----:B------:R-:W-:Y:S01]  /*0ad0*/  @!P4 IMAD.MOV.U32 R12, RZ, RZ, R6 ;  /* 0x000000ffff0cc224 */ /* 0x000fe200078e0006 */
[----:B------:R-:W-:Y:S01]  /*0ae0*/  STL [R1+0x35c], R4 ;  /* 0x00035c0401007387 */ /* 0x000fe20000100800 */
[----:B------:R-:W-:Y:S02]  /*0af0*/  VIADD R20, R3, 0xc8 ;  /* 0x000000c803147836 */ /* 0x000fe40000000000 */
[----:B------:R-:W-:Y:S01]  /*0b00*/  @!P4 IMAD.WIDE.U32 R10, R23, R10, R12 ;  /* 0x0000000a170ac225 */ /* 0x000fe200078e000c */
[----:B------:R-:W-:Y:S01]  /*0b10*/  @!P5 IADD3 R12, PT, PT, R15, R39, RZ ;  /* 0x000000270f0cd210 */ /* 0x000fe20007ffe0ff */
[----:B------:R-:W-:Y:S02]  /*0b20*/  STL [R1+0x368], R4 ;  /* 0x0003680401007387 */ /* 0x000fe40000100800 */
[----:B------:R-:W-:Y:S01]  /*0b30*/  @!P4 IMAD.IADD R11, R11, 0x1, R17 ;  /* 0x000000010b0bc824 */ /* 0x000fe200078e0211 */
[----:B------:R-:W-:Y:S01]  /*0b40*/  @!P5 LEA.HI.X R69, R14, R69, R12, 0x1, P1 ;  /* 0x000000450e45d211 */ /* 0x000fe200008f0c0c */
[----:B------:R-:W-:Y:S01]  /*0b50*/  VIADD R13, R3, 0x28 ;  /* 0x00000028030d7836 */ /* 0x000fe20000000000 */
[----:B---3--:R-:W-:-:S03]  /*0b60*/  @!P4 LEA R66, P1, R10, R66, 0x1 ;  /* 0x000000420a42c211 */ /* 0x008fc600078208ff */
[----:B------:R-:W-:Y:S01]  /*0b70*/  STL.64 [R1+0x360], R68 ;  /* 0x0003604401007387 */ /* 0x000fe20000100a00 */
[----:B------:R-:W-:Y:S02]  /*0b80*/  @!P4 LEA.HI.X R67, R10, R67, R11, 0x1, P1 ;  /* 0x000000430a43c211 */ /* 0x000fe400008f0c0b */
[----:B------:R-:W-:Y:S02]  /*0b90*/  ISETP.GE.U32.AND P1, PT, R13, UR8, PT ;  /* 0x000000080d007c0c */ /* 0x000fe4000bf26070 */
[----:B------:R-:W-:Y:S01]  /*0ba0*/  SHF.R.S32.HI R11, RZ, 0x1f, R13 ;  /* 0x0000001fff0b7819 */ /* 0x000fe2000001140d */
[----:B------:R-:W-:Y:S03]  /*0bb0*/  STL.64 [R1+0x370], R66 ;  /* 0x0003704201007387 */ /* 0x000fe60000100a00 */
[----:B------:R-:W-:-:S13]  /*0bc0*/  ISETP.GE.AND.EX P0, PT, R11, UR9, PT, P1 ;  /* 0x000000090b007c0c */ /* 0x000fda000bf06310 */
[----:B------:R-:W1:Y:S01]  /*0bd0*/  @!P0 LDC.64 R14, c[0x0][0x3e0] ;  /* 0x0000f800ff0e8b82 */ /* 0x000e620000000a00 */
[----:B------:R-:W-:-:S04]  /*0be0*/  @P0 LOP3.LUT R2, R2, 0x100000, RZ, 0xfc, !PT ;  /* 0x0010000002020812 */ /* 0x000fc800078efcff */
[----:B------:R-:W-:-:S03]  /*0bf0*/  LOP3.LUT R2, R2, 0xfff7ffff, RZ, 0xc0, !PT ;  /* 0xfff7ffff02027812 */ /* 0x000fc600078ec0ff */
[----:B------:R-:W3:Y:S01]  /*0c00*/  @!P0 LDC.64 R64, c[0x0][0x390] ;  /* 0x0000e400ff408b82 */ /* 0x000ee20000000a00 */
[----:B-1----:R-:W-:Y:S02]  /*0c10*/  @!P0 IMAD R10, R11, R14, RZ ;  /* 0x0000000e0b0a8224 */ /* 0x002fe400078e02ff */
[----:B------:R-:W-:Y:S02]  /*0c20*/  @!P0 IMAD.MOV.U32 R11, RZ, RZ, R9 ;  /* 0x000000ffff0b8224 */ /* 0x000fe400078e0009 */
[----:B------:R-:W-:Y:S01]  /*0c30*/  @!P0 IMAD R15, R13, R15, R10 ;  /* 0x0000000f0d0f8224 */ /* 0x000fe200078e020a */
[----:B------:R-:W-:-:S05]  /*0c40*/  @!P0 MOV R10, R6 ;  /* 0x00000006000a8202 */ /* 0x000fca0000000f00 */
[----:B------:R-:W-:Y:S01]  /*0c50*/  @!P0 IMAD.WIDE.U32 R10, R13, R14, R10 ;  /* 0x0000000e0d0a8225 */ /* 0x000fe200078e000a */
[----:B------:R-:W-:-:S03]  /*0c60*/  IADD3 R13, PT, PT, R3, 0x30, RZ ;  /* 0x00000030030d7810 */ /* 0x000fc60007ffe0ff */
[----:B------:R-:W-:Y:S01]  /*0c70*/  @!P0 IMAD.IADD R11, R11, 0x1, R15 ;  /* 0x000000010b0b8824 */ /* 0x000fe200078e020f */
[----:B---3--:R-:W-:-:S04]  /*0c80*/  @!P0 LEA R64, P1, R10, R64, 0x1 ;  /* 0x000000400a408211 */ /* 0x008fc800078208ff */
[----:B------:R-:W-:Y:S02]  /*0c90*/  @!P0 LEA.HI.X R65, R10, R65, R11, 0x1, P1 ;  /* 0x000000410a418211 */ /* 0x000fe400008f0c0b */
[----:B------:R-:W-:Y:S02]  /*0ca0*/  SHF.R.S32.HI R11, RZ, 0x1f, R13 ;  /* 0x0000001fff0b7819 */ /* 0x000fe4000001140d */
[----:B------:R-:W-:Y:S01]  /*0cb0*/  ISETP.GE.U32.AND P1, PT, R13, UR8, PT ;  /* 0x000000080d007c0c */ /* 0x000fe2000bf26070 */
        /* <DEDUP_REMOVED lines=8> */
[----:B------:R-:W-:Y:S02]  /*0d40*/  @!P0 IMAD R15, R13, R15, R10 ;  /* 0x0000000f0d0f8224 */ /* 0x000fe400078e020a */
[----:B------:R-:W-:-:S04]  /*0d50*/  @!P0 IMAD.MOV.U32 R10, RZ, RZ, R6 ;  /* 0x000000ffff0a8224 */ /* 0x000fc800078e0006 */
[----:B------:R-:W-:-:S04]  /*0d60*/  @!P0 IMAD.WIDE.U32 R10, R13, R14, R10 ;  /* 0x0000000e0d0a8225 */ /* 0x000fc800078e000a */
[----:B------:R-:W-:Y:S01]  /*0d70*/  VIADD R13, R3, 0x38 ;  /* 0x00000038030d7836 */ /* 0x000fe20000000000 */
[----:B------:R-:W-:Y:S02]  /*0d80*/  @!P0 IADD3 R11, PT, PT, R11, R15, RZ ;  /* 0x0000000f0b0b8210 */ /* 0x000fe40007ffe0ff */
[----:B---3--:R-:W-:-:S04]  /*0d90*/  @!P0 LEA R50, P1, R10, R50, 0x1 ;  /* 0x000000320a328211 */ /* 0x008fc800078208ff */
[----:B------:R-:W-:Y:S02]  /*0da0*/  @!P0 LEA.HI.X R51, R10, R51, R11, 0x1, P1 ;  /* 0x000000330a338211 */ /* 0x000fe400008f0c0b */
[----:B------:R-:W-:Y:S02]  /*0db0*/  SHF.R.S32.HI R11, RZ, 0x1f, R13 ;  /* 0x0000001fff0b7819 */ /* 0x000fe4000001140d */
[----:B------:R-:W-:Y:S01]  /*0dc0*/  ISETP.GE.U32.AND P1, PT, R13, UR8, PT ;  /* 0x000000080d007c0c */ /* 0x000fe2000bf26070 */
[----:B------:R-:W-:Y:S03]  /*0dd0*/  STL.64 [R1+0x380], R50 ;  /* 0x0003803201007387 */ /* 0x000fe60000100a00 */
[----:B------:R-:W-:-:S13]  /*0de0*/  ISETP.GE.AND.EX P0, PT, R11, UR9, PT, P1 ;  /* 0x000000090b007c0c */ /* 0x000fda000bf06310 */
[----:B------:R-:W1:Y:S08]  /*0df0*/  @!P0 LDC.64 R14, c[0x0][0x3e0] ;  /* 0x0000f800ff0e8b82 */ /* 0x000e700000000a00 */
[----:B------:R-:W3:Y:S01]  /*0e00*/  @!P0 LDC.64 R52, c[0x0][0x390] ;  /* 0x0000e400ff348b82 */ /* 0x000ee20000000a00 */
[----:B-1----:R-:W-:Y:S01]  /*0e10*/  @!P0 IMAD R10, R11, R14, RZ ;  /* 0x0000000e0b0a8224 */ /* 0x002fe200078e02ff */
[----:B------:R-:W-:-:S03]  /*0e20*/  @!P0 MOV R11, R9 ;  /* 0x00000009000b8202 */ /* 0x000fc60000000f00 */
[----:B------:R-:W-:Y:S02]  /*0e30*/  @!P0 IMAD R15, R13, R15, R10 ;  /* 0x0000000f0d0f8224 */ /* 0x000fe400078e020a */
[----:B------:R-:W-:-:S04]  /*0e40*/  @!P0 IMAD.MOV.U32 R10, RZ, RZ, R6 ;  /* 0x000000ffff0a8224 */ /* 0x000fc800078e0006 */
[----:B------:R-:W-:-:S04]  /*0e50*/  @!P0 IMAD.WIDE.U32 R10, R13, R14, R10 ;  /* 0x0000000e0d0a8225 */ /* 0x000fc800078e000a */
[----:B------:R-:W-:Y:S01]  /*0e60*/  @!P0 IMAD.IADD R11, R11, 0x1, R15 ;  /* 0x000000010b0b8824 */ /* 0x000fe200078e020f */
[----:B---3--:R-:W-:Y:S01]  /*0e70*/  @!P0 LEA R52, P1, R10, R52, 0x1 ;  /* 0x000000340a348211 */ /* 0x008fe200078208ff */
[----:B------:R-:W-:-:S03]  /*0e80*/  VIADD R13, R3, 0x40 ;  /* 0x00000040030d7836 */ /* 0x000fc60000000000 */
[----:B------:R-:W-:Y:S02]  /*0e90*/  @!P0 LEA.HI.X R53, R10, R53, R11, 0x1, P1 ;  /* 0x000000350a358211 */ /* 0x000fe400008f0c0b */
[----:B------:R-:W-:Y:S02]  /*0ea0*/  SHF.R.S32.HI R11, RZ, 0x1f, R13 ;  /* 0x0000001fff0b7819 */ /* 0x000fe4000001140d */
[----:B------:R-:W-:-:S04]  /*0eb0*/  ISETP.GE.U32.AND P1, PT, R13, UR8, PT ;  /* 0x000000080d007c0c */ /* 0x000fc8000bf26070 */
        /* <DEDUP_REMOVED lines=156> */
[C---:B---3--:R-:W-:Y:S02]  /*1880*/  @!P2 LEA R38, P1, R10.reuse, R38, 0x1 ;  /* 0x000000260a26a211 */ /* 0x048fe400078208ff */
[----:B------:R-:W-:Y:S02]  /*1890*/  SHF.R.S32.HI R13, RZ, 0x1f, R15 ;  /* 0x0000001fff0d7819 */ /* 0x000fe4000001140f */
[----:B------:R-:W-:Y:S02]  /*18a0*/  @!P2 LEA.HI.X R39, R10, R39, R11, 0x1, P1 ;  /* 0x000000270a27a211 */ /* 0x000fe400008f0c0b */
        /* <DEDUP_REMOVED lines=12> */
[----:B------:R-:W-:Y:S01]  /*1970*/  @!P2 IADD3 R11, PT, PT, R11, R19, RZ ;  /* 0x000000130b0ba210 */ /* 0x000fe20007ffe0ff */
[----:B------:R-:W-:Y:S01]  /*1980*/  VIADD R19, R3, 0xb8 ;  /* 0x000000b803137836 */ /* 0x000fe20000000000 */
        /* <DEDUP_REMOVED lines=8> */
[----:B0-----:R-:W0:Y:S01]  /*1a10*/  @!P2 LDC.64 R34, c[0x0][0x390] ;  /* 0x0000e400ff22ab82 */ /* 0x001e220000000a00 */
[----:B-1----:R-:W-:Y:S01]  /*1a20*/  @!P2 IMAD R12, R13, R10, RZ ;  /* 0x0000000a0d0ca224 */ /* 0x002fe200078e02ff */
[----:B------:R-:W-:-:S03]  /*1a30*/  @!P2 MOV R13, R9 ;  /* 0x00000009000da202 */ /* 0x000fc60000000f00 */
[----:B------:R-:W-:Y:S02]  /*1a40*/  @!P2 IMAD R11, R15, R11, R12 ;  /* 0x0000000b0f0ba224 */ /* 0x000fe400078e020c */
[----:B------:R-:W-:-:S04]  /*1a50*/  @!P2 IMAD.MOV.U32 R12, RZ, RZ, R6 ;  /* 0x000000ffff0ca224 */ /* 0x000fc800078e0006 */
[----:B------:R-:W-:-:S04]  /*1a60*/  @!P2 IMAD.WIDE.U32 R12, R15, R10, R12 ;  /* 0x0000000a0f0ca225 */ /* 0x000fc800078e000c */
[----:B------:R-:W-:Y:S01]  /*1a70*/  @!P2 IMAD.IADD R10, R13, 0x1, R11 ;  /* 0x000000010d0aa824 */ /* 0x000fe200078e020b */
[----:B0-----:R-:W-:Y:S01]  /*1a80*/  @!P2 LEA R34, P1, R12, R34, 0x1 ;  /* 0x000000220c22a211 */ /* 0x001fe200078208ff */
[----:B------:R-:W-:-:S03]  /*1a90*/  VIADD R15, R3, 0xa0 ;  /* 0x000000a0030f7836 */ /* 0x000fc60000000000 */
[----:B------:R-:W-:Y:S02]  /*1aa0*/  @!P2 LEA.HI.X R35, R12, R35, R10, 0x1, P1 ;  /* 0x000000230c23a211 */ /* 0x000fe400008f0c0a */
[----:B------:R-:W-:Y:S02]  /*1ab0*/  SHF.R.S32.HI R13, RZ, 0x1f, R15 ;  /* 0x0000001fff0d7819 */ /* 0x000fe4000001140f */
[----:B------:R-:W-:-:S04]  /*1ac0*/  ISETP.GE.U32.AND P1, PT, R15, UR8, PT ;  /* 0x000000080f007c0c */ /* 0x000fc8000bf26070 */
[----:B------:R-:W-:-:S13]  /*1ad0*/  ISETP.GE.AND.EX P2, PT, R13, UR9, PT, P1 ;  /* 0x000000090d007c0c */ /* 0x000fda000bf46310 */
[----:B------:R-:W0:Y:S01]  /*1ae0*/  @!P2 LDC.64 R10, c[0x0][0x3e0] ;  /* 0x0000f800ff0aab82 */ /* 0x000e220000000a00 */
[----:B------:R-:W-:-:S04]  /*1af0*/  @P2 LOP3.LUT R2, R2, 0x20, RZ, 0xfc, !PT ;  /* 0x0000002002022812 */ /* 0x000fc800078efcff */
[----:B------:R-:W-:-:S03]  /*1b00*/  LOP3.LUT R2, R2, 0xffffffef, RZ, 0xc0, !PT ;  /* 0xffffffef02027812 */ /* 0x000fc600078ec0ff */
[----:B------:R-:W1:Y:S01]  /*1b10*/  @!P2 LDC.64 R26, c[0x0][0x390] ;  /* 0x0000e400ff1aab82 */ /* 0x000e620000000a00 */
[----:B0-----:R-:W-:Y:S02]  /*1b20*/  @!P2 IMAD R12, R13, R10, RZ ;  /* 0x0000000a0d0ca224 */ /* 0x001fe400078e02ff */
[----:B------:R-:W-:Y:S02]  /*1b30*/  @!P2 IMAD.MOV.U32 R13, RZ, RZ, R9 ;  /* 0x000000ffff0da224 */ /* 0x000fe400078e0009 */
[----:B------:R-:W-:Y:S01]  /*1b40*/  @!P2 IMAD R11, R15, R11, R12 ;  /* 0x0000000b0f0ba224 */ /* 0x000fe200078e020c */
[----:B------:R-:W-:-:S05]  /*1b50*/  @!P2 MOV R12, R6 ;  /* 0x00000006000ca202 */ /* 0x000fca0000000f00 */
[----:B------:R-:W-:Y:S01]  /*1b60*/  @!P2 IMAD.WIDE.U32 R12, R15, R10, R12 ;  /* 0x0000000a0f0ca225 */ /* 0x000fe200078e000c */
[----:B------:R-:W-:-:S03]  /*1b70*/  IADD3 R15, PT, PT, R3, 0xa8, RZ ;  /* 0x000000a8030f7810 */ /* 0x000fc60007ffe0ff */
[----:B------:R-:W-:Y:S01]  /*1b80*/  @!P2 IMAD.IADD R10, R13, 0x1, R11 ;  /* 0x000000010d0aa824 */ /* 0x000fe200078e020b */
[C---:B-1----:R-:W-:Y:S02]  /*1b90*/  @!P2 LEA R26, P1, R12.reuse, R26, 0x1 ;  /* 0x0000001a0c1aa211 */ /* 0x042fe400078208ff */
[----:B------:R-:W-:Y:S02]  /*1ba0*/  SHF.R.S32.HI R13, RZ, 0x1f, R15 ;  /* 0x0000001fff0d7819 */ /* 0x000fe4000001140f */
[----:B------:R-:W-:Y:S02]  /*1bb0*/  @!P2 LEA.HI.X R27, R12, R27, R10, 0x1, P1 ;  /* 0x0000001b0c1ba211 */ /* 0x000fe400008f0c0a */
        /* <DEDUP_REMOVED lines=8> */
[----:B------:R-:W-:Y:S02]  /*1c40*/  @!P2 IMAD R11, R15, R11, R12 ;  /* 0x0000000b0f0ba224 */ /* 0x000fe400078e020c */
[----:B------:R-:W-:-:S04]  /*1c50*/  @!P2 IMAD.MOV.U32 R12, RZ, RZ, R6 ;  /* 0x000000ffff0ca224 */ /* 0x000fc800078e0006 */
[----:B------:R-:W-:-:S04]  /*1c60*/  @!P2 IMAD.WIDE.U32 R12, R15, R10, R12 ;  /* 0x0000000a0f0ca225 */ /* 0x000fc800078e000c */
[----:B------:R-:W-:Y:S01]  /*1c70*/  VIADD R15, R3, 0xb0 ;  /* 0x000000b0030f7836 */ /* 0x000fe20000000000 */
[----:B------:R-:W-:Y:S02]  /*1c80*/  @!P2 IADD3 R10, PT, PT, R13, R11, RZ ;  /* 0x0000000b0d0aa210 */ /* 0x000fe40007ffe0ff */
        /* <DEDUP_REMOVED lines=11> */
[----:B------:R-:W-:Y:S02]  /*1d40*/  @!P2 IMAD R11, R15, R11, R12 ;  /* 0x0000000b0f0ba224 */ /* 0x000fe400078e020c */
[----:B------:R-:W-:-:S04]  /*1d50*/  @!P2 IMAD.MOV.U32 R12, RZ, RZ, R6 ;  /* 0x000000ffff0ca224 */ /* 0x000fc800078e0006 */
[----:B------:R-:W-:Y:S01]  /*1d60*/  @!P2 IMAD.WIDE.U32 R12, R15, R10, R12 ;  /* 0x0000000a0f0ca225 */ /* 0x000fe200078e000c */
[----:B------:R-:W-:-:S03]  /*1d70*/  SHF.R.S32.HI R15, RZ, 0x1f, R19 ;  /* 0x0000001fff0f7819 */ /* 0x000fc60000011413 */
[----:B------:R-:W-:Y:S01]  /*1d80*/  @!P2 IMAD.IADD R10, R13, 0x1, R11 ;  /* 0x000000010d0aa824 */ /* 0x000fe200078e020b */
[----:B-1----:R-:W-:-:S04]  /*1d90*/  @!P2 LEA R30, P1, R12, R30, 0x1 ;  /* 0x0000001e0c1ea211 */ /* 0x002fc800078208ff */
        /* <DEDUP_REMOVED lines=27> */
[----:B------:R-:W-:Y:S01]  /*1f50*/  @!P2 IMAD.WIDE.U32 R14, R19, R10, R14 ;  /* 0x0000000a130ea225 */ /* 0x000fe200078e000e */
[----:B------:R-:W-:-:S04]  /*1f60*/  SHF.R.S32.HI R19, RZ, 0x1f, R20 ;  /* 0x0000001fff137819 */ /* 0x000fc80000011414 */
[----:B------:R-:W-:Y:S02]  /*1f70*/  @!P2 IADD3 R10, PT, PT, R15, R11, RZ ;  /* 0x0000000b0f0aa210 */ /* 0x000fe40007ffe0ff */
[----:B-1----:R-:W-:-:S04]  /*1f80*/  @!P2 LEA R58, P1, R14, R58, 0x1 ;  /* 0x0000003a0e3aa211 */ /* 0x002fc800078208ff */
[----:B------:R-:W-:Y:S02]  /*1f90*/  @!P2 LEA.HI.X R59, R14, R59, R10, 0x1, P1 ;  /* 0x0000003b0e3ba211 */ /* 0x000fe400008f0c0a */
[----:B------:R-:W-:-:S04]  /*1fa0*/  ISETP.GE.U32.AND P1, PT, R20, UR8, PT ;  /* 0x0000000814007c0c */ /* 0x000fc8000bf26070 */
[----:B------:R-:W-:-:S13]  /*1fb0*/  ISETP.GE.AND.EX P2, PT, R19, UR9, PT, P1 ;  /* 0x0000000913007c0c */ /* 0x000fda000bf46310 */
[----:B------:R-:W0:Y:S01]  /*1fc0*/  @!P2 LDC.64 R14, c[0x0][0x3e0] ;  /* 0x0000f800ff0eab82 */ /* 0x000e220000000a00 */
[----:B------:R-:W-:Y:S01]  /*1fd0*/  @!P2 IMAD.MOV.U32 R18, RZ, RZ, R6 ;  /* 0x000000ffff12a224 */ /* 0x000fe200078e0006 */
[----:B------:R-:W-:-:S04]  /*1fe0*/  @P2 LOP3.LUT R2, R2, 0x1, RZ, 0xfc, !PT ;  /* 0x0000000102022812 */ /* 0x000fc800078efcff */
[----:B------:R-:W-:Y:S02]  /*1ff0*/  LOP3.LUT R2, R2, 0xefffffff, RZ, 0xc0, !PT ;  /* 0xefffffff02027812 */ /* 0x000fe400078ec0ff */
[----:B------:R-:W2:Y:S01]  /*2000*/  @!P2 LDC.64 R10, c[0x0][0x390] ;  /* 0x0000e400ff0aab82 */ /* 0x000ea20000000a00 */
[----:B0-----:R-:W-:-:S04]  /*2010*/  @!P2 IMAD R19, R19, R14, RZ ;  /* 0x0000000e1313a224 */ /* 0x001fc800078e02ff */
[----:B------:R-:W-:Y:S01]  /*2020*/  @!P2 IMAD R15, R20, R15, R19 ;  /* 0x0000000f140fa224 */ /* 0x000fe200078e0213 */
[----:B------:R-:W-:-:S03]  /*2030*/  @!P2 MOV R19, R9 ;  /* 0x000000090013a202 */ /* 0x000fc60000000f00 */
[----:B------:R-:W-:-:S04]  /*2040*/  @!P2 IMAD.WIDE.U32 R18, R20, R14, R18 ;  /* 0x0000000e1412a225 */ /* 0x000fc800078e0012 */
[----:B------:R-:W-:Y:S01]  /*2050*/  @!P2 IMAD.IADD R15, R19, 0x1, R15 ;  /* 0x00000001130fa824 */ /* 0x000fe200078e020f */
[----:B--2---:R-:W-:Y:S01]  /*2060*/  @!P2 LEA R24, P1, R18, R10, 0x1 ;  /* 0x0000000a1218a211 */ /* 0x004fe200078208ff */
[----:B------:R-:W-:-:S03]  /*2070*/  VIADD R20, R3, 0xd0 ;  /* 0x000000d003147836 */ /* 0x000fc60000000000 */
[----:B------:R-:W-:Y:S02]  /*2080*/  @!P2 LEA.HI.X R25, R18, R11, R15, 0x1, P1 ;  /* 0x0000000b1219a211 */ /* 0x000fe400008f0c0f */
[----:B------:R-:W-:Y:S02]  /*2090*/  SHF.R.S32.HI R18, RZ, 0x1f, R20 ;  /* 0x0000001fff127819 */ /* 0x000fe40000011414 */
[----:B------:R-:W-:Y:S01]  /*20a0*/  ISETP.GE.U32.AND P1, PT, R20, UR8, PT ;  /* 0x0000000814007c0c */ /* 0x000fe2000bf26070 */
[----:B------:R-:W-:Y:S03]  /*20b0*/  @!P2 STL.64 [R1+0x230], R24 ;  /* 0x000230180100a387 */ /* 0x000fe60000100a00 */
[----:B------:R-:W-:-:S13]  /*20c0*/  ISETP.GE.AND.EX P2, PT, R18, UR9, PT, P1 ;  /* 0x0000000912007c0c */ /* 0x000fda000bf46310 */
[----:B------:R-:W0:Y:S01]  /*20d0*/  @!P2 LDC.64 R10, c[0x0][0x3e0] ;  /* 0x0000f800ff0aab82 */ /* 0x000e220000000a00 */
[----:B------:R-:W-:Y:S01]  /*20e0*/  @!P2 IMAD.MOV.U32 R19, RZ, RZ, R9 ;  /* 0x000000ffff13a224 */ /* 0x000fe200078e0009 */
[----:B------:R-:W-:-:S04]  /*20f0*/  @P2 LOP3.LUT R5, R5, 0x80000000, RZ, 0xfc, !PT ;  /* 0x8000000005052812 */ /* 0x000fc800078efcff */
[----:B------:R-:W-:Y:S02]  /*2100*/  LOP3.LUT R5, R5, 0xbfffffff, RZ, 0xc0, !PT ;  /* 0xbfffffff05057812 */ /* 0x000fe400078ec0ff */
[----:B------:R-:W1:Y:S01]  /*2110*/  @!P2 LDC.64 R14, c[0x0][0x390] ;  /* 0x0000e400ff0eab82 */ /* 0x000e620000000a00 */
[----:B0-----:R-:W-:-:S04]  /*2120*/  @!P2 IMAD R18, R18, R10, RZ ;  /* 0x0000000a1212a224 */ /* 0x001fc800078e02ff */
[----:B------:R-:W-:Y:S01]  /*2130*/  @!P2 IMAD R11, R20, R11, R18 ;  /* 0x0000000b140ba224 */ /* 0x000fe200078e0212 */
[----:B------:R-:W-:-:S05]  /*2140*/  @!P2 MOV R18, R6 ;  /* 0x000000060012a202 */ /* 0x000fca0000000f00 */
[----:B------:R-:W-:Y:S01]  /*2150*/  @!P2 IMAD.WIDE.U32 R18, R20, R10, R18 ;  /* 0x0000000a1412a225 */ /* 0x000fe200078e0012 */
[----:B------:R-:W-:-:S03]  /*2160*/  IADD3 R20, PT, PT, R3, 0xd8, RZ ;  /* 0x000000d803147810 */ /* 0x000fc60007ffe0ff */
[----:B------:R-:W-:Y:S01]  /*2170*/  @!P2 IMAD.IADD R11, R19, 0x1, R11 ;  /* 0x00000001130ba824 */ /* 0x000fe200078e020b */
[----:B-1----:R-:W-:-:S04]  /*2180*/  @!P2 LEA R22, P1, R18, R14, 0x1 ;  /* 0x0000000e1216a211 */ /* 0x002fc800078208ff */
[----:B------:R-:W-:Y:S02]  /*2190*/  @!P2 LEA.HI.X R23, R18, R15, R11, 0x1, P1 ;  /* 0x0000000f1217a211 */ /* 0x000fe400008f0c0b */
[----:B------:R-:W-:Y:S02]  /*21a0*/  SHF.R.S32.HI R18, RZ, 0x1f, R20 ;  /* 0x0000001fff127819 */ /* 0x000fe40000011414 */
[----:B------:R-:W-:Y:S01]  /*21b0*/  ISETP.GE.U32.AND P1, PT, R20, UR8, PT ;  /* 0x0000000814007c0c */ /* 0x000fe2000bf26070 */
[----:B------:R0:W-:Y:S03]  /*21c0*/  @!P2 STL.64 [R1+0x240], R22 ;  /* 0x000240160100a387 */ /* 0x0001e60000100a00 */
[----:B------:R-:W-:-:S13]  /*21d0*/  ISETP.GE.AND.EX P2, PT, R18, UR9, PT, P1 ;  /* 0x0000000912007c0c */ /* 0x000fda000bf46310 */
[----:B------:R-:W1:Y:S01]  /*21e0*/  @!P2 LDC.64 R10, c[0x0][0x3e0] ;  /* 0x0000f800ff0aab82 */ /* 0x000e620000000a00 */
[----:B------:R-:W-:Y:S01]  /*21f0*/  @!P2 IMAD.MOV.U32 R19, RZ, RZ, R9 ;  /* 0x000000ffff13a224 */ /* 0x000fe200078e0009 */
[----:B------:R-:W-:-:S04]  /*2200*/  @P2 LOP3.LUT R5, R5, 0x40000000, RZ, 0xfc, !PT ;  /* 0x4000000005052812 */ /* 0x000fc800078efcff */
[----:B------:R-:W-:Y:S02]  /*2210*/  LOP3.LUT R5, R5, 0xdfffffff, RZ, 0xc0, !PT ;  /* 0xdfffffff05057812 */ /* 0x000fe400078ec0ff */
[----:B------:R-:W0:Y:S01]  /*2220*/  @!P2 LDC.64 R14, c[0x0][0x390] ;  /* 0x0000e400ff0eab82 */ /* 0x000e220000000a00 */
[----:B-1----:R-:W-:-:S04]  /*2230*/  @!P2 IMAD R18, R18, R10, RZ ;  /* 0x0000000a1212a224 */ /* 0x002fc800078e02ff */
[----:B------:R-:W-:Y:S02]  /*2240*/  @!P2 IMAD R11, R20, R11, R18 ;  /* 0x0000000b140ba224 */ /* 0x000fe400078e0212 */
[----:B------:R-:W-:-:S04]  /*2250*/  @!P2 IMAD.MOV.U32 R18, RZ, RZ, R6 ;  /* 0x000000ffff12a224 */ /* 0x000fc800078e0006 */
[----:B------:R-:W-:-:S04]  /*2260*/  @!P2 IMAD.WIDE.U32 R18, R20, R10, R18 ;  /* 0x0000000a1412a225 */ /* 0x000fc800078e0012 */
[----:B------:R-:W-:Y:S01]  /*2270*/  VIADD R20, R3, 0xe0 ;  /* 0x000000e003147836 */ /* 0x000fe20000000000 */
[----:B------:R-:W-:Y:S02]  /*2280*/  @!P2 IADD3 R11, PT, PT, R19, R11, RZ ;  /* 0x0000000b130ba210 */ /* 0x000fe40007ffe0ff */
[----:B0-----:R-:W-:-:S04]  /*2290*/  @!P2 LEA R22, P1, R18, R14, 0x1 ;  /* 0x0000000e1216a211 */ /* 0x001fc800078208ff */
[----:B------:R-:W-:Y:S02]  /*22a0*/  @!P2 LEA.HI.X R23, R18, R15, R11, 0x1, P1 ;  /* 0x0000000f1217a211 */ /* 0x000fe400008f0c0b */
[----:B------:R-:W-:Y:S02]  /*22b0*/  SHF.R.S32.HI R18, RZ, 0x1f, R20 ;  /* 0x0000001fff127819 */ /* 0x000fe40000011414 */
[----:B------:R-:W-:Y:S01]  /*22c0*/  ISETP.GE.U32.AND P1, PT, R20, UR8, PT ;  /* 0x0000000814007c0c */ /* 0x000fe2000bf26070 */
[----:B------:R0:W-:Y:S03]  /*22d0*/  @!P2 STL.64 [R1+0x250], R22 ;  /* 0x000250160100a387 */ /* 0x0001e60000100a00 */
[----:B------:R-:W-:-:S13]  /*22e0*/  ISETP.GE.AND.EX P2, PT, R18, UR9, PT, P1 ;  /* 0x0000000912007c0c */ /* 0x000fda000bf46310 */
[----:B------:R-:W1:Y:S01]  /*22f0*/  @!P2 LDC.64 R10, c[0x0][0x3e0] ;  /* 0x0000f800ff0aab82 */ /* 0x000e620000000a00 */
[----:B------:R-:W-:Y:S02]  /*2300*/  @!P2 MOV R19, R9 ;  /* 0x000000090013a202 */ /* 0x000fe40000000f00 */
[----:B------:R-:W-:-:S04]  /*2310*/  @P2 LOP3.LUT R5, R5, 0x20000000, RZ, 0xfc, !PT ;  /* 0x2000000005052812 */ /* 0x000fc800078efcff */
[----:B------:R-:W-:Y:S01]  /*2320*/  LOP3.LUT R5, R5, 0xefffffff, RZ, 0xc0, !PT ;  /* 0xefffffff05057812 */ /* 0x000fe200078ec0ff */
[----:B------:R-:W0:Y:S01]  /*2330*/  @!P2 LDC.64 R14, c[0x0][0x390] ;  /* 0x0000e400ff0eab82 */ /* 0x000e220000000a00 */
[----:B-1----:R-:W-:-:S04]  /*2340*/  @!P2 IMAD R18, R18, R10, RZ ;  /* 0x0000000a1212a224 */ /* 0x002fc800078e02ff */
        /* <DEDUP_REMOVED lines=17> */
[----:B------:R-:W-:Y:S01]  /*2460*/  @!P2 IMAD R11, R20, R11, R18 ;  /* 0x0000000b140ba224 */ /* 0x000fe200078e0212 */
[----:B------:R-:W-:-:S05]  /*2470*/  @!P2 MOV R18, R6 ;  /* 0x000000060012a202 */ /* 0x000fca0000000f00 */
[----:B------:R-:W-:Y:S01]  /*2480*/  @!P2 IMAD.WIDE.U32 R18, R20, R10, R18 ;  /* 0x0000000a1412a225 */ /* 0x000fe200078e0012 */
[----:B------:R-:W-:-:S03]  /*2490*/  IADD3 R20, PT, PT, R3, 0xf0, RZ ;  /* 0x000000f003147810 */ /* 0x000fc60007ffe0ff */
[----:B------:R-:W-:Y:S01]  /*24a0*/  @!P2 IMAD.IADD R11, R19, 0x1, R11 ;  /* 0x00000001130ba824 */ /* 0x000fe200078e020b */
[----:B0-----:R-:W-:-:S04]  /*24b0*/  @!P2 LEA R22, P1, R18, R14, 0x1 ;  /* 0x0000000e1216a211 */ /* 0x001fc800078208ff */
        /* <DEDUP_REMOVED lines=196> */
[----:B------:R-:W2:Y:S01]  /*3100*/  @!P2 LDC.64 R10, c[0x0][0x390] ;  /* 0x0000e400ff0aab82 */ /* 0x000ea20000000a00 */
[----:B-1----:R-:W-:-:S04]  /*3110*/  @!P2 IMAD R18, R18, R14, RZ ;  /* 0x0000000e1212a224 */ /* 0x002fc800078e02ff */
[----:B------:R-:W-:Y:S01]  /*3120*/  @!P2 IMAD R15, R20, R15, R18 ;  /* 0x0000000f140fa224 */ /* 0x000fe200078e0212 */
[----:B------:R-:W-:-:S05]  /*3130*/  @!P2 MOV R18, R6 ;  /* 0x000000060012a202 */ /* 0x000fca0000000f00 */
[----:B------:R-:W-:Y:S01]  /*3140*/  @!P2 IMAD.WIDE.U32 R18, R20, R14, R18 ;  /* 0x0000000e1412a225 */ /* 0x000fe200078e0012 */
[----:B------:R-:W-:-:S03]  /*3150*/  IADD3 R20, PT, PT, R3, 0x150, RZ ;  /* 0x0000015003147810 */ /* 0x000fc60007ffe0ff */
[----:B------:R-:W-:Y:S01]  /*3160*/  @!P2 IMAD.IADD R15, R19, 0x1, R15 ;  /* 0x00000001130fa824 */ /* 0x000fe200078e020f */
[----:B--2---:R-:W-:-:S04]  /*3170*/  @!P2 LEA R64, P1, R18, R10, 0x1 ;  /* 0x0000000a1240a211 */ /* 0x004fc800078208ff */
[----:B------:R-:W-:Y:S02]  /*3180*/  @!P2 LEA.HI.X R65, R18, R11, R15, 0x1, P1 ;  /* 0x0000000b1241a211 */ /* 0x000fe400008f0c0f */
[----:B------:R-:W-:Y:S02]  /*3190*/  SHF.R.S32.HI R18, RZ, 0x1f, R20 ;  /* 0x0000001fff127819 */ /* 0x000fe40000011414 */
[----:B------:R-:W-:-:S04]  /*31a0*/  ISETP.GE.U32.AND P1, PT, R20, UR8, PT ;  /* 0x0000000814007c0c */ /* 0x000fc8000bf26070 */
        /* <DEDUP_REMOVED lines=174> */
[----:B0-----:R-:W-:-:S04]  /*3c90*/  @!P2 IMAD R18, R18, R10, RZ ;  /* 0x0000000a1212a224 */ /* 0x001fc800078e02ff */
[----:B------:R-:W-:Y:S02]  /*3ca0*/  @!P2 IMAD R11, R20, R11, R18 ;  /* 0x0000000b140ba224 */ /* 0x000fe400078e0212 */
[----:B------:R-:W-:-:S04]  /*3cb0*/  @!P2 IMAD.MOV.U32 R18, RZ, RZ, R6 ;  /* 0x000000ffff12a224 */ /* 0x000fc800078e0006 */
[----:B------:R-:W-:-:S04]  /*3cc0*/  @!P2 IMAD.WIDE.U32 R18, R20, R10, R18 ;  /* 0x0000000a1412a225 */ /* 0x000fc800078e0012 */
[----:B------:R-:W-:Y:S01]  /*3cd0*/  @!P2 IMAD.IADD R11, R19, 0x1, R11 ;  /* 0x00000001130ba824 */ /* 0x000fe200078e020b */
[----:B-1----:R-:W-:Y:S01]  /*3ce0*/  @!P2 LEA R24, P1, R18, R14, 0x1 ;  /* 0x0000000e1218a211 */ /* 0x002fe200078208ff */
        /* <DEDUP_REMOVED lines=43> */
[----:B------:R-:W2:Y:S01]  /*3fa0*/  @!P2 LDC.64 R14, c[0x0][0x390] ;  /* 0x0000e400ff0eab82 */ /* 0x000ea20000000a00 */
[----:B-1----:R-:W-:-:S04]  /*3fb0*/  @!P2 IMAD R18, R18, R10, RZ ;  /* 0x0000000a1212a224 */ /* 0x002fc800078e02ff */
[----:B------:R-:W-:Y:S02]  /*3fc0*/  @!P2 IMAD R11, R20, R11, R18 ;  /* 0x0000000b140ba224 */ /* 0x000fe400078e0212 */
[----:B------:R-:W-:-:S04]  /*3fd0*/  @!P2 IMAD.MOV.U32 R18, RZ, RZ, R6 ;  /* 0x000000ffff12a224 */ /* 0x000fc800078e0006 */
[----:B------:R-:W-:-:S04]  /*3fe0*/  @!P2 IMAD.WIDE.U32 R18, R20, R10, R18 ;  /* 0x0000000a1412a225 */ /* 0x000fc800078e0012 */
[----:B------:R-:W-:Y:S01]  /*3ff0*/  @!P2 IMAD.IADD R11, R19, 0x1, R11 ;  /* 0x00000001130ba824 */ /* 0x000fe200078e020b */
[----:B--2---:R-:W-:Y:S01]  /*4000*/  @!P2 LEA R66, P1, R18, R14, 0x1 ;  /* 0x0000000e1242a211 */ /* 0x004fe200078208ff */
[----:B------:R-:W-:-:S03]  /*4010*/  VIADD R20, R3, 0x1c0 ;  /* 0x000001c003147836 */ /* 0x000fc60000000000 */
        /* <DEDUP_REMOVED lines=19> */
[----:B------:R-:W-:Y:S03]  /*4150*/  @!P2 STL.64 [R1+0x130], R24 ;  /* 0x000130180100a387 */ /* 0x000fe60000100a00 */
[----:B------:R-:W-:-:S13]  /*4160*/  ISETP.GE.AND.EX P2, PT, R18, UR9, PT, P1 ;  /* 0x0000000912007c0c */ /* 0x000fda000bf46310 */
[----:B------:R-:W0:Y:S01]  /*4170*/  @!P2 LDC.64 R10, c[0x0][0x3e0] ;  /* 0x0000f800ff0aab82 */ /* 0x000e220000000a00 */
[----:B------:R-:W-:Y:S01]  /*4180*/  @!P2 IMAD.MOV.U32 R19, RZ, RZ, R9 ;  /* 0x000000ffff13a224 */ /* 0x000fe200078e0009 */
[----:B------:R-:W-:-:S06]  /*4190*/  @P2 LOP3.LUT R5, R5, 0x1, RZ, 0xfc, !PT ;  /* 0x0000000105052812 */ /* 0x000fcc00078efcff */
[----:B------:R-:W1:Y:S01]  /*41a0*/  @!P2 LDC.64 R14, c[0x0][0x390] ;  /* 0x0000e400ff0eab82 */ /* 0x000e620000000a00 */
[----:B0-----:R-:W-:-:S04]  /*41b0*/  @!P2 IMAD R18, R18, R10, RZ ;  /* 0x0000000a1212a224 */ /* 0x001fc800078e02ff */
[----:B------:R-:W-:Y:S02]  /*41c0*/  @!P2 IMAD R11, R20, R11, R18 ;  /* 0x0000000b140ba224 */ /* 0x000fe400078e0212 */
[----:B------:R-:W-:-:S04]  /*41d0*/  @!P2 IMAD.MOV.U32 R18, RZ, RZ, R6 ;  /* 0x000000ffff12a224 */ /* 0x000fc800078e0006 */
[----:B------:R-:W-:-:S05]  /*41e0*/  @!P2 IMAD.WIDE.U32 R18, R20, R10, R18 ;  /* 0x0000000a1412a225 */ /* 0x000fca00078e0012 */
[----:B------:R-:W-:Y:S02]  /*41f0*/  @!P2 IADD3 R11, PT, PT, R19, R11, RZ ;  /* 0x0000000b130ba210 */ /* 0x000fe40007ffe0ff */
[----:B-1----:R-:W-:-:S04]  /*4200*/  @!P2 LEA R14, P1, R18, R14, 0x1 ;  /* 0x0000000e120ea211 */ /* 0x002fc800078208ff */
[----:B------:R-:W-:-:S05]  /*4210*/  @!P2 LEA.HI.X R15, R18, R15, R11, 0x1, P1 ;  /* 0x0000000f120fa211 */ /* 0x000fca00008f0c0b */
[----:B------:R0:W-:Y:S02]  /*4220*/  STL.64 [R1+0x2d0], R14 ;  /* 0x0002d00e01007387 */ /* 0x0001e40000100a00 */
[----:B0-----:R-:W-:Y:S01]  /*4230*/  IMAD.MOV.U32 R14, RZ, RZ, R22 ;  /* 0x000000ffff0e7224 */ /* 0x001fe200078e0016 */
[----:B------:R-:W-:Y:S01]  /*4240*/  IADD3 R22, PT, PT, R3, 0x1d0, RZ ;  /* 0x000001d003167810 */ /* 0x000fe20007ffe0ff */
[----:B------:R-:W-:-:S03]  /*4250*/  IMAD.MOV.U32 R15, RZ, RZ, R23 ;  /* 0x000000ffff0f7224 */ /* 0x000fc600078e0017 */
[----:B------:R-:W-:Y:S02]  /*4260*/  SHF.R.S32.HI R20, RZ, 0x1f, R22 ;  /* 0x0000001fff147819 */ /* 0x000fe40000011416 */
[----:B------:R-:W-:-:S04]  /*4270*/  ISETP.GE.U32.AND P1, PT, R22, UR8, PT ;  /* 0x0000000816007c0c */ /* 0x000fc8000bf26070 */
        /* <DEDUP_REMOVED lines=8> */
[----:B------:R-:W-:-:S04]  /*4300*/  @!P1 IMAD.WIDE.U32 R20, R22, R18, R20 ;  /* 0x0000001216149225 */ /* 0x000fc800078e0014 */
[----:B------:R-:W-:Y:S01]  /*4310*/  VIADD R22, R3, 0x1d8 ;  /* 0x000001d803167836 */ /* 0x000fe20000000000 */
[----:B------:R-:W-:Y:S02]  /*4320*/  @!P1 IADD3 R19, PT, PT, R21, R19, RZ ;  /* 0x0000001315139210 */ /* 0x000fe40007ffe0ff */
[----:B-1----:R-:W-:-:S04]  /*4330*/  @!P1 LEA R10, P2, R20, R10, 0x1 ;  /* 0x0000000a140a9211 */ /* 0x002fc800078408ff */
[----:B------:R-:W-:Y:S02]  /*4340*/  @!P1 LEA.HI.X R11, R20, R11, R19, 0x1, P2 ;  /* 0x0000000b140b9211 */ /* 0x000fe400010f0c13 */
[----:B------:R-:W-:Y:S02]  /*4350*/  SHF.R.S32.HI R20, RZ, 0x1f, R22 ;  /* 0x0000001fff147819 */ /* 0x000fe40000011416 */
[----:B------:R-:W-:Y:S01]  /*4360*/  ISETP.GE.U32.AND P2, PT, R22, UR8, PT ;  /* 0x0000000816007c0c */ /* 0x000fe2000bf46070 */
[----:B------:R0:W-:Y:S01]  /*4370*/  STL.64 [R1+0x2d8], R10 ;  /* 0x0002d80a01007387 */ /* 0x0001e20000100a00 */
[----:B------:R-:W-:Y:S02]  /*4380*/  LOP3.LUT P1, RZ, R2, 0x400000, RZ, 0xc0, !PT ;  /* 0x0040000002ff7812 */ /* 0x000fe4000782c0ff */
[----:B------:R-:W-:Y:S02]  /*4390*/  ISETP.GE.AND.EX P2, PT, R20, UR9, PT, P2 ;  /* 0x0000000914007c0c */ /* 0x000fe4000bf46320 */
[----:B------:R-:W-:Y:S01]  /*43a0*/  LOP3.LUT R2, R2, 0xf7ffffff, RZ, 0xc0, !PT ;  /* 0xf7ffffff02027812 */ /* 0x000fe200078ec0ff */
[----:B0-----:R-:W-:-:S10]  /*43b0*/  VIADD R10, R3, 0x1f0 ;  /* 0x000001f0030a7836 */ /* 0x001fd40000000000 */
[----:B------:R-:W0:Y:S01]  /*43c0*/  @!P2 LDC.64 R18, c[0x0][0x3e0] ;  /* 0x0000f800ff12ab82 */ /* 0x000e220000000a00 */
[----:B------:R-:W-:Y:S02]  /*43d0*/  @!P2 MOV R21, R9 ;  /* 0x000000090015a202 */ /* 0x000fe40000000f00 */
[----:B------:R-:W-:-:S05]  /*43e0*/  @P2 LOP3.LUT R2, R2, 0x8000000, RZ, 0xfc, !PT ;  /* 0x0800000002022812 */ /* 0x000fca00078efcff */
[----:B------:R-:W1:Y:S01]  /*43f0*/  @!P2 LDC.64 R24, c[0x0][0x390] ;  /* 0x0000e400ff18ab82 */ /* 0x000e620000000a00 */
[----:B0-----:R-:W-:-:S04]  /*4400*/  @!P2 IMAD R20, R20, R18, RZ ;  /* 0x000000121414a224 */ /* 0x001fc800078e02ff */
[----:B------:R-:W-:Y:S02]  /*4410*/  @!P2 IMAD R19, R22, R19, R20 ;  /* 0x000000131613a224 */ /* 0x000fe400078e0214 */
[----:B------:R-:W-:-:S04]  /*4420*/  @!P2 IMAD.MOV.U32 R20, RZ, RZ, R6 ;  /* 0x000000ffff14a224 */ /* 0x000fc800078e0006 */
[----:B------:R-:W-:-:S04]  /*4430*/  @!P2 IMAD.WIDE.U32 R20, R22, R18, R20 ;  /* 0x000000121614a225 */ /* 0x000fc800078e0014 */
[----:B------:R-:W-:Y:S01]  /*4440*/  @!P2 IMAD.IADD R19, R21, 0x1, R19 ;  /* 0x000000011513a824 */ /* 0x000fe200078e0213 */
[----:B-1----:R-:W-:-:S04]  /*4450*/  @!P2 LEA R24, P3, R20, R24, 0x1 ;  /* 0x000000181418a211 */ /* 0x002fc800078608ff */
[----:B------:R-:W-:Y:S02]  /*4460*/  @!P2 LEA.HI.X R25, R20, R25, R19, 0x1, P3 ;  /* 0x000000191419a211 */ /* 0x000fe400018f0c13 */
[----:B------:R-:W-:Y:S02]  /*4470*/  ISETP.GE.U32.AND P3, PT, R60, UR8, PT ;  /* 0x000000083c007c0c */ /* 0x000fe4000bf66070 */
[C---:B------:R-:W-:Y:S01]  /*4480*/  LOP3.LUT P2, RZ, R2.reuse, 0x200000, RZ, 0xc0, !PT ;  /* 0x0020000002ff7812 */ /* 0x040fe2000784c0ff */
[----:B------:R0:W-:Y:S01]  /*4490*/  STL.64 [R1+0x2e0], R24 ;  /* 0x0002e01801007387 */ /* 0x0001e20000100a00 */
[----:B------:R-:W-:Y:S02]  /*44a0*/  ISETP.GE.AND.EX P3, PT, R61, UR9, PT, P3 ;  /* 0x000000093d007c0c */ /* 0x000fe4000bf66330 */
[----:B------:R-:W-:Y:S01]  /*44b0*/  LOP3.LUT R2, R2, 0xdfffffff, RZ, 0xc0, !PT ;  /* 0xdfffffff02027812 */ /* 0x000fe200078ec0ff */
[----:B0-----:R-:W-:Y:S01]  /*44c0*/  IMAD.MOV.U32 R24, RZ, RZ, R14 ;  /* 0x000000ffff187224 */ /* 0x001fe200078e000e */
[----:B------:R-:W-:Y:S01]  /*44d0*/  MOV R25, R15 ;  /* 0x0000000f00197202 */ /* 0x000fe20000000f00 */
[----:B------:R-:W-:Y:S01]  /*44e0*/  IMAD.MOV.U32 R15, RZ, RZ, R67 ;  /* 0x000000ffff0f7224 */ /* 0x000fe200078e0043 */
[----:B------:R-:W-:-:S07]  /*44f0*/  MOV R14, R66 ;  /* 0x00000042000e7202 */ /* 0x000fce0000000f00 */
[----:B------:R-:W0:Y:S01]  /*4500*/  @!P3 LDC.64 R18, c[0x0][0x3e0] ;  /* 0x0000f800ff12bb82 */ /* 0x000e220000000a00 */
[----:B------:R-:W2:Y:S01]  /*4510*/  LDL.LU.64 R66, [R1+0x120] ;  /* 0x0001200001427983 */ /* 0x000ea20000300a00 */
[----:B------:R-:W-:Y:S01]  /*4520*/  @!P3 MOV R22, R6 ;  /* 0x000000060016b202 */ /* 0x000fe20000000f00 */
[----:B------:R-:W-:Y:S01]  /*4530*/  @!P3 IMAD.MOV.U32 R23, RZ, RZ, R9 ;  /* 0x000000ffff17b224 */ /* 0x000fe200078e0009 */
[----:B------:R-:W-:-:S04]  /*4540*/  @P3 LOP3.LUT R2, R2, 0x20000000, RZ, 0xfc, !PT ;  /* 0x2000000002023812 */ /* 0x000fc800078efcff */
[----:B------:R-:W1:Y:S01]  /*4550*/  @!P3 LDC.64 R20, c[0x0][0x390] ;  /* 0x0000e400ff14bb82 */ /* 0x000e620000000a00 */
[----:B------:R-:W-:Y:S01]  /*4560*/  LOP3.LUT R2, R2, 0xbfffffff, RZ, 0xc0, !PT ;  /* 0xbfffffff02027812 */ /* 0x000fe200078ec0ff */
[----:B0-----:R-:W-:-:S04]  /*4570*/  @!P3 IMAD R61, R61, R18, RZ ;  /* 0x000000123d3db224 */ /* 0x001fc800078e02ff */
[C---:B------:R-:W-:Y:S02]  /*4580*/  @!P3 IMAD R61, R60.reuse, R19, R61 ;  /* 0x000000133c3db224 */ /* 0x040fe400078e023d */
[----:B------:R-:W-:Y:S01]  /*4590*/  @!P3 IMAD.WIDE.U32 R18, R60, R18, R22 ;  /* 0x000000123c12b225 */ /* 0x000fe200078e0016 */
[----:B------:R-:W-:-:S03]  /*45a0*/  SHF.R.S32.HI R60, RZ, 0x1f, R62 ;  /* 0x0000001fff3c7819 */ /* 0x000fc6000001143e */
[----:B------:R-:W-:Y:S01]  /*45b0*/  @!P3 IMAD.IADD R19, R19, 0x1, R61 ;  /* 0x000000011313b824 */ /* 0x000fe200078e023d */
[----:B-1----:R-:W-:-:S04]  /*45c0*/  @!P3 LEA R20, P4, R18, R20, 0x1 ;  /* 0x000000141214b211 */ /* 0x002fc800078808ff */
[----:B------:R-:W-:Y:S02]  /*45d0*/  @!P3 LEA.HI.X R21, R18, R21, R19, 0x1, P4 ;  /* 0x000000151215b211 */ /* 0x000fe400020f0c13 */
[----:B------:R-:W-:-:S03]  /*45e0*/  ISETP.GE.U32.AND P4, PT, R62, UR8, PT ;  /* 0x000000083e007c0c */ /* 0x000fc6000bf86070 */
[----:B------:R0:W-:Y:S01]  /*45f0*/  STL.64 [R1+0x2e8], R20 ;  /* 0x0002e81401007387 */ /* 0x0001e20000100a00 */
[----:B------:R-:W-:Y:S02]  /*4600*/  ISETP.GE.AND.EX P4, PT, R60, UR9, PT, P4 ;  /* 0x000000093c007c0c */ /* 0x000fe4000bf86340 */
[----:B0-----:R-:W-:Y:S01]  /*4610*/  MOV R21, R51 ;  /* 0x0000003300157202 */ /* 0x001fe20000000f00 */
[----:B------:R-:W-:-:S10]  /*4620*/  IMAD.MOV.U32 R20, RZ, RZ, R50 ;  /* 0x000000ffff147224 */ /* 0x000fd400078e0032 */
[----:B------:R-:W0:Y:S01]  /*4630*/  @!P4 LDC.64 R18, c[0x0][0x3e0] ;  /* 0x0000f800ff12cb82 */ /* 0x000e220000000a00 */
[----:B------:R-:W-:Y:S01]  /*4640*/  @!P4 IMAD.MOV.U32 R61, RZ, RZ, R9 ;  /* 0x000000ffff3dc224 */ /* 0x000fe200078e0009 */
[----:B------:R-:W-:-:S06]  /*4650*/  @P4 LOP3.LUT R2, R2, 0x40000000, RZ, 0xfc, !PT ;  /* 0x4000000002024812 */ /* 0x000fcc00078efcff */
[----:B------:R-:W1:Y:S01]  /*4660*/  @!P4 LDC.64 R22, c[0x0][0x390] ;  /* 0x0000e400ff16cb82 */ /* 0x000e620000000a00 */
[----:B0-----:R-:W-:-:S04]  /*4670*/  @!P4 IMAD R60, R60, R18, RZ ;  /* 0x000000123c3cc224 */ /* 0x001fc800078e02ff */
[----:B------:R-:W-:Y:S02]  /*4680*/  @!P4 IMAD R63, R62, R19, R60 ;  /* 0x000000133e3fc224 */ /* 0x000fe400078e023c */
[----:B------:R-:W-:-:S04]  /*4690*/  @!P4 IMAD.MOV.U32 R60, RZ, RZ, R6 ;  /* 0x000000ffff3cc224 */ /* 0x000fc800078e0006 */
[----:B------:R-:W-:Y:S01]  /*46a0*/  @!P4 IMAD.WIDE.U32 R18, R62, R18, R60 ;  /* 0x000000123e12c225 */ /* 0x000fe200078e003c */
[----:B------:R-:W-:-:S04]  /*46b0*/  SHF.R.S32.HI R62, RZ, 0x1f, R10 ;  /* 0x0000001fff3e7819 */ /* 0x000fc8000001140a */
[----:B------:R-:W-:Y:S02]  /*46c0*/  @!P4 IADD3 R19, PT, PT, R19, R63, RZ ;  /* 0x0000003f1313c210 */ /* 0x000fe40007ffe0ff */
[----:B-1----:R-:W-:-:S04]  /*46d0*/  @!P4 LEA R22, P5, R18, R22, 0x1 ;  /* 0x000000161216c211 */ /* 0x002fc800078a08ff */
[----:B------:R-:W-:Y:S02]  /*46e0*/  @!P4 LEA.HI.X R23, R18, R23, R19, 0x1, P5 ;  /* 0x000000171217c211 */ /* 0x000fe400028f0c13 */
[----:B------:R-:W-:-:S03]  /*46f0*/  ISETP.GE.U32.AND P5, PT, R10, UR8, PT ;  /* 0x000000080a007c0c */ /* 0x000fc6000bfa6070 */
[----:B------:R0:W-:Y:S01]  /*4700*/  STL.64 [R1+0x2f0], R22 ;  /* 0x0002f01601007387 */ /* 0x0001e20000100a00 */
[----:B------:R-:W-:-:S13]  /*4710*/  ISETP.GE.AND.EX P5, PT, R62, UR9, PT, P5 ;  /* 0x000000093e007c0c */ /* 0x000fda000bfa6350 */
[----:B------:R-:W1:Y:S01]  /*4720*/  @!P5 LDC.64 R60, c[0x0][0x3e0] ;  /* 0x0000f800ff3cdb82 */ /* 0x000e620000000a00 */
[----:B------:R-:W-:-:S07]  /*4730*/  @!P5 MOV R63, R9 ;  /* 0x00000009003fd202 */ /* 0x000fce0000000f00 */
[----:B------:R-:W3:Y:S01]  /*4740*/  @!P5 LDC.64 R18, c[0x0][0x390] ;  /* 0x0000e400ff12db82 */ /* 0x000ee20000000a00 */
[----:B0-----:R-:W-:Y:S02]  /*4750*/  VIADD R23, R3, 0x1f8 ;  /* 0x000001f803177836 */ /* 0x001fe40000000000 */
[----:B-1----:R-:W-:-:S04]  /*4760*/  @!P5 IMAD R62, R62, R60, RZ ;  /* 0x0000003c3e3ed224 */ /* 0x002fc800078e02ff */
[----:B------:R-:W-:Y:S02]  /*4770*/  @!P5 IMAD R11, R10, R61, R62 ;  /* 0x0000003d0a0bd224 */ /* 0x000fe400078e023e */
[----:B------:R-:W-:-:S04]  /*4780*/  @!P5 IMAD.MOV.U32 R62, RZ, RZ, R6 ;  /* 0x000000ffff3ed224 */ /* 0x000fc800078e0006 */
[----:B------:R-:W-:-:S04]  /*4790*/  @!P5 IMAD.WIDE.U32 R60, R10, R60, R62 ;  /* 0x0000003c0a3cd225 */ /* 0x000fc800078e003e */
[----:B------:R-:W-:Y:S01]  /*47a0*/  @!P5 IMAD.IADD R61, R61, 0x1, R11 ;  /* 0x000000013d3dd824 */ /* 0x000fe200078e020b */
[C---:B---3--:R-:W-:Y:S01]  /*47b0*/  @!P5 LEA R18, P6, R60.reuse, R18, 0x1 ;  /* 0x000000123c12d211 */ /* 0x048fe200078c08ff */
[----:B------:R-:W-:Y:S01]  /*47c0*/  IMAD.MOV.U32 R10, RZ, RZ, R68 ;  /* 0x000000ffff0a7224 */ /* 0x000fe200078e0044 */
[----:B------:R-:W-:Y:S01]  /*47d0*/  SHF.R.S32.HI R22, RZ, 0x1f, R23 ;  /* 0x0000001fff167819 */ /* 0x000fe20000011417 */
[----:B------:R-:W-:Y:S01]  /*47e0*/  IMAD.MOV.U32 R11, RZ, RZ, R69 ;  /* 0x000000ffff0b7224 */ /* 0x000fe200078e0045 */
[----:B------:R-:W-:Y:S01]  /*47f0*/  @!P5 LEA.HI.X R19, R60, R19, R61, 0x1, P6 ;  /* 0x000000133c13d211 */ /* 0x000fe200030f0c3d */
[----:B------:R-:W3:Y:S01]  /*4800*/  LDL.LU.64 R68, [R1+0x110] ;  /* 0x0001100001447983 */ /* 0x000ee20000300a00 */
[----:B------:R-:W-:-:S04]  /*4810*/  ISETP.GE.U32.AND P6, PT, R23, UR8, PT ;  /* 0x0000000817007c0c */ /* 0x000fc8000bfc6070 */
[----:B------:R-:W-:-:S13]  /*4820*/  ISETP.GE.AND.EX P6, PT, R22, UR9, PT, P6 ;  /* 0x0000000916007c0c */ /* 0x000fda000bfc6360 */
[----:B------:R-:W0:Y:S08]  /*4830*/  @!P6 LDC.64 R62, c[0x0][0x3e0] ;  /* 0x0000f800ff3eeb82 */ /* 0x000e300000000a00 */
[----:B------:R-:W1:Y:S01]  /*4840*/  @!P6 LDC.64 R60, c[0x0][0x390] ;  /* 0x0000e400ff3ceb82 */ /* 0x000e620000000a00 */
[----:B------:R-:W-:Y:S01]  /*4850*/  @!P6 MOV R51, R9 ;  /* 0x000000090033e202 */ /* 0x000fe20000000f00 */
[----:B------:R-:W-:Y:S01]  /*4860*/  @!P6 IMAD.MOV.U32 R50, RZ, RZ, R6 ;  /* 0x000000ffff32e224 */ /* 0x000fe200078e0006 */
[----:B------:R-:W-:Y:S01]  /*4870*/  LOP3.LUT R2, R2, 0x7fffffff, RZ, 0xc0, !PT ;  /* 0x7fffffff02027812 */ /* 0x000fe200078ec0ff */
[----:B0-----:R-:W-:-:S04]  /*4880*/  @!P6 IMAD R22, R22, R62, RZ ;  /* 0x0000003e1616e224 */ /* 0x001fc800078e02ff */
[C---:B------:R-:W-:Y:S02]  /*4890*/  @!P6 IMAD R22, R23.reuse, R63, R22 ;  /* 0x0000003f1716e224 */ /* 0x040fe400078e0216 */
[----:B------:R-:W-:Y:S01]  /*48a0*/  @!P6 IMAD.WIDE.U32 R62, R23, R62, R50 ;  /* 0x0000003e173ee225 */ /* 0x000fe200078e0032 */
[----:B------:R-:W-:Y:S01]  /*48b0*/  MOV R23, R65 ;  /* 0x0000004100177202 */ /* 0x000fe20000000f00 */
[----:B------:R-:W4:Y:S02]  /*48c0*/  LDL.LU.64 R50, [R1+0x380] ;  /* 0x0003800001327983 */ /* 0x000f240000300a00 */
[----:B------:R-:W-:Y:S02]  /*48d0*/  @!P6 IMAD.IADD R63, R63, 0x1, R22 ;  /* 0x000000013f3fe824 */ /* 0x000fe400078e0216 */
[----:B------:R-:W-:Y:S01]  /*48e0*/  IMAD.MOV.U32 R22, RZ, RZ, R64 ;  /* 0x000000ffff167224 */ /* 0x000fe200078e0040 */
[----:B-1----:R-:W-:Y:S02]  /*48f0*/  @!P6 LEA R64, P3, R62, R60, 0x1 ;  /* 0x0000003c3e40e211 */ /* 0x002fe400078608ff */
[----:B------:R-:W-:-:S02]  /*4900*/  @P5 LOP3.LUT R2, R2, 0x80000000, RZ, 0xfc, !PT ;  /* 0x8000000002025812 */ /* 0x000fc400078efcff */
[----:B------:R-:W-:Y:S02]  /*4910*/  @!P6 LEA.HI.X R65, R62, R61, R63, 0x1, P3 ;  /* 0x0000003d3e41e211 */ /* 0x000fe400018f0c3f */
[----:B------:R-:W-:-:S03]  /*4920*/  @P6 LOP3.LUT R0, R0, 0x1, RZ, 0xfc, !PT ;  /* 0x0000000100006812 */ /* 0x000fc600078efcff */
[----:B------:R0:W-:Y:S01]  /*4930*/  @!P6 STL.64 [R1+0x260], R64 ;  /* 0x000260400100e387 */ /* 0x0001e20000100a00 */
[C---:B------:R-:W-:Y:S01]  /*4940*/  LOP3.LUT P6, RZ, R2.reuse, 0x1000000, RZ, 0xc0, !PT ;  /* 0x0100000002ff7812 */ /* 0x040fe200078cc0ff */
[----:B------:R-:W-:Y:S01]  /*4950*/  IMAD.MOV.U32 R60, RZ, RZ, RZ ;  /* 0x000000ffff3c7224 */ /* 0x000fe200078e00ff */
[----:B------:R-:W-:Y:S02]  /*4960*/  PRMT R61, RZ, 0x7610, R61 ;  /* 0x00007610ff3d7816 */ /* 0x000fe4000000003d */
[----:B------:R-:W-:Y:S02]  /*4970*/  LOP3.LUT P5, RZ, R2, 0x800000, RZ, 0xc0, !PT ;  /* 0x0080000002ff7812 */ /* 0x000fe400078ac0ff */
[----:B------:R-:W-:Y:S02]  /*4980*/  PRMT R62, RZ, 0x7610, R62 ;  /* 0x00007610ff3e7816 */ /* 0x000fe4000000003e */
[----:B------:R-:W-:Y:S01]  /*4990*/  PRMT R4, RZ, 0x7610, R4 ;  /* 0x00007610ff047816 */ /* 0x000fe20000000004 */
[----:B0-----:R-:W4:Y:S04]  /*49a0*/  LDL.LU.64 R64, [R1+0x378] ;  /* 0x0003780001407983 */ /* 0x001f280000300a00 */
[----:B--2---:R-:W2:Y:S04]  /*49b0*/  @!P6 LDG.E R60, desc[UR6][R66.64] ;  /* 0x00000006423ce981 */ /* 0x004ea8000c1e1900 */
[----:B------:R-:W4:Y:S01]  /*49c0*/  LDL.LU.64 R66, [R1+0x370] ;  /* 0x0003700001427983 */ /* 0x000f220000300a00 */
[----:B--2---:R-:W-:-:S05]  /*49d0*/  @!P6 PRMT R61, R60, 0x7632, R61 ;  /* 0x000076323c3de816 */ /* 0x004fca000000003d */
[----:B------:R0:W-:Y:S02]  /*49e0*/  STL.S16 [R1+0x11c], R61 ;  /* 0x00011c3d01007387 */ /* 0x0001e40000100600 */
[----:B0-----:R-:W-:-:S06]  /*49f0*/  IMAD.MOV.U32 R61, RZ, RZ, RZ ;  /* 0x000000ffff3d7224 */ /* 0x001fcc00078e00ff */
[----:B---3--:R-:W2:Y:S04]  /*4a00*/  @!P5 LDG.E R61, desc[UR6][R68.64] ;  /* 0x00000006443dd981 */ /* 0x008ea8000c1e1900 */
[----:B------:R-:W3:Y:S01]  /*4a10*/  LDL.LU.64 R68, [R1+0x360] ;  /* 0x0003600001447983 */ /* 0x000ee20000300a00 */
[----:B------:R-:W-:-:S05]  /*4a20*/  @!P6 PRMT R4, R60, 0x7610, R4 ;  /* 0x000076103c04e816 */ /* 0x000fca0000000004 */
[----:B------:R0:W-:Y:S04]  /*4a30*/  STL.S16 [R1+0x118], R4 ;  /* 0x0001180401007387 */ /* 0x0001e80000100600 */
[----:B0-----:R-:W4:Y:S01]  /*4a40*/  LDL.LU R4, [R1+0x368] ;  /* 0x0003680001047983 */ /* 0x001f220000300800 */
[----:B--2---:R-:W-:-:S05]  /*4a50*/  @!P5 PRMT R62, R61, 0x7610, R62 ;  /* 0x000076103d3ed816 */ /* 0x004fca000000003e */
[----:B------:R0:W-:Y:S02]  /*4a60*/  STL.S16 [R1+0x114], R62 ;  /* 0x0001143e01007387 */ /* 0x0001e40000100600 */
[----:B0-----:R-:W-:-:S06]  /*4a70*/  HFMA2 R62, -RZ, RZ, 0, 0 ;  /* 0x00000000ff3e7431 */ /* 0x001fcc00000001ff */
[----:B---3--:R0:W2:Y:S02]  /*4a80*/  @!P1 LDG.E R62, desc[UR6][R68.64] ;  /* 0x00000006443e9981 */ /* 0x0080a4000c1e1900 */
[----:B0-----:R-:W-:Y:S02]  /*4a90*/  PRMT R68, RZ, 0x7610, R68 ;  /* 0x00007610ff447816 */ /* 0x001fe40000000044 */
[----:B----4-:R-:W-:Y:S02]  /*4aa0*/  PRMT R4, RZ, 0x7610, R4 ;  /* 0x00007610ff047816 */ /* 0x010fe40000000004 */
[----:B--2---:R-:W-:-:S05]  /*4ab0*/  @!P1 PRMT R68, R62, 0x7632, R68 ;  /* 0x000076323e449816 */ /* 0x004fca0000000044 */
[----:B------:R0:W-:Y:S02]  /*4ac0*/  STL.S16 [R1+0x120], R68 ;  /* 0x0001204401007387 */ /* 0x0001e40000100600 */
[----:B0-----:R-:W-:-:S06]  /*4ad0*/  IMAD.MOV.U32 R68, RZ, RZ, RZ ;  /* 0x000000ffff447224 */ /* 0x001fcc00078e00ff */
[----:B------:R0:W2:Y:S01]  /*4ae0*/  @!P2 LDG.E R68, desc[UR6][R66.64] ;  /* 0x000000064244a981 */ /* 0x0000a2000c1e1900 */
[----:B------:R-:W-:-:S05]  /*4af0*/  @!P1 PRMT R4, R62, 0x7610, R4 ;  /* 0x000076103e049816 */ /* 0x000fca0000000004 */
[----:B------:R1:W-:Y:S04]  /*4b00*/  STL.S16 [R1+0x110], R4 ;  /* 0x0001100401007387 */ /* 0x0003e80000100600 */
[----:B-1----:R-:W3:Y:S01]  /*4b10*/  LDL.LU R4, [R1+0x35c] ;  /* 0x00035c0001047983 */ /* 0x002ee20000300800 */
[----:B0-----:R-:W-:Y:S02]  /*4b20*/  PRMT R66, RZ, 0x7610, R66 ;  /* 0x00007610ff427816 */ /* 0x001fe40000000042 */
[----:B------:R-:W-:Y:S02]  /*4b30*/  LOP3.LUT P4, RZ, R2, 0x100000, RZ, 0xc0, !PT ;  /* 0x0010000002ff7812 */ /* 0x000fe4000788c0ff */
[----:B--2---:R-:W-:-:S05]  /*4b40*/  @!P2 PRMT R66, R68, 0x7632, R66 ;  /* 0x000076324442a816 */ /* 0x004fca0000000042 */
[----:B------:R0:W-:Y:S02]  /*4b50*/  STL.S16 [R1+0x128], R66 ;  /* 0x0001284201007387 */ /* 0x0001e40000100600 */
[----:B0-----:R-:W-:-:S06]  /*4b60*/  IMAD.MOV.U32 R66, RZ, RZ, RZ ;  /* 0x000000ffff427224 */ /* 0x001fcc00078e00ff */
[----:B------:R0:W2:Y:S01]  /*4b70*/  @!P4 LDG.E R66, desc[UR6][R64.64] ;  /* 0x000000064042c981 */ /* 0x0000a2000c1e1900 */
[----:B---3--:R-:W-:-:S04]  /*4b80*/  PRMT R4, RZ, 0x7610, R4 ;  /* 0x00007610ff047816 */ /* 0x008fc80000000004 */
[----:B------:R-:W-:-:S05]  /*4b90*/  @!P2 PRMT R4, R68, 0x7610, R4 ;  /* 0x000076104404a816 */ /* 0x000fca0000000004 */
[----:B------:R1:W-:Y:S04]  /*4ba0*/  STL.S16 [R1+0x124], R4 ;  /* 0x0001240401007387 */ /* 0x0003e80000100600 */
[----:B-1----:R-:W3:Y:S01]  /*4bb0*/  LDL.LU R4, [R1+0x358] ;  /* 0x0003580001047983 */ /* 0x002ee20000300800 */
[----:B0-----:R-:W-:Y:S02]  /*4bc0*/  PRMT R64, RZ, 0x7610, R64 ;  /* 0x00007610ff407816 */ /* 0x001fe40000000040 */
[----:B------:R-:W-:Y:S02]  /*4bd0*/  LOP3.LUT P3, RZ, R2, 0x80000, RZ, 0xc0, !PT ;  /* 0x0008000002ff7812 */ /* 0x000fe4000786c0ff */
[----:B--2---:R-:W-:-:S05]  /*4be0*/  @!P4 PRMT R64, R66, 0x7632, R64 ;  /* 0x000076324240c816 */ /* 0x004fca0000000040 */
[----:B------:R0:W-:Y:S02]  /*4bf0*/  STL.S16 [R1+0x148], R64 ;  /* 0x0001484001007387 */ /* 0x0001e40000100600 */
[----:B0-----:R-:W-:-:S06]  /*4c00*/  MOV R64, RZ ;  /* 0x000000ff00407202 */ /* 0x001fcc0000000f00 */
[----:B------:R0:W2:Y:S02]  /*4c10*/  @!P3 LDG.E R64, desc[UR6][R50.64] ;  /* 0x000000063240b981 */ /* 0x0000a4000c1e1900 */
[----:B0-----:R-:W-:Y:S01]  /*4c20*/  IMAD.MOV.U32 R50, RZ, RZ, RZ ;  /* 0x000000ffff327224 */ /* 0x001fe200078e00ff */
[----:B---3--:R-:W-:-:S05]  /*4c30*/  PRMT R4, RZ, 0x7610, R4 ;  /* 0x00007610ff047816 */ /* 0x008fca0000000004 */
[----:B------:R0:W3:Y:S01]  /*4c40*/  @!P0 LDG.E R50, desc[UR6][R52.64] ;  /* 0x0000000634328981 */ /* 0x0000e2000c1e1900 */
[----:B------:R-:W-:-:S05]  /*4c50*/  @!P4 PRMT R4, R66, 0x7610, R4 ;  /* 0x000076104204c816 */ /* 0x000fca0000000004 */
[----:B------:R1:W-:Y:S04]  /*4c60*/  STL.S16 [R1+0x12c], R4 ;  /* 0x00012c0401007387 */ /* 0x0003e80000100600 */
[----:B-1----:R-:W4:Y:S01]  /*4c70*/  LDL.LU R4, [R1+0x354] ;  /* 0x0003540001047983 */ /* 0x002f220000300800 */
[----:B0-----:R-:W-:Y:S02]  /*4c80*/  PRMT R53, RZ, 0x7610, R53 ;  /* 0x00007610ff357816 */ /* 0x001fe40000000035 */
[----:B------:R-:W-:Y:S02]  /*4c90*/  LOP3.LUT P1, RZ, R2, 0x20000, RZ, 0xc0, !PT ;  /* 0x0002000002ff7812 */ /* 0x000fe4000782c0ff */
[----:B---3--:R-:W-:-:S05]  /*4ca0*/  @!P0 PRMT R53, R50, 0x7632, R53 ;  /* 0x0000763232358816 */ /* 0x008fca0000000035 */
[----:B------:R0:W-:Y:S02]  /*4cb0*/  STL.S16 [R1+0x150], R53 ;  /* 0x0001503501007387 */ /* 0x0001e40000100600 */
[----:B0-----:R-:W-:Y:S01]  /*4cc0*/  IMAD.MOV.U32 R53, RZ, RZ, RZ ;  /* 0x000000ffff357224 */ /* 0x001fe200078e00ff */
[----:B----4-:R-:W-:-:S05]  /*4cd0*/  PRMT R4, RZ, 0x7610, R4 ;  /* 0x00007610ff047816 */ /* 0x010fca0000000004 */
        /* <DEDUP_REMOVED lines=8> */
[----:B0-----:R-:W-:Y:S01]  /*4d60*/  HFMA2 R56, -RZ, RZ, 0, 0 ;  /* 0x00000000ff387431 */ /* 0x001fe200000001ff */
[----:B----4-:R-:W-:-:S04]  /*4d70*/  PRMT R4, RZ, 0x7610, R4 ;  /* 0x00007610ff047816 */ /* 0x010fc80000000004 */
[----:B------:R-:W-:Y:S01]  /*4d80*/  @!P1 PRMT R4, R53, 0x7610, R4 ;  /* 0x0000761035049816 */ /* 0x000fe20000000004 */
[----:B------:R0:W3:Y:S04]  /*4d90*/  @!P2 LDG.E R56, desc[UR6][R42.64] ;  /* 0x000000062a38a981 */ /* 0x0000e8000c1e1900 */
[----:B------:R1:W-:Y:S04]  /*4da0*/  STL.S16 [R1+0x15c], R4 ;  /* 0x00015c0401007387 */ /* 0x0003e80000100600 */
[----:B------:R-:W4:Y:S04]  /*4db0*/  LDL.LU R43, [R1+0x158] ;  /* 0x00015800012b7983 */ /* 0x000f280000300800 */
[----:B-1----:R-:W2:Y:S01]  /*4dc0*/  LDL.LU R4, [R1+0x34c] ;  /* 0x00034c0001047983 */ /* 0x002ea20000300800 */
[----:B------:R-:W-:-:S02]  /*4dd0*/  LOP3.LUT P0, RZ, R0, 0x2, RZ, 0xc0, !PT ;  /* 0x0000000200ff7812 */ /* 0x000fc4000780c0ff */
[----:B------:R-:W-:Y:S02]  /*4de0*/  PRMT R52, RZ, 0x7610, R52 ;  /* 0x00007610ff347816 */ /* 0x000fe40000000034 */
[----:B0-----:R-:W-:Y:S02]  /*4df0*/  PRMT R42, RZ, 0x7610, R42 ;  /* 0x00007610ff2a7816 */ /* 0x001fe4000000002a */
[----:B------:R-:W-:Y:S02]  /*4e00*/  LOP3.LUT P6, RZ, R2, 0x8000, RZ, 0xc0, !PT ;  /* 0x0000800002ff7812 */ /* 0x000fe400078cc0ff */
[C---:B---3--:R-:W-:Y:S02]  /*4e10*/  @!P2 PRMT R52, R56.reuse, 0x7632, R52 ;  /* 0x000076323834a816 */ /* 0x048fe40000000034 */
[----:B------:R-:W-:-:S03]  /*4e20*/  @!P2 PRMT R42, R56, 0x7610, R42 ;  /* 0x00007610382aa816 */ /* 0x000fc6000000002a */
[----:B------:R0:W-:Y:S04]  /*4e30*/  STL.S16 [R1+0x168], R52 ;  /* 0x0001683401007387 */ /* 0x0001e80000100600 */
[----:B------:R2:W-:Y:S01]  /*4e40*/  STL.S16 [R1+0x16c], R42 ;  /* 0x00016c2a01007387 */ /* 0x0005e20000100600 */
[----:B0-----:R-:W-:Y:S02]  /*4e50*/  IMAD.MOV.U32 R52, RZ, RZ, RZ ;  /* 0x000000ffff347224 */ /* 0x001fe400078e00ff */
[----:B--2---:R-:W-:Y:S01]  /*4e60*/  @!P0 IMAD.MOV.U32 R42, RZ, RZ, R4 ;  /* 0x000000ffff2a8224 */ /* 0x004fe200078e0004 */
[----:B------:R-:W-:Y:S01]  /*4e70*/  PRMT R63, RZ, 0x7610, R63 ;  /* 0x00007610ff3f7816 */ /* 0x000fe2000000003f */
[----:B------:R-:W2:Y:S04]  /*4e80*/  LDL.LU R4, [R1+0x348] ;  /* 0x0003480001047983 */ /* 0x000ea80000300800 */
[----:B----4-:R0:W3:Y:S02]  /*4e90*/  @!P0 LDG.E R52, desc[UR6][R42.64] ;  /* 0x000000062a348981 */ /* 0x0100e4000c1e1900 */
[----:B0-----:R-:W-:-:S06]  /*4ea0*/  MOV R42, RZ ;  /* 0x000000ff002a7202 */ /* 0x001fcc0000000f00 */
[----:B------:R0:W4:Y:S01]  /*4eb0*/  @!P6 LDG.E R42, desc[UR6][R16.64] ;  /* 0x00000006102ae981 */ /* 0x000122000c1e1900 */
[----:B------:R-:W-:Y:S02]  /*4ec0*/  @!P5 PRMT R63, R61, 0x7632, R63 ;  /* 0x000076323d3fd816 */ /* 0x000fe4000000003f */
[----:B------:R-:W-:Y:S02]  /*4ed0*/  LOP3.LUT P5, RZ, R2, 0x4000, RZ, 0xc0, !PT ;  /* 0x0000400002ff7812 */ /* 0x000fe400078ac0ff */
[----:B0-----:R-:W-:-:S04]  /*4ee0*/  PRMT R16, RZ, 0x7610, R16 ;  /* 0x00007610ff107816 */ /* 0x001fc80000000010 */
[----:B----4-:R-:W-:-:S05]  /*4ef0*/  @!P6 PRMT R16, R42, 0x7610, R16 ;  /* 0x000076102a10e816 */ /* 0x010fca0000000010 */
[----:B------:R0:W-:Y:S02]  /*4f00*/  STL.S16 [R1+0x180], R16 ;  /* 0x0001801001007387 */ /* 0x0001e40000100600 */
[----:B0-----:R-:W-:-:S06]  /*4f10*/  IMAD.MOV.U32 R16, RZ, RZ, RZ ;  /* 0x000000ffff107224 */ /* 0x001fcc00078e00ff */
[----:B------:R-:W4:Y:S01]  /*4f20*/  @!P5 LDG.E R16, desc[UR6][R54.64] ;  /* 0x000000063610d981 */ /* 0x000f22000c1e1900 */
[----:B------:R-:W-:Y:S02]  /*4f30*/  PRMT R17, RZ, 0x7610, R17 ;  /* 0x00007610ff117816 */ /* 0x000fe40000000011 */
[----:B--2---:R-:W-:Y:S02]  /*4f40*/  PRMT R4, RZ, 0x7610, R4 ;  /* 0x00007610ff047816 */ /* 0x004fe40000000004 */
[----:B------:R-:W-:Y:S02]  /*4f50*/  LOP3.LUT P4, RZ, R2, 0x2000, RZ, 0xc0, !PT ;  /* 0x0000200002ff7812 */ /* 0x000fe4000788c0ff */
[----:B------:R-:W-:-:S05]  /*4f60*/  @!P6 PRMT R17, R42, 0x7632, R17 ;  /* 0x000076322a11e816 */ /* 0x000fca0000000011 */
[----:B------:R0:W-:Y:S02]  /*4f70*/  STL.S16 [R1+0x158], R17 ;  /* 0x0001581101007387 */ /* 0x0001e40000100600 */
[----:B0-----:R-:W-:-:S06]  /*4f80*/  IMAD.MOV.U32 R17, RZ, RZ, RZ ;  /* 0x000000ffff117224 */ /* 0x001fcc00078e00ff */
[----:B------:R0:W2:Y:S01]  /*4f90*/  @!P4 LDG.E R17, desc[UR6][R40.64] ;  /* 0x000000062811c981 */ /* 0x0000a2000c1e1900 */
[----:B----4-:R-:W-:-:S05]  /*4fa0*/  @!P5 PRMT R4, R16, 0x7610, R4 ;  /* 0x000076101004d816 */ /* 0x010fca0000000004 */
[----:B------:R1:W-:Y:S04]  /*4fb0*/  STL.S16 [R1+0x170], R4 ;  /* 0x0001700401007387 */ /* 0x0003e80000100600 */
[----:B-1----:R-:W4:Y:S01]  /*4fc0*/  LDL.LU R4, [R1+0x344] ;  /* 0x0003440001047983 */ /* 0x002f220000300800 */
[----:B0-----:R-:W-:Y:S02]  /*4fd0*/  PRMT R40, RZ, 0x7610, R40 ;  /* 0x00007610ff287816 */ /* 0x001fe40000000028 */
[----:B------:R-:W-:Y:S02]  /*4fe0*/  PRMT R65, RZ, 0x7610, R65 ;  /* 0x00007610ff417816 */ /* 0x000fe40000000041 */
[----:B------:R-:W-:Y:S02]  /*4ff0*/  PRMT R51, RZ, 0x7610, R51 ;  /* 0x00007610ff337816 */ /* 0x000fe40000000033 */
[----:B------:R-:W-:-:S02]  /*5000*/  @!P5 PRMT R40, R16, 0x7632, R40 ;  /* 0x000076321028d816 */ /* 0x000fc40000000028 */
[C---:B------:R-:W-:Y:S02]  /*5010*/  @!P3 PRMT R65, R64.reuse, 0x7610, R65 ;  /* 0x000076104041b816 */ /* 0x040fe40000000041 */
[----:B------:R-:W-:Y:S02]  /*5020*/  @!P3 PRMT R51, R64, 0x7632, R51 ;  /* 0x000076324033b816 */ /* 0x000fe40000000033 */
[----:B------:R-:W-:Y:S01]  /*5030*/  LOP3.LUT P3, RZ, R2, 0x1000, RZ, 0xc0, !PT ;  /* 0x0000100002ff7812 */ /* 0x000fe2000786c0ff */
[----:B------:R0:W-:Y:S02]  /*5040*/  STL.S16 [R1+0x174], R40 ;  /* 0x0001742801007387 */ /* 0x0001e40000100600 */
[----:B0-----:R-:W-:-:S10]  /*5050*/  HFMA2 R40, -RZ, RZ, 0, 0 ;  /* 0x00000000ff287431 */ /* 0x001fd400000001ff */
[----:B------:R0:W3:Y:S01]  /*5060*/  @!P3 LDG.E R40, desc[UR6][R36.64] ;  /* 0x000000062428b981 */ /* 0x0000e2000c1e1900 */
[----:B----4-:R-:W-:-:S04]  /*5070*/  PRMT R4, RZ, 0x7610, R4 ;  /* 0x00007610ff047816 */ /* 0x010fc80000000004 */
[----:B--2---:R-:W-:-:S05]  /*5080*/  @!P4 PRMT R4, R17, 0x7610, R4 ;  /* 0x000076101104c816 */ /* 0x004fca0000000004 */
[----:B------:R1:W-:Y:S04]  /*5090*/  STL.S16 [R1+0x194], R4 ;  /* 0x0001940401007387 */ /* 0x0003e80000100600 */
[----:B-1----:R-:W2:Y:S01]  /*50a0*/  LDL.LU R4, [R1+0x340] ;  /* 0x0003400001047983 */ /* 0x002ea20000300800 */
[----:B0-----:R-:W-:Y:S02]  /*50b0*/  PRMT R36, RZ, 0x7610, R36 ;  /* 0x00007610ff247816 */ /* 0x001fe40000000024 */
[----:B------:R-:W-:Y:S02]  /*50c0*/  LOP3.LUT P1, RZ, R2, 0x800, RZ, 0xc0, !PT ;  /* 0x0000080002ff7812 */ /* 0x000fe4000782c0ff */
[----:B------:R-:W-:-:S05]  /*50d0*/  @!P4 PRMT R36, R17, 0x7632, R36 ;  /* 0x000076321124c816 */ /* 0x000fca0000000024 */
[----:B------:R0:W-:Y:S02]  /*50e0*/  STL.S16 [R1+0x190], R36 ;  /* 0x0001902401007387 */ /* 0x0001e40000100600 */
[----:B0-----:R-:W-:-:S06]  /*50f0*/  IMAD.MOV.U32 R36, RZ, RZ, RZ ;  /* 0x000000ffff247224 */ /* 0x001fcc00078e00ff */
[----:B------:R0:W4:Y:S01]  /*5100*/  @!P1 LDG.E R36, desc[UR6][R28.64] ;  /* 0x000000061c249981 */ /* 0x000122000c1e1900 */
[----:B--2---:R-:W-:-:S04]  /*5110*/  PRMT R4, RZ, 0x7610, R4 ;  /* 0x00007610ff047816 */ /* 0x004fc80000000004 */
[----:B---3--:R-:W-:-:S05]  /*5120*/  @!P3 PRMT R4, R40, 0x7610, R4 ;  /* 0x000076102804b816 */ /* 0x008fca0000000004 */
[----:B------:R1:W-:Y:S04]  /*5130*/  STL.S16 [R1+0x1a4], R4 ;  /* 0x0001a40401007387 */ /* 0x0003e80000100600 */
[----:B-1----:R-:W2:Y:S01]  /*5140*/  LDL.LU R4, [R1+0x33c] ;  /* 0x00033c0001047983 */ /* 0x002ea20000300800 */
[----:B0-----:R-:W-:Y:S02]  /*5150*/  PRMT R28, RZ, 0x7610, R28 ;  /* 0x00007610ff1c7816 */ /* 0x001fe4000000001c */
[----:B------:R-:W-:Y:S02]  /*5160*/  LOP3.LUT P2, RZ, R2, 0x400, RZ, 0xc0, !PT ;  /* 0x0000040002ff7812 */ /* 0x000fe4000784c0ff */
[----:B------:R-:W-:-:S05]  /*5170*/  @!P3 PRMT R28, R40, 0x7632, R28 ;  /* 0x00007632281cb816 */ /* 0x000fca000000001c */
[----:B------:R0:W-:Y:S02]  /*5180*/  STL.S16 [R1+0x184], R28 ;  /* 0x0001841c01007387 */ /* 0x0001e40000100600 */
[----:B0-----:R-:W-:-:S06]  /*5190*/  IMAD.MOV.U32 R28, RZ, RZ, RZ ;  /* 0x000000ffff1c7224 */ /* 0x001fcc00078e00ff */
[----:B------:R-:W3:Y:S01]  /*51a0*/  @!P2 LDG.E R28, desc[UR6][R48.64] ;  /* 0x00000006301ca981 */ /* 0x000ee2000c1e1900 */
[----:B--2---:R-:W-:-:S04]  /*51b0*/  PRMT R4, RZ, 0x7610, R4 ;  /* 0x00007610ff047816 */ /* 0x004fc80000000004 */
[----:B----4-:R-:W-:-:S05]  /*51c0*/  @!P1 PRMT R4, R36, 0x7610, R4 ;  /* 0x0000761024049816 */ /* 0x010fca0000000004 */
[----:B------:R0:W-:Y:S04]  /*51d0*/  STL.S16 [R1+0x1ac], R4 ;  /* 0x0001ac0401007387 */ /* 0x0001e80000100600 */
[----:B0-----:R-:W2:Y:S01]  /*51e0*/  LDL.LU R4, [R1+0x338] ;  /* 0x0003380001047983 */ /* 0x001ea20000300800 */
[----:B------:R-:W-:Y:S02]  /*51f0*/  PRMT R29, RZ, 0x7610, R29 ;  /* 0x00007610ff1d7816 */ /* 0x000fe4000000001d */
[----:B------:R-:W-:Y:S02]  /*5200*/  LOP3.LUT P6, RZ, R2, 0x200, RZ, 0xc0, !PT ;  /* 0x0000020002ff7812 */ /* 0x000fe400078cc0ff */
[----:B------:R-:W-:-:S05]  /*5210*/  @!P1 PRMT R29, R36, 0x7632, R29 ;  /* 0x00007632241d9816 */ /* 0x000fca000000001d */
[----:B------:R0:W-:Y:S02]  /*5220*/  STL.S16 [R1+0x1a8], R29 ;  /* 0x0001a81d01007387 */ /* 0x0001e40000100600 */
[----:B0-----:R-:W-:-:S06]  /*5230*/  MOV R29, RZ ;  /* 0x000000ff001d7202 */ /* 0x001fcc0000000f00 */
        /* <DEDUP_REMOVED lines=9> */
[----:B0-----:R-:W-:Y:S01]  /*52d0*/  IMAD.MOV.U32 R32, RZ, RZ, RZ ;  /* 0x000000ffff207224 */ /* 0x001fe200078e00ff */
[----:B------:R-:W-:-:S05]  /*52e0*/  PRMT R33, RZ, 0x7610, R33 ;  /* 0x00007610ff217816 */ /* 0x000fca0000000021 */
[----:B------:R-:W3:Y:S01]  /*52f0*/  @!P5 LDG.E R32, desc[UR6][R38.64] ;  /* 0x000000062620d981 */ /* 0x000ee2000c1e1900 */
[----:B------:R-:W-:Y:S02]  /*5300*/  LOP3.LUT P4, RZ, R2, 0x80, RZ, 0xc0, !PT ;  /* 0x0000008002ff7812 */ /* 0x000fe4000788c0ff */
[----:B----4-:R-:W-:-:S05]  /*5310*/  @!P6 PRMT R33, R29, 0x7632, R33 ;  /* 0x000076321d21e816 */ /* 0x010fca0000000021 */
[----:B------:R0:W-:Y:S02]  /*5320*/  STL.S16 [R1+0x1bc], R33 ;  /* 0x0001bc2101007387 */ /* 0x0001e40000100600 */
[----:B0-----:R-:W-:-:S06]  /*5330*/  IMAD.MOV.U32 R33, RZ, RZ, RZ ;  /* 0x000000ffff217224 */ /* 0x001fcc00078e00ff */
[----:B------:R-:W4:Y:S01]  /*5340*/  @!P4 LDG.E R33, desc[UR6][R46.64] ;  /* 0x000000062e21c981 */ /* 0x000f22000c1e1900 */
[----:B--2---:R-:W-:-:S04]  /*5350*/  PRMT R4, RZ, 0x7610, R4 ;  /* 0x00007610ff047816 */ /* 0x004fc80000000004 */
[----:B------:R-:W-:-:S05]  /*5360*/  @!P6 PRMT R4, R29, 0x7610, R4 ;  /* 0x000076101d04e816 */ /* 0x000fca0000000004 */
[----:B------:R0:W-:Y:S04]  /*5370*/  STL.S16 [R1+0x1b8], R4 ;  /* 0x0001b80401007387 */ /* 0x0001e80000100600 */
[----:B0-----:R-:W2:Y:S01]  /*5380*/  LDL.LU R4, [R1+0x330] ;  /* 0x0003300001047983 */ /* 0x001ea20000300800 */
[----:B------:R-:W-:Y:S02]  /*5390*/  PRMT R37, RZ, 0x7610, R37 ;  /* 0x00007610ff257816 */ /* 0x000fe40000000025 */
[----:B------:R-:W-:Y:S02]  /*53a0*/  LOP3.LUT P3, RZ, R2, 0x40, RZ, 0xc0, !PT ;  /* 0x0000004002ff7812 */ /* 0x000fe4000786c0ff */
[----:B---3--:R-:W-:-:S05]  /*53b0*/  @!P5 PRMT R37, R32, 0x7632, R37 ;  /* 0x000076322025d816 */ /* 0x008fca0000000025 */
[----:B------:R0:W-:Y:S02]  /*53c0*/  STL.S16 [R1+0x1d8], R37 ;  /* 0x0001d82501007387 */ /* 0x0001e40000100600 */
[----:B0-----:R-:W-:Y:S01]  /*53d0*/  HFMA2 R37, -RZ, RZ, 0, 0 ;  /* 0x00000000ff257431 */ /* 0x001fe200000001ff */
[----:B------:R-:W-:-:S05]  /*53e0*/  LOP3.LUT P1, RZ, R2, 0x20, RZ, 0xc0, !PT ;  /* 0x0000002002ff7812 */ /* 0x000fca000782c0ff */
[----:B------:R0:W3:Y:S02]  /*53f0*/  @!P3 LDG.E R37, desc[UR6][R34.64] ;  /* 0x000000062225b981 */ /* 0x0000e4000c1e1900 */
[----:B0-----:R-:W-:-:S04]  /*5400*/  PRMT R34, RZ, 0x7610, R34 ;  /* 0x00007610ff227816 */ /* 0x001fc80000000022 */
[----:B----4-:R-:W-:Y:S02]  /*5410*/  @!P4 PRMT R34, R33, 0x7632, R34 ;  /* 0x000076322122c816 */ /* 0x010fe40000000022 */
[----:B------:R-:W-:-:S03]  /*5420*/  LOP3.LUT P2, RZ, R2, 0x10, RZ, 0xc0, !PT ;  /* 0x0000001002ff7812 */ /* 0x000fc6000784c0ff */
[----:B------:R0:W-:Y:S02]  /*5430*/  STL.S16 [R1+0x1cc], R34 ;  /* 0x0001cc2201007387 */ /* 0x0001e40000100600 */
[----:B0-----:R-:W-:-:S06]  /*5440*/  IMAD.MOV.U32 R34, RZ, RZ, RZ ;  /* 0x000000ffff227224 */ /* 0x001fcc00078e00ff */
[----:B------:R0:W4:Y:S02]  /*5450*/  @!P1 LDG.E R34, desc[UR6][R26.64] ;  /* 0x000000061a229981 */ /* 0x000124000c1e1900 */
[----:B0-----:R-:W-:-:S06]  /*5460*/  IMAD.MOV.U32 R26, RZ, RZ, RZ ;  /* 0x000000ffff1a7224 */ /* 0x001fcc00078e00ff */
[----:B------:R-:W4:Y:S01]  /*5470*/  @!P2 LDG.E R26, desc[UR6][R44.64] ;  /* 0x000000062c1aa981 */ /* 0x000f22000c1e1900 */
[----:B--2---:R-:W-:-:S04]  /*5480*/  PRMT R4, RZ, 0x7610, R4 ;  /* 0x00007610ff047816 */ /* 0x004fc80000000004 */
[----:B------:R-:W-:-:S05]  /*5490*/  @!P5 PRMT R4, R32, 0x7610, R4 ;  /* 0x000076102004d816 */ /* 0x000fca0000000004 */
[----:B------:R0:W-:Y:S04]  /*54a0*/  STL.S16 [R1+0x1dc], R4 ;  /* 0x0001dc0401007387 */ /* 0x0001e80000100600 */
[----:B0-----:R-:W2:Y:S01]  /*54b0*/  LDL.LU R4, [R1+0x32c] ;  /* 0x00032c0001047983 */ /* 0x001ea20000300800 */
[----:B------:R-:W-:Y:S02]  /*54c0*/  PRMT R35, RZ, 0x7610, R35 ;  /* 0x00007610ff237816 */ /* 0x000fe40000000023 */
[----:B------:R-:W-:Y:S01]  /*54d0*/  LOP3.LUT P5, RZ, R2, 0x4, RZ, 0xc0, !PT ;  /* 0x0000000402ff7812 */ /* 0x000fe200078ac0ff */
[----:B------:R0:W-:Y:S01]  /*54e0*/  STL [R1+0x2c8], R63 ;  /* 0x0002c83f01007387 */ /* 0x0001e20000100800 */
[----:B------:R-:W-:-:S03]  /*54f0*/  PRMT R27, RZ, 0x7610, R27 ;  /* 0x00007610ff1b7816 */ /* 0x000fc6000000001b */
[----:B------:R1:W-:Y:S01]  /*5500*/  STL [R1+0x1c], R62 ;  /* 0x00001c3e01007387 */ /* 0x0003e20000100800 */
[----:B------:R-:W-:Y:S02]  /*5510*/  LOP3.LUT P6, RZ, R2, 0x8, RZ, 0xc0, !PT ;  /* 0x0000000802ff7812 */ /* 0x000fe400078cc0ff */
[----:B0-----:R-:W-:Y:S02]  /*5520*/  PRMT R63, RZ, 0x7610, R63 ;  /* 0x00007610ff3f7816 */ /* 0x001fe4000000003f */
[----:B-1----:R-:W-:Y:S02]  /*5530*/  PRMT R62, RZ, 0x7610, R62 ;  /* 0x00007610ff3e7816 */ /* 0x002fe4000000003e */
[C---:B---3--:R-:W-:Y:S02]  /*5540*/  @!P3 PRMT R63, R37.reuse, 0x7610, R63 ;  /* 0x00007610253fb816 */ /* 0x048fe4000000003f */
[----:B------:R-:W-:-:S03]  /*5550*/  @!P3 PRMT R62, R37, 0x7632, R62 ;  /* 0x00007632253eb816 */ /* 0x000fc6000000003e */
[----:B------:R-:W-:Y:S04]  /*5560*/  STL.S16 [R1+0x1f4], R63 ;  /* 0x0001f43f01007387 */ /* 0x000fe80000100600 */
[----:B------:R0:W-:Y:S04]  /*5570*/  STL.S16 [R1+0x1f0], R62 ;  /* 0x0001f03e01007387 */ /* 0x0001e80000100600 */
[----:B0-----:R-:W3:Y:S01]  /*5580*/  LDL.LU.64 R62, [R1+0x230] ;  /* 0x00023000013e7983 */ /* 0x001ee20000300a00 */
[----:B----4-:R-:W-:-:S05]  /*5590*/  @!P2 PRMT R35, R26, 0x7632, R35 ;  /* 0x000076321a23a816 */ /* 0x010fca0000000023 */
[----:B------:R0:W-:Y:S02]  /*55a0*/  STL.S16 [R1+0x204], R35 ;  /* 0x0002042301007387 */ /* 0x0001e40000100600 */
[----:B0-----:R-:W-:-:S06]  /*55b0*/  IMAD.MOV.U32 R35, RZ, RZ, RZ ;  /* 0x000000ffff237224 */ /* 0x001fcc00078e00ff */
[----:B------:R-:W4:Y:S01]  /*55c0*/  @!P5 LDG.E R35, desc[UR6][R12.64] ;  /* 0x000000060c23d981 */ /* 0x000f22000c1e1900 */
[----:B------:R-:W-:-:S05]  /*55d0*/  @!P1 PRMT R27, R34, 0x7632, R27 ;  /* 0x00007632221b9816 */ /* 0x000fca000000001b */
[----:B------:R0:W-:Y:S02]  /*55e0*/  STL.S16 [R1+0x1e8], R27 ;  /* 0x0001e81b01007387 */ /* 0x0001e40000100600 */
[----:B0-----:R-:W-:-:S06]  /*55f0*/  MOV R27, RZ ;  /* 0x000000ff001b7202 */ /* 0x001fcc0000000f00 */
[----:B------:R-:W3:Y:S01]  /*5600*/  @!P6 LDG.E R27, desc[UR6][R30.64] ;  /* 0x000000061e1be981 */ /* 0x000ee2000c1e1900 */
[----:B--2---:R-:W-:-:S04]  /*5610*/  PRMT R4, RZ, 0x7610, R4 ;  /* 0x00007610ff047816 */ /* 0x004fc80000000004 */
[----:B------:R-:W-:-:S05]  /*5620*/  @!P4 PRMT R4, R33, 0x7610, R4 ;  /* 0x000076102104c816 */ /* 0x000fca0000000004 */
[----:B------:R0:W-:Y:S04]  /*5630*/  STL.S16 [R1+0x1ec], R4 ;  /* 0x0001ec0401007387 */ /* 0x0001e80000100600 */
[----:B0-----:R-:W2:Y:S01]  /*5640*/  LDL.LU R4, [R1+0x328] ;  /* 0x0003280001047983 */ /* 0x001ea20000300800 */
[----:B------:R-:W-:Y:S02]  /*5650*/  PRMT R38, RZ, 0x7610, R38 ;  /* 0x00007610ff267816 */ /* 0x000fe40000000026 */
[C---:B------:R-:W-:Y:S01]  /*5660*/  LOP3.LUT P4, RZ, R2.reuse, 0x2, RZ, 0xc0, !PT ;  /* 0x0000000202ff7812 */ /* 0x040fe2000788c0ff */
[----:B------:R0:W-:Y:S01]  /*5670*/  STL [R1+0x3c], R16 ;  /* 0x00003c1001007387 */ /* 0x0001e20000100800 */
[----:B------:R-:W-:Y:S01]  /*5680*/  LOP3.LUT P3, RZ, R2, 0x1, RZ, 0xc0, !PT ;  /* 0x0000000102ff7812 */ /* 0x000fe2000786c0ff */
[----:B0-----:R-:W-:-:S10]  /*5690*/  IMAD.MOV.U32 R16, RZ, RZ, RZ ;  /* 0x000000ffff107224 */ /* 0x001fd400078e00ff */
[----:B------:R-:W2:Y:S04]  /*56a0*/  @!P4 LDG.E R16, desc[UR6][R58.64] ;  /* 0x000000063a10c981 */ /* 0x000ea8000c1e1900 */
[----:B------:R0:W-:Y:S02]  /*56b0*/  STL.64 [R1+0x2f8], R18 ;  /* 0x0002f81201007387 */ /* 0x0001e40000100a00 */
[----:B0-----:R-:W-:Y:S02]  /*56c0*/  PRMT R19, RZ, 0x7610, R19 ;  /* 0x00007610ff137816 */ /* 0x001fe40000000013 */
[----:B------:R-:W-:Y:S02]  /*56d0*/  PRMT R18, RZ, 0x7610, R18 ;  /* 0x00007610ff127816 */ /* 0x000fe40000000012 */
[----:B----4-:R-:W-:-:S05]  /*56e0*/  @!P5 PRMT R38, R35, 0x7632, R38 ;  /* 0x000076322326d816 */ /* 0x010fca0000000026 */
[----:B------:R0:W-:Y:S02]  /*56f0*/  STL.S16 [R1+0x20c], R38 ;  /* 0x00020c2601007387 */ /* 0x0001e40000100600 */
[----:B0-----:R-:W-:-:S06]  /*5700*/  HFMA2 R38, -RZ, RZ, 0, 0 ;  /* 0x00000000ff267431 */ /* 0x001fcc00000001ff */
[----:B---3--:R-:W3:Y:S01]  /*5710*/  @!P3 LDG.E R38, desc[UR6][R62.64] ;  /* 0x000000063e26b981 */ /* 0x008ee2000c1e1900 */
[C---:B------:R-:W-:Y:S02]  /*5720*/  @!P6 PRMT R19, R27.reuse, 0x7610, R19 ;  /* 0x000076101b13e816 */ /* 0x040fe40000000013 */
[----:B------:R-:W-:Y:S01]  /*5730*/  @!P6 PRMT R18, R27, 0x7632, R18 ;  /* 0x000076321b12e816 */ /* 0x000fe20000000012 */
[----:B------:R0:W-:Y:S04]  /*5740*/  STL [R1+0x14], R60 ;  /* 0x0000143c01007387 */ /* 0x0001e80000100800 */
[----:B------:R-:W-:Y:S04]  /*5750*/  STL.S16 [R1+0x218], R18 ;  /* 0x0002181201007387 */ /* 0x000fe80000100600 */
[----:B------:R1:W-:Y:S01]  /*5760*/  STL.S16 [R1+0x21c], R19 ;  /* 0x00021c1301007387 */ /* 0x0003e20000100600 */
[----:B0-----:R-:W-:-:S03]  /*5770*/  PRMT R60, RZ, 0x7610, R60 ;  /* 0x00007610ff3c7816 */ /* 0x001fc6000000003c */
[----:B------:R0:W-:Y:S04]  /*5780*/  STL [R1+0x18], R61 ;  /* 0x0000183d01007387 */ /* 0x0001e80000100800 */
[----:B------:R-:W-:Y:S04]  /*5790*/  STL [R1+0x44], R40 ;  /* 0x0000442801007387 */ /* 0x000fe80000100800 */
[----:B-1----:R-:W4:Y:S01]  /*57a0*/  LDL.LU.64 R18, [R1+0x250] ;  /* 0x0002500001127983 */ /* 0x002f220000300a00 */
[----:B0-----:R-:W-:Y:S02]  /*57b0*/  PRMT R61, RZ, 0x7610, R61 ;  /* 0x00007610ff3d7816 */ /* 0x001fe4000000003d */
[----:B------:R-:W-:Y:S01]  /*57c0*/  @!P2 PRMT R60, R26, 0x7610, R60 ;  /* 0x000076101a3ca816 */ /* 0x000fe2000000003c */
[----:B------:R-:W4:Y:S01]  /*57d0*/  LDL.LU.64 R62, [R1+0x268] ;  /* 0x00026800013e7983 */ /* 0x000f220000300a00 */
[----:B------:R-:W-:-:S03]  /*57e0*/  @!P1 PRMT R61, R34, 0x7610, R61 ;  /* 0x00007610223d9816 */ /* 0x000fc6000000003d */
[----:B------:R-:W-:Y:S04]  /*57f0*/  STL.S16 [R1+0x200], R60 ;  /* 0x0002003c01007387 */ /* 0x000fe80000100600 */
[----:B------:R0:W-:Y:S04]  /*5800*/  STL.S16 [R1+0x208], R61 ;  /* 0x0002083d01007387 */ /* 0x0001e80000100600 */
[----:B0-----:R-:W4:Y:S01]  /*5810*/  LDL.LU.64 R60, [R1+0x240] ;  /* 0x00024000013c7983 */ /* 0x001f220000300a00 */
[----:B--2---:R-:W-:-:S04]  /*5820*/  PRMT R4, RZ, 0x7610, R4 ;  /* 0x00007610ff047816 */ /* 0x004fc80000000004 */
[----:B------:R-:W-:-:S05]  /*5830*/  @!P5 PRMT R4, R35, 0x7610, R4 ;  /* 0x000076102304d816 */ /* 0x000fca0000000004 */
[----:B------:R0:W-:Y:S04]  /*5840*/  STL.S16 [R1+0x22c], R4 ;  /* 0x00022c0401007387 */ /* 0x0001e80000100600 */
[----:B0-----:R-:W2:Y:S01]  /*5850*/  LDL.LU R4, [R1+0x324] ;  /* 0x0003240001047983 */ /* 0x001ea20000300800 */
[----:B------:R-:W-:Y:S02]  /*5860*/  PRMT R40, RZ, 0x7610, R40 ;  /* 0x00007610ff287816 */ /* 0x000fe40000000028 */
[C---:B------:R-:W-:Y:S02]  /*5870*/  LOP3.LUT P2, RZ, R5.reuse, 0x40000000, RZ, 0xc0, !PT ;  /* 0x4000000005ff7812 */ /* 0x040fe4000784c0ff */
[----:B------:R-:W-:Y:S02]  /*5880*/  PRMT R39, RZ, 0x7610, R39 ;  /* 0x00007610ff277816 */ /* 0x000fe40000000027 */
[----:B------:R-:W-:-:S02]  /*5890*/  LOP3.LUT P1, RZ, R5, 0x80000000, RZ, 0xc0, !PT ;  /* 0x8000000005ff7812 */ /* 0x000fc4000782c0ff */
[----:B------:R-:W-:-:S05]  /*58a0*/  @!P4 PRMT R39, R16, 0x7632, R39 ;  /* 0x000076321027c816 */ /* 0x000fca0000000027 */
[----:B------:R0:W-:Y:S02]  /*58b0*/  STL.S16 [R1+0x228], R39 ;  /* 0x0002282701007387 */ /* 0x0001e40000100600 */
[----:B0-----:R-:W-:Y:S01]  /*58c0*/  IMAD.MOV.U32 R39, RZ, RZ, RZ ;  /* 0x000000ffff277224 */ /* 0x001fe200078e00ff */
[----:B---3--:R-:W-:-:S05]  /*58d0*/  @!P3 PRMT R40, R38, 0x7632, R40 ;  /* 0x000076322628b816 */ /* 0x008fca0000000028 */
[----:B------:R0:W-:Y:S02]  /*58e0*/  STL.S16 [R1+0x240], R40 ;  /* 0x0002402801007387 */ /* 0x0001e40000100600 */
[----:B0-----:R-:W-:-:S06]  /*58f0*/  IMAD.MOV.U32 R40, RZ, RZ, RZ ;  /* 0x000000ffff287224 */ /* 0x001fcc00078e00ff */
[----:B----4-:R-:W3:Y:S04]  /*5900*/  @!P2 LDG.E R40, desc[UR6][R18.64] ;  /* 0x000000061228a981 */ /* 0x010ee8000c1e1900 */
[----:B------:R-:W-:Y:S01]  /*5910*/  STL [R1+0x48], R36 ;  /* 0x0000482401007387 */ /* 0x000fe20000100800 */
[----:B------:R-:W-:Y:S02]  /*5920*/  LOP3.LUT P5, RZ, R5, 0x10000000, RZ, 0xc0, !PT ;  /* 0x1000000005ff7812 */ /* 0x000fe400078ac0ff */
[----:B------:R-:W-:Y:S01]  /*5930*/  PRMT R41, RZ, 0x7610, R41 ;  /* 0x00007610ff297816 */ /* 0x000fe20000000029 */
[----:B------:R-:W4:Y:S04]  /*5940*/  LDL.LU.64 R18, [R1+0x298] ;  /* 0x0002980001127983 */ /* 0x000f280000300a00 */
[----:B------:R-:W4:Y:S04]  /*5950*/  @!P1 LDG.E R39, desc[UR6][R60.64] ;  /* 0x000000063c279981 */ /* 0x000f28000c1e1900 */
[----:B------:R-:W4:Y:S01]  /*5960*/  LDL.LU.64 R60, [R1+0x278] ;  /* 0x00027800013c7983 */ /* 0x000f220000300a00 */
        /* <DEDUP_REMOVED lines=8> */
[----:B0-----:R-:W-:Y:S01]  /*59f0*/  IMAD.MOV.U32 R36, RZ, RZ, RZ ;  /* 0x000000ffff247224 */ /* 0x001fe200078e00ff */
[----:B----4-:R-:W-:-:S05]  /*5a00*/  @!P1 PRMT R41, R39, 0x7610, R41 ;  /* 0x0000761027299816 */ /* 0x010fca0000000029 */
[----:B------:R-:W3:Y:S04]  /*5a10*/  @!P5 LDG.E R36, desc[UR6][R60.64] ;  /* 0x000000063c24d981 */ /* 0x000ee8000c1e1900 */
[----:B------:R0:W-:Y:S01]  /*5a20*/  STL.S16 [R1+0x250], R41 ;  /* 0x0002502901007387 */ /* 0x0001e20000100600 */
[----:B------:R-:W-:-:S03]  /*5a30*/  LOP3.LUT P4, RZ, R5, 0x8000000, RZ, 0xc0, !PT ;  /* 0x0800000005ff7812 */ /* 0x000fc6000788c0ff */
[----:B------:R-:W-:Y:S01]  /*5a40*/  STL [R1+0x54], R32 ;  /* 0x0000542001007387 */ /* 0x000fe20000100800 */
[----:B------:R-:W-:-:S03]  /*5a50*/  PRMT R31, RZ, 0x7610, R31 ;  /* 0x00007610ff1f7816 */ /* 0x000fc6000000001f */
[----:B------:R-:W4:Y:S01]  /*5a60*/  LDL.LU.64 R60, [R1+0x290] ;  /* 0x00029000013c7983 */ /* 0x000f220000300a00 */
[----:B0-----:R-:W-:-:S06]  /*5a70*/  MOV R41, RZ ;  /* 0x000000ff00297202 */ /* 0x001fcc0000000f00 */
[----:B------:R-:W4:Y:S04]  /*5a80*/  @!P6 LDG.E R41, desc[UR6][R62.64] ;  /* 0x000000063e29e981 */ /* 0x000f28000c1e1900 */
[----:B------:R-:W4:Y:S01]  /*5a90*/  LDL.LU.64 R62, [R1+0x288] ;  /* 0x00028800013e7983 */ /* 0x000f220000300a00 */
[----:B--2---:R-:W-:-:S04]  /*5aa0*/  PRMT R4, RZ, 0x7610, R4 ;  /* 0x00007610ff047816 */ /* 0x004fc80000000004 */
[----:B------:R-:W-:-:S05]  /*5ab0*/  @!P3 PRMT R4, R38, 0x7610, R4 ;  /* 0x000076102604b816 */ /* 0x000fca0000000004 */
[----:B------:R0:W-:Y:S04]  /*5ac0*/  STL.S16 [R1+0x234], R4 ;  /* 0x0002340401007387 */ /* 0x0001e80000100600 */
[----:B0-----:R-:W2:Y:S01]  /*5ad0*/  LDL.LU R4, [R1+0x31c] ;  /* 0x00031c0001047983 */ /* 0x001ea20000300800 */
[----:B------:R-:W-:Y:S01]  /*5ae0*/  IMAD.MOV.U32 R32, RZ, RZ, RZ ;  /* 0x000000ffff207224 */ /* 0x000fe200078e00ff */
[----:B------:R-:W-:-:S05]  /*5af0*/  LOP3.LUT P3, RZ, R5, 0x4000000, RZ, 0xc0, !PT ;  /* 0x0400000005ff7812 */ /* 0x000fca000786c0ff */
[----:B------:R-:W2:Y:S04]  /*5b00*/  @!P4 LDG.E R32, desc[UR6][R18.64] ;  /* 0x000000061220c981 */ /* 0x000ea8000c1e1900 */
[----:B------:R-:W2:Y:S01]  /*5b10*/  LDL.LU.64 R18, [R1+0x280] ;  /* 0x0002800001127983 */ /* 0x000ea20000300a00 */
[----:B---3--:R-:W-:-:S05]  /*5b20*/  @!P5 PRMT R31, R36, 0x7632, R31 ;  /* 0x00007632241fd816 */ /* 0x008fca000000001f */
[----:B------:R0:W-:Y:S02]  /*5b30*/  STL.S16 [R1+0x27c], R31 ;  /* 0x00027c1f01007387 */ /* 0x0001e40000100600 */
[----:B0-----:R-:W-:-:S06]  /*5b40*/  HFMA2 R31, -RZ, RZ, 0, 0 ;  /* 0x00000000ff1f7431 */ /* 0x001fcc00000001ff */
[----:B----4-:R-:W3:Y:S01]  /*5b50*/  @!P3 LDG.E R31, desc[UR6][R62.64] ;  /* 0x000000063e1fb981 */ /* 0x010ee2000c1e1900 */
[----:B------:R-:W-:Y:S02]  /*5b60*/  PRMT R57, RZ, 0x7610, R57 ;  /* 0x00007610ff397816 */ /* 0x000fe40000000039 */
[----:B--2---:R-:W-:Y:S01]  /*5b70*/  PRMT R4, RZ, 0x7610, R4 ;  /* 0x00007610ff047816 */ /* 0x004fe20000000004 */
[----:B------:R-:W-:Y:S03]  /*5b80*/  STL [R1+0x40], R17 ;  /* 0x0000401101007387 */ /* 0x000fe60000100800 */
[----:B------:R-:W-:Y:S01]  /*5b90*/  @!P2 PRMT R4, R40, 0x7610, R4 ;  /* 0x000076102804a816 */ /* 0x000fe20000000004 */
[----:B------:R-:W2:Y:S04]  /*5ba0*/  LDL.LU.64 R62, [R1+0x270] ;  /* 0x00027000013e7983 */ /* 0x000ea80000300a00 */
[----:B------:R0:W-:Y:S04]  /*5bb0*/  STL.S16 [R1+0x268], R4 ;  /* 0x0002680401007387 */ /* 0x0001e80000100600 */
[----:B0-----:R-:W4:Y:S01]  /*5bc0*/  LDL.LU R4, [R1+0x318] ;  /* 0x0003180001047983 */ /* 0x001f220000300800 */
[----:B------:R-:W-:-:S02]  /*5bd0*/  PRMT R17, RZ, 0x7610, R17 ;  /* 0x00007610ff117816 */ /* 0x000fc40000000011 */
[----:B------:R-:W-:Y:S02]  /*5be0*/  @!P1 PRMT R57, R39, 0x7632, R57 ;  /* 0x0000763227399816 */ /* 0x000fe40000000039 */
[----:B------:R-:W-:Y:S02]  /*5bf0*/  LOP3.LUT P1, RZ, R5, 0x2000000, RZ, 0xc0, !PT ;  /* 0x0200000005ff7812 */ /* 0x000fe4000782c0ff */
[----:B------:R-:W-:-:S05]  /*5c00*/  @!P4 PRMT R17, R32, 0x7632, R17 ;  /* 0x000076322011c816 */ /* 0x000fca0000000011 */
[----:B------:R0:W-:Y:S01]  /*5c10*/  STL.S16 [R1+0x28c], R17 ;  /* 0x00028c1101007387 */ /* 0x0001e20000100600 */
[----:B------:R-:W-:Y:S01]  /*5c20*/  PRMT R13, RZ, 0x7610, R13 ;  /* 0x00007610ff0d7816 */ /* 0x000fe2000000000d */
[----:B0-----:R-:W-:Y:S01]  /*5c30*/  IMAD.MOV.U32 R17, RZ, RZ, RZ ;  /* 0x000000ffff117224 */ /* 0x001fe200078e00ff */
[----:B------:R-:W-:-:S05]  /*5c40*/  LOP3.LUT P2, RZ, R5, 0x1000000, RZ, 0xc0, !PT ;  /* 0x0100000005ff7812 */ /* 0x000fca000784c0ff */
[----:B------:R-:W2:Y:S04]  /*5c50*/  @!P1 LDG.E R17, desc[UR6][R60.64] ;  /* 0x000000063c119981 */ /* 0x000ea8000c1e1900 */
[----:B------:R-:W2:Y:S01]  /*5c60*/  LDL.LU.64 R60, [R1+0x258] ;  /* 0x00025800013c7983 */ /* 0x000ea20000300a00 */
[----:B---3--:R-:W-:-:S05]  /*5c70*/  @!P3 PRMT R13, R31, 0x7632, R13 ;  /* 0x000076321f0db816 */ /* 0x008fca000000000d */
[----:B------:R0:W-:Y:S02]  /*5c80*/  STL.S16 [R1+0x290], R13 ;  /* 0x0002900d01007387 */ /* 0x0001e40000100600 */
[----:B0-----:R-:W-:-:S06]  /*5c90*/  IMAD.MOV.U32 R13, RZ, RZ, RZ ;  /* 0x000000ffff0d7224 */ /* 0x001fcc00078e00ff */
[----:B------:R-:W3:Y:S01]  /*5ca0*/  @!P2 LDG.E R13, desc[UR6][R18.64] ;  /* 0x00000006120da981 */ /* 0x000ee2000c1e1900 */
[----:B------:R-:W-:-:S03]  /*5cb0*/  PRMT R12, RZ, 0x7610, R12 ;  /* 0x00007610ff0c7816 */ /* 0x000fc6000000000c */
[----:B------:R-:W-:Y:S04]  /*5cc0*/  STL [R1+0x2ac], R3 ;  /* 0x0002ac0301007387 */ /* 0x000fe80000100800 */
[----:B------:R-:W-:Y:S01]  /*5cd0*/  STL [R1+0x314], R3 ;  /* 0x0003140301007387 */ /* 0x000fe20000100800 */
[----:B------:R-:W-:-:S03]  /*5ce0*/  PRMT R30, RZ, 0x7610, R30 ;  /* 0x00007610ff1e7816 */ /* 0x000fc6000000001e */
[----:B------:R-:W3:Y:S01]  /*5cf0*/  LDL.LU.64 R18, [R1+0x248] ;  /* 0x0002480001127983 */ /* 0x000ee20000300a00 */
[----:B----4-:R-:W-:-:S04]  /*5d00*/  PRMT R4, RZ, 0x7610, R4 ;  /* 0x00007610ff047816 */ /* 0x010fc80000000004 */
[----:B------:R-:W-:-:S05]  /*5d10*/  @!P6 PRMT R4, R41, 0x7632, R4 ;  /* 0x000076322904e816 */ /* 0x000fca0000000004 */
[----:B------:R0:W-:Y:S04]  /*5d20*/  STL.S16 [R1+0x254], R4 ;  /* 0x0002540401007387 */ /* 0x0001e80000100600 */
[----:B0-----:R-:W4:Y:S01]  /*5d30*/  LDL.LU R4, [R1+0x310] ;  /* 0x0003100001047983 */ /* 0x001f220000300800 */
[----:B------:R-:W-:-:S04]  /*5d40*/  PRMT R3, RZ, 0x7610, R3 ;  /* 0x00007610ff037816 */ /* 0x000fc80000000003 */
[----:B------:R-:W-:Y:S02]  /*5d50*/  @!P6 PRMT R3, R41, 0x7610, R3 ;  /* 0x000076102903e816 */ /* 0x000fe40000000003 */
[----:B------:R-:W-:Y:S02]  /*5d60*/  LOP3.LUT P6, RZ, R5, 0x800000, RZ, 0xc0, !PT ;  /* 0x0080000005ff7812 */ /* 0x000fe400078cc0ff */
[----:B--2---:R-:W-:-:S05]  /*5d70*/  @!P1 PRMT R12, R17, 0x7632, R12 ;  /* 0x00007632110c9816 */ /* 0x004fca000000000c */
[----:B------:R0:W-:Y:S02]  /*5d80*/  STL.S16 [R1+0x280], R12 ;  /* 0x0002800c01007387 */ /* 0x0001e40000100600 */
[----:B0-----:R-:W-:-:S06]  /*5d90*/  MOV R12, RZ ;  /* 0x000000ff000c7202 */ /* 0x001fcc0000000f00 */
[----:B------:R-:W2:Y:S04]  /*5da0*/  @!P6 LDG.E R12, desc[UR6][R62.64] ;  /* 0x000000063e0ce981 */ /* 0x000ea8000c1e1900 */
[----:B------:R-:W2:Y:S01]  /*5db0*/  LDL.LU.64 R62, [R1+0x238] ;  /* 0x00023800013e7983 */ /* 0x000ea20000300a00 */
[----:B---3--:R-:W-:-:S05]  /*5dc0*/  @!P2 PRMT R30, R13, 0x7632, R30 ;  /* 0x000076320d1ea816 */ /* 0x008fca000000001e */
[----:B------:R0:W-:Y:S02]  /*5dd0*/  STL.S16 [R1+0x270], R30 ;  /* 0x0002701e01007387 */ /* 0x0001e40000100600 */
[----:B0-----:R-:W-:Y:S01]  /*5de0*/  IMAD.MOV.U32 R30, RZ, RZ, RZ ;  /* 0x000000ffff1e7224 */ /* 0x001fe200078e00ff */
[----:B----4-:R-:W-:-:S04]  /*5df0*/  PRMT R4, RZ, 0x7610, R4 ;  /* 0x00007610ff047816 */ /* 0x010fc80000000004 */
[----:B------:R-:W-:-:S05]  /*5e00*/  @!P5 PRMT R4, R36, 0x7610, R4 ;  /* 0x000076102404d816 */ /* 0x000fca0000000004 */
[----:B------:R0:W-:Y:S04]  /*5e10*/  STL.S16 [R1+0x26c], R4 ;  /* 0x00026c0401007387 */ /* 0x0001e80000100600 */
[----:B0-----:R-:W3:Y:S01]  /*5e20*/  LDL.LU R4, [R1+0x30c] ;  /* 0x00030c0001047983 */ /* 0x001ee20000300800 */
[----:B------:R-:W-:-:S13]  /*5e30*/  LOP3.LUT P5, RZ, R5, 0x400000, RZ, 0xc0, !PT ;  /* 0x0040000005ff7812 */ /* 0x000fda00078ac0ff */
[----:B------:R-:W4:Y:S04]  /*5e40*/  @!P5 LDG.E R30, desc[UR6][R60.64] ;  /* 0x000000063c1ed981 */ /* 0x000f28000c1e1900 */
[----:B------:R0:W-:Y:S04]  /*5e50*/  STL [R1+0x50], R29 ;  /* 0x0000501d01007387 */ /* 0x0001e80000100800 */
[----:B------:R1:W-:Y:S04]  /*5e60*/  STL [R1+0x4c], R28 ;  /* 0x00004c1c01007387 */ /* 0x0003e80000100800 */
[----:B------:R-:W-:Y:S01]  /*5e70*/  STL.64 [R1+0x300], R68 ;  /* 0x0003004401007387 */ /* 0x000fe20000100a00 */
[----:B0-----:R-:W-:-:S03]  /*5e80*/  PRMT R29, RZ, 0x7610, R29 ;  /* 0x00007610ff1d7816 */ /* 0x001fc6000000001d */
[----:B------:R-:W4:Y:S01]  /*5e90*/  LDL.LU.64 R60, [R1+0x220] ;  /* 0x00022000013c7983 */ /* 0x000f220000300a00 */
[----:B--2---:R-:W-:-:S05]  /*5ea0*/  @!P6 PRMT R29, R12, 0x7632, R29 ;  /* 0x000076320c1de816 */ /* 0x004fca000000001d */
[----:B------:R0:W-:Y:S01]  /*5eb0*/  STL.S16 [R1+0x258], R29 ;  /* 0x0002581d01007387 */ /* 0x0001e20000100600 */
[----:B-1----:R-:W-:Y:S01]  /*5ec0*/  PRMT R28, RZ, 0x7610, R28 ;  /* 0x00007610ff1c7816 */ /* 0x002fe2000000001c */
[----:B0-----:R-:W-:Y:S01]  /*5ed0*/  IMAD.MOV.U32 R29, RZ, RZ, RZ ;  /* 0x000000ffff1d7224 */ /* 0x001fe200078e00ff */
[----:B------:R-:W-:-:S04]  /*5ee0*/  PRMT R69, RZ, 0x7610, R69 ;  /* 0x00007610ff457816 */ /* 0x000fc80000000045 */
[----:B------:R-:W-:Y:S02]  /*5ef0*/  @!P3 PRMT R69, R31, 0x7610, R69 ;  /* 0x000076101f45b816 */ /* 0x000fe40000000045 */
[----:B------:R-:W-:Y:S02]  /*5f00*/  LOP3.LUT P3, RZ, R5, 0x100000, RZ, 0xc0, !PT ;  /* 0x0010000005ff7812 */ /* 0x000fe4000786c0ff */
[----:B---3--:R-:W-:-:S04]  /*5f10*/  PRMT R4, RZ, 0x7610, R4 ;  /* 0x00007610ff047816 */ /* 0x008fc80000000004 */
[----:B------:R-:W-:Y:S02]  /*5f20*/  @!P4 PRMT R4, R32, 0x7610, R4 ;  /* 0x000076102004c816 */ /* 0x000fe40000000004 */
[----:B------:R-:W-:Y:S02]  /*5f30*/  LOP3.LUT P4, RZ, R5, 0x200000, RZ, 0xc0, !PT ;  /* 0x0020000005ff7812 */ /* 0x000fe4000788c0ff */
[----:B----4-:R-:W-:-:S11]  /*5f40*/  @!P5 PRMT R28, R30, 0x7610, R28 ;  /* 0x000076101e1cd816 */ /* 0x010fd6000000001c */
[----:B------:R-:W2:Y:S04]  /*5f50*/  @!P4 LDG.E R29, desc[UR6][R18.64] ;  /* 0x00000006121dc981 */ /* 0x000ea8000c1e1900 */
[----:B------:R0:W-:Y:S04]  /*5f60*/  STL.S16 [R1+0x248], R28 ;  /* 0x0002481c01007387 */ /* 0x0001e80000100600 */
[----:B------:R1:W-:Y:S04]  /*5f70*/  STL [R1+0x20], R68 ;  /* 0x0000204401007387 */ /* 0x0003e80000100800 */
[----:B------:R-:W-:Y:S01]  /*5f80*/  STL [R1+0x64], R26 ;  /* 0x0000641a01007387 */ /* 0x000fe20000100800 */
[----:B0-----:R-:W-:-:S03]  /*5f90*/  HFMA2 R28, -RZ, RZ, 0, 0 ;  /* 0x00000000ff1c7431 */ /* 0x001fc600000001ff */
[----:B------:R0:W-:Y:S04]  /*5fa0*/  STL [R1+0x68], R27 ;  /* 0x0000681b01007387 */ /* 0x0001e80000100800 */
[----:B------:R-:W3:Y:S04]  /*5fb0*/  LDL.LU.64 R18, [R1+0x210] ;  /* 0x0002100001127983 */ /* 0x000ee80000300a00 */
[----:B------:R-:W4:Y:S01]  /*5fc0*/  @!P3 LDG.E R28, desc[UR6][R62.64] ;  /* 0x000000063e1cb981 */ /* 0x000f22000c1e1900 */
[----:B-1----:R-:W-:Y:S02]  /*5fd0*/  PRMT R68, RZ, 0x7610, R68 ;  /* 0x00007610ff447816 */ /* 0x002fe40000000044 */
[----:B0-----:R-:W-:-:S02]  /*5fe0*/  PRMT R27, RZ, 0x7610, R27 ;  /* 0x00007610ff1b7816 */ /* 0x001fc4000000001b */
[----:B------:R-:W-:Y:S02]  /*5ff0*/  PRMT R26, RZ, 0x7610, R26 ;  /* 0x00007610ff1a7816 */ /* 0x000fe4000000001a */
[----:B------:R-:W-:Y:S02]  /*6000*/  @!P1 PRMT R68, R17, 0x7610, R68 ;  /* 0x0000761011449816 */ /* 0x000fe40000000044 */
[----:B------:R-:W-:Y:S01]  /*6010*/  LOP3.LUT P1, RZ, R5, 0x80000, RZ, 0xc0, !PT ;  /* 0x0008000005ff7812 */ /* 0x000fe2000782c0ff */
[----:B------:R-:W3:Y:S01]  /*6020*/  LDL.LU.64 R62, [R1+0x1f8] ;  /* 0x0001f800013e7983 */ /* 0x000ee20000300a00 */
[----:B------:R-:W-:-:S05]  /*6030*/  @!P5 PRMT R27, R30, 0x7632, R27 ;  /* 0x000076321e1bd816 */ /* 0x000fca000000001b */
[----:B------:R-:W-:Y:S04]  /*6040*/  STL.S16 [R1+0x24c], R27 ;  /* 0x00024c1b01007387 */ /* 0x000fe80000100600 */
[----:B------:R0:W-:Y:S04]  /*6050*/  STL [R1+0x2bc], R6 ;  /* 0x0002bc0601007387 */ /* 0x0001e80000100800 */
[----:B------:R1:W-:Y:S01]  /*6060*/  STL [R1+0x2b8], R7 ;  /* 0x0002b80701007387 */ /* 0x0003e20000100800 */
[----:B0-----:R-:W-:Y:S02]  /*6070*/  PRMT R6, RZ, 0x7610, R6 ;  /* 0x00007610ff067816 */ /* 0x001fe40000000006 */
[----:B-1----:R-:W-:-:S02]  /*6080*/  PRMT R7, RZ, 0x7610, R7 ;  /* 0x00007610ff077816 */ /* 0x002fc40000000007 */
[----:B--2---:R-:W-:-:S05]  /*6090*/  @!P4 PRMT R26, R29, 0x7610, R26 ;  /* 0x000076101d1ac816 */ /* 0x004fca000000001a */
[----:B------:R0:W-:Y:S02]  /*60a0*/  STL.S16 [R1+0x23c], R26 ;  /* 0x00023c1a01007387 */ /* 0x0001e40000100600 */
[----:B0-----:R-:W-:-:S06]  /*60b0*/  CS2R R26, SRZ ;  /* 0x00000000001a7805 */ /* 0x001fcc000001ff00 */
[----:B------:R0:W2:Y:S02]  /*60c0*/  @!P1 LDG.E R27, desc[UR6][R60.64] ;  /* 0x000000063c1b9981 */ /* 0x0000a4000c1e1900 */
[----:B0-----:R-:W-:Y:S02]  /*60d0*/  IMAD.MOV.U32 R60, RZ, RZ, R22 ;  /* 0x000000ffff3c7224 */ /* 0x001fe400078e0016 */
[----:B------:R-:W-:Y:S02]  /*60e0*/  IMAD.MOV.U32 R61, RZ, RZ, R23 ;  /* 0x000000ffff3d7224 */ /* 0x000fe400078e0017 */
[----:B------:R-:W2:Y:S01]  /*60f0*/  LDL.LU.64 R22, [R1+0x1e0] ;  /* 0x0001e00001167983 */ /* 0x000ea20000300a00 */
[C---:B----4-:R-:W-:Y:S02]  /*6100*/  @!P3 PRMT R7, R28.reuse, 0x7610, R7 ;  /* 0x000076101c07b816 */ /* 0x050fe40000000007 */
[----:B------:R-:W-:-:S05]  /*6110*/  @!P3 PRMT R6, R28, 0x7632, R6 ;  /* 0x000076321c06b816 */ /* 0x000fca0000000006 */
[----:B------:R0:W-:Y:S04]  /*6120*/  STL.64 [R1+0x2c0], R6 ;  /* 0x0002c00601007387 */ /* 0x0001e80000100a00 */
[----:B0-----:R-:W4:Y:S01]  /*6130*/  LDL.LU.64 R6, [R1+0x1c0] ;  /* 0x0001c00001067983 */ /* 0x001f220000300a00 */
[----:B------:R-:W-:-:S03]  /*6140*/  PRMT R58, RZ, 0x7610, R58 ;  /* 0x00007610ff3a7816 */ /* 0x000fc6000000003a */
[----:B------:R0:W-:Y:S01]  /*6150*/  STL [R1+0x5c], R37 ;  /* 0x00005c2501007387 */ /* 0x0001e20000100800 */
[----:B------:R-:W-:Y:S02]  /*6160*/  @!P2 PRMT R58, R13, 0x7610, R58 ;  /* 0x000076100d3aa816 */ /* 0x000fe4000000003a */
[----:B0-----:R-:W-:-:S04]  /*6170*/  PRMT R37, RZ, 0x7610, R37 ;  /* 0x00007610ff257816 */ /* 0x001fc80000000025 */
[----:B------:R-:W-:Y:S02]  /*6180*/  @!P6 PRMT R37, R12, 0x7610, R37 ;  /* 0x000076100c25e816 */ /* 0x000fe40000000025 */
[C---:B------:R-:W-:Y:S01]  /*6190*/  LOP3.LUT P6, RZ, R5.reuse, 0x20000, RZ, 0xc0, !PT ;  /* 0x0002000005ff7812 */ /* 0x040fe200078cc0ff */
[----:B------:R0:W-:Y:S01]  /*61a0*/  STL.S16 [R1+0x274], R58 ;  /* 0x0002743a01007387 */ /* 0x0001e20000100600 */
[----:B------:R-:W-:-:S03]  /*61b0*/  LOP3.LUT P5, RZ, R5, 0x10000, RZ, 0xc0, !PT ;  /* 0x0001000005ff7812 */ /* 0x000fc600078ac0ff */
[----:B------:R1:W-:Y:S01]  /*61c0*/  STL [R1+0x70], R16 ;  /* 0x0000701001007387 */ /* 0x0003e20000100800 */
[----:B------:R-:W-:Y:S01]  /*61d0*/  LOP3.LUT P2, RZ, R5, 0x40000, RZ, 0xc0, !PT ;  /* 0x0004000005ff7812 */ /* 0x000fe2000784c0ff */
[----:B0-----:R-:W-:Y:S01]  /*61e0*/  IMAD.MOV.U32 R58, RZ, RZ, RZ ;  /* 0x000000ffff3a7224 */ /* 0x001fe200078e00ff */
[----:B-1----:R-:W-:-:S05]  /*61f0*/  PRMT R16, RZ, 0x7610, R16 ;  /* 0x00007610ff107816 */ /* 0x002fca0000000010 */
[----:B---3--:R0:W3:Y:S01]  /*6200*/  @!P6 LDG.E R58, desc[UR6][R62.64] ;  /* 0x000000063e3ae981 */ /* 0x0080e2000c1e1900 */
[----:B------:R-:W-:Y:S02]  /*6210*/  @!P4 PRMT R16, R29, 0x7632, R16 ;  /* 0x000076321d10c816 */ /* 0x000fe40000000010 */
[----:B------:R-:W-:Y:S01]  /*6220*/  LOP3.LUT P4, RZ, R5, 0x8000, RZ, 0xc0, !PT ;  /* 0x0000800005ff7812 */ /* 0x000fe2000788c0ff */
[----:B------:R1:W-:Y:S01]  /*6230*/  STL.S16 [R1+0x278], R3 ;  /* 0x0002780301007387 */ /* 0x0003e20000100600 */
[----:B0-----:R-:W-:-:S03]  /*6240*/  IMAD.MOV.U32 R62, RZ, RZ, RZ ;  /* 0x000000ffff3e7224 */ /* 0x001fc600078e00ff */
[----:B------:R0:W-:Y:S04]  /*6250*/  STL.S16 [R1+0x238], R16 ;  /* 0x0002381001007387 */ /* 0x0001e80000100600 */
[----:B------:R0:W-:Y:S04]  /*6260*/  STL.S16 [R1+0x288], R4 ;  /* 0x0002880401007387 */ /* 0x0001e80000100600 */
[----:B-1----:R-:W3:Y:S01]  /*6270*/  LDL.LU R3, [R1+0x314] ;  /* 0x0003140001037983 */ /* 0x002ee20000300800 */
[----:B0-----:R-:W-:-:S03]  /*6280*/  MOV R16, RZ ;  /* 0x000000ff00107202 */ /* 0x001fc60000000f00 */
[----:B------:R0:W3:Y:S04]  /*6290*/  @!P5 LDG.E R62, desc[UR6][R60.64] ;  /* 0x000000063c3ed981 */ /* 0x0000e8000c1e1900 */
[----:B------:R-:W3:Y:S04]  /*62a0*/  LDL.LU R4, [R1+0x308] ;  /* 0x0003080001047983 */ /* 0x000ee80000300800 */
[----:B------:R1:W-:Y:S01]  /*62b0*/  STL [R1+0x2b4], R8 ;  /* 0x0002b40801007387 */ /* 0x0003e20000100800 */
[----:B0-----:R-:W-:-:S03]  /*62c0*/  CS2R R60, SRZ ;  /* 0x00000000003c7805 */ /* 0x001fc6000001ff00 */
[----:B------:R0:W-:Y:S04]  /*62d0*/  STL [R1+0x2b0], R9 ;  /* 0x0002b00901007387 */ /* 0x0001e80000100800 */
[----:B------:R-:W3:Y:S01]  /*62e0*/  @!P2 LDG.E R16, desc[UR6][R18.64] ;  /* 0x000000061210a981 */ /* 0x000ee2000c1e1900 */
[----:B-1----:R-:W-:Y:S02]  /*62f0*/  PRMT R8, RZ, 0x7610, R8 ;  /* 0x00007610ff087816 */ /* 0x002fe40000000008 */
[----:B0-----:R-:W-:Y:S01]  /*6300*/  PRMT R9, RZ, 0x7610, R9 ;  /* 0x00007610ff097816 */ /* 0x001fe20000000009 */
[----:B------:R-:W-:Y:S04]  /*6310*/  STL.S16 [R1+0x294], R69 ;  /* 0x0002944501007387 */ /* 0x000fe80000100600 */
[----:B------:R0:W-:Y:S04]  /*6320*/  STL.S16 [R1+0x284], R68 ;  /* 0x0002844401007387 */ /* 0x0001e80000100600 */
[----:B------:R-:W3:Y:S04]  /*6330*/  LDL.LU.64 R18, [R1+0x1d0] ;  /* 0x0001d00001127983 */ /* 0x000ee80000300a00 */
[----:B0-----:R-:W3:Y:S01]  /*6340*/  LDL.LU.64 R68, [R1+0x198] ;  /* 0x0001980001447983 */ /* 0x001ee20000300a00 */
[----:B--2---:R-:W-:-:S02]  /*6350*/  @!P1 PRMT R9, R27, 0x7610, R9 ;  /* 0x000076101b099816 */ /* 0x004fc40000000009 */
[----:B------:R-:W-:Y:S02]  /*6360*/  @!P1 PRMT R8, R27, 0x7632, R8 ;  /* 0x000076321b089816 */ /* 0x000fe40000000008 */
[----:B------:R-:W-:Y:S01]  /*6370*/  LOP3.LUT P1, RZ, R5, 0x2000, RZ, 0xc0, !PT ;  /* 0x0000200005ff7812 */ /* 0x000fe2000782c0ff */
[----:B------:R-:W2:Y:S04]  /*6380*/  @!P4 LDG.E R61, desc[UR6][R22.64] ;  /* 0x00000006163dc981 */ /* 0x000ea8000c1e1900 */
[----:B------:R-:W2:Y:S08]  /*6390*/  LDL.LU.64 R22, [R1+0x1b0] ;  /* 0x0001b00001167983 */ /* 0x000eb00000300a00 */
[----:B----4-:R-:W4:Y:S04]  /*63a0*/  @!P1 LDG.E R26, desc[UR6][R6.64] ;  /* 0x00000006061a9981 */ /* 0x010f28000c1e1900 */
[----:B------:R-:W4:Y:S01]  /*63b0*/  LDL.LU.64 R6, [R1+0x178] ;  /* 0x0001780001067983 */ /* 0x000f220000300a00 */
[----:B------:R-:W-:-:S03]  /*63c0*/  PRMT R55, RZ, 0x7610, R55 ;  /* 0x00007610ff377816 */ /* 0x000fc60000000037 */
[----:B------:R0:W-:Y:S01]  /*63d0*/  STL [R1+0x34], R56 ;  /* 0x0000343801007387 */ /* 0x0001e20000100800 */
[----:B------:R-:W-:Y:S02]  /*63e0*/  LOP3.LUT P3, RZ, R5, 0x4000, RZ, 0xc0, !PT ;  /* 0x0000400005ff7812 */ /* 0x000fe4000786c0ff */
[----:B0-----:R-:W-:Y:S01]  /*63f0*/  PRMT R56, RZ, 0x7610, R56 ;  /* 0x00007610ff387816 */ /* 0x001fe20000000038 */
[----:B------:R0:W-:Y:S01]  /*6400*/  STL [R1+0x94], R13 ;  /* 0x0000940d01007387 */ /* 0x0001e20000100800 */
[----:B------:R-:W-:-:S03]  /*6410*/  PRMT R54, RZ, 0x7610, R54 ;  /* 0x00007610ff367816 */ /* 0x000fc60000000036 */
[----:B------:R1:W-:Y:S01]  /*6420*/  STL [R1+0x2c], R50 ;  /* 0x00002c3201007387 */ /* 0x0003e20000100800 */
[C---:B---3--:R-:W-:Y:S02]  /*6430*/  @!P6 PRMT R55, R58.reuse, 0x7610, R55 ;  /* 0x000076103a37e816 */ /* 0x048fe40000000037 */
[----:B------:R-:W-:Y:S02]  /*6440*/  @!P6 PRMT R56, R58, 0x7632, R56 ;  /* 0x000076323a38e816 */ /* 0x000fe40000000038 */
[----:B------:R-:W-:Y:S01]  /*6450*/  LOP3.LUT P6, RZ, R5, 0x800, RZ, 0xc0, !PT ;  /* 0x0000080005ff7812 */ /* 0x000fe200078cc0ff */
[----:B0-----:R-:W-:Y:S01]  /*6460*/  IMAD.MOV.U32 R13, RZ, RZ, RZ ;  /* 0x000000ffff0d7224 */ /* 0x001fe200078e00ff */
[----:B-1----:R-:W-:Y:S01]  /*6470*/  PRMT R50, RZ, 0x7610, R50 ;  /* 0x00007610ff327816 */ /* 0x002fe20000000032 */
[----:B------:R0:W-:Y:S01]  /*6480*/  STL [R1+0x90], R17 ;  /* 0x0000901101007387 */ /* 0x0001e20000100800 */
[----:B------:R-:W-:Y:S02]  /*6490*/  PRMT R3, RZ, 0x7610, R3 ;  /* 0x00007610ff037816 */ /* 0x000fe40000000003 */
[----:B------:R-:W-:Y:S01]  /*64a0*/  PRMT R4, RZ, 0x7610, R4 ;  /* 0x00007610ff047816 */ /* 0x000fe20000000004 */
[----:B0-----:R-:W-:Y:S01]  /*64b0*/  HFMA2 R17, -RZ, RZ, 0, 0 ;  /* 0x00000000ff117431 */ /* 0x001fe200000001ff */
[----:B------:R0:W-:Y:S02]  /*64c0*/  STL.S16 [R1+0x25c], R37 ;  /* 0x00025c2501007387 */ /* 0x0001e40000100600 */
[----:B------:R-:W-:-:S02]  /*64d0*/  @!P2 PRMT R4, R16, 0x7610, R4 ;  /* 0x000076101004a816 */ /* 0x000fc40000000004 */
[----:B------:R-:W-:Y:S02]  /*64e0*/  @!P2 PRMT R3, R16, 0x7632, R3 ;  /* 0x000076321003a816 */ /* 0x000fe40000000003 */
[----:B------:R-:W-:Y:S02]  /*64f0*/  LOP3.LUT P2, RZ, R5, 0x1000, RZ, 0xc0, !PT ;  /* 0x0000100005ff7812 */ /* 0x000fe4000784c0ff */
[----:B0-----:R-:W-:Y:S01]  /*6500*/  MOV R37, RZ ;  /* 0x000000ff00257202 */ /* 0x001fe20000000f00 */
[----:B------:R-:W3:Y:S04]  /*6510*/  @!P3 LDG.E R60, desc[UR6][R18.64] ;  /* 0x00000006123cb981 */ /* 0x000ee8000c1e1900 */
[----:B------:R-:W3:Y:S04]  /*6520*/  @!P6 LDG.E R13, desc[UR6][R68.64] ;  /* 0x00000006440de981 */ /* 0x000ee8000c1e1900 */
[----:B------:R-:W3:Y:S01]  /*6530*/  LDL.LU.64 R18, [R1+0x188] ;  /* 0x0001880001127983 */ /* 0x000ee20000300a00 */
[----:B------:R-:W-:-:S03]  /*6540*/  PRMT R47, RZ, 0x7610, R47 ;  /* 0x00007610ff2f7816 */ /* 0x000fc6000000002f */
[----:B------:R0:W-:Y:S04]  /*6550*/  STL [R1+0x38], R42 ;  /* 0x0000382a01007387 */ /* 0x0001e80000100800 */
[----:B------:R1:W-:Y:S04]  /*6560*/  STL [R1+0x7c], R40 ;  /* 0x00007c2801007387 */ /* 0x0003e80000100800 */
[----:B------:R1:W-:Y:S01]  /*6570*/  STL [R1+0x60], R34 ;  /* 0x0000602201007387 */ /* 0x0003e20000100800 */
[----:B--2---:R-:W-:-:S03]  /*6580*/  @!P4 PRMT R50, R61, 0x7610, R50 ;  /* 0x000076103d32c816 */ /* 0x004fc60000000032 */
[----:B------:R2:W-:Y:S01]  /*6590*/  STL [R1+0x30], R53 ;  /* 0x0000303501007387 */ /* 0x0005e20000100800 */
[----:B------:R-:W-:Y:S02]  /*65a0*/  @!P4 PRMT R54, R61, 0x7632, R54 ;  /* 0x000076323d36c816 */ /* 0x000fe40000000036 */
[----:B------:R-:W-:Y:S02]  /*65b0*/  LOP3.LUT P4, RZ, R5, 0x200, RZ, 0xc0, !PT ;  /* 0x0000020005ff7812 */ /* 0x000fe4000788c0ff */
[----:B------:R-:W-:Y:S01]  /*65c0*/  PRMT R49, RZ, 0x7610, R49 ;  /* 0x00007610ff317816 */ /* 0x000fe20000000031 */
[----:B------:R2:W-:Y:S04]  /*65d0*/  STL [R1+0xac], R16 ;  /* 0x0000ac1001007387 */ /* 0x0005e80000100800 */
[----:B------:R-:W3:Y:S01]  /*65e0*/  @!P2 LDG.E R17, desc[UR6][R22.64] ;  /* 0x000000061611a981 */ /* 0x000ee2000c1e1900 */
[----:B------:R-:W-:-:S02]  /*65f0*/  PRMT R46, RZ, 0x7610, R46 ;  /* 0x00007610ff2e7816 */ /* 0x000fc4000000002e */
[----:B------:R-:W-:Y:S02]  /*6600*/  PRMT R48, RZ, 0x7610, R48 ;  /* 0x00007610ff307816 */ /* 0x000fe40000000030 */
[----:B------:R-:W-:Y:S02]  /*6610*/  PRMT R44, RZ, 0x7610, R44 ;  /* 0x00007610ff2c7816 */ /* 0x000fe4000000002c */
[----:B------:R-:W-:Y:S01]  /*6620*/  PRMT R45, RZ, 0x7610, R45 ;  /* 0x00007610ff2d7816 */ /* 0x000fe2000000002d */
[----:B------:R-:W-:Y:S04]  /*6630*/  STL [R1+0x8c], R31 ;  /* 0x00008c1f01007387 */ /* 0x000fe80000100800 */
[----:B------:R-:W3:Y:S04]  /*6640*/  LDL.LU.64 R22, [R1+0x160] ;  /* 0x0001600001167983 */ /* 0x000ee80000300a00 */
[----:B------:R2:W-:Y:S04]  /*6650*/  STL [R1+0x9c], R30 ;  /* 0x00009c1e01007387 */ /* 0x0005e80000100800 */
[----:B----4-:R-:W4:Y:S04]  /*6660*/  @!P4 LDG.E R37, desc[UR6][R6.64] ;  /* 0x000000060625c981 */ /* 0x010f28000c1e1900 */
[----:B------:R2:W-:Y:S04]  /*6670*/  STL [R1+0x98], R12 ;  /* 0x0000980c01007387 */ /* 0x0005e80000100800 */
[----:B------:R-:W-:Y:S04]  /*6680*/  STL [R1+0xa4], R28 ;  /* 0x0000a41c01007387 */ /* 0x000fe80000100800 */
[----:B------:R-:W4:Y:S01]  /*6690*/  LDL.LU.64 R6, [R1+0x140] ;  /* 0x0001400001067983 */ /* 0x000f220000300a00 */
[----:B0-----:R-:W-:-:S02]  /*66a0*/  PRMT R42, RZ, 0x7610, R42 ;  /* 0x00007610ff2a7816 */ /* 0x001fc4000000002a */
[----:B-1----:R-:W-:Y:S01]  /*66b0*/  PRMT R40, RZ, 0x7610, R40 ;  /* 0x00007610ff287816 */ /* 0x002fe20000000028 */
[----:B------:R0:W-:Y:S01]  /*66c0*/  STL [R1+0xb4], R62 ;  /* 0x0000b43e01007387 */ /* 0x0001e20000100800 */
[----:B------:R-:W-:Y:S02]  /*66d0*/  PRMT R34, RZ, 0x7610, R34 ;  /* 0x00007610ff227816 */ /* 0x000fe40000000022 */
[----:B--2---:R-:W-:Y:S01]  /*66e0*/  PRMT R53, RZ, 0x7610, R53 ;  /* 0x00007610ff357816 */ /* 0x004fe20000000035 */
[----:B------:R-:W-:Y:S01]  /*66f0*/  IMAD.MOV.U32 R16, RZ, RZ, RZ ;  /* 0x000000ffff107224 */ /* 0x000fe200078e00ff */
[C---:B------:R-:W-:Y:S02]  /*6700*/  @!P5 PRMT R49, R62.reuse, 0x7632, R49 ;  /* 0x000076323e31d816 */ /* 0x040fe40000000031 */
[----:B------:R-:W-:Y:S02]  /*6710*/  CS2R R30, SRZ ;  /* 0x00000000001e7805 */ /* 0x000fe4000001ff00 */
[----:B------:R-:W-:Y:S01]  /*6720*/  @!P5 PRMT R53, R62, 0x7610, R53 ;  /* 0x000076103e35d816 */ /* 0x000fe20000000035 */
[----:B------:R1:W-:Y:S01]  /*6730*/  STL [R1+0x58], R33 ;  /* 0x0000582101007387 */ /* 0x0003e20000100800 */
[----:B------:R-:W-:-:S02]  /*6740*/  LOP3.LUT P5, RZ, R5, 0x400, RZ, 0xc0, !PT ;  /* 0x0000040005ff7812 */ /* 0x000fc400078ac0ff */
[C---:B------:R-:W-:Y:S01]  /*6750*/  @!P1 PRMT R46, R26.reuse, 0x7610, R46 ;  /* 0x000076101a2e9816 */ /* 0x040fe2000000002e */
[----:B------:R2:W-:Y:S01]  /*6760*/  STL [R1+0x78], R39 ;  /* 0x0000782701007387 */ /* 0x0005e20000100800 */
[----:B------:R-:W-:Y:S02]  /*6770*/  @!P1 PRMT R48, R26, 0x7632, R48 ;  /* 0x000076321a309816 */ /* 0x000fe40000000030 */
[----:B------:R-:W-:Y:S01]  /*6780*/  LOP3.LUT P1, RZ, R5, 0x80, RZ, 0xc0, !PT ;  /* 0x0000008005ff7812 */ /* 0x000fe2000782c0ff */
[----:B------:R-:W-:Y:S01]  /*6790*/  IMAD.MOV.U32 R12, RZ, RZ, RZ ;  /* 0x000000ffff0c7224 */ /* 0x000fe200078e00ff */
[----:B0-----:R-:W2:Y:S01]  /*67a0*/  LDL.LU.64 R62, [R1+0x138] ;  /* 0x00013800013e7983 */ /* 0x001ea20000300a00 */
[----:B------:R-:W-:Y:S01]  /*67b0*/  IMAD.MOV.U32 R28, RZ, RZ, RZ ;  /* 0x000000ffff1c7224 */ /* 0x000fe200078e00ff */
[----:B------:R-:W-:Y:S02]  /*67c0*/  PRMT R59, RZ, 0x7610, R59 ;  /* 0x00007610ff3b7816 */ /* 0x000fe4000000003b */
[----:B------:R0:W-:Y:S04]  /*67d0*/  STL [R1+0xb0], R58 ;  /* 0x0000b03a01007387 */ /* 0x0001e80000100800 */
[----:B------:R0:W-:Y:S04]  /*67e0*/  STL [R1+0x6c], R35 ;  /* 0x00006c2301007387 */ /* 0x0001e80000100800 */
[----:B------:R-:W2:Y:S04]  /*67f0*/  @!P1 LDG.E R30, desc[UR6][R20.64] ;  /* 0x00000006141e9981 */ /* 0x000ea8000c1e1900 */
[----:B------:R0:W-:Y:S01]  /*6800*/  STL [R1+0x74], R38 ;  /* 0x0000742601007387 */ /* 0x0001e20000100800 */
[----:B------:R-:W-:-:S03]  /*6810*/  PRMT R43, RZ, 0x7610, R43 ;  /* 0x00007610ff2b7816 */ /* 0x000fc6000000002b */
[----:B------:R0:W-:Y:S04]  /*6820*/  STL [R1+0x80], R41 ;  /* 0x0000802901007387 */ /* 0x0001e80000100800 */
[----:B------:R0:W-:Y:S04]  /*6830*/  STL [R1+0x84], R36 ;  /* 0x0000842401007387 */ /* 0x0001e80000100800 */
[----:B------:R0:W-:Y:S04]  /*6840*/  STL [R1+0x88], R32 ;  /* 0x0000882001007387 */ /* 0x0001e80000100800 */
[----:B------:R-:W-:Y:S04]  /*6850*/  STL [R1+0xa0], R29 ;  /* 0x0000a01d01007387 */ /* 0x000fe80000100800 */
[----:B------:R0:W-:Y:S04]  /*6860*/  STL [R1+0xa8], R27 ;  /* 0x0000a81b01007387 */ /* 0x0001e80000100800 */
[----:B------:R-:W2:Y:S01]  /*6870*/  LDL.LU.64 R68, [R1+0x300] ;  /* 0x0003000001447983 */ /* 0x000ea20000300a00 */
[----:B---3--:R-:W-:-:S03]  /*6880*/  @!P3 PRMT R34, R60, 0x7610, R34 ;  /* 0x000076103c22b816 */ /* 0x008fc60000000022 */
[----:B------:R-:W3:Y:S01]  /*6890*/  LDL.LU.64 R20, [R1+0x2e8] ;  /* 0x0002e80001147983 */ /* 0x000ee20000300a00 */
[----:B------:R-:W-:Y:S02]  /*68a0*/  @!P3 PRMT R47, R60, 0x7632, R47 ;  /* 0x000076323c2fb816 */ /* 0x000fe4000000002f */
[----:B------:R-:W-:Y:S02]  /*68b0*/  LOP3.LUT P3, RZ, R5, 0x100, RZ, 0xc0, !PT ;  /* 0x0000010005ff7812 */ /* 0x000fe4000786c0ff */
[C---:B------:R-:W-:Y:S02]  /*68c0*/  @!P6 PRMT R42, R13.reuse, 0x7610, R42 ;  /* 0x000076100d2ae816 */ /* 0x040fe4000000002a */
[----:B------:R-:W-:Y:S02]  /*68d0*/  @!P6 PRMT R40, R13, 0x7632, R40 ;  /* 0x000076320d28e816 */ /* 0x000fe40000000028 */
[----:B------:R-:W-:Y:S01]  /*68e0*/  LOP3.LUT P6, RZ, R5, 0x20, RZ, 0xc0, !PT ;  /* 0x0000002005ff7812 */ /* 0x000fe200078cc0ff */
[----:B------:R-:W3:Y:S01]  /*68f0*/  @!P5 LDG.E R12, desc[UR6][R18.64] ;  /* 0x00000006120cd981 */ /* 0x000ee2000c1e1900 */
[----:B------:R-:W-:-:S03]  /*6900*/  @!P2 PRMT R44, R17, 0x7610, R44 ;  /* 0x00007610112ca816 */ /* 0x000fc6000000002c */
[----:B------:R-:W3:Y:S01]  /*6910*/  LDL.LU.64 R18, [R1+0x2f8] ;  /* 0x0002f80001127983 */ /* 0x000ee20000300a00 */
[----:B------:R-:W-:Y:S02]  /*6920*/  @!P2 PRMT R45, R17, 0x7632, R45 ;  /* 0x00007632112da816 */ /* 0x000fe4000000002d */
[----:B------:R-:W-:Y:S01]  /*6930*/  LOP3.LUT P2, RZ, R5, 0x40, RZ, 0xc0, !PT ;  /* 0x0000004005ff7812 */ /* 0x000fe2000784c0ff */
[----:B------:R-:W3:-:S12]  /*6940*/  @!P3 LDG.E R31, desc[UR6][R22.64] ;  /* 0x00000006161fb981 */ /* 0x000ed8000c1e1900 */
[----:B------:R-:W3:Y:S01]  /*6950*/  @!P2 LDG.E R28, desc[UR6][R24.64] ;  /* 0x00000006181ca981 */ /* 0x000ee2000c1e1900 */
[----:B-1----:R-:W-:-:S03]  /*6960*/  PRMT R33, RZ, 0x7610, R33 ;  /* 0x00007610ff217816 */ /* 0x002fc60000000021 */
[----:B----4-:R-:W4:Y:S01]  /*6970*/  @!P6 LDG.E R16, desc[UR6][R6.64] ;  /* 0x000000060610e981 */ /* 0x010f22000c1e1900 */
[----:B--2---:R-:W-:Y:S02]  /*6980*/  PRMT R39, RZ, 0x7610, R39 ;  /* 0x00007610ff277816 */ /* 0x004fe40000000027 */
[----:B0-----:R-:W-:Y:S01]  /*6990*/  PRMT R58, RZ, 0x7610, R58 ;  /* 0x00007610ff3a7816 */ /* 0x001fe2000000003a */
[----:B------:R0:W-:Y:S01]  /*69a0*/  STL [R1+0xbc], R60 ;  /* 0x0000bc3c01007387 */ /* 0x0001e20000100800 */
[----:B------:R-:W-:Y:S02]  /*69b0*/  PRMT R35, RZ, 0x7610, R35 ;  /* 0x00007610ff237816 */ /* 0x000fe40000000023 */
[----:B------:R-:W-:Y:S01]  /*69c0*/  PRMT R38, RZ, 0x7610, R38 ;  /* 0x00007610ff267816 */ /* 0x000fe20000000026 */
[----:B------:R-:W2:Y:S04]  /*69d0*/  LDL.LU.64 R22, [R1+0x2f0] ;  /* 0x0002f00001167983 */ /* 0x000ea80000300a00 */
[----:B------:R-:W2:Y:S01]  /*69e0*/  LDL.LU.64 R6, [R1+0x130] ;  /* 0x0001300001067983 */ /* 0x000ea20000300a00 */
[----:B------:R-:W-:-:S02]  /*69f0*/  @!P4 PRMT R33, R37, 0x7610, R33 ;  /* 0x000076102521c816 */ /* 0x000fc40000000021 */
[----:B------:R-:W-:Y:S01]  /*6a00*/  @!P4 PRMT R39, R37, 0x7632, R39 ;  /* 0x000076322527c816 */ /* 0x000fe20000000027 */
[----:B------:R-:W-:Y:S01]  /*6a10*/  STL [R1+0x28], R64 ;  /* 0x0000284001007387 */ /* 0x000fe20000100800 */
        /* <DEDUP_REMOVED lines=8> */
[----:B------:R-:W-:Y:S01]  /*6aa0*/  PRMT R67, RZ, 0x7610, R67 ;  /* 0x00007610ff437816 */ /* 0x000fe20000000043 */
[----:B------:R-:W-:Y:S01]  /*6ab0*/  IMAD.U32 R51, R51, 0x10000, RZ ;  /* 0x0001000033337824 */ /* 0x000fe200078e00ff */
[----:B------:R-:W-:Y:S01]  /*6ac0*/  SHF.L.U32 R65, R65, 0x10, RZ ;  /* 0x0000001041417819 */ /* 0x000fe200000006ff */
[----:B------:R-:W-:Y:S01]  /*6ad0*/  IMAD.U32 R57, R57, 0x10000, RZ ;  /* 0x0001000039397824 */ /* 0x000fe200078e00ff */
[C---:B------:R-:W-:Y:S01]  /*6ae0*/  @!P1 PRMT R36, R30.reuse, 0x7610, R36 ;  /* 0x000076101e249816 */ /* 0x040fe20000000024 */
[----:B------:R-:W-:Y:S01]  /*6af0*/  STL [R1+0xc0], R26 ;  /* 0x0000c01a01007387 */ /* 0x000fe20000100800 */
[----:B------:R-:W-:Y:S02]  /*6b00*/  @!P1 PRMT R32, R30, 0x7632, R32 ;  /* 0x000076321e209816 */ /* 0x000fe40000000020 */
[----:B------:R-:W-:Y:S01]  /*6b10*/  LOP3.LUT P1, RZ, R5, 0x2, RZ, 0xc0, !PT ;  /* 0x0000000205ff7812 */ /* 0x000fe2000782c0ff */
[----:B------:R-:W2:Y:S01]  /*6b20*/  LDL.LU.64 R24, [R1+0x2e0] ;  /* 0x0002e00001187983 */ /* 0x000ea20000300a00 */
[----:B0-----:R-:W-:-:S02]  /*6b30*/  MOV R60, RZ ;  /* 0x000000ff003c7202 */ /* 0x001fc40000000f00 */
[C---:B---3--:R-:W-:Y:S02]  /*6b40*/  @!P5 PRMT R41, R12.reuse, 0x7610, R41 ;  /* 0x000076100c29d816 */ /* 0x048fe40000000029 */
[----:B------:R-:W-:Y:S02]  /*6b50*/  @!P5 PRMT R43, R12, 0x7632, R43 ;  /* 0x000076320c2bd816 */ /* 0x000fe4000000002b */
[----:B------:R-:W-:Y:S02]  /*6b60*/  LOP3.LUT P5, RZ, R5, 0x10, RZ, 0xc0, !PT ;  /* 0x0000001005ff7812 */ /* 0x000fe400078ac0ff */
[C---:B------:R-:W-:Y:S02]  /*6b70*/  @!P3 PRMT R35, R31.reuse, 0x7610, R35 ;  /* 0x000076101f23b816 */ /* 0x040fe40000000023 */
[----:B------:R-:W-:Y:S02]  /*6b80*/  @!P3 PRMT R38, R31, 0x7632, R38 ;  /* 0x000076321f26b816 */ /* 0x000fe40000000026 */
[----:B------:R-:W-:-:S02]  /*6b90*/  LOP3.LUT P3, RZ, R5, 0x4, RZ, 0xc0, !PT ;  /* 0x0000000405ff7812 */ /* 0x000fc4000786c0ff */
[C---:B------:R-:W-:Y:S02]  /*6ba0*/  @!P2 PRMT R27, R28.reuse, 0x7610, R27 ;  /* 0x000076101c1ba816 */ /* 0x040fe4000000001b */
[----:B------:R-:W-:Y:S02]  /*6bb0*/  @!P2 PRMT R29, R28, 0x7632, R29 ;  /* 0x000076321c1da816 */ /* 0x000fe4000000001d */
[C---:B----4-:R-:W-:Y:S02]  /*6bc0*/  @!P6 PRMT R58, R16.reuse, 0x7610, R58 ;  /* 0x00007610103ae816 */ /* 0x050fe4000000003a */
[----:B------:R-:W-:Y:S02]  /*6bd0*/  @!P6 PRMT R59, R16, 0x7632, R59 ;  /* 0x00007632103be816 */ /* 0x000fe4000000003b */
[----:B------:R-:W-:Y:S01]  /*6be0*/  LOP3.LUT P6, RZ, R0, 0x1, RZ, 0xc0, !PT ;  /* 0x0000000100ff7812 */ /* 0x000fe200078cc0ff */
[----:B------:R-:W-:Y:S01]  /*6bf0*/  IMAD.MOV.U32 R0, RZ, RZ, RZ ;  /* 0x000000ffff007224 */ /* 0x000fe200078e00ff */
[----:B------:R-:W-:Y:S01]  /*6c00*/  LOP3.LUT P2, RZ, R5, 0x1, RZ, 0xc0, !PT ;  /* 0x0000000105ff7812 */ /* 0x000fe2000784c0ff */
[----:B------:R-:W-:-:S04]  /*6c10*/  HFMA2 R5, -RZ, RZ, 0, 0 ;  /* 0x00000000ff057431 */ /* 0x000fc800000001ff */
[----:B------:R0:W3:Y:S04]  /*6c20*/  @!P4 LDG.E R0, desc[UR6][R62.64] ;  /* 0x000000063e00c981 */ /* 0x0000e8000c1e1900 */
[----:B--2---:R-:W2:Y:S04]  /*6c30*/  @!P1 LDG.E R60, desc[UR6][R6.64] ;  /* 0x00000006063c9981 */ /* 0x004ea8000c1e1900 */
[----:B------:R-:W4:Y:S01]  /*6c40*/  @!P5 LDG.E R5, desc[UR6][R10.64] ;  /* 0x000000060a05d981 */ /* 0x000f22000c1e1900 */
[----:B0-----:R-:W-:-:S03]  /*6c50*/  IMAD.MOV.U32 R62, RZ, RZ, RZ ;  /* 0x000000ffff3e7224 */ /* 0x001fc600078e00ff */
[----:B------:R-:W2:Y:S04]  /*6c60*/  LDL.LU R63, [R1+0x11c] ;  /* 0x00011c00013f7983 */ /* 0x000ea80000300800 */
[----:B------:R-:W3:Y:S04]  /*6c70*/  @!P3 LDG.E R62, desc[UR6][R14.64] ;  /* 0x000000060e3eb981 */ /* 0x000ee8000c1e1900 */
[----:B------:R-:W2:Y:S01]  /*6c80*/  LDL.LU R6, [R1+0x118] ;  /* 0x0001180001067983 */ /* 0x000ea20000300800 */
[----:B-1----:R-:W-:Y:S02]  /*6c90*/  PRMT R61, RZ, 0x7610, R61 ;  /* 0x00007610ff3d7816 */ /* 0x002fe4000000003d */
[----:B------:R-:W-:-:S02]  /*6ca0*/  PRMT R64, RZ, 0x7610, R64 ;  /* 0x00007610ff407816 */ /* 0x000fc40000000040 */
[----:B------:R-:W-:Y:S01]  /*6cb0*/  PRMT R68, RZ, 0x7610, R68 ;  /* 0x00007610ff447816 */ /* 0x000fe20000000044 */
[----:B------:R0:W-:Y:S01]  /*6cc0*/  STL [R1+0xcc], R12 ;  /* 0x0000cc0c01007387 */ /* 0x0001e20000100800 */
[----:B------:R-:W-:Y:S02]  /*6cd0*/  PRMT R66, RZ, 0x7610, R66 ;  /* 0x00007610ff427816 */ /* 0x000fe40000000042 */
[----:B------:R-:W-:Y:S01]  /*6ce0*/  PRMT R69, RZ, 0x7610, R69 ;  /* 0x00007610ff457816 */ /* 0x000fe20000000045 */
[----:B------:R-:W2:Y:S04]  /*6cf0*/  LDL.LU R7, [R1+0x110] ;  /* 0x0001100001077983 */ /* 0x000ea80000300800 */
[----:B------:R-:W2:Y:S01]  /*6d00*/  LDL.LU.64 R14, [R1+0x2d0] ;  /* 0x0002d000010e7983 */ /* 0x000ea20000300a00 */
[----:B0-----:R-:W-:-:S02]  /*6d10*/  IMAD.MOV.U32 R12, RZ, RZ, RZ ;  /* 0x000000ffff0c7224 */ /* 0x001fc400078e00ff */
[----:B------:R-:W-:Y:S01]  /*6d20*/  IMAD.MOV.U32 R26, RZ, RZ, RZ ;  /* 0x000000ffff1a7224 */ /* 0x000fe200078e00ff */
[----:B------:R-:W2:Y:S01]  /*6d30*/  LDL.LU.64 R10, [R1+0x2d8] ;  /* 0x0002d800010a7983 */ /* 0x000ea20000300a00 */
[C---:B----4-:R-:W-:Y:S02]  /*6d40*/  @!P5 PRMT R68, R5.reuse, 0x7610, R68 ;  /* 0x000076100544d816 */ /* 0x050fe40000000044 */
[C---:B---3--:R-:W-:Y:S02]  /*6d50*/  @!P3 PRMT R61, R62.reuse, 0x7610, R61 ;  /* 0x000076103e3db816 */ /* 0x048fe4000000003d */
[----:B------:R-:W-:Y:S02]  /*6d60*/  @!P3 PRMT R64, R62, 0x7632, R64 ;  /* 0x000076323e40b816 */ /* 0x000fe40000000040 */
[----:B------:R-:W-:Y:S02]  /*6d70*/  LOP3.LUT P3, RZ, R2, 0x20000000, RZ, 0xc0, !PT ;  /* 0x2000000002ff7812 */ /* 0x000fe4000786c0ff */
[----:B------:R-:W-:-:S02]  /*6d80*/  @!P5 PRMT R66, R5, 0x7632, R66 ;  /* 0x000076320542d816 */ /* 0x000fc40000000042 */
[----:B------:R-:W-:Y:S02]  /*6d90*/  LOP3.LUT P5, RZ, R2, 0x80000000, RZ, 0xc0, !PT ;  /* 0x8000000002ff7812 */ /* 0x000fe400078ac0ff */
[C---:B------:R-:W-:Y:S02]  /*6da0*/  @!P4 PRMT R67, R0.reuse, 0x7610, R67 ;  /* 0x000076100043c816 */ /* 0x040fe40000000043 */
[----:B------:R-:W-:-:S05]  /*6db0*/  @!P4 PRMT R69, R0, 0x7632, R69 ;  /* 0x000076320045c816 */ /* 0x000fca0000000045 */
[----:B------:R0:W3:Y:S01]  /*6dc0*/  @!P3 LDG.E R12, desc[UR6][R20.64] ;  /* 0x00000006140cb981 */ /* 0x0000e2000c1e1900 */
[----:B------:R-:W-:-:S03]  /*6dd0*/  LOP3.LUT P4, RZ, R2, 0x40000000, RZ, 0xc0, !PT ;  /* 0x4000000002ff7812 */ /* 0x000fc6000788c0ff */
[----:B--2---:R-:W2:Y:S01]  /*6de0*/  @!P2 LDG.E R26, desc[UR6][R14.64] ;  /* 0x000000060e1aa981 */ /* 0x004ea2000c1e1900 */
[----:B0-----:R-:W-:-:S06]  /*6df0*/  CS2R R20, SRZ ;  /* 0x0000000000147805 */ /* 0x001fcc000001ff00 */
[----:B------:R0:W4:Y:S04]  /*6e00*/  @!P5 LDG.E R21, desc[UR6][R18.64] ;  /* 0x000000061215d981 */ /* 0x000128000c1e1900 */
[----:B------:R1:W4:Y:S01]  /*6e10*/  @!P4 LDG.E R20, desc[UR6][R22.64] ;  /* 0x000000061614c981 */ /* 0x000322000c1e1900 */
[----:B0-----:R-:W-:Y:S02]  /*6e20*/  PRMT R19, RZ, 0x7610, R19 ;  /* 0x00007610ff137816 */ /* 0x001fe40000000013 */
[----:B------:R-:W-:Y:S02]  /*6e30*/  PRMT R18, RZ, 0x7610, R18 ;  /* 0x00007610ff127816 */ /* 0x000fe40000000012 */
[C---:B------:R-:W-:Y:S02]  /*6e40*/  @!P0 PRMT R19, R52.reuse, 0x7632, R19 ;  /* 0x0000763234138816 */ /* 0x040fe40000000013 */
[----:B------:R-:W-:-:S03]  /*6e50*/  @!P0 PRMT R18, R52, 0x7610, R18 ;  /* 0x0000761034128816 */ /* 0x000fc60000000012 */
[----:B------:R-:W-:Y:S01]  /*6e60*/  IMAD.U32 R19, R19, 0x10000, RZ ;  /* 0x0001000013137824 */ /* 0x000fe200078e00ff */
[----:B------:R-:W-:Y:S01]  /*6e70*/  SHF.L.U32 R18, R18, 0x10, RZ ;  /* 0x0000001012127819 */ /* 0x000fe200000006ff */
[----:B-1----:R-:W-:Y:S02]  /*6e80*/  IMAD.U32 R22, R6, 0x10000, RZ ;  /* 0x0001000006167824 */ /* 0x002fe400078e00ff */
[----:B------:R-:W-:Y:S02]  /*6e90*/  IMAD.U32 R23, R63, 0x10000, RZ ;  /* 0x000100003f177824 */ /* 0x000fe400078e00ff */
[----:B------:R-:W-:Y:S01]  /*6ea0*/  FMUL.FTZ R6, R19, R19 ;  /* 0x0000001313067220 */ /* 0x000fe20000410000 */
[----:B------:R-:W-:Y:S01]  /*6eb0*/  FADD.FTZ R19, R18, R19 ;  /* 0x0000001312137221 */ /* 0x000fe20000010000 */
[----:B------:R-:W-:-:S03]  /*6ec0*/  FADD.FTZ R63, R22, R23 ;  /* 0x00000017163f7221 */ /* 0x000fc60000010000 */
[----:B------:R-:W-:Y:S01]  /*6ed0*/  FADD.FTZ R19, RZ, R19 ;  /* 0x00000013ff137221 */ /* 0x000fe20000010000 */
[----:B------:R-:W-:-:S03]  /*6ee0*/  FMUL.FTZ R23, R23, R23 ;  /* 0x0000001717177220 */ /* 0x000fc60000410000 */
[----:B------:R-:W-:Y:S02]  /*6ef0*/  FADD.FTZ R19, R19, R63 ;  /* 0x0000003f13137221 */ /* 0x000fe40000010000 */
[----:B------:R-:W3:Y:S01]  /*6f00*/  LDL.LU R63, [R1+0x2c8] ;  /* 0x0002c800013f7983 */ /* 0x000ee20000300800 */
[----:B------:R-:W-:-:S03]  /*6f10*/  FFMA.FTZ R22, R22, R22, R23 ;  /* 0x0000001616167223 */ /* 0x000fc60000010017 */
[----:B------:R-:W2:Y:S01]  /*6f20*/  LDL.LU R23, [R1+0x114] ;  /* 0x0001140001177983 */ /* 0x000ea20000300800 */
[----:B------:R-:W-:-:S03]  /*6f30*/  FFMA.FTZ R18, R18, R18, R6 ;  /* 0x0000001212127223 */ /* 0x000fc60000010006 */
[----:B------:R-:W4:Y:S01]  /*6f40*/  LDL.LU R6, [R1+0x12c] ;  /* 0x00012c0001067983 */ /* 0x000f220000300800 */
[----:B------:R-:W-:-:S04]  /*6f50*/  FADD.FTZ R18, RZ, R18 ;  /* 0x00000012ff127221 */ /* 0x000fc80000010000 */
[----:B------:R-:W-:Y:S01]  /*6f60*/  FADD.FTZ R18, R18, R22 ;  /* 0x0000001612127221 */ /* 0x000fe20000010000 */
[----:B---3--:R-:W-:Y:S01]  /*6f70*/  SHF.L.U32 R63, R63, 0x10, RZ ;  /* 0x000000103f3f7819 */ /* 0x008fe200000006ff */
[----:B--2---:R-:W-:-:S04]  /*6f80*/  IMAD.U32 R23, R23, 0x10000, RZ ;  /* 0x0001000017177824 */ /* 0x004fc800078e00ff */
[----:B------:R-:W-:Y:S01]  /*6f90*/  FMUL.FTZ R22, R63, R63 ;  /* 0x0000003f3f167220 */ /* 0x000fe20000410000 */
[----:B------:R-:W-:-:S03]  /*6fa0*/  FADD.FTZ R63, R23, R63 ;  /* 0x0000003f173f7221 */ /* 0x000fc60000010000 */
[----:B------:R-:W-:Y:S02]  /*6fb0*/  FFMA.FTZ R22, R23, R23, R22 ;  /* 0x0000001717167223 */ /* 0x000fe40000010016 */
[----:B------:R-:W2:Y:S01]  /*6fc0*/  LDL.LU R23, [R1+0x120] ;  /* 0x0001200001177983 */ /* 0x000ea20000300800 */
[----:B------:R-:W-:Y:S01]  /*6fd0*/  FADD.FTZ R19, R19, R63 ;  /* 0x0000003f13137221 */ /* 0x000fe20000010000 */
[----:B------:R-:W-:Y:S01]  /*6fe0*/  SHF.L.U32 R63, R7, 0x10, RZ ;  /* 0x00000010073f7819 */ /* 0x000fe200000006ff */
[----:B------:R-:W-:Y:S01]  /*6ff0*/  FADD.FTZ R18, R18, R22 ;  /* 0x0000001612127221 */ /* 0x000fe20000010000 */
[----:B------:R-:W3:Y:S01]  /*7000*/  LDL.LU R7, [R1+0x15c] ;  /* 0x00015c0001077983 */ /* 0x000ee20000300800 */
[----:B--2---:R-:W-:-:S04]  /*7010*/  IMAD.U32 R23, R23, 0x10000, RZ ;  /* 0x0001000017177824 */ /* 0x004fc800078e00ff */
[----:B------:R-:W-:Y:S01]  /*7020*/  FMUL.FTZ R22, R23, R23 ;  /* 0x0000001717167220 */ /* 0x000fe20000410000 */
[----:B------:R-:W-:-:S04]  /*7030*/  FADD.FTZ R23, R63, R23 ;  /* 0x000000173f177221 */ /* 0x000fc80000010000 */
[----:B------:R-:W-:Y:S02]  /*7040*/  FADD.FTZ R19, R19, R23 ;  /* 0x0000001713137221 */ /* 0x000fe40000010000 */
[----:B------:R-:W2:Y:S01]  /*7050*/  LDL.LU R23, [R1+0x128] ;  /* 0x0001280001177983 */ /* 0x000ea20000300800 */
[----:B------:R-:W-:-:S03]  /*7060*/  FFMA.FTZ R22, R63, R63, R22 ;  /* 0x0000003f3f167223 */ /* 0x000fc60000010016 */
[----:B------:R-:W4:Y:S01]  /*7070*/  LDL.LU R63, [R1+0x124] ;  /* 0x00012400013f7983 */ /* 0x000f220000300800 */
[----:B------:R-:W-:Y:S01]  /*7080*/  FADD.FTZ R18, R18, R22 ;  /* 0x0000001612127221 */ /* 0x000fe20000010000 */
[----:B--2---:R-:W-:Y:S02]  /*7090*/  IMAD.U32 R23, R23, 0x10000, RZ ;  /* 0x0001000017177824 */ /* 0x004fe400078e00ff */
[----:B----4-:R-:W-:Y:S02]  /*70a0*/  IMAD.U32 R63, R63, 0x10000, RZ ;  /* 0x000100003f3f7824 */ /* 0x010fe400078e00ff */
[----:B------:R-:W-:Y:S02]  /*70b0*/  FMUL.FTZ R22, R23, R23 ;  /* 0x0000001717167220 */ /* 0x000fe40000410000 */
[C---:B------:R-:W-:Y:S02]  /*70c0*/  FADD.FTZ R23, R63.reuse, R23 ;  /* 0x000000173f177221 */ /* 0x040fe40000010000 */
[----:B------:R-:W-:-:S02]  /*70d0*/  FFMA.FTZ R22, R63, R63, R22 ;  /* 0x0000003f3f167223 */ /* 0x000fc40000010016 */
[----:B------:R-:W2:Y:S01]  /*70e0*/  LDL.LU R63, [R1+0x148] ;  /* 0x00014800013f7983 */ /* 0x000ea20000300800 */
[----:B------:R-:W-:Y:S01]  /*70f0*/  FADD.FTZ R19, R19, R23 ;  /* 0x0000001713137221 */ /* 0x000fe20000010000 */
[----:B------:R-:W-:Y:S01]  /*7100*/  FADD.FTZ R18, R18, R22 ;  /* 0x0000001612127221 */ /* 0x000fe20000010000 */
[----:B------:R-:W-:Y:S02]  /*7110*/  IMAD.U32 R22, R6, 0x10000, RZ ;  /* 0x0001000006167824 */ /* 0x000fe400078e00ff */
[----:B------:R-:W4:Y:S01]  /*7120*/  LDL.LU R6, [R1+0x180] ;  /* 0x0001800001067983 */ /* 0x000f220000300800 */
[----:B--2---:R-:W-:-:S05]  /*7130*/  SHF.L.U32 R23, R63, 0x10, RZ ;  /* 0x000000103f177819 */ /* 0x004fca00000006ff */
[----:B------:R-:W-:Y:S01]  /*7140*/  FMUL.FTZ R63, R23, R23 ;  /* 0x00000017173f7220 */ /* 0x000fe20000410000 */
[----:B------:R-:W-:-:S03]  /*7150*/  FADD.FTZ R23, R22, R23 ;  /* 0x0000001716177221 */ /* 0x000fc60000010000 */
[----:B------:R-:W-:Y:S01]  /*7160*/  FFMA.FTZ R63, R22, R22, R63 ;  /* 0x00000016163f7223 */ /* 0x000fe2000001003f */
[----:B------:R-:W-:Y:S01]  /*7170*/  FMUL.FTZ R22, R51, R51 ;  /* 0x0000003333167220 */ /* 0x000fe20000410000 */
[----:B------:R-:W-:Y:S02]  /*7180*/  FADD.FTZ R19, R19, R23 ;  /* 0x0000001713137221 */ /* 0x000fe40000010000 */
[----:B------:R-:W2:Y:S01]  /*7190*/  LDL.LU R23, [R1+0x150] ;  /* 0x0001500001177983 */ /* 0x000ea20000300800 */
[----:B------:R-:W-:Y:S01]  /*71a0*/  FADD.FTZ R18, R18, R63 ;  /* 0x0000003f12127221 */ /* 0x000fe20000010000 */
[C---:B------:R-:W-:Y:S01]  /*71b0*/  FADD.FTZ R51, R65.reuse, R51 ;  /* 0x0000003341337221 */ /* 0x040fe20000010000 */
[----:B------:R-:W-:Y:S01]  /*71c0*/  FFMA.FTZ R22, R65, R65, R22 ;  /* 0x0000004141167223 */ /* 0x000fe20000010016 */
[----:B------:R-:W4:Y:S04]  /*71d0*/  LDL.LU R63, [R1+0x154] ;  /* 0x00015400013f7983 */ /* 0x000f280000300800 */
[----:B------:R-:W4:Y:S01]  /*71e0*/  LDL.LU R65, [R1+0x14c] ;  /* 0x00014c0001417983 */ /* 0x000f220000300800 */
[----:B------:R-:W-:Y:S01]  /*71f0*/  FADD.FTZ R19, R19, R51 ;  /* 0x0000003313137221 */ /* 0x000fe20000010000 */
[----:B------:R-:W-:Y:S01]  /*7200*/  FADD.FTZ R18, R18, R22 ;  /* 0x0000001612127221 */ /* 0x000fe20000010000 */
[----:B---3--:R-:W-:-:S02]  /*7210*/  IMAD.U32 R22, R7, 0x10000, RZ ;  /* 0x0001000007167824 */ /* 0x008fc400078e00ff */
[----:B------:R-:W3:Y:S01]  /*7220*/  LDL.LU R7, [R1+0x184] ;  /* 0x0001840001077983 */ /* 0x000ee20000300800 */
[----:B--2---:R-:W-:Y:S02]  /*7230*/  IMAD.U32 R23, R23, 0x10000, RZ ;  /* 0x0001000017177824 */ /* 0x004fe400078e00ff */
[----:B----4-:R-:W-:Y:S01]  /*7240*/  IMAD.U32 R63, R63, 0x10000, RZ ;  /* 0x000100003f3f7824 */ /* 0x010fe200078e00ff */
[----:B------:R-:W-:Y:S01]  /*7250*/  SHF.L.U32 R51, R65, 0x10, RZ ;  /* 0x0000001041337819 */ /* 0x000fe200000006ff */
[----:B------:R-:W-:Y:S02]  /*7260*/  FMUL.FTZ R65, R23, R23 ;  /* 0x0000001717417220 */ /* 0x000fe40000410000 */
[C---:B------:R-:W-:Y:S02]  /*7270*/  FADD.FTZ R23, R63.reuse, R23 ;  /* 0x000000173f177221 */ /* 0x040fe40000010000 */
[----:B------:R-:W-:Y:S02]  /*7280*/  FFMA.FTZ R65, R63, R63, R65 ;  /* 0x0000003f3f417223 */ /* 0x000fe40000010041 */
[----:B------:R-:W-:Y:S01]  /*7290*/  FADD.FTZ R63, R19, R23 ;  /* 0x00000017133f7221 */ /* 0x000fe20000010000 */
[----:B------:R-:W-:Y:S01]  /*72a0*/  FMUL.FTZ R23, R51, R51 ;  /* 0x0000003333177220 */ /* 0x000fe20000410000 */
[----:B------:R-:W2:Y:S01]  /*72b0*/  LDL.LU R19, [R1+0x168] ;  /* 0x0001680001137983 */ /* 0x000ea20000300800 */
[----:B------:R-:W-:-:S02]  /*72c0*/  FADD.FTZ R51, R22, R51 ;  /* 0x0000003316337221 */ /* 0x000fc40000010000 */
[----:B------:R-:W-:Y:S02]  /*72d0*/  FFMA.FTZ R23, R22, R22, R23 ;  /* 0x0000001616177223 */ /* 0x000fe40000010017 */
[----:B------:R-:W4:Y:S01]  /*72e0*/  LDL.LU R22, [R1+0x16c] ;  /* 0x00016c0001167983 */ /* 0x000f220000300800 */
[----:B------:R-:W-:-:S03]  /*72f0*/  FADD.FTZ R18, R18, R65 ;  /* 0x0000004112127221 */ /* 0x000fc60000010000 */
[----:B------:R-:W3:Y:S01]  /*7300*/  LDL.LU R65, [R1+0x158] ;  /* 0x0001580001417983 */ /* 0x000ee20000300800 */
[----:B------:R-:W-:Y:S01]  /*7310*/  FADD.FTZ R63, R63, R51 ;  /* 0x000000333f3f7221 */ /* 0x000fe20000010000 */
[----:B------:R-:W-:Y:S01]  /*7320*/  FADD.FTZ R18, R18, R23 ;  /* 0x0000001712127221 */ /* 0x000fe20000010000 */
[----:B--2---:R-:W-:-:S04]  /*7330*/  IMAD.U32 R19, R19, 0x10000, RZ ;  /* 0x0001000013137824 */ /* 0x004fc800078e00ff */
[----:B------:R-:W-:Y:S01]  /*7340*/  FMUL.FTZ R51, R19, R19 ;  /* 0x0000001313337220 */ /* 0x000fe20000410000 */
[----:B----4-:R-:W-:Y:S01]  /*7350*/  SHF.L.U32 R22, R22, 0x10, RZ ;  /* 0x0000001016167819 */ /* 0x010fe200000006ff */
[----:B---3--:R-:W-:-:S04]  /*7360*/  IMAD.U32 R23, R65, 0x10000, RZ ;  /* 0x0001000041177824 */ /* 0x008fc800078e00ff */
[C---:B------:R-:W-:Y:S01]  /*7370*/  FADD.FTZ R19, R22.reuse, R19 ;  /* 0x0000001316137221 */ /* 0x040fe20000010000 */
[----:B------:R-:W-:Y:S01]  /*7380*/  FFMA.FTZ R51, R22, R22, R51 ;  /* 0x0000001616337223 */ /* 0x000fe20000010033 */
[----:B------:R-:W-:Y:S02]  /*7390*/  IMAD.U32 R22, R6, 0x10000, RZ ;  /* 0x0001000006167824 */ /* 0x000fe400078e00ff */
[----:B------:R-:W-:Y:S01]  /*73a0*/  FMUL.FTZ R65, R23, R23 ;  /* 0x0000001717417220 */ /* 0x000fe20000410000 */
[----:B------:R-:W-:Y:S01]  /*73b0*/  FADD.FTZ R19, R63, R19 ;  /* 0x000000133f137221 */ /* 0x000fe20000010000 */
[----:B------:R-:W-:Y:S01]  /*73c0*/  FADD.FTZ R18, R18, R51 ;  /* 0x0000003312127221 */ /* 0x000fe20000010000 */
[C---:B------:R-:W-:Y:S01]  /*73d0*/  FADD.FTZ R23, R22.reuse, R23 ;  /* 0x0000001716177221 */ /* 0x040fe20000010000 */
[----:B------:R-:W-:Y:S01]  /*73e0*/  FFMA.FTZ R65, R22, R22, R65 ;  /* 0x0000001616417223 */ /* 0x000fe20000010041 */
[----:B------:R-:W2:Y:S04]  /*73f0*/  LDL.LU R51, [R1+0x170] ;  /* 0x0001700001337983 */ /* 0x000ea80000300800 */
[----:B------:R-:W3:Y:S01]  /*7400*/  LDL.LU R22, [R1+0x174] ;  /* 0x0001740001167983 */ /* 0x000ee20000300800 */
[----:B------:R-:W-:Y:S01]  /*7410*/  FADD.FTZ R19, R19, R23 ;  /* 0x0000001713137221 */ /* 0x000fe20000010000 */
[----:B------:R-:W-:-:S02]  /*7420*/  FADD.FTZ R18, R18, R65 ;  /* 0x0000004112127221 */ /* 0x000fc40000010000 */
[----:B------:R-:W4:Y:S04]  /*7430*/  LDL.LU R63, [R1+0x190] ;  /* 0x00019000013f7983 */ /* 0x000f280000300800 */
[----:B------:R-:W4:Y:S04]  /*7440*/  LDL.LU R65, [R1+0x194] ;  /* 0x0001940001417983 */ /* 0x000f280000300800 */
[----:B------:R-:W4:Y:S01]  /*7450*/  LDL.LU R6, [R1+0x1c8] ;  /* 0x0001c80001067983 */ /* 0x000f220000300800 */
[----:B---3--:R-:W-:Y:S01]  /*7460*/  SHF.L.U32 R22, R22, 0x10, RZ ;  /* 0x0000001016167819 */ /* 0x008fe200000006ff */
[----:B--2---:R-:W-:-:S04]  /*7470*/  IMAD.U32 R51, R51, 0x10000, RZ ;  /* 0x0001000033337824 */ /* 0x004fc800078e00ff */
[----:B------:R-:W-:-:S04]  /*7480*/  FMUL.FTZ R23, R22, R22 ;  /* 0x0000001616177220 */ /* 0x000fc80000410000 */
[----:B------:R-:W-:-:S04]  /*7490*/  FFMA.FTZ R23, R51, R51, R23 ;  /* 0x0000003333177223 */ /* 0x000fc80000010017 */
[----:B------:R-:W-:Y:S02]  /*74a0*/  FADD.FTZ R18, R18, R23 ;  /* 0x0000001712127221 */ /* 0x000fe40000010000 */
[----:B------:R-:W2:Y:S01]  /*74b0*/  LDL.LU R23, [R1+0x1a4] ;  /* 0x0001a40001177983 */ /* 0x000ea20000300800 */
[----:B------:R-:W-:Y:S01]  /*74c0*/  FADD.FTZ R22, R51, R22 ;  /* 0x0000001633167221 */ /* 0x000fe20000010000 */
[----:B----4-:R-:W-:Y:S01]  /*74d0*/  IMAD.U32 R63, R63, 0x10000, RZ ;  /* 0x000100003f3f7824 */ /* 0x010fe200078e00ff */
[----:B------:R-:W-:Y:S02]  /*74e0*/  SHF.L.U32 R65, R65, 0x10, RZ ;  /* 0x0000001041417819 */ /* 0x000fe400000006ff */
[----:B------:R-:W-:Y:S01]  /*74f0*/  FADD.FTZ R19, R19, R22 ;  /* 0x0000001613137221 */ /* 0x000fe20000010000 */
[----:B------:R-:W-:Y:S01]  /*7500*/  FMUL.FTZ R51, R63, R63 ;  /* 0x0000003f3f337220 */ /* 0x000fe20000410000 */
[----:B------:R-:W-:Y:S02]  /*7510*/  IMAD.U32 R22, R7, 0x10000, RZ ;  /* 0x0001000007167824 */ /* 0x000fe400078e00ff */
[C---:B------:R-:W-:Y:S01]  /*7520*/  FADD.FTZ R63, R65.reuse, R63 ;  /* 0x0000003f413f7221 */ /* 0x040fe20000010000 */
[----:B------:R-:W3:Y:S01]  /*7530*/  LDL.LU R7, [R1+0x1d8] ;  /* 0x0001d80001077983 */ /* 0x000ee20000300800 */
[----:B------:R-:W-:-:S02]  /*7540*/  FFMA.FTZ R51, R65, R65, R51 ;  /* 0x0000004141337223 */ /* 0x000fc40000010033 */
[----:B------:R-:W-:Y:S01]  /*7550*/  FADD.FTZ R65, R19, R63 ;  /* 0x0000003f13417221 */ /* 0x000fe20000010000 */
[----:B------:R-:W-:Y:S01]  /*7560*/  FMUL.FTZ R63, R22, R22 ;  /* 0x00000016163f7220 */ /* 0x000fe20000410000 */
[----:B------:R-:W4:Y:S01]  /*7570*/  LDL.LU R19, [R1+0x1a8] ;  /* 0x0001a80001137983 */ /* 0x000f220000300800 */
[----:B------:R-:W-:-:S03]  /*7580*/  FADD.FTZ R18, R18, R51 ;  /* 0x0000003312127221 */ /* 0x000fc60000010000 */
[----:B------:R-:W3:Y:S01]  /*7590*/  LDL.LU R51, [R1+0x1a0] ;  /* 0x0001a00001337983 */ /* 0x000ee20000300800 */
[----:B--2---:R-:W-:-:S04]  /*75a0*/  IMAD.U32 R23, R23, 0x10000, RZ ;  /* 0x0001000017177824 */ /* 0x004fc800078e00ff */
[C---:B------:R-:W-:Y:S01]  /*75b0*/  FADD.FTZ R22, R23.reuse, R22 ;  /* 0x0000001617167221 */ /* 0x040fe20000010000 */
[----:B------:R-:W-:Y:S02]  /*75c0*/  FFMA.FTZ R63, R23, R23, R63 ;  /* 0x00000017173f7223 */ /* 0x000fe4000001003f */
[----:B------:R-:W2:Y:S01]  /*75d0*/  LDL.LU R23, [R1+0x1ac] ;  /* 0x0001ac0001177983 */ /* 0x000ea20000300800 */
[----:B------:R-:W-:Y:S01]  /*75e0*/  FADD.FTZ R65, R65, R22 ;  /* 0x0000001641417221 */ /* 0x000fe20000010000 */
[----:B----4-:R-:W-:-:S05]  /*75f0*/  SHF.L.U32 R19, R19, 0x10, RZ ;  /* 0x0000001013137819 */ /* 0x010fca00000006ff */
[----:B------:R-:W-:Y:S01]  /*7600*/  FMUL.FTZ R22, R19, R19 ;  /* 0x0000001313167220 */ /* 0x000fe20000410000 */
[----:B---3--:R-:W-:Y:S02]  /*7610*/  IMAD.U32 R51, R51, 0x10000, RZ ;  /* 0x0001000033337824 */ /* 0x008fe400078e00ff */
[----:B------:R-:W-:Y:S02]  /*7620*/  FADD.FTZ R18, R18, R63 ;  /* 0x0000003f12127221 */ /* 0x000fe40000010000 */
[----:B------:R-:W-:Y:S01]  /*7630*/  FMUL.FTZ R63, R51, R51 ;  /* 0x00000033333f7220 */ /* 0x000fe20000410000 */
[----:B--2---:R-:W-:-:S04]  /*7640*/  IMAD.U32 R23, R23, 0x10000, RZ ;  /* 0x0001000017177824 */ /* 0x004fc800078e00ff */
[C---:B------:R-:W-:Y:S01]  /*7650*/  FFMA.FTZ R22, R23.reuse, R23, R22 ;  /* 0x0000001717167223 */ /* 0x040fe20000010016 */
[----:B------:R-:W-:Y:S01]  /*7660*/  FADD.FTZ R19, R23, R19 ;  /* 0x0000001317137221 */ /* 0x000fe20000010000 */
[----:B------:R-:W-:Y:S02]  /*7670*/  SHF.L.U32 R23, R6, 0x10, RZ ;  /* 0x0000001006177819 */ /* 0x000fe400000006ff */
[----:B------:R-:W-:Y:S01]  /*7680*/  FADD.FTZ R18, R18, R22 ;  /* 0x0000001612127221 */ /* 0x000fe20000010000 */
[----:B------:R-:W-:Y:S01]  /*7690*/  FADD.FTZ R19, R65, R19 ;  /* 0x0000001341137221 */ /* 0x000fe20000010000 */
[----:B------:R-:W2:Y:S01]  /*76a0*/  LDL.LU R22, [R1+0x1bc] ;  /* 0x0001bc0001167983 */ /* 0x000ea20000300800 */
[C---:B------:R-:W-:Y:S01]  /*76b0*/  FADD.FTZ R51, R23.reuse, R51 ;  /* 0x0000003317337221 */ /* 0x040fe20000010000 */
[----:B------:R-:W-:Y:S02]  /*76c0*/  FFMA.FTZ R63, R23, R23, R63 ;  /* 0x00000017173f7223 */ /* 0x000fe4000001003f */
[----:B------:R-:W3:Y:S01]  /*76d0*/  LDL.LU R23, [R1+0x1b8] ;  /* 0x0001b80001177983 */ /* 0x000ee20000300800 */
[----:B------:R-:W-:-:S03]  /*76e0*/  FADD.FTZ R19, R19, R51 ;  /* 0x0000003313137221 */ /* 0x000fc60000010000 */
[----:B------:R-:W4:Y:S01]  /*76f0*/  LDL.LU R65, [R1+0x1dc] ;  /* 0x0001dc0001417983 */ /* 0x000f220000300800 */
[----:B------:R-:W-:-:S03]  /*7700*/  FADD.FTZ R18, R18, R63 ;  /* 0x0000003f12127221 */ /* 0x000fc60000010000 */
[----:B------:R-:W4:Y:S01]  /*7710*/  LDL.LU R6, [R1+0x208] ;  /* 0x0002080001067983 */ /* 0x000f220000300800 */
[----:B--2---:R-:W-:Y:S02]  /*7720*/  IMAD.U32 R22, R22, 0x10000, RZ ;  /* 0x0001000016167824 */ /* 0x004fe400078e00ff */
[----:B---3--:R-:W-:Y:S02]  /*7730*/  IMAD.U32 R23, R23, 0x10000, RZ ;  /* 0x0001000017177824 */ /* 0x008fe400078e00ff */
[----:B------:R-:W-:Y:S02]  /*7740*/  FMUL.FTZ R51, R22, R22 ;  /* 0x0000001616337220 */ /* 0x000fe40000410000 */
[C---:B------:R-:W-:Y:S02]  /*7750*/  FADD.FTZ R22, R23.reuse, R22 ;  /* 0x0000001617167221 */ /* 0x040fe40000010000 */
[----:B------:R-:W-:Y:S02]  /*7760*/  FFMA.FTZ R51, R23, R23, R51 ;  /* 0x0000001717337223 */ /* 0x000fe40000010033 */
[----:B------:R-:W2:Y:S02]  /*7770*/  LDL.LU R23, [R1+0x1cc] ;  /* 0x0001cc0001177983 */ /* 0x000ea40000300800 */
[----:B------:R-:W-:-:S02]  /*7780*/  FADD.FTZ R18, R18, R51 ;  /* 0x0000003312127221 */ /* 0x000fc40000010000 */
[----:B------:R-:W3:Y:S01]  /*7790*/  LDL.LU R51, [R1+0x1ec] ;  /* 0x0001ec0001337983 */ /* 0x000ee20000300800 */
[----:B------:R-:W-:Y:S01]  /*77a0*/  SHF.L.U32 R63, R7, 0x10, RZ ;  /* 0x00000010073f7819 */ /* 0x000fe200000006ff */
[----:B----4-:R-:W-:Y:S02]  /*77b0*/  IMAD.U32 R65, R65, 0x10000, RZ ;  /* 0x0001000041417824 */ /* 0x010fe400078e00ff */
[----:B------:R-:W-:Y:S01]  /*77c0*/  FADD.FTZ R19, R19, R22 ;  /* 0x0000001613137221 */ /* 0x000fe20000010000 */
[----:B------:R-:W4:Y:S01]  /*77d0*/  LDL.LU R7, [R1+0x204] ;  /* 0x0002040001077983 */ /* 0x000f220000300800 */
[----:B--2---:R-:W-:Y:S02]  /*77e0*/  IMAD.U32 R22, R23, 0x10000, RZ ;  /* 0x0001000017167824 */ /* 0x004fe400078e00ff */
[----:B------:R-:W-:Y:S01]  /*77f0*/  FMUL.FTZ R23, R63, R63 ;  /* 0x0000003f3f177220 */ /* 0x000fe20000410000 */
[----:B------:R-:W-:Y:S01]  /*7800*/  FADD.FTZ R63, R65, R63 ;  /* 0x0000003f413f7221 */ /* 0x000fe20000010000 */
[----:B---3--:R-:W-:-:S02]  /*7810*/  SHF.L.U32 R51, R51, 0x10, RZ ;  /* 0x0000001033337819 */ /* 0x008fc400000006ff */
[----:B------:R-:W-:Y:S01]  /*7820*/  FFMA.FTZ R23, R65, R65, R23 ;  /* 0x0000004141177223 */ /* 0x000fe20000010017 */
[----:B------:R-:W-:Y:S01]  /*7830*/  FADD.FTZ R65, R19, R63 ;  /* 0x0000003f13417221 */ /* 0x000fe20000010000 */
[----:B------:R-:W-:Y:S01]  /*7840*/  FMUL.FTZ R63, R22, R22 ;  /* 0x00000016163f7220 */ /* 0x000fe20000410000 */
[----:B------:R-:W2:Y:S01]  /*7850*/  LDL.LU R19, [R1+0x1f0] ;  /* 0x0001f00001137983 */ /* 0x000ea20000300800 */
[----:B------:R-:W-:Y:S01]  /*7860*/  FADD.FTZ R18, R18, R23 ;  /* 0x0000001712127221 */ /* 0x000fe20000010000 */
[C---:B------:R-:W-:Y:S01]  /*7870*/  FADD.FTZ R22, R51.reuse, R22 ;  /* 0x0000001633167221 */ /* 0x040fe20000010000 */
[----:B------:R-:W-:Y:S01]  /*7880*/  FFMA.FTZ R63, R51, R51, R63 ;  /* 0x00000033333f7223 */ /* 0x000fe2000001003f */
[----:B------:R-:W3:Y:S04]  /*7890*/  LDL.LU R23, [R1+0x1f4] ;  /* 0x0001f40001177983 */ /* 0x000ee80000300800 */
[----:B------:R-:W4:Y:S01]  /*78a0*/  LDL.LU R51, [R1+0x1e8] ;  /* 0x0001e80001337983 */ /* 0x000f220000300800 */
[----:B------:R-:W-:Y:S01]  /*78b0*/  FADD.FTZ R65, R65, R22 ;  /* 0x0000001641417221 */ /* 0x000fe20000010000 */
[----:B------:R-:W-:Y:S01]  /*78c0*/  FADD.FTZ R18, R18, R63 ;  /* 0x0000003f12127221 */ /* 0x000fe20000010000 */
[----:B--2---:R-:W-:-:S02]  /*78d0*/  IMAD.U32 R19, R19, 0x10000, RZ ;  /* 0x0001000013137824 */ /* 0x004fc400078e00ff */
[----:B---3--:R-:W-:Y:S02]  /*78e0*/  IMAD.U32 R23, R23, 0x10000, RZ ;  /* 0x0001000017177824 */ /* 0x008fe400078e00ff */
[----:B------:R-:W-:Y:S01]  /*78f0*/  FMUL.FTZ R22, R19, R19 ;  /* 0x0000001313167220 */ /* 0x000fe20000410000 */
[----:B----4-:R-:W-:Y:S01]  /*7900*/  SHF.L.U32 R51, R51, 0x10, RZ ;  /* 0x0000001033337819 */ /* 0x010fe200000006ff */
[C---:B------:R-:W-:Y:S02]  /*7910*/  FADD.FTZ R19, R23.reuse, R19 ;  /* 0x0000001317137221 */ /* 0x040fe40000010000 */
[----:B------:R-:W-:Y:S01]  /*7920*/  FFMA.FTZ R22, R23, R23, R22 ;  /* 0x0000001717167223 */ /* 0x000fe20000010016 */
[----:B------:R-:W-:Y:S02]  /*7930*/  IMAD.U32 R23, R6, 0x10000, RZ ;  /* 0x0001000006177824 */ /* 0x000fe400078e00ff */
[----:B------:R-:W-:Y:S02]  /*7940*/  FMUL.FTZ R63, R51, R51 ;  /* 0x00000033333f7220 */ /* 0x000fe40000410000 */
[----:B------:R-:W-:-:S02]  /*7950*/  FADD.FTZ R51, R23, R51 ;  /* 0x0000003317337221 */ /* 0x000fc40000010000 */
[----:B------:R-:W-:Y:S02]  /*7960*/  FFMA.FTZ R63, R23, R23, R63 ;  /* 0x00000017173f7223 */ /* 0x000fe4000001003f */
[----:B------:R-:W2:Y:S01]  /*7970*/  LDL.LU R23, [R1+0x200] ;  /* 0x0002000001177983 */ /* 0x000ea20000300800 */
[----:B------:R-:W-:Y:S01]  /*7980*/  FADD.FTZ R19, R65, R19 ;  /* 0x0000001341137221 */ /* 0x000fe20000010000 */
[----:B------:R-:W-:Y:S01]  /*7990*/  FADD.FTZ R18, R18, R22 ;  /* 0x0000001612127221 */ /* 0x000fe20000010000 */
[----:B------:R-:W-:Y:S01]  /*79a0*/  IMAD.U32 R22, R7, 0x10000, RZ ;  /* 0x0001000007167824 */ /* 0x000fe200078e00ff */
[----:B------:R-:W3:Y:S01]  /*79b0*/  LDL.LU R65, [R1+0x21c] ;  /* 0x00021c0001417983 */ /* 0x000ee20000300800 */
[----:B------:R-:W-:Y:S01]  /*79c0*/  FADD.FTZ R19, R19, R51 ;  /* 0x0000003313137221 */ /* 0x000fe20000010000 */
[----:B------:R-:W-:Y:S01]  /*79d0*/  FADD.FTZ R18, R18, R63 ;  /* 0x0000003f12127221 */ /* 0x000fe20000010000 */
[----:B------:R-:W-:Y:S01]  /*79e0*/  FMUL.FTZ R51, R22, R22 ;  /* 0x0000001616337220 */ /* 0x000fe20000410000 */
[----:B------:R-:W4:Y:S04]  /*79f0*/  LDL.LU R63, [R1+0x218] ;  /* 0x00021800013f7983 */ /* 0x000f280000300800 */
[----:B------:R-:W3:Y:S01]  /*7a00*/  LDL.LU.64 R6, [R1+0x260] ;  /* 0x0002600001067983 */ /* 0x000ee20000300a00 */
[----:B--2---:R-:W-:-:S05]  /*7a10*/  SHF.L.U32 R23, R23, 0x10, RZ ;  /* 0x0000001017177819 */ /* 0x004fca00000006ff */
[C---:B------:R-:W-:Y:S01]  /*7a20*/  FADD.FTZ R22, R23.reuse, R22 ;  /* 0x0000001617167221 */ /* 0x040fe20000010000 */
[----:B------:R-:W-:Y:S02]  /*7a30*/  FFMA.FTZ R51, R23, R23, R51 ;  /* 0x0000001717337223 */ /* 0x000fe40000010033 */
[----:B------:R-:W2:Y:S01]  /*7a40*/  LDL.LU R23, [R1+0x20c] ;  /* 0x00020c0001177983 */ /* 0x000ea20000300800 */
[----:B----4-:R-:W-:Y:S02]  /*7a50*/  IMAD.U32 R63, R63, 0x10000, RZ ;  /* 0x000100003f3f7824 */ /* 0x010fe400078e00ff */
[----:B------:R-:W-:Y:S01]  /*7a60*/  FADD.FTZ R19, R19, R22 ;  /* 0x0000001613137221 */ /* 0x000fe20000010000 */
[----:B---3--:R-:W-:Y:S02]  /*7a70*/  IMAD.U32 R65, R65, 0x10000, RZ ;  /* 0x0001000041417824 */ /* 0x008fe400078e00ff */
[----:B------:R-:W-:Y:S02]  /*7a80*/  FADD.FTZ R18, R18, R51 ;  /* 0x0000003312127221 */ /* 0x000fe40000010000 */
[----:B------:R-:W3:Y:S01]  /*7a90*/  LDL.LU R51, [R1+0x22c] ;  /* 0x00022c0001337983 */ /* 0x000ee20000300800 */
[----:B--2---:R-:W-:Y:S01]  /*7aa0*/  SHF.L.U32 R22, R23, 0x10, RZ ;  /* 0x0000001017167819 */ /* 0x004fe200000006ff */
[----:B------:R-:W-:Y:S01]  /*7ab0*/  FMUL.FTZ R23, R63, R63 ;  /* 0x0000003f3f177220 */ /* 0x000fe20000410000 */
[----:B------:R-:W-:-:S03]  /*7ac0*/  FADD.FTZ R63, R65, R63 ;  /* 0x0000003f413f7221 */ /* 0x000fc60000010000 */
[----:B------:R-:W-:Y:S02]  /*7ad0*/  FFMA.FTZ R23, R65, R65, R23 ;  /* 0x0000004141177223 */ /* 0x000fe40000010017 */
[----:B------:R-:W2:Y:S02]  /*7ae0*/  LDL.LU R65, [R1+0x228] ;  /* 0x0002280001417983 */ /* 0x000ea40000300800 */
[----:B------:R-:W-:Y:S02]  /*7af0*/  FADD.FTZ R18, R18, R23 ;  /* 0x0000001712127221 */ /* 0x000fe40000010000 */
[----:B------:R-:W4:Y:S01]  /*7b00*/  LDL.LU R23, [R1+0x230] ;  /* 0x0002300001177983 */ /* 0x000f220000300800 */
[----:B---3--:R-:W-:Y:S02]  /*7b10*/  IMAD.U32 R51, R51, 0x10000, RZ ;  /* 0x0001000033337824 */ /* 0x008fe400078e00ff */
[----:B------:R-:W-:Y:S01]  /*7b20*/  FADD.FTZ R63, R19, R63 ;  /* 0x0000003f133f7221 */ /* 0x000fe20000010000 */
[----:B------:R-:W-:Y:S01]  /*7b30*/  FMUL.FTZ R19, R22, R22 ;  /* 0x0000001616137220 */ /* 0x000fe20000410000 */
[----:B------:R-:W-:-:S04]  /*7b40*/  FADD.FTZ R22, R51, R22 ;  /* 0x0000001633167221 */ /* 0x000fc80000010000 */
[----:B------:R-:W-:Y:S01]  /*7b50*/  FADD.FTZ R22, R63, R22 ;  /* 0x000000163f167221 */ /* 0x000fe20000010000 */
[----:B------:R-:W-:-:S04]  /*7b60*/  FFMA.FTZ R51, R51, R51, R19 ;  /* 0x0000003333337223 */ /* 0x000fc80000010013 */
[----:B------:R-:W-:Y:S02]  /*7b70*/  FADD.FTZ R18, R18, R51 ;  /* 0x0000003312127221 */ /* 0x000fe40000010000 */
[----:B------:R-:W3:Y:S01]  /*7b80*/  LDL.LU R51, [R1+0x234] ;  /* 0x0002340001337983 */ /* 0x000ee20000300800 */
[----:B--2---:R-:W-:Y:S01]  /*7b90*/  IMAD.U32 R65, R65, 0x10000, RZ ;  /* 0x0001000041417824 */ /* 0x004fe200078e00ff */
[----:B----4-:R-:W-:-:S03]  /*7ba0*/  SHF.L.U32 R23, R23, 0x10, RZ ;  /* 0x0000001017177819 */ /* 0x010fc600000006ff */
[----:B------:R-:W-:Y:S02]  /*7bb0*/  FMUL.FTZ R63, R65, R65 ;  /* 0x00000041413f7220 */ /* 0x000fe40000410000 */
[C---:B------:R-:W-:Y:S02]  /*7bc0*/  FADD.FTZ R65, R23.reuse, R65 ;  /* 0x0000004117417221 */ /* 0x040fe40000010000 */
[----:B------:R-:W-:Y:S02]  /*7bd0*/  FFMA.FTZ R63, R23, R23, R63 ;  /* 0x00000017173f7223 */ /* 0x000fe4000001003f */
[----:B------:R-:W2:Y:S02]  /*7be0*/  LDL.LU R23, [R1+0x240] ;  /* 0x0002400001177983 */ /* 0x000ea40000300800 */
[----:B------:R-:W-:Y:S01]  /*7bf0*/  FADD.FTZ R18, R18, R63 ;  /* 0x0000003f12127221 */ /* 0x000fe20000010000 */
[----:B------:R-:W-:Y:S02]  /*7c00*/  FADD.FTZ R22, R22, R65 ;  /* 0x0000004116167221 */ /* 0x000fe40000010000 */
[----:B------:R-:W4:Y:S01]  /*7c10*/  LDL.LU R65, [R1+0x250] ;  /* 0x0002500001417983 */ /* 0x000f220000300800 */
[----:B---3--:R-:W-:Y:S01]  /*7c20*/  SHF.L.U32 R51, R51, 0x10, RZ ;  /* 0x0000001033337819 */ /* 0x008fe200000006ff */
[----:B--2---:R-:W-:-:S04]  /*7c30*/  IMAD.U32 R23, R23, 0x10000, RZ ;  /* 0x0001000017177824 */ /* 0x004fc800078e00ff */
[----:B------:R-:W-:Y:S01]  /*7c40*/  FMUL.FTZ R63, R23, R23 ;  /* 0x00000017173f7220 */ /* 0x000fe20000410000 */
[----:B------:R-:W-:-:S03]  /*7c50*/  FADD.FTZ R23, R51, R23 ;  /* 0x0000001733177221 */ /* 0x000fc60000010000 */
[----:B------:R-:W-:Y:S02]  /*7c60*/  FFMA.FTZ R63, R51, R51, R63 ;  /* 0x00000033333f7223 */ /* 0x000fe4000001003f */
[----:B------:R-:W2:Y:S02]  /*7c70*/  LDL.LU R51, [R1+0x244] ;  /* 0x0002440001337983 */ /* 0x000ea40000300800 */
[----:B------:R-:W-:Y:S02]  /*7c80*/  FADD.FTZ R18, R18, R63 ;  /* 0x0000003f12127221 */ /* 0x000fe40000010000 */
[----:B------:R-:W3:Y:S01]  /*7c90*/  LDL.LU R63, [R1+0x268] ;  /* 0x00026800013f7983 */ /* 0x000ee20000300800 */
[----:B----4-:R-:W-:Y:S02]  /*7ca0*/  IMAD.U32 R65, R65, 0x10000, RZ ;  /* 0x0001000041417824 */ /* 0x010fe400078e00ff */
[----:B------:R-:W-:Y:S01]  /*7cb0*/  FADD.FTZ R22, R22, R23 ;  /* 0x0000001716167221 */ /* 0x000fe20000010000 */
[----:B--2---:R-:W-:Y:S01]  /*7cc0*/  SHF.L.U32 R23, R51, 0x10, RZ ;  /* 0x0000001033177819 */ /* 0x004fe200000006ff */
[----:B------:R-:W-:Y:S01]  /*7cd0*/  FMUL.FTZ R51, R57, R57 ;  /* 0x0000003939337220 */ /* 0x000fe20000410000 */
[----:B------:R-:W-:Y:S01]  /*7ce0*/  FADD.FTZ R57, R65, R57 ;  /* 0x0000003941397221 */ /* 0x000fe20000010000 */
[----:B---3--:R-:W-:-:S03]  /*7cf0*/  IMAD.U32 R63, R63, 0x10000, RZ ;  /* 0x000100003f3f7824 */ /* 0x008fc600078e00ff */
[----:B------:R-:W-:Y:S01]  /*7d00*/  FADD.FTZ R57, R22, R57 ;  /* 0x0000003916397221 */ /* 0x000fe20000010000 */
[----:B------:R-:W-:Y:S01]  /*7d10*/  FMUL.FTZ R22, R23, R23 ;  /* 0x0000001717167220 */ /* 0x000fe20000410000 */
[----:B------:R-:W-:Y:S02]  /*7d20*/  FFMA.FTZ R51, R65, R65, R51 ;  /* 0x0000004141337223 */ /* 0x000fe40000010033 */
[----:B------:R-:W2:Y:S01]  /*7d30*/  LDL.LU R65, [R1+0x254] ;  /* 0x0002540001417983 */ /* 0x000ea20000300800 */
[----:B------:R-:W-:Y:S01]  /*7d40*/  FFMA.FTZ R22, R63, R63, R22 ;  /* 0x0000003f3f167223 */ /* 0x000fe20000010016 */
[----:B------:R-:W-:Y:S02]  /*7d50*/  FADD.FTZ R18, R18, R51 ;  /* 0x0000003312127221 */ /* 0x000fe40000010000 */
[----:B------:R-:W3:Y:S02]  /*7d60*/  LDL.LU R51, [R1+0x278] ;  /* 0x0002780001337983 */ /* 0x000ee40000300800 */
[----:B------:R-:W-:-:S02]  /*7d70*/  FADD.FTZ R18, R18, R22 ;  /* 0x0000001612127221 */ /* 0x000fc40000010000 */
[----:B------:R-:W4:Y:S01]  /*7d80*/  LDL.LU R22, [R1+0x27c] ;  /* 0x00027c0001167983 */ /* 0x000f220000300800 */
[----:B------:R-:W-:-:S03]  /*7d90*/  FADD.FTZ R23, R63, R23 ;  /* 0x000000173f177221 */ /* 0x000fc60000010000 */
[----:B------:R-:W4:Y:S01]  /*7da0*/  LDL.LU R63, [R1+0x26c] ;  /* 0x00026c00013f7983 */ /* 0x000f220000300800 */
[----:B------:R-:W-:Y:S01]  /*7db0*/  FADD.FTZ R23, R57, R23 ;  /* 0x0000001739177221 */ /* 0x000fe20000010000 */
[----:B--2---:R-:W-:Y:S01]  /*7dc0*/  IMAD.U32 R65, R65, 0x10000, RZ ;  /* 0x0001000041417824 */ /* 0x004fe200078e00ff */
[----:B---3--:R-:W-:-:S03]  /*7dd0*/  SHF.L.U32 R51, R51, 0x10, RZ ;  /* 0x0000001033337819 */ /* 0x008fc600000006ff */
[----:B------:R-:W-:Y:S01]  /*7de0*/  FMUL.FTZ R57, R65, R65 ;  /* 0x0000004141397220 */ /* 0x000fe20000410000 */
[----:B----4-:R-:W-:Y:S02]  /*7df0*/  IMAD.U32 R22, R22, 0x10000, RZ ;  /* 0x0001000016167824 */ /* 0x010fe400078e00ff */
[C---:B------:R-:W-:Y:S01]  /*7e00*/  FADD.FTZ R65, R51.reuse, R65 ;  /* 0x0000004133417221 */ /* 0x040fe20000010000 */
[----:B------:R-:W-:Y:S01]  /*7e10*/  FFMA.FTZ R57, R51, R51, R57 ;  /* 0x0000003333397223 */ /* 0x000fe20000010039 */
[----:B------:R-:W-:Y:S02]  /*7e20*/  IMAD.U32 R51, R63, 0x10000, RZ ;  /* 0x000100003f337824 */ /* 0x000fe400078e00ff */
[----:B------:R-:W-:Y:S02]  /*7e30*/  FMUL.FTZ R63, R22, R22 ;  /* 0x00000016163f7220 */ /* 0x000fe40000410000 */
[C---:B------:R-:W-:Y:S02]  /*7e40*/  FADD.FTZ R22, R51.reuse, R22 ;  /* 0x0000001633167221 */ /* 0x040fe40000010000 */
[----:B------:R-:W-:-:S02]  /*7e50*/  FFMA.FTZ R63, R51, R51, R63 ;  /* 0x00000033333f7223 */ /* 0x000fc4000001003f */
[----:B------:R-:W2:Y:S01]  /*7e60*/  LDL.LU R51, [R1+0x28c] ;  /* 0x00028c0001337983 */ /* 0x000ea20000300800 */
[----:B------:R-:W-:-:S03]  /*7e70*/  FADD.FTZ R18, R18, R57 ;  /* 0x0000003912127221 */ /* 0x000fc60000010000 */
[----:B------:R-:W3:Y:S01]  /*7e80*/  LDL.LU R57, [R1+0x288] ;  /* 0x0002880001397983 */ /* 0x000ee20000300800 */
[----:B------:R-:W-:Y:S01]  /*7e90*/  FADD.FTZ R23, R23, R65 ;  /* 0x0000004117177221 */ /* 0x000fe20000010000 */
[----:B------:R-:W-:Y:S02]  /*7ea0*/  FADD.FTZ R18, R18, R63 ;  /* 0x0000003f12127221 */ /* 0x000fe40000010000 */
[----:B------:R-:W4:Y:S01]  /*7eb0*/  LDL.LU R65, [R1+0x294] ;  /* 0x0002940001417983 */ /* 0x000f220000300800 */
[----:B------:R-:W-:-:S03]  /*7ec0*/  FADD.FTZ R22, R23, R22 ;  /* 0x0000001617167221 */ /* 0x000fc60000010000 */
[----:B------:R-:W4:Y:S01]  /*7ed0*/  LDL.LU R63, [R1+0x290] ;  /* 0x00029000013f7983 */ /* 0x000f220000300800 */
[----:B--2---:R-:W-:Y:S01]  /*7ee0*/  SHF.L.U32 R51, R51, 0x10, RZ ;  /* 0x0000001033337819 */ /* 0x004fe200000006ff */
[----:B---3--:R-:W-:-:S04]  /*7ef0*/  IMAD.U32 R57, R57, 0x10000, RZ ;  /* 0x0001000039397824 */ /* 0x008fc800078e00ff */
[----:B------:R-:W-:Y:S01]  /*7f00*/  FMUL.FTZ R23, R51, R51 ;  /* 0x0000003333177220 */ /* 0x000fe20000410000 */
[----:B------:R-:W-:-:S03]  /*7f10*/  FADD.FTZ R51, R57, R51 ;  /* 0x0000003339337221 */ /* 0x000fc60000010000 */
[----:B------:R-:W-:Y:S02]  /*7f20*/  FFMA.FTZ R23, R57, R57, R23 ;  /* 0x0000003939177223 */ /* 0x000fe40000010017 */
[----:B------:R-:W2:Y:S02]  /*7f30*/  LDL.LU R57, [R1+0x280] ;  /* 0x0002800001397983 */ /* 0x000ea40000300800 */
[----:B------:R-:W-:Y:S02]  /*7f40*/  FADD.FTZ R18, R18, R23 ;  /* 0x0000001712127221 */ /* 0x000fe40000010000 */
[----:B------:R-:W3:Y:S01]  /*7f50*/  LDL.LU R23, [R1+0x284] ;  /* 0x0002840001177983 */ /* 0x000ee20000300800 */
[----:B----4-:R-:W-:Y:S01]  /*7f60*/  IMAD.U32 R63, R63, 0x10000, RZ ;  /* 0x000100003f3f7824 */ /* 0x010fe200078e00ff */
[----:B------:R-:W-:Y:S01]  /*7f70*/  SHF.L.U32 R65, R65, 0x10, RZ ;  /* 0x0000001041417819 */ /* 0x000fe200000006ff */
[----:B------:R-:W-:Y:S01]  /*7f80*/  FADD.FTZ R22, R22, R51 ;  /* 0x0000003316167221 */ /* 0x000fe20000010000 */
[----:B--2---:R-:W-:-:S02]  /*7f90*/  IMAD.U32 R51, R57, 0x10000, RZ ;  /* 0x0001000039337824 */ /* 0x004fc400078e00ff */
[----:B------:R-:W-:Y:S01]  /*7fa0*/  FMUL.FTZ R57, R63, R63 ;  /* 0x0000003f3f397220 */ /* 0x000fe20000410000 */
[----:B------:R-:W-:Y:S01]  /*7fb0*/  FADD.FTZ R63, R65, R63 ;  /* 0x0000003f413f7221 */ /* 0x000fe20000010000 */
[----:B---3--:R-:W-:Y:S02]  /*7fc0*/  IMAD.U32 R23, R23, 0x10000, RZ ;  /* 0x0001000017177824 */ /* 0x008fe400078e00ff */
[----:B------:R-:W-:Y:S01]  /*7fd0*/  FFMA.FTZ R57, R65, R65, R57 ;  /* 0x0000004141397223 */ /* 0x000fe20000010039 */
[----:B------:R-:W-:Y:S01]  /*7fe0*/  FADD.FTZ R65, R22, R63 ;  /* 0x0000003f16417221 */ /* 0x000fe20000010000 */
[----:B------:R-:W-:Y:S01]  /*7ff0*/  FMUL.FTZ R63, R51, R51 ;  /* 0x00000033333f7220 */ /* 0x000fe20000410000 */
[----:B------:R-:W2:Y:S01]  /*8000*/  LDL.LU R22, [R1+0x270] ;  /* 0x0002700001167983 */ /* 0x000ea20000300800 */
[C---:B------:R-:W-:Y:S01]  /*8010*/  FADD.FTZ R51, R23.reuse, R51 ;  /* 0x0000003317337221 */ /* 0x040fe20000010000 */
[----:B------:R-:W-:Y:S01]  /*8020*/  FADD.FTZ R18, R18, R57 ;  /* 0x0000003912127221 */ /* 0x000fe20000010000 */
[----:B------:R-:W-:Y:S01]  /*8030*/  FFMA.FTZ R63, R23, R23, R63 ;  /* 0x00000017173f7223 */ /* 0x000fe2000001003f */
[----:B------:R-:W3:Y:S04]  /*8040*/  LDL.LU R57, [R1+0x258] ;  /* 0x0002580001397983 */ /* 0x000ee80000300800 */
[----:B------:R-:W4:Y:S01]  /*8050*/  LDL.LU R23, [R1+0x274] ;  /* 0x0002740001177983 */ /* 0x000f220000300800 */
[----:B------:R-:W-:-:S03]  /*8060*/  FADD.FTZ R18, R18, R63 ;  /* 0x0000003f12127221 */ /* 0x000fc60000010000 */
[----:B------:R-:W4:Y:S01]  /*8070*/  LDL.LU R63, [R1+0x25c] ;  /* 0x00025c00013f7983 */ /* 0x000f220000300800 */
[----:B------:R-:W-:Y:S01]  /*8080*/  FADD.FTZ R65, R65, R51 ;  /* 0x0000003341417221 */ /* 0x000fe20000010000 */
[----:B------:R-:W-:-:S06]  /*8090*/  IMAD.MOV.U32 R19, RZ, RZ, RZ ;  /* 0x000000ffff137224 */ /* 0x000fcc00078e00ff */
[----:B------:R-:W4:Y:S04]  /*80a0*/  @!P6 LDG.E R19, desc[UR6][R6.64] ;  /* 0x000000060613e981 */ /* 0x000f28000c1e1900 */
[----:B------:R-:W4:Y:S01]  /*80b0*/  LDL.LU.64 R6, [R1+0x2c0] ;  /* 0x0002c00001067983 */ /* 0x000f220000300a00 */
[----:B------:R-:W-:Y:S02]  /*80c0*/  PRMT R14, RZ, 0x7610, R14 ;  /* 0x00007610ff0e7816 */ /* 0x000fe4000000000e */
[----:B------:R-:W-:Y:S02]  /*80d0*/  PRMT R15, RZ, 0x7610, R15 ;  /* 0x00007610ff0f7816 */ /* 0x000fe4000000000f */
[C---:B------:R-:W-:Y:S02]  /*80e0*/  @!P1 PRMT R14, R60.reuse, 0x7610, R14 ;  /* 0x000076103c0e9816 */ /* 0x040fe4000000000e */
[----:B------:R-:W-:-:S02]  /*80f0*/  @!P1 PRMT R15, R60, 0x7632, R15 ;  /* 0x000076323c0f9816 */ /* 0x000fc4000000000f */
[----:B------:R-:W-:Y:S01]  /*8100*/  LOP3.LUT P1, RZ, R2, 0x10000000, RZ, 0xc0, !PT ;  /* 0x1000000002ff7812 */ /* 0x000fe2000782c0ff */
[----:B------:R0:W-:Y:S02]  /*8110*/  STL [R1+0xc4], R17 ;  /* 0x0000c41101007387 */ /* 0x0001e40000100800 */
[----:B0-----:R-:W-:-:S10]  /*8120*/  IMAD.MOV.U32 R17, RZ, RZ, RZ ;  /* 0x000000ffff117224 */ /* 0x001fd400078e00ff */
[----:B------:R0:W4:Y:S02]  /*8130*/  @!P1 LDG.E R17, desc[UR6][R10.64] ;  /* 0x000000060a119981 */ /* 0x000124000c1e1900 */
[----:B0-----:R-:W-:Y:S02]  /*8140*/  PRMT R11, RZ, 0x7610, R11 ;  /* 0x00007610ff0b7816 */ /* 0x001fe4000000000b */
[----:B------:R-:W-:Y:S02]  /*8150*/  PRMT R10, RZ, 0x7610, R10 ;  /* 0x00007610ff0a7816 */ /* 0x000fe4000000000a */
[C---:B------:R-:W-:Y:S02]  /*8160*/  @!P2 PRMT R11, R26.reuse, 0x7610, R11 ;  /* 0x000076101a0ba816 */ /* 0x040fe4000000000b */
[----:B------:R-:W-:Y:S02]  /*8170*/  @!P2 PRMT R10, R26, 0x7632, R10 ;  /* 0x000076321a0aa816 */ /* 0x000fe4000000000a */
[----:B------:R-:W-:Y:S01]  /*8180*/  LOP3.LUT P2, RZ, R2, 0x8000000, RZ, 0xc0, !PT ;  /* 0x0800000002ff7812 */ /* 0x000fe2000784c0ff */
[----:B------:R0:W-:Y:S02]  /*8190*/  STL [R1+0xc8], R13 ;  /* 0x0000c80d01007387 */ /* 0x0001e40000100800 */
[----:B0-----:R-:W-:-:S10]  /*81a0*/  HFMA2 R13, -RZ, RZ, 0, 0 ;  /* 0x00000000ff0d7431 */ /* 0x001fd400000001ff */
[----:B------:R0:W4:Y:S01]  /*81b0*/  @!P2 LDG.E R13, desc[UR6][R24.64] ;  /* 0x00000006180da981 */ /* 0x000122000c1e1900 */
[----:B--2---:R-:W-:-:S05]  /*81c0*/  SHF.L.U32 R22, R22, 0x10, RZ ;  /* 0x0000001016167819 */ /* 0x004fca00000006ff */
[----:B------:R-:W-:Y:S01]  /*81d0*/  FMUL.FTZ R51, R22, R22 ;  /* 0x0000001616337220 */ /* 0x000fe20000410000 */
[----:B---3--:R-:W-:Y:S02]  /*81e0*/  IMAD.U32 R57, R57, 0x10000, RZ ;  /* 0x0001000039397824 */ /* 0x008fe400078e00ff */
[----:B----4-:R-:W-:-:S04]  /*81f0*/  IMAD.U32 R23, R23, 0x10000, RZ ;  /* 0x0001000017177824 */ /* 0x010fc800078e00ff */
[C---:B------:R-:W-:Y:S01]  /*8200*/  FADD.FTZ R22, R23.reuse, R22 ;  /* 0x0000001617167221 */ /* 0x040fe20000010000 */
[----:B------:R-:W-:Y:S01]  /*8210*/  FFMA.FTZ R51, R23, R23, R51 ;  /* 0x0000001717337223 */ /* 0x000fe20000010033 */
[----:B------:R-:W-:Y:S01]  /*8220*/  SHF.L.U32 R23, R63, 0x10, RZ ;  /* 0x000000103f177819 */ /* 0x000fe200000006ff */
[----:B------:R-:W-:Y:S02]  /*8230*/  FMUL.FTZ R63, R57, R57 ;  /* 0x00000039393f7220 */ /* 0x000fe40000410000 */
[----:B------:R-:W-:Y:S02]  /*8240*/  FADD.FTZ R18, R18, R51 ;  /* 0x0000003312127221 */ /* 0x000fe40000010000 */
[C---:B------:R-:W-:Y:S01]  /*8250*/  FFMA.FTZ R63, R23.reuse, R23, R63 ;  /* 0x00000017173f7223 */ /* 0x040fe2000001003f */
[----:B------:R-:W-:Y:S01]  /*8260*/  FADD.FTZ R57, R23, R57 ;  /* 0x0000003917397221 */ /* 0x000fe20000010000 */
[----:B------:R-:W2:Y:S04]  /*8270*/  LDL.LU R51, [R1+0x248] ;  /* 0x0002480001337983 */ /* 0x000ea80000300800 */
[----:B------:R-:W3:Y:S01]  /*8280*/  LDL.LU R23, [R1+0x24c] ;  /* 0x00024c0001177983 */ /* 0x000ee20000300800 */
[----:B------:R-:W-:Y:S01]  /*8290*/  FADD.FTZ R18, R18, R63 ;  /* 0x0000003f12127221 */ /* 0x000fe20000010000 */
[----:B------:R-:W-:-:S02]  /*82a0*/  FADD.FTZ R22, R65, R22 ;  /* 0x0000001641167221 */ /* 0x000fc40000010000 */
[----:B------:R-:W4:Y:S04]  /*82b0*/  LDL.LU R63, [R1+0x238] ;  /* 0x00023800013f7983 */ /* 0x000f280000300800 */
[----:B------:R-:W4:Y:S01]  /*82c0*/  LDL.LU R65, [R1+0x23c] ;  /* 0x00023c0001417983 */ /* 0x000f220000300800 */
[----:B------:R-:W-:Y:S01]  /*82d0*/  FADD.FTZ R22, R22, R57 ;  /* 0x0000003916167221 */ /* 0x000fe20000010000 */
[----:B------:R-:W-:Y:S01]  /*82e0*/  IMAD.U32 R56, R56, 0x10000, RZ ;  /* 0x0001000038387824 */ /* 0x000fe200078e00ff */
[----:B------:R-:W-:Y:S01]  /*82f0*/  SHF.L.U32 R55, R55, 0x10, RZ ;  /* 0x0000001037377819 */ /* 0x000fe200000006ff */
        /* <DEDUP_REMOVED lines=8> */
[----:B------:R-:W-:-:S02]  /*8380*/  IMAD.U32 R41, R41, 0x10000, RZ ;  /* 0x0001000029297824 */ /* 0x000fc400078e00ff */
[----:B------:R-:W-:Y:S02]  /*8390*/  IMAD.U32 R33, R33, 0x10000, RZ ;  /* 0x0001000021217824 */ /* 0x000fe400078e00ff */
[----:B------:R-:W-:Y:S02]  /*83a0*/  IMAD.U32 R36, R36, 0x10000, RZ ;  /* 0x0001000024247824 */ /* 0x000fe400078e00ff */
[----:B------:R-:W-:Y:S02]  /*83b0*/  IMAD.U32 R27, R27, 0x10000, RZ ;  /* 0x000100001b1b7824 */ /* 0x000fe400078e00ff */
[----:B------:R-:W-:Y:S01]  /*83c0*/  IMAD.U32 R59, R59, 0x10000, RZ ;  /* 0x000100003b3b7824 */ /* 0x000fe200078e00ff */
[----:B------:R-:W-:Y:S02]  /*83d0*/  SHF.L.U32 R58, R58, 0x10, RZ ;  /* 0x000000103a3a7819 */ /* 0x000fe400000006ff */
[----:B------:R-:W-:Y:S01]  /*83e0*/  SHF.L.U32 R69, R69, 0x10, RZ ;  /* 0x0000001045457819 */ /* 0x000fe200000006ff */
[----:B------:R-:W-:Y:S01]  /*83f0*/  IMAD.U32 R68, R68, 0x10000, RZ ;  /* 0x0001000044447824 */ /* 0x000fe200078e00ff */
[----:B------:R1:W-:Y:S01]  /*8400*/  STL [R1+0xe0], R16 ;  /* 0x0000e01001007387 */ /* 0x0003e20000100800 */
[----:B------:R-:W-:Y:S01]  /*8410*/  IMAD.U32 R64, R64, 0x10000, RZ ;  /* 0x0001000040407824 */ /* 0x000fe200078e00ff */
[----:B------:R-:W-:-:S02]  /*8420*/  SHF.L.U32 R61, R61, 0x10, RZ ;  /* 0x000000103d3d7819 */ /* 0x000fc400000006ff */
[----:B------:R0:W-:Y:S01]  /*8430*/  STL [R1+0xdc], R28 ;  /* 0x0000dc1c01007387 */ /* 0x0001e20000100800 */
[----:B-1----:R-:W-:Y:S02]  /*8440*/  IMAD.U32 R16, R67, 0x10000, RZ ;  /* 0x0001000043107824 */ /* 0x002fe400078e00ff */
[----:B0-----:R-:W-:Y:S02]  /*8450*/  IMAD.U32 R28, R15, 0x10000, RZ ;  /* 0x000100000f1c7824 */ /* 0x001fe400078e00ff */
[----:B------:R-:W-:Y:S01]  /*8460*/  FADD.FTZ R15, R61, R64 ;  /* 0x000000403d0f7221 */ /* 0x000fe20000010000 */
[----:B------:R-:W-:Y:S02]  /*8470*/  PRMT R24, RZ, 0x7610, R24 ;  /* 0x00007610ff187816 */ /* 0x000fe40000000018 */
[----:B------:R-:W-:Y:S01]  /*8480*/  PRMT R25, RZ, 0x7610, R25 ;  /* 0x00007610ff197816 */ /* 0x000fe20000000019 */
[----:B------:R0:W-:Y:S01]  /*8490*/  STL [R1+0xe4], R5 ;  /* 0x0000e40501007387 */ /* 0x0001e20000100800 */
[----:B------:R-:W-:-:S02]  /*84a0*/  @!P1 PRMT R24, R17, 0x7632, R24 ;  /* 0x0000763211189816 */ /* 0x000fc40000000018 */
[----:B------:R-:W-:Y:S01]  /*84b0*/  SHF.L.U32 R10, R10, 0x10, RZ ;  /* 0x000000100a0a7819 */ /* 0x000fe200000006ff */
[----:B------:R-:W-:Y:S01]  /*84c0*/  IMAD.U32 R11, R11, 0x10000, RZ ;  /* 0x000100000b0b7824 */ /* 0x000fe200078e00ff */
[----:B------:R-:W-:Y:S01]  /*84d0*/  @!P1 PRMT R25, R17, 0x7610, R25 ;  /* 0x0000761011199816 */ /* 0x000fe20000000019 */
[----:B------:R-:W-:Y:S01]  /*84e0*/  IMAD.U32 R24, R24, 0x10000, RZ ;  /* 0x0001000018187824 */ /* 0x000fe200078e00ff */
[----:B0-----:R-:W-:Y:S01]  /*84f0*/  PRMT R5, RZ, 0x7610, R5 ;  /* 0x00007610ff057816 */ /* 0x001fe20000000005 */
[----:B------:R0:W-:Y:S01]  /*8500*/  STL [R1+0xe8], R0 ;  /* 0x0000e80001007387 */ /* 0x0001e20000100800 */
[----:B------:R-:W-:Y:S02]  /*8510*/  SHF.L.U32 R25, R25, 0x10, RZ ;  /* 0x0000001019197819 */ /* 0x000fe400000006ff */
[----:B------:R-:W-:Y:S01]  /*8520*/  @!P2 PRMT R5, R13, 0x7632, R5 ;  /* 0x000076320d05a816 */ /* 0x000fe20000000005 */
[----:B0-----:R-:W-:-:S04]  /*8530*/  FMUL.FTZ R0, R24, R24 ;  /* 0x0000001818007220 */ /* 0x001fc80000410000 */
[----:B------:R-:W-:Y:S01]  /*8540*/  FFMA.FTZ R0, R25, R25, R0 ;  /* 0x0000001919007223 */ /* 0x000fe20000010000 */
[----:B--2---:R-:W-:Y:S02]  /*8550*/  IMAD.U32 R51, R51, 0x10000, RZ ;  /* 0x0001000033337824 */ /* 0x004fe400078e00ff */
[----:B---3--:R-:W-:-:S04]  /*8560*/  IMAD.U32 R23, R23, 0x10000, RZ ;  /* 0x0001000017177824 */ /* 0x008fc800078e00ff */
[----:B------:R-:W-:Y:S01]  /*8570*/  FMUL.FTZ R57, R23, R23 ;  /* 0x0000001717397220 */ /* 0x000fe20000410000 */
[----:B----4-:R-:W-:Y:S01]  /*8580*/  SHF.L.U32 R63, R63, 0x10, RZ ;  /* 0x000000103f3f7819 */ /* 0x010fe200000006ff */
[----:B------:R-:W-:Y:S01]  /*8590*/  FADD.FTZ R23, R51, R23 ;  /* 0x0000001733177221 */ /* 0x000fe20000010000 */
[----:B------:R-:W-:Y:S02]  /*85a0*/  IMAD.U32 R65, R65, 0x10000, RZ ;  /* 0x0001000041417824 */ /* 0x000fe400078e00ff */
[----:B------:R-:W-:Y:S01]  /*85b0*/  FFMA.FTZ R57, R51, R51, R57 ;  /* 0x0000003333397223 */ /* 0x000fe20000010039 */
[----:B------:R-:W-:Y:S01]  /*85c0*/  FMUL.FTZ R51, R63, R63 ;  /* 0x0000003f3f337220 */ /* 0x000fe20000410000 */
[----:B------:R-:W-:Y:S01]  /*85d0*/  FADD.FTZ R22, R22, R23 ;  /* 0x0000001716167221 */ /* 0x000fe20000010000 */
[C---:B------:R-:W-:Y:S01]  /*85e0*/  FADD.FTZ R63, R65.reuse, R63 ;  /* 0x0000003f413f7221 */ /* 0x040fe20000010000 */
[----:B------:R-:W-:Y:S02]  /*85f0*/  IMAD.U32 R23, R6, 0x10000, RZ ;  /* 0x0001000006177824 */ /* 0x000fe400078e00ff */
[----:B------:R-:W-:Y:S01]  /*8600*/  FADD.FTZ R18, R18, R57 ;  /* 0x0000003912127221 */ /* 0x000fe20000010000 */
[----:B------:R-:W-:Y:S01]  /*8610*/  FFMA.FTZ R51, R65, R65, R51 ;  /* 0x0000004141337223 */ /* 0x000fe20000010033 */
[----:B------:R-:W-:Y:S01]  /*8620*/  SHF.L.U32 R57, R7, 0x10, RZ ;  /* 0x0000001007397819 */ /* 0x000fe200000006ff */
[----:B------:R-:W-:Y:S01]  /*8630*/  FADD.FTZ R65, R22, R63 ;  /* 0x0000003f16417221 */ /* 0x000fe20000010000 */
[----:B------:R-:W-:Y:S01]  /*8640*/  FMUL.FTZ R63, R23, R23 ;  /* 0x00000017173f7220 */ /* 0x000fe20000410000 */
[----:B------:R-:W-:-:S02]  /*8650*/  IMAD.U32 R22, R8, 0x10000, RZ ;  /* 0x0001000008167824 */ /* 0x000fc400078e00ff */
[----:B------:R-:W-:Y:S01]  /*8660*/  FADD.FTZ R18, R18, R51 ;  /* 0x0000003312127221 */ /* 0x000fe20000010000 */
[C---:B------:R-:W-:Y:S01]  /*8670*/  FADD.FTZ R23, R57.reuse, R23 ;  /* 0x0000001739177221 */ /* 0x040fe20000010000 */
[----:B------:R-:W-:Y:S01]  /*8680*/  FFMA.FTZ R63, R57, R57, R63 ;  /* 0x00000039393f7223 */ /* 0x000fe2000001003f */
[----:B------:R-:W-:Y:S02]  /*8690*/  IMAD.U32 R51, R9, 0x10000, RZ ;  /* 0x0001000009337824 */ /* 0x000fe400078e00ff */
[----:B------:R-:W-:Y:S01]  /*86a0*/  FMUL.FTZ R57, R22, R22 ;  /* 0x0000001616397220 */ /* 0x000fe20000410000 */
[----:B------:R-:W-:Y:S01]  /*86b0*/  FADD.FTZ R23, R65, R23 ;  /* 0x0000001741177221 */ /* 0x000fe20000010000 */
[----:B------:R-:W-:Y:S01]  /*86c0*/  FADD.FTZ R18, R18, R63 ;  /* 0x0000003f12127221 */ /* 0x000fe20000010000 */
[----:B------:R-:W-:Y:S01]  /*86d0*/  SHF.L.U32 R63, R3, 0x10, RZ ;  /* 0x00000010033f7819 */ /* 0x000fe200000006ff */
[C---:B------:R-:W-:Y:S01]  /*86e0*/  FADD.FTZ R22, R51.reuse, R22 ;  /* 0x0000001633167221 */ /* 0x040fe20000010000 */
[----:B------:R-:W-:Y:S01]  /*86f0*/  FFMA.FTZ R57, R51, R51, R57 ;  /* 0x0000003333397223 */ /* 0x000fe20000010039 */
[----:B------:R-:W-:Y:S01]  /*8700*/  IMAD.U32 R51, R4, 0x10000, RZ ;  /* 0x0001000004337824 */ /* 0x000fe200078e00ff */
[----:B------:R0:W5:Y:S01]  /*8710*/  LDL.LU R6, [R1+0x2bc] ;  /* 0x0002bc0001067983 */ /* 0x0001620000300800 */
[----:B------:R-:W-:Y:S01]  /*8720*/  FMUL.FTZ R65, R63, R63 ;  /* 0x0000003f3f417220 */ /* 0x000fe20000410000 */
[----:B------:R-:W-:Y:S01]  /*8730*/  FADD.FTZ R22, R23, R22 ;  /* 0x0000001617167221 */ /* 0x000fe20000010000 */
[C---:B------:R-:W-:Y:S01]  /*8740*/  FADD.FTZ R63, R51.reuse, R63 ;  /* 0x0000003f333f7221 */ /* 0x040fe20000010000 */
[----:B------:R-:W-:Y:S01]  /*8750*/  FADD.FTZ R18, R18, R57 ;  /* 0x0000003912127221 */ /* 0x000fe20000010000 */
[----:B------:R-:W-:Y:S01]  /*8760*/  FFMA.FTZ R65, R51, R51, R65 ;  /* 0x0000003333417223 */ /* 0x000fe20000010041 */
[----:B------:R-:W-:Y:S01]  /*8770*/  FMUL.FTZ R23, R56, R56 ;  /* 0x0000003838177220 */ /* 0x000fe20000410000 */
[----:B------:R-:W-:Y:S01]  /*8780*/  FADD.FTZ R22, R22, R63 ;  /* 0x0000003f16167221 */ /* 0x000fe20000010000 */
[----:B------:R-:W-:Y:S01]  /*8790*/  FADD.FTZ R51, R55, R56 ;  /* 0x0000003837337221 */ /* 0x000fe20000010000 */
[----:B------:R-:W-:Y:S01]  /*87a0*/  FADD.FTZ R18, R18, R65 ;  /* 0x0000004112127221 */ /* 0x000fe20000010000 */
[----:B------:R-:W-:-:S02]  /*87b0*/  IMAD.U32 R56, R53, 0x10000, RZ ;  /* 0x0001000035387824 */ /* 0x000fc400078e00ff */
[----:B------:R-:W-:Y:S01]  /*87c0*/  FFMA.FTZ R23, R55, R55, R23 ;  /* 0x0000003737177223 */ /* 0x000fe20000010017 */
[----:B------:R-:W-:Y:S01]  /*87d0*/  FADD.FTZ R22, R22, R51 ;  /* 0x0000003316167221 */ /* 0x000fe20000010000 */
[----:B------:R-:W-:Y:S01]  /*87e0*/  FMUL.FTZ R51, R49, R49 ;  /* 0x0000003131337220 */ /* 0x000fe20000410000 */
[----:B------:R-:W-:Y:S01]  /*87f0*/  FADD.FTZ R49, R56, R49 ;  /* 0x0000003138317221 */ /* 0x000fe20000010000 */
[----:B------:R-:W-:Y:S01]  /*8800*/  FADD.FTZ R18, R18, R23 ;  /* 0x0000001712127221 */ /* 0x000fe20000010000 */
[----:B------:R-:W-:Y:S02]  /*8810*/  IMAD.U32 R23, R50, 0x10000, RZ ;  /* 0x0001000032177824 */ /* 0x000fe400078e00ff */
[----:B------:R-:W-:Y:S01]  /*8820*/  FFMA.FTZ R51, R56, R56, R51 ;  /* 0x0000003838337223 */ /* 0x000fe20000010033 */
[----:B------:R-:W-:Y:S01]  /*8830*/  FMUL.FTZ R50, R54, R54 ;  /* 0x0000003636327220 */ /* 0x000fe20000410000 */
[----:B------:R-:W-:Y:S01]  /*8840*/  FADD.FTZ R22, R22, R49 ;  /* 0x0000003116167221 */ /* 0x000fe20000010000 */
[C---:B------:R-:W-:Y:S01]  /*8850*/  FADD.FTZ R49, R23.reuse, R54 ;  /* 0x0000003617317221 */ /* 0x040fe20000010000 */
[----:B------:R-:W-:Y:S01]  /*8860*/  FADD.FTZ R18, R18, R51 ;  /* 0x0000003312127221 */ /* 0x000fe20000010000 */
[----:B------:R-:W-:Y:S01]  /*8870*/  FFMA.FTZ R23, R23, R23, R50 ;  /* 0x0000001717177223 */ /* 0x000fe20000010032 */
[----:B------:R0:W5:Y:S01]  /*8880*/  LDL.LU R7, [R1+0x2b8] ;  /* 0x0002b80001077983 */ /* 0x0001620000300800 */
[----:B------:R-:W-:Y:S01]  /*8890*/  FADD.FTZ R22, R22, R49 ;  /* 0x0000003116167221 */ /* 0x000fe20000010000 */
[----:B------:R-:W-:Y:S01]  /*88a0*/  FMUL.FTZ R49, R47, R47 ;  /* 0x0000002f2f317220 */ /* 0x000fe20000410000 */
[----:B------:R-:W-:Y:S01]  /*88b0*/  FADD.FTZ R18, R18, R23 ;  /* 0x0000001712127221 */ /* 0x000fe20000010000 */
[----:B------:R-:W-:-:S02]  /*88c0*/  IMAD.U32 R23, R48, 0x10000, RZ ;  /* 0x0001000030177824 */ /* 0x000fc400078e00ff */
[----:B------:R-:W-:Y:S01]  /*88d0*/  FADD.FTZ R47, R34, R47 ;  /* 0x0000002f222f7221 */ /* 0x000fe20000010000 */
[----:B------:R0:W5:Y:S01]  /*88e0*/  LDL.LU R8, [R1+0x2b4] ;  /* 0x0002b40001087983 */ /* 0x0001620000300800 */
[----:B------:R-:W-:-:S03]  /*88f0*/  FMUL.FTZ R51, R23, R23 ;  /* 0x0000001717337220 */ /* 0x000fc60000410000 */
[----:B------:R0:W5:Y:S01]  /*8900*/  LDL.LU R9, [R1+0x2b0] ;  /* 0x0002b00001097983 */ /* 0x0001620000300800 */
[----:B------:R-:W-:-:S03]  /*8910*/  FADD.FTZ R22, R22, R47 ;  /* 0x0000002f16167221 */ /* 0x000fc60000010000 */
[----:B------:R0:W5:Y:S01]  /*8920*/  LDL.LU R3, [R1+0x2ac] ;  /* 0x0002ac0001037983 */ /* 0x0001620000300800 */
[----:B------:R-:W-:-:S03]  /*8930*/  FADD.FTZ R23, R46, R23 ;  /* 0x000000172e177221 */ /* 0x000fc60000010000 */
[----:B------:R0:W5:Y:S01]  /*8940*/  LDL.LU R4, [R1+0x2a8] ;  /* 0x0002a80001047983 */ /* 0x0001620000300800 */
[----:B------:R-:W-:Y:S01]  /*8950*/  FFMA.FTZ R49, R34, R34, R49 ;  /* 0x0000002222317223 */ /* 0x000fe20000010031 */
[----:B------:R-:W-:Y:S01]  /*8960*/  FADD.FTZ R22, R22, R23 ;  /* 0x0000001716167221 */ /* 0x000fe20000010000 */
[----:B------:R-:W-:Y:S01]  /*8970*/  FFMA.FTZ R51, R46, R46, R51 ;  /* 0x0000002e2e337223 */ /* 0x000fe20000010033 */
[----:B------:R-:W-:Y:S01]  /*8980*/  FMUL.FTZ R23, R45, R45 ;  /* 0x0000002d2d177220 */ /* 0x000fe20000410000 */
[----:B------:R-:W-:Y:S01]  /*8990*/  FADD.FTZ R18, R18, R49 ;  /* 0x0000003112127221 */ /* 0x000fe20000010000 */
[----:B------:R-:W-:Y:S02]  /*89a0*/  IMAD.U32 R47, R40, 0x10000, RZ ;  /* 0x00010000282f7824 */ /* 0x000fe400078e00ff */
[----:B------:R-:W-:Y:S01]  /*89b0*/  FADD.FTZ R45, R44, R45 ;  /* 0x0000002d2c2d7221 */ /* 0x000fe20000010000 */
[----:B------:R-:W-:Y:S02]  /*89c0*/  IMAD.U32 R34, R43, 0x10000, RZ ;  /* 0x000100002b227824 */ /* 0x000fe400078e00ff */
        /* <DEDUP_REMOVED lines=9> */
[----:B------:R-:W-:Y:S01]  /*8a60*/  SHF.L.U32 R42, R39, 0x10, RZ ;  /* 0x00000010272a7819 */ /* 0x000fe200000006ff */
[C---:B------:R-:W-:Y:S01]  /*8a70*/  FADD.FTZ R23, R41.reuse, R34 ;  /* 0x0000002229177221 */ /* 0x040fe20000010000 */
[----:B------:R-:W-:Y:S01]  /*8a80*/  FADD.FTZ R18, R18, R43 ;  /* 0x0000002b12127221 */ /* 0x000fe20000010000 */
[----:B------:R-:W-:Y:S01]  /*8a90*/  FFMA.FTZ R41, R41, R41, R40 ;  /* 0x0000002929297223 */ /* 0x000fe20000010028 */
[----:B------:R-:W-:-:S02]  /*8aa0*/  IMAD.U32 R39, R38, 0x10000, RZ ;  /* 0x0001000026277824 */ /* 0x000fc400078e00ff */
[----:B------:R-:W-:Y:S01]  /*8ab0*/  FADD.FTZ R22, R22, R23 ;  /* 0x0000001716167221 */ /* 0x000fe20000010000 */
[----:B------:R-:W-:Y:S01]  /*8ac0*/  FADD.FTZ R23, R33, R42 ;  /* 0x0000002a21177221 */ /* 0x000fe20000010000 */
[----:B------:R-:W-:Y:S01]  /*8ad0*/  SHF.L.U32 R38, R35, 0x10, RZ ;  /* 0x0000001023267819 */ /* 0x000fe200000006ff */
[----:B------:R-:W-:Y:S01]  /*8ae0*/  FMUL.FTZ R34, R42, R42 ;  /* 0x0000002a2a227220 */ /* 0x000fe20000410000 */
[----:B------:R-:W-:Y:S01]  /*8af0*/  FADD.FTZ R41, R18, R41 ;  /* 0x0000002912297221 */ /* 0x000fe20000010000 */
[----:B------:R-:W-:Y:S01]  /*8b00*/  FADD.FTZ R18, R22, R23 ;  /* 0x0000001716127221 */ /* 0x000fe20000010000 */
[----:B------:R-:W-:Y:S02]  /*8b10*/  IMAD.U32 R35, R32, 0x10000, RZ ;  /* 0x0001000020237824 */ /* 0x000fe400078e00ff */
[----:B------:R-:W-:Y:S01]  /*8b20*/  FFMA.FTZ R34, R33, R33, R34 ;  /* 0x0000002121227223 */ /* 0x000fe20000010022 */
[----:B------:R-:W-:Y:S01]  /*8b30*/  FADD.FTZ R23, R38, R39 ;  /* 0x0000002726177221 */ /* 0x000fe20000010000 */
[----:B------:R-:W-:-:S02]  /*8b40*/  FMUL.FTZ R33, R39, R39 ;  /* 0x0000002727217220 */ /* 0x000fc40000410000 */
[----:B------:R-:W-:Y:S01]  /*8b50*/  FADD.FTZ R22, R41, R34 ;  /* 0x0000002229167221 */ /* 0x000fe20000010000 */
[----:B------:R-:W-:Y:S01]  /*8b60*/  FADD.FTZ R18, R18, R23 ;  /* 0x0000001712127221 */ /* 0x000fe20000010000 */
[----:B------:R-:W-:Y:S01]  /*8b70*/  FFMA.FTZ R33, R38, R38, R33 ;  /* 0x0000002626217223 */ /* 0x000fe20000010021 */
[----:B------:R-:W-:Y:S01]  /*8b80*/  FMUL.FTZ R23, R35, R35 ;  /* 0x0000002323177220 */ /* 0x000fe20000410000 */
[----:B------:R-:W-:Y:S01]  /*8b90*/  SHF.L.U32 R32, R29, 0x10, RZ ;  /* 0x000000101d207819 */ /* 0x000fe200000006ff */
[----:B------:R-:W-:Y:S01]  /*8ba0*/  FADD.FTZ R35, R36, R35 ;  /* 0x0000002324237221 */ /* 0x000fe20000010000 */
[----:B------:R-:W-:Y:S01]  /*8bb0*/  FADD.FTZ R22, R22, R33 ;  /* 0x0000002116167221 */ /* 0x000fe20000010000 */
[----:B------:R-:W-:Y:S02]  /*8bc0*/  FFMA.FTZ R23, R36, R36, R23 ;  /* 0x0000002424177223 */ /* 0x000fe40000010017 */
[----:B------:R-:W-:Y:S01]  /*8bd0*/  FMUL.FTZ R34, R32, R32 ;  /* 0x0000002020227220 */ /* 0x000fe20000410000 */
[----:B------:R-:W-:Y:S01]  /*8be0*/  FADD.FTZ R18, R18, R35 ;  /* 0x0000002312127221 */ /* 0x000fe20000010000 */
[----:B------:R-:W-:Y:S01]  /*8bf0*/  FADD.FTZ R22, R22, R23 ;  /* 0x0000001716167221 */ /* 0x000fe20000010000 */
[C---:B------:R-:W-:Y:S01]  /*8c00*/  FADD.FTZ R23, R27.reuse, R32 ;  /* 0x000000201b177221 */ /* 0x040fe20000010000 */
[----:B------:R-:W-:-:S03]  /*8c10*/  FFMA.FTZ R27, R27, R27, R34 ;  /* 0x0000001b1b1b7223 */ /* 0x000fc60000010022 */
[----:B------:R-:W-:Y:S01]  /*8c20*/  FADD.FTZ R18, R18, R23 ;  /* 0x0000001712127221 */ /* 0x000fe20000010000 */
[----:B------:R-:W-:Y:S01]  /*8c30*/  FMUL.FTZ R23, R59, R59 ;  /* 0x0000003b3b177220 */ /* 0x000fe20000410000 */
[----:B------:R-:W-:Y:S01]  /*8c40*/  FADD.FTZ R22, R22, R27 ;  /* 0x0000001b16167221 */ /* 0x000fe20000010000 */
[----:B------:R-:W-:Y:S02]  /*8c50*/  IMAD.U32 R27, R66, 0x10000, RZ ;  /* 0x00010000421b7824 */ /* 0x000fe400078e00ff */
[C---:B------:R-:W-:Y:S01]  /*8c60*/  FFMA.FTZ R23, R58.reuse, R58, R23 ;  /* 0x0000003a3a177223 */ /* 0x040fe20000010017 */
[----:B------:R-:W-:Y:S01]  /*8c70*/  FADD.FTZ R59, R58, R59 ;  /* 0x0000003b3a3b7221 */ /* 0x000fe20000010000 */
[----:B------:R-:W-:Y:S02]  /*8c80*/  FMUL.FTZ R29, R27, R27 ;  /* 0x0000001b1b1d7220 */ /* 0x000fe40000410000 */
[----:B------:R-:W-:Y:S01]  /*8c90*/  FADD.FTZ R22, R22, R23 ;  /* 0x0000001716167221 */ /* 0x000fe20000010000 */
[----:B------:R-:W-:Y:S01]  /*8ca0*/  FMUL.FTZ R23, R69, R69 ;  /* 0x0000004545177220 */ /* 0x000fe20000410000 */
[----:B------:R-:W-:Y:S01]  /*8cb0*/  FADD.FTZ R18, R18, R59 ;  /* 0x0000003b12127221 */ /* 0x000fe20000010000 */
[C---:B------:R-:W-:Y:S01]  /*8cc0*/  FADD.FTZ R27, R68.reuse, R27 ;  /* 0x0000001b441b7221 */ /* 0x040fe20000010000 */
[----:B------:R-:W-:Y:S01]  /*8cd0*/  FFMA.FTZ R29, R68, R68, R29 ;  /* 0x00000044441d7223 */ /* 0x000fe2000001001d */
[C---:B------:R-:W-:Y:S01]  /*8ce0*/  FADD.FTZ R69, R16.reuse, R69 ;  /* 0x0000004510457221 */ /* 0x040fe20000010000 */
[----:B------:R-:W-:Y:S01]  /*8cf0*/  FFMA.FTZ R23, R16, R16, R23 ;  /* 0x0000001010177223 */ /* 0x000fe20000010017 */
[----:B------:R-:W-:Y:S01]  /*8d00*/  FADD.FTZ R18, R18, R27 ;  /* 0x0000001b12127221 */ /* 0x000fe20000010000 */
[----:B------:R-:W-:Y:S01]  /*8d10*/  FMUL.FTZ R16, R64, R64 ;  /* 0x0000004040107220 */ /* 0x000fe20000410000 */
[----:B------:R-:W-:Y:S01]  /*8d20*/  FADD.FTZ R22, R22, R29 ;  /* 0x0000001d16167221 */ /* 0x000fe20000010000 */
[----:B------:R-:W-:-:S02]  /*8d30*/  IMAD.U32 R27, R14, 0x10000, RZ ;  /* 0x000100000e1b7824 */ /* 0x000fc400078e00ff */
[----:B------:R-:W-:Y:S01]  /*8d40*/  FADD.FTZ R18, R18, R69 ;  /* 0x0000004512127221 */ /* 0x000fe20000010000 */
[----:B------:R-:W-:Y:S01]  /*8d50*/  FFMA.FTZ R61, R61, R61, R16 ;  /* 0x0000003d3d3d7223 */ /* 0x000fe20000010010 */
[----:B------:R-:W-:Y:S01]  /*8d60*/  FADD.FTZ R22, R22, R23 ;  /* 0x0000001716167221 */ /* 0x000fe20000010000 */
[----:B------:R-:W-:Y:S01]  /*8d70*/  FMUL.FTZ R16, R28, R28 ;  /* 0x0000001c1c107220 */ /* 0x000fe20000410000 */
[----:B------:R-:W-:Y:S01]  /*8d80*/  FADD.FTZ R14, R18, R15 ;  /* 0x0000000f120e7221 */ /* 0x000fe20000010000 */
[C---:B------:R-:W-:Y:S01]  /*8d90*/  FADD.FTZ R23, R27.reuse, R28 ;  /* 0x0000001c1b177221 */ /* 0x040fe20000010000 */
[----:B------:R-:W-:Y:S01]  /*8da0*/  FADD.FTZ R15, R22, R61 ;  /* 0x0000003d160f7221 */ /* 0x000fe20000010000 */
[----:B------:R-:W-:Y:S02]  /*8db0*/  FFMA.FTZ R16, R27, R27, R16 ;  /* 0x0000001b1b107223 */ /* 0x000fe40000010010 */
[----:B------:R-:W-:Y:S02]  /*8dc0*/  FADD.FTZ R23, R14, R23 ;  /* 0x000000170e177221 */ /* 0x000fe40000010000 */
[----:B------:R-:W-:Y:S01]  /*8dd0*/  FADD.FTZ R15, R15, R16 ;  /* 0x000000100f0f7221 */ /* 0x000fe20000010000 */
[----:B------:R-:W-:Y:S01]  /*8de0*/  FMUL.FTZ R16, R10, R10 ;  /* 0x0000000a0a107220 */ /* 0x000fe20000410000 */
[----:B------:R-:W-:Y:S01]  /*8df0*/  PRMT R14, RZ, 0x7610, R14 ;  /* 0x00007610ff0e7816 */ /* 0x000fe2000000000e */
[----:B------:R-:W-:-:S02]  /*8e00*/  FADD.FTZ R10, R11, R10 ;  /* 0x0000000a0b0a7221 */ /* 0x000fc40000010000 */
[----:B------:R-:W-:Y:S01]  /*8e10*/  FFMA.FTZ R16, R11, R11, R16 ;  /* 0x0000000b0b107223 */ /* 0x000fe20000010010 */
[----:B------:R-:W-:Y:S01]  /*8e20*/  @!P2 PRMT R14, R13, 0x7610, R14 ;  /* 0x000076100d0ea816 */ /* 0x000fe2000000000e */
[----:B------:R-:W-:Y:S02]  /*8e30*/  IMAD.U32 R18, R5, 0x10000, RZ ;  /* 0x0001000005127824 */ /* 0x000fe400078e00ff */
[----:B------:R-:W-:Y:S01]  /*8e40*/  FADD.FTZ R10, R23, R10 ;  /* 0x0000000a170a7221 */ /* 0x000fe20000010000 */
[----:B------:R-:W-:Y:S01]  /*8e50*/  FADD.FTZ R5, R25, R24 ;  /* 0x0000001819057221 */ /* 0x000fe20000010000 */
[----:B------:R-:W-:Y:S01]  /*8e60*/  FADD.FTZ R15, R15, R16 ;  /* 0x000000100f0f7221 */ /* 0x000fe20000010000 */
[----:B------:R-:W-:Y:S02]  /*8e70*/  IMAD.U32 R11, R14, 0x10000, RZ ;  /* 0x000100000e0b7824 */ /* 0x000fe400078e00ff */
[----:B------:R-:W-:Y:S01]  /*8e80*/  FADD.FTZ R14, R10, R5 ;  /* 0x000000050a0e7221 */ /* 0x000fe20000010000 */
[----:B------:R-:W-:Y:S01]  /*8e90*/  FMUL.FTZ R10, R18, R18 ;  /* 0x00000012120a7220 */ /* 0x000fe20000410000 */
[--C-:B------:R-:W-:Y:S01]  /*8ea0*/  FADD.FTZ R15, R15, R0.reuse ;  /* 0x000000000f0f7221 */ /* 0x100fe20000010000 */
[----:B------:R-:W-:-:S02]  /*8eb0*/  PRMT R0, RZ, 0x7610, R0 ;  /* 0x00007610ff007816 */ /* 0x000fc40000000000 */
[C---:B------:R-:W-:Y:S01]  /*8ec0*/  FFMA.FTZ R16, R11.reuse, R11, R10 ;  /* 0x0000000b0b107223 */ /* 0x040fe2000001000a */
[----:B------:R-:W-:Y:S02]  /*8ed0*/  PRMT R5, RZ, 0x7610, R5 ;  /* 0x00007610ff057816 */ /* 0x000fe40000000005 */
[C---:B------:R-:W-:Y:S02]  /*8ee0*/  @!P3 PRMT R0, R12.reuse, 0x7632, R0 ;  /* 0x000076320c00b816 */ /* 0x040fe40000000000 */
[----:B------:R-:W-:Y:S01]  /*8ef0*/  PRMT R10, RZ, 0x7610, R10 ;  /* 0x00007610ff0a7816 */ /* 0x000fe2000000000a */
[----:B------:R-:W-:Y:S01]  /*8f00*/  FADD.FTZ R23, R11, R18 ;  /* 0x000000120b177221 */ /* 0x000fe20000010000 */
[----:B------:R-:W-:Y:S01]  /*8f10*/  @!P3 PRMT R5, R12, 0x7610, R5 ;  /* 0x000076100c05b816 */ /* 0x000fe20000000005 */
[----:B------:R-:W1:Y:S01]  /*8f20*/  S2R R36, SR_TID.X ;  /* 0x0000000000247919 */ /* 0x000e620000002100 */
[----:B------:R-:W-:Y:S02]  /*8f30*/  PRMT R11, RZ, 0x7610, R11 ;  /* 0x00007610ff0b7816 */ /* 0x000fe4000000000b */
[----:B------:R-:W-:-:S02]  /*8f40*/  SHF.L.U32 R0, R0, 0x10, RZ ;  /* 0x0000001000007819 */ /* 0x000fc400000006ff */
[C---:B------:R-:W-:Y:S01]  /*8f50*/  @!P4 PRMT R10, R20.reuse, 0x7632, R10 ;  /* 0x00007632140ac816 */ /* 0x040fe2000000000a */
[----:B------:R-:W-:Y:S01]  /*8f60*/  IMAD.U32 R5, R5, 0x10000, RZ ;  /* 0x0001000005057824 */ /* 0x000fe200078e00ff */
[----:B------:R-:W-:Y:S01]  /*8f70*/  @!P4 PRMT R11, R20, 0x7610, R11 ;  /* 0x00007610140bc816 */ /* 0x000fe2000000000b */
[----:B------:R-:W-:Y:S02]  /*8f80*/  FMUL.FTZ R18, R0, R0 ;  /* 0x0000000000127220 */ /* 0x000fe40000410000 */
[----:B------:R-:W-:Y:S02]  /*8f90*/  IMAD.U32 R10, R10, 0x10000, RZ ;  /* 0x000100000a0a7824 */ /* 0x000fe400078e00ff */
[----:B------:R-:W-:Y:S01]  /*8fa0*/  FADD.FTZ R14, R14, R23 ;  /* 0x000000170e0e7221 */ /* 0x000fe20000010000 */
[----:B------:R-:W-:Y:S01]  /*8fb0*/  FADD.FTZ R23, R5, R0 ;  /* 0x0000000005177221 */ /* 0x000fe20000010000 */
[----:B------:R-:W-:Y:S01]  /*8fc0*/  FADD.FTZ R15, R15, R16 ;  /* 0x000000100f0f7221 */ /* 0x000fe20000010000 */
[----:B------:R-:W-:Y:S01]  /*8fd0*/  SHF.L.U32 R11, R11, 0x10, RZ ;  /* 0x000000100b0b7819 */ /* 0x000fe200000006ff */
[----:B------:R-:W-:Y:S01]  /*8fe0*/  FFMA.FTZ R18, R5, R5, R18 ;  /* 0x0000000505127223 */ /* 0x000fe20000010012 */
[----:B------:R-:W-:Y:S01]  /*8ff0*/  FMUL.FTZ R16, R10, R10 ;  /* 0x0000000a0a107220 */ /* 0x000fe20000410000 */
[----:B------:R-:W-:-:S02]  /*9000*/  PRMT R0, RZ, 0x7610, R0 ;  /* 0x00007610ff007816 */ /* 0x000fc40000000000 */
[----:B------:R-:W-:Y:S01]  /*9010*/  FADD.FTZ R15, R15, R18 ;  /* 0x000000120f0f7221 */ /* 0x000fe20000010000 */
[----:B------:R-:W-:Y:S01]  /*9020*/  FFMA.FTZ R16, R11, R11, R16 ;  /* 0x0000000b0b107223 */ /* 0x000fe20000010010 */
[----:B------:R-:W-:Y:S02]  /*9030*/  PRMT R5, RZ, 0x7610, R5 ;  /* 0x00007610ff057816 */ /* 0x000fe40000000005 */
[----:B------:R-:W-:Y:S01]  /*9040*/  @!P5 PRMT R0, R21, 0x7632, R0 ;  /* 0x000076321500d816 */ /* 0x000fe20000000000 */
[----:B------:R-:W-:Y:S01]  /*9050*/  FADD.FTZ R15, R15, R16 ;  /* 0x000000100f0f7221 */ /* 0x000fe20000010000 */
[----:B------:R-:W-:Y:S01]  /*9060*/  @!P5 PRMT R5, R21, 0x7610, R5 ;  /* 0x000076101505d816 */ /* 0x000fe20000000005 */
[----:B------:R-:W-:Y:S02]  /*9070*/  FADD.FTZ R14, R14, R23 ;  /* 0x000000170e0e7221 */ /* 0x000fe40000010000 */
[----:B------:R-:W-:Y:S01]  /*9080*/  IMAD.U32 R16, R0, 0x10000, RZ ;  /* 0x0001000000107824 */ /* 0x000fe200078e00ff */
[----:B------:R-:W-:Y:S01]  /*9090*/  PRMT R0, RZ, 0x7610, R0 ;  /* 0x00007610ff007816 */ /* 0x000fe20000000000 */
[--C-:B------:R-:W-:Y:S01]  /*90a0*/  FADD.FTZ R23, R11, R10.reuse ;  /* 0x0000000a0b177221 */ /* 0x100fe20000010000 */
[----:B------:R-:W-:Y:S01]  /*90b0*/  PRMT R10, RZ, 0x7610, R10 ;  /* 0x00007610ff0a7816 */ /* 0x000fe2000000000a */
[----:B------:R-:W-:-:S02]  /*90c0*/  IMAD.U32 R5, R5, 0x10000, RZ ;  /* 0x0001000005057824 */ /* 0x000fc400078e00ff */
[----:B------:R-:W-:Y:S01]  /*90d0*/  FMUL.FTZ R18, R16, R16 ;  /* 0x0000001010127220 */ /* 0x000fe20000410000 */
[C---:B------:R-:W-:Y:S01]  /*90e0*/  @!P6 PRMT R0, R19.reuse, 0x7632, R0 ;  /* 0x000076321300e816 */ /* 0x040fe20000000000 */
[----:B------:R-:W2:Y:S01]  /*90f0*/  S2R R22, SR_LANEID ;  /* 0x0000000000167919 */ /* 0x000ea20000000000 */
[----:B------:R-:W-:Y:S01]  /*9100*/  @!P6 PRMT R10, R19, 0x7610, R10 ;  /* 0x00007610130ae816 */ /* 0x000fe2000000000a */
[C---:B------:R-:W-:Y:S01]  /*9110*/  FADD.FTZ R11, R5.reuse, R16 ;  /* 0x00000010050b7221 */ /* 0x040fe20000010000 */
[----:B------:R-:W-:Y:S01]  /*9120*/  FFMA.FTZ R18, R5, R5, R18 ;  /* 0x0000000505127223 */ /* 0x000fe20000010012 */
[----:B------:R-:W-:Y:S01]  /*9130*/  SHF.L.U32 R5, R0, 0x10, RZ ;  /* 0x0000001000057819 */ /* 0x000fe200000006ff */
[----:B------:R-:W-:Y:S01]  /*9140*/  FADD.FTZ R14, R14, R23 ;  /* 0x000000170e0e7221 */ /* 0x000fe20000010000 */
[----:B-1----:R-:W-:Y:S01]  /*9150*/  LOP3.LUT R0, R36, 0x3e0, RZ, 0xc0, !PT ;  /* 0x000003e024007812 */ /* 0x002fe200078ec0ff */
[----:B------:R-:W-:Y:S02]  /*9160*/  IMAD.U32 R10, R10, 0x10000, RZ ;  /* 0x000100000a0a7824 */ /* 0x000fe400078e00ff */
[----:B------:R-:W-:Y:S01]  /*9170*/  FMUL.FTZ R23, R5, R5 ;  /* 0x0000000505177220 */ /* 0x000fe20000410000 */
[----:B------:R-:W-:Y:S01]  /*9180*/  FADD.FTZ R11, R14, R11 ;  /* 0x0000000b0e0b7221 */ /* 0x000fe20000010000 */
[----:B------:R-:W-:Y:S01]  /*9190*/  ISETP.GT.U32.AND P1, PT, R0, 0x168, PT ;  /* 0x000001680000780c */ /* 0x000fe20003f24070 */
[----:B------:R-:W-:Y:S01]  /*91a0*/  FADD.FTZ R14, R10, R5 ;  /* 0x000000050a0e7221 */ /* 0x000fe20000010000 */
[----:B------:R-:W-:Y:S01]  /*91b0*/  FADD.FTZ R15, R15, R18 ;  /* 0x000000120f0f7221 */ /* 0x000fe20000010000 */
[----:B------:R-:W-:Y:S01]  /*91c0*/  IADD3 R0, PT, PT, -R0, 0x187, RZ ;  /* 0x0000018700007810 */ /* 0x000fe20007ffe1ff */
[----:B------:R-:W-:Y:S01]  /*91d0*/  FFMA.FTZ R16, R10, R10, R23 ;  /* 0x0000000a0a107223 */ /* 0x000fe20000010017 */
[----:B------:R-:W-:-:S02]  /*91e0*/  FADD.FTZ R10, R11, R14 ;  /* 0x0000000e0b0a7221 */ /* 0x000fc40000010000 */
[----:B------:R-:W-:Y:S01]  /*91f0*/  SEL R5, R0, 0x1f, P1 ;  /* 0x0000001f00057807 */ /* 0x000fe20000800000 */
[----:B------:R-:W-:-:S04]  /*9200*/  FADD.FTZ R11, R15, R16 ;  /* 0x000000100f0b7221 */ /* 0x000fc80000010000 */
[----:B------:R-:W1:Y:S04]  /*9210*/  SHFL.DOWN PT, R15, R10, 0x1, R5 ;  /* 0x082000000a0f7989 */ /* 0x000e6800000e0005 */
[----:B------:R-:W3:Y:S01]  /*9220*/  SHFL.DOWN PT, R0, R11, 0x1, R5 ;  /* 0x082000000b007989 */ /* 0x000ee200000e0005 */
[----:B--2---:R-:W-:-:S13]  /*9230*/  ISETP.GE.AND P1, PT, R22, R5, PT ;  /* 0x000000051600720c */ /* 0x004fda0003f26270 */
[----:B-1----:R-:W-:Y:S01]  /*9240*/  @!P1 FADD.FTZ R10, R10, R15 ;  /* 0x0000000f0a0a9221 */ /* 0x002fe20000010000 */
[----:B---3--:R-:W-:-:S04]  /*9250*/  @!P1 FADD.FTZ R11, R11, R0 ;  /* 0x000000000b0b9221 */ /* 0x008fc80000010000 */
[----:B------:R-:W1:Y:S04]  /*9260*/  SHFL.DOWN PT, R15, R10, 0x2, R5 ;  /* 0x084000000a0f7989 */ /* 0x000e6800000e0005 */
[----:B------:R-:W2:Y:S01]  /*9270*/  SHFL.DOWN PT, R14, R11, 0x2, R5 ;  /* 0x084000000b0e7989 */ /* 0x000ea200000e0005 */
[----:B------:R-:W-:-:S05]  /*9280*/  VIADD R0, R22, 0x2 ;  /* 0x0000000216007836 */ /* 0x000fca0000000000 */
[----:B------:R-:W-:Y:S02]  /*9290*/  ISETP.GT.AND P1, PT, R0, R5, PT ;  /* 0x000000050000720c */ /* 0x000fe40003f24270 */
[----:B------:R-:W-:-:S11]  /*92a0*/  IADD3 R0, PT, PT, R22, 0x4, RZ ;  /* 0x0000000416007810 */ /* 0x000fd60007ffe0ff */
[----:B-1----:R-:W-:Y:S01]  /*92b0*/  @!P1 FADD.FTZ R10, R10, R15 ;  /* 0x0000000f0a0a9221 */ /* 0x002fe20000010000 */
[----:B--2---:R-:W-:-:S04]  /*92c0*/  @!P1 FADD.FTZ R11, R11, R14 ;  /* 0x0000000e0b0b9221 */ /* 0x004fc80000010000 */
[----:B------:R-:W1:Y:S04]  /*92d0*/  SHFL.DOWN PT, R15, R10, 0x4, R5 ;  /* 0x088000000a0f7989 */ /* 0x000e6800000e0005 */
[----:B------:R-:W2:Y:S01]  /*92e0*/  SHFL.DOWN PT, R14, R11, 0x4, R5 ;  /* 0x088000000b0e7989 */ /* 0x000ea200000e0005 */
[----:B------:R-:W-:Y:S01]  /*92f0*/  ISETP.GT.AND P1, PT, R0, R5, PT ;  /* 0x000000050000720c */ /* 0x000fe20003f24270 */
[C---:B------:R-:W-:Y:S01]  /*9300*/  VIADD R0, R22.reuse, 0x8 ;  /* 0x0000000816007836 */ /* 0x040fe20000000000 */
[----:B------:R-:W-:-:S11]  /*9310*/  ISETP.NE.AND P2, PT, R22, RZ, PT ;  /* 0x000000ff1600720c */ /* 0x000fd60003f45270 */
[----:B-1----:R-:W-:Y:S01]  /*9320*/  @!P1 FADD.FTZ R10, R10, R15 ;  /* 0x0000000f0a0a9221 */ /* 0x002fe20000010000 */
[----:B--2---:R-:W-:-:S04]  /*9330*/  @!P1 FADD.FTZ R11, R11, R14 ;  /* 0x0000000e0b0b9221 */ /* 0x004fc80000010000 */
[----:B------:R-:W1:Y:S04]  /*9340*/  SHFL.DOWN PT, R15, R10, 0x8, R5 ;  /* 0x090000000a0f7989 */ /* 0x000e6800000e0005 */
[----:B------:R-:W2:Y:S01]  /*9350*/  SHFL.DOWN PT, R14, R11, 0x8, R5 ;  /* 0x090000000b0e7989 */ /* 0x000ea200000e0005 */
[----:B------:R-:W-:Y:S01]  /*9360*/  ISETP.GT.AND P1, PT, R0, R5, PT ;  /* 0x000000050000720c */ /* 0x000fe20003f24270 */
[----:B------:R-:W3:Y:S01]  /*9370*/  @!P2 S2R R25, SR_CgaCtaId ;  /* 0x000000000019a919 */ /* 0x000ee20000008800 */
[----:B------:R-:W-:-:S11]  /*9380*/  VIADD R0, R22, 0x10 ;  /* 0x0000001016007836 */ /* 0x000fd60000000000 */
[----:B-1----:R-:W-:Y:S01]  /*9390*/  @!P1 FADD.FTZ R10, R10, R15 ;  /* 0x0000000f0a0a9221 */ /* 0x002fe20000010000 */
[----:B--2---:R-:W-:-:S04]  /*93a0*/  @!P1 FADD.FTZ R11, R11, R14 ;  /* 0x0000000e0b0b9221 */ /* 0x004fc80000010000 */
[----:B------:R-:W1:Y:S04]  /*93b0*/  SHFL.DOWN PT, R15, R10, 0x10, R5 ;  /* 0x0a0000000a0f7989 */ /* 0x000e6800000e0005 */
[----:B------:R-:W2:Y:S01]  /*93c0*/  SHFL.DOWN PT, R14, R11, 0x10, R5 ;  /* 0x0a0000000b0e7989 */ /* 0x000ea200000e0005 */
[----:B------:R-:W-:Y:S01]  /*93d0*/  ISETP.GT.AND P1, PT, R0, R5, PT ;  /* 0x000000050000720c */ /* 0x000fe20003f24270 */
[----:B------:R-:W4:Y:S02]  /*93e0*/  LDC R23, c[0x0][0x374] ;  /* 0x0000dd00ff177b82 */ /* 0x000f240000000800 */
[----:B------:R0:W-:Y:S06]  /*93f0*/  STL [R1+0xd0], R37 ;  /* 0x0000d02501007387 */ /* 0x0001ec0000100800 */
[----:B------:R-:W0:Y:S01]  /*9400*/  LDC R22, c[0x0][0x370] ;  /* 0x0000dc00ff167b82 */ /* 0x000e220000000800 */
[----:B------:R0:W-:Y:S01]  /*9410*/  STL [R1+0xd4], R31 ;  /* 0x0000d41f01007387 */ /* 0x0001e20000100800 */
[----:B------:R-:W-:-:S03]  /*9420*/  @!P2 MOV R16, 0x400 ;  /* 0x000004000010a802 */ /* 0x000fc60000000f00 */
[----:B------:R0:W-:Y:S01]  /*9430*/  STL [R1+0xd8], R30 ;  /* 0x0000d81e01007387 */ /* 0x0001e20000100800 */
[----:B------:R-:W-:-:S03]  /*9440*/  @!P2 SHF.R.U32.HI R0, RZ, 0x2, R36 ;  /* 0x00000002ff00a819 */ /* 0x000fc60000011624 */
        /* <DEDUP_REMOVED lines=9> */
[----:B------:R0:W-:Y:S01]  /*94e0*/  STL [R1+0x10c], R19 ;  /* 0x00010c1301007387 */ /* 0x0001e20000100800 */
[----:B-1----:R-:W-:Y:S01]  /*94f0*/  @!P1 FADD.FTZ R10, R10, R15 ;  /* 0x0000000f0a0a9221 */ /* 0x002fe20000010000 */
[----:B--2---:R-:W-:Y:S01]  /*9500*/  @!P1 FADD.FTZ R11, R11, R14 ;  /* 0x0000000e0b0b9221 */ /* 0x004fe20000010000 */
[----:B------:R-:W-:-:S02]  /*9510*/  ISETP.NE.AND P1, PT, R36, RZ, PT ;  /* 0x000000ff2400720c */ /* 0x000fc40003f25270 */
[----:B---3--:R-:W-:Y:S02]  /*9520*/  @!P2 LEA R25, R25, R16, 0x18 ;  /* 0x000000101919a211 */ /* 0x008fe400078ec0ff */
[----:B------:R-:W-:-:S04]  /*9530*/  @!P2 LOP3.LUT R0, R0, 0xf8, RZ, 0xc0, !PT ;  /* 0x000000f80000a812 */ /* 0x000fc800078ec0ff */
[----:B------:R-:W-:Y:S01]  /*9540*/  @!P2 IADD3 R0, PT, PT, R0, R25, RZ ;  /* 0x000000190000a210 */ /* 0x000fe20007ffe0ff */
[----:B------:R-:W-:Y:S04]  /*9550*/  BSSY.RECONVERGENT B0, `(.L_x_2004) ;  /* 0x0000027000007945 */ /* 0x000fe80003800200 */
[----:B------:R1:W-:Y:S01]  /*9560*/  @!P2 STS.64 [R0+0x10], R10 ;  /* 0x0000100a0000a388 */ /* 0x0003e20000000a00 */
[----:B------:R-:W-:Y:S01]  /*9570*/  BAR.SYNC.DEFER_BLOCKING 0x0 ;  /* 0x0000000000007b1d */ /* 0x000fe20000010000 */
[----:B0-----:R-:W-:-:S05]  /*9580*/  ISETP.GE.U32.AND P2, PT, R22, 0x2, PT ;  /* 0x000000021600780c */ /* 0x001fca0003f46070 */
[----:B----4-:R-:W-:Y:S08]  /*9590*/  @P1 BRA `(.L_x_2005) ;  /* 0x0000000000881947 */ /* 0x010ff00003800000 */
[----:B------:R-:W0:Y:S01]  /*95a0*/  S2UR UR5, SR_CgaCtaId ;  /* 0x00000000000579c3 */ /* 0x000e220000008800 */
[----:B------:R-:W-:Y:S02]  /*95b0*/  UMOV UR4, 0x400 ;  /* 0x0000040000047882 */ /* 0x000fe40000000000 */
[----:B0-----:R-:W-:-:S09]  /*95c0*/  ULEA UR4, UR5, UR4, 0x18 ;  /* 0x0000000405047291 */ /* 0x001fd2000f8ec0ff */
[----:B------:R-:W0:Y:S04]  /*95d0*/  LDS.64 R20, [UR4+0x18] ;  /* 0x00001804ff147984 */ /* 0x000e280008000a00 */
[----:B------:R-:W2:Y:S04]  /*95e0*/  LDS.128 R32, [UR4+0x20] ;  /* 0x00002004ff207984 */ /* 0x000ea80008000c00 */
[----:B------:R-:W3:Y:S04]  /*95f0*/  LDS.128 R28, [UR4+0x30] ;  /* 0x00003004ff1c7984 */ /* 0x000ee80008000c00 */
[----:B------:R-:W4:Y:S04]  /*9600*/  LDS.128 R24, [UR4+0x40] ;  /* 0x00004004ff187984 */ /* 0x000f280008000c00 */
[----:B------:R-:W4:Y:S04]  /*9610*/  LDS.128 R16, [UR4+0x50] ;  /* 0x00005004ff107984 */ /* 0x000f280008000c00 */
[----:B------:R-:W4:Y:S01]  /*9620*/  LDS.128 R12, [UR4+0x60] ;  /* 0x00006004ff0c7984 */ /* 0x000f220008000c00 */
[----:B0-----:R-:W-:Y:S01]  /*9630*/  FADD.FTZ R5, R10, R20 ;  /* 0x000000140a057221 */ /* 0x001fe20000010000 */
[----:B-1----:R-:W-:-:S02]  /*9640*/  FADD.FTZ R0, R11, R21 ;  /* 0x000000150b007221 */ /* 0x002fc40000010000 */
[----:B------:R-:W0:Y:S01]  /*9650*/  LDS.64 R10, [UR4+0x70] ;  /* 0x00007004ff0a7984 */ /* 0x000e220008000a00 */
        /* <DEDUP_REMOVED lines=22> */
.L_x_2005:
[----:B------:R-:W-:Y:S05]  /*97c0*/  BSYNC.RECONVERGENT B0 ;  /* 0x0000000000007941 */ /* 0x000fea0003800200 */
.L_x_2004:
[----:B------:R-:W-:Y:S05]  /*97d0*/  @!P2 BRA `(.L_x_2006) ;  /* 0x0000000800f0a947 */ /* 0x000fea0003800000 */
[----:B------:R-:W1:Y:S01]  /*97e0*/  LDL R16, [R1+0x2a0] ;  /* 0x0002a00001107983 */ /* 0x000e620000100800 */
[----:B------:R-:W0:Y:S01]  /*97f0*/  LDC.64 R12, c[0x0][0x3b8] ;  /* 0x0000ee00ff0c7b82 */ /* 0x000e220000000a00 */
[----:B------:R-:W-:Y:S01]  /*9800*/  BSSY.RECONVERGENT B0, `(.L_x_2007) ;  /* 0x0000021000007945 */ /* 0x000fe20003800200 */
[----:B------:R-:W2:Y:S01]  /*9810*/  S2R R15, SR_CTAID.X ;  /* 0x00000000000f7919 */ /* 0x000ea20000002500 */
[----:B------:R-:W3:Y:S01]  /*9820*/  S2R R14, SR_CTAID.Y ;  /* 0x00000000000e7919 */ /* 0x000ee20000002600 */
[----:B-1----:R-:W-:-:S05]  /*9830*/  LOP3.LUT R0, R16, 0x1, RZ, 0xc0, !PT ;  /* 0x0000000110007812 */ /* 0x002fca00078ec0ff */
[----:B------:R-:W-:-:S04]  /*9840*/  IMAD R5, R0, R23, RZ ;  /* 0x0000001700057224 */ /* 0x000fc800078e02ff */
[----:B------:R-:W-:-:S04]  /*9850*/  IMAD R0, R5, R22, RZ ;  /* 0x0000001605007224 */ /* 0x000fc800078e02ff */
[----:B------:R-:W-:-:S04]  /*9860*/  IMAD.SHL.U32 R17, R0, 0x2, RZ ;  /* 0x0000000200117824 */ /* 0x000fc800078e00ff */
[----:B0-----:R-:W-:Y:S01]  /*9870*/  IMAD.WIDE R12, R17, 0x4, R12 ;  /* 0x00000004110c7825 */ /* 0x001fe200078e020c */
[----:B--23--:R-:W-:Y:S06]  /*9880*/  @P1 BRA `(.L_x_2008) ;  /* 0x0000000000601947 */ /* 0x00cfec0003800000 */
[----:B------:R-:W0:Y:S01]  /*9890*/  LDC.64 R18, c[0x0][0x3b0] ;  /* 0x0000ec00ff127b82 */ /* 0x000e220000000a00 */
[--C-:B------:R-:W-:Y:S01]  /*98a0*/  IMAD.IADD R5, R5, 0x1, R14.reuse ;  /* 0x0000000105057824 */ /* 0x100fe200078e020e */
[----:B------:R-:W-:Y:S01]  /*98b0*/  LOP3.LUT P1, R0, R16, 0x2, RZ, 0xc0, !PT ;  /* 0x0000000210007812 */ /* 0x000fe2000782c0ff */
[----:B------:R-:W-:-:S03]  /*98c0*/  IMAD R17, R15, R23, R14 ;  /* 0x000000170f117224 */ /* 0x000fc600078e020e */
[----:B------:R-:W-:Y:S01]  /*98d0*/  IADD3 R21, PT, PT, -R0, 0x1, RZ ;  /* 0x0000000100157810 */ /* 0x000fe20007ffe1ff */
[----:B------:R-:W-:Y:S01]  /*98e0*/  IMAD.WIDE.U32 R16, R17, 0x8, R12 ;  /* 0x0000000811107825 */ /* 0x000fe200078e000c */
[----:B------:R-:W-:-:S04]  /*98f0*/  MOV R0, 0xffffffff ;  /* 0xffffffff00007802 */ /* 0x000fc80000000f00 */
[----:B------:R1:W-:Y:S01]  /*9900*/  STG.E.64 desc[UR6][R16.64], R10 ;  /* 0x0000000a10007986 */ /* 0x0003e2000c101b06 */
[----:B0-----:R-:W-:-:S04]  /*9910*/  LEA R18, P2, R5, R18, 0x2 ;  /* 0x0000001205127211 */ /* 0x001fc800078410ff */
[----:B------:R-:W-:Y:S02]  /*9920*/  LEA.HI.X R19, R5, R19, RZ, 0x2, P2 ;  /* 0x0000001305137211 */ /* 0x000fe400010f14ff */
[----:B------:R-:W-:Y:S01]  /*9930*/  SEL R5, R22, RZ, !P1 ;  /* 0x000000ff16057207 */ /* 0x000fe20004800000 */
[----:B------:R-:W-:Y:S06]  /*9940*/  MEMBAR.ALL.GPU ;  /* 0x0000000000007992 */ /* 0x000fec000000a000 */
[----:B------:R-:W-:-:S00]  /*9950*/  ERRBAR ;  /* 0x00000000000079ab */ /* 0x000fc00000000000 */
[----:B------:R-:W-:Y:S06]  /*9960*/  CGAERRBAR ;  /* 0x00000000000075ab */ /* 0x000fec0000000000 */
[----:B------:R1:W-:Y:S01]  /*9970*/  REDG.E.ADD.S32.STRONG.GPU desc[UR6][R18.64], R21 ;  /* 0x000000151200798e */ /* 0x0003e2000c12e306 */
[----:B------:R-:W-:Y:S02]  /*9980*/  UMOV UR4, 0xffffffff ;  /* 0xffffffff00047882 */ /* 0x000fe40000000000 */
[----:B------:R-:W-:Y:S01]  /*9990*/  ISETP.NE.AND P1, PT, R5, UR4, PT ;  /* 0x0000000405007c0c */ /* 0x000fe2000bf25270 */
[----:B------:R1:W-:-:S12]  /*99a0*/  STL [R1], R0 ;  /* 0x0000000001007387 */ /* 0x0003d80000100800 */
[----:B-1----:R-:W-:Y:S05]  /*99b0*/  @!P1 BRA `(.L_x_2008) ;  /* 0x0000000000149947 */ /* 0x002fea0003800000 */
.L_x_2009:
[----:B------:R-:W2:Y:S04]  /*99c0*/  LDG.E.STRONG.GPU R0, desc[UR6][R18.64] ;  /* 0x0000000612007981 */ /* 0x000ea8000c1ef900 */
[----:B--2---:R-:W-:Y:S04]  /*99d0*/  CCTL.IVALL ;  /* 0x00000000ff00798f */ /* 0x004fe80002000000 */
[----:B------:R0:W-:Y:S01]  /*99e0*/  STL [R1], R0 ;  /* 0x0000000001007387 */ /* 0x0001e20000100800 */
[----:B------:R-:W-:-:S13]  /*99f0*/  ISETP.NE.AND P1, PT, R0, R5, PT ;  /* 0x000000050000720c */ /* 0x000fda0003f25270 */
[----:B0-----:R-:W-:Y:S05]  /*9a00*/  @P1 BRA `(.L_x_2009) ;  /* 0xfffffffc00ec1947 */ /* 0x001fea000383ffff */
.L_x_2008:
[----:B------:R-:W-:Y:S05]  /*9a10*/  BSYNC.RECONVERGENT B0 ;  /* 0x0000000000007941 */ /* 0x000fea0003800200 */
.L_x_2007:
[----:B------:R-:W-:Y:S01]  /*9a20*/  BAR.SYNC.DEFER_BLOCKING 0x0 ;  /* 0x0000000000007b1d */ /* 0x000fe20000010000 */
[----:B------:R-:W-:Y:S01]  /*9a30*/  ISETP.GE.U32.AND P1, PT, R22, 0x8, PT ;  /* 0x000000081600780c */ /* 0x000fe20003f26070 */
[----:B------:R-:W-:-:S12]  /*9a40*/  IMAD.MOV.U32 R0, RZ, RZ, RZ ;  /* 0x000000ffff007224 */ /* 0x000fd800078e00ff */
[----:B------:R-:W-:Y:S05]  /*9a50*/  @!P1 BRA `(.L_x_2010) ;  /* 0x00000004003c9947 */ /* 0x000fea0003800000 */
[C-C-:B------:R-:W-:Y:S01]  /*9a60*/  IMAD R0, R23.reuse, 0x3, R14.reuse ;  /* 0x0000000317007824 */ /* 0x140fe200078e020e */
[CC--:B------:R-:W-:Y:S01]  /*9a70*/  LEA R31, R23.reuse, R14.reuse, 0x2 ;  /* 0x0000000e171f7211 */ /* 0x0c0fe200078e10ff */
[C-C-:B------:R-:W-:Y:S01]  /*9a80*/  IMAD R5, R23.reuse, 0x2, R14.reuse ;  /* 0x0000000217057824 */ /* 0x140fe200078e020e */
[----:B------:R-:W-:Y:S01]  /*9a90*/  MOV R33, R14 ;  /* 0x0000000e00217202 */ /* 0x000fe20000000f00 */
[C-C-:B------:R-:W-:Y:S01]  /*9aa0*/  IMAD R28, R23.reuse, 0x5, R14.reuse ;  /* 0x00000005171c7824 */ /* 0x140fe200078e020e */
[----:B------:R-:W-:Y:S01]  /*9ab0*/  LOP3.LUT R34, R22, 0x7ffffff8, RZ, 0xc0, !PT ;  /* 0x7ffffff816227812 */ /* 0x000fe200078ec0ff */
[C-C-:B------:R-:W-:Y:S01]  /*9ac0*/  IMAD R29, R23.reuse, 0x7, R14.reuse ;  /* 0x00000007171d7824 */ /* 0x140fe200078e020e */
[----:B------:R-:W-:Y:S01]  /*9ad0*/  UMOV UR4, URZ ;  /* 0x000000ff00047c82 */ /* 0x000fe20008000000 */
[----:B------:R-:W-:Y:S02]  /*9ae0*/  IMAD R30, R23, 0x6, R14 ;  /* 0x00000006171e7824 */ /* 0x000fe400078e020e */
[----:B------:R-:W-:-:S02]  /*9af0*/  IMAD.IADD R32, R14, 0x1, R23 ;  /* 0x000000010e207824 */ /* 0x000fc400078e0217 */
[----:B------:R-:W-:-:S07]  /*9b00*/  IMAD.MOV R35, RZ, RZ, -R15 ;  /* 0x000000ffff237224 */ /* 0x000fce00078e0a0f */
.L_x_2011:
[----:B------:R-:W-:Y:S01]  /*9b10*/  UIADD3 UR5, UPT, UPT, UR4, 0x1, URZ ;  /* 0x0000000104057890 */ /* 0x000fe2000fffe0ff */
[----:B------:R-:W-:-:S04]  /*9b20*/  ISETP.NE.AND P1, PT, R35, RZ, PT ;  /* 0x000000ff2300720c */ /* 0x000fc80003f25270 */
[----:B------:R-:W-:Y:S02]  /*9b30*/  ISETP.NE.OR P1, PT, R36, RZ, !P1 ;  /* 0x000000ff2400720c */ /* 0x000fe40004f25670 */
[----:B------:R-:W-:Y:S01]  /*9b40*/  ISETP.NE.AND P4, PT, R15, UR5, PT ;  /* 0x000000050f007c0c */ /* 0x000fe2000bf85270 */
[----:B------:R-:W-:-:S03]  /*9b50*/  UIADD3 UR5, UPT, UPT, UR4, 0x2, URZ ;  /* 0x0000000204057890 */ /* 0x000fc6000fffe0ff */
[----:B------:R-:W-:-:S03]  /*9b60*/  ISETP.NE.OR P4, PT, R36, RZ, !P4 ;  /* 0x000000ff2400720c */ /* 0x000fc60006785670 */
[----:B------:R-:W-:-:S04]  /*9b70*/  ISETP.NE.AND P2, PT, R15, UR5, PT ;  /* 0x000000050f007c0c */ /* 0x000fc8000bf45270 */
[----:B------:R-:W-:Y:S01]  /*9b80*/  ISETP.NE.OR P2, PT, R36, RZ, !P2 ;  /* 0x000000ff2400720c */ /* 0x000fe20005745670 */
[----:B------:R-:W-:-:S06]  /*9b90*/  @!P1 IMAD.WIDE.U32 R16, R33, 0x8, R12 ;  /* 0x0000000821109825 */ /* 0x000fcc00078e000c */
[----:B------:R-:W2:Y:S01]  /*9ba0*/  @!P1 LDG.E.64 R16, desc[UR6][R16.64] ;  /* 0x0000000610109981 */ /* 0x000ea2000c1e1b00 */
[----:B------:R-:W-:-:S05]  /*9bb0*/  @!P4 IMAD.WIDE.U32 R18, R32, 0x8, R12 ;  /* 0x000000082012c825 */ /* 0x000fca00078e000c */
[----:B------:R-:W-:Y:S01]  /*9bc0*/  @!P2 IMAD.WIDE.U32 R20, R5, 0x8, R12 ;  /* 0x000000080514a825 */ /* 0x000fe200078e000c */
[----:B------:R-:W3:Y:S05]  /*9bd0*/  @!P4 LDG.E.64 R18, desc[UR6][R18.64] ;  /* 0x000000061212c981 */ /* 0x000eea000c1e1b00 */
[----:B------:R-:W4:Y:S01]  /*9be0*/  @!P2 LDG.E.64 R20, desc[UR6][R20.64] ;  /* 0x000000061414a981 */ /* 0x000f22000c1e1b00 */
[----:B------:R-:W-:Y:S02]  /*9bf0*/  UIADD3 UR5, UPT, UPT, UR4, 0x3, URZ ;  /* 0x0000000304057890 */ /* 0x000fe4000fffe0ff */
[----:B------:R-:W-:-:S04]  /*9c00*/  UIADD3 UR8, UPT, UPT, UR4, 0x4, URZ ;  /* 0x0000000404087890 */ /* 0x000fc8000fffe0ff */
[C---:B------:R-:W-:Y:S01]  /*9c10*/  ISETP.NE.AND P5, PT, R15.reuse, UR5, PT ;  /* 0x000000050f007c0c */ /* 0x040fe2000bfa5270 */
[----:B------:R-:W-:Y:S01]  /*9c20*/  UIADD3 UR5, UPT, UPT, UR4, 0x5, URZ ;  /* 0x0000000504057890 */ /* 0x000fe2000fffe0ff */
[----:B------:R-:W-:Y:S01]  /*9c30*/  ISETP.NE.AND P3, PT, R15, UR8, PT ;  /* 0x000000080f007c0c */ /* 0x000fe2000bf65270 */
[----:B------:R-:W-:-:S03]  /*9c40*/  UIADD3 UR8, UPT, UPT, UR4, 0x6, URZ ;  /* 0x0000000604087890 */ /* 0x000fc6000fffe0ff */
[----:B------:R-:W-:Y:S01]  /*9c50*/  ISETP.NE.OR P3, PT, R36, RZ, !P3 ;  /* 0x000000ff2400720c */ /* 0x000fe20005f65670 */
[----:B--2---:R-:W-:Y:S01]  /*9c60*/  @!P1 FADD.FTZ R10, R10, R16 ;  /* 0x000000100a0a9221 */ /* 0x004fe20000010000 */
[----:B------:R-:W-:Y:S01]  /*9c70*/  @!P1 FADD.FTZ R11, R11, R17 ;  /* 0x000000110b0b9221 */ /* 0x000fe20000010000 */
[----:B------:R-:W-:Y:S02]  /*9c80*/  ISETP.NE.OR P1, PT, R36, RZ, !P5 ;  /* 0x000000ff2400720c */ /* 0x000fe40006f25670 */
[----:B------:R-:W-:Y:S01]  /*9c90*/  ISETP.NE.AND P5, PT, R15, UR5, PT ;  /* 0x000000050f007c0c */ /* 0x000fe2000bfa5270 */
[----:B------:R-:W-:Y:S01]  /*9ca0*/  UIADD3 UR5, UPT, UPT, UR4, 0x7, URZ ;  /* 0x0000000704057890 */ /* 0x000fe2000fffe0ff */
[----:B---3--:R-:W-:Y:S01]  /*9cb0*/  @!P4 FADD.FTZ R10, R10, R18 ;  /* 0x000000120a0ac221 */ /* 0x008fe20000010000 */
[----:B------:R-:W-:Y:S01]  /*9cc0*/  @!P4 FADD.FTZ R11, R11, R19 ;  /* 0x000000130b0bc221 */ /* 0x000fe20000010000 */
[----:B------:R-:W-:-:S04]  /*9cd0*/  ISETP.NE.AND P4, PT, R15, UR8, PT ;  /* 0x000000080f007c0c */ /* 0x000fc8000bf85270 */
[----:B------:R-:W-:Y:S01]  /*9ce0*/  @!P3 IMAD.WIDE.U32 R18, R31, 0x8, R12 ;  /* 0x000000081f12b825 */ /* 0x000fe200078e000c */
[----:B------:R-:W-:-:S03]  /*9cf0*/  ISETP.NE.OR P5, PT, R36, RZ, !P5 ;  /* 0x000000ff2400720c */ /* 0x000fc60006fa5670 */
[----:B----4-:R-:W-:Y:S01]  /*9d00*/  @!P2 FADD.FTZ R10, R10, R20 ;  /* 0x000000140a0aa221 */ /* 0x010fe20000010000 */
[----:B------:R-:W-:Y:S01]  /*9d10*/  @!P2 FADD.FTZ R11, R11, R21 ;  /* 0x000000150b0ba221 */ /* 0x000fe20000010000 */
[----:B------:R-:W-:Y:S01]  /*9d20*/  ISETP.NE.AND P2, PT, R15, UR5, PT ;  /* 0x000000050f007c0c */ /* 0x000fe2000bf45270 */
[----:B------:R-:W-:Y:S01]  /*9d30*/  @!P1 IMAD.WIDE.U32 R16, R0, 0x8, R12 ;  /* 0x0000000800109825 */ /* 0x000fe200078e000c */
[C---:B------:R-:W-:Y:S01]  /*9d40*/  ISETP.NE.OR P4, PT, R36.reuse, RZ, !P4 ;  /* 0x000000ff2400720c */ /* 0x040fe20006785670 */
[----:B------:R-:W2:Y:S01]  /*9d50*/  @!P3 LDG.E.64 R18, desc[UR6][R18.64] ;  /* 0x000000061212b981 */ /* 0x000ea2000c1e1b00 */
[----:B------:R-:W-:-:S03]  /*9d60*/  ISETP.NE.OR P2, PT, R36, RZ, !P2 ;  /* 0x000000ff2400720c */ /* 0x000fc60005745670 */
[----:B------:R-:W3:Y:S01]  /*9d70*/  @!P1 LDG.E.64 R16, desc[UR6][R16.64] ;  /* 0x0000000610109981 */ /* 0x000ee2000c1e1b00 */
[----:B------:R-:W-:-:S07]  /*9d80*/  @!P5 IMAD.WIDE.U32 R20, R28, 0x8, R12 ;  /* 0x000000081c14d825 */ /* 0x000fce00078e000c */
[--C-:B------:R-:W-:Y:S01]  /*9d90*/  @!P4 IMAD.WIDE.U32 R24, R30, 0x8, R12.reuse ;  /* 0x000000081e18c825 */ /* 0x100fe200078e000c */
[----:B------:R-:W4:Y:S03]  /*9da0*/  @!P5 LDG.E.64 R20, desc[UR6][R20.64] ;  /* 0x000000061414d981 */ /* 0x000f26000c1e1b00 */
[----:B------:R-:W-:Y:S02]  /*9db0*/  @!P2 IMAD.WIDE.U32 R26, R29, 0x8, R12 ;  /* 0x000000081d1aa825 */ /* 0x000fe400078e000c */
[----:B------:R-:W4:Y:S04]  /*9dc0*/  @!P4 LDG.E.64 R24, desc[UR6][R24.64] ;  /* 0x000000061818c981 */ /* 0x000f28000c1e1b00 */
[----:B------:R-:W4:Y:S01]  /*9dd0*/  @!P2 LDG.E.64 R26, desc[UR6][R26.64] ;  /* 0x000000061a1aa981 */ /* 0x000f22000c1e1b00 */
[----:B------:R-:W-:Y:S01]  /*9de0*/  UIADD3 UR4, UPT, UPT, UR4, 0x8, URZ ;  /* 0x0000000804047890 */ /* 0x000fe2000fffe0ff */
[----:B------:R-:W-:Y:S01]  /*9df0*/  VIADD R35, R35, 0x8 ;  /* 0x0000000823237836 */ /* 0x000fe20000000000 */
[C---:B------:R-:W-:Y:S01]  /*9e00*/  LEA R32, R23.reuse, R32, 0x3 ;  /* 0x0000002017207211 */ /* 0x040fe200078e18ff */
[C---:B------:R-:W-:Y:S01]  /*9e10*/  IMAD R33, R23.reuse, 0x8, R33 ;  /* 0x0000000817217824 */ /* 0x040fe200078e0221 */
[C---:B------:R-:W-:Y:S01]  /*9e20*/  LEA R31, R23.reuse, R31, 0x3 ;  /* 0x0000001f171f7211 */ /* 0x040fe200078e18ff */
[C---:B------:R-:W-:Y:S01]  /*9e30*/  IMAD R5, R23.reuse, 0x8, R5 ;  /* 0x0000000817057824 */ /* 0x040fe200078e0205 */
[C---:B------:R-:W-:Y:S01]  /*9e40*/  LEA R29, R23.reuse, R29, 0x3 ;  /* 0x0000001d171d7211 */ /* 0x040fe200078e18ff */
[----:B------:R-:W-:-:S02]  /*9e50*/  IMAD R0, R23, 0x8, R0 ;  /* 0x0000000817007824 */ /* 0x000fc400078e0200 */
[C---:B------:R-:W-:Y:S02]  /*9e60*/  IMAD R28, R23.reuse, 0x8, R28 ;  /* 0x00000008171c7824 */ /* 0x040fe400078e021c */
[----:B------:R-:W-:Y:S02]  /*9e70*/  IMAD R30, R23, 0x8, R30 ;  /* 0x00000008171e7824 */ /* 0x000fe400078e021e */
[----:B---3--:R-:W-:Y:S01]  /*9e80*/  @!P1 FADD.FTZ R10, R10, R16 ;  /* 0x000000100a0a9221 */ /* 0x008fe20000010000 */
[----:B------:R-:W-:Y:S01]  /*9e90*/  @!P1 FADD.FTZ R11, R11, R17 ;  /* 0x000000110b0b9221 */ /* 0x000fe20000010000 */
[----:B------:R-:W-:Y:S02]  /*9ea0*/  ISETP.NE.AND P1, PT, R34, UR4, PT ;  /* 0x0000000422007c0c */ /* 0x000fe4000bf25270 */
[----:B--2---:R-:W-:Y:S01]  /*9eb0*/  @!P3 FADD.FTZ R10, R10, R18 ;  /* 0x000000120a0ab221 */ /* 0x004fe20000010000 */
[----:B------:R-:W-:-:S03]  /*9ec0*/  @!P3 FADD.FTZ R11, R11, R19 ;  /* 0x000000130b0bb221 */ /* 0x000fc60000010000 */
[----:B----4-:R-:W-:Y:S01]  /*9ed0*/  @!P5 FADD.FTZ R10, R10, R20 ;  /* 0x000000140a0ad221 */ /* 0x010fe20000010000 */
[----:B------:R-:W-:-:S03]  /*9ee0*/  @!P5 FADD.FTZ R11, R11, R21 ;  /* 0x000000150b0bd221 */ /* 0x000fc60000010000 */
[----:B------:R-:W-:Y:S01]  /*9ef0*/  @!P4 FADD.FTZ R10, R10, R24 ;  /* 0x000000180a0ac221 */ /* 0x000fe20000010000 */
[----:B------:R-:W-:-:S03]  /*9f00*/  @!P4 FADD.FTZ R11, R11, R25 ;  /* 0x000000190b0bc221 */ /* 0x000fc60000010000 */
[----:B------:R-:W-:Y:S01]  /*9f10*/  @!P2 FADD.FTZ R10, R10, R26 ;  /* 0x0000001a0a0aa221 */ /* 0x000fe20000010000 */
[----:B------:R-:W-:Y:S01]  /*9f20*/  @!P2 FADD.FTZ R11, R11, R27 ;  /* 0x0000001b0b0ba221 */ /* 0x000fe20000010000 */
[----:B------:R-:W-:Y:S06]  /*9f30*/  @P1 BRA `(.L_x_2011) ;  /* 0xfffffff800f41947 */ /* 0x000fec000383ffff */
[----:B------:R-:W-:-:S07]  /*9f40*/  IMAD.MOV.U32 R0, RZ, RZ, R34 ;  /* 0x000000ffff007224 */ /* 0x000fce00078e0022 */
.L_x_2010:
[----:B------:R-:W-:-:S13]  /*9f50*/  LOP3.LUT P1, R5, R22, 0x7, RZ, 0xc0, !PT ;  /* 0x0000000716057812 */ /* 0x000fda000782c0ff */
[----:B------:R-:W-:Y:S05]  /*9f60*/  @!P1 BRA `(.L_x_2006) ;  /* 0x00000004000c9947 */ /* 0x000fea0003800000 */
[----:B------:R-:W-:-:S05]  /*9f70*/  VIADD R5, R5, 0xffffffff ;  /* 0xffffffff05057836 */ /* 0x000fca0000000000 */
[----:B------:R-:W-:Y:S02]  /*9f80*/  ISETP.GE.U32.AND P1, PT, R5, 0x3, PT ;  /* 0x000000030500780c */ /* 0x000fe40003f26070 */
[----:B------:R-:W-:-:S11]  /*9f90*/  LOP3.LUT P5, R5, R22, 0x3, RZ, 0xc0, !PT ;  /* 0x0000000316057812 */ /* 0x000fd600078ac0ff */
[----:B------:R-:W-:Y:S05]  /*9fa0*/  @!P1 BRA `(.L_x_2012) ;  /* 0x0000000000809947 */ /* 0x000fea0003800000 */
[C---:B------:R-:W-:Y:S01]  /*9fb0*/  IADD3 R16, PT, PT, R0.reuse, 0x1, RZ ;  /* 0x0000000100107810 */ /* 0x040fe20007ffe0ff */
[C---:B------:R-:W-:Y:S01]  /*9fc0*/  VIADD R18, R0.reuse, 0x2 ;  /* 0x0000000200127836 */ /* 0x040fe20000000000 */
[CC--:B------:R-:W-:Y:S01]  /*9fd0*/  ISETP.NE.AND P1, PT, R0.reuse, R15.reuse, PT ;  /* 0x0000000f0000720c */ /* 0x0c0fe20003f25270 */
[----:B------:R-:W-:Y:S01]  /*9fe0*/  VIADD R20, R0, 0x3 ;  /* 0x0000000300147836 */ /* 0x000fe20000000000 */
[-C--:B------:R-:W-:Y:S02]  /*9ff0*/  ISETP.NE.AND P2, PT, R16, R15.reuse, PT ;  /* 0x0000000f1000720c */ /* 0x080fe40003f45270 */
[----:B------:R-:W-:Y:S02]  /*a000*/  ISETP.NE.OR P1, PT, R36, RZ, !P1 ;  /* 0x000000ff2400720c */ /* 0x000fe40004f25670 */
[----:B------:R-:W-:Y:S02]  /*a010*/  ISETP.NE.AND P4, PT, R18, R15, PT ;  /* 0x0000000f1200720c */ /* 0x000fe40003f85270 */
[----:B------:R-:W-:-:S02]  /*a020*/  ISETP.NE.OR P2, PT, R36, RZ, !P2 ;  /* 0x000000ff2400720c */ /* 0x000fc40005745670 */
[----:B------:R-:W-:Y:S02]  /*a030*/  ISETP.NE.AND P3, PT, R20, R15, PT ;  /* 0x0000000f1400720c */ /* 0x000fe40003f65270 */
[C---:B------:R-:W-:Y:S02]  /*a040*/  ISETP.NE.OR P4, PT, R36.reuse, RZ, !P4 ;  /* 0x000000ff2400720c */ /* 0x040fe40006785670 */
[----:B------:R-:W-:-:S03]  /*a050*/  ISETP.NE.OR P3, PT, R36, RZ, !P3 ;  /* 0x000000ff2400720c */ /* 0x000fc60005f65670 */
        /* <DEDUP_REMOVED lines=11> */
[----:B------:R-:W4:Y:S01]  /*a110*/  @!P3 LDG.E.64 R24, desc[UR6][R24.64] ;  /* 0x000000061818b981 */ /* 0x000f22000c1e1b00 */
[----:B------:R-:W-:Y:S01]  /*a120*/  IADD3 R0, PT, PT, R0, 0x4, RZ ;  /* 0x0000000400007810 */ /* 0x000fe20007ffe0ff */
[----:B--2---:R-:W-:Y:S01]  /*a130*/  @!P1 FADD.FTZ R10, R10, R16 ;  /* 0x000000100a0a9221 */ /* 0x004fe20000010000 */
[----:B------:R-:W-:-:S03]  /*a140*/  @!P1 FADD.FTZ R11, R11, R17 ;  /* 0x000000110b0b9221 */ /* 0x000fc60000010000 */
[----:B---3--:R-:W-:Y:S01]  /*a150*/  @!P2 FADD.FTZ R10, R10, R18 ;  /* 0x000000120a0aa221 */ /* 0x008fe20000010000 */
[----:B------:R-:W-:-:S03]  /*a160*/  @!P2 FADD.FTZ R11, R11, R19 ;  /* 0x000000130b0ba221 */ /* 0x000fc60000010000 */
[----:B----4-:R-:W-:Y:S01]  /*a170*/  @!P4 FADD.FTZ R10, R10, R20 ;  /* 0x000000140a0ac221 */ /* 0x010fe20000010000 */
[----:B------:R-:W-:-:S03]  /*a180*/  @!P4 FADD.FTZ R11, R11, R21 ;  /* 0x000000150b0bc221 */ /* 0x000fc60000010000 */
[----:B------:R-:W-:Y:S01]  /*a190*/  @!P3 FADD.FTZ R10, R10, R24 ;  /* 0x000000180a0ab221 */ /* 0x000fe20000010000 */
[----:B------:R-:W-:-:S07]  /*a1a0*/  @!P3 FADD.FTZ R11, R11, R25 ;  /* 0x000000190b0bb221 */ /* 0x000fce0000010000 */
.L_x_2012:
[----:B------:R-:W-:Y:S05]  /*a1b0*/  @!P5 BRA `(.L_x_2006) ;  /* 0x000000000078d947 */ /* 0x000fea0003800000 */
[----:B------:R-:W-:-:S13]  /*a1c0*/  ISETP.NE.AND P1, PT, R5, 0x1, PT ;  /* 0x000000010500780c */ /* 0x000fda0003f25270 */
[----:B------:R-:W-:Y:S05]  /*a1d0*/  @!P1 BRA `(.L_x_2013) ;  /* 0x0000000000409947 */ /* 0x000fea0003800000 */
[C---:B------:R-:W-:Y:S01]  /*a1e0*/  VIADD R16, R0.reuse, 0x1 ;  /* 0x0000000100107836 */ /* 0x040fe20000000000 */
[----:B------:R-:W-:-:S04]  /*a1f0*/  ISETP.NE.AND P2, PT, R0, R15, PT ;  /* 0x0000000f0000720c */ /* 0x000fc80003f45270 */
[----:B------:R-:W-:Y:S02]  /*a200*/  ISETP.NE.AND P1, PT, R16, R15, PT ;  /* 0x0000000f1000720c */ /* 0x000fe40003f25270 */
[C---:B------:R-:W-:Y:S02]  /*a210*/  ISETP.NE.OR P2, PT, R36.reuse, RZ, !P2 ;  /* 0x000000ff2400720c */ /* 0x040fe40005745670 */
[----:B------:R-:W-:-:S11]  /*a220*/  ISETP.NE.OR P1, PT, R36, RZ, !P1 ;  /* 0x000000ff2400720c */ /* 0x000fd60004f25670 */
[-CC-:B------:R-:W-:Y:S02]  /*a230*/  @!P2 IMAD R19, R0, R23.reuse, R14.reuse ;  /* 0x000000170013a224 */ /* 0x180fe400078e020e */
[----:B------:R-:W-:Y:S02]  /*a240*/  @!P1 IMAD R17, R16, R23, R14 ;  /* 0x0000001710119224 */ /* 0x000fe400078e020e */
[----:B------:R-:W-:-:S04]  /*a250*/  @!P2 IMAD.WIDE.U32 R18, R19, 0x8, R12 ;  /* 0x000000081312a825 */ /* 0x000fc800078e000c */
[----:B------:R-:W-:Y:S02]  /*a260*/  @!P1 IMAD.WIDE.U32 R16, R17, 0x8, R12 ;  /* 0x0000000811109825 */ /* 0x000fe400078e000c */
[----:B------:R-:W2:Y:S04]  /*a270*/  @!P2 LDG.E.64 R18, desc[UR6][R18.64] ;  /* 0x000000061212a981 */ /* 0x000ea8000c1e1b00 */
[----:B------:R-:W3:Y:S01]  /*a280*/  @!P1 LDG.E.64 R16, desc[UR6][R16.64] ;  /* 0x0000000610109981 */ /* 0x000ee2000c1e1b00 */
[----:B------:R-:W-:Y:S02]  /*a290*/  VIADD R0, R0, 0x2 ;  /* 0x0000000200007836 */ /* 0x000fe40000000000 */
[----:B--2---:R-:W-:Y:S01]  /*a2a0*/  @!P2 FADD.FTZ R10, R10, R18 ;  /* 0x000000120a0aa221 */ /* 0x004fe20000010000 */
[----:B------:R-:W-:-:S03]  /*a2b0*/  @!P2 FADD.FTZ R11, R11, R19 ;  /* 0x000000130b0ba221 */ /* 0x000fc60000010000 */
[----:B---3--:R-:W-:Y:S01]  /*a2c0*/  @!P1 FADD.FTZ R10, R10, R16 ;  /* 0x000000100a0a9221 */ /* 0x008fe20000010000 */
[----:B------:R-:W-:-:S07]  /*a2d0*/  @!P1 FADD.FTZ R11, R11, R17 ;  /* 0x000000110b0b9221 */ /* 0x000fce0000010000 */
.L_x_2013:
[----:B------:R-:W-:Y:S01]  /*a2e0*/  ISETP.NE.AND P1, PT, R0, R15, PT ;  /* 0x0000000f0000720c */ /* 0x000fe20003f25270 */
[----:B------:R-:W-:Y:S01]  /*a2f0*/  BSSY.RECONVERGENT B0, `(.L_x_2006) ;  /* 0x000000a000007945 */ /* 0x000fe20003800200 */
[----:B------:R-:W-:Y:S02]  /*a300*/  LOP3.LUT R22, R22, 0x1, RZ, 0xc0, !PT ;  /* 0x0000000116167812 */ /* 0x000fe400078ec0ff */
[----:B------:R-:W-:-:S04]  /*a310*/  ISETP.NE.OR P1, PT, R36, RZ, !P1 ;  /* 0x000000ff2400720c */ /* 0x000fc80004f25670 */
[----:B------:R-:W-:-:S13]  /*a320*/  ISETP.NE.U32.OR P1, PT, R22, 0x1, P1 ;  /* 0x000000011600780c */ /* 0x000fda0000f25470 */
[----:B------:R-:W-:Y:S05]  /*a330*/  @P1 BRA `(.L_x_2014) ;  /* 0x0000000000141947 */ /* 0x000fea0003800000 */
[----:B------:R-:W-:-:S04]  /*a340*/  IMAD R5, R23, R0, R14 ;  /* 0x0000000017057224 */ /* 0x000fc800078e020e */
[----:B------:R-:W-:-:S06]  /*a350*/  IMAD.WIDE.U32 R12, R5, 0x8, R12 ;  /* 0x00000008050c7825 */ /* 0x000fcc00078e000c */
[----:B------:R-:W2:Y:S02]  /*a360*/  LDG.E.64 R12, desc[UR6][R12.64] ;  /* 0x000000060c0c7981 */ /* 0x000ea4000c1e1b00 */
[----:B--2---:R-:W-:Y:S01]  /*a370*/  FADD.FTZ R10, R10, R12 ;  /* 0x0000000c0a0a7221 */ /* 0x004fe20000010000 */
[----:B------:R-:W-:-:S07]  /*a380*/  FADD.FTZ R11, R11, R13 ;  /* 0x0000000d0b0b7221 */ /* 0x000fce0000010000 */
.L_x_2014:
[----:B------:R-:W-:Y:S05]  /*a390*/  BSYNC.RECONVERGENT B0 ;  /* 0x0000000000007941 */ /* 0x000fea0003800200 */
.L_x_2006:
[----:B------:R-:W2:Y:S01]  /*a3a0*/  LDL.LU R14, [R1+0x2a4] ;  /* 0x0002a400010e7983 */ /* 0x000ea20000300800 */
[----:B------:R-:W-:Y:S01]  /*a3b0*/  LOP3.LUT P2, RZ, R2, 0x4000000, RZ, 0xc0, !PT ;  /* 0x0400000002ff7812 */ /* 0x000fe2000784c0ff */
[----:B------:R-:W0:Y:S01]  /*a3c0*/  S2UR UR5, SR_CgaCtaId ;  /* 0x00000000000579c3 */ /* 0x000e220000008800 */
[----:B------:R-:W3:Y:S01]  /*a3d0*/  LDCU UR8, c[0x0][0x414] ;  /* 0x00008280ff0877ac */ /* 0x000ee20008000800 */
[----:B-1----:R-:W1:Y:S01]  /*a3e0*/  S2R R0, SR_TID.X ;  /* 0x0000000000007919 */ /* 0x002e620000002100 */
[----:B------:R-:W-:Y:S01]  /*a3f0*/  ISETP.NE.AND P1, PT, R36, RZ, PT ;  /* 0x000000ff2400720c */ /* 0x000fe20003f25270 */
[----:B------:R-:W-:-:S04]  /*a400*/  UMOV UR4, 0x400 ;  /* 0x0000040000047882 */ /* 0x000fc80000000000 */
[----:B------:R-:W4:Y:S08]  /*a410*/  LDC.64 R24, c[0x0][0x398] ;  /* 0x0000e600ff187b82 */ /* 0x000f300000000a00 */
[----:B------:R-:W4:Y:S01]  /*a420*/  @P2 LDC.64 R12, c[0x0][0x388] ;  /* 0x0000e200ff0c2b82 */ /* 0x000f220000000a00 */
[----:B---3--:R-:W-:Y:S01]  /*a430*/  @P2 FMUL.FTZ R15, R11, UR8 ;  /* 0x000000080b0f2c20 */ /* 0x008fe20008410000 */
[----:B0-----:R-:W-:-:S06]  /*a440*/  ULEA UR4, UR5, UR4, 0x18 ;  /* 0x0000000405047291 */ /* 0x001fcc000f8ec0ff */
[----:B------:R-:W0:Y:S03]  /*a450*/  LDC.64 R20, c[0x0][0x3a0] ;  /* 0x0000e800ff147b82 */ /* 0x000e260000000a00 */
[----:B------:R-:W-:Y:S01]  /*a460*/  @!P1 STS.64 [UR4+0x80], R10 ;  /* 0x0000800aff009988 */ /* 0x000fe20008000a04 */
[----:B-1----:R-:W-:-:S05]  /*a470*/  LOP3.LUT R5, R0, 0xffff, RZ, 0xc0, !PT ;  /* 0x0000ffff00057812 */ /* 0x002fca00078ec0ff */
[----:B------:R-:W-:Y:S02]  /*a480*/  IMAD R5, R5, 0x53a, RZ ;  /* 0x0000053a05057824 */ /* 0x000fe400078e02ff */
[----:B----45:R-:W-:-:S03]  /*a490*/  @P2 IMAD.WIDE R12, R4, 0x8, R12 ;  /* 0x00000008040c2825 */ /* 0x030fc600078e020c */
[----:B------:R-:W-:-:S04]  /*a4a0*/  SHF.R.U32.HI R5, RZ, 0x10, R5 ;  /* 0x00000010ff057819 */ /* 0x000fc80000011605 */
[----:B------:R-:W-:-:S05]  /*a4b0*/  PRMT R5, R5, 0x9910, RZ ;  /* 0x0000991005057816 */ /* 0x000fca00000000ff */
[----:B------:R-:W-:-:S05]  /*a4c0*/  IMAD R5, R5, 0x31, RZ ;  /* 0x0000003105057824 */ /* 0x000fca00078e02ff */
[----:B------:R-:W-:-:S04]  /*a4d0*/  IADD3 R5, PT, PT, RZ, -R5, RZ ;  /* 0x80000005ff057210 */ /* 0x000fc80007ffe0ff */
[----:B------:R-:W-:-:S05]  /*a4e0*/  PRMT R5, R5, 0x7710, RZ ;  /* 0x0000771005057816 */ /* 0x000fca00000000ff */
[----:B------:R-:W-:-:S04]  /*a4f0*/  IMAD.IADD R5, R5, 0x1, R0 ;  /* 0x0000000105057824 */ /* 0x000fc800078e0200 */
[----:B------:R-:W-:-:S05]  /*a500*/  IMAD.SHL.U32 R5, R5, 0x2, RZ ;  /* 0x0000000205057824 */ /* 0x000fca00078e00ff */
[----:B------:R-:W-:-:S04]  /*a510*/  LOP3.LUT R22, R5, 0xffff, RZ, 0xc0, !PT ;  /* 0x0000ffff05167812 */ /* 0x000fc800078ec0ff */
[----:B--2---:R-:W-:Y:S01]  /*a520*/  IADD3 R5, PT, PT, R14, R22, RZ ;  /* 0x000000160e057210 */ /* 0x004fe20007ffe0ff */
[----:B------:R-:W-:-:S04]  /*a530*/  @P2 FMUL.FTZ R14, R10, UR8 ;  /* 0x000000080a0e2c20 */ /* 0x000fc80008410000 */
[C---:B------:R-:W-:Y:S01]  /*a540*/  IMAD.WIDE R24, R5.reuse, 0x4, R24 ;  /* 0x0000000405187825 */ /* 0x040fe200078e0218 */
[----:B------:R-:W-:Y:S03]  /*a550*/  @P2 STG.E.64 desc[UR6][R12.64], R14 ;  /* 0x0000000e0c002986 */ /* 0x000fe6000c101b06 */
[----:B0-----:R-:W-:Y:S01]  /*a560*/  IMAD.WIDE R20, R5, 0x4, R20 ;  /* 0x0000000405147825 */ /* 0x001fe200078e0214 */
[----:B------:R-:W-:Y:S06]  /*a570*/  BAR.SYNC.DEFER_BLOCKING 0x0 ;  /* 0x0000000000007b1d */ /* 0x000fec0000010000 */
[----:B------:R-:W5:Y:S04]  /*a580*/  LDG.E.64 R24, desc[UR6][R24.64] ;  /* 0x0000000618187981 */ /* 0x000f68000c1e1b00 */
[----:B------:R-:W5:Y:S04]  /*a590*/  LDG.E.64 R20, desc[UR6][R20.64] ;  /* 0x0000000614147981 */ /* 0x000f68000c1e1b00 */
[----:B------:R-:W0:Y:S01]  /*a5a0*/  LDS.64 R26, [UR4+0x80] ;  /* 0x00008004ff1a7984 */ /* 0x000e220008000a00 */
[----:B------:R-:W1:Y:S02]  /*a5b0*/  LDCU.U8 UR4, c[0x0][0x3fc] ;  /* 0x00007f80ff0477ac */ /* 0x000e640008000000 */
[----:B-1----:R-:W-:Y:S01]  /*a5c0*/  UISETP.NE.AND UP0, UPT, UR4, URZ, UPT ;  /* 0x000000ff0400728c */ /* 0x002fe2000bf05270 */
[----:B0-----:R-:W-:-:S04]  /*a5d0*/  FMUL.FTZ R26, R26, UR8 ;  /* 0x000000081a1a7c20 */ /* 0x001fc80008410000 */
[----:B------:R-:W-:-:S04]  /*a5e0*/  FMUL.FTZ R0, R26, R26 ;  /* 0x0000001a1a007220 */ /* 0x000fc80000410000 */
[----:B------:R-:W-:Y:S01]  /*a5f0*/  FFMA.FTZ R0, R27, UR8, -R0 ;  /* 0x000000081b007c23 */ /* 0x000fe20008010800 */
[----:B------:R-:W-:-:S04]  /*a600*/  IMAD.MOV.U32 R27, RZ, RZ, 0x3f800000 ;  /* 0x3f800000ff1b7424 */ /* 0x000fc800078e00ff */
[----:B------:R-:W-:-:S13]  /*a610*/  FSETP.GTU.FTZ.AND P1, PT, R0, RZ, PT ;  /* 0x000000ff0000720b */ /* 0x000fda0003f3c000 */
[----:B------:R-:W0:Y:S02]  /*a620*/  @P1 LDC R5, c[0x0][0x3a8] ;  /* 0x0000ea00ff051b82 */ /* 0x000e240000000800 */
[----:B0-----:R-:W-:-:S04]  /*a630*/  @P1 FADD.FTZ R0, R0, R5 ;  /* 0x0000000500001221 */ /* 0x001fc80000010000 */
[----:B------:R0:W1:Y:S01]  /*a640*/  @P1 MUFU.RSQ R27, R0 ;  /* 0x00000000001b1308 */ /* 0x0000620000001400 */
[----:B------:R-:W-:Y:S05]  /*a650*/  BRA.U !UP0, `(.L_x_2015) ;  /* 0x00000009086c7547 */ /* 0x000fea000b800000 */
[----:B0-----:R-:W-:Y:S01]  /*a660*/  IMAD.MOV.U32 R0, RZ, RZ, RZ ;  /* 0x000000ffff007224 */ /* 0x001fe200078e00ff */
[----:B------:R-:W0:Y:S01]  /*a670*/  LDCU.64 UR10, c[0x0][0x3e0] ;  /* 0x00007c00ff0a77ac */ /* 0x000e220008000a00 */
[----:B------:R-:W2:Y:S01]  /*a680*/  LDCU.64 UR4, c[0x0][0x380] ;  /* 0x00007000ff0477ac */ /* 0x000ea20008000a00 */
[----:B------:R-:W3:Y:S04]  /*a690*/  LDCU.64 UR8, c[0x0][0x3e8] ;  /* 0x00007d00ff0877ac */ /* 0x000ee80008000a00 */
.L_x_2024:
[----:B----4-:R-:W-:-:S05]  /*a6a0*/  IADD3 R5, PT, PT, R1, 0x10, RZ ;  /* 0x0000001001057810 */ /* 0x010fca0007ffe0ff */
[----:B-----5:R-:W-:-:S06]  /*a6b0*/  IMAD R12, R0, 0x4, R5 ;  /* 0x00000004000c7824 */ /* 0x020fcc00078e0205 */
[----:B0----5:R-:W5:Y:S01]  /*a6c0*/  LDL.128 R12, [R12] ;  /* 0x000000000c0c7983 */ /* 0x021f620000100c00 */
[C---:B------:R-:W-:Y:S01]  /*a6d0*/  IMAD R34, R0.reuse, 0x8, R3 ;  /* 0x0000000800227824 */ /* 0x040fe200078e0203 */
[----:B------:R-:W-:Y:S01]  /*a6e0*/  IADD3 R0, PT, PT, R0, 0x4, RZ ;  /* 0x0000000400007810 */ /* 0x000fe20007ffe0ff */
[----:B------:R-:W-:Y:S02]  /*a6f0*/  BSSY.RECONVERGENT B0, `(.L_x_2016) ;  /* 0x000002f000007945 */ /* 0x000fe40003800200 */
[C---:B--2---:R-:W-:Y:S01]  /*a700*/  VIADD R17, R34.reuse, 0x8 ;  /* 0x0000000822117836 */ /* 0x044fe20000000000 */
[C---:B---3--:R-:W-:Y:S01]  /*a710*/  ISETP.GE.U32.AND P3, PT, R34.reuse, UR8, PT ;  /* 0x0000000822007c0c */ /* 0x048fe2000bf66070 */
[C---:B------:R-:W-:Y:S01]  /*a720*/  VIADD R11, R34.reuse, 0x10 ;  /* 0x00000010220b7836 */ /* 0x040fe20000000000 */
[----:B------:R-:W-:Y:S02]  /*a730*/  SHF.R.S32.HI R31, RZ, 0x1f, R34 ;  /* 0x0000001fff1f7819 */ /* 0x000fe40000011422 */
[----:B------:R-:W-:-:S02]  /*a740*/  IADD3 R5, PT, PT, R34, 0x18, RZ ;  /* 0x0000001822057810 */ /* 0x000fc40007ffe0ff */
[----:B------:R-:W-:Y:S02]  /*a750*/  ISETP.GE.AND.EX P3, PT, R31, UR9, PT, P3 ;  /* 0x000000091f007c0c */ /* 0x000fe4000bf66330 */
[----:B------:R-:W-:Y:S02]  /*a760*/  ISETP.GE.U32.AND P1, PT, R17, UR8, PT ;  /* 0x0000000811007c0c */ /* 0x000fe4000bf26070 */
[----:B------:R-:W-:Y:S02]  /*a770*/  ISETP.GE.U32.AND P4, PT, R11, UR8, PT ;  /* 0x000000080b007c0c */ /* 0x000fe4000bf86070 */
[----:B------:R-:W-:Y:S02]  /*a780*/  ISETP.GE.U32.AND P2, PT, R5, UR8, PT ;  /* 0x0000000805007c0c */ /* 0x000fe4000bf46070 */
[----:B------:R-:W-:Y:S02]  /*a790*/  SHF.R.S32.HI R18, RZ, 0x1f, R17 ;  /* 0x0000001fff127819 */ /* 0x000fe40000011411 */
[----:B------:R-:W-:-:S02]  /*a7a0*/  SHF.R.S32.HI R16, RZ, 0x1f, R11 ;  /* 0x0000001fff107819 */ /* 0x000fc4000001140b */
[----:B------:R-:W-:Y:S02]  /*a7b0*/  SHF.R.S32.HI R10, RZ, 0x1f, R5 ;  /* 0x0000001fff0a7819 */ /* 0x000fe40000011405 */
[----:B------:R-:W-:Y:S02]  /*a7c0*/  ISETP.NE.AND P5, PT, R0, 0x40, PT ;  /* 0x000000400000780c */ /* 0x000fe40003fa5270 */
[----:B------:R-:W-:Y:S02]  /*a7d0*/  ISETP.GE.AND.EX P1, PT, R18, UR9, PT, P1 ;  /* 0x0000000912007c0c */ /* 0x000fe4000bf26310 */
[----:B------:R-:W-:Y:S02]  /*a7e0*/  ISETP.GE.AND.EX P4, PT, R16, UR9, PT, P4 ;  /* 0x0000000910007c0c */ /* 0x000fe4000bf86340 */
[----:B------:R-:W-:Y:S01]  /*a7f0*/  ISETP.GE.AND.EX P2, PT, R10, UR9, PT, P2 ;  /* 0x000000090a007c0c */ /* 0x000fe2000bf46320 */
[----:B------:R-:W-:-:S12]  /*a800*/  @P3 BRA `(.L_x_2017) ;  /* 0x0000000000743947 */ /* 0x000fd80003800000 */
[C---:B-----5:R-:W-:Y:S01]  /*a810*/  PRMT R19, R12.reuse, 0x7632, R19 ;  /* 0x000076320c137816 */ /* 0x060fe20000000013 */
[----:B------:R-:W-:Y:S01]  /*a820*/  IMAD.U32 R29, R12, 0x10000, RZ ;  /* 0x000100000c1d7824 */ /* 0x000fe200078e00ff */
[----:B------:R-:W-:Y:S01]  /*a830*/  MOV R28, R6 ;  /* 0x00000006001c7202 */ /* 0x000fe20000000f00 */
[----:B0-----:R-:W-:Y:S02]  /*a840*/  IMAD R31, R31, UR10, RZ ;  /* 0x0000000a1f1f7c24 */ /* 0x001fe4000f8e02ff */
[----:B------:R-:W-:Y:S01]  /*a850*/  FADD.FTZ R12, -R26, R29 ;  /* 0x0000001d1a0c7221 */ /* 0x000fe20000010100 */
[----:B------:R-:W-:Y:S02]  /*a860*/  IMAD.U32 R19, R19, 0x10000, RZ ;  /* 0x0001000013137824 */ /* 0x000fe400078e00ff */
[----:B------:R-:W-:Y:S02]  /*a870*/  IMAD R31, R34, UR11, R31 ;  /* 0x0000000b221f7c24 */ /* 0x000fe4000f8e021f */
[----:B-1----:R-:W-:Y:S01]  /*a880*/  FMUL.FTZ R29, R12, R27 ;  /* 0x0000001b0c1d7220 */ /* 0x002fe20000410000 */
[----:B------:R-:W-:-:S03]  /*a890*/  FADD.FTZ R12, -R26, R19 ;  /* 0x000000131a0c7221 */ /* 0x000fc60000010100 */
[----:B------:R-:W-:Y:S01]  /*a8a0*/  FFMA.FTZ R33, R24, R29, R20 ;  /* 0x0000001d18217223 */ /* 0x000fe20000010014 */
[----:B------:R-:W-:Y:S01]  /*a8b0*/  FMUL.FTZ R12, R12, R27 ;  /* 0x0000001b0c0c7220 */ /* 0x000fe20000410000 */
[----:B------:R-:W-:Y:S02]  /*a8c0*/  IMAD.MOV.U32 R29, RZ, RZ, R9 ;  /* 0x000000ffff1d7224 */ /* 0x000fe400078e0009 */
[----:B------:R-:W-:Y:S01]  /*a8d0*/  FMUL.FTZ R19, R33, -1.4426950216293334961 ;  /* 0xbfb8aa3b21137820 */ /* 0x000fe20000410000 */
[----:B------:R-:W-:Y:S01]  /*a8e0*/  FFMA.FTZ R35, R25, R12, R21 ;  /* 0x0000000c19237223 */ /* 0x000fe20000010015 */
[----:B------:R-:W-:-:S04]  /*a8f0*/  IMAD.WIDE.U32 R28, R34, UR10, R28 ;  /* 0x0000000a221c7c25 */ /* 0x000fc8000f8e001c */
[----:B------:R-:W-:Y:S01]  /*a900*/  FMUL.FTZ R30, R35, -1.4426950216293334961 ;  /* 0xbfb8aa3b231e7820 */ /* 0x000fe20000410000 */
[----:B------:R-:W0:Y:S01]  /*a910*/  MUFU.EX2 R19, R19 ;  /* 0x0000001300137308 */ /* 0x000e220000000800 */
[----:B------:R-:W-:-:S07]  /*a920*/  IMAD.IADD R29, R29, 0x1, R31 ;  /* 0x000000011d1d7824 */ /* 0x000fce00078e021f */
[----:B------:R-:W1:Y:S01]  /*a930*/  MUFU.EX2 R30, R30 ;  /* 0x0000001e001e7308 */ /* 0x000e620000000800 */
[----:B0-----:R-:W-:-:S07]  /*a940*/  FADD.FTZ R12, R19, 1 ;  /* 0x3f800000130c7421 */ /* 0x001fce0000010000 */
[----:B------:R-:W0:Y:S01]  /*a950*/  MUFU.RCP R12, R12 ;  /* 0x0000000c000c7308 */ /* 0x000e220000001000 */
[----:B-1----:R-:W-:Y:S01]  /*a960*/  FADD.FTZ R32, R30, 1 ;  /* 0x3f8000001e207421 */ /* 0x002fe20000010000 */
[----:B--2---:R-:W-:-:S04]  /*a970*/  LEA R30, P3, R28, UR4, 0x1 ;  /* 0x000000041c1e7c11 */ /* 0x004fc8000f8608ff */
[----:B------:R-:W-:Y:S02]  /*a980*/  LEA.HI.X R31, R28, UR5, R29, 0x1, P3 ;  /* 0x000000051c1f7c11 */ /* 0x000fe400098f0c1d */
[----:B------:R-:W1:Y:S01]  /*a990*/  MUFU.RCP R32, R32 ;  /* 0x0000002000207308 */ /* 0x000e620000001000 */
[----:B0-----:R-:W-:Y:S01]  /*a9a0*/  FMUL.FTZ R19, R33, R12 ;  /* 0x0000000c21137220 */ /* 0x001fe20000410000 */
[----:B-1----:R-:W-:-:S05]  /*a9b0*/  FMUL.FTZ R34, R35, R32 ;  /* 0x0000002023227220 */ /* 0x002fca0000410000 */
[----:B------:R-:W-:-:S05]  /*a9c0*/  F2FP.BF16.F32.PACK_AB R19, R34, R19 ;  /* 0x000000132213723e */ /* 0x000fca00000010ff */
[----:B------:R3:W-:Y:S02]  /*a9d0*/  STG.E desc[UR6][R30.64], R19 ;  /* 0x000000131e007986 */ /* 0x0007e4000c101906 */
.L_x_2017:
[----:B0-2---:R-:W-:Y:S05]  /*a9e0*/  BSYNC.RECONVERGENT B0 ;  /* 0x0000000000007941 */ /* 0x005fea0003800200 */
.L_x_2016:
[----:B------:R-:W-:Y:S04]  /*a9f0*/  BSSY.RECONVERGENT B0, `(.L_x_2018) ;  /* 0x000001f000007945 */ /* 0x000fe80003800200 */
[----:B------:R-:W-:Y:S05]  /*aa00*/  @P1 BRA `(.L_x_2019) ;  /* 0x0000000000741947 */ /* 0x000fea0003800000 */
[C---:B-----5:R-:W-:Y:S01]  /*aa10*/  PRMT R12, R13.reuse, 0x7632, R12 ;  /* 0x000076320d0c7816 */ /* 0x060fe2000000000c */
[----:B------:R-:W-:Y:S01]  /*aa20*/  IMAD R18, R18, UR10, RZ ;  /* 0x0000000a12127c24 */ /* 0x000fe2000f8e02ff */
[----:B------:R-:W-:-:S03]  /*aa30*/  SHF.L.U32 R13, R13, 0x10, RZ ;  /* 0x000000100d0d7819 */ /* 0x000fc600000006ff */
[----:B---3--:R-:W-:Y:S02]  /*aa40*/  IMAD.U32 R19, R12, 0x10000, RZ ;  /* 0x000100000c137824 */ /* 0x008fe400078e00ff */
[----:B------:R-:W-:Y:S01]  /*aa50*/  FADD.FTZ R12, -R26, R13 ;  /* 0x0000000d1a0c7221 */ /* 0x000fe20000010100 */
[----:B------:R-:W-:-:S03]  /*aa60*/  IMAD R31, R17, UR11, R18 ;  /* 0x0000000b111f7c24 */ /* 0x000fc6000f8e0212 */
[----:B-1----:R-:W-:Y:S01]  /*aa70*/  FMUL.FTZ R13, R12, R27 ;  /* 0x0000001b0c0d7220 */ /* 0x002fe20000410000 */
[----:B------:R-:W-:-:S03]  /*aa80*/  FADD.FTZ R12, -R26, R19 ;  /* 0x000000131a0c7221 */ /* 0x000fc60000010100 */
[----:B------:R-:W-:Y:S01]  /*aa90*/  FFMA.FTZ R33, R24, R13, R20 ;  /* 0x0000000d18217223 */ /* 0x000fe20000010014 */
[----:B------:R-:W-:Y:S01]  /*aaa0*/  FMUL.FTZ R12, R12, R27 ;  /* 0x0000001b0c0c7220 */ /* 0x000fe20000410000 */
[----:B------:R-:W-:Y:S02]  /*aab0*/  MOV R13, R9 ;  /* 0x00000009000d7202 */ /* 0x000fe40000000f00 */
[----:B------:R-:W-:Y:S01]  /*aac0*/  FMUL.FTZ R19, R33, -1.4426950216293334961 ;  /* 0xbfb8aa3b21137820 */ /* 0x000fe20000410000 */
[----:B------:R-:W-:Y:S01]  /*aad0*/  FFMA.FTZ R35, R25, R12, R21 ;  /* 0x0000000c19237223 */ /* 0x000fe20000010015 */
[----:B------:R-:W-:-:S03]  /*aae0*/  IMAD.MOV.U32 R12, RZ, RZ, R6 ;  /* 0x000000ffff0c7224 */ /* 0x000fc600078e0006 */
[----:B------:R-:W-:Y:S01]  /*aaf0*/  FMUL.FTZ R29, R35, -1.4426950216293334961 ;  /* 0xbfb8aa3b231d7820 */ /* 0x000fe20000410000 */
[----:B------:R-:W0:Y:S01]  /*ab00*/  MUFU.EX2 R19, R19 ;  /* 0x0000001300137308 */ /* 0x000e220000000800 */
[----:B------:R-:W-:-:S04]  /*ab10*/  IMAD.WIDE.U32 R12, R17, UR10, R12 ;  /* 0x0000000a110c7c25 */ /* 0x000fc8000f8e000c */
[----:B------:R-:W-:Y:S01]  /*ab20*/  IMAD.IADD R17, R13, 0x1, R31 ;  /* 0x000000010d117824 */ /* 0x000fe200078e021f */
[C---:B------:R-:W-:Y:S02]  /*ab30*/  LEA R18, P1, R12.reuse, UR4, 0x1 ;  /* 0x000000040c127c11 */ /* 0x040fe4000f8208ff */
[----:B------:R-:W1:Y:S01]  /*ab40*/  MUFU.EX2 R29, R29 ;  /* 0x0000001d001d7308 */ /* 0x000e620000000800 */
[----:B0-----:R-:W-:Y:S01]  /*ab50*/  FADD.FTZ R28, R19, 1 ;  /* 0x3f800000131c7421 */ /* 0x001fe20000010000 */
[----:B------:R-:W-:-:S06]  /*ab60*/  LEA.HI.X R19, R12, UR5, R17, 0x1, P1 ;  /* 0x000000050c137c11 */ /* 0x000fcc00088f0c11 */
[----:B------:R-:W0:Y:S01]  /*ab70*/  MUFU.RCP R28, R28 ;  /* 0x0000001c001c7308 */ /* 0x000e220000001000 */
[----:B-1----:R-:W-:-:S07]  /*ab80*/  FADD.FTZ R30, R29, 1 ;  /* 0x3f8000001d1e7421 */ /* 0x002fce0000010000 */
[----:B------:R-:W1:Y:S01]  /*ab90*/  MUFU.RCP R30, R30 ;  /* 0x0000001e001e7308 */ /* 0x000e620000001000 */
[----:B0-----:R-:W-:Y:S01]  /*aba0*/  FMUL.FTZ R13, R33, R28 ;  /* 0x0000001c210d7220 */ /* 0x001fe20000410000 */
[----:B-1----:R-:W-:-:S05]  /*abb0*/  FMUL.FTZ R32, R35, R30 ;  /* 0x0000001e23207220 */ /* 0x002fca0000410000 */
[----:B------:R-:W-:-:S05]  /*abc0*/  F2FP.BF16.F32.PACK_AB R13, R32, R13 ;  /* 0x0000000d200d723e */ /* 0x000fca00000010ff */
[----:B------:R0:W-:Y:S02]  /*abd0*/  STG.E desc[UR6][R18.64], R13 ;  /* 0x0000000d12007986 */ /* 0x0001e4000c101906 */
.L_x_2019:
[----:B------:R-:W-:Y:S05]  /*abe0*/  BSYNC.RECONVERGENT B0 ;  /* 0x0000000000007941 */ /* 0x000fea0003800200 */
.L_x_2018:
[----:B------:R-:W-:Y:S04]  /*abf0*/  BSSY.RECONVERGENT B0, `(.L_x_2020) ;  /* 0x000001f000007945 */ /* 0x000fe80003800200 */
[----:B------:R-:W-:Y:S05]  /*ac00*/  @P4 BRA `(.L_x_2021) ;  /* 0x0000000000744947 */ /* 0x000fea0003800000 */
[C---:B-----5:R-:W-:Y:S01]  /*ac10*/  PRMT R12, R14.reuse, 0x7632, R12 ;  /* 0x000076320e0c7816 */ /* 0x060fe2000000000c */
[----:B0-----:R-:W-:Y:S02]  /*ac20*/  IMAD.U32 R13, R14, 0x10000, RZ ;  /* 0x000100000e0d7824 */ /* 0x001fe400078e00ff */
[----:B------:R-:W-:Y:S01]  /*ac30*/  IMAD R16, R16, UR10, RZ ;  /* 0x0000000a10107c24 */ /* 0x000fe2000f8e02ff */
[----:B------:R-:W-:Y:S01]  /*ac40*/  SHF.L.U32 R17, R12, 0x10, RZ ;  /* 0x000000100c117819 */ /* 0x000fe200000006ff */
[----:B------:R-:W-:Y:S02]  /*ac50*/  FADD.FTZ R12, -R26, R13 ;  /* 0x0000000d1a0c7221 */ /* 0x000fe40000010100 */
[----:B------:R-:W-:Y:S02]  /*ac60*/  IMAD R29, R11, UR11, R16 ;  /* 0x0000000b0b1d7c24 */ /* 0x000fe4000f8e0210 */
[----:B-1----:R-:W-:Y:S01]  /*ac70*/  FMUL.FTZ R13, R12, R27 ;  /* 0x0000001b0c0d7220 */ /* 0x002fe20000410000 */
[----:B------:R-:W-:-:S03]  /*ac80*/  FADD.FTZ R12, -R26, R17 ;  /* 0x000000111a0c7221 */ /* 0x000fc60000010100 */
[----:B---3--:R-:W-:Y:S01]  /*ac90*/  FFMA.FTZ R31, R24, R13, R20 ;  /* 0x0000000d181f7223 */ /* 0x008fe20000010014 */
[----:B------:R-:W-:Y:S01]  /*aca0*/  FMUL.FTZ R12, R12, R27 ;  /* 0x0000001b0c0c7220 */ /* 0x000fe20000410000 */
[----:B------:R-:W-:Y:S02]  /*acb0*/  IMAD.MOV.U32 R13, RZ, RZ, R9 ;  /* 0x000000ffff0d7224 */ /* 0x000fe400078e0009 */
[----:B------:R-:W-:Y:S01]  /*acc0*/  FMUL.FTZ R14, R31, -1.4426950216293334961 ;  /* 0xbfb8aa3b1f0e7820 */ /* 0x000fe20000410000 */
[----:B------:R-:W-:Y:S01]  /*acd0*/  FFMA.FTZ R28, R25, R12, R21 ;  /* 0x0000000c191c7223 */ /* 0x000fe20000010015 */
[----:B------:R-:W-:-:S03]  /*ace0*/  IMAD.MOV.U32 R12, RZ, RZ, R6 ;  /* 0x000000ffff0c7224 */ /* 0x000fc600078e0006 */
[----:B------:R-:W-:Y:S01]  /*acf0*/  FMUL.FTZ R17, R28, -1.4426950216293334961 ;  /* 0xbfb8aa3b1c117820 */ /* 0x000fe20000410000 */
[----:B------:R-:W0:Y:S01]  /*ad00*/  MUFU.EX2 R14, R14 ;  /* 0x0000000e000e7308 */ /* 0x000e220000000800 */
[----:B------:R-:W-:-:S05]  /*ad10*/  IMAD.WIDE.U32 R12, R11, UR10, R12 ;  /* 0x0000000a0b0c7c25 */ /* 0x000fca000f8e000c */
[----:B------:R-:W-:Y:S02]  /*ad20*/  IADD3 R13, PT, PT, R13, R29, RZ ;  /* 0x0000001d0d0d7210 */ /* 0x000fe40007ffe0ff */
[----:B------:R-:W1:Y:S01]  /*ad30*/  MUFU.EX2 R17, R17 ;  /* 0x0000001100117308 */ /* 0x000e620000000800 */
[----:B------:R-:W-:Y:S01]  /*ad40*/  LEA R16, P1, R12, UR4, 0x1 ;  /* 0x000000040c107c11 */ /* 0x000fe2000f8208ff */
[----:B0-----:R-:W-:-:S06]  /*ad50*/  FADD.FTZ R18, R14, 1 ;  /* 0x3f8000000e127421 */ /* 0x001fcc0000010000 */
        /* <DEDUP_REMOVED lines=8> */
.L_x_2021:
[----:B------:R-:W-:Y:S05]  /*ade0*/  BSYNC.RECONVERGENT B0 ;  /* 0x0000000000007941 */ /* 0x000fea0003800200 */
.L_x_2020:
[----:B------:R-:W-:Y:S04]  /*adf0*/  BSSY.RECONVERGENT B0, `(.L_x_2022) ;  /* 0x000001f000007945 */ /* 0x000fe80003800200 */
[----:B------:R-:W-:Y:S05]  /*ae00*/  @P2 BRA `(.L_x_2023) ;  /* 0x0000000000742947 */ /* 0x000fea0003800000 */
[C---:B--2--5:R-:W-:Y:S01]  /*ae10*/  PRMT R11, R15.reuse, 0x7632, R11 ;  /* 0x000076320f0b7816 */ /* 0x064fe2000000000b */
[----:B------:R-:W-:Y:S02]  /*ae20*/  IMAD.U32 R15, R15, 0x10000, RZ ;  /* 0x000100000f0f7824 */ /* 0x000fe400078e00ff */
[----:B------:R-:W-:Y:S01]  /*ae30*/  IMAD R16, R10, UR10, RZ ;  /* 0x0000000a0a107c24 */ /* 0x000fe2000f8e02ff */
[----:B------:R-:W-:Y:S01]  /*ae40*/  MOV R10, R6 ;  /* 0x00000006000a7202 */ /* 0x000fe20000000f00 */
[----:B------:R-:W-:Y:S01]  /*ae50*/  FADD.FTZ R12, -R26, R15 ;  /* 0x0000000f1a0c7221 */ /* 0x000fe20000010100 */
[----:B------:R-:W-:Y:S02]  /*ae60*/  IMAD.U32 R11, R11, 0x10000, RZ ;  /* 0x000100000b0b7824 */ /* 0x000fe400078e00ff */
[----:B------:R-:W-:Y:S02]  /*ae70*/  IMAD R17, R5, UR11, R16 ;  /* 0x0000000b05117c24 */ /* 0x000fe4000f8e0210 */
[----:B01----:R-:W-:Y:S01]  /*ae80*/  FMUL.FTZ R13, R12, R27 ;  /* 0x0000001b0c0d7220 */ /* 0x003fe20000410000 */
[----:B------:R-:W-:Y:S01]  /*ae90*/  FADD.FTZ R12, -R26, R11 ;  /* 0x0000000b1a0c7221 */ /* 0x000fe20000010100 */
[----:B------:R-:W-:-:S02]  /*aea0*/  IMAD.MOV.U32 R11, RZ, RZ, R9 ;  /* 0x000000ffff0b7224 */ /* 0x000fc400078e0009 */
[----:B---3--:R-:W-:Y:S01]  /*aeb0*/  FFMA.FTZ R19, R24, R13, R20 ;  /* 0x0000000d18137223 */ /* 0x008fe20000010014 */
[----:B------:R-:W-:Y:S01]  /*aec0*/  FMUL.FTZ R12, R12, R27 ;  /* 0x0000001b0c0c7220 */ /* 0x000fe20000410000 */
[----:B------:R-:W-:-:S04]  /*aed0*/  IMAD.WIDE.U32 R10, R5, UR10, R10 ;  /* 0x0000000a050a7c25 */ /* 0x000fc8000f8e000a */
[----:B------:R-:W-:Y:S01]  /*aee0*/  FMUL.FTZ R13, R19, -1.4426950216293334961 ;  /* 0xbfb8aa3b130d7820 */ /* 0x000fe20000410000 */
[----:B------:R-:W-:Y:S01]  /*aef0*/  FFMA.FTZ R18, R25, R12, R21 ;  /* 0x0000000c19127223 */ /* 0x000fe20000010015 */
[----:B------:R-:W-:-:S03]  /*af00*/  IMAD.IADD R11, R11, 0x1, R17 ;  /* 0x000000010b0b7824 */ /* 0x000fc600078e0211 */
[----:B------:R-:W-:Y:S01]  /*af10*/  FMUL.FTZ R12, R18, -1.4426950216293334961 ;  /* 0xbfb8aa3b120c7820 */ /* 0x000fe20000410000 */
[----:B------:R-:W0:Y:S08]  /*af20*/  MUFU.EX2 R13, R13 ;  /* 0x0000000d000d7308 */ /* 0x000e300000000800 */
[----:B------:R-:W1:Y:S01]  /*af30*/  MUFU.EX2 R12, R12 ;  /* 0x0000000c000c7308 */ /* 0x000e620000000800 */
[----:B0-----:R-:W-:-:S07]  /*af40*/  FADD.FTZ R14, R13, 1 ;  /* 0x3f8000000d0e7421 */ /* 0x001fce0000010000 */
        /* <DEDUP_REMOVED lines=9> */
.L_x_2023:
[----:B------:R-:W-:Y:S05]  /*afe0*/  BSYNC.RECONVERGENT B0 ;  /* 0x0000000000007941 */ /* 0x000fea0003800200 */
.L_x_2022:
[----:B------:R-:W-:Y:S05]  /*aff0*/  @P5 BRA `(.L_x_2024) ;  /* 0xfffffff400a85947 */ /* 0x000fea000383ffff */
[----:B------:R-:W-:Y:S05]  /*b000*/  BRA `(.L_x_2025) ;  /* 0x0000000c007c7947 */ /* 0x000fea0003800000 */
.L_x_2015:
[----:B------:R-:W2:Y:S01]  /*b010*/  LDL.128 R16, [R1+0x10] ;  /* 0x0000100001107983 */ /* 0x000ea20000100c00 */
[----:B------:R-:W3:Y:S01]  /*b020*/  LDCU.64 UR4, c[0x0][0x3e8] ;  /* 0x00007d00ff0477ac */ /* 0x000ee20008000a00 */
[----:B------:R-:W-:Y:S01]  /*b030*/  SHF.R.S32.HI R5, RZ, 0x1f, R3 ;  /* 0x0000001fff057819 */ /* 0x000fe20000011403 */
[C---:B------:R-:W-:Y:S01]  /*b040*/  VIADD R31, R3.reuse, 0x8 ;  /* 0x00000008031f7836 */ /* 0x040fe20000000000 */
[----:B------:R-:W-:Y:S01]  /*b050*/  BSSY.RECONVERGENT B0, `(.L_x_2026) ;  /* 0x000003c000007945 */ /* 0x000fe20003800200 */
[----:B------:R-:W4:Y:S03]  /*b060*/  LDCU.64 UR14, c[0x0][0x3e0] ;  /* 0x00007c00ff0e77ac */ /* 0x000f260008000a00 */
[----:B------:R-:W-:Y:S01]  /*b070*/  SHF.R.S32.HI R30, RZ, 0x1f, R31 ;  /* 0x0000001fff1e7819 */ /* 0x000fe2000001141f */
[----:B------:R-:W0:Y:S01]  /*b080*/  LDCU.64 UR16, c[0x0][0x380] ;  /* 0x00007000ff1077ac */ /* 0x000e220008000a00 */
[----:B------:R-:W0:Y:S01]  /*b090*/  LDCU.64 UR12, c[0x0][0x3e8] ;  /* 0x00007d00ff0c77ac */ /* 0x000e220008000a00 */
[----:B---3--:R-:W-:-:S02]  /*b0a0*/  ISETP.GE.U32.AND P0, PT, R3, UR4, PT ;  /* 0x0000000403007c0c */ /* 0x008fc4000bf06070 */
[----:B------:R-:W-:Y:S02]  /*b0b0*/  ISETP.GE.U32.AND P2, PT, R31, UR4, PT ;  /* 0x000000041f007c0c */ /* 0x000fe4000bf46070 */
[----:B------:R-:W-:Y:S02]  /*b0c0*/  ISETP.GE.AND.EX P0, PT, R5, UR5, PT, P0 ;  /* 0x0000000505007c0c */ /* 0x000fe4000bf06300 */
[----:B------:R-:W-:-:S11]  /*b0d0*/  ISETP.GE.AND.EX P2, PT, R30, UR5, PT, P2 ;  /* 0x000000051e007c0c */ /* 0x000fd6000bf46320 */
[----:B------:R-:W0:Y:S01]  /*b0e0*/  @!P0 LDC.64 R14, c[0x0][0x3e0] ;  /* 0x0000f800ff0e8b82 */ /* 0x000e220000000a00 */
[----:B------:R-:W-:Y:S01]  /*b0f0*/  @!P0 MOV R12, R6 ;  /* 0x00000006000c8202 */ /* 0x000fe20000000f00 */
[----:B------:R-:W-:-:S06]  /*b100*/  @!P0 IMAD.MOV.U32 R13, RZ, RZ, R9 ;  /* 0x000000ffff0d8224 */ /* 0x000fcc00078e0009 */
[----:B------:R-:W3:Y:S01]  /*b110*/  @!P0 LDC.64 R10, c[0x0][0x380] ;  /* 0x0000e000ff0a8b82 */ /* 0x000ee20000000a00 */
[-C--:B0-----:R-:W-:Y:S02]  /*b120*/  @!P0 IMAD R0, R5, R14.reuse, RZ ;  /* 0x0000000e05008224 */ /* 0x081fe400078e02ff */
[C---:B------:R-:W-:Y:S01]  /*b130*/  @!P0 IMAD.WIDE.U32 R12, R3.reuse, R14, R12 ;  /* 0x0000000e030c8225 */ /* 0x040fe200078e000c */
[----:B------:R-:W-:-:S03]  /*b140*/  IADD3 R14, PT, PT, R3, 0x10, RZ ;  /* 0x00000010030e7810 */ /* 0x000fc60007ffe0ff */
[C---:B------:R-:W-:Y:S01]  /*b150*/  @!P0 IMAD R29, R3.reuse, R15, R0 ;  /* 0x0000000f031d8224 */ /* 0x040fe200078e0200 */
[----:B------:R-:W-:Y:S01]  /*b160*/  ISETP.GE.U32.AND P3, PT, R14, UR4, PT ;  /* 0x000000040e007c0c */ /* 0x000fe2000bf66070 */
[----:B------:R-:W-:Y:S01]  /*b170*/  VIADD R0, R3, 0x18 ;  /* 0x0000001803007836 */ /* 0x000fe20000000000 */
[----:B---3--:R-:W-:Y:S01]  /*b180*/  @!P0 LEA R10, P4, R12, R10, 0x1 ;  /* 0x0000000a0c0a8211 */ /* 0x008fe200078808ff */
[----:B------:R-:W-:Y:S01]  /*b190*/  @!P0 IMAD.IADD R29, R13, 0x1, R29 ;  /* 0x000000010d1d8824 */ /* 0x000fe200078e021d */
[----:B------:R-:W-:Y:S02]  /*b1a0*/  SHF.R.S32.HI R32, RZ, 0x1f, R14 ;  /* 0x0000001fff207819 */ /* 0x000fe4000001140e */
[----:B------:R-:W-:Y:S02]  /*b1b0*/  ISETP.GE.U32.AND P1, PT, R0, UR4, PT ;  /* 0x0000000400007c0c */ /* 0x000fe4000bf26070 */
[----:B------:R-:W-:Y:S02]  /*b1c0*/  @!P0 LEA.HI.X R11, R12, R11, R29, 0x1, P4 ;  /* 0x0000000b0c0b8211 */ /* 0x000fe400020f0c1d */
[----:B------:R-:W-:-:S02]  /*b1d0*/  ISETP.GE.AND.EX P3, PT, R32, UR5, PT, P3 ;  /* 0x0000000520007c0c */ /* 0x000fc4000bf66330 */
[C---:B--2---:R-:W-:Y:S01]  /*b1e0*/  PRMT R5, R16.reuse, 0x7632, R5 ;  /* 0x0000763210057816 */ /* 0x044fe20000000005 */
[----:B------:R-:W-:-:S03]  /*b1f0*/  IMAD.U32 R15, R16, 0x10000, RZ ;  /* 0x00010000100f7824 */ /* 0x000fc600078e00ff */
[----:B------:R-:W-:Y:S01]  /*b200*/  SHF.L.U32 R5, R5, 0x10, RZ ;  /* 0x0000001005057819 */ /* 0x000fe200000006ff */
[----:B------:R-:W-:-:S04]  /*b210*/  FADD.FTZ R16, -R26, R15 ;  /* 0x0000000f1a107221 */ /* 0x000fc80000010100 */
[----:B------:R-:W-:Y:S01]  /*b220*/  FADD.FTZ R28, -R26, R5 ;  /* 0x000000051a1c7221 */ /* 0x000fe20000010100 */
[-C--:B-1----:R-:W-:Y:S01]  /*b230*/  FMUL.FTZ R15, R16, R27.reuse ;  /* 0x0000001b100f7220 */ /* 0x082fe20000410000 */
[----:B------:R-:W-:Y:S02]  /*b240*/  SHF.R.S32.HI R5, RZ, 0x1f, R0 ;  /* 0x0000001fff057819 */ /* 0x000fe40000011400 */
[----:B------:R-:W-:Y:S01]  /*b250*/  FMUL.FTZ R28, R28, R27 ;  /* 0x0000001b1c1c7220 */ /* 0x000fe20000410000 */
[----:B-----5:R-:W-:Y:S01]  /*b260*/  FFMA.FTZ R15, R24, R15, R20 ;  /* 0x0000000f180f7223 */ /* 0x020fe20000010014 */
[----:B------:R-:W-:Y:S02]  /*b270*/  ISETP.GE.AND.EX P1, PT, R5, UR5, PT, P1 ;  /* 0x0000000505007c0c */ /* 0x000fe4000bf26310 */
[----:B------:R-:W-:-:S05]  /*b280*/  FFMA.FTZ R28, R25, R28, R21 ;  /* 0x0000001c191c7223 */ /* 0x000fca0000010015 */
[----:B------:R-:W-:-:S05]  /*b290*/  @!P0 F2FP.BF16.F32.PACK_AB R13, R28, R15 ;  /* 0x0000000f1c0d823e */ /* 0x000fca00000010ff */
[----:B------:R0:W-:Y:S01]  /*b2a0*/  @!P0 STG.E desc[UR6][R10.64], R13 ;  /* 0x0000000d0a008986 */ /* 0x0001e2000c101906 */
[----:B----4-:R-:W-:Y:S05]  /*b2b0*/  @P2 BRA `(.L_x_2027) ;  /* 0x0000000000542947 */ /* 0x010fea0003800000 */
[----:B------:R-:W1:Y:S01]  /*b2c0*/  LDCU.64 UR8, c[0x0][0x3e0] ;  /* 0x00007c00ff0877ac */ /* 0x000e620008000a00 */
[C---:B0-----:R-:W-:Y:S01]  /*b2d0*/  PRMT R10, R17.reuse, 0x7632, R10 ;  /* 0x00007632110a7816 */ /* 0x041fe2000000000a */
[----:B------:R-:W-:Y:S01]  /*b2e0*/  IMAD.MOV.U32 R11, RZ, RZ, R9 ;  /* 0x000000ffff0b7224 */ /* 0x000fe200078e0009 */
[----:B------:R-:W0:Y:S02]  /*b2f0*/  LDCU.64 UR10, c[0x0][0x380] ;  /* 0x00007000ff0a77ac */ /* 0x000e240008000a00 */
[----:B------:R-:W-:Y:S01]  /*b300*/  SHF.L.U32 R15, R10, 0x10, RZ ;  /* 0x000000100a0f7819 */ /* 0x000fe200000006ff */
[----:B------:R-:W-:Y:S02]  /*b310*/  IMAD.MOV.U32 R10, RZ, RZ, R6 ;  /* 0x000000ffff0a7224 */ /* 0x000fe400078e0006 */
[----:B------:R-:W-:Y:S02]  /*b320*/  IMAD.U32 R17, R17, 0x10000, RZ ;  /* 0x0001000011117824 */ /* 0x000fe400078e00ff */
[----:B------:R-:W-:-:S04]  /*b330*/  FADD.FTZ R16, -R26, R15 ;  /* 0x0000000f1a107221 */ /* 0x000fc80000010100 */
[----:B------:R-:W-:Y:S01]  /*b340*/  FMUL.FTZ R16, R16, R27 ;  /* 0x0000001b10107220 */ /* 0x000fe20000410000 */
[----:B-1----:R-:W-:-:S03]  /*b350*/  IMAD R30, R30, UR8, RZ ;  /* 0x000000081e1e7c24 */ /* 0x002fc6000f8e02ff */
[----:B------:R-:W-:Y:S01]  /*b360*/  FFMA.FTZ R16, R25, R16, R21 ;  /* 0x0000001019107223 */ /* 0x000fe20000010015 */
[----:B------:R-:W-:-:S04]  /*b370*/  IMAD.WIDE.U32 R12, R31, UR8, R10 ;  /* 0x000000081f0c7c25 */ /* 0x000fc8000f8e000a */
[----:B------:R-:W-:Y:S01]  /*b380*/  FADD.FTZ R10, -R26, R17 ;  /* 0x000000111a0a7221 */ /* 0x000fe20000010100 */
[----:B------:R-:W-:-:S03]  /*b390*/  IMAD R31, R31, UR9, R30 ;  /* 0x000000091f1f7c24 */ /* 0x000fc6000f8e021e */
[----:B------:R-:W-:Y:S01]  /*b3a0*/  FMUL.FTZ R11, R10, R27 ;  /* 0x0000001b0a0b7220 */ /* 0x000fe20000410000 */
[----:B0-----:R-:W-:Y:S02]  /*b3b0*/  LEA R10, P2, R12, UR10, 0x1 ;  /* 0x0000000a0c0a7c11 */ /* 0x001fe4000f8408ff */
[----:B------:R-:W-:Y:S01]  /*b3c0*/  IADD3 R31, PT, PT, R13, R31, RZ ;  /* 0x0000001f0d1f7210 */ /* 0x000fe20007ffe0ff */
[----:B------:R-:W-:-:S03]  /*b3d0*/  FFMA.FTZ R13, R24, R11, R20 ;  /* 0x0000000b180d7223 */ /* 0x000fc60000010014 */
[----:B------:R-:W-:Y:S02]  /*b3e0*/  LEA.HI.X R11, R12, UR11, R31, 0x1, P2 ;  /* 0x0000000b0c0b7c11 */ /* 0x000fe400090f0c1f */
[----:B------:R-:W-:-:S05]  /*b3f0*/  F2FP.BF16.F32.PACK_AB R13, R16, R13 ;  /* 0x0000000d100d723e */ /* 0x000fca00000010ff */
[----:B------:R1:W-:Y:S02]  /*b400*/  STG.E desc[UR6][R10.64], R13 ;  /* 0x0000000d0a007986 */ /* 0x0003e4000c101906 */
.L_x_2027:
[----:B------:R-:W-:Y:S05]  /*b410*/  BSYNC.RECONVERGENT B0 ;  /* 0x0000000000007941 */ /* 0x000fea0003800200 */
.L_x_2026:
[----:B------:R-:W-:Y:S04]  /*b420*/  BSSY.RECONVERGENT B0, `(.L_x_2028) ;  /* 0x0000017000007945 */ /* 0x000fe80003800200 */
[----:B------:R-:W-:Y:S05]  /*b430*/  @P3 BRA `(.L_x_2029) ;  /* 0x0000000000543947 */ /* 0x000fea0003800000 */
[----:B------:R-:W2:Y:S01]  /*b440*/  LDCU.64 UR8, c[0x0][0x3e0] ;  /* 0x00007c00ff0877ac */ /* 0x000ea20008000a00 */
[C---:B01----:R-:W-:Y:S01]  /*b450*/  PRMT R10, R18.reuse, 0x7632, R10 ;  /* 0x00007632120a7816 */ /* 0x043fe2000000000a */
[----:B------:R-:W-:Y:S01]  /*b460*/  IMAD.MOV.U32 R11, RZ, RZ, R9 ;  /* 0x000000ffff0b7224 */ /* 0x000fe200078e0009 */
[----:B------:R-:W0:Y:S01]  /*b470*/  LDCU.64 UR10, c[0x0][0x380] ;  /* 0x00007000ff0a77ac */ /* 0x000e220008000a00 */
[----:B------:R-:W-:Y:S02]  /*b480*/  IMAD.U32 R15, R18, 0x10000, RZ ;  /* 0x00010000120f7824 */ /* 0x000fe400078e00ff */
[----:B------:R-:W-:Y:S01]  /*b490*/  IMAD.U32 R17, R10, 0x10000, RZ ;  /* 0x000100000a117824 */ /* 0x000fe200078e00ff */
[----:B------:R-:W-:-:S03]  /*b4a0*/  MOV R10, R6 ;  /* 0x00000006000a7202 */ /* 0x000fc60000000f00 */
[----:B------:R-:W-:-:S04]  /*b4b0*/  FADD.FTZ R16, -R26, R17 ;  /* 0x000000111a107221 */ /* 0x000fc80000010100 */
[----:B------:R-:W-:Y:S01]  /*b4c0*/  FMUL.FTZ R16, R16, R27 ;  /* 0x0000001b10107220 */ /* 0x000fe20000410000 */
[----:B--2---:R-:W-:-:S03]  /*b4d0*/  IMAD R29, R32, UR8, RZ ;  /* 0x00000008201d7c24 */ /* 0x004fc6000f8e02ff */
[----:B------:R-:W-:Y:S01]  /*b4e0*/  FFMA.FTZ R16, R25, R16, R21 ;  /* 0x0000001019107223 */ /* 0x000fe20000010015 */
[----:B------:R-:W-:-:S04]  /*b4f0*/  IMAD.WIDE.U32 R12, R14, UR8, R10 ;  /* 0x000000080e0c7c25 */ /* 0x000fc8000f8e000a */
[----:B------:R-:W-:Y:S01]  /*b500*/  FADD.FTZ R10, -R26, R15 ;  /* 0x0000000f1a0a7221 */ /* 0x000fe20000010100 */
[----:B------:R-:W-:-:S03]  /*b510*/  IMAD R29, R14, UR9, R29 ;  /* 0x000000090e1d7c24 */ /* 0x000fc6000f8e021d */
[----:B------:R-:W-:Y:S01]  /*b520*/  FMUL.FTZ R11, R10, R27 ;  /* 0x0000001b0a0b7220 */ /* 0x000fe20000410000 */
[----:B0-----:R-:W-:Y:S01]  /*b530*/  LEA R10, P2, R12, UR10, 0x1 ;  /* 0x0000000a0c0a7c11 */ /* 0x001fe2000f8408ff */
[----:B------:R-:W-:Y:S02]  /*b540*/  IMAD.IADD R29, R13, 0x1, R29 ;  /* 0x000000010d1d7824 */ /* 0x000fe400078e021d */
[----:B------:R-:W-:-:S03]  /*b550*/  FFMA.FTZ R13, R24, R11, R20 ;  /* 0x0000000b180d7223 */ /* 0x000fc60000010014 */
[----:B------:R-:W-:Y:S02]  /*b560*/  LEA.HI.X R11, R12, UR11, R29, 0x1, P2 ;  /* 0x0000000b0c0b7c11 */ /* 0x000fe400090f0c1d */
[----:B------:R-:W-:-:S05]  /*b570*/  F2FP.BF16.F32.PACK_AB R13, R16, R13 ;  /* 0x0000000d100d723e */ /* 0x000fca00000010ff */
[----:B------:R2:W-:Y:S02]  /*b580*/  STG.E desc[UR6][R10.64], R13 ;  /* 0x0000000d0a007986 */ /* 0x0005e4000c101906 */
.L_x_2029:
[----:B------:R-:W-:Y:S05]  /*b590*/  BSYNC.RECONVERGENT B0 ;  /* 0x0000000000007941 */ /* 0x000fea0003800200 */
.L_x_2028:
[----:B------:R-:W-:Y:S04]  /*b5a0*/  BSSY.RECONVERGENT B0, `(.L_x_2030) ;  /* 0x0000017000007945 */ /* 0x000fe80003800200 */
[----:B------:R-:W-:Y:S05]  /*b5b0*/  @P1 BRA `(.L_x_2031) ;  /* 0x0000000000541947 */ /* 0x000fea0003800000 */
[----:B------:R-:W3:Y:S01]  /*b5c0*/  LDCU.64 UR4, c[0x0][0x3e0] ;  /* 0x00007c00ff0477ac */ /* 0x000ee20008000a00 */
[C---:B012---:R-:W-:Y:S02]  /*b5d0*/  PRMT R10, R19.reuse, 0x7632, R10 ;  /* 0x00007632130a7816 */ /* 0x047fe4000000000a */
[----:B------:R-:W-:Y:S01]  /*b5e0*/  MOV R11, R9 ;  /* 0x00000009000b7202 */ /* 0x000fe20000000f00 */
[----:B------:R-:W0:Y:S01]  /*b5f0*/  LDCU.64 UR8, c[0x0][0x380] ;  /* 0x00007000ff0877ac */ /* 0x000e220008000a00 */
[----:B------:R-:W-:Y:S01]  /*b600*/  SHF.L.U32 R19, R19, 0x10, RZ ;  /* 0x0000001013137819 */ /* 0x000fe200000006ff */
[----:B------:R-:W-:Y:S02]  /*b610*/  IMAD.U32 R15, R10, 0x10000, RZ ;  /* 0x000100000a0f7824 */ /* 0x000fe400078e00ff */
[----:B------:R-:W-:Y:S02]  /*b620*/  IMAD.MOV.U32 R10, RZ, RZ, R6 ;  /* 0x000000ffff0a7224 */ /* 0x000fe400078e0006 */
[----:B------:R-:W-:-:S04]  /*b630*/  FADD.FTZ R14, -R26, R15 ;  /* 0x0000000f1a0e7221 */ /* 0x000fc80000010100 */
[----:B------:R-:W-:Y:S01]  /*b640*/  FMUL.FTZ R14, R14, R27 ;  /* 0x0000001b0e0e7220 */ /* 0x000fe20000410000 */
[----:B---3--:R-:W-:-:S03]  /*b650*/  IMAD R5, R5, UR4, RZ ;  /* 0x0000000405057c24 */ /* 0x008fc6000f8e02ff */
        /* <DEDUP_REMOVED lines=11> */
.L_x_2031:
[----:B------:R-:W-:Y:S05]  /*b710*/  BSYNC.RECONVERGENT B0 ;  /* 0x0000000000007941 */ /* 0x000fea0003800200 */
.L_x_2030:
[----:B------:R-:W-:-:S07]  /*b720*/  IMAD.MOV.U32 R0, RZ, RZ, 0x4 ;  /* 0x00000004ff007424 */ /* 0x000fce00078e00ff */
.L_x_2038:
[----:B0123--:R-:W-:-:S05]  /*b730*/  IADD3 R10, PT, PT, R1, 0x10, RZ ;  /* 0x00000010010a7810 */ /* 0x00ffca0007ffe0ff */
[----:B------:R-:W-:-:S06]  /*b740*/  IMAD R12, R0, 0x4, R10 ;  /* 0x00000004000c7824 */ /* 0x000fcc00078e020a */
[----:B------:R-:W2:Y:S01]  /*b750*/  LDL.128 R12, [R12] ;  /* 0x000000000c0c7983 */ /* 0x000ea20000100c00 */
[C---:B------:R-:W-:Y:S01]  /*b760*/  LEA R29, R0.reuse, R3, 0x3 ;  /* 0x00000003001d7211 */ /* 0x040fe200078e18ff */
[----:B------:R-:W-:Y:S01]  /*b770*/  VIADD R0, R0, 0x4 ;  /* 0x0000000400007836 */ /* 0x000fe20000000000 */
[----:B------:R-:W-:Y:S02]  /*b780*/  BSSY.RECONVERGENT B0, `(.L_x_2032) ;  /* 0x000003a000007945 */ /* 0x000fe40003800200 */
[----:B------:R-:W-:Y:S02]  /*b790*/  ISETP.GE.U32.AND P1, PT, R29, UR12, PT ;  /* 0x0000000c1d007c0c */ /* 0x000fe4000bf26070 */
[----:B------:R-:W-:Y:S02]  /*b7a0*/  SHF.R.S32.HI R31, RZ, 0x1f, R29 ;  /* 0x0000001fff1f7819 */ /* 0x000fe4000001141d */
[----:B------:R-:W-:Y:S02]  /*b7b0*/  ISETP.NE.AND P5, PT, R0, 0x40, PT ;  /* 0x000000400000780c */ /* 0x000fe40003fa5270 */
[----:B------:R-:W-:-:S13]  /*b7c0*/  ISETP.GE.AND.EX P1, PT, R31, UR13, PT, P1 ;  /* 0x0000000d1f007c0c */ /* 0x000fda000bf26310 */
[----:B------:R-:W0:Y:S01]  /*b7d0*/  @!P1 LDC.64 R32, c[0x0][0x3e0] ;  /* 0x0000f800ff209b82 */ /* 0x000e220000000a00 */
[----:B------:R-:W-:Y:S01]  /*b7e0*/  @!P1 MOV R17, R9 ;  /* 0x0000000900119202 */ /* 0x000fe20000000f00 */
[----:B------:R-:W-:-:S06]  /*b7f0*/  @!P1 IMAD.MOV.U32 R16, RZ, RZ, R6 ;  /* 0x000000ffff109224 */ /* 0x000fcc00078e0006 */
[----:B------:R-:W1:Y:S01]  /*b800*/  @!P1 LDC.64 R10, c[0x0][0x380] ;  /* 0x0000e000ff0a9b82 */ /* 0x000e620000000a00 */
[-C--:B0-----:R-:W-:Y:S01]  /*b810*/  @!P1 IMAD R28, R31, R32.reuse, RZ ;  /* 0x000000201f1c9224 */ /* 0x081fe200078e02ff */
[C---:B------:R-:W-:Y:S01]  /*b820*/  IADD3 R31, PT, PT, R29.reuse, 0x8, RZ ;  /* 0x000000081d1f7810 */ /* 0x040fe20007ffe0ff */
[----:B------:R-:W-:-:S03]  /*b830*/  @!P1 IMAD.WIDE.U32 R16, R29, R32, R16 ;  /* 0x000000201d109225 */ /* 0x000fc600078e0010 */
[----:B------:R-:W-:Y:S02]  /*b840*/  ISETP.GE.U32.AND P3, PT, R31, UR12, PT ;  /* 0x0000000c1f007c0c */ /* 0x000fe4000bf66070 */
[----:B-1----:R-:W-:Y:S02]  /*b850*/  @!P1 LEA R10, P2, R16, R10, 0x1 ;  /* 0x0000000a100a9211 */ /* 0x002fe400078408ff */
[C---:B--2---:R-:W-:Y:S01]  /*b860*/  PRMT R5, R12.reuse, 0x7632, R5 ;  /* 0x000076320c057816 */ /* 0x044fe20000000005 */
[----:B------:R-:W-:-:S03]  /*b870*/  IMAD.U32 R19, R12, 0x10000, RZ ;  /* 0x000100000c137824 */ /* 0x000fc600078e00ff */
[----:B------:R-:W-:Y:S01]  /*b880*/  SHF.L.U32 R5, R5, 0x10, RZ ;  /* 0x0000001005057819 */ /* 0x000fe200000006ff */
[C---:B------:R-:W-:Y:S01]  /*b890*/  FADD.FTZ R12, -R26.reuse, R19 ;  /* 0x000000131a0c7221 */ /* 0x040fe20000010100 */
[C---:B------:R-:W-:Y:S02]  /*b8a0*/  @!P1 IMAD R19, R29.reuse, R33, R28 ;  /* 0x000000211d139224 */ /* 0x040fe400078e021c */
[----:B------:R-:W-:Y:S02]  /*b8b0*/  VIADD R33, R29, 0x10 ;  /* 0x000000101d217836 */ /* 0x000fe40000000000 */
[----:B------:R-:W-:Y:S01]  /*b8c0*/  FADD.FTZ R18, -R26, R5 ;  /* 0x000000051a127221 */ /* 0x000fe20000010100 */
[----:B------:R-:W-:-:S03]  /*b8d0*/  FMUL.FTZ R5, R12, R27 ;  /* 0x0000001b0c057220 */ /* 0x000fc60000410000 */
[----:B------:R-:W-:Y:S01]  /*b8e0*/  FMUL.FTZ R18, R18, R27 ;  /* 0x0000001b12127220 */ /* 0x000fe20000410000 */
[----:B------:R-:W-:Y:S01]  /*b8f0*/  FFMA.FTZ R12, R24, R5, R20 ;  /* 0x00000005180c7223 */ /* 0x000fe20000010014 */
[----:B------:R-:W-:Y:S01]  /*b900*/  @!P1 IMAD.IADD R5, R17, 0x1, R19 ;  /* 0x0000000111059824 */ /* 0x000fe200078e0213 */
[----:B------:R-:W-:Y:S01]  /*b910*/  ISETP.GE.U32.AND P4, PT, R33, UR12, PT ;  /* 0x0000000c21007c0c */ /* 0x000fe2000bf86070 */
[----:B------:R-:W-:Y:S01]  /*b920*/  FFMA.FTZ R17, R25, R18, R21 ;  /* 0x0000001219117223 */ /* 0x000fe20000010015 */
[----:B------:R-:W-:Y:S02]  /*b930*/  SHF.R.S32.HI R18, RZ, 0x1f, R33 ;  /* 0x0000001fff127819 */ /* 0x000fe40000011421 */
[----:B------:R-:W-:Y:S02]  /*b940*/  @!P1 LEA.HI.X R11, R16, R11, R5, 0x1, P2 ;  /* 0x0000000b100b9211 */ /* 0x000fe400010f0c05 */
[----:B------:R-:W-:Y:S02]  /*b950*/  @!P1 F2FP.BF16.F32.PACK_AB R17, R17, R12 ;  /* 0x0000000c1111923e */ /* 0x000fe400000010ff */
[----:B------:R-:W-:-:S02]  /*b960*/  SHF.R.S32.HI R12, RZ, 0x1f, R31 ;  /* 0x0000001fff0c7819 */ /* 0x000fc4000001141f */
[----:B------:R-:W-:Y:S01]  /*b970*/  IADD3 R5, PT, PT, R29, 0x18, RZ ;  /* 0x000000181d057810 */ /* 0x000fe20007ffe0ff */
[----:B------:R0:W-:Y:S01]  /*b980*/  @!P1 STG.E desc[UR6][R10.64], R17 ;  /* 0x000000110a009986 */ /* 0x0001e2000c101906 */
[----:B------:R-:W-:Y:S02]  /*b990*/  ISETP.GE.AND.EX P3, PT, R12, UR13, PT, P3 ;  /* 0x0000000d0c007c0c */ /* 0x000fe4000bf66330 */
[----:B------:R-:W-:Y:S02]  /*b9a0*/  ISETP.GE.U32.AND P2, PT, R5, UR12, PT ;  /* 0x0000000c05007c0c */ /* 0x000fe4000bf46070 */
[----:B------:R-:W-:Y:S02]  /*b9b0*/  SHF.R.S32.HI R28, RZ, 0x1f, R5 ;  /* 0x0000001fff1c7819 */ /* 0x000fe40000011405 */
[----:B------:R-:W-:Y:S02]  /*b9c0*/  ISETP.GE.AND.EX P4, PT, R18, UR13, PT, P4 ;  /* 0x0000000d12007c0c */ /* 0x000fe4000bf86340 */
[----:B------:R-:W-:-:S05]  /*b9d0*/  ISETP.GE.AND.EX P2, PT, R28, UR13, PT, P2 ;  /* 0x0000000d1c007c0c */ /* 0x000fca000bf46320 */
[----:B0-----:R-:W-:Y:S08]  /*b9e0*/  @P3 BRA `(.L_x_2033) ;  /* 0x00000000004c3947 */ /* 0x001ff00003800000 */
[C---:B------:R-:W-:Y:S01]  /*b9f0*/  PRMT R10, R13.reuse, 0x7632, R10 ;  /* 0x000076320d0a7816 */ /* 0x040fe2000000000a */
[----:B------:R-:W-:Y:S01]  /*ba00*/  IMAD R12, R12, UR14, RZ ;  /* 0x0000000e0c0c7c24 */ /* 0x000fe2000f8e02ff */
[----:B------:R-:W-:Y:S01]  /*ba10*/  SHF.L.U32 R13, R13, 0x10, RZ ;  /* 0x000000100d0d7819 */ /* 0x000fe200000006ff */
[----:B------:R-:W-:Y:S02]  /*ba20*/  IMAD.MOV.U32 R11, RZ, RZ, R9 ;  /* 0x000000ffff0b7224 */ /* 0x000fe400078e0009 */
[----:B------:R-:W-:Y:S01]  /*ba30*/  IMAD.U32 R17, R10, 0x10000, RZ ;  /* 0x000100000a117824 */ /* 0x000fe200078e00ff */
[----:B------:R-:W-:Y:S01]  /*ba40*/  MOV R10, R6 ;  /* 0x00000006000a7202 */ /* 0x000fe20000000f00 */
[C---:B------:R-:W-:Y:S02]  /*ba50*/  IMAD R19, R31.reuse, UR15, R12 ;  /* 0x0000000f1f137c24 */ /* 0x040fe4000f8e020c */
[C---:B------:R-:W-:Y:S01]  /*ba60*/  FADD.FTZ R12, -R26.reuse, R13 ;  /* 0x0000000d1a0c7221 */ /* 0x040fe20000010100 */
[----:B------:R-:W-:Y:S01]  /*ba70*/  FADD.FTZ R16, -R26, R17 ;  /* 0x000000111a107221 */ /* 0x000fe20000010100 */
[----:B------:R-:W-:-:S04]  /*ba80*/  IMAD.WIDE.U32 R10, R31, UR14, R10 ;  /* 0x0000000e1f0a7c25 */ /* 0x000fc8000f8e000a */
[-C--:B------:R-:W-:Y:S01]  /*ba90*/  FMUL.FTZ R13, R12, R27.reuse ;  /* 0x0000001b0c0d7220 */ /* 0x080fe20000410000 */
[----:B------:R-:W-:Y:S01]  /*baa0*/  FMUL.FTZ R16, R16, R27 ;  /* 0x0000001b10107220 */ /* 0x000fe20000410000 */
[----:B------:R-:W-:Y:S02]  /*bab0*/  IADD3 R11, PT, PT, R11, R19, RZ ;  /* 0x000000130b0b7210 */ /* 0x000fe40007ffe0ff */
[----:B------:R-:W-:Y:S01]  /*bac0*/  FFMA.FTZ R17, R24, R13, R20 ;  /* 0x0000000d18117223 */ /* 0x000fe20000010014 */
[----:B------:R-:W-:Y:S01]  /*bad0*/  LEA R12, P1, R10, UR16, 0x1 ;  /* 0x000000100a0c7c11 */ /* 0x000fe2000f8208ff */
[----:B------:R-:W-:-:S03]  /*bae0*/  FFMA.FTZ R16, R25, R16, R21 ;  /* 0x0000001019107223 */ /* 0x000fc60000010015 */
[----:B------:R-:W-:Y:S02]  /*baf0*/  LEA.HI.X R13, R10, UR17, R11, 0x1, P1 ;  /* 0x000000110a0d7c11 */ /* 0x000fe400088f0c0b */
[----:B------:R-:W-:-:S05]  /*bb00*/  F2FP.BF16.F32.PACK_AB R11, R16, R17 ;  /* 0x00000011100b723e */ /* 0x000fca00000010ff */
[----:B------:R0:W-:Y:S02]  /*bb10*/  STG.E desc[UR6][R12.64], R11 ;  /* 0x0000000b0c007986 */ /* 0x0001e4000c101906 */
.L_x_2033:
[----:B------:R-:W-:Y:S05]  /*bb20*/  BSYNC.RECONVERGENT B0 ;  /* 0x0000000000007941 */ /* 0x000fea0003800200 */
.L_x_2032:
[----:B------:R-:W-:Y:S04]  /*bb30*/  BSSY.RECONVERGENT B0, `(.L_x_2034) ;  /* 0x0000015000007945 */ /* 0x000fe80003800200 */
[----:B------:R-:W-:Y:S05]  /*bb40*/  @P4 BRA `(.L_x_2035) ;  /* 0x00000000004c4947 */ /* 0x000fea0003800000 */
[----:B------:R-:W-:Y:S01]  /*bb50*/  PRMT R10, R14, 0x7632, R10 ;  /* 0x000076320e0a7816 */ /* 0x000fe2000000000a */
[----:B0-----:R-:W-:Y:S01]  /*bb60*/  IMAD R12, R18, UR14, RZ ;  /* 0x0000000e120c7c24 */ /* 0x001fe2000f8e02ff */
[----:B------:R-:W-:Y:S01]  /*bb70*/  MOV R11, R9 ;  /* 0x00000009000b7202 */ /* 0x000fe20000000f00 */
[----:B------:R-:W-:Y:S01]  /*bb80*/  IMAD.U32 R13, R14, 0x10000, RZ ;  /* 0x000100000e0d7824 */ /* 0x000fe200078e00ff */
[----:B------:R-:W-:Y:S01]  /*bb90*/  SHF.L.U32 R17, R10, 0x10, RZ ;  /* 0x000000100a117819 */ /* 0x000fe200000006ff */
[----:B------:R-:W-:Y:S02]  /*bba0*/  IMAD.MOV.U32 R10, RZ, RZ, R6 ;  /* 0x000000ffff0a7224 */ /* 0x000fe400078e0006 */
[C---:B------:R-:W-:Y:S02]  /*bbb0*/  IMAD R19, R33.reuse, UR15, R12 ;  /* 0x0000000f21137c24 */ /* 0x040fe4000f8e020c */
[C---:B------:R-:W-:Y:S01]  /*bbc0*/  FADD.FTZ R12, -R26.reuse, R13 ;  /* 0x0000000d1a0c7221 */ /* 0x040fe20000010100 */
[----:B------:R-:W-:Y:S01]  /*bbd0*/  FADD.FTZ R14, -R26, R17 ;  /* 0x000000111a0e7221 */ /* 0x000fe20000010100 */
[----:B------:R-:W-:-:S04]  /*bbe0*/  IMAD.WIDE.U32 R10, R33, UR14, R10 ;  /* 0x0000000e210a7c25 */ /* 0x000fc8000f8e000a */
[-C--:B------:R-:W-:Y:S01]  /*bbf0*/  FMUL.FTZ R13, R12, R27.reuse ;  /* 0x0000001b0c0d7220 */ /* 0x080fe20000410000 */
[----:B------:R-:W-:Y:S01]  /*bc00*/  FMUL.FTZ R14, R14, R27 ;  /* 0x0000001b0e0e7220 */ /* 0x000fe20000410000 */
[----:B------:R-:W-:Y:S01]  /*bc10*/  IMAD.IADD R11, R11, 0x1, R19 ;  /* 0x000000010b0b7824 */ /* 0x000fe200078e0213 */
[----:B------:R-:W-:Y:S01]  /*bc20*/  LEA R12, P1, R10, UR16, 0x1 ;  /* 0x000000100a0c7c11 */ /* 0x000fe2000f8208ff */
[----:B------:R-:W-:Y:S01]  /*bc30*/  FFMA.FTZ R16, R24, R13, R20 ;  /* 0x0000000d18107223 */ /* 0x000fe20000010014 */
[----:B------:R-:W-:Y:S02]  /*bc40*/  FFMA.FTZ R17, R25, R14, R21 ;  /* 0x0000000e19117223 */ /* 0x000fe40000010015 */
[----:B------:R-:W-:-:S03]  /*bc50*/  LEA.HI.X R13, R10, UR17, R11, 0x1, P1 ;  /* 0x000000110a0d7c11 */ /* 0x000fc600088f0c0b */
[----:B------:R-:W-:-:S05]  /*bc60*/  F2FP.BF16.F32.PACK_AB R11, R17, R16 ;  /* 0x00000010110b723e */ /* 0x000fca00000010ff */
[----:B------:R1:W-:Y:S02]  /*bc70*/  STG.E desc[UR6][R12.64], R11 ;  /* 0x0000000b0c007986 */ /* 0x0003e4000c101906 */
.L_x_2035:
[----:B------:R-:W-:Y:S05]  /*bc80*/  BSYNC.RECONVERGENT B0 ;  /* 0x0000000000007941 */ /* 0x000fea0003800200 */
.L_x_2034:
[----:B------:R-:W-:Y:S04]  /*bc90*/  BSSY.RECONVERGENT B0, `(.L_x_2036) ;  /* 0x0000015000007945 */ /* 0x000fe80003800200 */
[----:B------:R-:W-:Y:S05]  /*bca0*/  @P2 BRA `(.L_x_2037) ;  /* 0x00000000004c2947 */ /* 0x000fea0003800000 */
[C---:B------:R-:W-:Y:S01]  /*bcb0*/  PRMT R10, R15.reuse, 0x7632, R10 ;  /* 0x000076320f0a7816 */ /* 0x040fe2000000000a */
[----:B01----:R-:W-:Y:S01]  /*bcc0*/  IMAD R12, R28, UR14, RZ ;  /* 0x0000000e1c0c7c24 */ /* 0x003fe2000f8e02ff */
        /* <DEDUP_REMOVED lines=9> */
[----:B------:R-:W-:-:S03]  /*bd60*/  FMUL.FTZ R14, R14, R27 ;  /* 0x0000001b0e0e7220 */ /* 0x000fc60000410000 */
[----:B------:R-:W-:Y:S01]  /*bd70*/  FFMA.FTZ R5, R24, R5, R20 ;  /* 0x0000000518057223 */ /* 0x000fe20000010014 */
[----:B------:R-:W-:Y:S01]  /*bd80*/  FFMA.FTZ R14, R25, R14, R21 ;  /* 0x0000000e190e7223 */ /* 0x000fe20000010015 */
[----:B------:R-:W-:Y:S02]  /*bd90*/  IADD3 R11, PT, PT, R11, R17, RZ ;  /* 0x000000110b0b7210 */ /* 0x000fe40007ffe0ff */
[----:B------:R-:W-:Y:S02]  /*bda0*/  LEA R12, P1, R10, UR16, 0x1 ;  /* 0x000000100a0c7c11 */ /* 0x000fe4000f8208ff */
[----:B------:R-:W-:Y:S02]  /*bdb0*/  F2FP.BF16.F32.PACK_AB R5, R14, R5 ;  /* 0x000000050e05723e */ /* 0x000fe400000010ff */
[----:B------:R-:W-:-:S05]  /*bdc0*/  LEA.HI.X R13, R10, UR17, R11, 0x1, P1 ;  /* 0x000000110a0d7c11 */ /* 0x000fca00088f0c0b */
[----:B------:R2:W-:Y:S04]  /*bdd0*/  STG.E desc[UR6][R12.64], R5 ;  /* 0x000000050c007986 */ /* 0x0005e8000c101906 */
.L_x_2037:
[----:B------:R-:W-:Y:S05]  /*bde0*/  BSYNC.RECONVERGENT B0 ;  /* 0x0000000000007941 */ /* 0x000fea0003800200 */
.L_x_2036:
[----:B------:R-:W-:Y:S05]  /*bdf0*/  @P5 BRA `(.L_x_2038) ;  /* 0xfffffff8004c5947 */ /* 0x000fea000383ffff */
.L_x_2025:
[----:B--2-4-:R-:W2:Y:S01]  /*be00*/  LDL.LU R5, [R1+0x2a0] ;  /* 0x0002a00001057983 */ /* 0x014ea20000300800 */
[----:B------:R-:W4:Y:S01]  /*be10*/  LDCU UR4, c[0x0][0x3f8] ;  /* 0x00007f00ff0477ac */ /* 0x000f220008000800 */
[----:B------:R-:W-:Y:S01]  /*be20*/  IMAD.IADD R4, R23, 0x1, R4 ;  /* 0x0000000117047824 */ /* 0x000fe200078e0204 */
[----:B------:R-:W4:Y:S02]  /*be30*/  LDCU UR5, c[0x0][0x3c8] ;  /* 0x00007900ff0577ac */ /* 0x000f240008000800 */
[----:B----4-:R-:W-:-:S06]  /*be40*/  UIMAD UR4, UR4, UR5, URZ ;  /* 0x00000005040472a4 */ /* 0x010fcc000f8e02ff */
[----:B------:R-:W-:Y:S02]  /*be50*/  ISETP.GE.AND P1, PT, R4, UR4, PT ;  /* 0x0000000404007c0c */ /* 0x000fe4000bf26270 */
[----:B--2---:R-:W-:-:S05]  /*be60*/  IADD3 R5, PT, PT, R5, 0x1, RZ ;  /* 0x0000000105057810 */ /* 0x004fca0007ffe0ff */
[----:B------:R2:W-:Y:S06]  /*be70*/  STL [R1+0x2a0], R5 ;  /* 0x0002a00501007387 */ /* 0x0005ec0000100800 */
[----:B------:R-:W-:Y:S05]  /*be80*/  @!P1 BRA `(.L_x_2039) ;  /* 0xffffff4000e89947 */ /* 0x000fea000383ffff */
[----:B------:R-:W-:Y:S05]  /*be90*/  EXIT ;  /* 0x000000000000794d */ /* 0x000fea0003800000 */
.L_x_2040:
        /* <DEDUP_REMOVED lines=14> */
.L_x_4775:


//--------------------- .text._Z35group_norm_nhwc_fwd_one_pass_kernelI11Bf16IOBf16WLi64ELi98ELi392EEv26Group_norm_nhwc_fwd_params --------------------------
	.section	.text._Z35group_norm_nhwc_fwd_one_pass_kernelI11Bf16IOBf16WLi64ELi98ELi392EEv26Group_norm_nhwc_fwd_params,"ax",@progbits
	.align	128
        .global         _Z35group_norm_nhwc_fwd_one_pass_kernelI11Bf16IOBf16WLi64ELi98ELi392EEv26Group_norm_nhwc_fwd_params
        .type           _Z35group_norm_nhwc_fwd_one_pass_kernelI11Bf16IOBf16WLi64ELi98ELi392EEv26Group_norm_nhwc_fwd_params,@function
        .size           _Z35group_norm_nhwc_fwd_one_pass_kernelI11Bf16IOBf16WLi64ELi98ELi392EEv26Group_norm_nhwc_fwd_params,(.L_x_4776 - _Z35group_norm_nhwc_fwd_one_pass_kernelI11Bf16IOBf16WLi64ELi98ELi392EEv26Group_norm_nhwc_fwd_params)
        .other          _Z35group_norm_nhwc_fwd_one_pass_kernelI11Bf16IOBf16WLi64ELi98ELi392EEv26Group_norm_nhwc_fwd_params,@"STO_CUDA_ENTRY STV_DEFAULT"
_Z35group_norm_nhwc_fwd_one_pass_kernelI11Bf16IOBf16WLi64ELi98ELi392EEv26Group_norm_nhwc_fwd_params:
.text._Z35group_norm_nhwc_fwd_one_pass_kernelI11Bf16IOBf16WLi64ELi98ELi392EEv26Group_norm_nhwc_fwd_params:
        /* <DEDUP_REMOVED lines=41> */
.L_x_2082:
[----:B0-----:R-:W0:Y:S01]  /*0290*/  LDC R23, c[0x0][0x3f8] ;  /* 0x0000fe00ff177b82 */ /* 0x001e220000000800 */
[----:B-1----:R-:W1:Y:S01]  /*02a0*/  LDCU UR8, c[0x0][0x404] ;  /* 0x00008080ff0877ac */ /* 0x002e620008000800 */
[----:B------:R-:W-:Y:S01]  /*02b0*/  LOP3.LUT R56, R10, 0xffff, RZ, 0xc0, !PT ;  /* 0x0000ffff0a387812 */ /* 0x000fe200078ec0ff */
[----:B--2---:R-:W2:Y:S01]  /*02c0*/  LDCU.64 UR4, c[0x0][0x3e8] ;  /* 0x00007d00ff0477ac */ /* 0x004ea20008000a00 */
[----:B-1----:R-:W-:Y:S01]  /*02d0*/  IMAD R27, R3, UR8, R54 ;  /* 0x00000008031b7c24 */ /* 0x002fe2000f8e0236 */
[----:B------:R-:W1:Y:S01]  /*02e0*/  LDCU.64 UR8, c[0x0][0x3f0] ;  /* 0x00007e00ff0877ac */ /* 0x000e620008000a00 */
[----:B--2---:R-:W-:Y:S02]  /*02f0*/  ISETP.GE.U32.AND P5, PT, R52, UR4, PT ;  /* 0x0000000434007c0c */ /* 0x004fe4000bfa6070 */
[----:B0--34-:R-:W-:Y:S02]  /*0300*/  IABS R19, R23 ;  /* 0x0000001700137213 */ /* 0x019fe40000000000 */
[----:B------:R-:W-:-:S02]  /*0310*/  ISETP.GE.U32.AND P6, PT, R27, UR4, PT ;  /* 0x000000041b007c0c */ /* 0x000fc4000bfc6070 */
[----:B------:R-:W0:Y:S01]  /*0320*/  I2F.RP R12, R19 ;  /* 0x00000013000c7306 */ /* 0x000e220000209400 */
[----:B------:R-:W-:Y:S02]  /*0330*/  SHF.R.S32.HI R25, RZ, 0x1f, R27 ;  /* 0x0000001fff197819 */ /* 0x000fe4000001141b */
[----:B------:R-:W-:Y:S02]  /*0340*/  ISETP.GE.AND.EX P5, PT, R9, UR5, PT, P5 ;  /* 0x0000000509007c0c */ /* 0x000fe4000bfa6350 */
[----:B------:R-:W-:Y:S02]  /*0350*/  ISETP.GE.AND.EX P6, PT, R25, UR5, PT, P6 ;  /* 0x0000000519007c0c */ /* 0x000fe4000bfc6360 */
[----:B------:R-:W-:Y:S02]  /*0360*/  IADD3 R39, PT, PT, R27, 0x28, RZ ;  /* 0x000000281b277810 */ /* 0x000fe40007ffe0ff */
[----:B------:R-:W-:-:S04]  /*0370*/  ISETP.GE.U32.AND P4, PT, R48, UR4, PT ;  /* 0x0000000430007c0c */ /* 0x000fc8000bf86070 */
[----:B------:R-:W-:Y:S01]  /*0380*/  ISETP.GE.AND.EX P4, PT, R13, UR5, PT, P4 ;  /* 0x000000050d007c0c */ /* 0x000fe2000bf86340 */
[----:B0-----:R-:W0:-:S12]  /*0390*/  MUFU.RCP R12, R12 ;  /* 0x0000000c000c7308 */ /* 0x001e180000001000 */
[----:B------:R-:W2:Y:S01]  /*03a0*/  @!P4 LDC.64 R30, c[0x0][0x3e0] ;  /* 0x0000f800ff1ecb82 */ /* 0x000ea20000000a00 */
[----:B0-----:R-:W-:-:S04]  /*03b0*/  IADD3 R16, PT, PT, R12, 0xffffffe, RZ ;  /* 0x0ffffffe0c107810 */ /* 0x001fc80007ffe0ff */
[----:B------:R0:W3:Y:S02]  /*03c0*/  F2I.FTZ.U32.TRUNC.NTZ R17, R16 ;  /* 0x0000001000117305 */ /* 0x0000e4000021f000 */
[----:B0-----:R-:W-:Y:S02]  /*03d0*/  MOV R16, RZ ;  /* 0x000000ff00107202 */ /* 0x001fe40000000f00 */
[----:B---3--:R-:W-:-:S05]  /*03e0*/  IADD3 R14, PT, PT, RZ, -R17, RZ ;  /* 0x80000011ff0e7210 */ /* 0x008fca0007ffe0ff */
[----:B------:R-:W-:Y:S01]  /*03f0*/  IMAD R21, R14, R19, RZ ;  /* 0x000000130e157224 */ /* 0x000fe200078e02ff */
[----:B------:R-:W-:-:S03]  /*0400*/  IABS R14, R8 ;  /* 0x00000008000e7213 */ /* 0x000fc60000000000 */
[----:B------:R-:W-:Y:S02]  /*0410*/  IMAD.HI.U32 R17, R17, R21, R16 ;  /* 0x0000001511117227 */ /* 0x000fe400078e0010 */
[----:B------:R-:W0:Y:S04]  /*0420*/  @!P5 LDC.64 R20, c[0x0][0x3e0] ;  /* 0x0000f800ff14db82 */ /* 0x000e280000000a00 */
[----:B------:R-:W-:-:S05]  /*0430*/  IMAD.HI.U32 R17, R17, R14, RZ ;  /* 0x0000000e11117227 */ /* 0x000fca00078e00ff */
[----:B------:R-:W-:-:S05]  /*0440*/  IADD3 R12, PT, PT, -R17, RZ, RZ ;  /* 0x000000ff110c7210 */ /* 0x000fca0007ffe1ff */
[----:B------:R-:W-:-:S05]  /*0450*/  IMAD R12, R19, R12, R14 ;  /* 0x0000000c130c7224 */ /* 0x000fca00078e020e */
[----:B------:R-:W-:Y:S01]  /*0460*/  ISETP.GT.U32.AND P2, PT, R19, R12, PT ;  /* 0x0000000c1300720c */ /* 0x000fe20003f44070 */
[----:B0-----:R-:W-:-:S04]  /*0470*/  @!P5 IMAD R14, R9, R20, RZ ;  /* 0x00000014090ed224 */ /* 0x001fc800078e02ff */
[----:B------:R-:W-:-:S08]  /*0480*/  @!P5 IMAD R41, R52, R21, R14 ;  /* 0x000000153429d224 */ /* 0x000fd000078e020e */
[-C--:B------:R-:W-:Y:S02]  /*0490*/  @!P2 IADD3 R12, PT, PT, R12, -R19.reuse, RZ ;  /* 0x800000130c0ca210 */ /* 0x080fe40007ffe0ff */
[----:B------:R-:W-:Y:S02]  /*04a0*/  @!P2 IADD3 R17, PT, PT, R17, 0x1, RZ ;  /* 0x000000011111a810 */ /* 0x000fe40007ffe0ff */
[----:B------:R-:W-:Y:S02]  /*04b0*/  ISETP.GE.U32.AND P1, PT, R12, R19, PT ;  /* 0x000000130c00720c */ /* 0x000fe40003f26070 */
[----:B------:R-:W-:Y:S01]  /*04c0*/  LOP3.LUT R12, R8, R23, RZ, 0x3c, !PT ;  /* 0x00000017080c7212 */ /* 0x000fe200078e3cff */
[----:B------:R-:W0:Y:S01]  /*04d0*/  @!P6 LDC.64 R18, c[0x0][0x3e0] ;  /* 0x0000f800ff12eb82 */ /* 0x000e220000000a00 */
[----:B------:R-:W-:Y:S02]  /*04e0*/  ISETP.NE.AND P2, PT, R23, RZ, PT ;  /* 0x000000ff1700720c */ /* 0x000fe40003f45270 */
[----:B------:R-:W-:-:S07]  /*04f0*/  ISETP.GE.AND P3, PT, R12, RZ, PT ;  /* 0x000000ff0c00720c */ /* 0x000fce0003f66270 */
[----:B------:R-:W-:Y:S02]  /*0500*/  @P1 IADD3 R17, PT, PT, R17, 0x1, RZ ;  /* 0x0000000111111810 */ /* 0x000fe40007ffe0ff */
[----:B------:R-:W-:-:S04]  /*0510*/  ISETP.GE.U32.AND P1, PT, R50, UR4, PT ;  /* 0x0000000432007c0c */ /* 0x000fc8000bf26070 */
[----:B------:R-:W-:Y:S02]  /*0520*/  @!P3 IADD3 R17, PT, PT, -R17, RZ, RZ ;  /* 0x000000ff1111b210 */ /* 0x000fe40007ffe1ff */
[----:B------:R-:W-:Y:S02]  /*0530*/  @!P2 LOP3.LUT R17, RZ, R23, RZ, 0x33, !PT ;  /* 0x00000017ff11a212 */ /* 0x000fe400078e33ff */
[----:B------:R-:W-:Y:S02]  /*0540*/  ISETP.GE.AND.EX P1, PT, R11, UR5, PT, P1 ;  /* 0x000000050b007c0c */ /* 0x000fe4000bf26310 */
[----:B------:R-:W-:Y:S02]  /*0550*/  IADD3 R53, PT, PT, -R17, RZ, RZ ;  /* 0x000000ff11357210 */ /* 0x000fe40007ffe1ff */
[----:B------:R-:W-:-:S03]  /*0560*/  SHF.R.S32.HI R12, RZ, 0x1f, R17 ;  /* 0x0000001fff0c7819 */ /* 0x000fc60000011411 */
[----:B------:R-:W-:Y:S02]  /*0570*/  IMAD R53, R23, R53, R8 ;  /* 0x0000003517357224 */ /* 0x000fe400078e0208 */
[----:B------:R-:W3:Y:S01]  /*0580*/  @!P6 LDC.64 R22, c[0x0][0x390] ;  /* 0x0000e400ff16eb82 */ /* 0x000ee20000000a00 */
[----:B-1----:R-:W-:Y:S02]  /*0590*/  IMAD R12, R12, UR8, RZ ;  /* 0x000000080c0c7c24 */ /* 0x002fe4000f8e02ff */
[----:B------:R-:W-:Y:S02]  /*05a0*/  IMAD R53, R53, 0x62, RZ ;  /* 0x0000006235357824 */ /* 0x000fe400078e02ff */
[----:B------:R-:W-:Y:S02]  /*05b0*/  IMAD R59, R17, UR9, R12 ;  /* 0x00000009113b7c24 */ /* 0x000fe4000f8e020c */
[----:B0-----:R-:W-:Y:S01]  /*05c0*/  @!P6 IMAD R12, R25, R18, RZ ;  /* 0x00000012190ce224 */ /* 0x001fe200078e02ff */
[----:B------:R-:W-:Y:S01]  /*05d0*/  IADD3 R56, P2, PT, R53, R56, RZ ;  /* 0x0000003835387210 */ /* 0x000fe20007f5e0ff */
[----:B------:R-:W0:Y:S02]  /*05e0*/  @!P1 LDC.64 R36, c[0x0][0x390] ;  /* 0x0000e400ff249b82 */ /* 0x000e240000000a00 */
[----:B------:R-:W-:Y:S01]  /*05f0*/  @!P6 IMAD R29, R27, R19, R12 ;  /* 0x000000131b1de224 */ /* 0x000fe200078e020c */
[----:B------:R-:W-:-:S02]  /*0600*/  LEA.HI.X.SX32 R57, R53, RZ, 0x1, P2 ;  /* 0x000000ff35397211 */ /* 0x000fc400010f0eff */
[----:B------:R-:W-:Y:S01]  /*0610*/  ISETP.GE.U32.AND P2, PT, R39, UR4, PT ;  /* 0x0000000427007c0c */ /* 0x000fe2000bf46070 */
[----:B------:R-:W-:Y:S02]  /*0620*/  IMAD.WIDE.U32 R56, R17, UR8, R56 ;  /* 0x0000000811387c25 */ /* 0x000fe4000f8e0038 */
[----:B------:R-:W1:Y:S03]  /*0630*/  @!P1 LDC.64 R16, c[0x0][0x3e0] ;  /* 0x0000f800ff109b82 */ /* 0x000e660000000a00 */
[----:B------:R-:W-:Y:S02]  /*0640*/  IADD3 R59, PT, PT, R57, R59, RZ ;  /* 0x0000003b393b7210 */ /* 0x000fe40007ffe0ff */
[----:B------:R-:W-:-:S05]  /*0650*/  @!P6 MOV R58, R56 ;  /* 0x00000038003ae202 */ /* 0x000fca0000000f00 */
[----:B------:R-:W-:Y:S01]  /*0660*/  @!P6 IMAD.WIDE.U32 R24, R27, R18, R58 ;  /* 0x000000121b18e225 */ /* 0x000fe200078e003a */
[----:B------:R-:W-:Y:S01]  /*0670*/  SHF.R.S32.HI R27, RZ, 0x1f, R39 ;  /* 0x0000001fff1b7819 */ /* 0x000fe20000011427 */
[----:B------:R-:W4:Y:S03]  /*0680*/  @!P5 LDC.64 R18, c[0x0][0x390] ;  /* 0x0000e400ff12db82 */ /* 0x000f260000000a00 */
[----:B------:R-:W-:Y:S02]  /*0690*/  @!P6 IADD3 R12, PT, PT, R25, R29, RZ ;  /* 0x0000001d190ce210 */ /* 0x000fe40007ffe0ff */
[C---:B---3--:R-:W-:Y:S02]  /*06a0*/  @!P6 LEA R22, P3, R24.reuse, R22, 0x1 ;  /* 0x000000161816e211 */ /* 0x048fe400078608ff */
[----:B------:R-:W-:Y:S02]  /*06b0*/  ISETP.GE.AND.EX P2, PT, R27, UR5, PT, P2 ;  /* 0x000000051b007c0c */ /* 0x000fe4000bf46320 */
[----:B------:R-:W-:-:S02]  /*06c0*/  @!P6 LEA.HI.X R23, R24, R23, R12, 0x1, P3 ;  /* 0x000000171817e211 */ /* 0x000fc400018f0c0c */
[----:B------:R-:W-:Y:S01]  /*06d0*/  ISETP.GE.U32.AND P3, PT, R46, UR4, PT ;  /* 0x000000042e007c0c */ /* 0x000fe2000bf66070 */
[----:B-1----:R-:W-:Y:S01]  /*06e0*/  @!P1 IMAD R14, R11, R16, RZ ;  /* 0x000000100b0e9224 */ /* 0x002fe200078e02ff */
[----:B------:R-:W-:Y:S02]  /*06f0*/  @!P5 MOV R24, R56 ;  /* 0x000000380018d202 */ /* 0x000fe40000000f00 */
[----:B------:R-:W-:Y:S02]  /*0700*/  ISETP.GE.AND.EX P3, PT, R15, UR5, PT, P3 ;  /* 0x000000050f007c0c */ /* 0x000fe4000bf66330 */
[----:B------:R-:W-:Y:S02]  /*0710*/  @!P5 MOV R25, R59 ;  /* 0x0000003b0019d202 */ /* 0x000fe40000000f00 */
[----:B------:R-:W-:Y:S01]  /*0720*/  MOV R12, RZ ;  /* 0x000000ff000c7202 */ /* 0x000fe20000000f00 */
[----:B------:R-:W1:Y:S01]  /*0730*/  @!P2 LDC.64 R28, c[0x0][0x3e0] ;  /* 0x0000f800ff1cab82 */ /* 0x000e620000000a00 */
[----:B------:R-:W-:-:S04]  /*0740*/  @!P5 IMAD.WIDE.U32 R20, R52, R20, R24 ;  /* 0x000000143414d225 */ /* 0x000fc800078e0018 */
[----:B------:R3:W5:Y:S01]  /*0750*/  @!P6 LDG.E R12, desc[UR6][R22.64] ;  /* 0x00000006160ce981 */ /* 0x000762000c1e1900 */
[----:B------:R-:W-:Y:S01]  /*0760*/  @!P1 IMAD R43, R50, R17, R14 ;  /* 0x00000011322b9224 */ /* 0x000fe200078e020e */
[----:B------:R-:W-:Y:S01]  /*0770*/  @!P5 IADD3 R14, PT, PT, R21, R41, RZ ;  /* 0x00000029150ed210 */ /* 0x000fe20007ffe0ff */
[----:B------:R-:W1:Y:S01]  /*0780*/  @!P3 LDC.64 R24, c[0x0][0x3e0] ;  /* 0x0000f800ff18bb82 */ /* 0x000e620000000a00 */
[----:B----4-:R-:W-:-:S04]  /*0790*/  @!P5 LEA R18, P6, R20, R18, 0x1 ;  /* 0x000000121412d211 */ /* 0x010fc800078c08ff */
[----:B------:R-:W-:Y:S02]  /*07a0*/  @!P5 LEA.HI.X R19, R20, R19, R14, 0x1, P6 ;  /* 0x000000131413d211 */ /* 0x000fe400030f0c0e */
[----:B---3--:R-:W-:Y:S01]  /*07b0*/  @!P1 MOV R22, R56 ;  /* 0x0000003800169202 */ /* 0x008fe20000000f00 */
[----:B------:R-:W3:Y:S01]  /*07c0*/  @!P4 LDC.64 R20, c[0x0][0x390] ;  /* 0x0000e400ff14cb82 */ /* 0x000ee20000000a00 */
[----:B------:R-:W-:Y:S02]  /*07d0*/  @!P1 MOV R23, R59 ;  /* 0x0000003b00179202 */ /* 0x000fe40000000f00 */
[----:B------:R-:W-:Y:S01]  /*07e0*/  MOV R14, RZ ;  /* 0x000000ff000e7202 */ /* 0x000fe20000000f00 */
[----:B------:R-:W-:-:S05]  /*07f0*/  @!P1 IMAD.WIDE.U32 R16, R50, R16, R22 ;  /* 0x0000001032109225 */ /* 0x000fca00078e0016 */
[----:B------:R4:W5:Y:S01]  /*0800*/  @!P5 LDG.E R14, desc[UR6][R18.64] ;  /* 0x00000006120ed981 */ /* 0x000962000c1e1900 */
[----:B------:R-:W-:Y:S02]  /*0810*/  ISETP.GE.U32.AND P5, PT, R44, UR4, PT ;  /* 0x000000042c007c0c */ /* 0x000fe4000bfa6070 */
[----:B------:R-:W-:Y:S02]  /*0820*/  @!P1 IADD3 R17, PT, PT, R17, R43, RZ ;  /* 0x0000002b11119210 */ /* 0x000fe40007ffe0ff */
[C---:B0-----:R-:W-:Y:S02]  /*0830*/  @!P1 LEA R36, P6, R16.reuse, R36, 0x1 ;  /* 0x0000002410249211 */ /* 0x041fe400078c08ff */
[----:B------:R-:W-:Y:S02]  /*0840*/  ISETP.GE.AND.EX P5, PT, R33, UR5, PT, P5 ;  /* 0x0000000521007c0c */ /* 0x000fe4000bfa6350 */
[----:B------:R-:W-:Y:S01]  /*0850*/  @!P1 LEA.HI.X R37, R16, R37, R17, 0x1, P6 ;  /* 0x0000002510259211 */ /* 0x000fe200030f0c11 */
[----:B--2---:R-:W-:Y:S01]  /*0860*/  @!P4 IMAD R16, R13, R30, RZ ;  /* 0x0000001e0d10c224 */ /* 0x004fe200078e02ff */
[----:B------:R-:W-:Y:S01]  /*0870*/  ISETP.GE.U32.AND P6, PT, R7, UR4, PT ;  /* 0x0000000407007c0c */ /* 0x000fe2000bfc6070 */
[----:B-1----:R-:W-:-:S02]  /*0880*/  @!P2 IMAD R22, R27, R28, RZ ;  /* 0x0000001c1b16a224 */ /* 0x002fc400078e02ff */
[----:B------:R-:W0:Y:S01]  /*0890*/  @!P3 LDC.64 R26, c[0x0][0x390] ;  /* 0x0000e400ff1abb82 */ /* 0x000e220000000a00 */
[----:B------:R-:W-:Y:S01]  /*08a0*/  @!P4 IMAD R41, R48, R31, R16 ;  /* 0x0000001f3029c224 */ /* 0x000fe200078e0210 */
[----:B------:R-:W-:Y:S01]  /*08b0*/  ISETP.GE.AND.EX P6, PT, R35, UR5, PT, P6 ;  /* 0x0000000523007c0c */ /* 0x000fe2000bfc6360 */
[----:B----4-:R-:W-:Y:S01]  /*08c0*/  @!P3 IMAD R18, R15, R24, RZ ;  /* 0x000000180f12b224 */ /* 0x010fe200078e02ff */
[-C--:B------:R-:W-:Y:S02]  /*08d0*/  @!P4 MOV R16, R56.reuse ;  /* 0x000000380010c202 */ /* 0x080fe40000000f00 */
[----:B------:R-:W-:Y:S01]  /*08e0*/  @!P4 MOV R17, R59 ;  /* 0x0000003b0011c202 */ /* 0x000fe20000000f00 */
[----:B------:R-:W-:Y:S01]  /*08f0*/  @!P2 IMAD R29, R39, R29, R22 ;  /* 0x0000001d271da224 */ /* 0x000fe200078e0216 */
[----:B------:R-:W-:Y:S01]  /*0900*/  MOV R32, RZ ;  /* 0x000000ff00207202 */ /* 0x000fe20000000f00 */
[----:B------:R-:W1:Y:S01]  /*0910*/  @!P2 LDC.64 R22, c[0x0][0x390] ;  /* 0x0000e400ff16ab82 */ /* 0x000e620000000a00 */
[----:B------:R-:W-:Y:S01]  /*0920*/  @!P3 IMAD R45, R46, R25, R18 ;  /* 0x000000192e2db224 */ /* 0x000fe200078e0212 */
[----:B------:R-:W-:Y:S01]  /*0930*/  @!P3 MOV R18, R56 ;  /* 0x000000380012b202 */ /* 0x000fe20000000f00 */
[----:B------:R-:W-:Y:S01]  /*0940*/  @!P4 IMAD.WIDE.U32 R30, R48, R30, R16 ;  /* 0x0000001e301ec225 */ /* 0x000fe200078e0010 */
[----:B------:R-:W-:Y:S01]  /*0950*/  @!P3 MOV R19, R59 ;  /* 0x0000003b0013b202 */ /* 0x000fe20000000f00 */
[----:B------:R2:W4:Y:S03]  /*0960*/  @!P1 LDG.E R32, desc[UR6][R36.64] ;  /* 0x0000000624209981 */ /* 0x000526000c1e1900 */
[----:B------:R-:W1:Y:S01]  /*0970*/  @!P5 LDC.64 R16, c[0x0][0x3e0] ;  /* 0x0000f800ff10db82 */ /* 0x000e620000000a00 */
[----:B------:R-:W-:Y:S01]  /*0980*/  @!P3 IMAD.WIDE.U32 R24, R46, R24, R18 ;  /* 0x000000182e18b225 */ /* 0x000fe200078e0012 */
[----:B------:R-:W-:-:S02]  /*0990*/  @!P4 IADD3 R31, PT, PT, R31, R41, RZ ;  /* 0x000000291f1fc210 */ /* 0x000fc40007ffe0ff */
[----:B---3--:R-:W-:-:S04]  /*09a0*/  @!P4 LEA R20, P1, R30, R20, 0x1 ;  /* 0x000000141e14c211 */ /* 0x008fc800078208ff */
[----:B------:R-:W3:Y:S01]  /*09b0*/  @!P6 LDC.64 R18, c[0x0][0x3e0] ;  /* 0x0000f800ff12eb82 */ /* 0x000ee20000000a00 */
[----:B------:R-:W-:Y:S02]  /*09c0*/  @!P4 LEA.HI.X R21, R30, R21, R31, 0x1, P1 ;  /* 0x000000151e15c211 */ /* 0x000fe400008f0c1f */
[----:B--2---:R-:W-:Y:S02]  /*09d0*/  @!P2 MOV R36, R56 ;  /* 0x000000380024a202 */ /* 0x004fe40000000f00 */
[----:B------:R-:W-:-:S03]  /*09e0*/  @!P2 MOV R37, R59 ;  /* 0x0000003b0025a202 */ /* 0x000fc60000000f00 */
[----:B------:R-:W2:Y:S01]  /*09f0*/  @!P5 LDC.64 R30, c[0x0][0x390] ;  /* 0x0000e400ff1edb82 */ /* 0x000ea20000000a00 */
[----:B------:R-:W-:Y:S02]  /*0a00*/  @!P3 IADD3 R25, PT, PT, R25, R45, RZ ;  /* 0x0000002d1919b210 */ /* 0x000fe40007ffe0ff */
[C---:B0-----:R-:W-:Y:S01]  /*0a10*/  @!P3 LEA R26, P1, R24.reuse, R26, 0x1 ;  /* 0x0000001a181ab211 */ /* 0x041fe200078208ff */
[----:B------:R-:W-:Y:S01]  /*0a20*/  @!P2 IMAD.WIDE.U32 R36, R39, R28, R36 ;  /* 0x0000001c2724a225 */ /* 0x000fe200078e0024 */
[----:B------:R-:W-:Y:S02]  /*0a30*/  MOV R43, RZ ;  /* 0x000000ff002b7202 */ /* 0x000fe40000000f00 */
[----:B------:R-:W-:Y:S02]  /*0a40*/  @!P3 LEA.HI.X R27, R24, R27, R25, 0x1, P1 ;  /* 0x0000001b181bb211 */ /* 0x000fe400008f0c19 */
[----:B------:R-:W0:Y:S01]  /*0a50*/  @!P6 LDC.64 R24, c[0x0][0x390] ;  /* 0x0000e400ff18eb82 */ /* 0x000e220000000a00 */
[----:B------:R-:W-:Y:S01]  /*0a60*/  @!P2 IADD3 R29, PT, PT, R37, R29, RZ ;  /* 0x0000001d251da210 */ /* 0x000fe20007ffe0ff */
[----:B------:R3:W4:Y:S01]  /*0a70*/  @!P4 LDG.E R43, desc[UR6][R20.64] ;  /* 0x00000006142bc981 */ /* 0x000722000c1e1900 */
[----:B-1----:R-:W-:Y:S01]  /*0a80*/  @!P2 LEA R22, P1, R36, R22, 0x1 ;  /* 0x000000162416a211 */ /* 0x002fe200078208ff */
[----:B------:R-:W-:Y:S01]  /*0a90*/  @!P5 IMAD R28, R33, R16, RZ ;  /* 0x00000010211cd224 */ /* 0x000fe200078e02ff */
[----:B------:R-:W-:-:S02]  /*0aa0*/  MOV R45, RZ ;  /* 0x000000ff002d7202 */ /* 0x000fc40000000f00 */
[----:B------:R-:W-:Y:S01]  /*0ab0*/  @!P2 LEA.HI.X R23, R36, R23, R29, 0x1, P1 ;  /* 0x000000172417a211 */ /* 0x000fe200008f0c1d */
[C---:B------:R-:W-:Y:S01]  /*0ac0*/  @!P5 IMAD R29, R44.reuse, R17, R28 ;  /* 0x000000112c1dd224 */ /* 0x040fe200078e021c */
[----:B------:R-:W-:Y:S02]  /*0ad0*/  MOV R47, RZ ;  /* 0x000000ff002f7202 */ /* 0x000fe40000000f00 */
[----:B------:R-:W4:Y:S01]  /*0ae0*/  @!P3 LDG.E R45, desc[UR6][R26.64] ;  /* 0x000000061a2db981 */ /* 0x000f22000c1e1900 */
[----:B---3--:R-:W-:Y:S02]  /*0af0*/  @!P5 MOV R20, R56 ;  /* 0x000000380014d202 */ /* 0x008fe40000000f00 */
[----:B------:R-:W-:Y:S01]  /*0b00*/  @!P5 MOV R21, R59 ;  /* 0x0000003b0015d202 */ /* 0x000fe20000000f00 */
[----:B------:R-:W3:Y:S02]  /*0b10*/  @!P2 LDG.E R47, desc[UR6][R22.64] ;  /* 0x00000006162fa981 */ /* 0x000ee4000c1e1900 */
[----:B------:R-:W-:-:S04]  /*0b20*/  @!P5 IMAD.WIDE.U32 R16, R44, R16, R20 ;  /* 0x000000102c10d225 */ /* 0x000fc800078e0014 */
[----:B------:R-:W-:Y:S01]  /*0b30*/  @!P6 IMAD R20, R35, R18, RZ ;  /* 0x000000122314e224 */ /* 0x000fe200078e02ff */
[----:B------:R-:W-:-:S03]  /*0b40*/  @!P6 MOV R21, R59 ;  /* 0x0000003b0015e202 */ /* 0x000fc60000000f00 */
[----:B------:R-:W-:Y:S01]  /*0b50*/  @!P6 IMAD R19, R7, R19, R20 ;  /* 0x000000130713e224 */ /* 0x000fe200078e0214 */
[----:B------:R-:W-:Y:S02]  /*0b60*/  @!P6 MOV R20, R56 ;  /* 0x000000380014e202 */ /* 0x000fe40000000f00 */
[----:B------:R-:W-:Y:S02]  /*0b70*/  @!P5 IADD3 R17, PT, PT, R17, R29, RZ ;  /* 0x0000001d1111d210 */ /* 0x000fe40007ffe0ff */
[C---:B--2---:R-:W-:Y:S01]  /*0b80*/  @!P5 LEA R30, P1, R16.reuse, R30, 0x1 ;  /* 0x0000001e101ed211 */ /* 0x044fe200078208ff */
[----:B------:R-:W-:Y:S01]  /*0b90*/  @!P6 IMAD.WIDE.U32 R20, R7, R18, R20 ;  /* 0x000000120714e225 */ /* 0x000fe200078e0014 */
[----:B------:R-:W-:Y:S02]  /*0ba0*/  MOV R49, RZ ;  /* 0x000000ff00317202 */ /* 0x000fe40000000f00 */
[----:B------:R-:W-:Y:S02]  /*0bb0*/  @!P5 LEA.HI.X R31, R16, R31, R17, 0x1, P1 ;  /* 0x0000001f101fd211 */ /* 0x000fe400008f0c11 */
[----:B------:R-:W-:-:S02]  /*0bc0*/  @!P6 IADD3 R16, PT, PT, R21, R19, RZ ;  /* 0x000000131510e210 */ /* 0x000fc40007ffe0ff */
[C---:B0-----:R-:W-:Y:S01]  /*0bd0*/  @!P6 LEA R24, P1, R20.reuse, R24, 0x1 ;  /* 0x000000181418e211 */ /* 0x041fe200078208ff */
[----:B------:R-:W2:Y:S01]  /*0be0*/  @!P5 LDG.E R49, desc[UR6][R30.64] ;  /* 0x000000061e31d981 */ /* 0x000ea2000c1e1900 */
[----:B------:R-:W-:Y:S02]  /*0bf0*/  MOV R51, RZ ;  /* 0x000000ff00337202 */ /* 0x000fe40000000f00 */
[----:B------:R-:W-:-:S05]  /*0c00*/  @!P6 LEA.HI.X R25, R20, R25, R16, 0x1, P1 ;  /* 0x000000191419e211 */ /* 0x000fca00008f0c10 */
[----:B------:R-:W2:Y:S01]  /*0c10*/  @!P6 LDG.E R51, desc[UR6][R24.64] ;  /* 0x000000061833e981 */ /* 0x000ea2000c1e1900 */
[----:B------:R-:W-:Y:S02]  /*0c20*/  ISETP.NE.AND P3, PT, R4, RZ, PT ;  /* 0x000000ff0400720c */ /* 0x000fe40003f65270 */
[C---:B-----5:R-:W-:Y:S02]  /*0c30*/  PRMT R37, R12.reuse, 0x7632, R37 ;  /* 0x000076320c257816 */ /* 0x060fe40000000025 */
[----:B------:R-:W-:Y:S02]  /*0c40*/  SHF.L.U32 R12, R12, 0x10, RZ ;  /* 0x000000100c0c7819 */ /* 0x000fe400000006ff */
[----:B------:R-:W-:-:S05]  /*0c50*/  SHF.L.U32 R37, R37, 0x10, RZ ;  /* 0x0000001025257819 */ /* 0x000fca00000006ff */
[----:B------:R-:W-:Y:S01]  /*0c60*/  FMUL.FTZ R17, R37, R37 ;  /* 0x0000002525117220 */ /* 0x000fe20000410000 */
[----:B------:R-:W-:Y:S01]  /*0c70*/  FADD.FTZ R16, R12, R37 ;  /* 0x000000250c107221 */ /* 0x000fe20000010000 */
[C---:B------:R-:W-:Y:S02]  /*0c80*/  PRMT R39, R14.reuse, 0x7632, R39 ;  /* 0x000076320e277816 */ /* 0x040fe40000000027 */
[----:B------:R-:W-:Y:S02]  /*0c90*/  SHF.L.U32 R14, R14, 0x10, RZ ;  /* 0x000000100e0e7819 */ /* 0x000fe400000006ff */
[----:B------:R-:W-:Y:S01]  /*0ca0*/  SHF.L.U32 R39, R39, 0x10, RZ ;  /* 0x0000001027277819 */ /* 0x000fe200000006ff */
[----:B------:R-:W-:Y:S01]  /*0cb0*/  FFMA.FTZ R17, R12, R12, R17 ;  /* 0x0000000c0c117223 */ /* 0x000fe20000010011 */
[----:B------:R-:W-:-:S03]  /*0cc0*/  FADD.FTZ R16, RZ, R16 ;  /* 0x00000010ff107221 */ /* 0x000fc60000010000 */
[----:B------:R-:W-:Y:S01]  /*0cd0*/  FMUL.FTZ R21, R39, R39 ;  /* 0x0000002727157220 */ /* 0x000fe20000410000 */
[C---:B------:R-:W-:Y:S01]  /*0ce0*/  FADD.FTZ R19, R14.reuse, R39 ;  /* 0x000000270e137221 */ /* 0x040fe20000010000 */
[----:B------:R-:W-:Y:S02]  /*0cf0*/  FADD.FTZ R17, RZ, R17 ;  /* 0x00000011ff117221 */ /* 0x000fe40000010000 */
[----:B------:R-:W-:Y:S01]  /*0d00*/  FFMA.FTZ R18, R14, R14, R21 ;  /* 0x0000000e0e127223 */ /* 0x000fe20000010015 */
[----:B------:R-:W-:Y:S01]  /*0d10*/  FADD.FTZ R16, R16, R19 ;  /* 0x0000001310107221 */ /* 0x000fe20000010000 */
[C---:B----4-:R-:W-:Y:S02]  /*0d20*/  PRMT R41, R32.reuse, 0x7632, R41 ;  /* 0x0000763220297816 */ /* 0x050fe40000000029 */
[----:B------:R-:W-:Y:S02]  /*0d30*/  SHF.L.U32 R32, R32, 0x10, RZ ;  /* 0x0000001020207819 */ /* 0x000fe400000006ff */
[----:B------:R-:W-:Y:S01]  /*0d40*/  SHF.L.U32 R41, R41, 0x10, RZ ;  /* 0x0000001029297819 */ /* 0x000fe200000006ff */
[----:B------:R-:W-:-:S04]  /*0d50*/  FADD.FTZ R17, R17, R18 ;  /* 0x0000001211117221 */ /* 0x000fc80000010000 */
[----:B------:R-:W-:Y:S01]  /*0d60*/  FMUL.FTZ R21, R41, R41 ;  /* 0x0000002929157220 */ /* 0x000fe20000410000 */
[----:B------:R-:W-:-:S03]  /*0d70*/  FADD.FTZ R19, R32, R41 ;  /* 0x0000002920137221 */ /* 0x000fc60000010000 */
[----:B------:R-:W-:Y:S01]  /*0d80*/  FFMA.FTZ R18, R32, R32, R21 ;  /* 0x0000002020127223 */ /* 0x000fe20000010015 */
[----:B------:R-:W-:-:S03]  /*0d90*/  FADD.FTZ R16, R16, R19 ;  /* 0x0000001310107221 */ /* 0x000fc60000010000 */
[----:B------:R-:W-:Y:S01]  /*0da0*/  FADD.FTZ R17, R17, R18 ;  /* 0x0000001211117221 */ /* 0x000fe20000010000 */
[C---:B------:R-:W-:Y:S02]  /*0db0*/  PRMT R34, R43.reuse, 0x7632, R34 ;  /* 0x000076322b227816 */ /* 0x040fe40000000022 */
[----:B------:R-:W-:Y:S02]  /*0dc0*/  SHF.L.U32 R43, R43, 0x10, RZ ;  /* 0x000000102b2b7819 */ /* 0x000fe400000006ff */
[----:B------:R-:W-:Y:S02]  /*0dd0*/  SHF.L.U32 R34, R34, 0x10, RZ ;  /* 0x0000001022227819 */ /* 0x000fe400000006ff */
[----:B------:R-:W-:-:S03]  /*0de0*/  PRMT R36, R45, 0x7632, R36 ;  /* 0x000076322d247816 */ /* 0x000fc60000000024 */
[----:B------:R-:W-:Y:S01]  /*0df0*/  FADD.FTZ R19, R43, R34 ;  /* 0x000000222b137221 */ /* 0x000fe20000010000 */
[----:B------:R-:W-:Y:S02]  /*0e00*/  SHF.L.U32 R45, R45, 0x10, RZ ;  /* 0x000000102d2d7819 */ /* 0x000fe400000006ff */
[----:B------:R-:W-:Y:S01]  /*0e10*/  SHF.L.U32 R36, R36, 0x10, RZ ;  /* 0x0000001024247819 */ /* 0x000fe200000006ff */
[----:B------:R-:W-:Y:S01]  /*0e20*/  FMUL.FTZ R18, R34, R34 ;  /* 0x0000002222127220 */ /* 0x000fe20000410000 */
[C---:B---3--:R-:W-:Y:S01]  /*0e30*/  PRMT R38, R47.reuse, 0x7632, R38 ;  /* 0x000076322f267816 */ /* 0x048fe20000000026 */
[----:B------:R-:W-:Y:S01]  /*0e40*/  FADD.FTZ R16, R16, R19 ;  /* 0x0000001310107221 */ /* 0x000fe20000010000 */
[----:B------:R-:W-:Y:S01]  /*0e50*/  SHF.L.U32 R47, R47, 0x10, RZ ;  /* 0x000000102f2f7819 */ /* 0x000fe200000006ff */
[----:B------:R-:W-:Y:S01]  /*0e60*/  FADD.FTZ R19, R45, R36 ;  /* 0x000000242d137221 */ /* 0x000fe20000010000 */
[----:B------:R-:W-:Y:S01]  /*0e70*/  SHF.L.U32 R38, R38, 0x10, RZ ;  /* 0x0000001026267819 */ /* 0x000fe200000006ff */
[----:B------:R-:W-:Y:S01]  /*0e80*/  FFMA.FTZ R18, R43, R43, R18 ;  /* 0x0000002b2b127223 */ /* 0x000fe20000010012 */
[----:B------:R-:W-:Y:S01]  /*0e90*/  FMUL.FTZ R20, R36, R36 ;  /* 0x0000002424147220 */ /* 0x000fe20000410000 */
[----:B------:R-:W-:-:S02]  /*0ea0*/  FADD.FTZ R16, R16, R19 ;  /* 0x0000001310107221 */ /* 0x000fc40000010000 */
[----:B------:R-:W-:Y:S01]  /*0eb0*/  FADD.FTZ R17, R17, R18 ;  /* 0x0000001211117221 */ /* 0x000fe20000010000 */
[----:B------:R-:W-:Y:S01]  /*0ec0*/  FADD.FTZ R19, R47, R38 ;  /* 0x000000262f137221 */ /* 0x000fe20000010000 */
[----:B------:R-:W-:Y:S01]  /*0ed0*/  FFMA.FTZ R20, R45, R45, R20 ;  /* 0x0000002d2d147223 */ /* 0x000fe20000010014 */
[----:B------:R-:W-:Y:S02]  /*0ee0*/  FMUL.FTZ R18, R38, R38 ;  /* 0x0000002626127220 */ /* 0x000fe40000410000 */
[----:B------:R-:W-:Y:S01]  /*0ef0*/  FADD.FTZ R19, R16, R19 ;  /* 0x0000001310137221 */ /* 0x000fe20000010000 */
[----:B------:R-:W-:Y:S01]  /*0f00*/  FADD.FTZ R17, R17, R20 ;  /* 0x0000001411117221 */ /* 0x000fe20000010000 */
[----:B--2---:R-:W-:-:S04]  /*0f10*/  PRMT R40, R49, 0x7632, R40 ;  /* 0x0000763231287816 */ /* 0x004fc80000000028 */
[----:B------:R-:W-:Y:S01]  /*0f20*/  SHF.L.U32 R40, R40, 0x10, RZ ;  /* 0x0000001028287819 */ /* 0x000fe200000006ff */
[----:B------:R-:W-:Y:S01]  /*0f30*/  FFMA.FTZ R18, R47, R47, R18 ;  /* 0x0000002f2f127223 */ /* 0x000fe20000010012 */
[----:B------:R-:W-:Y:S02]  /*0f40*/  SHF.L.U32 R49, R49, 0x10, RZ ;  /* 0x0000001031317819 */ /* 0x000fe400000006ff */
[----:B------:R-:W-:Y:S01]  /*0f50*/  PRMT R42, R51, 0x7632, R42 ;  /* 0x00007632332a7816 */ /* 0x000fe2000000002a */
[----:B------:R-:W-:Y:S01]  /*0f60*/  FMUL.FTZ R16, R40, R40 ;  /* 0x0000002828107220 */ /* 0x000fe20000410000 */
[----:B------:R-:W-:Y:S01]  /*0f70*/  FADD.FTZ R17, R17, R18 ;  /* 0x0000001211117221 */ /* 0x000fe20000010000 */
[----:B------:R-:W-:Y:S01]  /*0f80*/  SHF.L.U32 R51, R51, 0x10, RZ ;  /* 0x0000001033337819 */ /* 0x000fe200000006ff */
[C---:B------:R-:W-:Y:S01]  /*0f90*/  FADD.FTZ R18, R49.reuse, R40 ;  /* 0x0000002831127221 */ /* 0x040fe20000010000 */
[----:B------:R-:W-:Y:S01]  /*0fa0*/  SHF.L.U32 R42, R42, 0x10, RZ ;  /* 0x000000102a2a7819 */ /* 0x000fe200000006ff */
[----:B------:R-:W-:Y:S01]  /*0fb0*/  FFMA.FTZ R20, R49, R49, R16 ;  /* 0x0000003131147223 */ /* 0x000fe20000010010 */
[----:B------:R-:W-:Y:S01]  /*0fc0*/  LOP3.LUT R16, R2, 0x3e0, RZ, 0xc0, !PT ;  /* 0x000003e002107812 */ /* 0x000fe200078ec0ff */
[----:B------:R-:W-:-:S02]  /*0fd0*/  FADD.FTZ R18, R19, R18 ;  /* 0x0000001213127221 */ /* 0x000fc40000010000 */
        /* <DEDUP_REMOVED lines=84> */
.L_x_2042:
[----:B------:R-:W-:Y:S05]  /*1520*/  BSYNC.RECONVERGENT B0 ;  /* 0x0000000000007941 */ /* 0x000fea0003800200 */
.L_x_2041:
        /* <DEDUP_REMOVED lines=26> */
.L_x_2045:
[----:B0-----:R-:W2:Y:S04]  /*16d0*/  LDG.E.STRONG.GPU R18, desc[UR6][R16.64] ;  /* 0x0000000610127981 */ /* 0x001ea8000c1ef900 */
[----:B--2---:R-:W-:Y:S01]  /*16e0*/  CCTL.IVALL ;  /* 0x00000000ff00798f */ /* 0x004fe20002000000 */
[----:B------:R-:W-:Y:S05]  /*16f0*/  YIELD ;  /* 0x0000000000007946 */ /* 0x000fea0003800000 */
[----:B------:R-:W-:-:S13]  /*1700*/  ISETP.NE.AND P1, PT, R18, R25, PT ;  /* 0x000000191200720c */ /* 0x000fda0003f25270 */
[----:B------:R-:W-:Y:S05]  /*1710*/  @P1 BRA `(.L_x_2045) ;  /* 0xfffffffc00ec1947 */ /* 0x000fea000383ffff */
.L_x_2044:
        /* <DEDUP_REMOVED lines=14> */
.L_x_2047:
        /* <DEDUP_REMOVED lines=62> */
.L_x_2046:
        /* <DEDUP_REMOVED lines=36> */
.L_x_2048:
        /* <DEDUP_REMOVED lines=18> */
.L_x_2049:
        /* <DEDUP_REMOVED lines=9> */
.L_x_2050:
[----:B------:R-:W-:Y:S05]  /*1fd0*/  BSYNC.RECONVERGENT B0 ;  /* 0x0000000000007941 */ /* 0x000fea0003800200 */
.L_x_2043:
[----:B------:R-:W1:Y:S01]  /*1fe0*/  S2UR UR5, SR_CgaCtaId ;  /* 0x00000000000579c3 */ /* 0x000e620000008800 */
[----:B------:R-:W2:Y:S01]  /*1ff0*/  LDCU UR8, c[0x0][0x414] ;  /* 0x00008280ff0877ac */ /* 0x000ea20008000800 */
[----:B------:R-:W-:Y:S01]  /*2000*/  LOP3.LUT R24, R10, 0xffff, RZ, 0xc0, !PT ;  /* 0x0000ffff0a187812 */ /* 0x000fe200078ec0ff */
[----:B------:R-:W-:-:S03]  /*2010*/  UMOV UR4, 0x400 ;  /* 0x0000040000047882 */ /* 0x000fc60000000000 */
[----:B------:R-:W-:Y:S02]  /*2020*/  IADD3 R29, PT, PT, R53, R24, RZ ;  /* 0x00000018351d7210 */ /* 0x000fe40007ffe0ff */
[----:B0-----:R-:W0:Y:S08]  /*2030*/  @P0 LDC.64 R16, c[0x0][0x388] ;  /* 0x0000e200ff100b82 */ /* 0x001e300000000a00 */
[----:B------:R-:W3:Y:S01]  /*2040*/  LDC.64 R22, c[0x0][0x398] ;  /* 0x0000e600ff167b82 */ /* 0x000ee20000000a00 */
[----:B-1----:R-:W-:-:S07]  /*2050*/  ULEA UR4, UR5, UR4, 0x18 ;  /* 0x0000000405047291 */ /* 0x002fce000f8ec0ff */
[----:B------:R-:W1:Y:S01]  /*2060*/  LDC.64 R18, c[0x0][0x3a0] ;  /* 0x0000e800ff127b82 */ /* 0x000e620000000a00 */
[----:B------:R-:W4:Y:S01]  /*2070*/  LDCU UR5, c[0x0][0x404] ;  /* 0x00008080ff0577ac */ /* 0x000f220008000800 */
[----:B0-----:R-:W-:-:S04]  /*2080*/  @P0 IMAD.WIDE R24, R8, 0x8, R16 ;  /* 0x0000000808180825 */ /* 0x001fc800078e0210 */
[----:B--2---:R-:W-:Y:S01]  /*2090*/  @P0 FMUL.FTZ R16, R20, UR8 ;  /* 0x0000000814100c20 */ /* 0x004fe20008410000 */
[----:B------:R-:W-:Y:S01]  /*20a0*/  @P0 FMUL.FTZ R17, R21, UR8 ;  /* 0x0000000815110c20 */ /* 0x000fe20008410000 */
[----:B------:R0:W-:Y:S04]  /*20b0*/  @!P2 STS.64 [UR4+0x80], R20 ;  /* 0x00008014ff00a988 */ /* 0x0001e80008000a04 */
[----:B------:R-:W-:Y:S01]  /*20c0*/  @P0 STG.E.64 desc[UR6][R24.64], R16 ;  /* 0x0000001018000986 */ /* 0x000fe2000c101b06 */
[C---:B---3--:R-:W-:Y:S01]  /*20d0*/  IMAD.WIDE R26, R29.reuse, 0x2, R22 ;  /* 0x000000021d1a7825 */ /* 0x048fe200078e0216 */
[----:B------:R-:W-:Y:S03]  /*20e0*/  BAR.SYNC.DEFER_BLOCKING 0x0 ;  /* 0x0000000000007b1d */ /* 0x000fe60000010000 */
[----:B-1----:R-:W-:-:S03]  /*20f0*/  IMAD.WIDE R28, R29, 0x2, R18 ;  /* 0x000000021d1c7825 */ /* 0x002fc600078e0212 */
[----:B------:R-:W2:Y:S04]  /*2100*/  LDG.E.U16 R30, desc[UR6][R26.64] ;  /* 0x000000061a1e7981 */ /* 0x000ea8000c1e1500 */
[----:B------:R-:W3:Y:S04]  /*2110*/  LDG.E.U16 R31, desc[UR6][R26.64+0x2] ;  /* 0x000002061a1f7981 */ /* 0x000ee8000c1e1500 */
[----:B------:R-:W5:Y:S04]  /*2120*/  LDG.E.U16 R53, desc[UR6][R28.64] ;  /* 0x000000061c357981 */ /* 0x000f68000c1e1500 */
[----:B------:R4:W5:Y:S01]  /*2130*/  LDG.E.U16 R55, desc[UR6][R28.64+0x2] ;  /* 0x000002061c377981 */ /* 0x000962000c1e1500 */
[----:B0-----:R-:W-:Y:S01]  /*2140*/  HFMA2 R20, -RZ, RZ, 1.875, 0 ;  /* 0x3f800000ff147431 */ /* 0x001fe200000001ff */
[----:B------:R-:W-:Y:S02]  /*2150*/  BSSY.RECONVERGENT B0, `(.L_x_2051) ;  /* 0x00001d1000007945 */ /* 0x000fe40003800200 */
[----:B------:R-:W0:Y:S01]  /*2160*/  LDS.64 R18, [UR4+0x80] ;  /* 0x00008004ff127984 */ /* 0x000e220008000a00 */
[----:B------:R-:W1:Y:S01]  /*2170*/  LDCU.U8 UR4, c[0x0][0x3fc] ;  /* 0x00007f80ff0477ac */ /* 0x000e620008000000 */
[----:B----4-:R-:W-:-:S05]  /*2180*/  IMAD R29, R3, UR5, R54 ;  /* 0x00000005031d7c24 */ /* 0x010fca000f8e0236 */
[----:B------:R-:W-:-:S04]  /*2190*/  IADD3 R21, PT, PT, R29, 0x28, RZ ;  /* 0x000000281d157810 */ /* 0x000fc80007ffe0ff */
[----:B------:R-:W-:Y:S01]  /*21a0*/  SHF.R.S32.HI R23, RZ, 0x1f, R21 ;  /* 0x0000001fff177819 */ /* 0x000fe20000011415 */
[----:B-1----:R-:W-:Y:S01]  /*21b0*/  UISETP.NE.AND UP0, UPT, UR4, URZ, UPT ;  /* 0x000000ff0400728c */ /* 0x002fe2000bf05270 */
[----:B0-----:R-:W-:-:S04]  /*21c0*/  FMUL.FTZ R22, R18, UR8 ;  /* 0x0000000812167c20 */ /* 0x001fc80008410000 */
[----:B------:R-:W-:-:S04]  /*21d0*/  FMUL.FTZ R18, R22, R22 ;  /* 0x0000001616127220 */ /* 0x000fc80000410000 */
[----:B------:R-:W-:-:S05]  /*21e0*/  FFMA.FTZ R18, R19, UR8, -R18 ;  /* 0x0000000813127c23 */ /* 0x000fca0008010812 */
[----:B------:R-:W-:-:S13]  /*21f0*/  FSETP.GTU.FTZ.AND P1, PT, R18, RZ, PT ;  /* 0x000000ff1200720b */ /* 0x000fda0003f3c000 */
[----:B------:R-:W0:Y:S02]  /*2200*/  @P1 LDC R17, c[0x0][0x3a8] ;  /* 0x0000ea00ff111b82 */ /* 0x000e240000000800 */
[----:B0-----:R-:W-:Y:S01]  /*2210*/  @P1 FADD.FTZ R16, R18, R17 ;  /* 0x0000001112101221 */ /* 0x001fe20000010000 */
[----:B------:R-:W-:-:S03]  /*2220*/  SHF.R.S32.HI R18, RZ, 0x1f, R29 ;  /* 0x0000001fff127819 */ /* 0x000fc6000001141d */
[----:B------:R0:W1:Y:S01]  /*2230*/  @P1 MUFU.RSQ R20, R16 ;  /* 0x0000001000141308 */ /* 0x0000620000001400 */
[----:B--2---:R-:W-:Y:S02]  /*2240*/  SHF.L.U32 R24, R30, 0x10, RZ ;  /* 0x000000101e187819 */ /* 0x004fe400000006ff */
[----:B---3--:R-:W-:Y:S02]  /*2250*/  SHF.L.U32 R25, R31, 0x10, RZ ;  /* 0x000000101f197819 */ /* 0x008fe400000006ff */
[----:B-----5:R-:W-:Y:S02]  /*2260*/  SHF.L.U32 R27, R53, 0x10, RZ ;  /* 0x00000010351b7819 */ /* 0x020fe400000006ff */
[----:B------:R-:W-:Y:S01]  /*2270*/  SHF.L.U32 R26, R55, 0x10, RZ ;  /* 0x00000010371a7819 */ /* 0x000fe200000006ff */
[----:B01----:R-:W-:Y:S06]  /*2280*/  BRA.U UP0, `(.L_x_2052) ;  /* 0x0000000900dc7547 */ /* 0x003fec000b800000 */
[----:B------:R-:W0:Y:S01]  /*2290*/  LDCU.64 UR8, c[0x0][0x3e8] ;  /* 0x00007d00ff0877ac */ /* 0x000e220008000a00 */
[----:B------:R-:W-:Y:S01]  /*22a0*/  BSSY.RECONVERGENT B1, `(.L_x_2053) ;  /* 0x000001a000017945 */ /* 0x000fe20003800200 */
[----:B0-----:R-:W-:Y:S02]  /*22b0*/  ISETP.GE.U32.AND P2, PT, R29, UR8, PT ;  /* 0x000000081d007c0c */ /* 0x001fe4000bf46070 */
        /* <DEDUP_REMOVED lines=10> */
[----:B------:R-:W1:Y:S01]  /*2360*/  LDCU.64 UR4, c[0x0][0x380] ;  /* 0x00007000ff0477ac */ /* 0x000e620008000a00 */
[----:B------:R-:W-:Y:S01]  /*2370*/  FADD.FTZ R37, R37, -R22 ;  /* 0x8000001625257221 */ /* 0x000fe20000010000 */
[----:B------:R-:W-:-:S03]  /*2380*/  FMUL.FTZ R19, R19, R20 ;  /* 0x0000001413137220 */ /* 0x000fc60000410000 */
[----:B------:R-:W-:Y:S01]  /*2390*/  FMUL.FTZ R37, R37, R20 ;  /* 0x0000001425257220 */ /* 0x000fe20000410000 */
[----:B------:R-:W-:-:S03]  /*23a0*/  FFMA.FTZ R12, R24, R19, R27 ;  /* 0x00000013180c7223 */ /* 0x000fc6000001001b */
        /* <DEDUP_REMOVED lines=9> */
.L_x_2054:
[----:B------:R-:W-:Y:S05]  /*2440*/  BSYNC.RECONVERGENT B1 ;  /* 0x0000000000017941 */ /* 0x000fea0003800200 */
.L_x_2053:
[----:B------:R-:W-:Y:S04]  /*2450*/  BSSY.RECONVERGENT B1, `(.L_x_2055) ;  /* 0x0000014000017945 */ /* 0x000fe80003800200 */
[----:B------:R-:W-:Y:S05]  /*2460*/  @P3 BRA `(.L_x_2056) ;  /* 0x0000000000483947 */ /* 0x000fea0003800000 */
[----:B------:R-:W1:Y:S01]  /*2470*/  LDCU.64 UR4, c[0x0][0x3e0] ;  /* 0x00007c00ff0477ac */ /* 0x000e620008000a00 */
[----:B------:R-:W-:Y:S01]  /*2480*/  MOV R16, R56 ;  /* 0x0000003800107202 */ /* 0x000fe20000000f00 */
[--C-:B0-----:R-:W-:Y:S01]  /*2490*/  FADD.FTZ R19, R14, -R22.reuse ;  /* 0x800000160e137221 */ /* 0x101fe20000010000 */
[----:B------:R-:W-:Y:S01]  /*24a0*/  MOV R17, R59 ;  /* 0x0000003b00117202 */ /* 0x000fe20000000f00 */
[----:B------:R-:W0:Y:S01]  /*24b0*/  LDCU.64 UR10, c[0x0][0x380] ;  /* 0x00007000ff0a77ac */ /* 0x000e220008000a00 */
[----:B------:R-:W-:Y:S01]  /*24c0*/  FADD.FTZ R39, R39, -R22 ;  /* 0x8000001627277221 */ /* 0x000fe20000010000 */
[----:B------:R-:W-:-:S03]  /*24d0*/  FMUL.FTZ R19, R19, R20 ;  /* 0x0000001413137220 */ /* 0x000fc60000410000 */
[----:B------:R-:W-:Y:S01]  /*24e0*/  FMUL.FTZ R39, R39, R20 ;  /* 0x0000001427277220 */ /* 0x000fe20000410000 */
[----:B------:R-:W-:-:S03]  /*24f0*/  FFMA.FTZ R12, R24, R19, R27 ;  /* 0x00000013180c7223 */ /* 0x000fc6000001001b */
        /* <DEDUP_REMOVED lines=9> */
.L_x_2056:
[----:B------:R-:W-:Y:S05]  /*2590*/  BSYNC.RECONVERGENT B1 ;  /* 0x0000000000017941 */ /* 0x000fea0003800200 */
.L_x_2055:
        /* <DEDUP_REMOVED lines=12> */
[----:B------:R-:W2:Y:S01]  /*2660*/  LDCU.64 UR4, c[0x0][0x3e0] ;  /* 0x00007c00ff0477ac */ /* 0x000ea20008000a00 */
[----:B------:R-:W-:Y:S01]  /*2670*/  MOV R16, R56 ;  /* 0x0000003800107202 */ /* 0x000fe20000000f00 */
[--C-:B01----:R-:W-:Y:S01]  /*2680*/  FADD.FTZ R19, R32, -R22.reuse ;  /* 0x8000001620137221 */ /* 0x103fe20000010000 */
[----:B------:R-:W-:Y:S01]  /*2690*/  MOV R17, R59 ;  /* 0x0000003b00117202 */ /* 0x000fe20000000f00 */
[----:B------:R-:W0:Y:S01]  /*26a0*/  LDCU.64 UR10, c[0x0][0x380] ;  /* 0x00007000ff0a77ac */ /* 0x000e220008000a00 */
[----:B------:R-:W-:Y:S01]  /*26b0*/  FADD.FTZ R41, R41, -R22 ;  /* 0x8000001629297221 */ /* 0x000fe20000010000 */
[----:B------:R-:W-:-:S03]  /*26c0*/  FMUL.FTZ R19, R19, R20 ;  /* 0x0000001413137220 */ /* 0x000fc60000410000 */
[----:B------:R-:W-:Y:S01]  /*26d0*/  FMUL.FTZ R41, R41, R20 ;  /* 0x0000001429297220 */ /* 0x000fe20000410000 */
[----:B------:R-:W-:-:S03]  /*26e0*/  FFMA.FTZ R12, R24, R19, R27 ;  /* 0x00000013180c7223 */ /* 0x000fc6000001001b */
        /* <DEDUP_REMOVED lines=9> */
.L_x_2058:
[----:B------:R-:W-:Y:S05]  /*2780*/  BSYNC.RECONVERGENT B1 ;  /* 0x0000000000017941 */ /* 0x000fea0003800200 */
.L_x_2057:
[----:B------:R-:W-:Y:S04]  /*2790*/  BSSY.RECONVERGENT B1, `(.L_x_2059) ;  /* 0x0000014000017945 */ /* 0x000fe80003800200 */
[----:B------:R-:W-:Y:S05]  /*27a0*/  @P1 BRA `(.L_x_2060) ;  /* 0x0000000000481947 */ /* 0x000fea0003800000 */
[----:B------:R-:W3:Y:S01]  /*27b0*/  LDCU.64 UR4, c[0x0][0x3e0] ;  /* 0x00007c00ff0477ac */ /* 0x000ee20008000a00 */
[----:B------:R-:W-:Y:S01]  /*27c0*/  MOV R16, R56 ;  /* 0x0000003800107202 */ /* 0x000fe20000000f00 */
[--C-:B------:R-:W-:Y:S01]  /*27d0*/  FADD.FTZ R43, R43, -R22.reuse ;  /* 0x800000162b2b7221 */ /* 0x100fe20000010000 */
[----:B012---:R-:W-:Y:S01]  /*27e0*/  MOV R17, R59 ;  /* 0x0000003b00117202 */ /* 0x007fe20000000f00 */
[----:B------:R-:W0:Y:S01]  /*27f0*/  LDCU.64 UR10, c[0x0][0x380] ;  /* 0x00007000ff0a77ac */ /* 0x000e220008000a00 */
[----:B------:R-:W-:Y:S01]  /*2800*/  FADD.FTZ R19, R34, -R22 ;  /* 0x8000001622137221 */ /* 0x000fe20000010000 */
[----:B------:R-:W-:-:S03]  /*2810*/  FMUL.FTZ R43, R43, R20 ;  /* 0x000000142b2b7220 */ /* 0x000fc60000410000 */
[----:B------:R-:W-:Y:S01]  /*2820*/  FMUL.FTZ R19, R19, R20 ;  /* 0x0000001413137220 */ /* 0x000fe20000410000 */
[----:B------:R-:W-:-:S03]  /*2830*/  FFMA.FTZ R43, R24, R43, R27 ;  /* 0x0000002b182b7223 */ /* 0x000fc6000001001b */
        /* <DEDUP_REMOVED lines=9> */
.L_x_2060:
[----:B------:R-:W-:Y:S05]  /*28d0*/  BSYNC.RECONVERGENT B1 ;  /* 0x0000000000017941 */ /* 0x000fea0003800200 */
.L_x_2059:
[----:B------:R-:W-:Y:S04]  /*28e0*/  BSSY.RECONVERGENT B1, `(.L_x_2061) ;  /* 0x0000014000017945 */ /* 0x000fe80003800200 */
[----:B------:R-:W-:Y:S05]  /*28f0*/  @P6 BRA `(.L_x_2062) ;  /* 0x0000000000486947 */ /* 0x000fea0003800000 */
[----:B------:R-:W4:Y:S01]  /*2900*/  LDCU.64 UR4, c[0x0][0x3e0] ;  /* 0x00007c00ff0477ac */ /* 0x000f220008000a00 */
[----:B------:R-:W-:Y:S01]  /*2910*/  MOV R16, R56 ;  /* 0x0000003800107202 */ /* 0x000fe20000000f00 */
[--C-:B------:R-:W-:Y:S01]  /*2920*/  FADD.FTZ R45, R45, -R22.reuse ;  /* 0x800000162d2d7221 */ /* 0x100fe20000010000 */
[----:B0123--:R-:W-:Y:S01]  /*2930*/  MOV R17, R59 ;  /* 0x0000003b00117202 */ /* 0x00ffe20000000f00 */
[----:B------:R-:W0:Y:S01]  /*2940*/  LDCU.64 UR10, c[0x0][0x380] ;  /* 0x00007000ff0a77ac */ /* 0x000e220008000a00 */
[----:B------:R-:W-:Y:S01]  /*2950*/  FADD.FTZ R19, R36, -R22 ;  /* 0x8000001624137221 */ /* 0x000fe20000010000 */
[----:B------:R-:W-:-:S03]  /*2960*/  FMUL.FTZ R45, R45, R20 ;  /* 0x000000142d2d7220 */ /* 0x000fc60000410000 */
[----:B------:R-:W-:Y:S01]  /*2970*/  FMUL.FTZ R19, R19, R20 ;  /* 0x0000001413137220 */ /* 0x000fe20000410000 */
[----:B------:R-:W-:-:S03]  /*2980*/  FFMA.FTZ R45, R24, R45, R27 ;  /* 0x0000002d182d7223 */ /* 0x000fc6000001001b */
        /* <DEDUP_REMOVED lines=9> */
.L_x_2062:
[----:B------:R-:W-:Y:S05]  /*2a20*/  BSYNC.RECONVERGENT B1 ;  /* 0x0000000000017941 */ /* 0x000fea0003800200 */
.L_x_2061:
[----:B------:R-:W-:Y:S04]  /*2a30*/  BSSY.RECONVERGENT B1, `(.L_x_2063) ;  /* 0x0000014000017945 */ /* 0x000fe80003800200 */
[----:B------:R-:W-:Y:S05]  /*2a40*/  @P2 BRA `(.L_x_2064) ;  /* 0x0000000000482947 */ /* 0x000fea0003800000 */
[----:B------:R-:W5:Y:S01]  /*2a50*/  LDCU.64 UR4, c[0x0][0x3e0] ;  /* 0x00007c00ff0477ac */ /* 0x000f620008000a00 */
[----:B------:R-:W-:Y:S01]  /*2a60*/  MOV R16, R56 ;  /* 0x0000003800107202 */ /* 0x000fe20000000f00 */
[--C-:B------:R-:W-:Y:S01]  /*2a70*/  FADD.FTZ R47, R47, -R22.reuse ;  /* 0x800000162f2f7221 */ /* 0x100fe20000010000 */
[----:B01234-:R-:W-:Y:S01]  /*2a80*/  MOV R17, R59 ;  /* 0x0000003b00117202 */ /* 0x01ffe20000000f00 */
[----:B------:R-:W0:Y:S01]  /*2a90*/  LDCU.64 UR10, c[0x0][0x380] ;  /* 0x00007000ff0a77ac */ /* 0x000e220008000a00 */
[----:B------:R-:W-:Y:S01]  /*2aa0*/  FADD.FTZ R19, R38, -R22 ;  /* 0x8000001626137221 */ /* 0x000fe20000010000 */
[----:B------:R-:W-:-:S03]  /*2ab0*/  FMUL.FTZ R47, R47, R20 ;  /* 0x000000142f2f7220 */ /* 0x000fc60000410000 */
[----:B------:R-:W-:Y:S01]  /*2ac0*/  FMUL.FTZ R19, R19, R20 ;  /* 0x0000001413137220 */ /* 0x000fe20000410000 */
[----:B------:R-:W-:Y:S01]  /*2ad0*/  FFMA.FTZ R47, R24, R47, R27 ;  /* 0x0000002f182f7223 */ /* 0x000fe2000001001b */
[----:B-----5:R-:W-:Y:S02]  /*2ae0*/  IMAD R12, R23, UR4, RZ ;  /* 0x00000004170c7c24 */ /* 0x020fe4000f8e02ff */
        /* <DEDUP_REMOVED lines=8> */
.L_x_2064:
[----:B------:R-:W-:Y:S05]  /*2b70*/  BSYNC.RECONVERGENT B1 ;  /* 0x0000000000017941 */ /* 0x000fea0003800200 */
.L_x_2063:
        /* <DEDUP_REMOVED lines=10> */
[----:B------:R-:W-:-:S03]  /*2c20*/  FFMA.FTZ R49, R24, R49, R27 ;  /* 0x0000003118317223 */ /* 0x000fc6000001001b */
[----:B------:R-:W-:Y:S01]  /*2c30*/  FFMA.FTZ R12, R25, R19, R26 ;  /* 0x00000013190c7223 */ /* 0x000fe2000001001a */
[----:B-----5:R-:W-:Y:S02]  /*2c40*/  IMAD R21, R33, UR4, RZ ;  /* 0x0000000421157c24 */ /* 0x020fe4000f8e02ff */
[----:B------:R-:W-:-:S04]  /*2c50*/  IMAD.WIDE.U32 R16, R44, UR4, R16 ;  /* 0x000000042c107c25 */ /* 0x000fc8000f8e0010 */
[----:B------:R-:W-:Y:S01]  /*2c60*/  IMAD R21, R44, UR5, R21 ;  /* 0x000000052c157c24 */ /* 0x000fe2000f8e0215 */
[----:B0-----:R-:W-:-:S04]  /*2c70*/  LEA R18, P1, R16, UR10, 0x1 ;  /* 0x0000000a10127c11 */ /* 0x001fc8000f8208ff */
[----:B------:R-:W-:Y:S02]  /*2c80*/  IADD3 R21, PT, PT, R17, R21, RZ ;  /* 0x0000001511157210 */ /* 0x000fe40007ffe0ff */
[----:B------:R-:W-:Y:S02]  /*2c90*/  F2FP.BF16.F32.PACK_AB R17, R12, R49 ;  /* 0x000000310c11723e */ /* 0x000fe400000010ff */
[----:B------:R-:W-:-:S05]  /*2ca0*/  LEA.HI.X R19, R16, UR11, R21, 0x1, P1 ;  /* 0x0000000b10137c11 */ /* 0x000fca00088f0c15 */
[----:B------:R0:W-:Y:S02]  /*2cb0*/  STG.E desc[UR6][R18.64], R17 ;  /* 0x0000001112007986 */ /* 0x0001e4000c101906 */
.L_x_2066:
[----:B------:R-:W-:Y:S05]  /*2cc0*/  BSYNC.RECONVERGENT B1 ;  /* 0x0000000000017941 */ /* 0x000fea0003800200 */
.L_x_2065:
[----:B------:R-:W-:Y:S05]  /*2cd0*/  @P4 BRA `(.L_x_2067) ;  /* 0x0000001000604947 */ /* 0x000fea0003800000 */
[----:B------:R-:W5:Y:S01]  /*2ce0*/  LDCU.64 UR4, c[0x0][0x3e0] ;  /* 0x00007c00ff0477ac */ /* 0x000f620008000a00 */
[----:B------:R-:W-:Y:S01]  /*2cf0*/  MOV R57, R59 ;  /* 0x0000003b00397202 */ /* 0x000fe20000000f00 */
[--C-:B------:R-:W-:Y:S01]  /*2d00*/  FADD.FTZ R51, R51, -R22.reuse ;  /* 0x8000001633337221 */ /* 0x100fe20000010000 */
[----:B01234-:R-:W-:Y:S01]  /*2d10*/  FADD.FTZ R17, R42, -R22 ;  /* 0x800000162a117221 */ /* 0x01ffe20000010000 */
[----:B------:R-:W0:Y:S02]  /*2d20*/  LDCU.64 UR8, c[0x0][0x380] ;  /* 0x00007000ff0877ac */ /* 0x000e240008000a00 */
[-C--:B------:R-:W-:Y:S01]  /*2d30*/  FMUL.FTZ R51, R51, R20.reuse ;  /* 0x0000001433337220 */ /* 0x080fe20000410000 */
[----:B------:R-:W-:-:S03]  /*2d40*/  FMUL.FTZ R17, R17, R20 ;  /* 0x0000001411117220 */ /* 0x000fc60000410000 */
[----:B------:R-:W-:Y:S01]  /*2d50*/  FFMA.FTZ R19, R24, R51, R27 ;  /* 0x0000003318137223 */ /* 0x000fe2000001001b */
[----:B------:R-:W-:-:S05]  /*2d60*/  FFMA.FTZ R26, R25, R17, R26 ;  /* 0x00000011191a7223 */ /* 0x000fca000001001a */
[----:B------:R-:W-:Y:S01]  /*2d70*/  F2FP.BF16.F32.PACK_AB R19, R26, R19 ;  /* 0x000000131a13723e */ /* 0x000fe200000010ff */
[----:B-----5:R-:W-:Y:S02]  /*2d80*/  IMAD R12, R35, UR4, RZ ;  /* 0x00000004230c7c24 */ /* 0x020fe4000f8e02ff */
[----:B------:R-:W-:-:S04]  /*2d90*/  IMAD.WIDE.U32 R56, R7, UR4, R56 ;  /* 0x0000000407387c25 */ /* 0x000fc8000f8e0038 */
[----:B------:R-:W-:Y:S01]  /*2da0*/  IMAD R21, R7, UR5, R12 ;  /* 0x0000000507157c24 */ /* 0x000fe2000f8e020c */
[----:B0-----:R-:W-:-:S04]  /*2db0*/  LEA R16, P1, R56, UR8, 0x1 ;  /* 0x0000000838107c11 */ /* 0x001fc8000f8208ff */
[----:B------:R-:W-:-:S04]  /*2dc0*/  IADD3 R21, PT, PT, R57, R21, RZ ;  /* 0x0000001539157210 */ /* 0x000fc80007ffe0ff */
[----:B------:R-:W-:-:S05]  /*2dd0*/  LEA.HI.X R17, R56, UR9, R21, 0x1, P1 ;  /* 0x0000000938117c11 */ /* 0x000fca00088f0c15 */
[----:B------:R0:W-:Y:S01]  /*2de0*/  STG.E desc[UR6][R16.64], R19 ;  /* 0x0000001310007986 */ /* 0x0001e2000c101906 */
[----:B------:R-:W-:Y:S05]  /*2df0*/  BRA `(.L_x_2067) ;  /* 0x0000001000187947 */ /* 0x000fea0003800000 */
.L_x_2052:
        /* <DEDUP_REMOVED lines=11> */
[----:B------:R-:W0:Y:S01]  /*2eb0*/  LDCU.64 UR8, c[0x0][0x3e0] ;  /* 0x00007c00ff0877ac */ /* 0x000e220008000a00 */
[----:B------:R-:W-:Y:S01]  /*2ec0*/  MOV R19, R59 ;  /* 0x0000003b00137202 */ /* 0x000fe20000000f00 */
[-C--:B------:R-:W-:Y:S01]  /*2ed0*/  FMUL.FTZ R17, R17, R20.reuse ;  /* 0x0000001411117220 */ /* 0x080fe20000410000 */
[----:B------:R-:W-:Y:S01]  /*2ee0*/  FMUL.FTZ R37, R37, R20 ;  /* 0x0000001425257220 */ /* 0x000fe20000410000 */
[----:B------:R-:W1:Y:S02]  /*2ef0*/  LDCU.64 UR10, c[0x0][0x380] ;  /* 0x00007000ff0a77ac */ /* 0x000e640008000a00 */
[----:B------:R-:W-:Y:S01]  /*2f00*/  FFMA.FTZ R17, R24, R17, R27 ;  /* 0x0000001118117223 */ /* 0x000fe2000001001b */
        /* <DEDUP_REMOVED lines=8> */
[----:B------:R-:W-:-:S05]  /*2f90*/  IMAD.WIDE.U32 R18, R29, UR8, R18 ;  /* 0x000000081d127c25 */ /* 0x000fca000f8e0012 */
[----:B------:R-:W-:Y:S01]  /*2fa0*/  IADD3 R31, PT, PT, R19, R31, RZ ;  /* 0x0000001f131f7210 */ /* 0x000fe20007ffe0ff */
[----:B--2---:R-:W-:-:S06]  /*2fb0*/  FADD.FTZ R28, R12, 1 ;  /* 0x3f8000000c1c7421 */ /* 0x004fcc0000010000 */
[----:B------:R-:W2:Y:S01]  /*2fc0*/  MUFU.RCP R28, R28 ;  /* 0x0000001c001c7308 */ /* 0x000ea20000001000 */
[----:B0-----:R-:W-:Y:S01]  /*2fd0*/  FADD.FTZ R30, R16, 1 ;  /* 0x3f800000101e7421 */ /* 0x001fe20000010000 */
[----:B-1----:R-:W-:-:S06]  /*2fe0*/  LEA R16, P2, R18, UR10, 0x1 ;  /* 0x0000000a12107c11 */ /* 0x002fcc000f8408ff */
[----:B------:R-:W0:Y:S01]  /*2ff0*/  MUFU.RCP R30, R30 ;  /* 0x0000001e001e7308 */ /* 0x000e220000001000 */
[----:B--2---:R-:W-:Y:S01]  /*3000*/  FMUL.FTZ R12, R17, R28 ;  /* 0x0000001c110c7220 */ /* 0x004fe20000410000 */
[----:B------:R-:W-:Y:S01]  /*3010*/  LEA.HI.X R17, R18, UR11, R31, 0x1, P2 ;  /* 0x0000000b12117c11 */ /* 0x000fe200090f0c1f */
[----:B0-----:R-:W-:-:S05]  /*3020*/  FMUL.FTZ R29, R37, R30 ;  /* 0x0000001e251d7220 */ /* 0x001fca0000410000 */
[----:B------:R-:W-:-:S05]  /*3030*/  F2FP.BF16.F32.PACK_AB R29, R29, R12 ;  /* 0x0000000c1d1d723e */ /* 0x000fca00000010ff */
[----:B------:R0:W-:Y:S02]  /*3040*/  STG.E desc[UR6][R16.64], R29 ;  /* 0x0000001d10007986 */ /* 0x0001e4000c101906 */
.L_x_2069:
[----:B------:R-:W-:Y:S05]  /*3050*/  BSYNC.RECONVERGENT B1 ;  /* 0x0000000000017941 */ /* 0x000fea0003800200 */
.L_x_2068:
[----:B------:R-:W-:Y:S04]  /*3060*/  BSSY.RECONVERGENT B1, `(.L_x_2070) ;  /* 0x000001e000017945 */ /* 0x000fe80003800200 */
[----:B------:R-:W-:Y:S05]  /*3070*/  @P3 BRA `(.L_x_2071) ;  /* 0x0000000000703947 */ /* 0x000fea0003800000 */
[--C-:B0-----:R-:W-:Y:S01]  /*3080*/  FADD.FTZ R17, R14, -R22.reuse ;  /* 0x800000160e117221 */ /* 0x101fe20000010000 */
[----:B------:R-:W-:Y:S01]  /*3090*/  FADD.FTZ R39, R39, -R22 ;  /* 0x8000001627277221 */ /* 0x000fe20000010000 */
[----:B------:R-:W0:Y:S01]  /*30a0*/  LDCU.64 UR8, c[0x0][0x3e0] ;  /* 0x00007c00ff0877ac */ /* 0x000e220008000a00 */
[----:B------:R-:W-:Y:S01]  /*30b0*/  MOV R18, R56 ;  /* 0x0000003800127202 */ /* 0x000fe20000000f00 */
[-C--:B------:R-:W-:Y:S01]  /*30c0*/  FMUL.FTZ R17, R17, R20.reuse ;  /* 0x0000001411117220 */ /* 0x080fe20000410000 */
[----:B------:R-:W-:Y:S01]  /*30d0*/  FMUL.FTZ R39, R39, R20 ;  /* 0x0000001427277220 */ /* 0x000fe20000410000 */
[----:B------:R-:W1:Y:S01]  /*30e0*/  LDCU.64 UR10, c[0x0][0x380] ;  /* 0x00007000ff0a77ac */ /* 0x000e620008000a00 */
[----:B------:R-:W-:Y:S01]  /*30f0*/  MOV R19, R59 ;  /* 0x0000003b00137202 */ /* 0x000fe20000000f00 */
[----:B------:R-:W-:Y:S01]  /*3100*/  FFMA.FTZ R17, R24, R17, R27 ;  /* 0x0000001118117223 */ /* 0x000fe2000001001b */
        /* <DEDUP_REMOVED lines=19> */
.L_x_2071:
[----:B------:R-:W-:Y:S05]  /*3240*/  BSYNC.RECONVERGENT B1 ;  /* 0x0000000000017941 */ /* 0x000fea0003800200 */
.L_x_2070:
        /* <DEDUP_REMOVED lines=12> */
[--C-:B01----:R-:W-:Y:S01]  /*3310*/  FADD.FTZ R17, R32, -R22.reuse ;  /* 0x8000001620117221 */ /* 0x103fe20000010000 */
        /* <DEDUP_REMOVED lines=27> */
.L_x_2073:
[----:B------:R-:W-:Y:S05]  /*34d0*/  BSYNC.RECONVERGENT B1 ;  /* 0x0000000000017941 */ /* 0x000fea0003800200 */
.L_x_2072:
[----:B------:R-:W-:Y:S04]  /*34e0*/  BSSY.RECONVERGENT B1, `(.L_x_2074) ;  /* 0x000001e000017945 */ /* 0x000fe80003800200 */
[----:B------:R-:W-:Y:S05]  /*34f0*/  @P1 BRA `(.L_x_2075) ;  /* 0x0000000000701947 */ /* 0x000fea0003800000 */
[--C-:B------:R-:W-:Y:S01]  /*3500*/  FADD.FTZ R43, R43, -R22.reuse ;  /* 0x800000162b2b7221 */ /* 0x100fe20000010000 */
[----:B012---:R-:W-:Y:S01]  /*3510*/  FADD.FTZ R17, R34, -R22 ;  /* 0x8000001622117221 */ /* 0x007fe20000010000 */
        /* <DEDUP_REMOVED lines=22> */
[----:B0-----:R-:W-:Y:S01]  /*3680*/  FMUL.FTZ R29, R17, R28 ;  /* 0x0000001c111d7220 */ /* 0x001fe20000410000 */
[----:B------:R-:W-:-:S04]  /*3690*/  LEA.HI.X R17, R18, UR11, R31, 0x1, P1 ;  /* 0x0000000b12117c11 */ /* 0x000fc800088f0c1f */
[----:B------:R-:W-:-:S05]  /*36a0*/  F2FP.BF16.F32.PACK_AB R29, R29, R12 ;  /* 0x0000000c1d1d723e */ /* 0x000fca00000010ff */
[----:B------:R3:W-:Y:S02]  /*36b0*/  STG.E desc[UR6][R16.64], R29 ;  /* 0x0000001d10007986 */ /* 0x0007e4000c101906 */
.L_x_2075:
[----:B------:R-:W-:Y:S05]  /*36c0*/  BSYNC.RECONVERGENT B1 ;  /* 0x0000000000017941 */ /* 0x000fea0003800200 */
.L_x_2074:
[----:B------:R-:W-:Y:S04]  /*36d0*/  BSSY.RECONVERGENT B1, `(.L_x_2076) ;  /* 0x000001e000017945 */ /* 0x000fe80003800200 */
[----:B------:R-:W-:Y:S05]  /*36e0*/  @P6 BRA `(.L_x_2077) ;  /* 0x0000000000706947 */ /* 0x000fea0003800000 */
[--C-:B------:R-:W-:Y:S01]  /*36f0*/  FADD.FTZ R45, R45, -R22.reuse ;  /* 0x800000162d2d7221 */ /* 0x100fe20000010000 */
[----:B0123--:R-:W-:Y:S01]  /*3700*/  FADD.FTZ R17, R36, -R22 ;  /* 0x8000001624117221 */ /* 0x00ffe20000010000 */
        /* <DEDUP_REMOVED lines=26> */
.L_x_2077:
[----:B------:R-:W-:Y:S05]  /*38b0*/  BSYNC.RECONVERGENT B1 ;  /* 0x0000000000017941 */ /* 0x000fea0003800200 */
.L_x_2076:
[----:B------:R-:W-:Y:S04]  /*38c0*/  BSSY.RECONVERGENT B1, `(.L_x_2078) ;  /* 0x000001e000017945 */ /* 0x000fe80003800200 */
[----:B------:R-:W-:Y:S05]  /*38d0*/  @P2 BRA `(.L_x_2079) ;  /* 0x0000000000702947 */ /* 0x000fea0003800000 */
[--C-:B------:R-:W-:Y:S01]  /*38e0*/  FADD.FTZ R47, R47, -R22.reuse ;  /* 0x800000162f2f7221 */ /* 0x100fe20000010000 */
[----:B01234-:R-:W-:Y:S01]  /*38f0*/  FADD.FTZ R17, R38, -R22 ;  /* 0x8000001626117221 */ /* 0x01ffe20000010000 */
[----:B------:R-:W0:Y:S01]  /*3900*/  LDCU.64 UR8, c[0x0][0x3e0] ;  /* 0x00007c00ff0877ac */ /* 0x000e220008000a00 */
[----:B------:R-:W-:Y:S01]  /*3910*/  MOV R16, R56 ;  /* 0x0000003800107202 */ /* 0x000fe20000000f00 */
[-C--:B------:R-:W-:Y:S01]  /*3920*/  FMUL.FTZ R47, R47, R20.reuse ;  /* 0x000000142f2f7220 */ /* 0x080fe20000410000 */
[----:B------:R-:W-:Y:S01]  /*3930*/  FMUL.FTZ R17, R17, R20 ;  /* 0x0000001411117220 */ /* 0x000fe20000410000 */
[----:B------:R-:W1:Y:S02]  /*3940*/  LDCU.64 UR10, c[0x0][0x380] ;  /* 0x00007000ff0a77ac */ /* 0x000e640008000a00 */
[----:B------:R-:W-:Y:S01]  /*3950*/  FFMA.FTZ R47, R24, R47, R27 ;  /* 0x0000002f182f7223 */ /* 0x000fe2000001001b */
        /* <DEDUP_REMOVED lines=20> */
.L_x_2079:
[----:B------:R-:W-:Y:S05]  /*3aa0*/  BSYNC.RECONVERGENT B1 ;  /* 0x0000000000017941 */ /* 0x000fea0003800200 */
.L_x_2078:
        /* <DEDUP_REMOVED lines=30> */
.L_x_2081:
[----:B------:R-:W-:Y:S05]  /*3c90*/  BSYNC.RECONVERGENT B1 ;  /* 0x0000000000017941 */ /* 0x000fea0003800200 */
.L_x_2080:
        /* <DEDUP_REMOVED lines=28> */
.L_x_2067:
[----:B------:R-:W-:Y:S05]  /*3e60*/  BSYNC.RECONVERGENT B0 ;  /* 0x0000000000007941 */ /* 0x000fea0003800200 */
.L_x_2051:
[----:B------:R-:W5:Y:S01]  /*3e70*/  LDCU UR4, c[0x0][0x3f8] ;  /* 0x00007f00ff0477ac */ /* 0x000f620008000800 */
[----:B------:R-:W-:Y:S02]  /*3e80*/  IADD3 R8, PT, PT, R5, R8, RZ ;  /* 0x0000000805087210 */ /* 0x000fe40007ffe0ff */
[----:B------:R-:W-:Y:S01]  /*3e90*/  IADD3 R6, PT, PT, R6, 0x1, RZ ;  /* 0x0000000106067810 */ /* 0x000fe20007ffe0ff */
[----:B------:R-:W5:Y:S02]  /*3ea0*/  LDCU UR5, c[0x0][0x3c8] ;  /* 0x00007900ff0577ac */ /* 0x000f640008000800 */
[----:B-----5:R-:W-:-:S06]  /*3eb0*/  UIMAD UR4, UR4, UR5, URZ ;  /* 0x00000005040472a4 */ /* 0x020fcc000f8e02ff */
[----:B------:R-:W-:-:S13]  /*3ec0*/  ISETP.GE.AND P1, PT, R8, UR4, PT ;  /* 0x0000000408007c0c */ /* 0x000fda000bf26270 */
[----:B------:R-:W-:Y:S05]  /*3ed0*/  @!P1 BRA `(.L_x_2082) ;  /* 0xffffffc000ec9947 */ /* 0x000fea000383ffff */
[----:B------:R-:W-:Y:S05]  /*3ee0*/  EXIT ;  /* 0x000000000000794d */ /* 0x000fea0003800000 */
.L_x_2083:
        /* <DEDUP_REMOVED lines=9> */
.L_x_4776:


//--------------------- .text._Z35group_norm_nhwc_fwd_one_pass_kernelI11Bf16IOBf16WLi128ELi98ELi392EEv26Group_norm_nhwc_fwd_params --------------------------
	.section	.text._Z35group_norm_nhwc_fwd_one_pass_kernelI11Bf16IOBf16WLi128ELi98ELi392EEv26Group_norm_nhwc_fwd_params,"ax",@progbits
	.align	128
        .global         _Z35group_norm_nhwc_fwd_one_pass_kernelI11Bf16IOBf16WLi128ELi98ELi392EEv26Group_norm_nhwc_fwd_params
        .type           _Z35group_norm_nhwc_fwd_one_pass_kernelI11Bf16IOBf16WLi128ELi98ELi392EEv26Group_norm_nhwc_fwd_params,@function
        .size           _Z35group_norm_nhwc_fwd_one_pass_kernelI11Bf16IOBf16WLi128ELi98ELi392EEv26Group_norm_nhwc_fwd_params,(.L_x_4777 - _Z35group_norm_nhwc_fwd_one_pass_kernelI11Bf16IOBf16WLi128ELi98ELi392EEv26Group_norm_nhwc_fwd_params)
        .other          _Z35group_norm_nhwc_fwd_one_pass_kernelI11Bf16IOBf16WLi128ELi98ELi392EEv26Group_norm_nhwc_fwd_params,@"STO_CUDA_ENTRY STV_DEFAULT"
_Z35group_norm_nhwc_fwd_one_pass_kernelI11Bf16IOBf16WLi128ELi98ELi392EEv26Group_norm_nhwc_fwd_params:
.text._Z35group_norm_nhwc_fwd_one_pass_kernelI11Bf16IOBf16WLi128ELi98ELi392EEv26Group_norm_nhwc_fwd_params:
        /* <DEDUP_REMOVED lines=13> */
[----:B------:R-:W-:Y:S01]  /*00d0*/  MOV R2, R8 ;  /* 0x0000000800027202 */ /* 0x000fe20000000f00 */
[----:B------:R-:W1:Y:S01]  /*00e0*/  S2R R5, SR_LANEID ;  /* 0x0000000000057919 */ /* 0x000e620000000000 */
[----:B----4-:R-:W-:Y:S02]  /*00f0*/  ISETP.NE.U32.AND P1, PT, RZ, UR6, PT ;  /* 0x00000006ff007c0c */ /* 0x010fe4000bf25070 */
[----:B0-----:R-:W-:-:S02]  /*0100*/  LOP3.LUT R0, R9, 0xffff, RZ, 0xc0, !PT ;  /* 0x0000ffff09007812 */ /* 0x001fc400078ec0ff */
[----:B---3--:R-:W-:-:S03]  /*0110*/  LOP3.LUT P0, RZ, R9, R6, RZ, 0xfc, !PT ;  /* 0x0000000609ff7212 */ /* 0x008fc6000780fcff */
[----:B------:R-:W-:Y:S01]  /*0120*/  IMAD R0, R0, 0x53a, RZ ;  /* 0x0000053a00007824 */ /* 0x000fe200078e02ff */
[----:B------:R-:W-:Y:S01]  /*0130*/  ISETP.NE.AND.EX P0, PT, RZ, UR7, !P0, P1 ;  /* 0x00000007ff007c0c */ /* 0x000fe2000c705310 */
[----:B------:R-:W0:Y:S03]  /*0140*/  LDCU.64 UR6, c[0x0][0x358] ;  /* 0x00006b00ff0677ac */ /* 0x000e260008000a00 */
[----:B------:R-:W-:Y:S02]  /*0150*/  SHF.R.U32.HI R3, RZ, 0x10, R0 ;  /* 0x00000010ff037819 */ /* 0x000fe40000011600 */
[----:B------:R-:W3:Y:S02]  /*0160*/  LDC R0, c[0x0][0x370] ;  /* 0x0000dc00ff007b82 */ /* 0x000ee40000000800 */
        /* <DEDUP_REMOVED lines=19> */
[----:B------:R-:W-:Y:S02]  /*02a0*/  IADD3 R15, PT, PT, R92, 0x78, RZ ;  /* 0x000000785c0f7810 */ /* 0x000fe40007ffe0ff */
[----:B------:R-:W-:-:S02]  /*02b0*/  IADD3 R16, PT, PT, R16, R9, RZ ;  /* 0x0000000910107210 */ /* 0x000fc40007ffe0ff */
        /* <DEDUP_REMOVED lines=16> */
[----:B0-23--:R-:W-:-:S07]  /*03c0*/  SHF.L.U32 R16, R16, 0x1, RZ ;  /* 0x0000000110107819 */ /* 0x00dfce00000006ff */
.L_x_2157:
[----:B0--34-:R-:W0:Y:S01]  /*03d0*/  LDC R45, c[0x0][0x3f8] ;  /* 0x0000fe00ff2d7b82 */ /* 0x019e220000000800 */
[----:B-1----:R-:W1:Y:S01]  /*03e0*/  LDCU.64 UR4, c[0x0][0x3e8] ;  /* 0x00007d00ff0477ac */ /* 0x002e620008000a00 */
[----:B------:R-:W-:Y:S01]  /*03f0*/  LOP3.LUT R103, R16, 0xffff, RZ, 0xc0, !PT ;  /* 0x0000ffff10677812 */ /* 0x000fe200078ec0ff */
[----:B--2---:R-:W2:Y:S01]  /*0400*/  LDCU.64 UR8, c[0x0][0x3f0] ;  /* 0x00007e00ff0877ac */ /* 0x004ea20008000a00 */
[----:B-1----:R-:W-:Y:S02]  /*0410*/  ISETP.GE.U32.AND P5, PT, R92, UR4, PT ;  /* 0x000000045c007c0c */ /* 0x002fe4000bfa6070 */
[----:B------:R-:W-:Y:S02]  /*0420*/  ISETP.GE.U32.AND P4, PT, R80, UR4, PT ;  /* 0x0000000450007c0c */ /* 0x000fe4000bf86070 */
[----:B------:R-:W-:Y:S02]  /*0430*/  ISETP.GE.AND.EX P5, PT, R3, UR5, PT, P5 ;  /* 0x0000000503007c0c */ /* 0x000fe4000bfa6350 */
[----:B0-----:R-:W-:-:S02]  /*0440*/  IABS R39, R45 ;  /* 0x0000002d00277213 */ /* 0x001fc40000000000 */
[----:B------:R-:W-:Y:S02]  /*0450*/  ISETP.GE.AND.EX P4, PT, R23, UR5, PT, P4 ;  /* 0x0000000517007c0c */ /* 0x000fe4000bf86340 */
[----:B------:R-:W0:Y:S07]  /*0460*/  I2F.RP R18, R39 ;  /* 0x0000002700127306 */ /* 0x000e2e0000209400 */
[----:B------:R-:W1:Y:S01]  /*0470*/  @!P5 LDC.64 R42, c[0x0][0x3e0] ;  /* 0x0000f800ff2adb82 */ /* 0x000e620000000a00 */
        /* <DEDUP_REMOVED lines=118> */
[----:B------:R-:W-:Y:S02]  /*0be0*/  ISETP.GE.AND.EX P4, PT, R33, UR5, PT, P4 ;  /* 0x0000000521007c0c */ /* 0x000fe4000bf86340 */
[----:B------:R-:W-:-:S02]  /*0bf0*/  @!P3 MOV R52, R102 ;  /* 0x000000660034b202 */ /* 0x000fc40000000f00 */
[----:B------:R-:W-:Y:S02]  /*0c00*/  @!P3 MOV R53, R105 ;  /* 0x000000690035b202 */ /* 0x000fe40000000f00 */
        /* <DEDUP_REMOVED lines=13> */
[----:B------:R-:W-:-:S03]  /*0ce0*/  @!P1 MOV R46, R102 ;  /* 0x00000066002e9202 */ /* 0x000fc60000000f00 */
[----:B------:R-:W0:Y:S01]  /*0cf0*/  @!P4 LDC.64 R42, c[0x0][0x3e0] ;  /* 0x0000f800ff2acb82 */ /* 0x000e220000000a00 */
[----:B------:R-:W-:Y:S01]  /*0d00*/  @!P1 MOV R47, R105 ;  /* 0x00000069002f9202 */ /* 0x000fe20000000f00 */
[C---:B------:R-:W-:Y:S01]  /*0d10*/  @!P1 IMAD R39, R74.reuse, R39, R26 ;  /* 0x000000274a279224 */ /* 0x040fe200078e021a */
[----:B------:R-:W-:Y:S01]  /*0d20*/  MOV R79, RZ ;  /* 0x000000ff004f7202 */ /* 0x000fe20000000f00 */
[----:B------:R-:W-:Y:S01]  /*0d30*/  @!P2 IMAD R24, R31, R36, RZ ;  /* 0x000000241f18a224 */ /* 0x000fe200078e02ff */
[----:B------:R-:W-:Y:S01]  /*0d40*/  @!P2 MOV R48, R102 ;  /* 0x000000660030a202 */ /* 0x000fe20000000f00 */
[----:B------:R-:W-:Y:S01]  /*0d50*/  @!P1 IMAD.WIDE.U32 R46, R74, R38, R46 ;  /* 0x000000264a2e9225 */ /* 0x000fe200078e002e */
[----:B------:R-:W-:Y:S02]  /*0d60*/  @!P2 MOV R49, R105 ;  /* 0x000000690031a202 */ /* 0x000fe40000000f00 */
[----:B------:R3:W5:Y:S01]  /*0d70*/  @!P3 LDG.E R79, desc[UR6][R50.64] ;  /* 0x00000006324fb981 */ /* 0x000762000c1e1900 */
[C---:B------:R-:W-:Y:S01]  /*0d80*/  @!P2 IMAD R55, R72.reuse, R37, R24 ;  /* 0x000000254837a224 */ /* 0x040fe200078e0218 */
[----:B------:R-:W-:Y:S01]  /*0d90*/  @!P1 IADD3 R24, PT, PT, R47, R39, RZ ;  /* 0x000000272f189210 */ /* 0x000fe20007ffe0ff */
[----:B------:R-:W-:Y:S01]  /*0da0*/  @!P2 IMAD.WIDE.U32 R48, R72, R36, R48 ;  /* 0x000000244830a225 */ /* 0x000fe200078e0030 */
[----:B------:R-:W-:Y:S01]  /*0db0*/  ISETP.GE.U32.AND P3, PT, R11, UR4, PT ;  /* 0x000000040b007c0c */ /* 0x000fe2000bf66070 */
[----:B------:R-:W3:Y:S01]  /*0dc0*/  @!P5 LDC.64 R36, c[0x0][0x3e0] ;  /* 0x0000f800ff24db82 */ /* 0x000ee20000000a00 */
[----:B-1----:R-:W-:-:S02]  /*0dd0*/  @!P1 LEA R52, P6, R46, R44, 0x1 ;  /* 0x0000002c2e349211 */ /* 0x002fc400078c08ff */
[----:B------:R-:W-:-:S05]  /*0de0*/  ISETP.GE.AND.EX P3, PT, R57, UR5, PT, P3 ;  /* 0x0000000539007c0c */ /* 0x000fca000bf66330 */
[----:B------:R-:W1:Y:S01]  /*0df0*/  @!P4 LDC.64 R38, c[0x0][0x390] ;  /* 0x0000e400ff26cb82 */ /* 0x000e620000000a00 */
[----:B------:R-:W-:Y:S02]  /*0e00*/  MOV R81, RZ ;  /* 0x000000ff00517202 */ /* 0x000fe40000000f00 */
[----:B------:R-:W-:Y:S01]  /*0e10*/  @!P1 LEA.HI.X R53, R46, R45, R24, 0x1, P6 ;  /* 0x0000002d2e359211 */ /* 0x000fe200030f0c18 */
[----:B0-----:R-:W-:Y:S01]  /*0e20*/  @!P4 IMAD R26, R33, R42, RZ ;  /* 0x0000002a211ac224 */ /* 0x001fe200078e02ff */
[----:B------:R-:W-:Y:S02]  /*0e30*/  @!P2 IADD3 R24, PT, PT, R49, R55, RZ ;  /* 0x000000373118a210 */ /* 0x000fe40007ffe0ff */
[----:B---3--:R-:W-:Y:S01]  /*0e40*/  @!P2 LEA R40, P6, R48, R40, 0x1 ;  /* 0x000000283028a211 */ /* 0x008fe200078c08ff */
[----:B------:R-:W0:Y:S01]  /*0e50*/  @!P5 LDC.64 R50, c[0x0][0x390] ;  /* 0x0000e400ff32db82 */ /* 0x000e220000000a00 */
[----:B------:R3:W5:Y:S01]  /*0e60*/  @!P1 LDG.E R81, desc[UR6][R52.64] ;  /* 0x0000000634519981 */ /* 0x000762000c1e1900 */
[----:B------:R-:W-:-:S02]  /*0e70*/  @!P4 MOV R44, R102 ;  /* 0x00000066002cc202 */ /* 0x000fc40000000f00 */
[----:B------:R-:W-:Y:S02]  /*0e80*/  @!P4 MOV R45, R105 ;  /* 0x00000069002dc202 */ /* 0x000fe40000000f00 */
[----:B------:R-:W-:Y:S02]  /*0e90*/  ISETP.GE.U32.AND P1, PT, R12, UR4, PT ;  /* 0x000000040c007c0c */ /* 0x000fe4000bf26070 */
[----:B------:R-:W-:Y:S01]  /*0ea0*/  MOV R83, RZ ;  /* 0x000000ff00537202 */ /* 0x000fe20000000f00 */
[----:B------:R-:W-:Y:S01]  /*0eb0*/  @!P4 IMAD R47, R70, R43, R26 ;  /* 0x0000002b462fc224 */ /* 0x000fe200078e021a */
[----:B------:R-:W-:Y:S01]  /*0ec0*/  @!P2 LEA.HI.X R41, R48, R41, R24, 0x1, P6 ;  /* 0x000000293029a211 */ /* 0x000fe200030f0c18 */
[----:B------:R-:W-:Y:S01]  /*0ed0*/  @!P4 IMAD.WIDE.U32 R42, R70, R42, R44 ;  /* 0x0000002a462ac225 */ /* 0x000fe200078e002c */
[----:B------:R-:W-:Y:S01]  /*0ee0*/  ISETP.GE.U32.AND P6, PT, R13, UR4, PT ;  /* 0x000000040d007c0c */ /* 0x000fe2000bfc6070 */
[----:B------:R-:W0:Y:S01]  /*0ef0*/  @!P3 LDC.64 R44, c[0x0][0x3e0] ;  /* 0x0000f800ff2cbb82 */ /* 0x000e220000000a00 */
[----:B------:R-:W-:Y:S01]  /*0f00*/  ISETP.GE.AND.EX P1, PT, R59, UR5, PT, P1 ;  /* 0x000000053b007c0c */ /* 0x000fe2000bf26310 */
        /* <DEDUP_REMOVED lines=17> */
[C---:B0-----:R-:W-:Y:S02]  /*1020*/  @!P5 LEA R50, P6, R36.reuse, R50, 0x1 ;  /* 0x000000322432d211 */ /* 0x041fe400078c08ff */
[----:B------:R-:W-:Y:S02]  /*1030*/  ISETP.GE.AND.EX P4, PT, R63, UR5, PT, P4 ;  /* 0x000000053f007c0c */ /* 0x000fe4000bf86340 */
[----:B------:R-:W-:Y:S02]  /*1040*/  @!P5 LEA.HI.X R51, R36, R51, R24, 0x1, P6 ;  /* 0x000000332433d211 */ /* 0x000fe400030f0c18 */
[----:B------:R-:W-:Y:S01]  /*1050*/  ISETP.GE.U32.AND P6, PT, R15, UR4, PT ;  /* 0x000000040f007c0c */ /* 0x000fe2000bfc6070 */
[----:B------:R-:W0:Y:S01]  /*1060*/  @!P1 LDC.64 R36, c[0x0][0x390] ;  /* 0x0000e400ff249b82 */ /* 0x000e220000000a00 */
[----:B------:R-:W-:Y:S01]  /*1070*/  @!P3 IMAD R26, R57, R44, RZ ;  /* 0x0000002c391ab224 */ /* 0x000fe200078e02ff */
[----:B------:R-:W-:-:S02]  /*1080*/  @!P3 MOV R38, R102 ;  /* 0x000000660026b202 */ /* 0x000fc40000000f00 */
[----:B------:R-:W-:Y:S02]  /*1090*/  @!P3 MOV R39, R105 ;  /* 0x000000690027b202 */ /* 0x000fe40000000f00 */
[----:B------:R-:W-:Y:S01]  /*10a0*/  ISETP.GE.AND.EX P6, PT, R65, UR5, PT, P6 ;  /* 0x0000000541007c0c */ /* 0x000fe2000bfc6360 */
[C---:B------:R-:W-:Y:S01]  /*10b0*/  @!P3 IMAD R53, R11.reuse, R45, R26 ;  /* 0x0000002d0b35b224 */ /* 0x040fe200078e021a */
[----:B------:R-:W-:Y:S01]  /*10c0*/  MOV R91, RZ ;  /* 0x000000ff005b7202 */ /* 0x000fe20000000f00 */
[----:B------:R-:W-:Y:S01]  /*10d0*/  @!P3 IMAD.WIDE.U32 R44, R11, R44, R38 ;  /* 0x0000002c0b2cb225 */ /* 0x000fe200078e0026 */
[----:B------:R-:W2:Y:S04]  /*10e0*/  @!P4 LDC.64 R40, c[0x0][0x3e0] ;  /* 0x0000f800ff28cb82 */ /* 0x000ea80000000a00 */
[----:B------:R3:W5:Y:S01]  /*10f0*/  @!P5 LDG.E R91, desc[UR6][R50.64] ;  /* 0x00000006325bd981 */ /* 0x000762000c1e1900 */
[----:B------:R-:W-:-:S02]  /*1100*/  @!P3 IADD3 R24, PT, PT, R45, R53, RZ ;  /* 0x000000352d18b210 */ /* 0x000fc40007ffe0ff */
[C---:B-1----:R-:W-:Y:S01]  /*1110*/  @!P3 LEA R46, P5, R44.reuse, R46, 0x1 ;  /* 0x0000002e2c2eb211 */ /* 0x042fe200078a08ff */
[----:B------:R-:W1:Y:S01]  /*1120*/  @!P2 LDC.64 R38, c[0x0][0x390] ;  /* 0x0000e400ff26ab82 */ /* 0x000e620000000a00 */
[----:B---3--:R-:W-:Y:S02]  /*1130*/  @!P1 IMAD R26, R59, R48, RZ ;  /* 0x000000303b1a9224 */ /* 0x008fe400078e02ff */
[----:B------:R-:W-:Y:S02]  /*1140*/  @!P3 LEA.HI.X R47, R44, R47, R24, 0x1, P5 ;  /* 0x0000002f2c2fb211 */ /* 0x000fe400028f0c18 */
[----:B------:R-:W-:Y:S02]  /*1150*/  @!P1 MOV R50, R102 ;  /* 0x0000006600329202 */ /* 0x000fe40000000f00 */
[----:B------:R-:W-:Y:S01]  /*1160*/  @!P1 MOV R51, R105 ;  /* 0x0000006900339202 */ /* 0x000fe20000000f00 */
[----:B------:R-:W3:Y:S01]  /*1170*/  @!P6 LDC.64 R44, c[0x0][0x3e0] ;  /* 0x0000f800ff2ceb82 */ /* 0x000ee20000000a00 */
[----:B----4-:R-:W-:-:S02]  /*1180*/  @!P2 IMAD R24, R61, R42, RZ ;  /* 0x0000002a3d18a224 */ /* 0x010fc400078e02ff */
[C---:B------:R-:W-:Y:S02]  /*1190*/  @!P1 IMAD R55, R12.reuse, R49, R26 ;  /* 0x000000310c379224 */ /* 0x040fe400078e021a */
[----:B------:R-:W-:-:S03]  /*11a0*/  @!P1 IMAD.WIDE.U32 R50, R12, R48, R50 ;  /* 0x000000300c329225 */ /* 0x000fc600078e0032 */
[----:B------:R-:W4:Y:S01]  /*11b0*/  @!P4 LDC.64 R48, c[0x0][0x390] ;  /* 0x0000e400ff30cb82 */ /* 0x000f220000000a00 */
[----:B------:R-:W-:Y:S01]  /*11c0*/  @!P2 IMAD R67, R13, R43, R24 ;  /* 0x0000002b0d43a224 */ /* 0x000fe200078e0218 */
[----:B------:R-:W-:Y:S02]  /*11d0*/  @!P1 IADD3 R24, PT, PT, R51, R55, RZ ;  /* 0x0000003733189210 */ /* 0x000fe40007ffe0ff */
[C---:B0-----:R-:W-:Y:S02]  /*11e0*/  @!P1 LEA R36, P5, R50.reuse, R36, 0x1 ;  /* 0x0000002432249211 */ /* 0x041fe400078a08ff */
[----:B------:R-:W-:Y:S02]  /*11f0*/  @!P2 MOV R52, R102 ;  /* 0x000000660034a202 */ /* 0x000fe40000000f00 */
[----:B------:R-:W-:Y:S02]  /*1200*/  @!P2 MOV R53, R105 ;  /* 0x000000690035a202 */ /* 0x000fe40000000f00 */
[----:B------:R-:W-:-:S02]  /*1210*/  @!P1 LEA.HI.X R37, R50, R37, R24, 0x1, P5 ;  /* 0x0000002532259211 */ /* 0x000fc400028f0c18 */
[----:B------:R-:W0:Y:S01]  /*1220*/  @!P6 LDC.64 R50, c[0x0][0x390] ;  /* 0x0000e400ff32eb82 */ /* 0x000e220000000a00 */
[----:B------:R-:W-:Y:S02]  /*1230*/  MOV R93, RZ ;  /* 0x000000ff005d7202 */ /* 0x000fe40000000f00 */
[----:B------:R-:W-:Y:S01]  /*1240*/  MOV R95, RZ ;  /* 0x000000ff005f7202 */ /* 0x000fe20000000f00 */
[----:B------:R-:W-:-:S03]  /*1250*/  @!P2 IMAD.WIDE.U32 R42, R13, R42, R52 ;  /* 0x0000002a0d2aa225 */ /* 0x000fc600078e0034 */
[----:B------:R-:W5:Y:S01]  /*1260*/  @!P3 LDG.E R93, desc[UR6][R46.64] ;  /* 0x000000062e5db981 */ /* 0x000f62000c1e1900 */
[----:B--2---:R-:W-:Y:S01]  /*1270*/  @!P4 IMAD R26, R63, R40, RZ ;  /* 0x000000283f1ac224 */ /* 0x004fe200078e02ff */
[----:B------:R-:W-:Y:S02]  /*1280*/  @!P2 IADD3 R24, PT, PT, R43, R67, RZ ;  /* 0x000000432b18a210 */ /* 0x000fe40007ffe0ff */
[----:B------:R2:W5:Y:S01]  /*1290*/  @!P1 LDG.E R95, desc[UR6][R36.64] ;  /* 0x00000006245f9981 */ /* 0x000562000c1e1900 */
[----:B-1----:R-:W-:Y:S01]  /*12a0*/  @!P2 LEA R38, P3, R42, R38, 0x1 ;  /* 0x000000262a26a211 */ /* 0x002fe200078608ff */
[----:B------:R-:W-:-:S03]  /*12b0*/  @!P4 IMAD R43, R14, R41, R26 ;  /* 0x000000290e2bc224 */ /* 0x000fc600078e021a */
[----:B------:R-:W-:Y:S02]  /*12c0*/  @!P2 LEA.HI.X R39, R42, R39, R24, 0x1, P3 ;  /* 0x000000272a27a211 */ /* 0x000fe400018f0c18 */
[----:B--2---:R-:W-:Y:S02]  /*12d0*/  @!P4 MOV R36, R102 ;  /* 0x000000660024c202 */ /* 0x004fe40000000f00 */
[-C--:B------:R-:W-:Y:S01]  /*12e0*/  @!P4 MOV R37, R105.reuse ;  /* 0x000000690025c202 */ /* 0x080fe20000000f00 */
[----:B---3--:R-:W-:Y:S01]  /*12f0*/  @!P6 IMAD R24, R65, R44, RZ ;  /* 0x0000002c4118e224 */ /* 0x008fe200078e02ff */
[----:B------:R-:W-:Y:S01]  /*1300*/  MOV R97, RZ ;  /* 0x000000ff00617202 */ /* 0x000fe20000000f00 */
[----:B------:R-:W-:Y:S01]  /*1310*/  @!P4 IMAD.WIDE.U32 R40, R14, R40, R36 ;  /* 0x000000280e28c225 */ /* 0x000fe200078e0024 */
[----:B------:R-:W-:Y:S02]  /*1320*/  @!P6 MOV R36, R102 ;  /* 0x000000660024e202 */ /* 0x000fe40000000f00 */
[----:B------:R-:W-:Y:S01]  /*1330*/  @!P6 MOV R37, R105 ;  /* 0x000000690025e202 */ /* 0x000fe20000000f00 */
[----:B------:R-:W-:Y:S01]  /*1340*/  @!P6 IMAD R45, R15, R45, R24 ;  /* 0x0000002d0f2de224 */ /* 0x000fe200078e0218 */
[----:B------:R-:W-:Y:S01]  /*1350*/  @!P4 IADD3 R24, PT, PT, R41, R43, RZ ;  /* 0x0000002b2918c210 */ /* 0x000fe20007ffe0ff */
[----:B------:R1:W2:Y:S01]  /*1360*/  @!P2 LDG.E R97, desc[UR6][R38.64] ;  /* 0x000000062661a981 */ /* 0x0002a2000c1e1900 */
[----:B----4-:R-:W-:Y:S01]  /*1370*/  @!P4 LEA R48, P1, R40, R48, 0x1 ;  /* 0x000000302830c211 */ /* 0x010fe200078208ff */
[----:B------:R-:W-:Y:S01]  /*1380*/  @!P6 IMAD.WIDE.U32 R36, R15, R44, R36 ;  /* 0x0000002c0f24e225 */ /* 0x000fe200078e0024 */
[----:B------:R-:W-:-:S02]  /*1390*/  MOV R66, RZ ;  /* 0x000000ff00427202 */ /* 0x000fc40000000f00 */
[----:B------:R-:W-:Y:S02]  /*13a0*/  @!P4 LEA.HI.X R49, R40, R49, R24, 0x1, P1 ;  /* 0x000000312831c211 */ /* 0x000fe400008f0c18 */
[----:B------:R-:W-:Y:S02]  /*13b0*/  @!P6 IADD3 R24, PT, PT, R37, R45, RZ ;  /* 0x0000002d2518e210 */ /* 0x000fe40007ffe0ff */
[C---:B0-----:R-:W-:Y:S01]  /*13c0*/  @!P6 LEA R50, P1, R36.reuse, R50, 0x1 ;  /* 0x000000322432e211 */ /* 0x041fe200078208ff */
[----:B------:R-:W3:Y:S01]  /*13d0*/  @!P4 LDG.E R66, desc[UR6][R48.64] ;  /* 0x000000063042c981 */ /* 0x000ee2000c1e1900 */
        /* <DEDUP_REMOVED lines=14> */
[C---:B-1----:R-:W-:Y:S01]  /*14c0*/  FADD.FTZ R39, R20.reuse, R69 ;  /* 0x0000004514277221 */ /* 0x042fe20000010000 */
        /* <DEDUP_REMOVED lines=45> */
[----:B------:R-:W-:-:S04]  /*17a0*/  FADD.FTZ R37, R37, R38 ;  /* 0x0000002625257221 */ /* 0x000fc80000010000 */
[----:B------:R-:W-:Y:S01]  /*17b0*/  FADD.FTZ R38, R81, R32 ;  /* 0x0000002051267221 */ /* 0x000fe20000010000 */
[C---:B------:R-:W-:Y:S01]  /*17c0*/  PRMT R34, R83.reuse, 0x7632, R34 ;  /* 0x0000763253227816 */ /* 0x040fe20000000022 */
[----:B------:R-:W-:Y:S01]  /*17d0*/  FMUL.FTZ R40, R32, R32 ;  /* 0x0000002020287220 */ /* 0x000fe20000410000 */
[----:B------:R-:W-:Y:S02]  /*17e0*/  SHF.L.U32 R83, R83, 0x10, RZ ;  /* 0x0000001053537819 */ /* 0x000fe400000006ff */
[----:B------:R-:W-:Y:S01]  /*17f0*/  SHF.L.U32 R34, R34, 0x10, RZ ;  /* 0x0000001022227819 */ /* 0x000fe200000006ff */
[----:B------:R-:W-:Y:S01]  /*1800*/  FADD.FTZ R36, R36, R39 ;  /* 0x0000002724247221 */ /* 0x000fe20000010000 */
[----:B------:R-:W-:Y:S01]  /*1810*/  FADD.FTZ R37, R37, R38 ;  /* 0x0000002625257221 */ /* 0x000fe20000010000 */
[----:B------:R-:W-:Y:S02]  /*1820*/  FFMA.FTZ R39, R81, R81, R40 ;  /* 0x0000005151277223 */ /* 0x000fe40000010028 */
[----:B------:R-:W-:Y:S01]  /*1830*/  FADD.FTZ R38, R83, R34 ;  /* 0x0000002253267221 */ /* 0x000fe20000010000 */
[----:B------:R-:W-:Y:S01]  /*1840*/  FMUL.FTZ R40, R34, R34 ;  /* 0x0000002222287220 */ /* 0x000fe20000410000 */
[----:B------:R-:W-:Y:S01]  /*1850*/  FADD.FTZ R36, R36, R39 ;  /* 0x0000002724247221 */ /* 0x000fe20000010000 */
[----:B------:R-:W-:-:S02]  /*1860*/  PRMT R56, R89, 0x7632, R56 ;  /* 0x0000763259387816 */ /* 0x000fc40000000038 */
[----:B------:R-:W-:Y:S02]  /*1870*/  SHF.L.U32 R89, R89, 0x10, RZ ;  /* 0x0000001059597819 */ /* 0x000fe400000006ff */
[----:B------:R-:W-:Y:S01]  /*1880*/  SHF.L.U32 R56, R56, 0x10, RZ ;  /* 0x0000001038387819 */ /* 0x000fe200000006ff */
[----:B------:R-:W-:Y:S01]  /*1890*/  FADD.FTZ R37, R37, R38 ;  /* 0x0000002625257221 */ /* 0x000fe20000010000 */
[----:B------:R-:W-:-:S03]  /*18a0*/  FFMA.FTZ R39, R83, R83, R40 ;  /* 0x0000005353277223 */ /* 0x000fc60000010028 */
[----:B------:R-:W-:Y:S01]  /*18b0*/  FADD.FTZ R38, R89, R56 ;  /* 0x0000003859267221 */ /* 0x000fe20000010000 */
[----:B------:R-:W-:Y:S01]  /*18c0*/  FMUL.FTZ R40, R56, R56 ;  /* 0x0000003838287220 */ /* 0x000fe20000410000 */
[----:B------:R-:W-:Y:S02]  /*18d0*/  FADD.FTZ R36, R36, R39 ;  /* 0x0000002724247221 */ /* 0x000fe40000010000 */
[----:B------:R-:W-:Y:S01]  /*18e0*/  FADD.FTZ R37, R37, R38 ;  /* 0x0000002625257221 */ /* 0x000fe20000010000 */
[----:B------:R-:W-:Y:S01]  /*18f0*/  FFMA.FTZ R39, R89, R89, R40 ;  /* 0x0000005959277223 */ /* 0x000fe20000010028 */
[C---:B------:R-:W-:Y:S02]  /*1900*/  PRMT R58, R91.reuse, 0x7632, R58 ;  /* 0x000076325b3a7816 */ /* 0x040fe4000000003a */
[----:B------:R-:W-:Y:S02]  /*1910*/  SHF.L.U32 R91, R91, 0x10, RZ ;  /* 0x000000105b5b7819 */ /* 0x000fe400000006ff */
[----:B------:R-:W-:Y:S01]  /*1920*/  SHF.L.U32 R58, R58, 0x10, RZ ;  /* 0x000000103a3a7819 */ /* 0x000fe200000006ff */
[----:B------:R-:W-:-:S04]  /*1930*/  FADD.FTZ R36, R36, R39 ;  /* 0x0000002724247221 */ /* 0x000fc80000010000 */
[----:B------:R-:W-:Y:S01]  /*1940*/  FADD.FTZ R38, R91, R58 ;  /* 0x0000003a5b267221 */ /* 0x000fe20000010000 */
[----:B------:R-:W-:-:S03]  /*1950*/  FMUL.FTZ R40, R58, R58 ;  /* 0x0000003a3a287220 */ /* 0x000fc60000410000 */
[----:B------:R-:W-:Y:S01]  /*1960*/  FADD.FTZ R37, R37, R38 ;  /* 0x0000002625257221 */ /* 0x000fe20000010000 */
[----:B------:R-:W-:-:S04]  /*1970*/  FFMA.FTZ R39, R91, R91, R40 ;  /* 0x0000005b5b277223 */ /* 0x000fc80000010028 */
[----:B------:R-:W-:Y:S01]  /*1980*/  FADD.FTZ R36, R36, R39 ;  /* 0x0000002724247221 */ /* 0x000fe20000010000 */
[C---:B------:R-:W-:Y:S02]  /*1990*/  PRMT R60, R93.reuse, 0x7632, R60 ;  /* 0x000076325d3c7816 */ /* 0x040fe4000000003c */
[----:B------:R-:W-:Y:S02]  /*19a0*/  SHF.L.U32 R93, R93, 0x10, RZ ;  /* 0x000000105d5d7819 */ /* 0x000fe400000006ff */
[----:B------:R-:W-:Y:S02]  /*19b0*/  SHF.L.U32 R60, R60, 0x10, RZ ;  /* 0x000000103c3c7819 */ /* 0x000fe400000006ff */
[C---:B------:R-:W-:Y:S02]  /*19c0*/  PRMT R62, R95.reuse, 0x7632, R62 ;  /* 0x000076325f3e7816 */ /* 0x040fe4000000003e */
[----:B------:R-:W-:Y:S01]  /*19d0*/  SHF.L.U32 R95, R95, 0x10, RZ ;  /* 0x000000105f5f7819 */ /* 0x000fe200000006ff */
[----:B------:R-:W-:Y:S01]  /*19e0*/  FADD.FTZ R38, R93, R60 ;  /* 0x0000003c5d267221 */ /* 0x000fe20000010000 */
[----:B------:R-:W-:Y:S01]  /*19f0*/  SHF.L.U32 R62, R62, 0x10, RZ ;  /* 0x000000103e3e7819 */ /* 0x000fe200000006ff */
[----:B------:R-:W-:-:S02]  /*1a00*/  FMUL.FTZ R40, R60, R60 ;  /* 0x0000003c3c287220 */ /* 0x000fc40000410000 */
[----:B------:R-:W-:Y:S02]  /*1a10*/  FADD.FTZ R37, R37, R38 ;  /* 0x0000002625257221 */ /* 0x000fe40000010000 */
[----:B------:R-:W-:Y:S01]  /*1a20*/  FFMA.FTZ R39, R93, R93, R40 ;  /* 0x0000005d5d277223 */ /* 0x000fe20000010028 */
[----:B------:R-:W-:Y:S01]  /*1a30*/  FADD.FTZ R38, R95, R62 ;  /* 0x0000003e5f267221 */ /* 0x000fe20000010000 */
[----:B------:R-:W-:Y:S02]  /*1a40*/  FMUL.FTZ R40, R62, R62 ;  /* 0x0000003e3e287220 */ /* 0x000fe40000410000 */
[----:B------:R-:W-:Y:S01]  /*1a50*/  FADD.FTZ R36, R36, R39 ;  /* 0x0000002724247221 */ /* 0x000fe20000010000 */
[C---:B--2---:R-:W-:Y:S02]  /*1a60*/  PRMT R64, R97.reuse, 0x7632, R64 ;  /* 0x0000763261407816 */ /* 0x044fe40000000040 */
[----:B------:R-:W-:Y:S02]  /*1a70*/  SHF.L.U32 R97, R97, 0x10, RZ ;  /* 0x0000001061617819 */ /* 0x000fe400000006ff */
[----:B------:R-:W-:Y:S01]  /*1a80*/  SHF.L.U32 R64, R64, 0x10, RZ ;  /* 0x0000001040407819 */ /* 0x000fe200000006ff */
[----:B------:R-:W-:Y:S01]  /*1a90*/  FADD.FTZ R37, R37, R38 ;  /* 0x0000002625257221 */ /* 0x000fe20000010000 */
[----:B------:R-:W-:Y:S01]  /*1aa0*/  FFMA.FTZ R39, R95, R95, R40 ;  /* 0x0000005f5f277223 */ /* 0x000fe20000010028 */
[----:B---3--:R-:W-:-:S02]  /*1ab0*/  PRMT R99, R66, 0x7632, R99 ;  /* 0x0000763242637816 */ /* 0x008fc40000000063 */
[----:B------:R-:W-:Y:S01]  /*1ac0*/  FADD.FTZ R38, R97, R64 ;  /* 0x0000004061267221 */ /* 0x000fe20000010000 */
[----:B------:R-:W-:Y:S01]  /*1ad0*/  SHF.L.U32 R66, R66, 0x10, RZ ;  /* 0x0000001042427819 */ /* 0x000fe200000006ff */
[----:B------:R-:W-:Y:S01]  /*1ae0*/  FMUL.FTZ R40, R64, R64 ;  /* 0x0000004040287220 */ /* 0x000fe20000410000 */
[----:B------:R-:W-:Y:S01]  /*1af0*/  SHF.L.U32 R99, R99, 0x10, RZ ;  /* 0x0000001063637819 */ /* 0x000fe200000006ff */
[----:B------:R-:W-:Y:S01]  /*1b00*/  FADD.FTZ R36, R36, R39 ;  /* 0x0000002724247221 */ /* 0x000fe20000010000 */
[----:B------:R-:W-:Y:S01]  /*1b10*/  FADD.FTZ R37, R37, R38 ;  /* 0x0000002625257221 */ /* 0x000fe20000010000 */
[----:B----4-:R-:W-:Y:S01]  /*1b20*/  PRMT R68, R101, 0x7632, R68 ;  /* 0x0000763265447816 */ /* 0x010fe20000000044 */
[----:B------:R-:W-:Y:S01]  /*1b30*/  FFMA.FTZ R39, R97, R97, R40 ;  /* 0x0000006161277223 */ /* 0x000fe20000010028 */
[----:B------:R-:W-:Y:S01]  /*1b40*/  FADD.FTZ R38, R66, R99 ;  /* 0x0000006342267221 */ /* 0x000fe20000010000 */
[----:B------:R-:W-:Y:S01]  /*1b50*/  FMUL.FTZ R41, R99, R99 ;  /* 0x0000006363297220 */ /* 0x000fe20000410000 */
[----:B------:R-:W-:Y:S01]  /*1b60*/  SHF.L.U32 R68, R68, 0x10, RZ ;  /* 0x0000001044447819 */ /* 0x000fe200000006ff */
[----:B------:R-:W-:Y:S01]  /*1b70*/  FADD.FTZ R39, R36, R39 ;  /* 0x0000002724277221 */ /* 0x000fe20000010000 */
[----:B------:R-:W-:Y:S01]  /*1b80*/  SHF.L.U32 R101, R101, 0x10, RZ ;  /* 0x0000001065657819 */ /* 0x000fe200000006ff */
[----:B------:R-:W-:Y:S01]  /*1b90*/  FADD.FTZ R37, R37, R38 ;  /* 0x0000002625257221 */ /* 0x000fe20000010000 */
[----:B------:R-:W-:Y:S01]  /*1ba0*/  LOP3.LUT R36, R9, 0x3e0, RZ, 0xc0, !PT ;  /* 0x000003e009247812 */ /* 0x000fe200078ec0ff */
[----:B------:R-:W-:Y:S01]  /*1bb0*/  FFMA.FTZ R38, R66, R66, R41 ;  /* 0x0000004242267223 */ /* 0x000fe20000010029 */
[----:B------:R-:W-:Y:S01]  /*1bc0*/  FMUL.FTZ R42, R68, R68 ;  /* 0x00000044442a7220 */ /* 0x000fe20000410000 */
[----:B------:R-:W-:Y:S01]  /*1bd0*/  FADD.FTZ R40, R101, R68 ;  /* 0x0000004465287221 */ /* 0x000fe20000010000 */
[C---:B------:R-:W-:Y:S01]  /*1be0*/  ISETP.GT.U32.AND P1, PT, R36.reuse, 0x168, PT ;  /* 0x000001682400780c */ /* 0x040fe20003f24070 */
        /* <DEDUP_REMOVED lines=83> */
.L_x_2085:
[----:B------:R-:W-:Y:S05]  /*2120*/  BSYNC.RECONVERGENT B0 ;  /* 0x0000000000007941 */ /* 0x000fea0003800200 */
.L_x_2084:
        /* <DEDUP_REMOVED lines=10> */
[----:B------:R-:W-:Y:S02]  /*21d0*/  LOP3.LUT P1, R40, R4, 0x2, RZ, 0xc0, !PT ;  /* 0x0000000204287812 */ /* 0x000fe4000782c0ff */
[----:B------:R-:W-:Y:S01]  /*21e0*/  IADD3 R41, PT, PT, R39, R8, RZ ;  /* 0x0000000827297210 */ /* 0x000fe20007ffe0ff */
[----:B------:R-:W-:Y:S01]  /*21f0*/  IMAD R39, R6, R7, R8 ;  /* 0x0000000706277224 */ /* 0x000fe200078e0208 */
[----:B------:R-:W-:-:S03]  /*2200*/  SEL R43, R0, RZ, !P1 ;  /* 0x000000ff002b7207 */ /* 0x000fc60004800000 */
[----:B------:R-:W-:Y:S01]  /*2210*/  IMAD.WIDE.U32 R38, R39, 0x8, R46 ;  /* 0x0000000827267825 */ /* 0x000fe200078e002e */
[----:B------:R-:W-:-:S04]  /*2220*/  ISETP.NE.AND P1, PT, R43, -0x1, PT ;  /* 0xffffffff2b00780c */ /* 0x000fc80003f25270 */
        /* <DEDUP_REMOVED lines=9> */
.L_x_2088:
[----:B-1----:R-:W2:Y:S04]  /*22c0*/  LDG.E.STRONG.GPU R38, desc[UR6][R36.64] ;  /* 0x0000000624267981 */ /* 0x002ea8000c1ef900 */
[----:B--2---:R-:W-:Y:S01]  /*22d0*/  CCTL.IVALL ;  /* 0x00000000ff00798f */ /* 0x004fe20002000000 */
[----:B------:R-:W-:Y:S05]  /*22e0*/  YIELD ;  /* 0x0000000000007946 */ /* 0x000fea0003800000 */
[----:B------:R-:W-:-:S13]  /*22f0*/  ISETP.NE.AND P1, PT, R38, R43, PT ;  /* 0x0000002b2600720c */ /* 0x000fda0003f25270 */
[----:B------:R-:W-:Y:S05]  /*2300*/  @P1 BRA `(.L_x_2088) ;  /* 0xfffffffc00ec1947 */ /* 0x000fea000383ffff */
.L_x_2087:
        /* <DEDUP_REMOVED lines=15> */
.L_x_2090:
        /* <DEDUP_REMOVED lines=60> */
.L_x_2089:
        /* <DEDUP_REMOVED lines=35> */
.L_x_2091:
        /* <DEDUP_REMOVED lines=18> */
.L_x_2092:
        /* <DEDUP_REMOVED lines=9> */
.L_x_2093:
[----:B------:R-:W-:Y:S05]  /*2ba0*/  BSYNC.RECONVERGENT B0 ;  /* 0x0000000000007941 */ /* 0x000fea0003800200 */
.L_x_2086:
[----:B------:R-:W0:Y:S01]  /*2bb0*/  S2UR UR5, SR_CgaCtaId ;  /* 0x00000000000579c3 */ /* 0x000e220000008800 */
[----:B------:R-:W2:Y:S01]  /*2bc0*/  LDCU UR8, c[0x0][0x414] ;  /* 0x00008280ff0877ac */ /* 0x000ea20008000800 */
[----:B------:R-:W-:Y:S01]  /*2bd0*/  LOP3.LUT R45, R16, 0xffff, RZ, 0xc0, !PT ;  /* 0x0000ffff102d7812 */ /* 0x000fe200078ec0ff */
[----:B------:R-:W-:-:S03]  /*2be0*/  UMOV UR4, 0x400 ;  /* 0x0000040000047882 */ /* 0x000fc60000000000 */
[----:B------:R-:W-:Y:S02]  /*2bf0*/  IADD3 R45, PT, PT, R94, R45, RZ ;  /* 0x0000002d5e2d7210 */ /* 0x000fe40007ffe0ff */
[----:B-1----:R-:W1:Y:S08]  /*2c00*/  @P0 LDC.64 R36, c[0x0][0x388] ;  /* 0x0000e200ff240b82 */ /* 0x002e700000000a00 */
[----:B------:R-:W3:Y:S01]  /*2c10*/  LDC.64 R40, c[0x0][0x398] ;  /* 0x0000e600ff287b82 */ /* 0x000ee20000000a00 */
[----:B0-----:R-:W-:-:S07]  /*2c20*/  ULEA UR4, UR5, UR4, 0x18 ;  /* 0x0000000405047291 */ /* 0x001fce000f8ec0ff */
[----:B------:R-:W0:Y:S01]  /*2c30*/  LDC.64 R38, c[0x0][0x3a0] ;  /* 0x0000e800ff267b82 */ /* 0x000e220000000a00 */
[----:B-1----:R-:W-:-:S04]  /*2c40*/  @P0 IMAD.WIDE R42, R2, 0x8, R36 ;  /* 0x00000008022a0825 */ /* 0x002fc800078e0224 */
[----:B--2---:R-:W-:Y:S01]  /*2c50*/  @P0 FMUL.FTZ R36, R84, UR8 ;  /* 0x0000000854240c20 */ /* 0x004fe20008410000 */
[----:B------:R-:W-:Y:S01]  /*2c60*/  @P0 FMUL.FTZ R37, R85, UR8 ;  /* 0x0000000855250c20 */ /* 0x000fe20008410000 */
[----:B------:R-:W-:Y:S04]  /*2c70*/  @!P2 STS.64 [UR4+0x80], R84 ;  /* 0x00008054ff00a988 */ /* 0x000fe80008000a04 */
[----:B------:R-:W-:Y:S01]  /*2c80*/  @P0 STG.E.64 desc[UR6][R42.64], R36 ;  /* 0x000000242a000986 */ /* 0x000fe2000c101b06 */
[C---:B---3--:R-:W-:Y:S01]  /*2c90*/  IMAD.WIDE R40, R45.reuse, 0x2, R40 ;  /* 0x000000022d287825 */ /* 0x048fe200078e0228 */
[----:B------:R-:W-:Y:S03]  /*2ca0*/  BAR.SYNC.DEFER_BLOCKING 0x0 ;  /* 0x0000000000007b1d */ /* 0x000fe60000010000 */
[----:B0-----:R-:W-:-:S03]  /*2cb0*/  IMAD.WIDE R44, R45, 0x2, R38 ;  /* 0x000000022d2c7825 */ /* 0x001fc600078e0226 */
[----:B------:R-:W2:Y:S04]  /*2cc0*/  LDG.E.U16 R47, desc[UR6][R40.64] ;  /* 0x00000006282f7981 */ /* 0x000ea8000c1e1500 */
[----:B------:R0:W3:Y:S04]  /*2cd0*/  LDG.E.U16 R48, desc[UR6][R40.64+0x2] ;  /* 0x0000020628307981 */ /* 0x0000e8000c1e1500 */
[----:B------:R-:W4:Y:S04]  /*2ce0*/  LDG.E.U16 R49, desc[UR6][R44.64] ;  /* 0x000000062c317981 */ /* 0x000f28000c1e1500 */
[----:B------:R4:W5:Y:S01]  /*2cf0*/  LDG.E.U16 R50, desc[UR6][R44.64+0x2] ;  /* 0x000002062c327981 */ /* 0x000962000c1e1500 */
[----:B------:R-:W-:Y:S01]  /*2d00*/  BSSY.RECONVERGENT B0, `(.L_x_2094) ;  /* 0x000038e000007945 */ /* 0x000fe20003800200 */
[----:B0-----:R-:W-:-:S02]  /*2d10*/  HFMA2 R40, -RZ, RZ, 1.875, 0 ;  /* 0x3f800000ff287431 */ /* 0x001fc400000001ff */
[----:B------:R-:W0:Y:S01]  /*2d20*/  LDS.64 R38, [UR4+0x80] ;  /* 0x00008004ff267984 */ /* 0x000e220008000a00 */
[----:B------:R-:W1:Y:S02]  /*2d30*/  LDCU.U8 UR4, c[0x0][0x3fc] ;  /* 0x00007f80ff0477ac */ /* 0x000e640008000000 */
[----:B-1----:R-:W-:Y:S01]  /*2d40*/  UISETP.NE.AND UP0, UPT, UR4, URZ, UPT ;  /* 0x000000ff0400728c */ /* 0x002fe2000bf05270 */
[----:B0-----:R-:W-:-:S04]  /*2d50*/  FMUL.FTZ R46, R38, UR8 ;  /* 0x00000008262e7c20 */ /* 0x001fc80008410000 */
[----:B------:R-:W-:-:S04]  /*2d60*/  FMUL.FTZ R38, R46, R46 ;  /* 0x0000002e2e267220 */ /* 0x000fc80000410000 */
[----:B------:R-:W-:-:S05]  /*2d70*/  FFMA.FTZ R38, R39, UR8, -R38 ;  /* 0x0000000827267c23 */ /* 0x000fca0008010826 */
[----:B------:R-:W-:-:S13]  /*2d80*/  FSETP.GTU.FTZ.AND P1, PT, R38, RZ, PT ;  /* 0x000000ff2600720b */ /* 0x000fda0003f3c000 */
[----:B------:R-:W0:Y:S02]  /*2d90*/  @P1 LDC R37, c[0x0][0x3a8] ;  /* 0x0000ea00ff251b82 */ /* 0x000e240000000800 */
[----:B0-----:R-:W-:-:S04]  /*2da0*/  @P1 FADD.FTZ R38, R38, R37 ;  /* 0x0000002526261221 */ /* 0x001fc80000010000 */
[----:B------:R0:W1:Y:S01]  /*2db0*/  @P1 MUFU.RSQ R40, R38 ;  /* 0x0000002600281308 */ /* 0x0000620000001400 */
[----:B--2---:R-:W-:Y:S02]  /*2dc0*/  SHF.L.U32 R41, R47, 0x10, RZ ;  /* 0x000000102f297819 */ /* 0x004fe400000006ff */
[----:B---3--:R-:W-:Y:S02]  /*2dd0*/  SHF.L.U32 R42, R48, 0x10, RZ ;  /* 0x00000010302a7819 */ /* 0x008fe400000006ff */
[----:B----4-:R-:W-:Y:S02]  /*2de0*/  SHF.L.U32 R44, R49, 0x10, RZ ;  /* 0x00000010312c7819 */ /* 0x010fe400000006ff */
[----:B-----5:R-:W-:Y:S01]  /*2df0*/  SHF.L.U32 R43, R50, 0x10, RZ ;  /* 0x00000010322b7819 */ /* 0x020fe200000006ff */
        /* <DEDUP_REMOVED lines=28> */
.L_x_2097:
[----:B------:R-:W-:Y:S05]  /*2fc0*/  BSYNC.RECONVERGENT B1 ;  /* 0x0000000000017941 */ /* 0x000fea0003800200 */
.L_x_2096:
        /* <DEDUP_REMOVED lines=20> */
.L_x_2099:
[----:B------:R-:W-:Y:S05]  /*3110*/  BSYNC.RECONVERGENT B1 ;  /* 0x0000000000017941 */ /* 0x000fea0003800200 */
.L_x_2098:
        /* <DEDUP_REMOVED lines=28> */
.L_x_2101:
[----:B------:R-:W-:Y:S05]  /*32e0*/  BSYNC.RECONVERGENT B1 ;  /* 0x0000000000017941 */ /* 0x000fea0003800200 */
.L_x_2100:
        /* <DEDUP_REMOVED lines=20> */
.L_x_2103:
[----:B------:R-:W-:Y:S05]  /*3430*/  BSYNC.RECONVERGENT B1 ;  /* 0x0000000000017941 */ /* 0x000fea0003800200 */
.L_x_2102:
        /* <DEDUP_REMOVED lines=20> */
.L_x_2105:
[----:B------:R-:W-:Y:S05]  /*3580*/  BSYNC.RECONVERGENT B1 ;  /* 0x0000000000017941 */ /* 0x000fea0003800200 */
.L_x_2104:
        /* <DEDUP_REMOVED lines=20> */
.L_x_2107:
[----:B------:R-:W-:Y:S05]  /*36d0*/  BSYNC.RECONVERGENT B1 ;  /* 0x0000000000017941 */ /* 0x000fea0003800200 */
.L_x_2106:
        /* <DEDUP_REMOVED lines=28> */
.L_x_2109:
[----:B------:R-:W-:Y:S05]  /*38a0*/  BSYNC.RECONVERGENT B1 ;  /* 0x0000000000017941 */ /* 0x000fea0003800200 */
.L_x_2108:
        /* <DEDUP_REMOVED lines=20> */
.L_x_2111:
[----:B------:R-:W-:Y:S05]  /*39f0*/  BSYNC.RECONVERGENT B1 ;  /* 0x0000000000017941 */ /* 0x000fea0003800200 */
.L_x_2110:
        /* <DEDUP_REMOVED lines=20> */
.L_x_2113:
[----:B------:R-:W-:Y:S05]  /*3b40*/  BSYNC.RECONVERGENT B1 ;  /* 0x0000000000017941 */ /* 0x000fea0003800200 */
.L_x_2112:
        /* <DEDUP_REMOVED lines=20> */
.L_x_2115:
[----:B------:R-:W-:Y:S05]  /*3c90*/  BSYNC.RECONVERGENT B1 ;  /* 0x0000000000017941 */ /* 0x000fea0003800200 */
.L_x_2114:
        /* <DEDUP_REMOVED lines=30> */
.L_x_2117:
[----:B------:R-:W-:Y:S05]  /*3e80*/  BSYNC.RECONVERGENT B1 ;  /* 0x0000000000017941 */ /* 0x000fea0003800200 */
.L_x_2116:
        /* <DEDUP_REMOVED lines=20> */
.L_x_2119:
[----:B------:R-:W-:Y:S05]  /*3fd0*/  BSYNC.RECONVERGENT B1 ;  /* 0x0000000000017941 */ /* 0x000fea0003800200 */
.L_x_2118:
        /* <DEDUP_REMOVED lines=20> */
.L_x_2121:
[----:B------:R-:W-:Y:S05]  /*4120*/  BSYNC.RECONVERGENT B1 ;  /* 0x0000000000017941 */ /* 0x000fea0003800200 */
.L_x_2120:
[----:B------:R-:W-:Y:S04]  /*4130*/  BSSY.RECONVERGENT B1, `(.L_x_2122) ;  /* 0x0000014000017945 */ /* 0x000fe80003800200 */
[----:B------:R-:W-:Y:S05]  /*4140*/  @P2 BRA `(.L_x_2123) ;  /* 0x0000000000482947 */ /* 0x000fea0003800000 */
[----:B------:R-:W5:Y:S01]  /*4150*/  LDCU.64 UR4, c[0x0][0x3e0] ;  /* 0x00007c00ff0477ac */ /* 0x000f620008000a00 */
[--C-:B01234-:R-:W-:Y:S01]  /*4160*/  FADD.FTZ R39, R64, -R46.reuse ;  /* 0x8000002e40277221 */ /* 0x11ffe20000010000 */
[----:B------:R-:W-:Y:S01]  /*4170*/  MOV R36, R102 ;  /* 0x0000006600247202 */ /* 0x000fe20000000f00 */
[----:B------:R-:W-:Y:S01]  /*4180*/  FADD.FTZ R97, R97, -R46 ;  /* 0x8000002e61617221 */ /* 0x000fe20000010000 */
[----:B------:R-:W0:Y:S01]  /*4190*/  LDCU.64 UR10, c[0x0][0x380] ;  /* 0x00007000ff0a77ac */ /* 0x000e220008000a00 */
[----:B------:R-:W-:Y:S01]  /*41a0*/  MOV R37, R105 ;  /* 0x0000006900257202 */ /* 0x000fe20000000f00 */
[-C--:B------:R-:W-:Y:S01]  /*41b0*/  FMUL.FTZ R18, R39, R40.reuse ;  /* 0x0000002827127220 */ /* 0x080fe20000410000 */
[----:B------:R-:W-:-:S03]  /*41c0*/  FMUL.FTZ R97, R97, R40 ;  /* 0x0000002861617220 */ /* 0x000fc60000410000 */
[----:B------:R-:W-:Y:S01]  /*41d0*/  FFMA.FTZ R18, R42, R18, R43 ;  /* 0x000000122a127223 */ /* 0x000fe2000001002b */
        /* <DEDUP_REMOVED lines=9> */
.L_x_2123:
[----:B------:R-:W-:Y:S05]  /*4270*/  BSYNC.RECONVERGENT B1 ;  /* 0x0000000000017941 */ /* 0x000fea0003800200 */
.L_x_2122:
        /* <DEDUP_REMOVED lines=20> */
.L_x_2125:
[----:B------:R-:W-:Y:S05]  /*43c0*/  BSYNC.RECONVERGENT B1 ;  /* 0x0000000000017941 */ /* 0x000fea0003800200 */
.L_x_2124:
        /* <DEDUP_REMOVED lines=19> */
.L_x_2095:
        /* <DEDUP_REMOVED lines=37> */
.L_x_2128:
[----:B------:R-:W-:Y:S05]  /*4750*/  BSYNC.RECONVERGENT B1 ;  /* 0x0000000000017941 */ /* 0x000fea0003800200 */
.L_x_2127:
        /* <DEDUP_REMOVED lines=30> */
.L_x_2130:
[----:B------:R-:W-:Y:S05]  /*4940*/  BSYNC.RECONVERGENT B1 ;  /* 0x0000000000017941 */ /* 0x000fea0003800200 */
.L_x_2129:
        /* <DEDUP_REMOVED lines=30> */
[----:B0-----:R-:W-:-:S07]  /*4b30*/  FADD.FTZ R45, R22, 1 ;  /* 0x3f800000162d7421 */ /* 0x001fce0000010000 */
[----:B------:R-:W0:Y:S01]  /*4b40*/  MUFU.RCP R45, R45 ;  /* 0x0000002d002d7308 */ /* 0x000e220000001000 */
[----:B--2---:R-:W-:Y:S01]  /*4b50*/  FMUL.FTZ R18, R37, R20 ;  /* 0x0000001425127220 */ /* 0x004fe20000410000 */
[----:B0-----:R-:W-:Y:S01]  /*4b60*/  FMUL.FTZ R47, R36, R45 ;  /* 0x0000002d242f7220 */ /* 0x001fe20000410000 */
[----:B-1----:R-:W-:-:S04]  /*4b70*/  LEA R36, P5, R38, UR10, 0x1 ;  /* 0x0000000a26247c11 */ /* 0x002fc8000f8a08ff */
[----:B------:R-:W-:Y:S02]  /*4b80*/  LEA.HI.X R37, R38, UR11, R49, 0x1, P5 ;  /* 0x0000000b26257c11 */ /* 0x000fe4000a8f0c31 */
[----:B------:R-:W-:-:S05]  /*4b90*/  F2FP.BF16.F32.PACK_AB R47, R47, R18 ;  /* 0x000000122f2f723e */ /* 0x000fca00000010ff */
[----:B------:R2:W-:Y:S02]  /*4ba0*/  STG.E desc[UR6][R36.64], R47 ;  /* 0x0000002f24007986 */ /* 0x0005e4000c101906 */
.L_x_2132:
[----:B------:R-:W-:Y:S05]  /*4bb0*/  BSYNC.RECONVERGENT B1 ;  /* 0x0000000000017941 */ /* 0x000fea0003800200 */
.L_x_2131:
        /* <DEDUP_REMOVED lines=26> */
[----:B0-----:R-:W-:Y:S01]  /*4d60*/  FMUL.FTZ R45, R37, R24 ;  /* 0x00000018252d7220 */ /* 0x001fe20000410000 */
[----:B------:R-:W-:-:S04]  /*4d70*/  LEA.HI.X R37, R38, UR11, R47, 0x1, P5 ;  /* 0x0000000b26257c11 */ /* 0x000fc8000a8f0c2f */
[----:B------:R-:W-:-:S05]  /*4d80*/  F2FP.BF16.F32.PACK_AB R45, R45, R18 ;  /* 0x000000122d2d723e */ /* 0x000fca00000010ff */
[----:B------:R3:W-:Y:S02]  /*4d90*/  STG.E desc[UR6][R36.64], R45 ;  /* 0x0000002d24007986 */ /* 0x0007e4000c101906 */
.L_x_2134:
[----:B------:R-:W-:Y:S05]  /*4da0*/  BSYNC.RECONVERGENT B1 ;  /* 0x0000000000017941 */ /* 0x000fea0003800200 */
.L_x_2133:
        /* <DEDUP_REMOVED lines=30> */
.L_x_2136:
[----:B------:R-:W-:Y:S05]  /*4f90*/  BSYNC.RECONVERGENT B1 ;  /* 0x0000000000017941 */ /* 0x000fea0003800200 */
.L_x_2135:
        /* <DEDUP_REMOVED lines=30> */
.L_x_2138:
[----:B------:R-:W-:Y:S05]  /*5180*/  BSYNC.RECONVERGENT B1 ;  /* 0x0000000000017941 */ /* 0x000fea0003800200 */
.L_x_2137:
        /* <DEDUP_REMOVED lines=38> */
.L_x_2140:
[----:B------:R-:W-:Y:S05]  /*53f0*/  BSYNC.RECONVERGENT B1 ;  /* 0x0000000000017941 */ /* 0x000fea0003800200 */
.L_x_2139:
        /* <DEDUP_REMOVED lines=30> */
.L_x_2142:
[----:B------:R-:W-:Y:S05]  /*55e0*/  BSYNC.RECONVERGENT B1 ;  /* 0x0000000000017941 */ /* 0x000fea0003800200 */
.L_x_2141:
        /* <DEDUP_REMOVED lines=30> */
.L_x_2144:
[----:B------:R-:W-:Y:S05]  /*57d0*/  BSYNC.RECONVERGENT B1 ;  /* 0x0000000000017941 */ /* 0x000fea0003800200 */
.L_x_2143:
        /* <DEDUP_REMOVED lines=30> */
.L_x_2146:
[----:B------:R-:W-:Y:S05]  /*59c0*/  BSYNC.RECONVERGENT B1 ;  /* 0x0000000000017941 */ /* 0x000fea0003800200 */
.L_x_2145:
        /* <DEDUP_REMOVED lines=40> */
.L_x_2148:
[----:B------:R-:W-:Y:S05]  /*5c50*/  BSYNC.RECONVERGENT B1 ;  /* 0x0000000000017941 */ /* 0x000fea0003800200 */
.L_x_2147:
        /* <DEDUP_REMOVED lines=30> */
.L_x_2150:
[----:B------:R-:W-:Y:S05]  /*5e40*/  BSYNC.RECONVERGENT B1 ;  /* 0x0000000000017941 */ /* 0x000fea0003800200 */
.L_x_2149:
        /* <DEDUP_REMOVED lines=30> */
.L_x_2152:
[----:B------:R-:W-:Y:S05]  /*6030*/  BSYNC.RECONVERGENT B1 ;  /* 0x0000000000017941 */ /* 0x000fea0003800200 */
.L_x_2151:
        /* <DEDUP_REMOVED lines=30> */
.L_x_2154:
[----:B------:R-:W-:Y:S05]  /*6220*/  BSYNC.RECONVERGENT B1 ;  /* 0x0000000000017941 */ /* 0x000fea0003800200 */
.L_x_2153:
[----:B------:R-:W-:Y:S04]  /*6230*/  BSSY.RECONVERGENT B1, `(.L_x_2155) ;  /* 0x000001e000017945 */ /* 0x000fe80003800200 */
[----:B------:R-:W-:Y:S05]  /*6240*/  @P3 BRA `(.L_x_2156) ;  /* 0x0000000000703947 */ /* 0x000fea0003800000 */
[--C-:B01234-:R-:W-:Y:S01]  /*6250*/  FADD.FTZ R37, R66, -R46.reuse ;  /* 0x8000002e42257221 */ /* 0x11ffe20000010000 */
[----:B------:R-:W-:Y:S01]  /*6260*/  FADD.FTZ R99, R99, -R46 ;  /* 0x8000002e63637221 */ /* 0x000fe20000010000 */
        /* <DEDUP_REMOVED lines=26> */
.L_x_2156:
[----:B------:R-:W-:Y:S05]  /*6410*/  BSYNC.RECONVERGENT B1 ;  /* 0x0000000000017941 */ /* 0x000fea0003800200 */
.L_x_2155:
        /* <DEDUP_REMOVED lines=28> */
.L_x_2126:
[----:B------:R-:W-:Y:S05]  /*65e0*/  BSYNC.RECONVERGENT B0 ;  /* 0x0000000000007941 */ /* 0x000fea0003800200 */
.L_x_2094:
        /* <DEDUP_REMOVED lines=8> */
.L_x_2158:
        /* <DEDUP_REMOVED lines=9> */
.L_x_4777:


//--------------------- .text._Z35group_norm_nhwc_fwd_one_pass_kernelI11Bf16IOBf16WLi256ELi98ELi392EEv26Group_norm_nhwc_fwd_params --------------------------
	.section	.text._Z35group_norm_nhwc_fwd_one_pass_kernelI11Bf16IOBf16WLi256ELi98ELi392EEv26Group_norm_nhwc_fwd_params,"ax",@progbits
	.align	128
        .global         _Z35group_norm_nhwc_fwd_one_pass_kernelI11Bf16IOBf16WLi256ELi98ELi392EEv26Group_norm_nhwc_fwd_params
        .type           _Z35group_norm_nhwc_fwd_one_pass_kernelI11Bf16IOBf16WLi256ELi98ELi392EEv26Group_norm_nhwc_fwd_params,@function
        .size           _Z35group_norm_nhwc_fwd_one_pass_kernelI11Bf16IOBf16WLi256ELi98ELi392EEv26Group_norm_nhwc_fwd_params,(.L_x_4778 - _Z35group_norm_nhwc_fwd_one_pass_kernelI11Bf16IOBf16WLi256ELi98ELi392EEv26Group_norm_nhwc_fwd_params)
        .other          _Z35group_norm_nhwc_fwd_one_pass_kernelI11Bf16IOBf16WLi256ELi98ELi392EEv26Group_norm_nhwc_fwd_params,@"STO_CUDA_ENTRY STV_DEFAULT"
_Z35group_norm_nhwc_fwd_one_pass_kernelI11Bf16IOBf16WLi256ELi98ELi392EEv26Group_norm_nhwc_fwd_params:
.text._Z35group_norm_nhwc_fwd_one_pass_kernelI11Bf16IOBf16WLi256ELi98ELi392EEv26Group_norm_nhwc_fwd_params:
        /* <DEDUP_REMOVED lines=60> */
.L_x_2296:
[----:B0-----:R-:W0:Y:S01]  /*03c0*/  LDC R8, c[0x0][0x3f8] ;  /* 0x0000fe00ff087b82 */ /* 0x001e220000000800 */
[----:B-1----:R-:W1:Y:S01]  /*03d0*/  LDCU UR5, c[0x0][0x404] ;  /* 0x00008080ff0577ac */ /* 0x002e620008000800 */
[----:B------:R-:W-:Y:S01]  /*03e0*/  LOP3.LUT R123, R102, 0xffff, RZ, 0xc0, !PT ;  /* 0x0000ffff667b7812 */ /* 0x000fe200078ec0ff */
[----:B------:R-:W-:Y:S01]  /*03f0*/  HFMA2 R24, -RZ, RZ, 0, 0 ;  /* 0x00000000ff187431 */ /* 0x000fe200000001ff */
[----:B--2---:R-:W2:Y:S01]  /*0400*/  LDCU.64 UR6, c[0x0][0x3e8] ;  /* 0x00007d00ff0677ac */ /* 0x004ea20008000a00 */
[----:B---3--:R-:W3:Y:S01]  /*0410*/  LDCU.64 UR10, c[0x0][0x3f0] ;  /* 0x00007e00ff0a77ac */ /* 0x008ee20008000a00 */
[----:B-1----:R-:W-:Y:S01]  /*0420*/  IMAD R26, R98, UR5, R119 ;  /* 0x00000005621a7c24 */ /* 0x002fe2000f8e0277 */
[----:B0---4-:R-:W-:-:S04]  /*0430*/  IABS R5, R8 ;  /* 0x0000000800057213 */ /* 0x011fc80000000000 */
[C---:B--2---:R-:W-:Y:S01]  /*0440*/  ISETP.GE.U32.AND P5, PT, R26.reuse, UR6, PT ;  /* 0x000000061a007c0c */ /* 0x044fe2000bfa6070 */
[----:B------:R-:W0:Y:S01]  /*0450*/  I2F.RP R4, R5 ;  /* 0x0000000500047306 */ /* 0x000e220000209400 */
[----:B------:R-:W-:Y:S02]  /*0460*/  SHF.R.S32.HI R9, RZ, 0x1f, R26 ;  /* 0x0000001fff097819 */ /* 0x000fe4000001141a */
[C---:B------:R-:W-:Y:S02]  /*0470*/  IADD3 R13, PT, PT, R26.reuse, 0x60, RZ ;  /* 0x000000601a0d7810 */ /* 0x040fe40007ffe0ff */
[----:B------:R-:W-:Y:S02]  /*0480*/  ISETP.GE.AND.EX P5, PT, R9, UR7, PT, P5 ;  /* 0x0000000709007c0c */ /* 0x000fe4000bfa6350 */
[----:B------:R-:W-:Y:S02]  /*0490*/  SHF.R.S32.HI R19, RZ, 0x1f, R13 ;  /* 0x0000001fff137819 */ /* 0x000fe4000001140d */
[----:B------:R-:W-:-:S02]  /*04a0*/  IADD3 R21, PT, PT, R26, 0x68, RZ ;  /* 0x000000681a157810 */ /* 0x000fc40007ffe0ff */
[----:B------:R-:W-:Y:S02]  /*04b0*/  IADD3 R25, PT, PT, R26, 0x88, RZ ;  /* 0x000000881a197810 */ /* 0x000fe40007ffe0ff */
[----:B------:R-:W-:Y:S01]  /*04c0*/  ISETP.GE.U32.AND P4, PT, R21, UR6, PT ;  /* 0x0000000615007c0c */ /* 0x000fe2000bf86070 */
[----:B0-----:R-:W0:Y:S01]  /*04d0*/  MUFU.RCP R4, R4 ;  /* 0x0000000400047308 */ /* 0x001e220000001000 */
[----:B------:R-:W-:-:S03]  /*04e0*/  SHF.R.S32.HI R27, RZ, 0x1f, R21 ;  /* 0x0000001fff1b7819 */ /* 0x000fc60000011415 */
[----:B------:R-:W1:Y:S01]  /*04f0*/  @!P5 LDC.64 R10, c[0x0][0x390] ;  /* 0x0000e400ff0adb82 */ /* 0x000e620000000a00 */
[----:B------:R-:W-:Y:S02]  /*0500*/  ISETP.GE.U32.AND P6, PT, R25, UR6, PT ;  /* 0x0000000619007c0c */ /* 0x000fe4000bfc6070 */
[----:B------:R-:W-:Y:S02]  /*0510*/  ISETP.GE.AND.EX P4, PT, R27, UR7, PT, P4 ;  /* 0x000000071b007c0c */ /* 0x000fe4000bf86340 */
[----:B------:R-:W-:Y:S02]  /*0520*/  SHF.R.S32.HI R31, RZ, 0x1f, R25 ;  /* 0x0000001fff1f7819 */ /* 0x000fe40000011419 */
[----:B0-----:R-:W-:-:S04]  /*0530*/  IADD3 R2, PT, PT, R4, 0xffffffe, RZ ;  /* 0x0ffffffe04027810 */ /* 0x001fc80007ffe0ff */
[----:B------:R0:W2:Y:S02]  /*0540*/  F2I.FTZ.U32.TRUNC.NTZ R3, R2 ;  /* 0x0000000200037305 */ /* 0x0000a4000021f000 */
[----:B0-----:R-:W-:Y:S01]  /*0550*/  HFMA2 R2, -RZ, RZ, 0, 0 ;  /* 0x00000000ff027431 */ /* 0x001fe200000001ff */
[----:B--2---:R-:W-:-:S05]  /*0560*/  IADD3 R6, PT, PT, RZ, -R3, RZ ;  /* 0x80000003ff067210 */ /* 0x004fca0007ffe0ff */
[----:B------:R-:W-:Y:S01]  /*0570*/  IMAD R7, R6, R5, RZ ;  /* 0x0000000506077224 */ /* 0x000fe200078e02ff */
[----:B------:R-:W-:-:S03]  /*0580*/  IABS R6, R101 ;  /* 0x0000006500067213 */ /* 0x000fc60000000000 */
[----:B------:R-:W-:Y:S01]  /*0590*/  IMAD.HI.U32 R3, R3, R7, R2 ;  /* 0x0000000703037227 */ /* 0x000fe200078e0002 */
[----:B------:R-:W-:Y:S02]  /*05a0*/  LOP3.LUT R2, R101, R8, RZ, 0x3c, !PT ;  /* 0x0000000865027212 */ /* 0x000fe400078e3cff */
[----:B------:R-:W-:Y:S02]  /*05b0*/  IADD3 R7, PT, PT, R26, 0x38, RZ ;  /* 0x000000381a077810 */ /* 0x000fe40007ffe0ff */
[----:B------:R-:W-:Y:S01]  /*05c0*/  ISETP.GE.AND P3, PT, R2, RZ, PT ;  /* 0x000000ff0200720c */ /* 0x000fe20003f66270 */
[----:B------:R-:W-:Y:S01]  /*05d0*/  IMAD.HI.U32 R3, R3, R6, RZ ;  /* 0x0000000603037227 */ /* 0x000fe200078e00ff */
[----:B------:R-:W-:-:S04]  /*05e0*/  SHF.R.S32.HI R15, RZ, 0x1f, R7 ;  /* 0x0000001fff0f7819 */ /* 0x000fc80000011407 */
[----:B------:R-:W-:-:S05]  /*05f0*/  IADD3 R4, PT, PT, -R3, RZ, RZ ;  /* 0x000000ff03047210 */ /* 0x000fca0007ffe1ff */
[----:B------:R-:W-:-:S05]  /*0600*/  IMAD R4, R5, R4, R6 ;  /* 0x0000000405047224 */ /* 0x000fca00078e0206 */
[----:B------:R-:W-:-:S13]  /*0610*/  ISETP.GT.U32.AND P2, PT, R5, R4, PT ;  /* 0x000000040500720c */ /* 0x000fda0003f44070 */
[-C--:B------:R-:W-:Y:S02]  /*0620*/  @!P2 IADD3 R4, PT, PT, R4, -R5.reuse, RZ ;  /* 0x800000050404a210 */ /* 0x080fe40007ffe0ff */
[----:B------:R-:W-:Y:S02]  /*0630*/  @!P2 IADD3 R3, PT, PT, R3, 0x1, RZ ;  /* 0x000000010303a810 */ /* 0x000fe40007ffe0ff */
[----:B------:R-:W-:Y:S02]  /*0640*/  ISETP.GE.U32.AND P1, PT, R4, R5, PT ;  /* 0x000000050400720c */ /* 0x000fe40003f26070 */
[----:B------:R-:W-:-:S11]  /*0650*/  ISETP.NE.AND P2, PT, R8, RZ, PT ;  /* 0x000000ff0800720c */ /* 0x000fd60003f45270 */
[----:B------:R-:W-:Y:S02]  /*0660*/  @P1 IADD3 R3, PT, PT, R3, 0x1, RZ ;  /* 0x0000000103031810 */ /* 0x000fe40007ffe0ff */
[----:B------:R-:W-:Y:S02]  /*0670*/  ISETP.GE.U32.AND P1, PT, R7, UR6, PT ;  /* 0x0000000607007c0c */ /* 0x000fe4000bf26070 */
[----:B------:R-:W-:Y:S02]  /*0680*/  MOV R5, R3 ;  /* 0x0000000300057202 */ /* 0x000fe40000000f00 */
[----:B------:R-:W0:Y:S01]  /*0690*/  @!P5 LDC.64 R2, c[0x0][0x3e0] ;  /* 0x0000f800ff02db82 */ /* 0x000e220000000a00 */
[----:B------:R-:W-:Y:S02]  /*06a0*/  ISETP.GE.AND.EX P1, PT, R15, UR7, PT, P1 ;  /* 0x000000070f007c0c */ /* 0x000fe4000bf26310 */
[----:B------:R-:W-:Y:S02]  /*06b0*/  @!P3 IADD3 R5, PT, PT, -R5, RZ, RZ ;  /* 0x000000ff0505b210 */ /* 0x000fe40007ffe1ff */
[----:B------:R-:W-:-:S02]  /*06c0*/  @!P2 LOP3.LUT R5, RZ, R8, RZ, 0x33, !PT ;  /* 0x00000008ff05a212 */ /* 0x000fc400078e33ff */
[----:B------:R-:W-:Y:S02]  /*06d0*/  ISETP.GE.U32.AND P3, PT, R13, UR6, PT ;  /* 0x000000060d007c0c */ /* 0x000fe4000bf66070 */
[----:B------:R-:W-:Y:S02]  /*06e0*/  IADD3 R120, PT, PT, -R5, RZ, RZ ;  /* 0x000000ff05787210 */ /* 0x000fe40007ffe1ff */
[----:B------:R-:W-:Y:S02]  /*06f0*/  SHF.R.S32.HI R4, RZ, 0x1f, R5 ;  /* 0x0000001fff047819 */ /* 0x000fe40000011405 */
[----:B------:R-:W-:Y:S01]  /*0700*/  ISETP.GE.AND.EX P3, PT, R19, UR7, PT, P3 ;  /* 0x0000000713007c0c */ /* 0x000fe2000bf66330 */
[----:B------:R-:W-:Y:S01]  /*0710*/  IMAD R120, R8, R120, R101 ;  /* 0x0000007808787224 */ /* 0x000fe200078e0265 */
[----:B------:R-:W2:Y:S01]  /*0720*/  @!P1 LDC.64 R16, c[0x0][0x3e0] ;  /* 0x0000f800ff109b82 */ /* 0x000ea20000000a00 */
[----:B---3--:R-:W-:Y:S02]  /*0730*/  IMAD R4, R4, UR10, RZ ;  /* 0x0000000a04047c24 */ /* 0x008fe4000f8e02ff */
[----:B------:R-:W-:-:S02]  /*0740*/  IMAD R120, R120, 0x62, RZ ;  /* 0x0000006278787824 */ /* 0x000fc400078e02ff */
[----:B------:R-:W-:-:S03]  /*0750*/  IMAD R125, R5, UR11, R4 ;  /* 0x0000000b057d7c24 */ /* 0x000fc6000f8e0204 */
[----:B------:R-:W-:Y:S01]  /*0760*/  IADD3 R122, P2, PT, R120, R123, RZ ;  /* 0x0000007b787a7210 */ /* 0x000fe20007f5e0ff */
[----:B0-----:R-:W-:-:S03]  /*0770*/  @!P5 IMAD R9, R9, R2, RZ ;  /* 0x000000020909d224 */ /* 0x001fc600078e02ff */
[----:B------:R-:W-:Y:S01]  /*0780*/  LEA.HI.X.SX32 R123, R120, RZ, 0x1, P2 ;  /* 0x000000ff787b7211 */ /* 0x000fe200010f0eff */
[----:B------:R-:W-:Y:S02]  /*0790*/  @!P5 IMAD R23, R26, R3, R9 ;  /* 0x000000031a17d224 */ /* 0x000fe400078e0209 */
[----:B------:R-:W0:Y:S01]  /*07a0*/  @!P1 LDC.64 R8, c[0x0][0x390] ;  /* 0x0000e400ff089b82 */ /* 0x000e220000000a00 */
[----:B------:R-:W-:-:S05]  /*07b0*/  IMAD.WIDE.U32 R122, R5, UR10, R122 ;  /* 0x0000000a057a7c25 */ /* 0x000fca000f8e007a */
[----:B------:R-:W-:Y:S02]  /*07c0*/  IADD3 R125, PT, PT, R123, R125, RZ ;  /* 0x0000007d7b7d7210 */ /* 0x000fe40007ffe0ff */
[----:B------:R-:W3:Y:S01]  /*07d0*/  @!P3 LDC.64 R4, c[0x0][0x3e0] ;  /* 0x0000f800ff04bb82 */ /* 0x000ee20000000a00 */
[----:B------:R-:W-:Y:S01]  /*07e0*/  @!P5 MOV R124, R122 ;  /* 0x0000007a007cd202 */ /* 0x000fe20000000f00 */
[----:B--2---:R-:W-:-:S04]  /*07f0*/  @!P1 IMAD R6, R15, R16, RZ ;  /* 0x000000100f069224 */ /* 0x004fc800078e02ff */
[----:B------:R-:W-:Y:S02]  /*0800*/  @!P5 IMAD.WIDE.U32 R2, R26, R2, R124 ;  /* 0x000000021a02d225 */ /* 0x000fe400078e007c */
[----:B------:R-:W2:Y:S02]  /*0810*/  @!P3 LDC.64 R14, c[0x0][0x390] ;  /* 0x0000e400ff0ebb82 */ /* 0x000ea40000000a00 */
[----:B------:R-:W-:Y:S01]  /*0820*/  @!P1 IMAD R33, R7, R17, R6 ;  /* 0x0000001107219224 */ /* 0x000fe200078e0206 */
[----:B------:R-:W-:Y:S02]  /*0830*/  @!P5 IADD3 R3, PT, PT, R3, R23, RZ ;  /* 0x000000170303d210 */ /* 0x000fe40007ffe0ff */
[----:B-1----:R-:W-:Y:S02]  /*0840*/  @!P5 LEA R10, P2, R2, R10, 0x1 ;  /* 0x0000000a020ad211 */ /* 0x002fe400078408ff */
[----:B------:R-:W-:Y:S02]  /*0850*/  IADD3 R23, PT, PT, R26, 0x78, RZ ;  /* 0x000000781a177810 */ /* 0x000fe40007ffe0ff */
[----:B------:R-:W-:-:S02]  /*0860*/  @!P5 LEA.HI.X R11, R2, R11, R3, 0x1, P2 ;  /* 0x0000000b020bd211 */ /* 0x000fc400010f0c03 */
[----:B------:R-:W-:Y:S02]  /*0870*/  @!P1 MOV R2, R122 ;  /* 0x0000007a00029202 */ /* 0x000fe40000000f00 */
[----:B------:R-:W-:Y:S01]  /*0880*/  @!P1 MOV R3, R125 ;  /* 0x0000007d00039202 */ /* 0x000fe20000000f00 */
[----:B------:R1:W4:Y:S01]  /*0890*/  @!P5 LDG.E R24, desc[UR8][R10.64] ;  /* 0x000000080a18d981 */ /* 0x000322000c1e1900 */
[----:B------:R-:W-:Y:S02]  /*08a0*/  ISETP.GE.U32.AND P2, PT, R23, UR6, PT ;  /* 0x0000000617007c0c */ /* 0x000fe4000bf46070 */
[----:B------:R-:W-:Y:S01]  /*08b0*/  SHF.R.S32.HI R29, RZ, 0x1f, R23 ;  /* 0x0000001fff1d7819 */ /* 0x000fe20000011417 */
[----:B------:R-:W-:Y:S02]  /*08c0*/  @!P1 IMAD.WIDE.U32 R16, R7, R16, R2 ;  /* 0x0000001007109225 */ /* 0x000fe400078e0002 */
[----:B------:R-:W1:Y:S01]  /*08d0*/  @!P4 LDC.64 R6, c[0x0][0x3e0] ;  /* 0x0000f800ff06cb82 */ /* 0x000e620000000a00 */
[----:B------:R-:W-:Y:S01]  /*08e0*/  ISETP.GE.AND.EX P2, PT, R29, UR7, PT, P2 ;  /* 0x000000071d007c0c */ /* 0x000fe2000bf46320 */
[----:B---3--:R-:W-:Y:S01]  /*08f0*/  @!P3 IMAD R2, R19, R4, RZ ;  /* 0x000000041302b224 */ /* 0x008fe200078e02ff */
[----:B------:R-:W-:-:S03]  /*0900*/  @!P3 MOV R18, R122 ;  /* 0x0000007a0012b202 */ /* 0x000fc60000000f00 */
[----:B------:R-:W-:Y:S02]  /*0910*/  @!P3 IMAD R35, R13, R5, R2 ;  /* 0x000000050d23b224 */ /* 0x000fe400078e0202 */
[----:B------:R-:W3:Y:S01]  /*0920*/  @!P4 LDC.64 R2, c[0x0][0x390] ;  /* 0x0000e400ff02cb82 */ /* 0x000ee20000000a00 */
[----:B------:R-:W-:Y:S02]  /*0930*/  @!P3 MOV R19, R125 ;  /* 0x0000007d0013b202 */ /* 0x000fe40000000f00 */
[----:B------:R-:W-:Y:S02]  /*0940*/  ISETP.GE.AND.EX P5, PT, R31, UR7, PT, P6 ;  /* 0x000000071f007c0c */ /* 0x000fe4000bfa6360 */
[----:B------:R-:W-:Y:S02]  /*0950*/  @!P1 IADD3 R5, PT, PT, R17, R33, RZ ;  /* 0x0000002111059210 */ /* 0x000fe40007ffe0ff */
[----:B0-----:R-:W-:Y:S01]  /*0960*/  @!P1 LEA R12, P6, R16, R8, 0x1 ;  /* 0x00000008100c9211 */ /* 0x001fe200078c08ff */
[----:B------:R-:W-:-:S03]  /*0970*/  @!P3 IMAD.WIDE.U32 R18, R13, R4, R18 ;  /* 0x000000040d12b225 */ /* 0x000fc600078e0012 */
[----:B------:R-:W-:Y:S02]  /*0980*/  @!P1 LEA.HI.X R13, R16, R9, R5, 0x1, P6 ;  /* 0x00000009100d9211 */ /* 0x000fe400030f0c05 */
[----:B------:R-:W0:Y:S01]  /*0990*/  @!P2 LDC.64 R4, c[0x0][0x3e0] ;  /* 0x0000f800ff04ab82 */ /* 0x000e220000000a00 */
[----:B-1----:R-:W-:Y:S01]  /*09a0*/  @!P4 IMAD R10, R27, R6, RZ ;  /* 0x000000061b0ac224 */ /* 0x002fe200078e02ff */
[----:B------:R-:W-:Y:S02]  /*09b0*/  @!P3 IADD3 R8, PT, PT, R19, R35, RZ ;  /* 0x000000231308b210 */ /* 0x000fe40007ffe0ff */
[C---:B--2---:R-:W-:Y:S01]  /*09c0*/  @!P3 LEA R14, P6, R18.reuse, R14, 0x1 ;  /* 0x0000000e120eb211 */ /* 0x044fe200078c08ff */
[----:B------:R-:W-:Y:S01]  /*09d0*/  @!P4 IMAD R35, R21, R7, R10 ;  /* 0x000000071523c224 */ /* 0x000fe200078e020a */
[----:B------:R-:W-:Y:S02]  /*09e0*/  @!P4 MOV R10, R122 ;  /* 0x0000007a000ac202 */ /* 0x000fe40000000f00 */
[----:B------:R-:W-:Y:S01]  /*09f0*/  @!P4 MOV R11, R125 ;  /* 0x0000007d000bc202 */ /* 0x000fe20000000f00 */
[----:B------:R-:W-:Y:S01]  /*0a00*/  HFMA2 R17, -RZ, RZ, 0, 0 ;  /* 0x00000000ff117431 */ /* 0x000fe200000001ff */
[----:B------:R-:W-:-:S02]  /*0a10*/  @!P3 LEA.HI.X R15, R18, R15, R8, 0x1, P6 ;  /* 0x0000000f120fb211 */ /* 0x000fc400030f0c08 */
[----:B------:R-:W1:Y:S01]  /*0a20*/  @!P5 LDC.64 R8, c[0x0][0x3e0] ;  /* 0x0000f800ff08db82 */ /* 0x000e620000000a00 */
[----:B------:R-:W-:Y:S01]  /*0a30*/  @!P4 IMAD.WIDE.U32 R6, R21, R6, R10 ;  /* 0x000000061506c225 */ /* 0x000fe200078e000a */
[----:B------:R-:W-:-:S03]  /*0a40*/  IADD3 R19, PT, PT, R26, 0x98, RZ ;  /* 0x000000981a137810 */ /* 0x000fc60007ffe0ff */
[----:B------:R-:W-:Y:S01]  /*0a50*/  HFMA2 R27, -RZ, RZ, 0, 0 ;  /* 0x00000000ff1b7431 */ /* 0x000fe200000001ff */
[----:B------:R-:W-:Y:S01]  /*0a60*/  @!P4 IADD3 R7, PT, PT, R7, R35, RZ ;  /* 0x000000230707c210 */ /* 0x000fe20007ffe0ff */
[----:B------:R2:W5:Y:S01]  /*0a70*/  @!P1 LDG.E R17, desc[UR8][R12.64] ;  /* 0x000000080c119981 */ /* 0x000562000c1e1900 */
[C---:B---3--:R-:W-:Y:S01]  /*0a80*/  @!P4 LEA R2, P6, R6.reuse, R2, 0x1 ;  /* 0x000000020602c211 */ /* 0x048fe200078c08ff */
[----:B------:R-:W3:Y:S01]  /*0a90*/  @!P2 LDC.64 R10, c[0x0][0x390] ;  /* 0x0000e400ff0aab82 */ /* 0x000ee20000000a00 */
[----:B------:R-:W-:Y:S02]  /*0aa0*/  MOV R41, RZ ;  /* 0x000000ff00297202 */ /* 0x000fe40000000f00 */
[----:B------:R-:W-:Y:S01]  /*0ab0*/  ISETP.GE.U32.AND P1, PT, R19, UR6, PT ;  /* 0x0000000613007c0c */ /* 0x000fe2000bf26070 */
[----:B------:R-:W5:Y:S01]  /*0ac0*/  @!P3 LDG.E R27, desc[UR8][R14.64] ;  /* 0x000000080e1bb981 */ /* 0x000f62000c1e1900 */
[----:B------:R-:W-:Y:S02]  /*0ad0*/  SHF.R.S32.HI R33, RZ, 0x1f, R19 ;  /* 0x0000001fff217819 */ /* 0x000fe40000011413 */
[----:B------:R-:W-:Y:S01]  /*0ae0*/  @!P4 LEA.HI.X R3, R6, R3, R7, 0x1, P6 ;  /* 0x000000030603c211 */ /* 0x000fe200030f0c07 */
[----:B--2---:R-:W2:Y:S01]  /*0af0*/  @!P5 LDC.64 R12, c[0x0][0x390] ;  /* 0x0000e400ff0cdb82 */ /* 0x004ea20000000a00 */
[----:B------:R-:W-:-:S02]  /*0b00*/  IADD3 R21, PT, PT, R26, 0xa0, RZ ;  /* 0x000000a01a157810 */ /* 0x000fc40007ffe0ff */
[----:B------:R-:W-:Y:S01]  /*0b10*/  ISETP.GE.AND.EX P1, PT, R33, UR7, PT, P1 ;  /* 0x0000000721007c0c */ /* 0x000fe2000bf26310 */
[----:B------:R0:W5:Y:S02]  /*0b20*/  @!P4 LDG.E R41, desc[UR8][R2.64] ;  /* 0x000000080229c981 */ /* 0x000164000c1e1900 */
[----:B0-----:R-:W-:Y:S01]  /*0b30*/  @!P2 IMAD R6, R29, R4, RZ ;  /* 0x000000041d06a224 */ /* 0x001fe200078e02ff */
[----:B------:R-:W-:Y:S02]  /*0b40*/  ISETP.GE.U32.AND P3, PT, R21, UR6, PT ;  /* 0x0000000615007c0c */ /* 0x000fe4000bf66070 */
[----:B------:R-:W-:Y:S01]  /*0b50*/  SHF.R.S32.HI R35, RZ, 0x1f, R21 ;  /* 0x0000001fff237819 */ /* 0x000fe20000011415 */
[----:B------:R-:W-:Y:S01]  /*0b60*/  @!P2 IMAD R29, R23, R5, R6 ;  /* 0x00000005171da224 */ /* 0x000fe200078e0206 */
[----:B------:R-:W-:Y:S02]  /*0b70*/  @!P2 MOV R2, R122 ;  /* 0x0000007a0002a202 */ /* 0x000fe40000000f00 */
[----:B------:R-:W-:Y:S01]  /*0b80*/  @!P2 MOV R3, R125 ;  /* 0x0000007d0003a202 */ /* 0x000fe20000000f00 */
[----:B-1----:R-:W-:Y:S01]  /*0b90*/  @!P5 IMAD R14, R31, R8, RZ ;  /* 0x000000081f0ed224 */ /* 0x002fe200078e02ff */
[----:B------:R-:W-:Y:S01]  /*0ba0*/  ISETP.GE.AND.EX P3, PT, R35, UR7, PT, P3 ;  /* 0x0000000723007c0c */ /* 0x000fe2000bf66330 */
[----:B------:R-:W0:Y:S01]  /*0bb0*/  @!P1 LDC.64 R6, c[0x0][0x3e0] ;  /* 0x0000f800ff069b82 */ /* 0x000e220000000a00 */
[----:B------:R-:W-:Y:S01]  /*0bc0*/  @!P2 IMAD.WIDE.U32 R4, R23, R4, R2 ;  /* 0x000000041704a225 */ /* 0x000fe200078e0002 */
[----:B------:R-:W-:-:S02]  /*0bd0*/  IADD3 R23, PT, PT, R26, 0xa8, RZ ;  /* 0x000000a81a177810 */ /* 0x000fc40007ffe0ff */
[----:B------:R-:W-:Y:S02]  /*0be0*/  @!P5 MOV R2, R122 ;  /* 0x0000007a0002d202 */ /* 0x000fe40000000f00 */
[----:B------:R-:W-:Y:S02]  /*0bf0*/  ISETP.GE.U32.AND P4, PT, R23, UR6, PT ;  /* 0x0000000617007c0c */ /* 0x000fe4000bf86070 */
[----:B------:R-:W-:Y:S02]  /*0c00*/  SHF.R.S32.HI R31, RZ, 0x1f, R23 ;  /* 0x0000001fff1f7819 */ /* 0x000fe40000011417 */
[----:B------:R-:W-:Y:S01]  /*0c10*/  @!P5 MOV R3, R125 ;  /* 0x0000007d0003d202 */ /* 0x000fe20000000f00 */
[----:B------:R-:W-:Y:S01]  /*0c20*/  @!P5 IMAD R37, R25, R9, R14 ;  /* 0x000000091925d224 */ /* 0x000fe200078e020e */
[----:B------:R-:W-:Y:S02]  /*0c30*/  ISETP.GE.AND.EX P4, PT, R31, UR7, PT, P4 ;  /* 0x000000071f007c0c */ /* 0x000fe4000bf86340 */
[----:B------:R-:W-:Y:S01]  /*0c40*/  @!P2 IADD3 R5, PT, PT, R5, R29, RZ ;  /* 0x0000001d0505a210 */ /* 0x000fe20007ffe0ff */
[----:B------:R-:W-:Y:S01]  /*0c50*/  @!P5 IMAD.WIDE.U32 R8, R25, R8, R2 ;  /* 0x000000081908d225 */ /* 0x000fe200078e0002 */
[C---:B---3--:R-:W-:Y:S01]  /*0c60*/  @!P2 LEA R14, P6, R4.reuse, R10, 0x1 ;  /* 0x0000000a040ea211 */ /* 0x048fe200078c08ff */
[----:B------:R-:W1:Y:S03]  /*0c70*/  @!P3 LDC.64 R2, c[0x0][0x3e0] ;  /* 0x0000f800ff02bb82 */ /* 0x000e660000000a00 */
[----:B------:R-:W-:-:S02]  /*0c80*/  @!P2 LEA.HI.X R15, R4, R11, R5, 0x1, P6 ;  /* 0x0000000b040fa211 */ /* 0x000fc400030f0c05 */
[----:B------:R-:W-:Y:S02]  /*0c90*/  @!P5 IADD3 R4, PT, PT, R9, R37, RZ ;  /* 0x000000250904d210 */ /* 0x000fe40007ffe0ff */
[C---:B--2---:R-:W-:Y:S01]  /*0ca0*/  @!P5 LEA R12, P6, R8.reuse, R12, 0x1 ;  /* 0x0000000c080cd211 */ /* 0x044fe200078c08ff */
[----:B------:R-:W2:Y:S03]  /*0cb0*/  @!P1 LDC.64 R10, c[0x0][0x390] ;  /* 0x0000e400ff0a9b82 */ /* 0x000ea60000000a00 */
[----:B------:R-:W-:Y:S01]  /*0cc0*/  @!P5 LEA.HI.X R13, R8, R13, R4, 0x1, P6 ;  /* 0x0000000d080dd211 */ /* 0x000fe200030f0c04 */
[----:B------:R-:W-:Y:S01]  /*0cd0*/  HFMA2 R45, -RZ, RZ, 0, 0 ;  /* 0x00000000ff2d7431 */ /* 0x000fe200000001ff */
[----:B------:R-:W-:-:S03]  /*0ce0*/  MOV R49, RZ ;  /* 0x000000ff00317202 */ /* 0x000fc60000000f00 */
[----:B------:R-:W3:Y:S01]  /*0cf0*/  @!P3 LDC.64 R8, c[0x0][0x390] ;  /* 0x0000e400ff08bb82 */ /* 0x000ee20000000a00 */
[----:B0-----:R-:W-:Y:S02]  /*0d00*/  @!P1 IMAD R16, R33, R6, RZ ;  /* 0x0000000621109224 */ /* 0x001fe400078e02ff */
[----:B------:R0:W5:Y:S05]  /*0d10*/  @!P5 LDG.E R49, desc[UR8][R12.64] ;  /* 0x000000080c31d981 */ /* 0x00016a000c1e1900 */
[----:B------:R-:W3:Y:S01]  /*0d20*/  @!P4 LDC.64 R4, c[0x0][0x3e0] ;  /* 0x0000f800ff04cb82 */ /* 0x000ee20000000a00 */
[----:B------:R-:W-:Y:S01]  /*0d30*/  IADD3 R25, PT, PT, R26, 0xb0, RZ ;  /* 0x000000b01a197810 */ /* 0x000fe20007ffe0ff */
[----:B------:R1:W5:Y:S01]  /*0d40*/  @!P2 LDG.E R45, desc[UR8][R14.64] ;  /* 0x000000080e2da981 */ /* 0x000362000c1e1900 */
[----:B0-----:R-:W-:-:S02]  /*0d50*/  @!P1 MOV R12, R122 ;  /* 0x0000007a000c9202 */ /* 0x001fc40000000f00 */
[----:B------:R-:W-:Y:S01]  /*0d60*/  @!P1 MOV R13, R125 ;  /* 0x0000007d000d9202 */ /* 0x000fe20000000f00 */
[----:B------:R-:W-:Y:S01]  /*0d70*/  @!P1 IMAD R37, R19, R7, R16 ;  /* 0x0000000713259224 */ /* 0x000fe200078e0210 */
[----:B------:R-:W-:Y:S02]  /*0d80*/  ISETP.GE.U32.AND P5, PT, R25, UR6, PT ;  /* 0x0000000619007c0c */ /* 0x000fe4000bfa6070 */
[----:B------:R-:W-:Y:S01]  /*0d90*/  SHF.R.S32.HI R33, RZ, 0x1f, R25 ;  /* 0x0000001fff217819 */ /* 0x000fe20000011419 */
[----:B------:R-:W-:Y:S01]  /*0da0*/  @!P1 IMAD.WIDE.U32 R6, R19, R6, R12 ;  /* 0x0000000613069225 */ /* 0x000fe200078e000c */
[----:B-1----:R-:W-:Y:S02]  /*0db0*/  @!P3 MOV R14, R122 ;  /* 0x0000007a000eb202 */ /* 0x002fe40000000f00 */
[----:B------:R-:W-:Y:S01]  /*0dc0*/  @!P3 MOV R15, R125 ;  /* 0x0000007d000fb202 */ /* 0x000fe20000000f00 */
[----:B------:R-:W-:Y:S01]  /*0dd0*/  @!P3 IMAD R16, R35, R2, RZ ;  /* 0x000000022310b224 */ /* 0x000fe200078e02ff */
[----:B------:R-:W-:-:S02]  /*0de0*/  ISETP.GE.AND.EX P5, PT, R33, UR7, PT, P5 ;  /* 0x0000000721007c0c */ /* 0x000fc4000bfa6350 */
[----:B------:R-:W-:Y:S01]  /*0df0*/  @!P1 IADD3 R7, PT, PT, R7, R37, RZ ;  /* 0x0000002507079210 */ /* 0x000fe20007ffe0ff */
[C---:B------:R-:W-:Y:S01]  /*0e00*/  @!P3 IMAD.WIDE.U32 R14, R21.reuse, R2, R14 ;  /* 0x00000002150eb225 */ /* 0x040fe200078e000e */
[----:B--2---:R-:W-:Y:S02]  /*0e10*/  @!P1 LEA R10, P6, R6, R10, 0x1 ;  /* 0x0000000a060a9211 */ /* 0x004fe400078c08ff */
[----:B------:R-:W-:Y:S01]  /*0e20*/  IADD3 R29, PT, PT, R26, 0xb8, RZ ;  /* 0x000000b81a1d7810 */ /* 0x000fe20007ffe0ff */
[----:B------:R-:W-:Y:S02]  /*0e30*/  @!P3 IMAD R19, R21, R3, R16 ;  /* 0x000000031513b224 */ /* 0x000fe400078e0210 */
[----:B------:R-:W0:Y:S01]  /*0e40*/  @!P4 LDC.64 R2, c[0x0][0x390] ;  /* 0x0000e400ff02cb82 */ /* 0x000e220000000a00 */
[----:B------:R-:W-:Y:S02]  /*0e50*/  @!P1 LEA.HI.X R11, R6, R11, R7, 0x1, P6 ;  /* 0x0000000b060b9211 */ /* 0x000fe400030f0c07 */
[----:B------:R-:W-:-:S02]  /*0e60*/  ISETP.GE.U32.AND P2, PT, R29, UR6, PT ;  /* 0x000000061d007c0c */ /* 0x000fc4000bf46070 */
[----:B------:R-:W-:Y:S02]  /*0e70*/  SHF.R.S32.HI R35, RZ, 0x1f, R29 ;  /* 0x0000001fff237819 */ /* 0x000fe4000001141d */
[C---:B---3--:R-:W-:Y:S01]  /*0e80*/  @!P3 LEA R12, P6, R14.reuse, R8, 0x1 ;  /* 0x000000080e0cb211 */ /* 0x048fe200078c08ff */
[----:B------:R-:W-:Y:S01]  /*0e90*/  @!P4 IMAD R8, R31, R4, RZ ;  /* 0x000000041f08c224 */ /* 0x000fe200078e02ff */
[----:B------:R-:W-:Y:S02]  /*0ea0*/  @!P3 IADD3 R6, PT, PT, R15, R19, RZ ;  /* 0x000000130f06b210 */ /* 0x000fe40007ffe0ff */
[----:B------:R-:W-:Y:S01]  /*0eb0*/  ISETP.GE.AND.EX P2, PT, R35, UR7, PT, P2 ;  /* 0x0000000723007c0c */ /* 0x000fe2000bf46320 */
[----:B------:R-:W-:Y:S01]  /*0ec0*/  @!P4 IMAD R7, R23, R5, R8 ;  /* 0x000000051707c224 */ /* 0x000fe200078e0208 */
[----:B------:R-:W-:Y:S02]  /*0ed0*/  @!P3 LEA.HI.X R13, R14, R9, R6, 0x1, P6 ;  /* 0x000000090e0db211 */ /* 0x000fe400030f0c06 */
[----:B------:R-:W1:Y:S01]  /*0ee0*/  @!P5 LDC.64 R8, c[0x0][0x3e0] ;  /* 0x0000f800ff08db82 */ /* 0x000e620000000a00 */
[----:B------:R-:W-:Y:S01]  /*0ef0*/  HFMA2 R53, -RZ, RZ, 0, 0 ;  /* 0x00000000ff357431 */ /* 0x000fe200000001ff */
[----:B------:R-:W-:Y:S01]  /*0f00*/  @!P4 MOV R14, R122 ;  /* 0x0000007a000ec202 */ /* 0x000fe20000000f00 */
[----:B------:R-:W-:Y:S01]  /*0f10*/  HFMA2 R55, -RZ, RZ, 0, 0 ;  /* 0x00000000ff377431 */ /* 0x000fe200000001ff */
[----:B------:R-:W-:-:S02]  /*0f20*/  @!P4 MOV R15, R125 ;  /* 0x0000007d000fc202 */ /* 0x000fc40000000f00 */
[----:B------:R-:W-:Y:S01]  /*0f30*/  IADD3 R21, PT, PT, R26, 0xc0, RZ ;  /* 0x000000c01a157810 */ /* 0x000fe20007ffe0ff */
[----:B------:R-:W-:Y:S02]  /*0f40*/  @!P4 IMAD.WIDE.U32 R14, R23, R4, R14 ;  /* 0x00000004170ec225 */ /* 0x000fe400078e000e */
[----:B------:R-:W2:Y:S01]  /*0f50*/  @!P2 LDC.64 R4, c[0x0][0x3e0] ;  /* 0x0000f800ff04ab82 */ /* 0x000ea20000000a00 */
[----:B------:R1:W3:Y:S01]  /*0f60*/  @!P1 LDG.E R53, desc[UR8][R10.64] ;  /* 0x000000080a359981 */ /* 0x0002e2000c1e1900 */
[----:B------:R-:W-:Y:S02]  /*0f70*/  ISETP.GE.U32.AND P1, PT, R21, UR6, PT ;  /* 0x0000000615007c0c */ /* 0x000fe4000bf26070 */
[----:B------:R-:W-:Y:S01]  /*0f80*/  SHF.R.S32.HI R23, RZ, 0x1f, R21 ;  /* 0x0000001fff177819 */ /* 0x000fe20000011415 */
[----:B------:R1:W3:Y:S01]  /*0f90*/  @!P3 LDG.E R55, desc[UR8][R12.64] ;  /* 0x000000080c37b981 */ /* 0x0002e2000c1e1900 */
[----:B------:R-:W-:Y:S02]  /*0fa0*/  @!P4 IADD3 R15, PT, PT, R15, R7, RZ ;  /* 0x000000070f0fc210 */ /* 0x000fe40007ffe0ff */
[----:B0-----:R-:W-:Y:S01]  /*0fb0*/  @!P4 LEA R18, P3, R14, R2, 0x1 ;  /* 0x000000020e12c211 */ /* 0x001fe200078608ff */
[----:B------:R-:W0:Y:S01]  /*0fc0*/  @!P5 LDC.64 R6, c[0x0][0x390] ;  /* 0x0000e400ff06db82 */ /* 0x000e220000000a00 */
[----:B------:R-:W-:-:S02]  /*0fd0*/  ISETP.GE.AND.EX P1, PT, R23, UR7, PT, P1 ;  /* 0x0000000717007c0c */ /* 0x000fc4000bf26310 */
[----:B------:R-:W-:Y:S02]  /*0fe0*/  @!P4 LEA.HI.X R19, R14, R3, R15, 0x1, P3 ;  /* 0x000000030e13c211 */ /* 0x000fe400018f0c0f */
[----:B------:R-:W-:Y:S02]  /*0ff0*/  SHF.R.S32.HI R31, RZ, 0x1f, R118 ;  /* 0x0000001fff1f7819 */ /* 0x000fe40000011476 */
[----:B------:R-:W-:Y:S01]  /*1000*/  ISETP.GE.U32.AND P3, PT, R118, UR6, PT ;  /* 0x0000000676007c0c */ /* 0x000fe2000bf66070 */
[----:B------:R-:W4:Y:S01]  /*1010*/  @!P2 LDC.64 R2, c[0x0][0x390] ;  /* 0x0000e400ff02ab82 */ /* 0x000f220000000a00 */
[----:B-1----:R-:W-:Y:S02]  /*1020*/  @!P5 IMAD R10, R33, R8, RZ ;  /* 0x00000008210ad224 */ /* 0x002fe400078e02ff */
[----:B------:R-:W-:Y:S02]  /*1030*/  ISETP.GE.AND.EX P3, PT, R31, UR7, PT, P3 ;  /* 0x000000071f007c0c */ /* 0x000fe4000bf66330 */
[----:B------:R-:W-:Y:S01]  /*1040*/  MOV R57, RZ ;  /* 0x000000ff00397202 */ /* 0x000fe20000000f00 */
[----:B------:R-:W-:Y:S01]  /*1050*/  @!P5 IMAD R13, R25, R9, R10 ;  /* 0x00000009190dd224 */ /* 0x000fe200078e020a */
[----:B------:R-:W-:Y:S01]  /*1060*/  @!P5 MOV R10, R122 ;  /* 0x0000007a000ad202 */ /* 0x000fe20000000f00 */
[----:B------:R-:W1:Y:S01]  /*1070*/  @!P1 LDC.64 R14, c[0x0][0x3e0] ;  /* 0x0000f800ff0e9b82 */ /* 0x000e620000000a00 */
[----:B------:R-:W-:Y:S01]  /*1080*/  @!P5 MOV R11, R125 ;  /* 0x0000007d000bd202 */ /* 0x000fe20000000f00 */
[----:B--2---:R-:W-:Y:S01]  /*1090*/  @!P2 IMAD R12, R35, R4, RZ ;  /* 0x00000004230ca224 */ /* 0x004fe200078e02ff */
[----:B------:R2:W3:Y:S01]  /*10a0*/  @!P4 LDG.E R57, desc[UR8][R18.64] ;  /* 0x000000081239c981 */ /* 0x0004e2000c1e1900 */
[----:B------:R-:W-:Y:S01]  /*10b0*/  ISETP.GE.U32.AND P4, PT, R117, UR6, PT ;  /* 0x0000000675007c0c */ /* 0x000fe2000bf86070 */
[----:B------:R-:W-:-:S03]  /*10c0*/  @!P5 IMAD.WIDE.U32 R8, R25, R8, R10 ;  /* 0x000000081908d225 */ /* 0x000fc600078e000a */
[----:B------:R-:W1:Y:S01]  /*10d0*/  @!P3 LDC.64 R10, c[0x0][0x3e0] ;  /* 0x0000f800ff0abb82 */ /* 0x000e620000000a00 */
[----:B------:R-:W-:Y:S02]  /*10e0*/  ISETP.GE.AND.EX P4, PT, R95, UR7, PT, P4 ;  /* 0x000000075f007c0c */ /* 0x000fe4000bf86340 */
[----:B--2---:R-:W-:Y:S02]  /*10f0*/  @!P2 MOV R18, R122 ;  /* 0x0000007a0012a202 */ /* 0x004fe40000000f00 */
[----:B------:R-:W-:Y:S01]  /*1100*/  @!P2 MOV R19, R125 ;  /* 0x0000007d0013a202 */ /* 0x000fe20000000f00 */
[----:B------:R-:W-:Y:S01]  /*1110*/  @!P2 IMAD R25, R29, R5, R12 ;  /* 0x000000051d19a224 */ /* 0x000fe200078e020c */
[----:B------:R-:W-:Y:S02]  /*1120*/  @!P5 IADD3 R5, PT, PT, R9, R13, RZ ;  /* 0x0000000d0905d210 */ /* 0x000fe40007ffe0ff */
[C---:B0-----:R-:W-:Y:S01]  /*1130*/  @!P5 LEA R6, P6, R8.reuse, R6, 0x1 ;  /* 0x000000060806d211 */ /* 0x041fe200078c08ff */
[----:B------:R-:W-:Y:S01]  /*1140*/  @!P2 IMAD.WIDE.U32 R18, R29, R4, R18 ;  /* 0x000000041d12a225 */ /* 0x000fe200078e0012 */
[----:B------:R-:W0:Y:S03]  /*1150*/  @!P1 LDC.64 R12, c[0x0][0x390] ;  /* 0x0000e400ff0c9b82 */ /* 0x000e260000000a00 */
[----:B------:R-:W-:Y:S01]  /*1160*/  HFMA2 R59, -RZ, RZ, 0, 0 ;  /* 0x00000000ff3b7431 */ /* 0x000fe200000001ff */
[----:B------:R-:W-:-:S02]  /*1170*/  @!P5 LEA.HI.X R7, R8, R7, R5, 0x1, P6 ;  /* 0x000000070807d211 */ /* 0x000fc400030f0c05 */
[----:B------:R-:W-:Y:S02]  /*1180*/  @!P2 IADD3 R5, PT, PT, R19, R25, RZ ;  /* 0x000000191305a210 */ /* 0x000fe40007ffe0ff */
[C---:B----4-:R-:W-:Y:S01]  /*1190*/  @!P2 LEA R4, P6, R18.reuse, R2, 0x1 ;  /* 0x000000021204a211 */ /* 0x050fe200078c08ff */
[----:B------:R-:W2:Y:S01]  /*11a0*/  @!P3 LDC.64 R8, c[0x0][0x390] ;  /* 0x0000e400ff08bb82 */ /* 0x000ea20000000a00 */
[----:B------:R-:W-:Y:S02]  /*11b0*/  MOV R61, RZ ;  /* 0x000000ff003d7202 */ /* 0x000fe40000000f00 */
[----:B------:R-:W-:Y:S01]  /*11c0*/  @!P2 LEA.HI.X R5, R18, R3, R5, 0x1, P6 ;  /* 0x000000031205a211 */ /* 0x000fe200030f0c05 */
[----:B------:R4:W3:Y:S01]  /*11d0*/  @!P5 LDG.E R59, desc[UR8][R6.64] ;  /* 0x00000008063bd981 */ /* 0x0008e2000c1e1900 */
[----:B------:R-:W-:-:S03]  /*11e0*/  ISETP.GE.U32.AND P5, PT, R116, UR6, PT ;  /* 0x0000000674007c0c */ /* 0x000fc6000bfa6070 */
[----:B------:R-:W2:Y:S01]  /*11f0*/  @!P4 LDC.64 R2, c[0x0][0x3e0] ;  /* 0x0000f800ff02cb82 */ /* 0x000ea20000000a00 */
[----:B------:R4:W3:Y:S01]  /*1200*/  @!P2 LDG.E R61, desc[UR8][R4.64] ;  /* 0x00000008043da981 */ /* 0x0008e2000c1e1900 */
[----:B-1----:R-:W-:Y:S01]  /*1210*/  @!P1 IMAD R18, R23, R14, RZ ;  /* 0x0000000e17129224 */ /* 0x002fe200078e02ff */
[----:B------:R-:W-:Y:S01]  /*1220*/  ISETP.GE.AND.EX P5, PT, R94, UR7, PT, P5 ;  /* 0x000000075e007c0c */ /* 0x000fe2000bfa6350 */
[----:B------:R-:W-:Y:S02]  /*1230*/  @!P3 IMAD R16, R31, R10, RZ ;  /* 0x0000000a1f10b224 */ /* 0x000fe400078e02ff */
[----:B------:R-:W-:Y:S02]  /*1240*/  @!P1 IMAD R23, R21, R15, R18 ;  /* 0x0000000f15179224 */ /* 0x000fe400078e0212 */
[----:B----4-:R-:W1:Y:S01]  /*1250*/  @!P4 LDC.64 R6, c[0x0][0x390] ;  /* 0x0000e400ff06cb82 */ /* 0x010e620000000a00 */
[----:B------:R-:W-:Y:S02]  /*1260*/  @!P1 MOV R4, R122 ;  /* 0x0000007a00049202 */ /* 0x000fe40000000f00 */
[----:B------:R-:W-:-:S03]  /*1270*/  @!P1 MOV R5, R125 ;  /* 0x0000007d00059202 */ /* 0x000fc60000000f00 */
[----:B------:R-:W-:Y:S01]  /*1280*/  @!P1 IMAD.WIDE.U32 R14, R21, R14, R4 ;  /* 0x0000000e150e9225 */ /* 0x000fe200078e0004 */
[----:B------:R-:W-:Y:S02]  /*1290*/  @!P3 MOV R4, R122 ;  /* 0x0000007a0004b202 */ /* 0x000fe40000000f00 */
[----:B------:R-:W-:Y:S01]  /*12a0*/  @!P3 MOV R5, R125 ;  /* 0x0000007d0005b202 */ /* 0x000fe20000000f00 */
[----:B------:R-:W-:Y:S01]  /*12b0*/  @!P3 IMAD R19, R118, R11, R16 ;  /* 0x0000000b7613b224 */ /* 0x000fe200078e0210 */
[----:B------:R-:W-:Y:S02]  /*12c0*/  @!P1 IADD3 R15, PT, PT, R15, R23, RZ ;  /* 0x000000170f0f9210 */ /* 0x000fe40007ffe0ff */
[----:B0-----:R-:W-:Y:S01]  /*12d0*/  @!P1 LEA R12, P6, R14, R12, 0x1 ;  /* 0x0000000c0e0c9211 */ /* 0x001fe200078c08ff */
[----:B------:R-:W-:Y:S01]  /*12e0*/  @!P3 IMAD.WIDE.U32 R10, R118, R10, R4 ;  /* 0x0000000a760ab225 */ /* 0x000fe200078e0004 */
[----:B------:R-:W-:Y:S01]  /*12f0*/  ISETP.GE.U32.AND P2, PT, R115, UR6, PT ;  /* 0x0000000673007c0c */ /* 0x000fe2000bf46070 */
[----:B------:R-:W0:Y:S01]  /*1300*/  @!P5 LDC.64 R4, c[0x0][0x3e0] ;  /* 0x0000f800ff04db82 */ /* 0x000e220000000a00 */
[----:B------:R-:W-:-:S02]  /*1310*/  @!P1 LEA.HI.X R13, R14, R13, R15, 0x1, P6 ;  /* 0x0000000d0e0d9211 */ /* 0x000fc400030f0c0f */
[----:B------:R-:W-:Y:S02]  /*1320*/  @!P3 IADD3 R11, PT, PT, R11, R19, RZ ;  /* 0x000000130b0bb210 */ /* 0x000fe40007ffe0ff */
[C---:B--2---:R-:W-:Y:S02]  /*1330*/  @!P3 LEA R8, P6, R10.reuse, R8, 0x1 ;  /* 0x000000080a08b211 */ /* 0x044fe400078c08ff */
[----:B------:R-:W-:Y:S01]  /*1340*/  ISETP.GE.AND.EX P2, PT, R93, UR7, PT, P2 ;  /* 0x000000075d007c0c */ /* 0x000fe2000bf46320 */
[----:B------:R-:W-:Y:S01]  /*1350*/  @!P4 IMAD R14, R95, R2, RZ ;  /* 0x000000025f0ec224 */ /* 0x000fe200078e02ff */
[----:B------:R-:W-:Y:S02]  /*1360*/  @!P3 LEA.HI.X R9, R10, R9, R11, 0x1, P6 ;  /* 0x000000090a09b211 */ /* 0x000fe400030f0c0b */
[----:B------:R-:W-:Y:S02]  /*1370*/  @!P4 MOV R10, R122 ;  /* 0x0000007a000ac202 */ /* 0x000fe40000000f00 */
[----:B------:R-:W-:Y:S01]  /*1380*/  @!P4 MOV R11, R125 ;  /* 0x0000007d000bc202 */ /* 0x000fe20000000f00 */
[----:B------:R-:W-:-:S02]  /*1390*/  HFMA2 R22, -RZ, RZ, 0, 0 ;  /* 0x00000000ff167431 */ /* 0x000fc400000001ff */
[C---:B------:R-:W-:Y:S02]  /*13a0*/  @!P4 IMAD R19, R117.reuse, R3, R14 ;  /* 0x000000037513c224 */ /* 0x040fe400078e020e */
[----:B------:R-:W-:Y:S02]  /*13b0*/  @!P4 IMAD.WIDE.U32 R2, R117, R2, R10 ;  /* 0x000000027502c225 */ /* 0x000fe400078e000a */
[----:B------:R-:W2:Y:S01]  /*13c0*/  @!P5 LDC.64 R10, c[0x0][0x390] ;  /* 0x0000e400ff0adb82 */ /* 0x000ea20000000a00 */
[----:B------:R-:W-:Y:S01]  /*13d0*/  ISETP.GE.U32.AND P6, PT, R114, UR6, PT ;  /* 0x0000000672007c0c */ /* 0x000fe2000bfc6070 */
[----:B------:R4:W5:Y:S03]  /*13e0*/  @!P3 LDG.E R22, desc[UR8][R8.64] ;  /* 0x000000080816b981 */ /* 0x000966000c1e1900 */
[----:B------:R-:W-:-:S03]  /*13f0*/  ISETP.GE.AND.EX P3, PT, R92, UR7, PT, P6 ;  /* 0x000000075c007c0c */ /* 0x000fc6000bf66360 */
[----:B------:R-:W2:Y:S01]  /*1400*/  @!P2 LDC.64 R14, c[0x0][0x3e0] ;  /* 0x0000f800ff0eab82 */ /* 0x000ea20000000a00 */
[----:B------:R-:W-:Y:S02]  /*1410*/  @!P4 IADD3 R3, PT, PT, R3, R19, RZ ;  /* 0x000000130303c210 */ /* 0x000fe40007ffe0ff */
[----:B-1----:R-:W-:Y:S01]  /*1420*/  @!P4 LEA R6, P6, R2, R6, 0x1 ;  /* 0x000000060206c211 */ /* 0x002fe200078c08ff */
[----:B0-----:R-:W-:-:S03]  /*1430*/  @!P5 IMAD R16, R94, R4, RZ ;  /* 0x000000045e10d224 */ /* 0x001fc600078e02ff */
[----:B------:R-:W-:Y:S02]  /*1440*/  @!P4 LEA.HI.X R7, R2, R7, R3, 0x1, P6 ;  /* 0x000000070207c211 */ /* 0x000fe400030f0c03 */
[----:B------:R-:W-:Y:S02]  /*1450*/  CS2R R20, SRZ ;  /* 0x0000000000147805 */ /* 0x000fe4000001ff00 */
[----:B------:R-:W-:Y:S01]  /*1460*/  @!P5 MOV R2, R122 ;  /* 0x0000007a0002d202 */ /* 0x000fe20000000f00 */
[----:B----4-:R-:W0:Y:S01]  /*1470*/  @!P2 LDC.64 R8, c[0x0][0x390] ;  /* 0x0000e400ff08ab82 */ /* 0x010e220000000a00 */
[----:B------:R-:W-:Y:S01]  /*1480*/  @!P5 MOV R3, R125 ;  /* 0x0000007d0003d202 */ /* 0x000fe20000000f00 */
[C---:B------:R-:W-:Y:S01]  /*1490*/  @!P5 IMAD R19, R116.reuse, R5, R16 ;  /* 0x000000057413d224 */ /* 0x040fe200078e0210 */
[----:B------:R-:W-:Y:S01]  /*14a0*/  ISETP.GE.U32.AND P6, PT, R113, UR6, PT ;  /* 0x0000000671007c0c */ /* 0x000fe2000bfc6070 */
[----:B------:R1:W4:Y:S01]  /*14b0*/  @!P4 LDG.E R20, desc[UR8][R6.64] ;  /* 0x000000080614c981 */ /* 0x000322000c1e1900 */
[----:B------:R-:W-:-:S02]  /*14c0*/  @!P5 IMAD.WIDE.U32 R4, R116, R4, R2 ;  /* 0x000000047404d225 */ /* 0x000fc400078e0002 */
[----:B------:R-:W-:Y:S01]  /*14d0*/  ISETP.GE.AND.EX P4, PT, R91, UR7, PT, P6 ;  /* 0x000000075b007c0c */ /* 0x000fe2000bf86360 */
[----:B------:R-:W0:Y:S02]  /*14e0*/  @!P3 LDC.64 R2, c[0x0][0x3e0] ;  /* 0x0000f800ff02bb82 */ /* 0x000e240000000a00 */
[----:B------:R-:W-:Y:S02]  /*14f0*/  @!P5 IADD3 R5, PT, PT, R5, R19, RZ ;  /* 0x000000130505d210 */ /* 0x000fe40007ffe0ff */
[----:B--2---:R-:W-:Y:S01]  /*1500*/  @!P5 LEA R10, P6, R4, R10, 0x1 ;  /* 0x0000000a040ad211 */ /* 0x004fe200078c08ff */
[----:B------:R-:W-:-:S03]  /*1510*/  @!P2 IMAD R16, R93, R14, RZ ;  /* 0x0000000e5d10a224 */ /* 0x000fc600078e02ff */
[----:B------:R-:W-:Y:S02]  /*1520*/  @!P5 LEA.HI.X R11, R4, R11, R5, 0x1, P6 ;  /* 0x0000000b040bd211 */ /* 0x000fe400030f0c05 */
[----:B------:R-:W-:Y:S01]  /*1530*/  @!P2 MOV R4, R122 ;  /* 0x0000007a0004a202 */ /* 0x000fe20000000f00 */
[----:B------:R-:W-:Y:S01]  /*1540*/  HFMA2 R18, -RZ, RZ, 0, 0 ;  /* 0x00000000ff127431 */ /* 0x000fe200000001ff */
[----:B------:R-:W-:Y:S01]  /*1550*/  @!P2 MOV R5, R125 ;  /* 0x0000007d0005a202 */ /* 0x000fe20000000f00 */
[C---:B------:R-:W-:Y:S01]  /*1560*/  @!P2 IMAD R19, R115.reuse, R15, R16 ;  /* 0x0000000f7313a224 */ /* 0x040fe200078e0210 */
[----:B-1----:R-:W1:Y:S01]  /*1570*/  @!P4 LDC.64 R6, c[0x0][0x3e0] ;  /* 0x0000f800ff06cb82 */ /* 0x002e620000000a00 */
[----:B------:R-:W-:Y:S01]  /*1580*/  @!P2 IMAD.WIDE.U32 R14, R115, R14, R4 ;  /* 0x0000000e730ea225 */ /* 0x000fe200078e0004 */
[----:B------:R-:W-:Y:S01]  /*1590*/  ISETP.GE.U32.AND P6, PT, R112, UR6, PT ;  /* 0x0000000670007c0c */ /* 0x000fe2000bfc6070 */
[----:B------:R0:W2:Y:S05]  /*15a0*/  @!P5 LDG.E R18, desc[UR8][R10.64] ;  /* 0x000000080a12d981 */ /* 0x0000aa000c1e1900 */
[----:B------:R-:W1:Y:S01]  /*15b0*/  @!P3 LDC.64 R4, c[0x0][0x390] ;  /* 0x0000e400ff04bb82 */ /* 0x000e620000000a00 */
[----:B------:R-:W-:-:S02]  /*15c0*/  ISETP.GE.AND.EX P6, PT, R90, UR7, PT, P6 ;  /* 0x000000075a007c0c */ /* 0x000fc4000bfc6360 */
[----:B------:R-:W-:Y:S01]  /*15d0*/  @!P2 IADD3 R15, PT, PT, R15, R19, RZ ;  /* 0x000000130f0fa210 */ /* 0x000fe20007ffe0ff */
[----:B------:R-:W-:Y:S01]  /*15e0*/  HFMA2 R16, -RZ, RZ, 0, 0 ;  /* 0x00000000ff107431 */ /* 0x000fe200000001ff */
[----:B0-----:R-:W-:Y:S01]  /*15f0*/  @!P2 LEA R10, P5, R14, R8, 0x1 ;  /* 0x000000080e0aa211 */ /* 0x001fe200078a08ff */
[----:B------:R-:W-:-:S03]  /*1600*/  @!P3 IMAD R8, R92, R2, RZ ;  /* 0x000000025c08b224 */ /* 0x000fc600078e02ff */
[----:B------:R-:W-:Y:S02]  /*1610*/  @!P2 LEA.HI.X R11, R14, R9, R15, 0x1, P5 ;  /* 0x000000090e0ba211 */ /* 0x000fe400028f0c0f */
[----:B------:R-:W-:Y:S02]  /*1620*/  @!P3 MOV R14, R122 ;  /* 0x0000007a000eb202 */ /* 0x000fe40000000f00 */
[----:B------:R-:W-:Y:S01]  /*1630*/  @!P3 MOV R15, R125 ;  /* 0x0000007d000fb202 */ /* 0x000fe20000000f00 */
[C---:B------:R-:W-:Y:S01]  /*1640*/  @!P3 IMAD R19, R114.reuse, R3, R8 ;  /* 0x000000037213b224 */ /* 0x040fe200078e0208 */
[----:B------:R-:W-:Y:S01]  /*1650*/  ISETP.GE.U32.AND P5, PT, R111, UR6, PT ;  /* 0x000000066f007c0c */ /* 0x000fe2000bfa6070 */
[----:B------:R-:W0:Y:S01]  /*1660*/  @!P4 LDC.64 R8, c[0x0][0x390] ;  /* 0x0000e400ff08cb82 */ /* 0x000e220000000a00 */
[----:B------:R1:W3:Y:S01]  /*1670*/  @!P2 LDG.E R16, desc[UR8][R10.64] ;  /* 0x000000080a10a981 */ /* 0x0002e2000c1e1900 */
[----:B------:R-:W-:-:S06]  /*1680*/  @!P3 IMAD.WIDE.U32 R14, R114, R2, R14 ;  /* 0x00000002720eb225 */ /* 0x000fcc00078e000e */
[----:B------:R-:W0:Y:S01]  /*1690*/  @!P6 LDC.64 R2, c[0x0][0x3e0] ;  /* 0x0000f800ff02eb82 */ /* 0x000e220000000a00 */
[----:B------:R-:W-:Y:S02]  /*16a0*/  @!P3 IADD3 R15, PT, PT, R15, R19, RZ ;  /* 0x000000130f0fb210 */ /* 0x000fe40007ffe0ff */
[C---:B-1----:R-:W-:Y:S01]  /*16b0*/  @!P3 LEA R10, P2, R14.reuse, R4, 0x1 ;  /* 0x000000040e0ab211 */ /* 0x042fe200078408ff */
[----:B------:R-:W-:Y:S01]  /*16c0*/  @!P4 IMAD R4, R91, R6, RZ ;  /* 0x000000065b04c224 */ /* 0x000fe200078e02ff */
[----:B------:R-:W-:Y:S02]  /*16d0*/  ISETP.GE.AND.EX P5, PT, R89, UR7, PT, P5 ;  /* 0x0000000759007c0c */ /* 0x000fe4000bfa6350 */
[----:B------:R-:W-:Y:S01]  /*16e0*/  @!P3 LEA.HI.X R11, R14, R5, R15, 0x1, P2 ;  /* 0x000000050e0bb211 */ /* 0x000fe200010f0c0f */
[----:B------:R-:W-:Y:S01]  /*16f0*/  @!P4 IMAD R15, R113, R7, R4 ;  /* 0x00000007710fc224 */ /* 0x000fe200078e0204 */
[----:B------:R-:W-:Y:S01]  /*1700*/  ISETP.GE.U32.AND P2, PT, R110, UR6, PT ;  /* 0x000000066e007c0c */ /* 0x000fe2000bf46070 */
[----:B------:R-:W1:Y:S01]  /*1710*/  @!P6 LDC.64 R4, c[0x0][0x390] ;  /* 0x0000e400ff04eb82 */ /* 0x000e620000000a00 */
[----:B------:R-:W-:Y:S01]  /*1720*/  HFMA2 R14, -RZ, RZ, 0, 0 ;  /* 0x00000000ff0e7431 */ /* 0x000fe200000001ff */
[----:B------:R-:W-:-:S02]  /*1730*/  @!P4 MOV R28, R122 ;  /* 0x0000007a001cc202 */ /* 0x000fc40000000f00 */
[-C--:B------:R-:W-:Y:S02]  /*1740*/  @!P4 MOV R29, R125.reuse ;  /* 0x0000007d001dc202 */ /* 0x080fe40000000f00 */
[----:B------:R-:W-:Y:S01]  /*1750*/  ISETP.GE.AND.EX P2, PT, R88, UR7, PT, P2 ;  /* 0x0000000758007c0c */ /* 0x000fe2000bf46320 */
[----:B------:R-:W-:Y:S02]  /*1760*/  @!P4 IMAD.WIDE.U32 R28, R113, R6, R28 ;  /* 0x00000006711cc225 */ /* 0x000fe400078e001c */
[----:B------:R-:W1:Y:S01]  /*1770*/  @!P5 LDC.64 R6, c[0x0][0x3e0] ;  /* 0x0000f800ff06db82 */ /* 0x000e620000000a00 */
[----:B------:R0:W3:Y:S01]  /*1780*/  @!P3 LDG.E R14, desc[UR8][R10.64] ;  /* 0x000000080a0eb981 */ /* 0x0000e2000c1e1900 */
[----:B------:R-:W-:Y:S01]  /*1790*/  @!P6 MOV R30, R122 ;  /* 0x0000007a001ee202 */ /* 0x000fe20000000f00 */
[----:B0-----:R-:W-:Y:S01]  /*17a0*/  @!P6 IMAD R19, R90, R2, RZ ;  /* 0x000000025a13e224 */ /* 0x001fe200078e02ff */
[----:B------:R-:W-:Y:S02]  /*17b0*/  @!P6 MOV R31, R125 ;  /* 0x0000007d001fe202 */ /* 0x000fe40000000f00 */
[----:B------:R-:W-:-:S02]  /*17c0*/  @!P4 IADD3 R15, PT, PT, R29, R15, RZ ;  /* 0x0000000f1d0fc210 */ /* 0x000fc40007ffe0ff */
[----:B------:R-:W-:Y:S01]  /*17d0*/  @!P4 LEA R8, P3, R28, R8, 0x1 ;  /* 0x000000081c08c211 */ /* 0x000fe200078608ff */
[----:B------:R-:W-:Y:S01]  /*17e0*/  @!P6 IMAD R19, R112, R3, R19 ;  /* 0x000000037013e224 */ /* 0x000fe200078e0213 */
[----:B------:R-:W0:Y:S02]  /*17f0*/  @!P5 LDC.64 R10, c[0x0][0x390] ;  /* 0x0000e400ff0adb82 */ /* 0x000e240000000a00 */
[----:B------:R-:W-:Y:S01]  /*1800*/  @!P4 LEA.HI.X R9, R28, R9, R15, 0x1, P3 ;  /* 0x000000091c09c211 */ /* 0x000fe200018f0c0f */
[----:B------:R-:W-:Y:S01]  /*1810*/  @!P6 IMAD.WIDE.U32 R30, R112, R2, R30 ;  /* 0x00000002701ee225 */ /* 0x000fe200078e001e */
[----:B------:R-:W-:-:S04]  /*1820*/  MOV R15, RZ ;  /* 0x000000ff000f7202 */ /* 0x000fc80000000f00 */
[----:B------:R-:W0:Y:S01]  /*1830*/  @!P2 LDC.64 R2, c[0x0][0x3e0] ;  /* 0x0000f800ff02ab82 */ /* 0x000e220000000a00 */
[----:B------:R-:W-:Y:S01]  /*1840*/  ISETP.GE.U32.AND P3, PT, R109, UR6, PT ;  /* 0x000000066d007c0c */ /* 0x000fe2000bf66070 */
[----:B------:R1:W3:Y:S01]  /*1850*/  @!P4 LDG.E R15, desc[UR8][R8.64] ;  /* 0x00000008080fc981 */ /* 0x0002e2000c1e1900 */
[----:B------:R-:W-:Y:S02]  /*1860*/  @!P6 IADD3 R19, PT, PT, R31, R19, RZ ;  /* 0x000000131f13e210 */ /* 0x000fe40007ffe0ff */
[C---:B-1----:R-:W-:Y:S02]  /*1870*/  @!P6 LEA R28, P4, R30.reuse, R4, 0x1 ;  /* 0x000000041e1ce211 */ /* 0x042fe400078808ff */
[----:B------:R-:W-:Y:S02]  /*1880*/  ISETP.GE.AND.EX P3, PT, R87, UR7, PT, P3 ;  /* 0x0000000757007c0c */ /* 0x000fe4000bf66330 */
[----:B------:R-:W-:Y:S01]  /*1890*/  @!P6 LEA.HI.X R29, R30, R5, R19, 0x1, P4 ;  /* 0x000000051e1de211 */ /* 0x000fe200020f0c13 */
[----:B------:R-:W-:Y:S01]  /*18a0*/  HFMA2 R19, -RZ, RZ, 0, 0 ;  /* 0x00000000ff137431 */ /* 0x000fe200000001ff */
[----:B------:R-:W-:Y:S01]  /*18b0*/  @!P5 MOV R30, R122 ;  /* 0x0000007a001ed202 */ /* 0x000fe20000000f00 */
[----:B------:R-:W1:Y:S01]  /*18c0*/  @!P2 LDC.64 R8, c[0x0][0x390] ;  /* 0x0000e400ff08ab82 */ /* 0x000e620000000a00 */
[----:B------:R-:W-:Y:S01]  /*18d0*/  @!P5 MOV R31, R125 ;  /* 0x0000007d001fd202 */ /* 0x000fe20000000f00 */
[-C--:B------:R-:W-:Y:S01]  /*18e0*/  @!P5 IMAD R4, R89, R6.reuse, RZ ;  /* 0x000000065904d224 */ /* 0x080fe200078e02ff */
[----:B------:R-:W-:Y:S01]  /*18f0*/  ISETP.GE.U32.AND P4, PT, R108, UR6, PT ;  /* 0x000000066c007c0c */ /* 0x000fe2000bf86070 */
[----:B------:R-:W-:-:S03]  /*1900*/  @!P5 IMAD.WIDE.U32 R30, R111, R6, R30 ;  /* 0x000000066f1ed225 */ /* 0x000fc600078e001e */
[----:B------:R-:W-:Y:S01]  /*1910*/  ISETP.GE.AND.EX P4, PT, R86, UR7, PT, P4 ;  /* 0x0000000756007c0c */ /* 0x000fe2000bf86340 */
[----:B------:R0:W3:Y:S01]  /*1920*/  @!P6 LDG.E R19, desc[UR8][R28.64] ;  /* 0x000000081c13e981 */ /* 0x0000e2000c1e1900 */
[----:B------:R-:W-:Y:S02]  /*1930*/  @!P5 IMAD R7, R111, R7, R4 ;  /* 0x000000076f07d224 */ /* 0x000fe400078e0204 */
[----:B------:R-:W1:Y:S03]  /*1940*/  @!P3 LDC.64 R4, c[0x0][0x3e0] ;  /* 0x0000f800ff04bb82 */ /* 0x000e660000000a00 */
[----:B------:R-:W-:Y:S02]  /*1950*/  @!P5 IADD3 R6, PT, PT, R31, R7, RZ ;  /* 0x000000071f06d210 */ /* 0x000fe40007ffe0ff */
[----:B0-----:R-:W-:Y:S01]  /*1960*/  @!P5 LEA R28, P6, R30, R10, 0x1 ;  /* 0x0000000a1e1cd211 */ /* 0x001fe200078c08ff */
[----:B------:R-:W-:-:S03]  /*1970*/  @!P2 IMAD R10, R88, R2, RZ ;  /* 0x00000002580aa224 */ /* 0x000fc600078e02ff */
[----:B------:R-:W-:Y:S01]  /*1980*/  @!P5 LEA.HI.X R29, R30, R11, R6, 0x1, P6 ;  /* 0x0000000b1e1dd211 */ /* 0x000fe200030f0c06 */
[C---:B------:R-:W-:Y:S01]  /*1990*/  @!P2 IMAD R23, R110.reuse, R3, R10 ;  /* 0x000000036e17a224 */ /* 0x040fe200078e020a */
[----:B------:R-:W-:Y:S01]  /*19a0*/  @!P2 MOV R10, R122 ;  /* 0x0000007a000aa202 */ /* 0x000fe20000000f00 */
[----:B------:R-:W0:Y:S01]  /*19b0*/  @!P3 LDC.64 R6, c[0x0][0x390] ;  /* 0x0000e400ff06bb82 */ /* 0x000e220000000a00 */
[----:B------:R-:W-:Y:S01]  /*19c0*/  @!P2 MOV R11, R125 ;  /* 0x0000007d000ba202 */ /* 0x000fe20000000f00 */
[----:B------:R-:W3:Y:S02]  /*19d0*/  @!P5 LDG.E R21, desc[UR8][R28.64] ;  /* 0x000000081c15d981 */ /* 0x000ee4000c1e1900 */
[----:B------:R-:W-:-:S04]  /*19e0*/  @!P2 IMAD.WIDE.U32 R10, R110, R2, R10 ;  /* 0x000000026e0aa225 */ /* 0x000fc800078e000a */
[----:B------:R-:W0:Y:S01]  /*19f0*/  @!P4 LDC.64 R2, c[0x0][0x3e0] ;  /* 0x0000f800ff02cb82 */ /* 0x000e220000000a00 */
[----:B------:R-:W-:Y:S02]  /*1a00*/  ISETP.GE.U32.AND P5, PT, R107, UR6, PT ;  /* 0x000000066b007c0c */ /* 0x000fe4000bfa6070 */
[----:B------:R-:W-:Y:S02]  /*1a10*/  @!P2 IADD3 R11, PT, PT, R11, R23, RZ ;  /* 0x000000170b0ba210 */ /* 0x000fe40007ffe0ff */
[C---:B-1----:R-:W-:Y:S01]  /*1a20*/  @!P2 LEA R8, P6, R10.reuse, R8, 0x1 ;  /* 0x000000080a08a211 */ /* 0x042fe200078c08ff */
[----:B------:R-:W-:Y:S01]  /*1a30*/  HFMA2 R23, -RZ, RZ, 0, 0 ;  /* 0x00000000ff177431 */ /* 0x000fe200000001ff */
[----:B------:R-:W-:Y:S02]  /*1a40*/  ISETP.GE.AND.EX P5, PT, R85, UR7, PT, P5 ;  /* 0x0000000755007c0c */ /* 0x000fe4000bfa6350 */
[----:B------:R-:W-:Y:S01]  /*1a50*/  @!P2 LEA.HI.X R9, R10, R9, R11, 0x1, P6 ;  /* 0x000000090a09a211 */ /* 0x000fe200030f0c0b */
[----:B------:R-:W-:Y:S01]  /*1a60*/  @!P3 IMAD R30, R87, R4, RZ ;  /* 0x00000004571eb224 */ /* 0x000fe200078e02ff */
[----:B------:R-:W-:-:S02]  /*1a70*/  @!P3 MOV R10, R122 ;  /* 0x0000007a000ab202 */ /* 0x000fc40000000f00 */
[----:B------:R-:W-:Y:S01]  /*1a80*/  @!P3 MOV R11, R125 ;  /* 0x0000007d000bb202 */ /* 0x000fe20000000f00 */
[C---:B------:R-:W-:Y:S01]  /*1a90*/  @!P3 IMAD R5, R109.reuse, R5, R30 ;  /* 0x000000056d05b224 */ /* 0x040fe200078e021e */
[----:B------:R1:W3:Y:S01]  /*1aa0*/  @!P2 LDG.E R23, desc[UR8][R8.64] ;  /* 0x000000080817a981 */ /* 0x0002e2000c1e1900 */
[----:B------:R-:W-:Y:S01]  /*1ab0*/  @!P3 IMAD.WIDE.U32 R10, R109, R4, R10 ;  /* 0x000000046d0ab225 */ /* 0x000fe200078e000a */
[----:B------:R-:W-:-:S04]  /*1ac0*/  ISETP.GE.U32.AND P2, PT, R106, UR6, PT ;  /* 0x000000066a007c0c */ /* 0x000fc8000bf46070 */
[----:B------:R-:W-:Y:S02]  /*1ad0*/  @!P3 IADD3 R11, PT, PT, R11, R5, RZ ;  /* 0x000000050b0bb210 */ /* 0x000fe40007ffe0ff */
[----:B0-----:R-:W-:Y:S01]  /*1ae0*/  @!P3 LEA R6, P6, R10, R6, 0x1 ;  /* 0x000000060a06b211 */ /* 0x001fe200078c08ff */
[----:B-1----:R-:W0:Y:S01]  /*1af0*/  @!P4 LDC.64 R8, c[0x0][0x390] ;  /* 0x0000e400ff08cb82 */ /* 0x002e220000000a00 */
[----:B------:R-:W-:Y:S01]  /*1b00*/  ISETP.GE.AND.EX P2, PT, R84, UR7, PT, P2 ;  /* 0x0000000754007c0c */ /* 0x000fe2000bf46320 */
[----:B------:R-:W-:Y:S01]  /*1b10*/  HFMA2 R25, -RZ, RZ, 0, 0 ;  /* 0x00000000ff197431 */ /* 0x000fe200000001ff */
[----:B------:R-:W-:Y:S01]  /*1b20*/  @!P3 LEA.HI.X R7, R10, R7, R11, 0x1, P6 ;  /* 0x000000070a07b211 */ /* 0x000fe200030f0c0b */
[----:B------:R-:W-:-:S04]  /*1b30*/  @!P4 IMAD R10, R86, R2, RZ ;  /* 0x00000002560ac224 */ /* 0x000fc800078e02ff */
[----:B------:R-:W1:Y:S01]  /*1b40*/  @!P5 LDC.64 R4, c[0x0][0x3e0] ;  /* 0x0000f800ff04db82 */ /* 0x000e620000000a00 */
[----:B------:R-:W-:Y:S01]  /*1b50*/  @!P4 IMAD R29, R108, R3, R10 ;  /* 0x000000036c1dc224 */ /* 0x000fe200078e020a */
[----:B------:R-:W-:Y:S02]  /*1b60*/  IADD3 R35, PT, PT, R26, 0xd0, RZ ;  /* 0x000000d01a237810 */ /* 0x000fe40007ffe0ff */
[----:B------:R-:W-:Y:S01]  /*1b70*/  @!P4 MOV R10, R122 ;  /* 0x0000007a000ac202 */ /* 0x000fe20000000f00 */
[----:B------:R5:W3:Y:S01]  /*1b80*/  @!P3 LDG.E R25, desc[UR8][R6.64] ;  /* 0x000000080619b981 */ /* 0x000ae2000c1e1900 */
[----:B------:R-:W-:Y:S02]  /*1b90*/  @!P4 MOV R11, R125 ;  /* 0x0000007d000bc202 */ /* 0x000fe40000000f00 */
[----:B------:R-:W-:Y:S02]  /*1ba0*/  ISETP.GE.U32.AND P6, PT, R35, UR6, PT ;  /* 0x0000000623007c0c */ /* 0x000fe4000bfc6070 */
[----:B------:R-:W-:Y:S01]  /*1bb0*/  SHF.R.S32.HI R37, RZ, 0x1f, R35 ;  /* 0x0000001fff257819 */ /* 0x000fe20000011423 */
[----:B------:R-:W-:-:S02]  /*1bc0*/  @!P4 IMAD.WIDE.U32 R10, R108, R2, R10 ;  /* 0x000000026c0ac225 */ /* 0x000fc400078e000a */
[----:B------:R-:W4:Y:S01]  /*1bd0*/  @!P2 LDC.64 R2, c[0x0][0x3e0] ;  /* 0x0000f800ff02ab82 */ /* 0x000f220000000a00 */
[----:B------:R-:W-:-:S07]  /*1be0*/  ISETP.GE.AND.EX P6, PT, R37, UR7, PT, P6 ;  /* 0x0000000725007c0c */ /* 0x000fce000bfc6360 */
[----:B-----5:R-:W5:Y:S01]  /*1bf0*/  @!P5 LDC.64 R6, c[0x0][0x390] ;  /* 0x0000e400ff06db82 */ /* 0x020f620000000a00 */
[----:B------:R-:W-:Y:S02]  /*1c00*/  @!P4 IADD3 R11, PT, PT, R11, R29, RZ ;  /* 0x0000001d0b0bc210 */ /* 0x000fe40007ffe0ff */
[----:B0-----:R-:W-:Y:S01]  /*1c10*/  @!P4 LEA R28, P3, R10, R8, 0x1 ;  /* 0x000000080a1cc211 */ /* 0x001fe200078608ff */
[----:B-1----:R-:W-:Y:S01]  /*1c20*/  @!P5 IMAD R8, R85, R4, RZ ;  /* 0x000000045508d224 */ /* 0x002fe200078e02ff */
[----:B------:R-:W-:Y:S01]  /*1c30*/  IADD3 R33, PT, PT, R26, 0xd8, RZ ;  /* 0x000000d81a217810 */ /* 0x000fe20007ffe0ff */
[----:B------:R-:W-:Y:S01]  /*1c40*/  HFMA2 R43, -RZ, RZ, 0, 0 ;  /* 0x00000000ff2b7431 */ /* 0x000fe200000001ff */
[----:B------:R-:W-:Y:S01]  /*1c50*/  @!P4 LEA.HI.X R29, R10, R9, R11, 0x1, P3 ;  /* 0x000000090a1dc211 */ /* 0x000fe200018f0c0b */
[----:B------:R-:W-:Y:S01]  /*1c60*/  @!P5 IMAD R5, R107, R5, R8 ;  /* 0x000000056b05d224 */ /* 0x000fe200078e0208 */
[----:B------:R-:W-:Y:S01]  /*1c70*/  ISETP.GE.U32.AND P3, PT, R33, UR6, PT ;  /* 0x0000000621007c0c */ /* 0x000fe2000bf66070 */
[----:B------:R-:W0:Y:S01]  /*1c80*/  @!P6 LDC.64 R8, c[0x0][0x3e0] ;  /* 0x0000f800ff08eb82 */ /* 0x000e220000000a00 */
[----:B------:R-:W-:-:S02]  /*1c90*/  SHF.R.S32.HI R39, RZ, 0x1f, R33 ;  /* 0x0000001fff277819 */ /* 0x000fc40000011421 */
[----:B------:R-:W-:Y:S02]  /*1ca0*/  @!P5 MOV R30, R122 ;  /* 0x0000007a001ed202 */ /* 0x000fe40000000f00 */
[----:B------:R-:W-:Y:S01]  /*1cb0*/  @!P5 MOV R31, R125 ;  /* 0x0000007d001fd202 */ /* 0x000fe20000000f00 */
[----:B------:R5:W3:Y:S01]  /*1cc0*/  @!P4 LDG.E R43, desc[UR8][R28.64] ;  /* 0x000000081c2bc981 */ /* 0x000ae2000c1e1900 */
[----:B------:R-:W-:Y:S01]  /*1cd0*/  ISETP.GE.AND.EX P3, PT, R39, UR7, PT, P3 ;  /* 0x0000000727007c0c */ /* 0x000fe2000bf66330 */
[----:B------:R-:W1:Y:S01]  /*1ce0*/  @!P2 LDC.64 R10, c[0x0][0x390] ;  /* 0x0000e400ff0aab82 */ /* 0x000e620000000a00 */
[----:B------:R-:W-:-:S04]  /*1cf0*/  @!P5 IMAD.WIDE.U32 R30, R107, R4, R30 ;  /* 0x000000046b1ed225 */ /* 0x000fc800078e001e */
[----:B------:R-:W-:Y:S01]  /*1d00*/  HFMA2 R47, -RZ, RZ, 0, 0 ;  /* 0x00000000ff2f7431 */ /* 0x000fe200000001ff */
[----:B------:R-:W-:Y:S01]  /*1d10*/  @!P5 IADD3 R4, PT, PT, R31, R5, RZ ;  /* 0x000000051f04d210 */ /* 0x000fe20007ffe0ff */
[----:B----4-:R-:W-:Y:S01]  /*1d20*/  @!P2 IMAD R5, R84, R2, RZ ;  /* 0x000000025405a224 */ /* 0x010fe200078e02ff */
[C---:B-----5:R-:W-:Y:S02]  /*1d30*/  @!P5 LEA R28, P4, R30.reuse, R6, 0x1 ;  /* 0x000000061e1cd211 */ /* 0x060fe400078808ff */
[----:B------:R-:W-:Y:S02]  /*1d40*/  @!P2 MOV R31, R125 ;  /* 0x0000007d001fa202 */ /* 0x000fe40000000f00 */
[----:B------:R-:W-:Y:S01]  /*1d50*/  @!P5 LEA.HI.X R29, R30, R7, R4, 0x1, P4 ;  /* 0x000000071e1dd211 */ /* 0x000fe200020f0c04 */
[----:B------:R-:W-:Y:S01]  /*1d60*/  @!P2 IMAD R51, R106, R3, R5 ;  /* 0x000000036a33a224 */ /* 0x000fe200078e0205 */
[----:B------:R-:W-:Y:S01]  /*1d70*/  ISETP.GE.U32.AND P4, PT, R105, UR6, PT ;  /* 0x0000000669007c0c */ /* 0x000fe2000bf86070 */
[----:B------:R-:W4:Y:S01]  /*1d80*/  @!P6 LDC.64 R6, c[0x0][0x390] ;  /* 0x0000e400ff06eb82 */ /* 0x000f220000000a00 */
[----:B------:R-:W-:Y:S01]  /*1d90*/  @!P2 MOV R30, R122 ;  /* 0x0000007a001ea202 */ /* 0x000fe20000000f00 */
[----:B------:R5:W3:Y:S01]  /*1da0*/  @!P5 LDG.E R47, desc[UR8][R28.64] ;  /* 0x000000081c2fd981 */ /* 0x000ae2000c1e1900 */
[----:B------:R-:W-:-:S05]  /*1db0*/  ISETP.GE.AND.EX P4, PT, R83, UR7, PT, P4 ;  /* 0x0000000753007c0c */ /* 0x000fca000bf86340 */
[----:B------:R-:W2:Y:S01]  /*1dc0*/  @!P3 LDC.64 R4, c[0x0][0x3e0] ;  /* 0x0000f800ff04bb82 */ /* 0x000ea20000000a00 */
[----:B------:R-:W-:Y:S01]  /*1dd0*/  @!P2 IMAD.WIDE.U32 R2, R106, R2, R30 ;  /* 0x000000026a02a225 */ /* 0x000fe200078e001e */
[----:B-----5:R-:W-:-:S03]  /*1de0*/  @!P6 MOV R28, R122 ;  /* 0x0000007a001ce202 */ /* 0x020fc60000000f00 */
[----:B0-----:R-:W-:Y:S01]  /*1df0*/  @!P6 IMAD R30, R37, R8, RZ ;  /* 0x00000008251ee224 */ /* 0x001fe200078e02ff */
[----:B------:R-:W-:Y:S02]  /*1e00*/  @!P6 MOV R29, R125 ;  /* 0x0000007d001de202 */ /* 0x000fe40000000f00 */
[----:B------:R-:W-:Y:S02]  /*1e10*/  @!P2 IADD3 R3, PT, PT, R3, R51, RZ ;  /* 0x000000330303a210 */ /* 0x000fe40007ffe0ff */
[C---:B-1----:R-:W-:Y:S01]  /*1e20*/  @!P2 LEA R10, P5, R2.reuse, R10, 0x1 ;  /* 0x0000000a020aa211 */ /* 0x042fe200078a08ff */
[C---:B------:R-:W-:Y:S02]  /*1e30*/  @!P6 IMAD R31, R35.reuse, R9, R30 ;  /* 0x00000009231fe224 */ /* 0x040fe400078e021e */
[----:B------:R-:W-:Y:S01]  /*1e40*/  @!P6 IMAD.WIDE.U32 R28, R35, R8, R28 ;  /* 0x00000008231ce225 */ /* 0x000fe200078e001c */
[----:B------:R-:W-:Y:S01]  /*1e50*/  @!P2 LEA.HI.X R11, R2, R11, R3, 0x1, P5 ;  /* 0x0000000b020ba211 */ /* 0x000fe200028f0c03 */
[----:B------:R-:W0:Y:S01]  /*1e60*/  @!P3 LDC.64 R8, c[0x0][0x390] ;  /* 0x0000e400ff08bb82 */ /* 0x000e220000000a00 */
[----:B------:R-:W-:Y:S01]  /*1e70*/  MOV R51, RZ ;  /* 0x000000ff00337202 */ /* 0x000fe20000000f00 */
[----:B------:R-:W-:Y:S01]  /*1e80*/  HFMA2 R63, -RZ, RZ, 0, 0 ;  /* 0x00000000ff3f7431 */ /* 0x000fe200000001ff */
[----:B------:R-:W-:-:S04]  /*1e90*/  IADD3 R35, PT, PT, R26, 0xe8, RZ ;  /* 0x000000e81a237810 */ /* 0x000fc80007ffe0ff */
[----:B------:R4:W5:Y:S01]  /*1ea0*/  @!P2 LDG.E R51, desc[UR8][R10.64] ;  /* 0x000000080a33a981 */ /* 0x000962000c1e1900 */
[----:B------:R-:W1:Y:S01]  /*1eb0*/  @!P4 LDC.64 R2, c[0x0][0x3e0] ;  /* 0x0000f800ff02cb82 */ /* 0x000e620000000a00 */
[----:B------:R-:W-:Y:S02]  /*1ec0*/  @!P6 IADD3 R29, PT, PT, R29, R31, RZ ;  /* 0x0000001f1d1de210 */ /* 0x000fe40007ffe0ff */
[----:B------:R-:W-:Y:S01]  /*1ed0*/  SHF.R.S32.HI R31, RZ, 0x1f, R35 ;  /* 0x0000001fff1f7819 */ /* 0x000fe20000011423 */
[----:B------:R2:W5:Y:S01]  /*1ee0*/  @!P1 LDG.E R63, desc[UR8][R12.64] ;  /* 0x000000080c3f9981 */ /* 0x000562000c1e1900 */
[C---:B----4-:R-:W-:Y:S01]  /*1ef0*/  @!P6 LEA R10, P2, R28.reuse, R6, 0x1 ;  /* 0x000000061c0ae211 */ /* 0x050fe200078408ff */
[----:B--2---:R-:W-:Y:S01]  /*1f00*/  @!P3 IMAD R6, R39, R4, RZ ;  /* 0x000000042706b224 */ /* 0x004fe200078e02ff */
[----:B------:R-:W-:Y:S02]  /*1f10*/  ISETP.GE.U32.AND P1, PT, R35, UR6, PT ;  /* 0x0000000623007c0c */ /* 0x000fe4000bf26070 */
[----:B------:R-:W-:Y:S01]  /*1f20*/  @!P6 LEA.HI.X R11, R28, R7, R29, 0x1, P2 ;  /* 0x000000071c0be211 */ /* 0x000fe200010f0c1d */
[----:B------:R-:W-:Y:S01]  /*1f30*/  @!P3 IMAD R5, R33, R5, R6 ;  /* 0x000000052105b224 */ /* 0x000fe200078e0206 */
[----:B------:R-:W-:Y:S01]  /*1f40*/  @!P3 MOV R12, R122 ;  /* 0x0000007a000cb202 */ /* 0x000fe20000000f00 */
[----:B------:R-:W2:Y:S01]  /*1f50*/  @!P4 LDC.64 R6, c[0x0][0x390] ;  /* 0x0000e400ff06cb82 */ /* 0x000ea20000000a00 */
[----:B------:R-:W-:-:S02]  /*1f60*/  @!P3 MOV R13, R125 ;  /* 0x0000007d000db202 */ /* 0x000fc40000000f00 */
[----:B------:R-:W-:Y:S01]  /*1f70*/  ISETP.GE.AND.EX P1, PT, R31, UR7, PT, P1 ;  /* 0x000000071f007c0c */ /* 0x000fe2000bf26310 */
[----:B------:R-:W-:Y:S01]  /*1f80*/  @!P3 IMAD.WIDE.U32 R12, R33, R4, R12 ;  /* 0x00000004210cb225 */ /* 0x000fe200078e000c */
[----:B------:R-:W-:-:S04]  /*1f90*/  ISETP.GE.U32.AND P2, PT, R104, UR6, PT ;  /* 0x0000000668007c0c */ /* 0x000fc8000bf46070 */
[----:B------:R-:W-:Y:S02]  /*1fa0*/  @!P3 IADD3 R13, PT, PT, R13, R5, RZ ;  /* 0x000000050d0db210 */ /* 0x000fe40007ffe0ff */
[----:B0-----:R-:W-:Y:S01]  /*1fb0*/  @!P3 LEA R28, P5, R12, R8, 0x1 ;  /* 0x000000080c1cb211 */ /* 0x001fe200078a08ff */
[----:B-1----:R-:W-:Y:S01]  /*1fc0*/  @!P4 IMAD R8, R83, R2, RZ ;  /* 0x000000025308c224 */ /* 0x002fe200078e02ff */
[----:B------:R-:W-:Y:S01]  /*1fd0*/  ISETP.GE.AND.EX P2, PT, R82, UR7, PT, P2 ;  /* 0x0000000752007c0c */ /* 0x000fe2000bf46320 */
[----:B------:R-:W-:Y:S01]  /*1fe0*/  HFMA2 R67, -RZ, RZ, 0, 0 ;  /* 0x00000000ff437431 */ /* 0x000fe200000001ff */
[----:B------:R-:W-:Y:S01]  /*1ff0*/  @!P3 LEA.HI.X R29, R12, R9, R13, 0x1, P5 ;  /* 0x000000090c1db211 */ /* 0x000fe200028f0c0d */
[----:B------:R-:W-:Y:S01]  /*2000*/  @!P4 IMAD R13, R105, R3, R8 ;  /* 0x00000003690dc224 */ /* 0x000fe200078e0208 */
[----:B------:R-:W-:Y:S01]  /*2010*/  @!P4 MOV R8, R122 ;  /* 0x0000007a0008c202 */ /* 0x000fe20000000f00 */
[----:B------:R-:W0:Y:S01]  /*2020*/  @!P1 LDC.64 R4, c[0x0][0x3e0] ;  /* 0x0000f800ff049b82 */ /* 0x000e220000000a00 */
[----:B------:R-:W-:-:S02]  /*2030*/  @!P4 MOV R9, R125 ;  /* 0x0000007d0009c202 */ /* 0x000fc40000000f00 */
[----:B------:R-:W-:Y:S01]  /*2040*/  IADD3 R33, PT, PT, R26, 0xf0, RZ ;  /* 0x000000f01a217810 */ /* 0x000fe20007ffe0ff */
[----:B------:R-:W-:Y:S01]  /*2050*/  @!P4 IMAD.WIDE.U32 R8, R105, R2, R8 ;  /* 0x000000026908c225 */ /* 0x000fe200078e0008 */
[----:B------:R1:W4:Y:S02]  /*2060*/  @!P6 LDG.E R67, desc[UR8][R10.64] ;  /* 0x000000080a43e981 */ /* 0x000324000c1e1900 */
[----:B------:R-:W-:Y:S01]  /*2070*/  ISETP.GE.U32.AND P5, PT, R33, UR6, PT ;  /* 0x0000000621007c0c */ /* 0x000fe2000bfa6070 */
[----:B------:R-:W0:Y:S01]  /*2080*/  @!P2 LDC.64 R2, c[0x0][0x3e0] ;  /* 0x0000f800ff02ab82 */ /* 0x000e220000000a00 */
[----:B------:R-:W-:Y:S02]  /*2090*/  SHF.R.S32.HI R37, RZ, 0x1f, R33 ;  /* 0x0000001fff257819 */ /* 0x000fe40000011421 */
[----:B------:R-:W-:Y:S02]  /*20a0*/  @!P4 IADD3 R9, PT, PT, R9, R13, RZ ;  /* 0x0000000d0909c210 */ /* 0x000fe40007ffe0ff */
[----:B--2---:R-:W-:-:S02]  /*20b0*/  @!P4 LEA R6, P6, R8, R6, 0x1 ;  /* 0x000000060806c211 */ /* 0x004fc400078c08ff */
[----:B------:R-:W-:Y:S01]  /*20c0*/  ISETP.GE.AND.EX P5, PT, R37, UR7, PT, P5 ;  /* 0x0000000725007c0c */ /* 0x000fe2000bfa6350 */
[----:B------:R-:W2:Y:S01]  /*20d0*/  @!P1 LDC.64 R12, c[0x0][0x390] ;  /* 0x0000e400ff0c9b82 */ /* 0x000ea20000000a00 */
[----:B------:R-:W-:Y:S02]  /*20e0*/  @!P4 LEA.HI.X R7, R8, R7, R9, 0x1, P6 ;  /* 0x000000070807c211 */ /* 0x000fe400030f0c09 */
[----:B------:R-:W-:-:S04]  /*20f0*/  ISETP.GE.U32.AND P6, PT, R103, UR6, PT ;  /* 0x0000000667007c0c */ /* 0x000fc8000bfc6070 */
[----:B------:R-:W-:Y:S01]  /*2100*/  ISETP.GE.AND.EX P6, PT, R0, UR7, PT, P6 ;  /* 0x0000000700007c0c */ /* 0x000fe2000bfc6360 */
[----:B-1----:R-:W1:Y:S01]  /*2110*/  @!P2 LDC.64 R10, c[0x0][0x390] ;  /* 0x0000e400ff0aab82 */ /* 0x002e620000000a00 */
[----:B0-----:R-:W-:Y:S02]  /*2120*/  @!P1 IMAD R26, R31, R4, RZ ;  /* 0x000000041f1a9224 */ /* 0x001fe400078e02ff */
[----:B------:R-:W-:Y:S01]  /*2130*/  HFMA2 R73, -RZ, RZ, 0, 0 ;  /* 0x00000000ff497431 */ /* 0x000fe200000001ff */
[----:B------:R-:W-:Y:S01]  /*2140*/  @!P1 MOV R30, R122 ;  /* 0x0000007a001e9202 */ /* 0x000fe20000000f00 */
[----:B------:R-:W-:Y:S01]  /*2150*/  HFMA2 R65, -RZ, RZ, 0, 0 ;  /* 0x00000000ff417431 */ /* 0x000fe200000001ff */
[----:B------:R-:W-:Y:S02]  /*2160*/  @!P1 MOV R31, R125 ;  /* 0x0000007d001f9202 */ /* 0x000fe40000000f00 */
[----:B------:R-:W0:Y:S01]  /*2170*/  @!P5 LDC.64 R8, c[0x0][0x3e0] ;  /* 0x0000f800ff08db82 */ /* 0x000e220000000a00 */
[----:B------:R-:W-:-:S02]  /*2180*/  @!P1 IMAD R39, R35, R5, R26 ;  /* 0x0000000523279224 */ /* 0x000fc400078e021a */
[----:B------:R-:W-:Y:S01]  /*2190*/  @!P1 IMAD.WIDE.U32 R30, R35, R4, R30 ;  /* 0x00000004231e9225 */ /* 0x000fe200078e001e */
[----:B------:R2:W4:Y:S04]  /*21a0*/  @!P3 LDG.E R73, desc[UR8][R28.64] ;  /* 0x000000081c49b981 */ /* 0x000528000c1e1900 */
[----:B------:R-:W0:Y:S01]  /*21b0*/  @!P6 LDC.64 R4, c[0x0][0x3e0] ;  /* 0x0000f800ff04eb82 */ /* 0x000e220000000a00 */
[----:B------:R-:W-:Y:S01]  /*21c0*/  @!P2 IMAD R26, R82, R2, RZ ;  /* 0x00000002521aa224 */ /* 0x000fe200078e02ff */
[----:B------:R1:W4:Y:S01]  /*21d0*/  @!P4 LDG.E R65, desc[UR8][R6.64] ;  /* 0x000000080641c981 */ /* 0x000322000c1e1900 */
[----:B--2---:R-:W-:Y:S02]  /*21e0*/  @!P2 MOV R28, R122 ;  /* 0x0000007a001ca202 */ /* 0x004fe40000000f00 */
[----:B------:R-:W-:Y:S01]  /*21f0*/  @!P2 MOV R29, R125 ;  /* 0x0000007d001da202 */ /* 0x000fe20000000f00 */
[----:B------:R-:W-:-:S02]  /*2200*/  @!P2 IMAD R35, R104, R3, R26 ;  /* 0x000000036823a224 */ /* 0x000fc400078e021a */
[----:B-1----:R-:W1:Y:S01]  /*2210*/  @!P5 LDC.64 R6, c[0x0][0x390] ;  /* 0x0000e400ff06db82 */ /* 0x002e620000000a00 */
[----:B------:R-:W-:Y:S01]  /*2220*/  @!P1 IADD3 R3, PT, PT, R31, R39, RZ ;  /* 0x000000271f039210 */ /* 0x000fe20007ffe0ff */
[----:B------:R-:W-:Y:S01]  /*2230*/  @!P2 IMAD.WIDE.U32 R28, R104, R2, R28 ;  /* 0x00000002681ca225 */ /* 0x000fe200078e001c */
[----:B------:R-:W-:-:S04]  /*2240*/  @!P1 LEA R12, P3, R30, R12, 0x1 ;  /* 0x0000000c1e0c9211 */ /* 0x000fc800078608ff */
[----:B------:R-:W-:Y:S02]  /*2250*/  @!P1 LEA.HI.X R13, R30, R13, R3, 0x1, P3 ;  /* 0x0000000d1e0d9211 */ /* 0x000fe400018f0c03 */
[----:B------:R-:W-:Y:S01]  /*2260*/  @!P2 IADD3 R26, PT, PT, R29, R35, RZ ;  /* 0x000000231d1aa210 */ /* 0x000fe20007ffe0ff */
[----:B------:R-:W2:Y:S01]  /*2270*/  @!P6 LDC.64 R2, c[0x0][0x390] ;  /* 0x0000e400ff02eb82 */ /* 0x000ea20000000a00 */
[C---:B------:R-:W-:Y:S01]  /*2280*/  @!P2 LEA R10, P3, R28.reuse, R10, 0x1 ;  /* 0x0000000a1c0aa211 */ /* 0x040fe200078608ff */
[----:B------:R-:W-:Y:S02]  /*2290*/  HFMA2 R75, -RZ, RZ, 0, 0 ;  /* 0x00000000ff4b7431 */ /* 0x000fe400000001ff */
[----:B0-----:R-:W-:Y:S02]  /*22a0*/  @!P5 IMAD R30, R37, R8, RZ ;  /* 0x00000008251ed224 */ /* 0x001fe400078e02ff */
[----:B------:R-:W-:Y:S01]  /*22b0*/  HFMA2 R77, -RZ, RZ, 0, 0 ;  /* 0x00000000ff4d7431 */ /* 0x000fe200000001ff */
[----:B------:R-:W-:-:S02]  /*22c0*/  @!P2 LEA.HI.X R11, R28, R11, R26, 0x1, P3 ;  /* 0x0000000b1c0ba211 */ /* 0x000fc400018f0c1a */
[----:B------:R-:W-:Y:S02]  /*22d0*/  @!P5 MOV R28, R122 ;  /* 0x0000007a001cd202 */ /* 0x000fe40000000f00 */
[----:B------:R-:W-:Y:S01]  /*22e0*/  @!P5 MOV R29, R125 ;  /* 0x0000007d001dd202 */ /* 0x000fe20000000f00 */
[C---:B------:R-:W-:Y:S02]  /*22f0*/  @!P5 IMAD R31, R33.reuse, R9, R30 ;  /* 0x00000009211fd224 */ /* 0x040fe400078e021e */
[----:B------:R-:W-:Y:S01]  /*2300*/  @!P6 IMAD R26, R0, R4, RZ ;  /* 0x00000004001ae224 */ /* 0x000fe200078e02ff */
[----:B------:R0:W4:Y:S01]  /*2310*/  @!P2 LDG.E R75, desc[UR8][R10.64] ;  /* 0x000000080a4ba981 */ /* 0x000122000c1e1900 */
[----:B------:R-:W-:-:S04]  /*2320*/  @!P5 IMAD.WIDE.U32 R8, R33, R8, R28 ;  /* 0x000000082108d225 */ /* 0x000fc800078e001c */
[----:B------:R-:W-:Y:S01]  /*2330*/  HFMA2 R79, -RZ, RZ, 0, 0 ;  /* 0x00000000ff4f7431 */ /* 0x000fe200000001ff */
[----:B------:R-:W4:Y:S01]  /*2340*/  @!P1 LDG.E R77, desc[UR8][R12.64] ;  /* 0x000000080c4d9981 */ /* 0x000f22000c1e1900 */
[----:B------:R-:W-:Y:S01]  /*2350*/  @!P6 IMAD R29, R103, R5, R26 ;  /* 0x00000005671de224 */ /* 0x000fe200078e021a */
[----:B------:R-:W-:Y:S02]  /*2360*/  @!P5 IADD3 R5, PT, PT, R9, R31, RZ ;  /* 0x0000001f0905d210 */ /* 0x000fe40007ffe0ff */
[C---:B-1----:R-:W-:Y:S02]  /*2370*/  @!P5 LEA R6, P1, R8.reuse, R6, 0x1 ;  /* 0x000000060806d211 */ /* 0x042fe400078208ff */
[----:B0-----:R-:W-:Y:S02]  /*2380*/  @!P6 MOV R10, R122 ;  /* 0x0000007a000ae202 */ /* 0x001fe40000000f00 */
[----:B------:R-:W-:Y:S02]  /*2390*/  @!P6 MOV R11, R125 ;  /* 0x0000007d000be202 */ /* 0x000fe40000000f00 */
[----:B------:R-:W-:Y:S01]  /*23a0*/  @!P5 LEA.HI.X R7, R8, R7, R5, 0x1, P1 ;  /* 0x000000070807d211 */ /* 0x000fe200008f0c05 */
[----:B------:R-:W-:-:S04]  /*23b0*/  @!P6 IMAD.WIDE.U32 R10, R103, R4, R10 ;  /* 0x00000004670ae225 */ /* 0x000fc800078e000a */
[----:B------:R-:W4:Y:S01]  /*23c0*/  @!P5 LDG.E R79, desc[UR8][R6.64] ;  /* 0x00000008064fd981 */ /* 0x000f22000c1e1900 */
[----:B------:R-:W-:Y:S02]  /*23d0*/  @!P6 IADD3 R4, PT, PT, R11, R29, RZ ;  /* 0x0000001d0b04e210 */ /* 0x000fe40007ffe0ff */
[C---:B--2---:R-:W-:Y:S02]  /*23e0*/  @!P6 LEA R2, P1, R10.reuse, R2, 0x1 ;  /* 0x000000020a02e211 */ /* 0x044fe400078208ff */
[----:B------:R-:W-:Y:S02]  /*23f0*/  MOV R81, RZ ;  /* 0x000000ff00517202 */ /* 0x000fe40000000f00 */
[----:B------:R-:W-:-:S05]  /*2400*/  @!P6 LEA.HI.X R3, R10, R3, R4, 0x1, P1 ;  /* 0x000000030a03e211 */ /* 0x000fca00008f0c04 */
[----:B------:R0:W2:Y:S01]  /*2410*/  @!P6 LDG.E R81, desc[UR8][R2.64] ;  /* 0x000000080251e981 */ /* 0x0000a2000c1e1900 */
[----:B------:R-:W-:Y:S02]  /*2420*/  PRMT R4, R24, 0x7632, R4 ;  /* 0x0000763218047816 */ /* 0x000fe40000000004 */
[----:B------:R-:W-:Y:S02]  /*2430*/  PRMT R5, R22, 0x7632, R5 ;  /* 0x0000763216057816 */ /* 0x000fe40000000005 */
[----:B------:R-:W-:Y:S02]  /*2440*/  PRMT R8, R20, 0x7632, R8 ;  /* 0x0000763214087816 */ /* 0x000fe40000000008 */
[----:B0-----:R-:W-:Y:S02]  /*2450*/  SHF.L.U32 R3, R4, 0x10, RZ ;  /* 0x0000001004037819 */ /* 0x001fe400000006ff */
[----:B------:R-:W-:Y:S02]  /*2460*/  SHF.L.U32 R2, R24, 0x10, RZ ;  /* 0x0000001018027819 */ /* 0x000fe400000006ff */
[----:B------:R-:W-:Y:S01]  /*2470*/  SHF.L.U32 R4, R22, 0x10, RZ ;  /* 0x0000001016047819 */ /* 0x000fe200000006ff */
[----:B------:R-:W-:Y:S01]  /*2480*/  FMUL.FTZ R9, R3, R3 ;  /* 0x0000000303097220 */ /* 0x000fe20000410000 */
[----:B------:R-:W-:-:S02]  /*2490*/  SHF.L.U32 R5, R5, 0x10, RZ ;  /* 0x0000001005057819 */ /* 0x000fc400000006ff */
[----:B------:R-:W-:Y:S01]  /*24a0*/  SHF.L.U32 R7, R8, 0x10, RZ ;  /* 0x0000001008077819 */ /* 0x000fe200000006ff */
[C---:B------:R-:W-:Y:S01]  /*24b0*/  FADD.FTZ R8, R2.reuse, R3 ;  /* 0x0000000302087221 */ /* 0x040fe20000010000 */
[----:B------:R-:W-:Y:S01]  /*24c0*/  FFMA.FTZ R10, R2, R2, R9 ;  /* 0x00000002020a7223 */ /* 0x000fe20000010009 */
[----:B------:R-:W-:Y:S01]  /*24d0*/  FADD.FTZ R12, R4, R5 ;  /* 0x00000005040c7221 */ /* 0x000fe20000010000 */
[----:B------:R-:W-:Y:S01]  /*24e0*/  SHF.L.U32 R6, R20, 0x10, RZ ;  /* 0x0000001014067819 */ /* 0x000fe200000006ff */
[--C-:B------:R-:W-:Y:S01]  /*24f0*/  FADD.FTZ R9, RZ, R8.reuse ;  /* 0x00000008ff097221 */ /* 0x100fe20000010000 */
[----:B------:R-:W-:Y:S01]  /*2500*/  FMUL.FTZ R11, R5, R5 ;  /* 0x00000005050b7220 */ /* 0x000fe20000410000 */
[----:B------:R-:W-:Y:S02]  /*2510*/  PRMT R8, R18, 0x7632, R8 ;  /* 0x0000763212087816 */ /* 0x000fe40000000008 */
        /* <DEDUP_REMOVED lines=117> */
[----:B------:R-:W-:Y:S01]  /*2c70*/  FFMA.FTZ R31, R47, R47, R32 ;  /* 0x0000002f2f1f7223 */ /* 0x000fe20000010020 */
[----:B-----5:R-:W-:Y:S01]  /*2c80*/  PRMT R50, R51, 0x7632, R50 ;  /* 0x0000763233327816 */ /* 0x020fe20000000032 */
        /* <DEDUP_REMOVED lines=57> */
[----:B----4-:R-:W-:Y:S01]  /*3020*/  PRMT R66, R67, 0x7632, R66 ;  /* 0x0000763243427816 */ /* 0x010fe20000000042 */
[----:B------:R-:W-:Y:S01]  /*3030*/  FADD.FTZ R29, R29, R30 ;  /* 0x0000001e1d1d7221 */ /* 0x000fe20000010000 */
[----:B------:R-:W-:Y:S01]  /*3040*/  FADD.FTZ R30, R61, R60 ;  /* 0x0000003c3d1e7221 */ /* 0x000fe20000010000 */
[----:B------:R-:W-:Y:S01]  /*3050*/  FADD.FTZ R28, R28, R31 ;  /* 0x0000001f1c1c7221 */ /* 0x000fe20000010000 */
[----:B------:R-:W-:Y:S01]  /*3060*/  FFMA.FTZ R31, R63, R63, R32 ;  /* 0x0000003f3f1f7223 */ /* 0x000fe20000010020 */
[----:B------:R-:W-:Y:S01]  /*3070*/  SHF.L.U32 R66, R66, 0x10, RZ ;  /* 0x0000001042427819 */ /* 0x000fe200000006ff */
[----:B------:R-:W-:Y:S01]  /*3080*/  FADD.FTZ R29, R29, R30 ;  /* 0x0000001e1d1d7221 */ /* 0x000fe20000010000 */
[----:B------:R-:W-:Y:S01]  /*3090*/  FADD.FTZ R30, R63, R62 ;  /* 0x0000003e3f1e7221 */ /* 0x000fe20000010000 */
[----:B------:R-:W-:Y:S01]  /*30a0*/  FADD.FTZ R28, R28, R31 ;  /* 0x0000001f1c1c7221 */ /* 0x000fe20000010000 */
[----:B------:R-:W-:-:S04]  /*30b0*/  PRMT R64, R65, 0x7632, R64 ;  /* 0x0000763241407816 */ /* 0x000fc80000000040 */
[----:B------:R-:W-:Y:S02]  /*30c0*/  SHF.L.U32 R64, R64, 0x10, RZ ;  /* 0x0000001040407819 */ /* 0x000fe400000006ff */
[----:B------:R-:W-:Y:S02]  /*30d0*/  SHF.L.U32 R65, R65, 0x10, RZ ;  /* 0x0000001041417819 */ /* 0x000fe400000006ff */
[----:B------:R-:W-:Y:S01]  /*30e0*/  PRMT R72, R73, 0x7632, R72 ;  /* 0x0000763249487816 */ /* 0x000fe20000000048 */
[----:B------:R-:W-:Y:S01]  /*30f0*/  FMUL.FTZ R32, R64, R64 ;  /* 0x0000004040207220 */ /* 0x000fe20000410000 */
[----:B------:R-:W-:Y:S02]  /*3100*/  SHF.L.U32 R67, R67, 0x10, RZ ;  /* 0x0000001043437819 */ /* 0x000fe400000006ff */
[----:B------:R-:W-:Y:S01]  /*3110*/  SHF.L.U32 R72, R72, 0x10, RZ ;  /* 0x0000001048487819 */ /* 0x000fe200000006ff */
[----:B------:R-:W-:Y:S01]  /*3120*/  FFMA.FTZ R31, R65, R65, R32 ;  /* 0x00000041411f7223 */ /* 0x000fe20000010020 */
[----:B------:R-:W-:Y:S01]  /*3130*/  FMUL.FTZ R32, R66, R66 ;  /* 0x0000004242207220 */ /* 0x000fe20000410000 */
        /* <DEDUP_REMOVED lines=8> */
[----:B------:R-:W-:Y:S01]  /*31c0*/  FADD.FTZ R28, R28, R31 ;  /* 0x0000001f1c1c7221 */ /* 0x000fe20000010000 */
[----:B------:R-:W-:Y:S01]  /*31d0*/  FFMA.FTZ R31, R73, R73, R32 ;  /* 0x00000049491f7223 */ /* 0x000fe20000010020 */
[----:B------:R-:W-:-:S04]  /*31e0*/  PRMT R74, R75, 0x7632, R74 ;  /* 0x000076324b4a7816 */ /* 0x000fc8000000004a */
[----:B------:R-:W-:Y:S02]  /*31f0*/  SHF.L.U32 R74, R74, 0x10, RZ ;  /* 0x000000104a4a7819 */ /* 0x000fe400000006ff */
[----:B------:R-:W-:Y:S02]  /*3200*/  PRMT R76, R77, 0x7632, R76 ;  /* 0x000076324d4c7816 */ /* 0x000fe4000000004c */
[----:B------:R-:W-:Y:S01]  /*3210*/  SHF.L.U32 R75, R75, 0x10, RZ ;  /* 0x000000104b4b7819 */ /* 0x000fe200000006ff */
[----:B------:R-:W-:Y:S01]  /*3220*/  FMUL.FTZ R32, R74, R74 ;  /* 0x0000004a4a207220 */ /* 0x000fe20000410000 */
[----:B------:R-:W-:Y:S01]  /*3230*/  SHF.L.U32 R76, R76, 0x10, RZ ;  /* 0x000000104c4c7819 */ /* 0x000fe200000006ff */
[----:B------:R-:W-:Y:S01]  /*3240*/  FADD.FTZ R29, R29, R30 ;  /* 0x0000001e1d1d7221 */ /* 0x000fe20000010000 */
[----:B------:R-:W-:Y:S01]  /*3250*/  FADD.FTZ R30, R73, R72 ;  /* 0x00000048491e7221 */ /* 0x000fe20000010000 */
[----:B------:R-:W-:Y:S01]  /*3260*/  FADD.FTZ R28, R28, R31 ;  /* 0x0000001f1c1c7221 */ /* 0x000fe20000010000 */
[----:B------:R-:W-:Y:S01]  /*3270*/  FFMA.FTZ R31, R75, R75, R32 ;  /* 0x0000004b4b1f7223 */ /* 0x000fe20000010020 */
[----:B------:R-:W-:-:S02]  /*3280*/  SHF.L.U32 R77, R77, 0x10, RZ ;  /* 0x000000104d4d7819 */ /* 0x000fc400000006ff */
[----:B------:R-:W-:Y:S01]  /*3290*/  PRMT R78, R79, 0x7632, R78 ;  /* 0x000076324f4e7816 */ /* 0x000fe2000000004e */
[----:B------:R-:W-:Y:S01]  /*32a0*/  FMUL.FTZ R32, R76, R76 ;  /* 0x0000004c4c207220 */ /* 0x000fe20000410000 */
[----:B------:R-:W-:Y:S02]  /*32b0*/  FADD.FTZ R29, R29, R30 ;  /* 0x0000001e1d1d7221 */ /* 0x000fe40000010000 */
[----:B------:R-:W-:Y:S01]  /*32c0*/  SHF.L.U32 R78, R78, 0x10, RZ ;  /* 0x000000104e4e7819 */ /* 0x000fe200000006ff */
[----:B------:R-:W-:Y:S01]  /*32d0*/  FADD.FTZ R30, R75, R74 ;  /* 0x0000004a4b1e7221 */ /* 0x000fe20000010000 */
[----:B------:R-:W-:Y:S01]  /*32e0*/  FADD.FTZ R28, R28, R31 ;  /* 0x0000001f1c1c7221 */ /* 0x000fe20000010000 */
[----:B------:R-:W-:Y:S01]  /*32f0*/  SHF.L.U32 R79, R79, 0x10, RZ ;  /* 0x000000104f4f7819 */ /* 0x000fe200000006ff */
[----:B------:R-:W-:Y:S01]  /*3300*/  FFMA.FTZ R31, R77, R77, R32 ;  /* 0x0000004d4d1f7223 */ /* 0x000fe20000010020 */
[----:B------:R-:W-:Y:S01]  /*3310*/  FMUL.FTZ R32, R78, R78 ;  /* 0x0000004e4e207220 */ /* 0x000fe20000410000 */
[----:B------:R-:W-:Y:S01]  /*3320*/  FADD.FTZ R29, R29, R30 ;  /* 0x0000001e1d1d7221 */ /* 0x000fe20000010000 */
[----:B------:R-:W-:Y:S01]  /*3330*/  FADD.FTZ R30, R77, R76 ;  /* 0x0000004c4d1e7221 */ /* 0x000fe20000010000 */
[----:B--2---:R-:W-:Y:S01]  /*3340*/  PRMT R80, R81, 0x7632, R80 ;  /* 0x0000763251507816 */ /* 0x004fe20000000050 */
[----:B------:R-:W-:Y:S01]  /*3350*/  FADD.FTZ R31, R28, R31 ;  /* 0x0000001f1c1f7221 */ /* 0x000fe20000010000 */
[----:B------:R-:W-:-:S02]  /*3360*/  FFMA.FTZ R32, R79, R79, R32 ;  /* 0x0000004f4f207223 */ /* 0x000fc40000010020 */
        /* <DEDUP_REMOVED lines=90> */
.L_x_2160:
[----:B------:R-:W-:Y:S05]  /*3910*/  BSYNC.RECONVERGENT B0 ;  /* 0x0000000000007941 */ /* 0x000fea0003800200 */
.L_x_2159:
        /* <DEDUP_REMOVED lines=29> */
.L_x_2163:
[----:B0-----:R-:W2:Y:S04]  /*3af0*/  LDG.E.STRONG.GPU R30, desc[UR8][R28.64] ;  /* 0x000000081c1e7981 */ /* 0x001ea8000c1ef900 */
[----:B--2---:R-:W-:Y:S01]  /*3b00*/  CCTL.IVALL ;  /* 0x00000000ff00798f */ /* 0x004fe20002000000 */
[----:B------:R-:W-:Y:S05]  /*3b10*/  YIELD ;  /* 0x0000000000007946 */ /* 0x000fea0003800000 */
[----:B------:R-:W-:-:S13]  /*3b20*/  ISETP.NE.AND P1, PT, R30, R33, PT ;  /* 0x000000211e00720c */ /* 0x000fda0003f25270 */
[----:B------:R-:W-:Y:S05]  /*3b30*/  @P1 BRA `(.L_x_2163) ;  /* 0xfffffffc00ec1947 */ /* 0x000fea000383ffff */
.L_x_2162:
        /* <DEDUP_REMOVED lines=16> */
.L_x_2165:
        /* <DEDUP_REMOVED lines=62> */
.L_x_2164:
        /* <DEDUP_REMOVED lines=38> */
.L_x_2166:
        /* <DEDUP_REMOVED lines=19> */
.L_x_2167:
        /* <DEDUP_REMOVED lines=9> */
.L_x_2168:
[----:B------:R-:W-:Y:S05]  /*4440*/  BSYNC.RECONVERGENT B0 ;  /* 0x0000000000007941 */ /* 0x000fea0003800200 */
.L_x_2161:
[----:B------:R-:W1:Y:S01]  /*4450*/  S2UR UR6, SR_CgaCtaId ;  /* 0x00000000000679c3 */ /* 0x000e620000008800 */
[----:B------:R-:W2:Y:S01]  /*4460*/  LDCU UR7, c[0x0][0x414] ;  /* 0x00008280ff0777ac */ /* 0x000ea20008000800 */
[----:B------:R-:W-:Y:S01]  /*4470*/  LOP3.LUT R35, R102, 0xffff, RZ, 0xc0, !PT ;  /* 0x0000ffff66237812 */ /* 0x000fe200078ec0ff */
[----:B------:R-:W-:-:S03]  /*4480*/  UMOV UR5, 0x400 ;  /* 0x0000040000057882 */ /* 0x000fc60000000000 */
[----:B------:R-:W-:Y:S01]  /*4490*/  IADD3 R35, PT, PT, R120, R35, RZ ;  /* 0x0000002378237210 */ /* 0x000fe20007ffe0ff */
[----:B------:R-:W3:Y:S01]  /*44a0*/  LDCU.U8 UR10, c[0x0][0x3fc] ;  /* 0x00007f80ff0a77ac */ /* 0x000ee20008000000 */
[----:B------:R-:W4:Y:S08]  /*44b0*/  @P0 LDC.64 R32, c[0x0][0x388] ;  /* 0x0000e200ff200b82 */ /* 0x000f300000000a00 */
[----:B------:R-:W5:Y:S01]  /*44c0*/  LDC.64 R30, c[0x0][0x398] ;  /* 0x0000e600ff1e7b82 */ /* 0x000f620000000a00 */
[----:B-1----:R-:W-:-:S07]  /*44d0*/  ULEA UR5, UR6, UR5, 0x18 ;  /* 0x0000000506057291 */ /* 0x002fce000f8ec0ff */
[----:B0-----:R-:W0:Y:S01]  /*44e0*/  LDC.64 R28, c[0x0][0x3a0] ;  /* 0x0000e800ff1c7b82 */ /* 0x001e220000000a00 */
[----:B----4-:R-:W-:Y:S01]  /*44f0*/  @P0 IMAD.WIDE R32, R101, 0x8, R32 ;  /* 0x0000000865200825 */ /* 0x010fe200078e0220 */
[----:B------:R2:W-:Y:S03]  /*4500*/  @!P2 STS.64 [UR5+0x80], R68 ;  /* 0x00008044ff00a988 */ /* 0x0005e60008000a05 */
[----:B-----5:R-:W-:-:S04]  /*4510*/  IMAD.WIDE R30, R35, 0x2, R30 ;  /* 0x00000002231e7825 */ /* 0x020fc800078e021e */
[----:B--2---:R-:W-:Y:S01]  /*4520*/  @P0 FMUL.FTZ R68, R68, UR7 ;  /* 0x0000000744440c20 */ /* 0x004fe20008410000 */
[----:B------:R-:W-:-:S05]  /*4530*/  @P0 FMUL.FTZ R69, R69, UR7 ;  /* 0x0000000745450c20 */ /* 0x000fca0008410000 */
[----:B------:R-:W-:Y:S01]  /*4540*/  @P0 STG.E.64 desc[UR8][R32.64], R68 ;  /* 0x0000004420000986 */ /* 0x000fe2000c101b08 */
[----:B0-----:R-:W-:Y:S01]  /*4550*/  IMAD.WIDE R28, R35, 0x2, R28 ;  /* 0x00000002231c7825 */ /* 0x001fe200078e021c */
[----:B------:R-:W-:Y:S06]  /*4560*/  BAR.SYNC.DEFER_BLOCKING 0x0 ;  /* 0x0000000000007b1d */ /* 0x000fec0000010000 */
[----:B------:R-:W2:Y:S04]  /*4570*/  LDG.E.U16 R35, desc[UR8][R30.64] ;  /* 0x000000081e237981 */ /* 0x000ea8000c1e1500 */
[----:B------:R-:W4:Y:S04]  /*4580*/  LDG.E.U16 R36, desc[UR8][R30.64+0x2] ;  /* 0x000002081e247981 */ /* 0x000f28000c1e1500 */
[----:B------:R-:W5:Y:S04]  /*4590*/  LDG.E.U16 R38, desc[UR8][R28.64] ;  /* 0x000000081c267981 */ /* 0x000f68000c1e1500 */
[----:B------:R0:W5:Y:S01]  /*45a0*/  LDG.E.U16 R37, desc[UR8][R28.64+0x2] ;  /* 0x000002081c257981 */ /* 0x000162000c1e1500 */
[----:B---3--:R-:W-:Y:S01]  /*45b0*/  UISETP.NE.AND UP1, UPT, UR10, URZ, UPT ;  /* 0x000000ff0a00728c */ /* 0x008fe2000bf25270 */
[----:B------:R-:W-:Y:S02]  /*45c0*/  BSSY.RECONVERGENT B0, `(.L_x_2169) ;  /* 0x0000752000007945 */ /* 0x000fe40003800200 */
[----:B0-----:R-:W0:Y:S02]  /*45d0*/  LDS.64 R28, [UR5+0x80] ;  /* 0x00008005ff1c7984 */ /* 0x001e240008000a00 */
[----:B0-----:R-:W-:-:S05]  /*45e0*/  FMUL.FTZ R34, R28, UR7 ;  /* 0x000000071c227c20 */ /* 0x001fca0008410000 */
[----:B------:R-:W-:-:S13]  /*45f0*/  R2UR UR5, R34 ;  /* 0x00000000220572ca */ /* 0x000fda00000e0000 */
[----:B------:R-:W-:-:S05]  /*4600*/  MOV R34, UR5 ;  /* 0x0000000500227c02 */ /* 0x000fca0008000f00 */
[----:B------:R-:W-:-:S04]  /*4610*/  FMUL.FTZ R34, R34, UR5 ;  /* 0x0000000522227c20 */ /* 0x000fc80008410000 */
[----:B------:R-:W-:-:S05]  /*4620*/  FFMA.FTZ R34, R29, UR7, -R34 ;  /* 0x000000071d227c23 */ /* 0x000fca0008010822 */
[----:B------:R-:W-:-:S13]  /*4630*/  FSETP.GTU.FTZ.AND P1, PT, R34, RZ, PT ;  /* 0x000000ff2200720b */ /* 0x000fda0003f3c000 */
[----:B------:R-:W-:Y:S01]  /*4640*/  VOTEU.ANY UP0, P1 ;  /* 0x0000000000ff7886 */ /* 0x000fe20000800100 */
[----:B------:R-:W-:-:S04]  /*4650*/  PLOP3.LUT P1, PT, PT, PT, UP0, 0x80, 0x8 ;  /* 0x000000000008781c */ /* 0x000fc80003f2f008 */
[----:B------:R-:W0:Y:S09]  /*4660*/  @UP0 LDCU UR6, c[0x0][0x3a8] ;  /* 0x00007500ff0607ac */ /* 0x000e320008000800 */
[----:B0-----:R-:W-:Y:S01]  /*4670*/  @P1 FADD.FTZ R28, R34, UR6 ;  /* 0x00000006221c1e21 */ /* 0x001fe20008010000 */
[----:B------:R-:W0:Y:S05]  /*4680*/  LDCU UR6, c[0x0][0x404] ;  /* 0x00008080ff0677ac */ /* 0x000e2a0008000800 */
[----:B------:R-:W1:Y:S01]  /*4690*/  @P1 MUFU.RSQ R28, R28 ;  /* 0x0000001c001c1308 */ /* 0x000e620000001400 */
[----:B0-----:R-:W-:Y:S01]  /*46a0*/  IMAD R32, R98, UR6, R119 ;  /* 0x0000000662207c24 */ /* 0x001fe2000f8e0277 */
[----:B------:R-:W-:Y:S01]  /*46b0*/  UMOV UR6, 0x3f800000 ;  /* 0x3f80000000067882 */ /* 0x000fe20000000000 */
[----:B-1----:R-:W-:-:S03]  /*46c0*/  @P1 R2UR UR7, R28 ;  /* 0x000000001c0712ca */ /* 0x002fc600000e0000 */
[----:B------:R-:W-:-:S04]  /*46d0*/  IADD3 R33, PT, PT, R32, 0xa0, RZ ;  /* 0x000000a020217810 */ /* 0x000fc80007ffe0ff */
[----:B------:R-:W-:-:S06]  /*46e0*/  SHF.R.S32.HI R34, RZ, 0x1f, R33 ;  /* 0x0000001fff227819 */ /* 0x000fcc0000011421 */
[----:B------:R-:W-:Y:S01]  /*46f0*/  @UP0 UMOV UR6, UR7 ;  /* 0x0000000700060c82 */ /* 0x000fe20008000000 */
[----:B--2---:R-:W-:Y:S02]  /*4700*/  SHF.L.U32 R35, R35, 0x10, RZ ;  /* 0x0000001023237819 */ /* 0x004fe400000006ff */
[----:B----4-:R-:W-:Y:S02]  /*4710*/  SHF.L.U32 R36, R36, 0x10, RZ ;  /* 0x0000001024247819 */ /* 0x010fe400000006ff */
[----:B-----5:R-:W-:Y:S02]  /*4720*/  SHF.L.U32 R38, R38, 0x10, RZ ;  /* 0x0000001026267819 */ /* 0x020fe400000006ff */
[----:B------:R-:W-:Y:S01]  /*4730*/  SHF.L.U32 R37, R37, 0x10, RZ ;  /* 0x0000001025257819 */ /* 0x000fe200000006ff */
[----:B------:R-:W-:Y:S06]  /*4740*/  BRA.U UP1, `(.L_x_2170) ;  /* 0x0000002d01f47547 */ /* 0x000fec000b800000 */
[----:B------:R-:W0:Y:S01]  /*4750*/  LDCU.64 UR10, c[0x0][0x3e8] ;  /* 0x00007d00ff0a77ac */ /* 0x000e220008000a00 */
[----:B------:R-:W-:Y:S01]  /*4760*/  SHF.R.S32.HI R28, RZ, 0x1f, R32 ;  /* 0x0000001fff1c7819 */ /* 0x000fe20000011420 */
[----:B------:R-:W-:Y:S01]  /*4770*/  BSSY.RECONVERGENT B1, `(.L_x_2171) ;  /* 0x000001a000017945 */ /* 0x000fe20003800200 */
[----:B------:R-:W-:Y:S02]  /*4780*/  SHF.R.S32.HI R39, RZ, 0x1f, R118 ;  /* 0x0000001fff277819 */ /* 0x000fe40000011476 */
[----:B0-----:R-:W-:Y:S02]  /*4790*/  ISETP.GE.U32.AND P1, PT, R32, UR10, PT ;  /* 0x0000000a20007c0c */ /* 0x001fe4000bf26070 */
[----:B------:R-:W-:Y:S02]  /*47a0*/  ISETP.GE.U32.AND P2, PT, R118, UR10, PT ;  /* 0x0000000a76007c0c */ /* 0x000fe4000bf46070 */
[----:B------:R-:W-:Y:S02]  /*47b0*/  ISETP.GE.AND.EX P1, PT, R28, UR11, PT, P1 ;  /* 0x0000000b1c007c0c */ /* 0x000fe4000bf26310 */
[----:B------:R-:W-:-:S02]  /*47c0*/  ISETP.GE.U32.AND P5, PT, R117, UR10, PT ;  /* 0x0000000a75007c0c */ /* 0x000fc4000bfa6070 */
[----:B------:R-:W-:-:S09]  /*47d0*/  ISETP.GE.AND.EX P2, PT, R39, UR11, PT, P2 ;  /* 0x0000000b27007c0c */ /* 0x000fd2000bf46320 */
[----:B------:R-:W-:Y:S05]  /*47e0*/  @P1 BRA `(.L_x_2172) ;  /* 0x0000000000481947 */ /* 0x000fea0003800000 */
[----:B------:R-:W0:Y:S01]  /*47f0*/  LDCU.64 UR14, c[0x0][0x3e0] ;  /* 0x00007c00ff0e77ac */ /* 0x000e220008000a00 */
[----:B------:R-:W-:Y:S01]  /*4800*/  MOV R29, R125 ;  /* 0x0000007d001d7202 */ /* 0x000fe20000000f00 */
[----:B------:R-:W-:Y:S01]  /*4810*/  FADD.FTZ R2, R2, -UR5 ;  /* 0x8000000502027e21 */ /* 0x000fe20008010000 */
[----:B------:R-:W-:Y:S01]  /*4820*/  FADD.FTZ R3, R3, -UR5 ;  /* 0x8000000503037e21 */ /* 0x000fe20008010000 */
[----:B------:R-:W1:Y:S02]  /*4830*/  LDCU.64 UR12, c[0x0][0x380] ;  /* 0x00007000ff0c77ac */ /* 0x000e640008000a00 */
[----:B------:R-:W-:Y:S01]  /*4840*/  FMUL.FTZ R2, R2, UR6 ;  /* 0x0000000602027c20 */ /* 0x000fe20008410000 */
[----:B------:R-:W-:-:S03]  /*4850*/  FMUL.FTZ R3, R3, UR6 ;  /* 0x0000000603037c20 */ /* 0x000fc60008410000 */
[----:B------:R-:W-:Y:S01]  /*4860*/  FFMA.FTZ R2, R35, R2, R38 ;  /* 0x0000000223027223 */ /* 0x000fe20000010026 */
[----:B------:R-:W-:-:S05]  /*4870*/  FFMA.FTZ R3, R36, R3, R37 ;  /* 0x0000000324037223 */ /* 0x000fca0000010025 */
[----:B------:R-:W-:Y:S01]  /*4880*/  F2FP.BF16.F32.PACK_AB R3, R3, R2 ;  /* 0x000000020303723e */ /* 0x000fe200000010ff */
[----:B0-----:R-:W-:Y:S01]  /*4890*/  IMAD R31, R28, UR14, RZ ;  /* 0x0000000e1c1f7c24 */ /* 0x001fe2000f8e02ff */
[----:B------:R-:W-:-:S03]  /*48a0*/  MOV R28, R122 ;  /* 0x0000007a001c7202 */ /* 0x000fc60000000f00 */
[C---:B------:R-:W-:Y:S02]  /*48b0*/  IMAD R31, R32.reuse, UR15, R31 ;  /* 0x0000000f201f7c24 */ /* 0x040fe4000f8e021f */
[----:B------:R-:W-:-:S05]  /*48c0*/  IMAD.WIDE.U32 R28, R32, UR14, R28 ;  /* 0x0000000e201c7c25 */ /* 0x000fca000f8e001c */
[----:B------:R-:W-:Y:S02]  /*48d0*/  IADD3 R31, PT, PT, R29, R31, RZ ;  /* 0x0000001f1d1f7210 */ /* 0x000fe40007ffe0ff */
[----:B-1----:R-:W-:-:S04]  /*48e0*/  LEA R30, P1, R28, UR12, 0x1 ;  /* 0x0000000c1c1e7c11 */ /* 0x002fc8000f8208ff */
[----:B------:R-:W-:-:S05]  /*48f0*/  LEA.HI.X R31, R28, UR13, R31, 0x1, P1 ;  /* 0x0000000d1c1f7c11 */ /* 0x000fca00088f0c1f */
[----:B------:R0:W-:Y:S04]  /*4900*/  STG.E desc[UR8][R30.64], R3 ;  /* 0x000000031e007986 */ /* 0x0001e8000c101908 */
.L_x_2172:
[----:B------:R-:W-:Y:S05]  /*4910*/  BSYNC.RECONVERGENT B1 ;  /* 0x0000000000017941 */ /* 0x000fea0003800200 */
.L_x_2171:
[----:B------:R-:W-:Y:S01]  /*4920*/  BSSY.RECONVERGENT B1, `(.L_x_2173) ;  /* 0x0000015000017945 */ /* 0x000fe20003800200 */
[----:B------:R-:W-:-:S03]  /*4930*/  IADD3 R28, PT, PT, R32, 0x38, RZ ;  /* 0x00000038201c7810 */ /* 0x000fc60007ffe0ff */
        /* <DEDUP_REMOVED lines=19> */
.L_x_2174:
[----:B------:R-:W-:Y:S05]  /*4a70*/  BSYNC.RECONVERGENT B1 ;  /* 0x0000000000017941 */ /* 0x000fea0003800200 */
.L_x_2173:
[----:B------:R-:W-:Y:S01]  /*4a80*/  ISETP.GE.AND.EX P5, PT, R95, UR11, PT, P5 ;  /* 0x0000000b5f007c0c */ /* 0x000fe2000bfa6350 */
[----:B------:R-:W-:Y:S01]  /*4a90*/  BSSY.RECONVERGENT B1, `(.L_x_2175) ;  /* 0x0000021000017945 */ /* 0x000fe20003800200 */
[----:B------:R-:W-:Y:S02]  /*4aa0*/  ISETP.GE.U32.AND P1, PT, R116, UR10, PT ;  /* 0x0000000a74007c0c */ /* 0x000fe4000bf26070 */
[----:B------:R-:W-:Y:S02]  /*4ab0*/  ISETP.GE.U32.AND P6, PT, R115, UR10, PT ;  /* 0x0000000a73007c0c */ /* 0x000fe4000bfc6070 */
[----:B------:R-:W-:Y:S02]  /*4ac0*/  ISETP.GE.U32.AND P2, PT, R114, UR10, PT ;  /* 0x0000000a72007c0c */ /* 0x000fe4000bf46070 */
[----:B------:R-:W-:Y:S02]  /*4ad0*/  ISETP.GE.U32.AND P3, PT, R113, UR10, PT ;  /* 0x0000000a71007c0c */ /* 0x000fe4000bf66070 */
[----:B------:R-:W-:-:S02]  /*4ae0*/  ISETP.GE.U32.AND P4, PT, R28, UR10, PT ;  /* 0x0000000a1c007c0c */ /* 0x000fc4000bf86070 */
[----:B------:R-:W-:Y:S02]  /*4af0*/  SHF.R.S32.HI R29, RZ, 0x1f, R28 ;  /* 0x0000001fff1d7819 */ /* 0x000fe4000001141c */
[----:B------:R-:W-:Y:S02]  /*4b00*/  ISETP.GE.AND.EX P1, PT, R94, UR11, PT, P1 ;  /* 0x0000000b5e007c0c */ /* 0x000fe4000bf26310 */
[----:B------:R-:W-:Y:S02]  /*4b10*/  ISETP.GE.AND.EX P6, PT, R93, UR11, PT, P6 ;  /* 0x0000000b5d007c0c */ /* 0x000fe4000bfc6360 */
[----:B------:R-:W-:Y:S02]  /*4b20*/  ISETP.GE.AND.EX P2, PT, R92, UR11, PT, P2 ;  /* 0x0000000b5c007c0c */ /* 0x000fe4000bf46320 */
[----:B------:R-:W-:Y:S02]  /*4b30*/  ISETP.GE.AND.EX P3, PT, R91, UR11, PT, P3 ;  /* 0x0000000b5b007c0c */ /* 0x000fe4000bf66330 */
[----:B------:R-:W-:-:S02]  /*4b40*/  ISETP.GE.AND.EX P4, PT, R29, UR11, PT, P4 ;  /* 0x0000000b1d007c0c */ /* 0x000fc4000bf86340 */
[C---:B0-----:R-:W-:Y:S02]  /*4b50*/  IADD3 R30, PT, PT, R32.reuse, 0x60, RZ ;  /* 0x00000060201e7810 */ /* 0x041fe40007ffe0ff */
[----:B------:R-:W-:Y:S01]  /*4b60*/  IADD3 R31, PT, PT, R32, 0x68, RZ ;  /* 0x00000068201f7810 */ /* 0x000fe20007ffe0ff */
[----:B------:R-:W-:Y:S08]  /*4b70*/  @P5 BRA `(.L_x_2176) ;  /* 0x0000000000485947 */ /* 0x000ff00003800000 */
[----:B------:R-:W0:Y:S01]  /*4b80*/  LDCU.64 UR12, c[0x0][0x3e0] ;  /* 0x00007c00ff0c77ac */ /* 0x000e220008000a00 */
[----:B------:R-:W-:Y:S01]  /*4b90*/  MOV R2, R122 ;  /* 0x0000007a00027202 */ /* 0x000fe20000000f00 */
[----:B------:R-:W-:Y:S01]  /*4ba0*/  FADD.FTZ R6, R6, -UR5 ;  /* 0x8000000506067e21 */ /* 0x000fe20008010000 */
[----:B-1----:R-:W-:Y:S01]  /*4bb0*/  MOV R3, R125 ;  /* 0x0000007d00037202 */ /* 0x002fe20000000f00 */
[----:B------:R-:W1:Y:S01]  /*4bc0*/  LDCU.64 UR14, c[0x0][0x380] ;  /* 0x00007000ff0e77ac */ /* 0x000e620008000a00 */
[----:B------:R-:W-:Y:S01]  /*4bd0*/  FADD.FTZ R7, R7, -UR5 ;  /* 0x8000000507077e21 */ /* 0x000fe20008010000 */
[----:B------:R-:W-:-:S03]  /*4be0*/  FMUL.FTZ R6, R6, UR6 ;  /* 0x0000000606067c20 */ /* 0x000fc60008410000 */
[----:B------:R-:W-:Y:S01]  /*4bf0*/  FMUL.FTZ R7, R7, UR6 ;  /* 0x0000000607077c20 */ /* 0x000fe20008410000 */
[----:B0-----:R-:W-:Y:S02]  /*4c00*/  IMAD R4, R95, UR12, RZ ;  /* 0x0000000c5f047c24 */ /* 0x001fe4000f8e02ff */
[----:B------:R-:W-:-:S04]  /*4c10*/  IMAD.WIDE.U32 R2, R117, UR12, R2 ;  /* 0x0000000c75027c25 */ /* 0x000fc8000f8e0002 */
[----:B------:R-:W-:Y:S01]  /*4c20*/  IMAD R5, R117, UR13, R4 ;  /* 0x0000000d75057c24 */ /* 0x000fe2000f8e0204 */
[----:B-1----:R-:W-:-:S04]  /*4c30*/  LEA R4, P5, R2, UR14, 0x1 ;  /* 0x0000000e02047c11 */ /* 0x002fc8000f8a08ff */
[----:B------:R-:W-:Y:S01]  /*4c40*/  IADD3 R5, PT, PT, R3, R5, RZ ;  /* 0x0000000503057210 */ /* 0x000fe20007ffe0ff */
[----:B------:R-:W-:-:S03]  /*4c50*/  FFMA.FTZ R3, R35, R6, R38 ;  /* 0x0000000623037223 */ /* 0x000fc60000010026 */
[----:B------:R-:W-:Y:S01]  /*4c60*/  LEA.HI.X R5, R2, UR15, R5, 0x1, P5 ;  /* 0x0000000f02057c11 */ /* 0x000fe2000a8f0c05 */
[----:B------:R-:W-:-:S05]  /*4c70*/  FFMA.FTZ R2, R36, R7, R37 ;  /* 0x0000000724027223 */ /* 0x000fca0000010025 */
[----:B------:R-:W-:-:S05]  /*4c80*/  F2FP.BF16.F32.PACK_AB R3, R2, R3 ;  /* 0x000000030203723e */ /* 0x000fca00000010ff */
[----:B------:R0:W-:Y:S02]  /*4c90*/  STG.E desc[UR8][R4.64], R3 ;  /* 0x0000000304007986 */ /* 0x0001e4000c101908 */
.L_x_2176:
[----:B------:R-:W-:Y:S05]  /*4ca0*/  BSYNC.RECONVERGENT B1 ;  /* 0x0000000000017941 */ /* 0x000fea0003800200 */
.L_x_2175:
        /* <DEDUP_REMOVED lines=20> */
.L_x_2178:
[----:B------:R-:W-:Y:S05]  /*4df0*/  BSYNC.RECONVERGENT B1 ;  /* 0x0000000000017941 */ /* 0x000fea0003800200 */
.L_x_2177:
        /* <DEDUP_REMOVED lines=20> */
.L_x_2180:
[----:B------:R-:W-:Y:S05]  /*4f40*/  BSYNC.RECONVERGENT B1 ;  /* 0x0000000000017941 */ /* 0x000fea0003800200 */
.L_x_2179:
        /* <DEDUP_REMOVED lines=20> */
.L_x_2182:
[----:B------:R-:W-:Y:S05]  /*5090*/  BSYNC.RECONVERGENT B1 ;  /* 0x0000000000017941 */ /* 0x000fea0003800200 */
.L_x_2181:
[----:B------:R-:W-:Y:S04]  /*50a0*/  BSSY.RECONVERGENT B1, `(.L_x_2183) ;  /* 0x0000014000017945 */ /* 0x000fe80003800200 */
[----:B------:R-:W-:Y:S05]  /*50b0*/  @P3 BRA `(.L_x_2184) ;  /* 0x0000000000483947 */ /* 0x000fea0003800000 */
[----:B------:R-:W5:Y:S01]  /*50c0*/  LDCU.64 UR12, c[0x0][0x3e0] ;  /* 0x00007c00ff0c77ac */ /* 0x000f620008000a00 */
[----:B------:R-:W-:Y:S01]  /*50d0*/  MOV R2, R122 ;  /* 0x0000007a00027202 */ /* 0x000fe20000000f00 */
[----:B------:R-:W-:Y:S01]  /*50e0*/  FADD.FTZ R15, R15, -UR5 ;  /* 0x800000050f0f7e21 */ /* 0x000fe20008010000 */
[----:B01234-:R-:W-:Y:S01]  /*50f0*/  MOV R3, R125 ;  /* 0x0000007d00037202 */ /* 0x01ffe20000000f00 */
[----:B------:R-:W0:Y:S01]  /*5100*/  LDCU.64 UR14, c[0x0][0x380] ;  /* 0x00007000ff0e77ac */ /* 0x000e220008000a00 */
[----:B------:R-:W-:Y:S01]  /*5110*/  FADD.FTZ R14, R14, -UR5 ;  /* 0x800000050e0e7e21 */ /* 0x000fe20008010000 */
[----:B------:R-:W-:-:S03]  /*5120*/  FMUL.FTZ R15, R15, UR6 ;  /* 0x000000060f0f7c20 */ /* 0x000fc60008410000 */
[----:B------:R-:W-:Y:S01]  /*5130*/  FMUL.FTZ R14, R14, UR6 ;  /* 0x000000060e0e7c20 */ /* 0x000fe20008410000 */
        /* <DEDUP_REMOVED lines=10> */
.L_x_2184:
[----:B------:R-:W-:Y:S05]  /*51e0*/  BSYNC.RECONVERGENT B1 ;  /* 0x0000000000017941 */ /* 0x000fea0003800200 */
.L_x_2183:
        /* <DEDUP_REMOVED lines=20> */
.L_x_2186:
[----:B------:R-:W-:Y:S05]  /*5330*/  BSYNC.RECONVERGENT B1 ;  /* 0x0000000000017941 */ /* 0x000fea0003800200 */
.L_x_2185:
        /* <DEDUP_REMOVED lines=36> */
.L_x_2188:
[----:B------:R-:W-:Y:S05]  /*5580*/  BSYNC.RECONVERGENT B1 ;  /* 0x0000000000017941 */ /* 0x000fea0003800200 */
.L_x_2187:
        /* <DEDUP_REMOVED lines=20> */
.L_x_2190:
[----:B------:R-:W-:Y:S05]  /*56d0*/  BSYNC.RECONVERGENT B1 ;  /* 0x0000000000017941 */ /* 0x000fea0003800200 */
.L_x_2189:
        /* <DEDUP_REMOVED lines=20> */
.L_x_2192:
[----:B------:R-:W-:Y:S05]  /*5820*/  BSYNC.RECONVERGENT B1 ;  /* 0x0000000000017941 */ /* 0x000fea0003800200 */
.L_x_2191:
        /* <DEDUP_REMOVED lines=20> */
.L_x_2194:
[----:B------:R-:W-:Y:S05]  /*5970*/  BSYNC.RECONVERGENT B1 ;  /* 0x0000000000017941 */ /* 0x000fea0003800200 */
.L_x_2193:
        /* <DEDUP_REMOVED lines=20> */
.L_x_2196:
[----:B------:R-:W-:Y:S05]  /*5ac0*/  BSYNC.RECONVERGENT B1 ;  /* 0x0000000000017941 */ /* 0x000fea0003800200 */
.L_x_2195:
        /* <DEDUP_REMOVED lines=20> */
.L_x_2198:
[----:B------:R-:W-:Y:S05]  /*5c10*/  BSYNC.RECONVERGENT B1 ;  /* 0x0000000000017941 */ /* 0x000fea0003800200 */
.L_x_2197:
[----:B------:R-:W-:Y:S01]  /*5c20*/  ISETP.GE.U32.AND P5, PT, R108, UR10, PT ;  /* 0x0000000a6c007c0c */ /* 0x000fe2000bfa6070 */
[----:B------:R-:W-:Y:S01]  /*5c30*/  BSSY.RECONVERGENT B1, `(.L_x_2199) ;  /* 0x0000025000017945 */ /* 0x000fe20003800200 */
[----:B------:R-:W-:Y:S02]  /*5c40*/  IADD3 R11, PT, PT, R32, 0x98, RZ ;  /* 0x00000098200b7810 */ /* 0x000fe40007ffe0ff */
[----:B------:R-:W-:Y:S02]  /*5c50*/  ISETP.GE.AND.EX P5, PT, R86, UR11, PT, P5 ;  /* 0x0000000b56007c0c */ /* 0x000fe4000bfa6350 */
[----:B------:R-:W-:Y:S02]  /*5c60*/  ISETP.GE.U32.AND P2, PT, R8, UR10, PT ;  /* 0x0000000a08007c0c */ /* 0x000fe4000bf46070 */
[----:B------:R-:W-:Y:S02]  /*5c70*/  ISETP.GE.U32.AND P1, PT, R107, UR10, PT ;  /* 0x0000000a6b007c0c */ /* 0x000fe4000bf26070 */
[----:B------:R-:W-:-:S02]  /*5c80*/  ISETP.GE.U32.AND P6, PT, R9, UR10, PT ;  /* 0x0000000a09007c0c */ /* 0x000fc4000bfc6070 */
[----:B------:R-:W-:Y:S02]  /*5c90*/  ISETP.GE.U32.AND P3, PT, R106, UR10, PT ;  /* 0x0000000a6a007c0c */ /* 0x000fe4000bf66070 */
[----:B------:R-:W-:Y:S02]  /*5ca0*/  ISETP.GE.U32.AND P4, PT, R11, UR10, PT ;  /* 0x0000000a0b007c0c */ /* 0x000fe4000bf86070 */
        /* <DEDUP_REMOVED lines=29> */
.L_x_2200:
[----:B------:R-:W-:Y:S05]  /*5e80*/  BSYNC.RECONVERGENT B1 ;  /* 0x0000000000017941 */ /* 0x000fea0003800200 */
.L_x_2199:
        /* <DEDUP_REMOVED lines=20> */
.L_x_2202:
[----:B------:R-:W-:Y:S05]  /*5fd0*/  BSYNC.RECONVERGENT B1 ;  /* 0x0000000000017941 */ /* 0x000fea0003800200 */
.L_x_2201:
        /* <DEDUP_REMOVED lines=20> */
.L_x_2204:
[----:B------:R-:W-:Y:S05]  /*6120*/  BSYNC.RECONVERGENT B1 ;  /* 0x0000000000017941 */ /* 0x000fea0003800200 */
.L_x_2203:
        /* <DEDUP_REMOVED lines=20> */
.L_x_2206:
[----:B------:R-:W-:Y:S05]  /*6270*/  BSYNC.RECONVERGENT B1 ;  /* 0x0000000000017941 */ /* 0x000fea0003800200 */
.L_x_2205:
        /* <DEDUP_REMOVED lines=20> */
.L_x_2208:
[----:B------:R-:W-:Y:S05]  /*63c0*/  BSYNC.RECONVERGENT B1 ;  /* 0x0000000000017941 */ /* 0x000fea0003800200 */
.L_x_2207:
        /* <DEDUP_REMOVED lines=20> */
.L_x_2210:
[----:B------:R-:W-:Y:S05]  /*6510*/  BSYNC.RECONVERGENT B1 ;  /* 0x0000000000017941 */ /* 0x000fea0003800200 */
.L_x_2209:
        /* <DEDUP_REMOVED lines=40> */
.L_x_2212:
[----:B------:R-:W-:Y:S05]  /*67a0*/  BSYNC.RECONVERGENT B1 ;  /* 0x0000000000017941 */ /* 0x000fea0003800200 */
.L_x_2211:
        /* <DEDUP_REMOVED lines=20> */
.L_x_2214:
[----:B------:R-:W-:Y:S05]  /*68f0*/  BSYNC.RECONVERGENT B1 ;  /* 0x0000000000017941 */ /* 0x000fea0003800200 */
.L_x_2213:
        /* <DEDUP_REMOVED lines=20> */
.L_x_2216:
[----:B------:R-:W-:Y:S05]  /*6a40*/  BSYNC.RECONVERGENT B1 ;  /* 0x0000000000017941 */ /* 0x000fea0003800200 */
.L_x_2215:
        /* <DEDUP_REMOVED lines=20> */
.L_x_2218:
[----:B------:R-:W-:Y:S05]  /*6b90*/  BSYNC.RECONVERGENT B1 ;  /* 0x0000000000017941 */ /* 0x000fea0003800200 */
.L_x_2217:
        /* <DEDUP_REMOVED lines=20> */
.L_x_2220:
[----:B------:R-:W-:Y:S05]  /*6ce0*/  BSYNC.RECONVERGENT B1 ;  /* 0x0000000000017941 */ /* 0x000fea0003800200 */
.L_x_2219:
        /* <DEDUP_REMOVED lines=20> */
.L_x_2222:
[----:B------:R-:W-:Y:S05]  /*6e30*/  BSYNC.RECONVERGENT B1 ;  /* 0x0000000000017941 */ /* 0x000fea0003800200 */
.L_x_2221:
        /* <DEDUP_REMOVED lines=38> */
.L_x_2224:
[----:B------:R-:W-:Y:S05]  /*70a0*/  BSYNC.RECONVERGENT B1 ;  /* 0x0000000000017941 */ /* 0x000fea0003800200 */
.L_x_2223:
        /* <DEDUP_REMOVED lines=20> */
.L_x_2226:
[----:B------:R-:W-:Y:S05]  /*71f0*/  BSYNC.RECONVERGENT B1 ;  /* 0x0000000000017941 */ /* 0x000fea0003800200 */
.L_x_2225:
        /* <DEDUP_REMOVED lines=20> */
.L_x_2228:
[----:B------:R-:W-:Y:S05]  /*7340*/  BSYNC.RECONVERGENT B1 ;  /* 0x0000000000017941 */ /* 0x000fea0003800200 */
.L_x_2227:
        /* <DEDUP_REMOVED lines=20> */
.L_x_2230:
[----:B------:R-:W-:Y:S05]  /*7490*/  BSYNC.RECONVERGENT B1 ;  /* 0x0000000000017941 */ /* 0x000fea0003800200 */
.L_x_2229:
[----:B------:R-:W-:Y:S04]  /*74a0*/  BSSY.RECONVERGENT B1, `(.L_x_2231) ;  /* 0x0000014000017945 */ /* 0x000fe80003800200 */
[----:B------:R-:W-:Y:S05]  /*74b0*/  @P3 BRA `(.L_x_2232) ;  /* 0x0000000000483947 */ /* 0x000fea0003800000 */
[----:B------:R-:W4:Y:S01]  /*74c0*/  LDCU.64 UR12, c[0x0][0x3e0] ;  /* 0x00007c00ff0c77ac */ /* 0x000f220008000a00 */
[----:B---3--:R-:W-:Y:S01]  /*74d0*/  MOV R2, R122 ;  /* 0x0000007a00027202 */ /* 0x008fe20000000f00 */
        /* <DEDUP_REMOVED lines=16> */
.L_x_2232:
[----:B------:R-:W-:Y:S05]  /*75e0*/  BSYNC.RECONVERGENT B1 ;  /* 0x0000000000017941 */ /* 0x000fea0003800200 */
.L_x_2231:
[----:B------:R-:W-:Y:S05]  /*75f0*/  @P4 BRA `(.L_x_2233) ;  /* 0x0000004400384947 */ /* 0x000fea0003800000 */
[----:B------:R-:W5:Y:S01]  /*7600*/  LDCU.64 UR10, c[0x0][0x3e0] ;  /* 0x00007c00ff0a77ac */ /* 0x000f620008000a00 */
[----:B------:R-:W-:Y:S01]  /*7610*/  MOV R123, R125 ;  /* 0x0000007d007b7202 */ /* 0x000fe20000000f00 */
[----:B------:R-:W-:Y:S01]  /*7620*/  FADD.FTZ R81, R81, -UR5 ;  /* 0x8000000551517e21 */ /* 0x000fe20008010000 */
[----:B------:R-:W-:Y:S01]  /*7630*/  FADD.FTZ R80, R80, -UR5 ;  /* 0x8000000550507e21 */ /* 0x000fe20008010000 */
[----:B------:R-:W5:Y:S02]  /*7640*/  LDCU.64 UR12, c[0x0][0x380] ;  /* 0x00007000ff0c77ac */ /* 0x000f640008000a00 */
[----:B------:R-:W-:Y:S01]  /*7650*/  FMUL.FTZ R81, R81, UR6 ;  /* 0x0000000651517c20 */ /* 0x000fe20008410000 */
[----:B------:R-:W-:-:S03]  /*7660*/  FMUL.FTZ R80, R80, UR6 ;  /* 0x0000000650507c20 */ /* 0x000fc60008410000 */
[----:B01234-:R-:W-:Y:S01]  /*7670*/  FFMA.FTZ R5, R35, R81, R38 ;  /* 0x0000005123057223 */ /* 0x01ffe20000010026 */
[----:B------:R-:W-:-:S05]  /*7680*/  FFMA.FTZ R80, R36, R80, R37 ;  /* 0x0000005024507223 */ /* 0x000fca0000010025 */
[----:B------:R-:W-:Y:S01]  /*7690*/  F2FP.BF16.F32.PACK_AB R5, R80, R5 ;  /* 0x000000055005723e */ /* 0x000fe200000010ff */
[----:B-----5:R-:W-:Y:S02]  /*76a0*/  IMAD R2, R0, UR10, RZ ;  /* 0x0000000a00027c24 */ /* 0x020fe4000f8e02ff */
[----:B------:R-:W-:-:S04]  /*76b0*/  IMAD.WIDE.U32 R122, R103, UR10, R122 ;  /* 0x0000000a677a7c25 */ /* 0x000fc8000f8e007a */
[----:B------:R-:W-:Y:S01]  /*76c0*/  IMAD R3, R103, UR11, R2 ;  /* 0x0000000b67037c24 */ /* 0x000fe2000f8e0202 */
[----:B------:R-:W-:-:S04]  /*76d0*/  LEA R2, P1, R122, UR12, 0x1 ;  /* 0x0000000c7a027c11 */ /* 0x000fc8000f8208ff */
[----:B------:R-:W-:-:S04]  /*76e0*/  IADD3 R3, PT, PT, R123, R3, RZ ;  /* 0x000000037b037210 */ /* 0x000fc80007ffe0ff */
[----:B------:R-:W-:-:S05]  /*76f0*/  LEA.HI.X R3, R122, UR13, R3, 0x1, P1 ;  /* 0x0000000d7a037c11 */ /* 0x000fca00088f0c03 */
[----:B------:R0:W-:Y:S01]  /*7700*/  STG.E desc[UR8][R2.64], R5 ;  /* 0x0000000502007986 */ /* 0x0001e2000c101908 */
[----:B------:R-:W-:Y:S05]  /*7710*/  BRA `(.L_x_2233) ;  /* 0x0000004000f07947 */ /* 0x000fea0003800000 */
.L_x_2170:
        /* <DEDUP_REMOVED lines=10> */
[----:B------:R-:W-:Y:S01]  /*77c0*/  FADD.FTZ R2, R2, -UR5 ;  /* 0x8000000502027e21 */ /* 0x000fe20008010000 */
[----:B------:R-:W-:Y:S01]  /*77d0*/  FADD.FTZ R3, R3, -UR5 ;  /* 0x8000000503037e21 */ /* 0x000fe20008010000 */
[----:B------:R-:W0:Y:S02]  /*77e0*/  LDCU.64 UR12, c[0x0][0x3e0] ;  /* 0x00007c00ff0c77ac */ /* 0x000e240008000a00 */
[----:B------:R-:W-:Y:S01]  /*77f0*/  FMUL.FTZ R2, R2, UR6 ;  /* 0x0000000602027c20 */ /* 0x000fe20008410000 */
[----:B------:R-:W-:Y:S01]  /*7800*/  FMUL.FTZ R29, R3, UR6 ;  /* 0x00000006031d7c20 */ /* 0x000fe20008410000 */
        /* <DEDUP_REMOVED lines=18> */
[----:B0-----:R-:W-:Y:S01]  /*7930*/  FMUL.FTZ R70, R2, R39 ;  /* 0x0000002702467220 */ /* 0x001fe20000410000 */
[----:B-1----:R-:W-:-:S04]  /*7940*/  LEA R2, P1, R28, UR14, 0x1 ;  /* 0x0000000e1c027c11 */ /* 0x002fc8000f8208ff */
[----:B------:R-:W-:Y:S02]  /*7950*/  LEA.HI.X R3, R28, UR15, R69, 0x1, P1 ;  /* 0x0000000f1c037c11 */ /* 0x000fe400088f0c45 */
[----:B------:R-:W-:-:S05]  /*7960*/  F2FP.BF16.F32.PACK_AB R31, R70, R31 ;  /* 0x0000001f461f723e */ /* 0x000fca00000010ff */
[----:B------:R0:W-:Y:S02]  /*7970*/  STG.E desc[UR8][R2.64], R31 ;  /* 0x0000001f02007986 */ /* 0x0001e4000c101908 */
.L_x_2235:
[----:B------:R-:W-:Y:S05]  /*7980*/  BSYNC.RECONVERGENT B1 ;  /* 0x0000000000017941 */ /* 0x000fea0003800200 */
.L_x_2234:
[----:B------:R-:W-:Y:S01]  /*7990*/  BSSY.RECONVERGENT B1, `(.L_x_2236) ;  /* 0x000001f000017945 */ /* 0x000fe20003800200 */
[----:B------:R-:W-:-:S03]  /*79a0*/  IADD3 R28, PT, PT, R32, 0x38, RZ ;  /* 0x00000038201c7810 */ /* 0x000fc60007ffe0ff */
[----:B------:R-:W-:Y:S05]  /*79b0*/  @P2 BRA `(.L_x_2237) ;  /* 0x0000000000702947 */ /* 0x000fea0003800000 */
[----:B------:R-:W-:Y:S01]  /*79c0*/  FADD.FTZ R5, R5, -UR5 ;  /* 0x8000000505057e21 */ /* 0x000fe20008010000 */
[----:B------:R-:W-:Y:S01]  /*79d0*/  FADD.FTZ R4, R4, -UR5 ;  /* 0x8000000504047e21 */ /* 0x000fe20008010000 */
[----:B------:R-:W1:Y:S02]  /*79e0*/  LDCU.64 UR12, c[0x0][0x3e0] ;  /* 0x00007c00ff0c77ac */ /* 0x000e640008000a00 */
[----:B0-----:R-:W-:Y:S01]  /*79f0*/  FMUL.FTZ R2, R5, UR6 ;  /* 0x0000000605027c20 */ /* 0x001fe20008410000 */
[----:B------:R-:W-:Y:S01]  /*7a00*/  FMUL.FTZ R3, R4, UR6 ;  /* 0x0000000604037c20 */ /* 0x000fe20008410000 */
[----:B------:R-:W0:Y:S01]  /*7a10*/  LDCU.64 UR14, c[0x0][0x380] ;  /* 0x00007000ff0e77ac */ /* 0x000e220008000a00 */
[----:B------:R-:W-:Y:S01]  /*7a20*/  MOV R5, R125 ;  /* 0x0000007d00057202 */ /* 0x000fe20000000f00 */
[----:B------:R-:W-:Y:S01]  /*7a30*/  FFMA.FTZ R2, R36, R2, R37 ;  /* 0x0000000224027223 */ /* 0x000fe20000010025 */
[----:B------:R-:W-:-:S03]  /*7a40*/  FFMA.FTZ R3, R35, R3, R38 ;  /* 0x0000000323037223 */ /* 0x000fc60000010026 */
[----:B------:R-:W-:Y:S01]  /*7a50*/  FMUL.FTZ R31, R2, -1.4426950216293334961 ;  /* 0xbfb8aa3b021f7820 */ /* 0x000fe20000410000 */
[----:B------:R-:W-:-:S05]  /*7a60*/  FMUL.FTZ R4, R3, -1.4426950216293334961 ;  /* 0xbfb8aa3b03047820 */ /* 0x000fca0000410000 */
[----:B------:R-:W2:Y:S01]  /*7a70*/  MUFU.EX2 R31, R31 ;  /* 0x0000001f001f7308 */ /* 0x000ea20000000800 */
[----:B-1----:R-:W-:-:S04]  /*7a80*/  IMAD R69, R30, UR12, RZ ;  /* 0x0000000c1e457c24 */ /* 0x002fc8000f8e02ff */
[----:B------:R-:W-:-:S03]  /*7a90*/  IMAD R69, R118, UR13, R69 ;  /* 0x0000000d76457c24 */ /* 0x000fc6000f8e0245 */
[----:B------:R-:W1:Y:S01]  /*7aa0*/  MUFU.EX2 R4, R4 ;  /* 0x0000000400047308 */ /* 0x000e620000000800 */
[----:B--2---:R-:W-:-:S07]  /*7ab0*/  FADD.FTZ R39, R31, 1 ;  /* 0x3f8000001f277421 */ /* 0x004fce0000010000 */
[----:B------:R-:W2:Y:S01]  /*7ac0*/  MUFU.RCP R39, R39 ;  /* 0x0000002700277308 */ /* 0x000ea20000001000 */
[----:B-1----:R-:W-:Y:S01]  /*7ad0*/  FADD.FTZ R29, R4, 1 ;  /* 0x3f800000041d7421 */ /* 0x002fe20000010000 */
[----:B------:R-:W-:-:S06]  /*7ae0*/  MOV R4, R122 ;  /* 0x0000007a00047202 */ /* 0x000fcc0000000f00 */
[----:B------:R-:W1:Y:S01]  /*7af0*/  MUFU.RCP R68, R29 ;  /* 0x0000001d00447308 */ /* 0x000e620000001000 */
[----:B------:R-:W-:-:S05]  /*7b00*/  IMAD.WIDE.U32 R4, R118, UR12, R4 ;  /* 0x0000000c76047c25 */ /* 0x000fca000f8e0004 */
[----:B------:R-:W-:Y:S01]  /*7b10*/  IADD3 R69, PT, PT, R5, R69, RZ ;  /* 0x0000004505457210 */ /* 0x000fe20007ffe0ff */
[----:B--2---:R-:W-:Y:S01]  /*7b20*/  FMUL.FTZ R31, R2, R39 ;  /* 0x00000027021f7220 */ /* 0x004fe20000410000 */
[----:B0-----:R-:W-:Y:S01]  /*7b30*/  LEA R2, P1, R4, UR14, 0x1 ;  /* 0x0000000e04027c11 */ /* 0x001fe2000f8208ff */
[----:B-1----:R-:W-:-:S03]  /*7b40*/  FMUL.FTZ R68, R3, R68 ;  /* 0x0000004403447220 */ /* 0x002fc60000410000 */
[----:B------:R-:W-:Y:S02]  /*7b50*/  LEA.HI.X R3, R4, UR15, R69, 0x1, P1 ;  /* 0x0000000f04037c11 */ /* 0x000fe400088f0c45 */
[----:B------:R-:W-:-:S05]  /*7b60*/  F2FP.BF16.F32.PACK_AB R31, R31, R68 ;  /* 0x000000441f1f723e */ /* 0x000fca00000010ff */
[----:B------:R1:W-:Y:S02]  /*7b70*/  STG.E desc[UR8][R2.64], R31 ;  /* 0x0000001f02007986 */ /* 0x0003e4000c101908 */
.L_x_2237:
[----:B------:R-:W-:Y:S05]  /*7b80*/  BSYNC.RECONVERGENT B1 ;  /* 0x0000000000017941 */ /* 0x000fea0003800200 */
.L_x_2236:
        /* <DEDUP_REMOVED lines=13> */
[C---:B------:R-:W-:Y:S02]  /*7c60*/  IADD3 R30, PT, PT, R32.reuse, 0x60, RZ ;  /* 0x00000060201e7810 */ /* 0x040fe40007ffe0ff */
[----:B01----:R-:W-:Y:S01]  /*7c70*/  IADD3 R31, PT, PT, R32, 0x68, RZ ;  /* 0x00000068201f7810 */ /* 0x003fe20007ffe0ff */
        /* <DEDUP_REMOVED lines=29> */
.L_x_2239:
[----:B------:R-:W-:Y:S05]  /*7e50*/  BSYNC.RECONVERGENT B1 ;  /* 0x0000000000017941 */ /* 0x000fea0003800200 */
.L_x_2238:
[----:B------:R-:W-:Y:S04]  /*7e60*/  BSSY.RECONVERGENT B1, `(.L_x_2240) ;  /* 0x000001e000017945 */ /* 0x000fe80003800200 */
[----:B------:R-:W-:Y:S05]  /*7e70*/  @P1 BRA `(.L_x_2241) ;  /* 0x0000000000701947 */ /* 0x000fea0003800000 */
[----:B------:R-:W-:Y:S01]  /*7e80*/  FADD.FTZ R9, R9, -UR5 ;  /* 0x8000000509097e21 */ /* 0x000fe20008010000 */
[----:B------:R-:W-:Y:S01]  /*7e90*/  FADD.FTZ R8, R8, -UR5 ;  /* 0x8000000508087e21 */ /* 0x000fe20008010000 */
[----:B------:R-:W1:Y:S01]  /*7ea0*/  LDCU.64 UR12, c[0x0][0x3e0] ;  /* 0x00007c00ff0c77ac */ /* 0x000e620008000a00 */
[----:B------:R-:W-:Y:S01]  /*7eb0*/  MOV R5, R125 ;  /* 0x0000007d00057202 */ /* 0x000fe20000000f00 */
[----:B0-----:R-:W-:Y:S01]  /*7ec0*/  FMUL.FTZ R2, R9, UR6 ;  /* 0x0000000609027c20 */ /* 0x001fe20008410000 */
[----:B------:R-:W-:Y:S01]  /*7ed0*/  FMUL.FTZ R3, R8, UR6 ;  /* 0x0000000608037c20 */ /* 0x000fe20008410000 */
[----:B------:R-:W0:Y:S02]  /*7ee0*/  LDCU.64 UR14, c[0x0][0x380] ;  /* 0x00007000ff0e77ac */ /* 0x000e240008000a00 */
        /* <DEDUP_REMOVED lines=8> */
[----:B--2---:R-:W-:Y:S01]  /*7f70*/  FADD.FTZ R6, R4, 1 ;  /* 0x3f80000004067421 */ /* 0x004fe20000010000 */
[----:B------:R-:W-:-:S06]  /*7f80*/  MOV R4, R122 ;  /* 0x0000007a00047202 */ /* 0x000fcc0000000f00 */
[----:B------:R-:W2:Y:S01]  /*7f90*/  MUFU.RCP R7, R6 ;  /* 0x0000000600077308 */ /* 0x000ea20000001000 */
[----:B------:R-:W-:-:S04]  /*7fa0*/  IMAD.WIDE.U32 R4, R116, UR12, R4 ;  /* 0x0000000c74047c25 */ /* 0x000fc8000f8e0004 */
[----:B-1----:R-:W-:Y:S01]  /*7fb0*/  FADD.FTZ R9, R8, 1 ;  /* 0x3f80000008097421 */ /* 0x002fe20000010000 */
[----:B------:R-:W-:-:S03]  /*7fc0*/  IADD3 R39, PT, PT, R5, R39, RZ ;  /* 0x0000002705277210 */ /* 0x000fc60007ffe0ff */
[----:B------:R-:W1:Y:S01]  /*7fd0*/  MUFU.RCP R68, R9 ;  /* 0x0000000900447308 */ /* 0x000e620000001000 */
[----:B--2---:R-:W-:Y:S01]  /*7fe0*/  FMUL.FTZ R7, R2, R7 ;  /* 0x0000000702077220 */ /* 0x004fe20000410000 */
[----:B0-----:R-:W-:Y:S01]  /*7ff0*/  LEA R2, P1, R4, UR14, 0x1 ;  /* 0x0000000e04027c11 */ /* 0x001fe2000f8208ff */
[----:B-1----:R-:W-:-:S03]  /*8000*/  FMUL.FTZ R68, R3, R68 ;  /* 0x0000004403447220 */ /* 0x002fc60000410000 */
[----:B------:R-:W-:Y:S02]  /*8010*/  LEA.HI.X R3, R4, UR15, R39, 0x1, P1 ;  /* 0x0000000f04037c11 */ /* 0x000fe400088f0c27 */
[----:B------:R-:W-:-:S05]  /*8020*/  F2FP.BF16.F32.PACK_AB R7, R68, R7 ;  /* 0x000000074407723e */ /* 0x000fca00000010ff */
[----:B------:R1:W-:Y:S02]  /*8030*/  STG.E desc[UR8][R2.64], R7 ;  /* 0x0000000702007986 */ /* 0x0003e4000c101908 */
.L_x_2241:
[----:B------:R-:W-:Y:S05]  /*8040*/  BSYNC.RECONVERGENT B1 ;  /* 0x0000000000017941 */ /* 0x000fea0003800200 */
.L_x_2240:
[----:B------:R-:W-:Y:S04]  /*8050*/  BSSY.RECONVERGENT B1, `(.L_x_2242) ;  /* 0x000001e000017945 */ /* 0x000fe80003800200 */
[----:B------:R-:W-:Y:S05]  /*8060*/  @P6 BRA `(.L_x_2243) ;  /* 0x0000000000706947 */ /* 0x000fea0003800000 */
[----:B------:R-:W-:Y:S01]  /*8070*/  FADD.FTZ R10, R10, -UR5 ;  /* 0x800000050a0a7e21 */ /* 0x000fe20008010000 */
[----:B------:R-:W-:Y:S01]  /*8080*/  FADD.FTZ R11, R11, -UR5 ;  /* 0x800000050b0b7e21 */ /* 0x000fe20008010000 */
[----:B------:R-:W2:Y:S01]  /*8090*/  LDCU.64 UR12, c[0x0][0x3e0] ;  /* 0x00007c00ff0c77ac */ /* 0x000ea20008000a00 */
[----:B------:R-:W-:Y:S01]  /*80a0*/  MOV R4, R122 ;  /* 0x0000007a00047202 */ /* 0x000fe20000000f00 */
[----:B------:R-:W-:Y:S01]  /*80b0*/  FMUL.FTZ R10, R10, UR6 ;  /* 0x000000060a0a7c20 */ /* 0x000fe20008410000 */
[----:B01----:R-:W-:Y:S01]  /*80c0*/  FMUL.FTZ R2, R11, UR6 ;  /* 0x000000060b027c20 */ /* 0x003fe20008410000 */
[----:B------:R-:W0:Y:S01]  /*80d0*/  LDCU.64 UR14, c[0x0][0x380] ;  /* 0x00007000ff0e77ac */ /* 0x000e220008000a00 */
[----:B------:R-:W-:Y:S01]  /*80e0*/  MOV R5, R125 ;  /* 0x0000007d00057202 */ /* 0x000fe20000000f00 */
[----:B------:R-:W-:Y:S01]  /*80f0*/  FFMA.FTZ R10, R36, R10, R37 ;  /* 0x0000000a240a7223 */ /* 0x000fe20000010025 */
[----:B------:R-:W-:-:S03]  /*8100*/  FFMA.FTZ R2, R35, R2, R38 ;  /* 0x0000000223027223 */ /* 0x000fc60000010026 */
[----:B------:R-:W-:Y:S01]  /*8110*/  FMUL.FTZ R8, R10, -1.4426950216293334961 ;  /* 0xbfb8aa3b0a087820 */ /* 0x000fe20000410000 */
[----:B------:R-:W-:-:S05]  /*8120*/  FMUL.FTZ R3, R2, -1.4426950216293334961 ;  /* 0xbfb8aa3b02037820 */ /* 0x000fca0000410000 */
[----:B------:R-:W1:Y:S01]  /*8130*/  MUFU.EX2 R8, R8 ;  /* 0x0000000800087308 */ /* 0x000e620000000800 */
[----:B--2---:R-:W-:Y:S02]  /*8140*/  IMAD R68, R93, UR12, RZ ;  /* 0x0000000c5d447c24 */ /* 0x004fe4000f8e02ff */
[----:B------:R-:W-:-:S05]  /*8150*/  IMAD.WIDE.U32 R4, R115, UR12, R4 ;  /* 0x0000000c73047c25 */ /* 0x000fca000f8e0004 */
[----:B------:R-:W2:Y:S01]  /*8160*/  MUFU.EX2 R3, R3 ;  /* 0x0000000300037308 */ /* 0x000ea20000000800 */
[----:B-1----:R-:W-:-:S07]  /*8170*/  FADD.FTZ R9, R8, 1 ;  /* 0x3f80000008097421 */ /* 0x002fce0000010000 */
[----:B------:R-:W1:Y:S01]  /*8180*/  MUFU.RCP R9, R9 ;  /* 0x0000000900097308 */ /* 0x000e620000001000 */
[----:B--2---:R-:W-:Y:S01]  /*8190*/  FADD.FTZ R6, R3, 1 ;  /* 0x3f80000003067421 */ /* 0x004fe20000010000 */
[----:B------:R-:W-:-:S06]  /*81a0*/  IMAD R3, R115, UR13, R68 ;  /* 0x0000000d73037c24 */ /* 0x000fcc000f8e0244 */
[----:B------:R-:W2:Y:S01]  /*81b0*/  MUFU.RCP R7, R6 ;  /* 0x0000000600077308 */ /* 0x000ea20000001000 */
[----:B------:R-:W-:Y:S01]  /*81c0*/  IADD3 R3, PT, PT, R5, R3, RZ ;  /* 0x0000000305037210 */ /* 0x000fe20007ffe0ff */
[----:B-1----:R-:W-:Y:S01]  /*81d0*/  FMUL.FTZ R8, R10, R9 ;  /* 0x000000090a087220 */ /* 0x002fe20000410000 */
[----:B--2---:R-:W-:Y:S01]  /*81e0*/  FMUL.FTZ R7, R2, R7 ;  /* 0x0000000702077220 */ /* 0x004fe20000410000 */
[----:B0-----:R-:W-:-:S04]  /*81f0*/  LEA R2, P1, R4, UR14, 0x1 ;  /* 0x0000000e04027c11 */ /* 0x001fc8000f8208ff */
[----:B------:R-:W-:Y:S02]  /*8200*/  LEA.HI.X R3, R4, UR15, R3, 0x1, P1 ;  /* 0x0000000f04037c11 */ /* 0x000fe400088f0c03 */
[----:B------:R-:W-:-:S05]  /*8210*/  F2FP.BF16.F32.PACK_AB R7, R8, R7 ;  /* 0x000000070807723e */ /* 0x000fca00000010ff */
[----:B------:R2:W-:Y:S02]  /*8220*/  STG.E desc[UR8][R2.64], R7 ;  /* 0x0000000702007986 */ /* 0x0005e4000c101908 */
.L_x_2243:
[----:B------:R-:W-:Y:S05]  /*8230*/  BSYNC.RECONVERGENT B1 ;  /* 0x0000000000017941 */ /* 0x000fea0003800200 */
.L_x_2242:
[----:B------:R-:W-:Y:S04]  /*8240*/  BSSY.RECONVERGENT B1, `(.L_x_2244) ;  /* 0x000001e000017945 */ /* 0x000fe80003800200 */
[----:B------:R-:W-:Y:S05]  /*8250*/  @P2 BRA `(.L_x_2245) ;  /* 0x0000000000702947 */ /* 0x000fea0003800000 */
[----:B------:R-:W-:Y:S01]  /*8260*/  FADD.FTZ R13, R13, -UR5 ;  /* 0x800000050d0d7e21 */ /* 0x000fe20008010000 */
[----:B------:R-:W-:Y:S01]  /*8270*/  FADD.FTZ R12, R12, -UR5 ;  /* 0x800000050c0c7e21 */ /* 0x000fe20008010000 */
[----:B------:R-:W3:Y:S01]  /*8280*/  LDCU.64 UR12, c[0x0][0x3e0] ;  /* 0x00007c00ff0c77ac */ /* 0x000ee20008000a00 */
[----:B------:R-:W-:Y:S01]  /*8290*/  MOV R4, R122 ;  /* 0x0000007a00047202 */ /* 0x000fe20000000f00 */
[----:B------:R-:W-:Y:S01]  /*82a0*/  FMUL.FTZ R13, R13, UR6 ;  /* 0x000000060d0d7c20 */ /* 0x000fe20008410000 */
[----:B------:R-:W-:Y:S01]  /*82b0*/  FMUL.FTZ R12, R12, UR6 ;  /* 0x000000060c0c7c20 */ /* 0x000fe20008410000 */
[----:B------:R-:W4:Y:S01]  /*82c0*/  LDCU.64 UR14, c[0x0][0x380] ;  /* 0x00007000ff0e77ac */ /* 0x000f220008000a00 */
[----:B------:R-:W-:Y:S01]  /*82d0*/  MOV R5, R125 ;  /* 0x0000007d00057202 */ /* 0x000fe20000000f00 */
[----:B------:R-:W-:Y:S01]  /*82e0*/  FFMA.FTZ R13, R35, R13, R38 ;  /* 0x0000000d230d7223 */ /* 0x000fe20000010026 */
[----:B------:R-:W-:-:S03]  /*82f0*/  FFMA.FTZ R9, R36, R12, R37 ;  /* 0x0000000c24097223 */ /* 0x000fc60000010025 */
[----:B012---:R-:W-:Y:S01]  /*8300*/  FMUL.FTZ R2, R13, -1.4426950216293334961 ;  /* 0xbfb8aa3b0d027820 */ /* 0x007fe20000410000 */
[----:B------:R-:W-:-:S05]  /*8310*/  FMUL.FTZ R3, R9, -1.4426950216293334961 ;  /* 0xbfb8aa3b09037820 */ /* 0x000fca0000410000 */
[----:B------:R-:W0:Y:S01]  /*8320*/  MUFU.EX2 R2, R2 ;  /* 0x0000000200027308 */ /* 0x000e220000000800 */
[----:B---3--:R-:W-:Y:S02]  /*8330*/  IMAD R7, R92, UR12, RZ ;  /* 0x0000000c5c077c24 */ /* 0x008fe4000f8e02ff */
[----:B------:R-:W-:-:S05]  /*8340*/  IMAD.WIDE.U32 R4, R114, UR12, R4 ;  /* 0x0000000c72047c25 */ /* 0x000fca000f8e0004 */
[----:B------:R-:W1:Y:S01]  /*8350*/  MUFU.EX2 R3, R3 ;  /* 0x0000000300037308 */ /* 0x000e620000000800 */
[----:B------:R-:W-:-:S05]  /*8360*/  IMAD R11, R114, UR13, R7 ;  /* 0x0000000d720b7c24 */ /* 0x000fca000f8e0207 */
[----:B------:R-:W-:Y:S01]  /*8370*/  IADD3 R11, PT, PT, R5, R11, RZ ;  /* 0x0000000b050b7210 */ /* 0x000fe20007ffe0ff */
[----:B0-----:R-:W-:Y:S01]  /*8380*/  FADD.FTZ R6, R2, 1 ;  /* 0x3f80000002067421 */ /* 0x001fe20000010000 */
[----:B----4-:R-:W-:-:S05]  /*8390*/  LEA R2, P1, R4, UR14, 0x1 ;  /* 0x0000000e04027c11 */ /* 0x010fca000f8208ff */
        /* <DEDUP_REMOVED lines=8> */
.L_x_2245:
[----:B------:R-:W-:Y:S05]  /*8420*/  BSYNC.RECONVERGENT B1 ;  /* 0x0000000000017941 */ /* 0x000fea0003800200 */
.L_x_2244:
        /* <DEDUP_REMOVED lines=8> */
[----:B------:R-:W5:Y:S01]  /*84b0*/  LDCU.64 UR14, c[0x0][0x380] ;  /* 0x00007000ff0e77ac */ /* 0x000f620008000a00 */
[----:B------:R-:W-:Y:S01]  /*84c0*/  MOV R5, R125 ;  /* 0x0000007d00057202 */ /* 0x000fe20000000f00 */
[----:B------:R-:W-:Y:S01]  /*84d0*/  FFMA.FTZ R15, R35, R15, R38 ;  /* 0x0000000f230f7223 */ /* 0x000fe20000010026 */
[----:B------:R-:W-:-:S03]  /*84e0*/  FFMA.FTZ R9, R36, R14, R37 ;  /* 0x0000000e24097223 */ /* 0x000fc60000010025 */
[----:B0123--:R-:W-:Y:S01]  /*84f0*/  FMUL.FTZ R2, R15, -1.4426950216293334961 ;  /* 0xbfb8aa3b0f027820 */ /* 0x00ffe20000410000 */
[----:B------:R-:W-:-:S05]  /*8500*/  FMUL.FTZ R3, R9, -1.4426950216293334961 ;  /* 0xbfb8aa3b09037820 */ /* 0x000fca0000410000 */
[----:B------:R-:W0:Y:S01]  /*8510*/  MUFU.EX2 R2, R2 ;  /* 0x0000000200027308 */ /* 0x000e220000000800 */
[----:B----4-:R-:W-:Y:S02]  /*8520*/  IMAD R10, R91, UR12, RZ ;  /* 0x0000000c5b0a7c24 */ /* 0x010fe4000f8e02ff */
[----:B------:R-:W-:-:S05]  /*8530*/  IMAD.WIDE.U32 R4, R113, UR12, R4 ;  /* 0x0000000c71047c25 */ /* 0x000fca000f8e0004 */
[----:B------:R-:W1:Y:S01]  /*8540*/  MUFU.EX2 R3, R3 ;  /* 0x0000000300037308 */ /* 0x000e620000000800 */
[----:B------:R-:W-:-:S05]  /*8550*/  IMAD R11, R113, UR13, R10 ;  /* 0x0000000d710b7c24 */ /* 0x000fca000f8e020a */
[----:B------:R-:W-:Y:S01]  /*8560*/  IADD3 R11, PT, PT, R5, R11, RZ ;  /* 0x0000000b050b7210 */ /* 0x000fe20007ffe0ff */
[----:B0-----:R-:W-:Y:S01]  /*8570*/  FADD.FTZ R6, R2, 1 ;  /* 0x3f80000002067421 */ /* 0x001fe20000010000 */
[----:B-----5:R-:W-:-:S05]  /*8580*/  LEA R2, P1, R4, UR14, 0x1 ;  /* 0x0000000e04027c11 */ /* 0x020fca000f8208ff */
        /* <DEDUP_REMOVED lines=8> */
.L_x_2247:
[----:B------:R-:W-:Y:S05]  /*8610*/  BSYNC.RECONVERGENT B1 ;  /* 0x0000000000017941 */ /* 0x000fea0003800200 */
.L_x_2246:
[----:B------:R-:W-:Y:S04]  /*8620*/  BSSY.RECONVERGENT B1, `(.L_x_2248) ;  /* 0x000001e000017945 */ /* 0x000fe80003800200 */
[----:B------:R-:W-:Y:S05]  /*8630*/  @P4 BRA `(.L_x_2249) ;  /* 0x0000000000704947 */ /* 0x000fea0003800000 */
[----:B------:R-:W-:Y:S01]  /*8640*/  FADD.FTZ R17, R17, -UR5 ;  /* 0x8000000511117e21 */ /* 0x000fe20008010000 */
[----:B------:R-:W-:Y:S01]  /*8650*/  FADD.FTZ R16, R16, -UR5 ;  /* 0x8000000510107e21 */ /* 0x000fe20008010000 */
[----:B------:R-:W5:Y:S01]  /*8660*/  LDCU.64 UR12, c[0x0][0x3e0] ;  /* 0x00007c00ff0c77ac */ /* 0x000f620008000a00 */
[----:B01234-:R-:W-:Y:S01]  /*8670*/  MOV R3, R125 ;  /* 0x0000007d00037202 */ /* 0x01ffe20000000f00 */
[----:B------:R-:W-:Y:S01]  /*8680*/  FMUL.FTZ R17, R17, UR6 ;  /* 0x0000000611117c20 */ /* 0x000fe20008410000 */
[----:B------:R-:W-:Y:S01]  /*8690*/  FMUL.FTZ R16, R16, UR6 ;  /* 0x0000000610107c20 */ /* 0x000fe20008410000 */
[----:B------:R-:W0:Y:S02]  /*86a0*/  LDCU.64 UR14, c[0x0][0x380] ;  /* 0x00007000ff0e77ac */ /* 0x000e240008000a00 */
[----:B------:R-:W-:Y:S01]  /*86b0*/  FFMA.FTZ R17, R35, R17, R38 ;  /* 0x0000001123117223 */ /* 0x000fe20000010026 */
[----:B------:R-:W-:-:S03]  /*86c0*/  FFMA.FTZ R5, R36, R16, R37 ;  /* 0x0000001024057223 */ /* 0x000fc60000010025 */
[----:B------:R-:W-:Y:S01]  /*86d0*/  FMUL.FTZ R2, R17, -1.4426950216293334961 ;  /* 0xbfb8aa3b11027820 */ /* 0x000fe20000410000 */
[----:B------:R-:W-:-:S05]  /*86e0*/  FMUL.FTZ R4, R5, -1.4426950216293334961 ;  /* 0xbfb8aa3b05047820 */ /* 0x000fca0000410000 */
[----:B------:R-:W1:Y:S01]  /*86f0*/  MUFU.EX2 R2, R2 ;  /* 0x0000000200027308 */ /* 0x000e620000000800 */
[----:B-----5:R-:W-:-:S04]  /*8700*/  IMAD R29, R29, UR12, RZ ;  /* 0x0000000c1d1d7c24 */ /* 0x020fc8000f8e02ff */
        /* <DEDUP_REMOVED lines=15> */
.L_x_2249:
[----:B------:R-:W-:Y:S05]  /*8800*/  BSYNC.RECONVERGENT B1 ;  /* 0x0000000000017941 */ /* 0x000fea0003800200 */
.L_x_2248:
        /* <DEDUP_REMOVED lines=9> */
[----:B01234-:R-:W-:Y:S02]  /*88a0*/  SHF.R.S32.HI R7, RZ, 0x1f, R31 ;  /* 0x0000001fff077819 */ /* 0x01ffe4000001141f */
        /* <DEDUP_REMOVED lines=36> */
.L_x_2251:
[----:B------:R-:W-:Y:S05]  /*8af0*/  BSYNC.RECONVERGENT B1 ;  /* 0x0000000000017941 */ /* 0x000fea0003800200 */
.L_x_2250:
        /* <DEDUP_REMOVED lines=8> */
[----:B------:R-:W2:Y:S01]  /*8b80*/  LDCU.64 UR14, c[0x0][0x380] ;  /* 0x00007000ff0e77ac */ /* 0x000ea20008000a00 */
[----:B------:R-:W-:Y:S01]  /*8b90*/  MOV R5, R125 ;  /* 0x0000007d00057202 */ /* 0x000fe20000000f00 */
[----:B------:R-:W-:Y:S01]  /*8ba0*/  FFMA.FTZ R21, R35, R21, R38 ;  /* 0x0000001523157223 */ /* 0x000fe20000010026 */
[----:B------:R-:W-:-:S03]  /*8bb0*/  FFMA.FTZ R13, R36, R20, R37 ;  /* 0x00000014240d7223 */ /* 0x000fc60000010025 */
[----:B0-----:R-:W-:Y:S01]  /*8bc0*/  FMUL.FTZ R2, R21, -1.4426950216293334961 ;  /* 0xbfb8aa3b15027820 */ /* 0x001fe20000410000 */
        /* <DEDUP_REMOVED lines=8> */
[----:B--2---:R-:W-:-:S05]  /*8c50*/  LEA R2, P2, R4, UR14, 0x1 ;  /* 0x0000000e04027c11 */ /* 0x004fca000f8408ff */
        /* <DEDUP_REMOVED lines=8> */
.L_x_2253:
[----:B------:R-:W-:Y:S05]  /*8ce0*/  BSYNC.RECONVERGENT B1 ;  /* 0x0000000000017941 */ /* 0x000fea0003800200 */
.L_x_2252:
        /* <DEDUP_REMOVED lines=8> */
[----:B------:R-:W3:Y:S01]  /*8d70*/  LDCU.64 UR14, c[0x0][0x380] ;  /* 0x00007000ff0e77ac */ /* 0x000ee20008000a00 */
[----:B------:R-:W-:Y:S01]  /*8d80*/  MOV R5, R125 ;  /* 0x0000007d00057202 */ /* 0x000fe20000000f00 */
[----:B------:R-:W-:Y:S01]  /*8d90*/  FFMA.FTZ R23, R35, R23, R38 ;  /* 0x0000001723177223 */ /* 0x000fe20000010026 */
[----:B------:R-:W-:-:S03]  /*8da0*/  FFMA.FTZ R13, R36, R22, R37 ;  /* 0x00000016240d7223 */ /* 0x000fc60000010025 */
[----:B01----:R-:W-:Y:S01]  /*8db0*/  FMUL.FTZ R2, R23, -1.4426950216293334961 ;  /* 0xbfb8aa3b17027820 */ /* 0x003fe20000410000 */
[----:B------:R-:W-:-:S05]  /*8dc0*/  FMUL.FTZ R3, R13, -1.4426950216293334961 ;  /* 0xbfb8aa3b0d037820 */ /* 0x000fca0000410000 */
[----:B------:R-:W0:Y:S01]  /*8dd0*/  MUFU.EX2 R2, R2 ;  /* 0x0000000200027308 */ /* 0x000e220000000800 */
[----:B--2---:R-:W-:Y:S02]  /*8de0*/  IMAD R11, R88, UR12, RZ ;  /* 0x0000000c580b7c24 */ /* 0x004fe4000f8e02ff */
        /* <DEDUP_REMOVED lines=14> */
.L_x_2255:
[----:B------:R-:W-:Y:S05]  /*8ed0*/  BSYNC.RECONVERGENT B1 ;  /* 0x0000000000017941 */ /* 0x000fea0003800200 */
.L_x_2254:
        /* <DEDUP_REMOVED lines=30> */
.L_x_2257:
[----:B------:R-:W-:Y:S05]  /*90c0*/  BSYNC.RECONVERGENT B1 ;  /* 0x0000000000017941 */ /* 0x000fea0003800200 */
.L_x_2256:
[----:B------:R-:W-:Y:S04]  /*90d0*/  BSSY.RECONVERGENT B1, `(.L_x_2258) ;  /* 0x000001e000017945 */ /* 0x000fe80003800200 */
[----:B------:R-:W-:Y:S05]  /*90e0*/  @P3 BRA `(.L_x_2259) ;  /* 0x0000000000703947 */ /* 0x000fea0003800000 */
[----:B------:R-:W-:Y:S01]  /*90f0*/  FADD.FTZ R27, R27, -UR5 ;  /* 0x800000051b1b7e21 */ /* 0x000fe20008010000 */
[----:B------:R-:W-:Y:S01]  /*9100*/  FADD.FTZ R26, R26, -UR5 ;  /* 0x800000051a1a7e21 */ /* 0x000fe20008010000 */
[----:B------:R-:W4:Y:S01]  /*9110*/  LDCU.64 UR12, c[0x0][0x3e0] ;  /* 0x00007c00ff0c77ac */ /* 0x000f220008000a00 */
[----:B0123--:R-:W-:Y:S01]  /*9120*/  MOV R3, R125 ;  /* 0x0000007d00037202 */ /* 0x00ffe20000000f00 */
        /* <DEDUP_REMOVED lines=8> */
[----:B----4-:R-:W-:-:S04]  /*91b0*/  IMAD R5, R6, UR12, RZ ;  /* 0x0000000c06057c24 */ /* 0x010fc8000f8e02ff */
        /* <DEDUP_REMOVED lines=15> */
.L_x_2259:
[----:B------:R-:W-:Y:S05]  /*92b0*/  BSYNC.RECONVERGENT B1 ;  /* 0x0000000000017941 */ /* 0x000fea0003800200 */
.L_x_2258:
[----:B------:R-:W-:Y:S04]  /*92c0*/  BSSY.RECONVERGENT B1, `(.L_x_2260) ;  /* 0x000001e000017945 */ /* 0x000fe80003800200 */
[----:B------:R-:W-:Y:S05]  /*92d0*/  @P4 BRA `(.L_x_2261) ;  /* 0x0000000000704947 */ /* 0x000fea0003800000 */
[----:B------:R-:W-:Y:S01]  /*92e0*/  FADD.FTZ R41, R41, -UR5 ;  /* 0x8000000529297e21 */ /* 0x000fe20008010000 */
[----:B------:R-:W-:Y:S01]  /*92f0*/  FADD.FTZ R40, R40, -UR5 ;  /* 0x8000000528287e21 */ /* 0x000fe20008010000 */
[----:B------:R-:W5:Y:S01]  /*9300*/  LDCU.64 UR12, c[0x0][0x3e0] ;  /* 0x00007c00ff0c77ac */ /* 0x000f620008000a00 */
[----:B0123--:R-:W-:Y:S01]  /*9310*/  MOV R3, R125 ;  /* 0x0000007d00037202 */ /* 0x00ffe20000000f00 */
[----:B------:R-:W-:Y:S01]  /*9320*/  FMUL.FTZ R41, R41, UR6 ;  /* 0x0000000629297c20 */ /* 0x000fe20008410000 */
[----:B------:R-:W-:Y:S01]  /*9330*/  FMUL.FTZ R40, R40, UR6 ;  /* 0x0000000628287c20 */ /* 0x000fe20008410000 */
[----:B------:R-:W0:Y:S02]  /*9340*/  LDCU.64 UR14, c[0x0][0x380] ;  /* 0x00007000ff0e77ac */ /* 0x000e240008000a00 */
[----:B------:R-:W-:Y:S01]  /*9350*/  FFMA.FTZ R41, R35, R41, R38 ;  /* 0x0000002923297223 */ /* 0x000fe20000010026 */
[----:B----4-:R-:W-:-:S03]  /*9360*/  FFMA.FTZ R5, R36, R40, R37 ;  /* 0x0000002824057223 */ /* 0x010fc60000010025 */
[----:B------:R-:W-:Y:S01]  /*9370*/  FMUL.FTZ R2, R41, -1.4426950216293334961 ;  /* 0xbfb8aa3b29027820 */ /* 0x000fe20000410000 */
[----:B------:R-:W-:-:S05]  /*9380*/  FMUL.FTZ R4, R5, -1.4426950216293334961 ;  /* 0xbfb8aa3b05047820 */ /* 0x000fca0000410000 */
[----:B------:R-:W1:Y:S01]  /*9390*/  MUFU.EX2 R2, R2 ;  /* 0x0000000200027308 */ /* 0x000e620000000800 */
[----:B-----5:R-:W-:-:S07]  /*93a0*/  IMAD R12, R7, UR12, RZ ;  /* 0x0000000c070c7c24 */ /* 0x020fce000f8e02ff */
        /* <DEDUP_REMOVED lines=9> */
[----:B------:R-:W-:Y:S01]  /*9440*/  IADD3 R31, PT, PT, R3, R31, RZ ;  /* 0x0000001f031f7210 */ /* 0x000fe20007ffe0ff */
[----:B-1----:R-:W-:Y:S01]  /*9450*/  FMUL.FTZ R7, R41, R6 ;  /* 0x0000000629077220 */ /* 0x002fe20000410000 */
[----:B0-----:R-:W-:Y:S02]  /*9460*/  FMUL.FTZ R12, R5, R10 ;  /* 0x0000000a050c7220 */ /* 0x001fe40000410000 */
[----:B------:R-:W-:-:S03]  /*9470*/  LEA.HI.X R5, R2, UR15, R31, 0x1, P1 ;  /* 0x0000000f02057c11 */ /* 0x000fc600088f0c1f */
[----:B------:R-:W-:-:S05]  /*9480*/  F2FP.BF16.F32.PACK_AB R7, R12, R7 ;  /* 0x000000070c07723e */ /* 0x000fca00000010ff */
[----:B------:R0:W-:Y:S02]  /*9490*/  STG.E desc[UR8][R4.64], R7 ;  /* 0x0000000704007986 */ /* 0x0001e4000c101908 */
.L_x_2261:
[----:B------:R-:W-:Y:S05]  /*94a0*/  BSYNC.RECONVERGENT B1 ;  /* 0x0000000000017941 */ /* 0x000fea0003800200 */
.L_x_2260:
[----:B------:R-:W-:Y:S01]  /*94b0*/  ISETP.GE.U32.AND P5, PT, R108, UR10, PT ;  /* 0x0000000a6c007c0c */ /* 0x000fe2000bfa6070 */
[----:B------:R-:W-:Y:S01]  /*94c0*/  BSSY.RECONVERGENT B1, `(.L_x_2262) ;  /* 0x000002f000017945 */ /* 0x000fe20003800200 */
[----:B0123--:R-:W-:Y:S02]  /*94d0*/  IADD3 R11, PT, PT, R32, 0x98, RZ ;  /* 0x00000098200b7810 */ /* 0x00ffe40007ffe0ff */
[----:B------:R-:W-:Y:S02]  /*94e0*/  ISETP.GE.AND.EX P5, PT, R86, UR11, PT, P5 ;  /* 0x0000000b56007c0c */ /* 0x000fe4000bfa6350 */
[----:B------:R-:W-:Y:S02]  /*94f0*/  ISETP.GE.U32.AND P2, PT, R8, UR10, PT ;  /* 0x0000000a08007c0c */ /* 0x000fe4000bf46070 */
[----:B------:R-:W-:Y:S02]  /*9500*/  ISETP.GE.U32.AND P1, PT, R107, UR10, PT ;  /* 0x0000000a6b007c0c */ /* 0x000fe4000bf26070 */
[----:B------:R-:W-:-:S02]  /*9510*/  ISETP.GE.U32.AND P6, PT, R9, UR10, PT ;  /* 0x0000000a09007c0c */ /* 0x000fc4000bfc6070 */
[----:B------:R-:W-:Y:S02]  /*9520*/  ISETP.GE.U32.AND P3, PT, R106, UR10, PT ;  /* 0x0000000a6a007c0c */ /* 0x000fe4000bf66070 */
[----:B------:R-:W-:Y:S02]  /*9530*/  ISETP.GE.U32.AND P4, PT, R11, UR10, PT ;  /* 0x0000000a0b007c0c */ /* 0x000fe4000bf86070 */
[----:B----4-:R-:W-:Y:S02]  /*9540*/  SHF.R.S32.HI R13, RZ, 0x1f, R8 ;  /* 0x0000001fff0d7819 */ /* 0x010fe40000011408 */
        /* <DEDUP_REMOVED lines=38> */
.L_x_2263:
[----:B------:R-:W-:Y:S05]  /*97b0*/  BSYNC.RECONVERGENT B1 ;  /* 0x0000000000017941 */ /* 0x000fea0003800200 */
.L_x_2262:
[----:B------:R-:W-:Y:S04]  /*97c0*/  BSSY.RECONVERGENT B1, `(.L_x_2264) ;  /* 0x000001e000017945 */ /* 0x000fe80003800200 */
[----:B------:R-:W-:Y:S05]  /*97d0*/  @P2 BRA `(.L_x_2265) ;  /* 0x0000000000702947 */ /* 0x000fea0003800000 */
[----:B------:R-:W-:Y:S01]  /*97e0*/  FADD.FTZ R45, R45, -UR5 ;  /* 0x800000052d2d7e21 */ /* 0x000fe20008010000 */
[----:B------:R-:W-:Y:S01]  /*97f0*/  FADD.FTZ R44, R44, -UR5 ;  /* 0x800000052c2c7e21 */ /* 0x000fe20008010000 */
[----:B------:R-:W1:Y:S01]  /*9800*/  LDCU.64 UR12, c[0x0][0x3e0] ;  /* 0x00007c00ff0c77ac */ /* 0x000e620008000a00 */
[----:B0-----:R-:W-:Y:S01]  /*9810*/  MOV R3, R125 ;  /* 0x0000007d00037202 */ /* 0x001fe20000000f00 */
[----:B------:R-:W-:Y:S01]  /*9820*/  FMUL.FTZ R45, R45, UR6 ;  /* 0x000000062d2d7c20 */ /* 0x000fe20008410000 */
        /* <DEDUP_REMOVED lines=15> */
[----:B0-----:R-:W-:-:S05]  /*9920*/  LEA R4, P2, R2, UR14, 0x1 ;  /* 0x0000000e02047c11 */ /* 0x001fca000f8408ff */
[----:B------:R-:W0:Y:S01]  /*9930*/  MUFU.RCP R15, R15 ;  /* 0x0000000f000f7308 */ /* 0x000e220000001000 */
[----:B------:R-:W-:-:S04]  /*9940*/  IADD3 R5, PT, PT, R3, R5, RZ ;  /* 0x0000000503057210 */ /* 0x000fc80007ffe0ff */
[----:B------:R-:W-:Y:S01]  /*9950*/  LEA.HI.X R5, R2, UR15, R5, 0x1, P2 ;  /* 0x0000000f02057c11 */ /* 0x000fe200090f0c05 */
[----:B--2---:R-:W-:Y:S01]  /*9960*/  FMUL.FTZ R8, R45, R14 ;  /* 0x0000000e2d087220 */ /* 0x004fe20000410000 */
[----:B0-----:R-:W-:-:S05]  /*9970*/  FMUL.FTZ R13, R44, R15 ;  /* 0x0000000f2c0d7220 */ /* 0x001fca0000410000 */
[----:B------:R-:W-:-:S05]  /*9980*/  F2FP.BF16.F32.PACK_AB R13, R13, R8 ;  /* 0x000000080d0d723e */ /* 0x000fca00000010ff */
[----:B------:R1:W-:Y:S02]  /*9990*/  STG.E desc[UR8][R4.64], R13 ;  /* 0x0000000d04007986 */ /* 0x0003e4000c101908 */
.L_x_2265:
[----:B------:R-:W-:Y:S05]  /*99a0*/  BSYNC.RECONVERGENT B1 ;  /* 0x0000000000017941 */ /* 0x000fea0003800200 */
.L_x_2264:
[----:B------:R-:W-:Y:S04]  /*99b0*/  BSSY.RECONVERGENT B1, `(.L_x_2266) ;  /* 0x000001e000017945 */ /* 0x000fe80003800200 */
[----:B------:R-:W-:Y:S05]  /*99c0*/  @P1 BRA `(.L_x_2267) ;  /* 0x0000000000701947 */ /* 0x000fea0003800000 */
[----:B------:R-:W-:Y:S01]  /*99d0*/  FADD.FTZ R47, R47, -UR5 ;  /* 0x800000052f2f7e21 */ /* 0x000fe20008010000 */
[----:B------:R-:W-:Y:S01]  /*99e0*/  FADD.FTZ R46, R46, -UR5 ;  /* 0x800000052e2e7e21 */ /* 0x000fe20008010000 */
[----:B------:R-:W2:Y:S01]  /*99f0*/  LDCU.64 UR12, c[0x0][0x3e0] ;  /* 0x00007c00ff0c77ac */ /* 0x000ea20008000a00 */
[----:B-1----:R-:W-:Y:S01]  /*9a00*/  MOV R4, R122 ;  /* 0x0000007a00047202 */ /* 0x002fe20000000f00 */
[----:B------:R-:W-:Y:S01]  /*9a10*/  FMUL.FTZ R47, R47, UR6 ;  /* 0x000000062f2f7c20 */ /* 0x000fe20008410000 */
[----:B------:R-:W-:Y:S01]  /*9a20*/  FMUL.FTZ R46, R46, UR6 ;  /* 0x000000062e2e7c20 */ /* 0x000fe20008410000 */
[----:B------:R-:W1:Y:S01]  /*9a30*/  LDCU.64 UR14, c[0x0][0x380] ;  /* 0x00007000ff0e77ac */ /* 0x000e620008000a00 */
[----:B------:R-:W-:Y:S01]  /*9a40*/  MOV R5, R125 ;  /* 0x0000007d00057202 */ /* 0x000fe20000000f00 */
[----:B------:R-:W-:Y:S01]  /*9a50*/  FFMA.FTZ R47, R35, R47, R38 ;  /* 0x0000002f232f7223 */ /* 0x000fe20000010026 */
        /* <DEDUP_REMOVED lines=9> */
[----:B0-----:R-:W-:Y:S01]  /*9af0*/  FADD.FTZ R8, R2, 1 ;  /* 0x3f80000002087421 */ /* 0x001fe20000010000 */
[----:B-1----:R-:W-:-:S05]  /*9b00*/  LEA R2, P1, R4, UR14, 0x1 ;  /* 0x0000000e04027c11 */ /* 0x002fca000f8208ff */
        /* <DEDUP_REMOVED lines=8> */
.L_x_2267:
[----:B------:R-:W-:Y:S05]  /*9b90*/  BSYNC.RECONVERGENT B1 ;  /* 0x0000000000017941 */ /* 0x000fea0003800200 */
.L_x_2266:
[----:B------:R-:W-:Y:S04]  /*9ba0*/  BSSY.RECONVERGENT B1, `(.L_x_2268) ;  /* 0x000001e000017945 */ /* 0x000fe80003800200 */
[----:B------:R-:W-:Y:S05]  /*9bb0*/  @P6 BRA `(.L_x_2269) ;  /* 0x0000000000706947 */ /* 0x000fea0003800000 */
[----:B------:R-:W-:Y:S01]  /*9bc0*/  FADD.FTZ R49, R49, -UR5 ;  /* 0x8000000531317e21 */ /* 0x000fe20008010000 */
[----:B------:R-:W-:Y:S01]  /*9bd0*/  FADD.FTZ R48, R48, -UR5 ;  /* 0x8000000530307e21 */ /* 0x000fe20008010000 */
[----:B------:R-:W3:Y:S01]  /*9be0*/  LDCU.64 UR12, c[0x0][0x3e0] ;  /* 0x00007c00ff0c77ac */ /* 0x000ee20008000a00 */
[----:B0-2---:R-:W-:Y:S01]  /*9bf0*/  MOV R3, R125 ;  /* 0x0000007d00037202 */ /* 0x005fe20000000f00 */
[----:B------:R-:W-:Y:S01]  /*9c00*/  FMUL.FTZ R49, R49, UR6 ;  /* 0x0000000631317c20 */ /* 0x000fe20008410000 */
[----:B------:R-:W-:Y:S01]  /*9c10*/  FMUL.FTZ R48, R48, UR6 ;  /* 0x0000000630307c20 */ /* 0x000fe20008410000 */
[----:B------:R-:W0:Y:S02]  /*9c20*/  LDCU.64 UR14, c[0x0][0x380] ;  /* 0x00007000ff0e77ac */ /* 0x000e240008000a00 */
[----:B------:R-:W-:Y:S01]  /*9c30*/  FFMA.FTZ R49, R35, R49, R38 ;  /* 0x0000003123317223 */ /* 0x000fe20000010026 */
[----:B------:R-:W-:-:S03]  /*9c40*/  FFMA.FTZ R48, R36, R48, R37 ;  /* 0x0000003024307223 */ /* 0x000fc60000010025 */
[----:B------:R-:W-:Y:S01]  /*9c50*/  FMUL.FTZ R2, R49, -1.4426950216293334961 ;  /* 0xbfb8aa3b31027820 */ /* 0x000fe20000410000 */
[----:B-1----:R-:W-:-:S05]  /*9c60*/  FMUL.FTZ R4, R48, -1.4426950216293334961 ;  /* 0xbfb8aa3b30047820 */ /* 0x002fca0000410000 */
        /* <DEDUP_REMOVED lines=17> */
.L_x_2269:
[----:B------:R-:W-:Y:S05]  /*9d80*/  BSYNC.RECONVERGENT B1 ;  /* 0x0000000000017941 */ /* 0x000fea0003800200 */
.L_x_2268:
[----:B------:R-:W-:Y:S04]  /*9d90*/  BSSY.RECONVERGENT B1, `(.L_x_2270) ;  /* 0x000001e000017945 */ /* 0x000fe80003800200 */
[----:B------:R-:W-:Y:S05]  /*9da0*/  @P3 BRA `(.L_x_2271) ;  /* 0x0000000000703947 */ /* 0x000fea0003800000 */
[----:B------:R-:W-:Y:S01]  /*9db0*/  FADD.FTZ R51, R51, -UR5 ;  /* 0x8000000533337e21 */ /* 0x000fe20008010000 */
[----:B------:R-:W-:Y:S01]  /*9dc0*/  FADD.FTZ R50, R50, -UR5 ;  /* 0x8000000532327e21 */ /* 0x000fe20008010000 */
[----:B------:R-:W4:Y:S01]  /*9dd0*/  LDCU.64 UR12, c[0x0][0x3e0] ;  /* 0x00007c00ff0c77ac */ /* 0x000f220008000a00 */
[----:B-1-3--:R-:W-:Y:S01]  /*9de0*/  MOV R4, R122 ;  /* 0x0000007a00047202 */ /* 0x00afe20000000f00 */
[----:B------:R-:W-:Y:S01]  /*9df0*/  FMUL.FTZ R51, R51, UR6 ;  /* 0x0000000633337c20 */ /* 0x000fe20008410000 */
[----:B------:R-:W-:Y:S01]  /*9e00*/  FMUL.FTZ R50, R50, UR6 ;  /* 0x0000000632327c20 */ /* 0x000fe20008410000 */
[----:B------:R-:W1:Y:S01]  /*9e10*/  LDCU.64 UR14, c[0x0][0x380] ;  /* 0x00007000ff0e77ac */ /* 0x000e620008000a00 */
[----:B------:R-:W-:Y:S01]  /*9e20*/  MOV R5, R125 ;  /* 0x0000007d00057202 */ /* 0x000fe20000000f00 */
[----:B------:R-:W-:Y:S01]  /*9e30*/  FFMA.FTZ R51, R35, R51, R38 ;  /* 0x0000003323337223 */ /* 0x000fe20000010026 */
[----:B--2---:R-:W-:-:S03]  /*9e40*/  FFMA.FTZ R13, R36, R50, R37 ;  /* 0x00000032240d7223 */ /* 0x004fc60000010025 */
[----:B0-----:R-:W-:Y:S01]  /*9e50*/  FMUL.FTZ R2, R51, -1.4426950216293334961 ;  /* 0xbfb8aa3b33027820 */ /* 0x001fe20000410000 */
[----:B------:R-:W-:-:S05]  /*9e60*/  FMUL.FTZ R3, R13, -1.4426950216293334961 ;  /* 0xbfb8aa3b0d037820 */ /* 0x000fca0000410000 */
[----:B------:R-:W0:Y:S01]  /*9e70*/  MUFU.EX2 R2, R2 ;  /* 0x0000000200027308 */ /* 0x000e220000000800 */
[----:B----4-:R-:W-:Y:S02]  /*9e80*/  IMAD R9, R84, UR12, RZ ;  /* 0x0000000c54097c24 */ /* 0x010fe4000f8e02ff */
        /* <DEDUP_REMOVED lines=14> */
.L_x_2271:
[----:B------:R-:W-:Y:S05]  /*9f70*/  BSYNC.RECONVERGENT B1 ;  /* 0x0000000000017941 */ /* 0x000fea0003800200 */
.L_x_2270:
[----:B------:R-:W-:Y:S04]  /*9f80*/  BSSY.RECONVERGENT B1, `(.L_x_2272) ;  /* 0x000001e000017945 */ /* 0x000fe80003800200 */
[----:B------:R-:W-:Y:S05]  /*9f90*/  @P4 BRA `(.L_x_2273) ;  /* 0x0000000000704947 */ /* 0x000fea0003800000 */
[----:B------:R-:W-:Y:S01]  /*9fa0*/  FADD.FTZ R53, R53, -UR5 ;  /* 0x8000000535357e21 */ /* 0x000fe20008010000 */
[----:B------:R-:W-:Y:S01]  /*9fb0*/  FADD.FTZ R52, R52, -UR5 ;  /* 0x8000000534347e21 */ /* 0x000fe20008010000 */
[----:B------:R-:W5:Y:S01]  /*9fc0*/  LDCU.64 UR12, c[0x0][0x3e0] ;  /* 0x00007c00ff0c77ac */ /* 0x000f620008000a00 */
[----:B-1-3--:R-:W-:Y:S01]  /*9fd0*/  MOV R4, R122 ;  /* 0x0000007a00047202 */ /* 0x00afe20000000f00 */
[----:B------:R-:W-:Y:S01]  /*9fe0*/  FMUL.FTZ R53, R53, UR6 ;  /* 0x0000000635357c20 */ /* 0x000fe20008410000 */
[----:B------:R-:W-:Y:S01]  /*9ff0*/  FMUL.FTZ R52, R52, UR6 ;  /* 0x0000000634347c20 */ /* 0x000fe20008410000 */
[----:B------:R-:W1:Y:S01]  /*a000*/  LDCU.64 UR14, c[0x0][0x380] ;  /* 0x00007000ff0e77ac */ /* 0x000e620008000a00 */
[----:B------:R-:W-:Y:S01]  /*a010*/  MOV R5, R125 ;  /* 0x0000007d00057202 */ /* 0x000fe20000000f00 */
[----:B------:R-:W-:Y:S01]  /*a020*/  FFMA.FTZ R53, R35, R53, R38 ;  /* 0x0000003523357223 */ /* 0x000fe20000010026 */
[----:B--2---:R-:W-:-:S03]  /*a030*/  FFMA.FTZ R13, R36, R52, R37 ;  /* 0x00000034240d7223 */ /* 0x004fc60000010025 */
[----:B0---4-:R-:W-:Y:S01]  /*a040*/  FMUL.FTZ R2, R53, -1.4426950216293334961 ;  /* 0xbfb8aa3b35027820 */ /* 0x011fe20000410000 */
[----:B------:R-:W-:-:S05]  /*a050*/  FMUL.FTZ R3, R13, -1.4426950216293334961 ;  /* 0xbfb8aa3b0d037820 */ /* 0x000fca0000410000 */
[----:B------:R-:W0:Y:S01]  /*a060*/  MUFU.EX2 R2, R2 ;  /* 0x0000000200027308 */ /* 0x000e220000000800 */
[----:B-----5:R-:W-:Y:S02]  /*a070*/  IMAD R10, R10, UR12, RZ ;  /* 0x0000000c0a0a7c24 */ /* 0x020fe4000f8e02ff */
        /* <DEDUP_REMOVED lines=14> */
.L_x_2273:
[----:B------:R-:W-:Y:S05]  /*a160*/  BSYNC.RECONVERGENT B1 ;  /* 0x0000000000017941 */ /* 0x000fea0003800200 */
.L_x_2272:
[----:B------:R-:W-:Y:S01]  /*a170*/  ISETP.GE.U32.AND P5, PT, R33, UR10, PT ;  /* 0x0000000a21007c0c */ /* 0x000fe2000bfa6070 */
[----:B------:R-:W-:Y:S01]  /*a180*/  BSSY.RECONVERGENT B1, `(.L_x_2274) ;  /* 0x0000031000017945 */ /* 0x000fe20003800200 */
[----:B-12---:R-:W-:Y:S02]  /*a190*/  IADD3 R13, PT, PT, R32, 0xb8, RZ ;  /* 0x000000b8200d7810 */ /* 0x006fe40007ffe0ff */
        /* <DEDUP_REMOVED lines=16> */
[C---:B0--34-:R-:W-:Y:S02]  /*a2a0*/  IADD3 R9, PT, PT, R32.reuse, 0xd0, RZ ;  /* 0x000000d020097810 */ /* 0x059fe40007ffe0ff */
        /* <DEDUP_REMOVED lines=14> */
[----:B0-----:R-:W-:-:S07]  /*a390*/  IMAD R34, R34, UR12, RZ ;  /* 0x0000000c22227c24 */ /* 0x001fce000f8e02ff */
[----:B------:R-:W0:Y:S01]  /*a3a0*/  MUFU.EX2 R4, R4 ;  /* 0x0000000400047308 */ /* 0x000e220000000800 */
[----:B--2---:R-:W-:Y:S01]  /*a3b0*/  FADD.FTZ R15, R2, 1 ;  /* 0x3f800000020f7421 */ /* 0x004fe20000010000 */
[----:B------:R-:W-:-:S06]  /*a3c0*/  MOV R2, R122 ;  /* 0x0000007a00027202 */ /* 0x000fcc0000000f00 */
[----:B------:R-:W2:Y:S01]  /*a3d0*/  MUFU.RCP R15, R15 ;  /* 0x0000000f000f7308 */ /* 0x000ea20000001000 */
[----:B------:R-:W-:-:S04]  /*a3e0*/  IMAD.WIDE.U32 R2, R33, UR12, R2 ;  /* 0x0000000c21027c25 */ /* 0x000fc8000f8e0002 */
[----:B0-----:R-:W-:Y:S01]  /*a3f0*/  FADD.FTZ R17, R4, 1 ;  /* 0x3f80000004117421 */ /* 0x001fe20000010000 */
[----:B------:R-:W-:Y:S01]  /*a400*/  IMAD R33, R33, UR13, R34 ;  /* 0x0000000d21217c24 */ /* 0x000fe2000f8e0222 */
[----:B-1----:R-:W-:-:S04]  /*a410*/  LEA R4, P5, R2, UR14, 0x1 ;  /* 0x0000000e02047c11 */ /* 0x002fc8000f8a08ff */
[----:B------:R-:W0:Y:S01]  /*a420*/  MUFU.RCP R17, R17 ;  /* 0x0000001100117308 */ /* 0x000e220000001000 */
[----:B------:R-:W-:-:S04]  /*a430*/  IADD3 R33, PT, PT, R3, R33, RZ ;  /* 0x0000002103217210 */ /* 0x000fc80007ffe0ff */
[----:B------:R-:W-:Y:S01]  /*a440*/  LEA.HI.X R5, R2, UR15, R33, 0x1, P5 ;  /* 0x0000000f02057c11 */ /* 0x000fe2000a8f0c21 */
[----:B--2---:R-:W-:Y:S01]  /*a450*/  FMUL.FTZ R16, R16, R15 ;  /* 0x0000000f10107220 */ /* 0x004fe20000410000 */
[----:B0-----:R-:W-:-:S05]  /*a460*/  FMUL.FTZ R19, R54, R17 ;  /* 0x0000001136137220 */ /* 0x001fca0000410000 */
[----:B------:R-:W-:-:S05]  /*a470*/  F2FP.BF16.F32.PACK_AB R19, R19, R16 ;  /* 0x000000101313723e */ /* 0x000fca00000010ff */
[----:B------:R0:W-:Y:S02]  /*a480*/  STG.E desc[UR8][R4.64], R19 ;  /* 0x0000001304007986 */ /* 0x0001e4000c101908 */
.L_x_2275:
[----:B------:R-:W-:Y:S05]  /*a490*/  BSYNC.RECONVERGENT B1 ;  /* 0x0000000000017941 */ /* 0x000fea0003800200 */
.L_x_2274:
        /* <DEDUP_REMOVED lines=9> */
[----:B------:R-:W-:Y:S01]  /*a530*/  FFMA.FTZ R20, R35, R57, R38 ;  /* 0x0000003923147223 */ /* 0x000fe20000010026 */
[----:B------:R-:W-:-:S03]  /*a540*/  FFMA.FTZ R17, R36, R56, R37 ;  /* 0x0000003824117223 */ /* 0x000fc60000010025 */
[----:B------:R-:W-:Y:S01]  /*a550*/  FMUL.FTZ R2, R20, -1.4426950216293334961 ;  /* 0xbfb8aa3b14027820 */ /* 0x000fe20000410000 */
[----:B0-----:R-:W-:-:S05]  /*a560*/  FMUL.FTZ R4, R17, -1.4426950216293334961 ;  /* 0xbfb8aa3b11047820 */ /* 0x001fca0000410000 */
        /* <DEDUP_REMOVED lines=11> */
[----:B------:R-:W-:-:S04]  /*a620*/  IADD3 R5, PT, PT, R3, R5, RZ ;  /* 0x0000000503057210 */ /* 0x000fc80007ffe0ff */
[----:B------:R-:W-:Y:S01]  /*a630*/  LEA.HI.X R5, R2, UR15, R5, 0x1, P2 ;  /* 0x0000000f02057c11 */ /* 0x000fe200090f0c05 */
[----:B0-----:R-:W-:Y:S01]  /*a640*/  FMUL.FTZ R6, R20, R15 ;  /* 0x0000000f14067220 */ /* 0x001fe20000410000 */
[----:B-1----:R-:W-:-:S05]  /*a650*/  FMUL.FTZ R17, R17, R16 ;  /* 0x0000001011117220 */ /* 0x002fca0000410000 */
[----:B------:R-:W-:-:S05]  /*a660*/  F2FP.BF16.F32.PACK_AB R17, R17, R6 ;  /* 0x000000061111723e */ /* 0x000fca00000010ff */
[----:B------:R1:W-:Y:S02]  /*a670*/  STG.E desc[UR8][R4.64], R17 ;  /* 0x0000001104007986 */ /* 0x0003e4000c101908 */
.L_x_2277:
[----:B------:R-:W-:Y:S05]  /*a680*/  BSYNC.RECONVERGENT B1 ;  /* 0x0000000000017941 */ /* 0x000fea0003800200 */
.L_x_2276:
        /* <DEDUP_REMOVED lines=8> */
[----:B------:R-:W3:Y:S02]  /*a710*/  LDCU.64 UR14, c[0x0][0x380] ;  /* 0x00007000ff0e77ac */ /* 0x000ee40008000a00 */
[----:B------:R-:W-:Y:S01]  /*a720*/  FFMA.FTZ R59, R35, R59, R38 ;  /* 0x0000003b233b7223 */ /* 0x000fe20000010026 */
[----:B------:R-:W-:-:S03]  /*a730*/  FFMA.FTZ R58, R36, R58, R37 ;  /* 0x0000003a243a7223 */ /* 0x000fc60000010025 */
[----:B------:R-:W-:Y:S01]  /*a740*/  FMUL.FTZ R2, R59, -1.4426950216293334961 ;  /* 0xbfb8aa3b3b027820 */ /* 0x000fe20000410000 */
[----:B01----:R-:W-:-:S05]  /*a750*/  FMUL.FTZ R4, R58, -1.4426950216293334961 ;  /* 0xbfb8aa3b3a047820 */ /* 0x003fca0000410000 */
[----:B------:R-:W0:Y:S01]  /*a760*/  MUFU.EX2 R2, R2 ;  /* 0x0000000200027308 */ /* 0x000e220000000800 */
[----:B--2---:R-:W-:-:S04]  /*a770*/  IMAD R14, R14, UR12, RZ ;  /* 0x0000000c0e0e7c24 */ /* 0x004fc8000f8e02ff */
[----:B------:R-:W-:-:S03]  /*a780*/  IMAD R5, R7, UR13, R14 ;  /* 0x0000000d07057c24 */ /* 0x000fc6000f8e020e */
[----:B------:R-:W1:Y:S01]  /*a790*/  MUFU.EX2 R4, R4 ;  /* 0x0000000400047308 */ /* 0x000e620000000800 */
[----:B0-----:R-:W-:Y:S01]  /*a7a0*/  FADD.FTZ R6, R2, 1 ;  /* 0x3f80000002067421 */ /* 0x001fe20000010000 */
[----:B------:R-:W-:-:S06]  /*a7b0*/  MOV R2, R122 ;  /* 0x0000007a00027202 */ /* 0x000fcc0000000f00 */
[----:B------:R-:W0:Y:S01]  /*a7c0*/  MUFU.RCP R6, R6 ;  /* 0x0000000600067308 */ /* 0x000e220000001000 */
[----:B------:R-:W-:-:S04]  /*a7d0*/  IMAD.WIDE.U32 R2, R7, UR12, R2 ;  /* 0x0000000c07027c25 */ /* 0x000fc8000f8e0002 */
[----:B-1----:R-:W-:Y:S01]  /*a7e0*/  FADD.FTZ R15, R4, 1 ;  /* 0x3f800000040f7421 */ /* 0x002fe20000010000 */
[----:B---3--:R-:W-:-:S05]  /*a7f0*/  LEA R4, P1, R2, UR14, 0x1 ;  /* 0x0000000e02047c11 */ /* 0x008fca000f8208ff */
[----:B------:R-:W1:Y:S01]  /*a800*/  MUFU.RCP R15, R15 ;  /* 0x0000000f000f7308 */ /* 0x000e620000001000 */
[----:B------:R-:W-:-:S04]  /*a810*/  IADD3 R5, PT, PT, R3, R5, RZ ;  /* 0x0000000503057210 */ /* 0x000fc80007ffe0ff */
[----:B------:R-:W-:Y:S01]  /*a820*/  LEA.HI.X R5, R2, UR15, R5, 0x1, P1 ;  /* 0x0000000f02057c11 */ /* 0x000fe200088f0c05 */
[----:B0-----:R-:W-:Y:S01]  /*a830*/  FMUL.FTZ R7, R59, R6 ;  /* 0x000000063b077220 */ /* 0x001fe20000410000 */
[----:B-1----:R-:W-:-:S05]  /*a840*/  FMUL.FTZ R14, R58, R15 ;  /* 0x0000000f3a0e7220 */ /* 0x002fca0000410000 */
[----:B------:R-:W-:-:S05]  /*a850*/  F2FP.BF16.F32.PACK_AB R7, R14, R7 ;  /* 0x000000070e07723e */ /* 0x000fca00000010ff */
[----:B------:R2:W-:Y:S02]  /*a860*/  STG.E desc[UR8][R4.64], R7 ;  /* 0x0000000704007986 */ /* 0x0005e4000c101908 */
.L_x_2279:
[----:B------:R-:W-:Y:S05]  /*a870*/  BSYNC.RECONVERGENT B1 ;  /* 0x0000000000017941 */ /* 0x000fea0003800200 */
.L_x_2278:
        /* <DEDUP_REMOVED lines=10> */
[----:B------:R-:W-:Y:S01]  /*a920*/  FFMA.FTZ R61, R35, R61, R38 ;  /* 0x0000003d233d7223 */ /* 0x000fe20000010026 */
[----:B------:R-:W-:-:S03]  /*a930*/  FFMA.FTZ R15, R36, R60, R37 ;  /* 0x0000003c240f7223 */ /* 0x000fc60000010025 */
[----:B------:R-:W-:Y:S01]  /*a940*/  FMUL.FTZ R2, R61, -1.4426950216293334961 ;  /* 0xbfb8aa3b3d027820 */ /* 0x000fe20000410000 */
[----:B------:R-:W-:-:S05]  /*a950*/  FMUL.FTZ R3, R15, -1.4426950216293334961 ;  /* 0xbfb8aa3b0f037820 */ /* 0x000fca0000410000 */
[----:B------:R-:W1:Y:S01]  /*a960*/  MUFU.EX2 R2, R2 ;  /* 0x0000000200027308 */ /* 0x000e620000000800 */
[----:B---3--:R-:W-:Y:S02]  /*a970*/  IMAD R12, R12, UR12, RZ ;  /* 0x0000000c0c0c7c24 */ /* 0x008fe4000f8e02ff */
        /* <DEDUP_REMOVED lines=14> */
.L_x_2281:
[----:B------:R-:W-:Y:S05]  /*aa60*/  BSYNC.RECONVERGENT B1 ;  /* 0x0000000000017941 */ /* 0x000fea0003800200 */
.L_x_2280:
[----:B------:R-:W-:Y:S04]  /*aa70*/  BSSY.RECONVERGENT B1, `(.L_x_2282) ;  /* 0x000001e000017945 */ /* 0x000fe80003800200 */
[----:B------:R-:W-:Y:S05]  /*aa80*/  @P3 BRA `(.L_x_2283) ;  /* 0x0000000000703947 */ /* 0x000fea0003800000 */
[----:B------:R-:W-:Y:S01]  /*aa90*/  FADD.FTZ R63, R63, -UR5 ;  /* 0x800000053f3f7e21 */ /* 0x000fe20008010000 */
[----:B------:R-:W-:Y:S01]  /*aaa0*/  FADD.FTZ R62, R62, -UR5 ;  /* 0x800000053e3e7e21 */ /* 0x000fe20008010000 */
[----:B------:R-:W4:Y:S01]  /*aab0*/  LDCU.64 UR12, c[0x0][0x3e0] ;  /* 0x00007c00ff0c77ac */ /* 0x000f220008000a00 */
[----:B---3--:R-:W-:Y:S01]  /*aac0*/  MOV R3, R125 ;  /* 0x0000007d00037202 */ /* 0x008fe20000000f00 */
[----:B------:R-:W-:Y:S01]  /*aad0*/  FMUL.FTZ R63, R63, UR6 ;  /* 0x000000063f3f7c20 */ /* 0x000fe20008410000 */
[----:B------:R-:W-:Y:S01]  /*aae0*/  FMUL.FTZ R62, R62, UR6 ;  /* 0x000000063e3e7c20 */ /* 0x000fe20008410000 */
[----:B------:R-:W3:Y:S02]  /*aaf0*/  LDCU.64 UR14, c[0x0][0x380] ;  /* 0x00007000ff0e77ac */ /* 0x000ee40008000a00 */
[----:B------:R-:W-:Y:S01]  /*ab00*/  FFMA.FTZ R63, R35, R63, R38 ;  /* 0x0000003f233f7223 */ /* 0x000fe20000010026 */
[----:B012---:R-:W-:-:S03]  /*ab10*/  FFMA.FTZ R5, R36, R62, R37 ;  /* 0x0000003e24057223 */ /* 0x007fc60000010025 */
[----:B------:R-:W-:Y:S01]  /*ab20*/  FMUL.FTZ R2, R63, -1.4426950216293334961 ;  /* 0xbfb8aa3b3f027820 */ /* 0x000fe20000410000 */
[----:B------:R-:W-:-:S05]  /*ab30*/  FMUL.FTZ R4, R5, -1.4426950216293334961 ;  /* 0xbfb8aa3b05047820 */ /* 0x000fca0000410000 */
[----:B------:R-:W0:Y:S01]  /*ab40*/  MUFU.EX2 R2, R2 ;  /* 0x0000000200027308 */ /* 0x000e220000000800 */
[----:B----4-:R-:W-:-:S07]  /*ab50*/  IMAD R10, R10, UR12, RZ ;  /* 0x0000000c0a0a7c24 */ /* 0x010fce000f8e02ff */
[----:B------:R-:W1:Y:S01]  /*ab60*/  MUFU.EX2 R4, R4 ;  /* 0x0000000400047308 */ /* 0x000e620000000800 */
[----:B0-----:R-:W-:Y:S01]  /*ab70*/  FADD.FTZ R6, R2, 1 ;  /* 0x3f80000002067421 */ /* 0x001fe20000010000 */
[----:B------:R-:W-:-:S06]  /*ab80*/  MOV R2, R122 ;  /* 0x0000007a00027202 */ /* 0x000fcc0000000f00 */
[----:B------:R-:W0:Y:S01]  /*ab90*/  MUFU.RCP R6, R6 ;  /* 0x0000000600067308 */ /* 0x000e220000001000 */
[----:B------:R-:W-:-:S04]  /*aba0*/  IMAD.WIDE.U32 R2, R11, UR12, R2 ;  /* 0x0000000c0b027c25 */ /* 0x000fc8000f8e0002 */
[----:B-1----:R-:W-:Y:S01]  /*abb0*/  FADD.FTZ R12, R4, 1 ;  /* 0x3f800000040c7421 */ /* 0x002fe20000010000 */
[----:B------:R-:W-:Y:S01]  /*abc0*/  IMAD R11, R11, UR13, R10 ;  /* 0x0000000d0b0b7c24 */ /* 0x000fe2000f8e020a */
[----:B---3--:R-:W-:-:S04]  /*abd0*/  LEA R4, P1, R2, UR14, 0x1 ;  /* 0x0000000e02047c11 */ /* 0x008fc8000f8208ff */
[----:B------:R-:W1:Y:S01]  /*abe0*/  MUFU.RCP R12, R12 ;  /* 0x0000000c000c7308 */ /* 0x000e620000001000 */
[----:B------:R-:W-:Y:S01]  /*abf0*/  IADD3 R11, PT, PT, R3, R11, RZ ;  /* 0x0000000b030b7210 */ /* 0x000fe20007ffe0ff */
[----:B0-----:R-:W-:Y:S01]  /*ac00*/  FMUL.FTZ R7, R63, R6 ;  /* 0x000000063f077220 */ /* 0x001fe20000410000 */
[----:B-1----:R-:W-:Y:S02]  /*ac10*/  FMUL.FTZ R10, R5, R12 ;  /* 0x0000000c050a7220 */ /* 0x002fe40000410000 */
[----:B------:R-:W-:-:S03]  /*ac20*/  LEA.HI.X R5, R2, UR15, R11, 0x1, P1 ;  /* 0x0000000f02057c11 */ /* 0x000fc600088f0c0b */
[----:B------:R-:W-:-:S05]  /*ac30*/  F2FP.BF16.F32.PACK_AB R7, R10, R7 ;  /* 0x000000070a07723e */ /* 0x000fca00000010ff */
[----:B------:R4:W-:Y:S02]  /*ac40*/  STG.E desc[UR8][R4.64], R7 ;  /* 0x0000000704007986 */ /* 0x0009e4000c101908 */
.L_x_2283:
[----:B------:R-:W-:Y:S05]  /*ac50*/  BSYNC.RECONVERGENT B1 ;  /* 0x0000000000017941 */ /* 0x000fea0003800200 */
.L_x_2282:
[----:B------:R-:W-:Y:S04]  /*ac60*/  BSSY.RECONVERGENT B1, `(.L_x_2284) ;  /* 0x000001e000017945 */ /* 0x000fe80003800200 */
[----:B------:R-:W-:Y:S05]  /*ac70*/  @P4 BRA `(.L_x_2285) ;  /* 0x0000000000704947 */ /* 0x000fea0003800000 */
[----:B------:R-:W-:Y:S01]  /*ac80*/  FADD.FTZ R65, R65, -UR5 ;  /* 0x8000000541417e21 */ /* 0x000fe20008010000 */
[----:B------:R-:W-:Y:S01]  /*ac90*/  FADD.FTZ R64, R64, -UR5 ;  /* 0x8000000540407e21 */ /* 0x000fe20008010000 */
[----:B------:R-:W5:Y:S01]  /*aca0*/  LDCU.64 UR12, c[0x0][0x3e0] ;  /* 0x00007c00ff0c77ac */ /* 0x000f620008000a00 */
[----:B---3--:R-:W-:Y:S01]  /*acb0*/  MOV R3, R125 ;  /* 0x0000007d00037202 */ /* 0x008fe20000000f00 */
[----:B------:R-:W-:Y:S01]  /*acc0*/  FMUL.FTZ R65, R65, UR6 ;  /* 0x0000000641417c20 */ /* 0x000fe20008410000 */
[----:B------:R-:W-:Y:S01]  /*acd0*/  FMUL.FTZ R64, R64, UR6 ;  /* 0x0000000640407c20 */ /* 0x000fe20008410000 */
[----:B------:R-:W3:Y:S02]  /*ace0*/  LDCU.64 UR14, c[0x0][0x380] ;  /* 0x00007000ff0e77ac */ /* 0x000ee40008000a00 */
[----:B------:R-:W-:Y:S01]  /*acf0*/  FFMA.FTZ R65, R35, R65, R38 ;  /* 0x0000004123417223 */ /* 0x000fe20000010026 */
[----:B012-4-:R-:W-:-:S03]  /*ad00*/  FFMA.FTZ R5, R36, R64, R37 ;  /* 0x0000004024057223 */ /* 0x017fc60000010025 */
[----:B------:R-:W-:Y:S01]  /*ad10*/  FMUL.FTZ R2, R65, -1.4426950216293334961 ;  /* 0xbfb8aa3b41027820 */ /* 0x000fe20000410000 */
[----:B------:R-:W-:-:S05]  /*ad20*/  FMUL.FTZ R4, R5, -1.4426950216293334961 ;  /* 0xbfb8aa3b05047820 */ /* 0x000fca0000410000 */
[----:B------:R-:W0:Y:S01]  /*ad30*/  MUFU.EX2 R2, R2 ;  /* 0x0000000200027308 */ /* 0x000e220000000800 */
[----:B-----5:R-:W-:-:S04]  /*ad40*/  IMAD R12, R83, UR12, RZ ;  /* 0x0000000c530c7c24 */ /* 0x020fc8000f8e02ff */
        /* <DEDUP_REMOVED lines=9> */
[----:B------:R-:W-:Y:S01]  /*ade0*/  IADD3 R11, PT, PT, R3, R11, RZ ;  /* 0x0000000b030b7210 */ /* 0x000fe20007ffe0ff */
[----:B0-----:R-:W-:Y:S01]  /*adf0*/  FMUL.FTZ R7, R65, R6 ;  /* 0x0000000641077220 */ /* 0x001fe20000410000 */
[----:B-1----:R-:W-:Y:S02]  /*ae00*/  FMUL.FTZ R12, R5, R10 ;  /* 0x0000000a050c7220 */ /* 0x002fe40000410000 */
[----:B------:R-:W-:-:S03]  /*ae10*/  LEA.HI.X R5, R2, UR15, R11, 0x1, P1 ;  /* 0x0000000f02057c11 */ /* 0x000fc600088f0c0b */
[----:B------:R-:W-:-:S05]  /*ae20*/  F2FP.BF16.F32.PACK_AB R7, R12, R7 ;  /* 0x000000070c07723e */ /* 0x000fca00000010ff */
[----:B------:R0:W-:Y:S02]  /*ae30*/  STG.E desc[UR8][R4.64], R7 ;  /* 0x0000000704007986 */ /* 0x0001e4000c101908 */
.L_x_2285:
[----:B------:R-:W-:Y:S05]  /*ae40*/  BSYNC.RECONVERGENT B1 ;  /* 0x0000000000017941 */ /* 0x000fea0003800200 */
.L_x_2284:
[----:B------:R-:W-:Y:S01]  /*ae50*/  ISETP.GE.U32.AND P5, PT, R9, UR10, PT ;  /* 0x0000000a09007c0c */ /* 0x000fe2000bfa6070 */
[----:B------:R-:W-:Y:S01]  /*ae60*/  BSSY.RECONVERGENT B1, `(.L_x_2286) ;  /* 0x000002f000017945 */ /* 0x000fe20003800200 */
[----:B------:R-:W-:Y:S02]  /*ae70*/  SHF.R.S32.HI R16, RZ, 0x1f, R9 ;  /* 0x0000001fff107819 */ /* 0x000fe40000011409 */
[----:B0-234-:R-:W-:Y:S02]  /*ae80*/  IADD3 R7, PT, PT, R32, 0xe8, RZ ;  /* 0x000000e820077810 */ /* 0x01dfe40007ffe0ff */
        /* <DEDUP_REMOVED lines=23> */
[----:B------:R-:W-:Y:S01]  /*b000*/  FFMA.FTZ R14, R35, R67, R38 ;  /* 0x00000043230e7223 */ /* 0x000fe20000010026 */
[----:B-1----:R-:W-:-:S03]  /*b010*/  FFMA.FTZ R5, R36, R66, R37 ;  /* 0x0000004224057223 */ /* 0x002fc60000010025 */
[----:B------:R-:W-:Y:S01]  /*b020*/  FMUL.FTZ R2, R14, -1.4426950216293334961 ;  /* 0xbfb8aa3b0e027820 */ /* 0x000fe20000410000 */
[----:B------:R-:W-:-:S05]  /*b030*/  FMUL.FTZ R4, R5, -1.4426950216293334961 ;  /* 0xbfb8aa3b05047820 */ /* 0x000fca0000410000 */
[----:B------:R-:W1:Y:S01]  /*b040*/  MUFU.EX2 R2, R2 ;  /* 0x0000000200027308 */ /* 0x000e620000000800 */
[----:B0-----:R-:W-:-:S04]  /*b050*/  IMAD R16, R16, UR12, RZ ;  /* 0x0000000c10107c24 */ /* 0x001fc8000f8e02ff */
[----:B------:R-:W-:-:S03]  /*b060*/  IMAD R13, R9, UR13, R16 ;  /* 0x0000000d090d7c24 */ /* 0x000fc6000f8e0210 */
[----:B------:R-:W0:Y:S01]  /*b070*/  MUFU.EX2 R4, R4 ;  /* 0x0000000400047308 */ /* 0x000e220000000800 */
[----:B-1----:R-:W-:Y:S01]  /*b080*/  FADD.FTZ R11, R2, 1 ;  /* 0x3f800000020b7421 */ /* 0x002fe20000010000 */
[----:B------:R-:W-:-:S06]  /*b090*/  MOV R2, R122 ;  /* 0x0000007a00027202 */ /* 0x000fcc0000000f00 */
[----:B------:R-:W1:Y:S01]  /*b0a0*/  MUFU.RCP R11, R11 ;  /* 0x0000000b000b7308 */ /* 0x000e620000001000 */
[----:B------:R-:W-:-:S04]  /*b0b0*/  IMAD.WIDE.U32 R2, R9, UR12, R2 ;  /* 0x0000000c09027c25 */ /* 0x000fc8000f8e0002 */
[----:B0-----:R-:W-:Y:S01]  /*b0c0*/  FADD.FTZ R12, R4, 1 ;  /* 0x3f800000040c7421 */ /* 0x001fe20000010000 */
[----:B--2---:R-:W-:-:S05]  /*b0d0*/  LEA R4, P5, R2, UR14, 0x1 ;  /* 0x0000000e02047c11 */ /* 0x004fca000f8a08ff */
[----:B------:R-:W0:Y:S01]  /*b0e0*/  MUFU.RCP R12, R12 ;  /* 0x0000000c000c7308 */ /* 0x000e220000001000 */
[----:B------:R-:W-:Y:S01]  /*b0f0*/  IADD3 R13, PT, PT, R3, R13, RZ ;  /* 0x0000000d030d7210 */ /* 0x000fe20007ffe0ff */
[----:B-1----:R-:W-:Y:S01]  /*b100*/  FMUL.FTZ R9, R14, R11 ;  /* 0x0000000b0e097220 */ /* 0x002fe20000410000 */
[----:B0-----:R-:W-:Y:S02]  /*b110*/  FMUL.FTZ R14, R5, R12 ;  /* 0x0000000c050e7220 */ /* 0x001fe40000410000 */
[----:B------:R-:W-:-:S03]  /*b120*/  LEA.HI.X R5, R2, UR15, R13, 0x1, P5 ;  /* 0x0000000f02057c11 */ /* 0x000fc6000a8f0c0d */
[----:B------:R-:W-:-:S05]  /*b130*/  F2FP.BF16.F32.PACK_AB R9, R14, R9 ;  /* 0x000000090e09723e */ /* 0x000fca00000010ff */
[----:B------:R0:W-:Y:S02]  /*b140*/  STG.E desc[UR8][R4.64], R9 ;  /* 0x0000000904007986 */ /* 0x0001e4000c101908 */
.L_x_2287:
[----:B------:R-:W-:Y:S05]  /*b150*/  BSYNC.RECONVERGENT B1 ;  /* 0x0000000000017941 */ /* 0x000fea0003800200 */
.L_x_2286:
        /* <DEDUP_REMOVED lines=30> */
.L_x_2289:
[----:B------:R-:W-:Y:S05]  /*b340*/  BSYNC.RECONVERGENT B1 ;  /* 0x0000000000017941 */ /* 0x000fea0003800200 */
.L_x_2288:
        /* <DEDUP_REMOVED lines=8> */
[----:B------:R-:W4:Y:S02]  /*b3d0*/  LDCU.64 UR14, c[0x0][0x380] ;  /* 0x00007000ff0e77ac */ /* 0x000f240008000a00 */
[----:B------:R-:W-:Y:S01]  /*b3e0*/  FFMA.FTZ R75, R35, R75, R38 ;  /* 0x0000004b234b7223 */ /* 0x000fe20000010026 */
[----:B------:R-:W-:-:S03]  /*b3f0*/  FFMA.FTZ R74, R36, R74, R37 ;  /* 0x0000004a244a7223 */ /* 0x000fc60000010025 */
[----:B------:R-:W-:Y:S01]  /*b400*/  FMUL.FTZ R2, R75, -1.4426950216293334961 ;  /* 0xbfb8aa3b4b027820 */ /* 0x000fe20000410000 */
[----:B012---:R-:W-:-:S05]  /*b410*/  FMUL.FTZ R4, R74, -1.4426950216293334961 ;  /* 0xbfb8aa3b4a047820 */ /* 0x007fca0000410000 */
[----:B------:R-:W0:Y:S01]  /*b420*/  MUFU.EX2 R2, R2 ;  /* 0x0000000200027308 */ /* 0x000e220000000800 */
[----:B---3--:R-:W-:-:S04]  /*b430*/  IMAD R5, R82, UR12, RZ ;  /* 0x0000000c52057c24 */ /* 0x008fc8000f8e02ff */
[----:B------:R-:W-:-:S03]  /*b440*/  IMAD R5, R104, UR13, R5 ;  /* 0x0000000d68057c24 */ /* 0x000fc6000f8e0205 */
[----:B------:R-:W1:Y:S01]  /*b450*/  MUFU.EX2 R4, R4 ;  /* 0x0000000400047308 */ /* 0x000e620000000800 */
[----:B0-----:R-:W-:Y:S01]  /*b460*/  FADD.FTZ R8, R2, 1 ;  /* 0x3f80000002087421 */ /* 0x001fe20000010000 */
[----:B------:R-:W-:-:S06]  /*b470*/  MOV R2, R122 ;  /* 0x0000007a00027202 */ /* 0x000fcc0000000f00 */
[----:B------:R-:W0:Y:S01]  /*b480*/  MUFU.RCP R8, R8 ;  /* 0x0000000800087308 */ /* 0x000e220000001000 */
[----:B------:R-:W-:-:S04]  /*b490*/  IMAD.WIDE.U32 R2, R104, UR12, R2 ;  /* 0x0000000c68027c25 */ /* 0x000fc8000f8e0002 */
[----:B-1----:R-:W-:Y:S01]  /*b4a0*/  FADD.FTZ R11, R4, 1 ;  /* 0x3f800000040b7421 */ /* 0x002fe20000010000 */
[----:B----4-:R-:W-:-:S05]  /*b4b0*/  LEA R4, P1, R2, UR14, 0x1 ;  /* 0x0000000e02047c11 */ /* 0x010fca000f8208ff */
[----:B------:R-:W1:Y:S01]  /*b4c0*/  MUFU.RCP R11, R11 ;  /* 0x0000000b000b7308 */ /* 0x000e620000001000 */
[----:B------:R-:W-:-:S04]  /*b4d0*/  IADD3 R5, PT, PT, R3, R5, RZ ;  /* 0x0000000503057210 */ /* 0x000fc80007ffe0ff */
[----:B------:R-:W-:Y:S01]  /*b4e0*/  LEA.HI.X R5, R2, UR15, R5, 0x1, P1 ;  /* 0x0000000f02057c11 */ /* 0x000fe200088f0c05 */
[----:B0-----:R-:W-:Y:S01]  /*b4f0*/  FMUL.FTZ R9, R75, R8 ;  /* 0x000000084b097220 */ /* 0x001fe20000410000 */
[----:B-1----:R-:W-:-:S05]  /*b500*/  FMUL.FTZ R12, R74, R11 ;  /* 0x0000000b4a0c7220 */ /* 0x002fca0000410000 */
[----:B------:R-:W-:-:S05]  /*b510*/  F2FP.BF16.F32.PACK_AB R9, R12, R9 ;  /* 0x000000090c09723e */ /* 0x000fca00000010ff */
[----:B------:R3:W-:Y:S02]  /*b520*/  STG.E desc[UR8][R4.64], R9 ;  /* 0x0000000904007986 */ /* 0x0007e4000c101908 */
.L_x_2291:
[----:B------:R-:W-:Y:S05]  /*b530*/  BSYNC.RECONVERGENT B1 ;  /* 0x0000000000017941 */ /* 0x000fea0003800200 */
.L_x_2290:
        /* <DEDUP_REMOVED lines=8> */
[----:B------:R-:W5:Y:S02]  /*b5c0*/  LDCU.64 UR14, c[0x0][0x380] ;  /* 0x00007000ff0e77ac */ /* 0x000f640008000a00 */
[----:B------:R-:W-:Y:S01]  /*b5d0*/  FFMA.FTZ R77, R35, R77, R38 ;  /* 0x0000004d234d7223 */ /* 0x000fe20000010026 */
[----:B------:R-:W-:-:S03]  /*b5e0*/  FFMA.FTZ R76, R36, R76, R37 ;  /* 0x0000004c244c7223 */ /* 0x000fc60000010025 */
[----:B------:R-:W-:Y:S01]  /*b5f0*/  FMUL.FTZ R2, R77, -1.4426950216293334961 ;  /* 0xbfb8aa3b4d027820 */ /* 0x000fe20000410000 */
[----:B0123--:R-:W-:-:S05]  /*b600*/  FMUL.FTZ R4, R76, -1.4426950216293334961 ;  /* 0xbfb8aa3b4c047820 */ /* 0x00ffca0000410000 */
[----:B------:R-:W0:Y:S01]  /*b610*/  MUFU.EX2 R2, R2 ;  /* 0x0000000200027308 */ /* 0x000e220000000800 */
[----:B----4-:R-:W-:-:S04]  /*b620*/  IMAD R10, R10, UR12, RZ ;  /* 0x0000000c0a0a7c24 */ /* 0x010fc8000f8e02ff */
[----:B------:R-:W-:-:S03]  /*b630*/  IMAD R5, R7, UR13, R10 ;  /* 0x0000000d07057c24 */ /* 0x000fc6000f8e020a */
[----:B------:R-:W1:Y:S01]  /*b640*/  MUFU.EX2 R4, R4 ;  /* 0x0000000400047308 */ /* 0x000e620000000800 */
[----:B0-----:R-:W-:Y:S01]  /*b650*/  FADD.FTZ R8, R2, 1 ;  /* 0x3f80000002087421 */ /* 0x001fe20000010000 */
[----:B------:R-:W-:-:S06]  /*b660*/  MOV R2, R122 ;  /* 0x0000007a00027202 */ /* 0x000fcc0000000f00 */
[----:B------:R-:W0:Y:S01]  /*b670*/  MUFU.RCP R8, R8 ;  /* 0x0000000800087308 */ /* 0x000e220000001000 */
[----:B------:R-:W-:-:S04]  /*b680*/  IMAD.WIDE.U32 R2, R7, UR12, R2 ;  /* 0x0000000c07027c25 */ /* 0x000fc8000f8e0002 */
[----:B-1----:R-:W-:Y:S01]  /*b690*/  FADD.FTZ R9, R4, 1 ;  /* 0x3f80000004097421 */ /* 0x002fe20000010000 */
[----:B-----5:R-:W-:-:S05]  /*b6a0*/  LEA R4, P1, R2, UR14, 0x1 ;  /* 0x0000000e02047c11 */ /* 0x020fca000f8208ff */
[----:B------:R-:W1:Y:S01]  /*b6b0*/  MUFU.RCP R9, R9 ;  /* 0x0000000900097308 */ /* 0x000e620000001000 */
[----:B------:R-:W-:-:S04]  /*b6c0*/  IADD3 R5, PT, PT, R3, R5, RZ ;  /* 0x0000000503057210 */ /* 0x000fc80007ffe0ff */
[----:B------:R-:W-:Y:S01]  /*b6d0*/  LEA.HI.X R5, R2, UR15, R5, 0x1, P1 ;  /* 0x0000000f02057c11 */ /* 0x000fe200088f0c05 */
[----:B0-----:R-:W-:Y:S01]  /*b6e0*/  FMUL.FTZ R7, R77, R8 ;  /* 0x000000084d077220 */ /* 0x001fe20000410000 */
[----:B-1----:R-:W-:-:S05]  /*b6f0*/  FMUL.FTZ R10, R76, R9 ;  /* 0x000000094c0a7220 */ /* 0x002fca0000410000 */
[----:B------:R-:W-:-:S05]  /*b700*/  F2FP.BF16.F32.PACK_AB R7, R10, R7 ;  /* 0x000000070a07723e */ /* 0x000fca00000010ff */
[----:B------:R4:W-:Y:S02]  /*b710*/  STG.E desc[UR8][R4.64], R7 ;  /* 0x0000000704007986 */ /* 0x0009e4000c101908 */
.L_x_2293:
[----:B------:R-:W-:Y:S05]  /*b720*/  BSYNC.RECONVERGENT B1 ;  /* 0x0000000000017941 */ /* 0x000fea0003800200 */
.L_x_2292:
[----:B------:R-:W-:Y:S04]  /*b730*/  BSSY.RECONVERGENT B1, `(.L_x_2294) ;  /* 0x000001e000017945 */ /* 0x000fe80003800200 */
[----:B------:R-:W-:Y:S05]  /*b740*/  @P3 BRA `(.L_x_2295) ;  /* 0x0000000000703947 */ /* 0x000fea0003800000 */
[----:B------:R-:W-:Y:S01]  /*b750*/  FADD.FTZ R79, R79, -UR5 ;  /* 0x800000054f4f7e21 */ /* 0x000fe20008010000 */
[----:B------:R-:W-:Y:S01]  /*b760*/  FADD.FTZ R78, R78, -UR5 ;  /* 0x800000054e4e7e21 */ /* 0x000fe20008010000 */
[----:B------:R-:W5:Y:S01]  /*b770*/  LDCU.64 UR12, c[0x0][0x3e0] ;  /* 0x00007c00ff0c77ac */ /* 0x000f620008000a00 */
[----:B------:R-:W-:Y:S01]  /*b780*/  MOV R3, R125 ;  /* 0x0000007d00037202 */ /* 0x000fe20000000f00 */
[----:B------:R-:W-:Y:S01]  /*b790*/  FMUL.FTZ R79, R79, UR6 ;  /* 0x000000064f4f7c20 */ /* 0x000fe20008410000 */
[----:B------:R-:W-:Y:S01]  /*b7a0*/  FMUL.FTZ R78, R78, UR6 ;  /* 0x000000064e4e7c20 */ /* 0x000fe20008410000 */
[----:B------:R-:W5:Y:S02]  /*b7b0*/  LDCU.64 UR14, c[0x0][0x380] ;  /* 0x00007000ff0e77ac */ /* 0x000f640008000a00 */
[----:B------:R-:W-:Y:S01]  /*b7c0*/  FFMA.FTZ R10, R35, R79, R38 ;  /* 0x0000004f230a7223 */ /* 0x000fe20000010026 */
[----:B0--3--:R-:W-:-:S03]  /*b7d0*/  FFMA.FTZ R9, R36, R78, R37 ;  /* 0x0000004e24097223 */ /* 0x009fc60000010025 */
[----:B------:R-:W-:Y:S01]  /*b7e0*/  FMUL.FTZ R2, R10, -1.4426950216293334961 ;  /* 0xbfb8aa3b0a027820 */ /* 0x000fe20000410000 */
[----:B-12-4-:R-:W-:-:S05]  /*b7f0*/  FMUL.FTZ R4, R9, -1.4426950216293334961 ;  /* 0xbfb8aa3b09047820 */ /* 0x016fca0000410000 */
        /* <DEDUP_REMOVED lines=9> */
[----:B------:R-:W-:-:S05]  /*b890*/  LEA R4, P1, R2, UR14, 0x1 ;  /* 0x0000000e02047c11 */ /* 0x000fca000f8208ff */
[----:B------:R-:W1:Y:S01]  /*b8a0*/  MUFU.RCP R8, R8 ;  /* 0x0000000800087308 */ /* 0x000e620000001000 */
[----:B------:R-:W-:-:S04]  /*b8b0*/  IADD3 R5, PT, PT, R3, R5, RZ ;  /* 0x0000000503057210 */ /* 0x000fc80007ffe0ff */
[----:B------:R-:W-:Y:S01]  /*b8c0*/  LEA.HI.X R5, R2, UR15, R5, 0x1, P1 ;  /* 0x0000000f02057c11 */ /* 0x000fe200088f0c05 */
[----:B0-----:R-:W-:Y:S01]  /*b8d0*/  FMUL.FTZ R6, R10, R7 ;  /* 0x000000070a067220 */ /* 0x001fe20000410000 */
[----:B-1----:R-:W-:-:S05]  /*b8e0*/  FMUL.FTZ R9, R9, R8 ;  /* 0x0000000809097220 */ /* 0x002fca0000410000 */
[----:B------:R-:W-:-:S05]  /*b8f0*/  F2FP.BF16.F32.PACK_AB R9, R9, R6 ;  /* 0x000000060909723e */ /* 0x000fca00000010ff */
[----:B------:R0:W-:Y:S02]  /*b900*/  STG.E desc[UR8][R4.64], R9 ;  /* 0x0000000904007986 */ /* 0x0001e4000c101908 */
.L_x_2295:
[----:B------:R-:W-:Y:S05]  /*b910*/  BSYNC.RECONVERGENT B1 ;  /* 0x0000000000017941 */ /* 0x000fea0003800200 */
.L_x_2294:
[----:B------:R-:W-:Y:S05]  /*b920*/  @P4 BRA `(.L_x_2233) ;  /* 0x00000000006c4947 */ /* 0x000fea0003800000 */
[----:B------:R-:W-:Y:S01]  /*b930*/  FADD.FTZ R81, R81, -UR5 ;  /* 0x8000000551517e21 */ /* 0x000fe20008010000 */
[----:B------:R-:W-:Y:S01]  /*b940*/  FADD.FTZ R80, R80, -UR5 ;  /* 0x8000000550507e21 */ /* 0x000fe20008010000 */
[----:B------:R-:W5:Y:S01]  /*b950*/  LDCU.64 UR10, c[0x0][0x3e0] ;  /* 0x00007c00ff0a77ac */ /* 0x000f620008000a00 */
[----:B------:R-:W-:Y:S01]  /*b960*/  MOV R123, R125 ;  /* 0x0000007d007b7202 */ /* 0x000fe20000000f00 */
[----:B------:R-:W-:Y:S01]  /*b970*/  FMUL.FTZ R81, R81, UR6 ;  /* 0x0000000651517c20 */ /* 0x000fe20008410000 */
[----:B------:R-:W-:Y:S01]  /*b980*/  FMUL.FTZ R80, R80, UR6 ;  /* 0x0000000650507c20 */ /* 0x000fe20008410000 */
[----:B------:R-:W0:Y:S02]  /*b990*/  LDCU.64 UR12, c[0x0][0x380] ;  /* 0x00007000ff0c77ac */ /* 0x000e240008000a00 */
[----:B------:R-:W-:Y:S01]  /*b9a0*/  FFMA.FTZ R81, R35, R81, R38 ;  /* 0x0000005123517223 */ /* 0x000fe20000010026 */
[----:B------:R-:W-:-:S03]  /*b9b0*/  FFMA.FTZ R37, R36, R80, R37 ;  /* 0x0000005024257223 */ /* 0x000fc60000010025 */
[----:B------:R-:W-:Y:S01]  /*b9c0*/  FMUL.FTZ R2, R81, -1.4426950216293334961 ;  /* 0xbfb8aa3b51027820 */ /* 0x000fe20000410000 */
[----:B------:R-:W-:-:S05]  /*b9d0*/  FMUL.FTZ R3, R37, -1.4426950216293334961 ;  /* 0xbfb8aa3b25037820 */ /* 0x000fca0000410000 */
[----:B------:R-:W0:Y:S01]  /*b9e0*/  MUFU.EX2 R2, R2 ;  /* 0x0000000200027308 */ /* 0x000e220000000800 */
[----:B-----5:R-:W-:Y:S02]  /*b9f0*/  IMAD R8, R0, UR10, RZ ;  /* 0x0000000a00087c24 */ /* 0x020fe4000f8e02ff */
[----:B------:R-:W-:-:S05]  /*ba00*/  IMAD.WIDE.U32 R122, R103, UR10, R122 ;  /* 0x0000000a677a7c25 */ /* 0x000fca000f8e007a */
[----:B------:R-:W5:Y:S01]  /*ba10*/  MUFU.EX2 R3, R3 ;  /* 0x0000000300037308 */ /* 0x000f620000000800 */
[----:B----4-:R-:W-:-:S05]  /*ba20*/  IMAD R7, R103, UR11, R8 ;  /* 0x0000000b67077c24 */ /* 0x010fca000f8e0208 */
[----:B------:R-:W-:Y:S01]  /*ba30*/  IADD3 R7, PT, PT, R123, R7, RZ ;  /* 0x000000077b077210 */ /* 0x000fe20007ffe0ff */
[----:B0123--:R-:W-:Y:S01]  /*ba40*/  FADD.FTZ R4, R2, 1 ;  /* 0x3f80000002047421 */ /* 0x00ffe20000010000 */
[----:B------:R-:W-:-:S05]  /*ba50*/  LEA R2, P1, R122, UR12, 0x1 ;  /* 0x0000000c7a027c11 */ /* 0x000fca000f8208ff */
[----:B------:R-:W0:Y:S01]  /*ba60*/  MUFU.RCP R4, R4 ;  /* 0x0000000400047308 */ /* 0x000e220000001000 */
[----:B-----5:R-:W-:Y:S01]  /*ba70*/  FADD.FTZ R6, R3, 1 ;  /* 0x3f80000003067421 */ /* 0x020fe20000010000 */
[----:B------:R-:W-:-:S06]  /*ba80*/  LEA.HI.X R3, R122, UR13, R7, 0x1, P1 ;  /* 0x0000000d7a037c11 */ /* 0x000fcc00088f0c07 */
[----:B------:R-:W1:Y:S01]  /*ba90*/  MUFU.RCP R6, R6 ;  /* 0x0000000600067308 */ /* 0x000e620000001000 */
[----:B0-----:R-:W-:Y:S01]  /*baa0*/  FMUL.FTZ R5, R81, R4 ;  /* 0x0000000451057220 */ /* 0x001fe20000410000 */
[----:B-1----:R-:W-:-:S05]  /*bab0*/  FMUL.FTZ R8, R37, R6 ;  /* 0x0000000625087220 */ /* 0x002fca0000410000 */
[----:B------:R-:W-:-:S05]  /*bac0*/  F2FP.BF16.F32.PACK_AB R5, R8, R5 ;  /* 0x000000050805723e */ /* 0x000fca00000010ff */
[----:B------:R0:W-:Y:S02]  /*bad0*/  STG.E desc[UR8][R2.64], R5 ;  /* 0x0000000502007986 */ /* 0x0001e4000c101908 */
.L_x_2233:
[----:B------:R-:W-:Y:S05]  /*bae0*/  BSYNC.RECONVERGENT B0 ;  /* 0x0000000000007941 */ /* 0x000fea0003800200 */
.L_x_2169:
[----:B------:R-:W5:Y:S01]  /*baf0*/  LDCU UR5, c[0x0][0x3f8] ;  /* 0x00007f00ff0577ac */ /* 0x000f620008000800 */
[----:B------:R-:W-:Y:S01]  /*bb00*/  IADD3 R101, PT, PT, R97, R101, RZ ;  /* 0x0000006561657210 */ /* 0x000fe20007ffe0ff */
[----:B------:R-:W5:Y:S01]  /*bb10*/  LDCU UR6, c[0x0][0x3c8] ;  /* 0x00007900ff0677ac */ /* 0x000f620008000800 */
[----:B------:R-:W-:Y:S02]  /*bb20*/  UIADD3 UR4, UPT, UPT, UR4, 0x1, URZ ;  /* 0x0000000104047890 */ /* 0x000fe4000fffe0ff */
[----:B-----5:R-:W-:-:S06]  /*bb30*/  UIMAD UR5, UR5, UR6, URZ ;  /* 0x00000006050572a4 */ /* 0x020fcc000f8e02ff */
[----:B------:R-:W-:-:S13]  /*bb40*/  ISETP.GE.AND P1, PT, R101, UR5, PT ;  /* 0x0000000565007c0c */ /* 0x000fda000bf26270 */
[----:B------:R-:W-:Y:S05]  /*bb50*/  @!P1 BRA `(.L_x_2296) ;  /* 0xffffff4800189947 */ /* 0x000fea000383ffff */
[----:B------:R-:W-:Y:S05]  /*bb60*/  EXIT ;  /* 0x000000000000794d */ /* 0x000fea0003800000 */
.L_x_2297:
        /* <DEDUP_REMOVED lines=9> */
.L_x_4778:


//--------------------- .text._Z35group_norm_nhwc_fwd_one_pass_kernelI11Bf16IOBf16WLi512ELi98ELi392EEv26Group_norm_nhwc_fwd_params --------------------------
	.section	.text._Z35group_norm_nhwc_fwd_one_pass_kernelI11Bf16IOBf16WLi512ELi98ELi392EEv26Group_norm_nhwc_fwd_params,"ax",@progbits
	.align	128
        .global         _Z35group_norm_nhwc_fwd_one_pass_kernelI11Bf16IOBf16WLi512ELi98ELi392EEv26Group_norm_nhwc_fwd_params
        .type           _Z35group_norm_nhwc_fwd_one_pass_kernelI11Bf16IOBf16WLi512ELi98ELi392EEv26Group_norm_nhwc_fwd_params,@function
        .size           _Z35group_norm_nhwc_fwd_one_pass_kernelI11Bf16IOBf16WLi512ELi98ELi392EEv26Group_norm_nhwc_fwd_params,(.L_x_4779 - _Z35group_norm_nhwc_fwd_one_pass_kernelI11Bf16IOBf16WLi512ELi98ELi392EEv26Group_norm_nhwc_fwd_params)
        .other          _Z35group_norm_nhwc_fwd_one_pass_kernelI11Bf16IOBf16WLi512ELi98ELi392EEv26Group_norm_nhwc_fwd_params,@"STO_CUDA_ENTRY STV_DEFAULT"
_Z35group_norm_nhwc_fwd_one_pass_kernelI11Bf16IOBf16WLi512ELi98ELi392EEv26Group_norm_nhwc_fwd_params:
.text._Z35group_norm_nhwc_fwd_one_pass_kernelI11Bf16IOBf16WLi512ELi98ELi392EEv26Group_norm_nhwc_fwd_params:
        /* <DEDUP_REMOVED lines=35> */
.L_x_2333:
[----:B01---5:R-:W0:Y:S01]  /*0230*/  LDC R13, c[0x0][0x3f8] ;  /* 0x0000fe00ff0d7b82 */ /* 0x023e220000000800 */
[----:B------:R-:W1:Y:S01]  /*0240*/  LDCU.64 UR8, c[0x0][0x3e8] ;  /* 0x00007d00ff0877ac */ /* 0x000e620008000a00 */
[C---:B------:R-:W-:Y:S01]  /*0250*/  IADD3 R31, PT, PT, R3.reuse, 0x8, RZ ;  /* 0x00000008031f7810 */ /* 0x040fe20007ffe0ff */
[C---:B------:R-:W-:Y:S01]  /*0260*/  VIADD R33, R3.reuse, 0x10 ;  /* 0x0000001003217836 */ /* 0x040fe20000000000 */
[----:B------:R-:W-:Y:S01]  /*0270*/  LOP3.LUT R2, R2, 0xfeffffff, RZ, 0xc0, !PT ;  /* 0xfeffffff02027812 */ /* 0x000fe200078ec0ff */
[----:B--2---:R-:W2:Y:S01]  /*0280*/  LDCU.64 UR4, c[0x0][0x3f0] ;  /* 0x00007e00ff0477ac */ /* 0x004ea20008000a00 */
[----:B------:R-:W-:Y:S01]  /*0290*/  SHF.R.S32.HI R35, RZ, 0x1f, R31 ;  /* 0x0000001fff237819 */ /* 0x000fe2000001141f */
[C---:B------:R-:W-:Y:S01]  /*02a0*/  VIADD R22, R3.reuse, 0x20 ;  /* 0x0000002003167836 */ /* 0x040fe20000000000 */
[----:B------:R-:W3:Y:S01]  /*02b0*/  @!P0 LDC.64 R40, c[0x0][0x3e0] ;  /* 0x0000f800ff288b82 */ /* 0x000ee20000000a00 */
[----:B------:R-:W-:Y:S01]  /*02c0*/  SHF.R.S32.HI R37, RZ, 0x1f, R33 ;  /* 0x0000001fff257819 */ /* 0x000fe20000011421 */
[----:B------:R-:W-:Y:S01]  /*02d0*/  STL [R1+0x2a8], R4 ;  /* 0x0002a80401007387 */ /* 0x000fe20000100800 */
[C---:B------:R-:W-:Y:S01]  /*02e0*/  IADD3 R23, PT, PT, R3.reuse, 0x18, RZ ;  /* 0x0000001803177810 */ /* 0x040fe20007ffe0ff */
[----:B------:R-:W-:Y:S01]  /*02f0*/  VIADD R60, R3, 0x1e0 ;  /* 0x000001e0033c7836 */ /* 0x000fe20000000000 */
[----:B------:R-:W-:Y:S01]  /*0300*/  SHF.R.S32.HI R27, RZ, 0x1f, R22 ;  /* 0x0000001fff1b7819 */ /* 0x000fe20000011416 */
[----:B------:R-:W-:Y:S01]  /*0310*/  STL [R1+0x308], R4 ;  /* 0x0003080401007387 */ /* 0x000fe20000100800 */
[----:B------:R-:W-:Y:S01]  /*0320*/  SHF.R.S32.HI R39, RZ, 0x1f, R23 ;  /* 0x0000001fff277819 */ /* 0x000fe20000011417 */
[----:B------:R-:W4:Y:S01]  /*0330*/  @!P0 LDC.64 R24, c[0x0][0x390] ;  /* 0x0000e400ff188b82 */ /* 0x000f220000000a00 */
[----:B------:R-:W-:Y:S01]  /*0340*/  LOP3.LUT R0, R0, 0xfffffffd, RZ, 0xc0, !PT ;  /* 0xfffffffd00007812 */ /* 0x000fe200078ec0ff */
[----:B------:R-:W-:Y:S01]  /*0350*/  STL [R1+0x30c], R4 ;  /* 0x00030c0401007387 */ /* 0x000fe20000100800 */
[----:B------:R-:W-:-:S02]  /*0360*/  LOP3.LUT R5, R5, 0x7fffffff, RZ, 0xc0, !PT ;  /* 0x7fffffff05057812 */ /* 0x000fc400078ec0ff */
[----:B------:R-:W-:Y:S01]  /*0370*/  @P0 LOP3.LUT R0, R0, 0x2, RZ, 0xfc, !PT ;  /* 0x0000000200000812 */ /* 0x000fe200078efcff */
[----:B------:R-:W-:Y:S01]  /*0380*/  STL [R1+0x310], R4 ;  /* 0x0003100401007387 */ /* 0x000fe20000100800 */
[----:B------:R-:W-:Y:S02]  /*0390*/  SHF.R.S32.HI R61, RZ, 0x1f, R60 ;  /* 0x0000001fff3d7819 */ /* 0x000fe4000001143c */
[----:B0-----:R-:W-:Y:S01]  /*03a0*/  IABS R9, R13 ;  /* 0x0000000d00097213 */ /* 0x001fe20000000000 */
[----:B------:R-:W-:Y:S01]  /*03b0*/  STL [R1+0x318], R4 ;  /* 0x0003180401007387 */ /* 0x000fe20000100800 */
[----:B------:R-:W-:Y:S02]  /*03c0*/  IADD3 R62, PT, PT, R3, 0x1e8, RZ ;  /* 0x000001e8033e7810 */ /* 0x000fe40007ffe0ff */
[----:B------:R-:W0:Y:S01]  /*03d0*/  I2F.RP R8, R9 ;  /* 0x0000000900087306 */ /* 0x000e220000209400 */
[----:B------:R-:W-:Y:S04]  /*03e0*/  STL [R1+0x31c], R4 ;  /* 0x00031c0401007387 */ /* 0x000fe80000100800 */
        /* <DEDUP_REMOVED lines=41> */
[----:B------:R-:W-:Y:S02]  /*0680*/  @P4 LOP3.LUT R2, R2, 0x1000000, RZ, 0xfc, !PT ;  /* 0x0100000002024812 */ /* 0x000fe400078efcff */
[----:B------:R-:W-:Y:S01]  /*0690*/  SHF.R.S32.HI R7, RZ, 0x1f, R9 ;  /* 0x0000001fff077819 */ /* 0x000fe20000011409 */
[----:B------:R-:W-:Y:S01]  /*06a0*/  IMAD R12, R6, 0x62, RZ ;  /* 0x00000062060c7824 */ /* 0x000fe200078e02ff */
[----:B------:R-:W-:Y:S02]  /*06b0*/  LOP3.LUT R2, R2, 0xff7fffff, RZ, 0xc0, !PT ;  /* 0xff7fffff02027812 */ /* 0x000fe400078ec0ff */
[----:B------:R-:W-:Y:S01]  /*06c0*/  @!P0 SHF.R.S32.HI R13, RZ, 0x1f, R3 ;  /* 0x0000001fff0d8819 */ /* 0x000fe20000011403 */
[----:B--2---:R-:W-:Y:S01]  /*06d0*/  IMAD R8, R7, UR4, RZ ;  /* 0x0000000407087c24 */ /* 0x004fe2000f8e02ff */
[----:B------:R-:W-:Y:S01]  /*06e0*/  IADD3 R6, P3, PT, R12, R20, RZ ;  /* 0x000000140c067210 */ /* 0x000fe20007f7e0ff */
[----:B------:R-:W0:Y:S01]  /*06f0*/  @!P6 LDC.64 R18, c[0x0][0x3e0] ;  /* 0x0000f800ff12eb82 */ /* 0x000e220000000a00 */
[----:B------:R-:W-:Y:S01]  /*0700*/  @P6 LOP3.LUT R2, R2, 0x800000, RZ, 0xfc, !PT ;  /* 0x0080000002026812 */ /* 0x000fe200078efcff */
[----:B------:R-:W-:Y:S01]  /*0710*/  IMAD R11, R9, UR5, R8 ;  /* 0x00000005090b7c24 */ /* 0x000fe2000f8e0208 */
[----:B------:R-:W-:Y:S01]  /*0720*/  LEA.HI.X.SX32 R7, R12, RZ, 0x1, P3 ;  /* 0x000000ff0c077211 */ /* 0x000fe200018f0eff */
[----:B---3--:R-:W-:Y:S01]  /*0730*/  @!P0 IMAD R8, R13, R40, RZ ;  /* 0x000000280d088224 */ /* 0x008fe200078e02ff */
[----:B------:R-:W-:Y:S01]  /*0740*/  LOP3.LUT P3, RZ, R2, 0x1000000, RZ, 0xc0, !PT ;  /* 0x0100000002ff7812 */ /* 0x000fe2000786c0ff */
[----:B------:R1:W-:Y:S01]  /*0750*/  STL [R1+0x2a4], R12 ;  /* 0x0002a40c01007387 */ /* 0x0003e20000100800 */
[----:B------:R-:W-:Y:S01]  /*0760*/  ISETP.GE.AND.EX P5, PT, R39, UR9, PT, P2 ;  /* 0x0000000927007c0c */ /* 0x000fe2000bfa6320 */
[----:B------:R-:W2:Y:S01]  /*0770*/  @!P4 LDC.64 R20, c[0x0][0x3e0] ;  /* 0x0000f800ff14cb82 */ /* 0x000ea20000000a00 */
[----:B------:R-:W-:Y:S01]  /*0780*/  IMAD.WIDE.U32 R6, R9, UR4, R6 ;  /* 0x0000000409067c25 */ /* 0x000fe2000f8e0006 */
[----:B------:R-:W-:-:S02]  /*0790*/  ISETP.GE.AND.EX P4, PT, R27, UR9, PT, P1 ;  /* 0x000000091b007c0c */ /* 0x000fc4000bf86310 */
[----:B------:R-:W-:Y:S01]  /*07a0*/  LOP3.LUT R2, R2, 0xffbfffff, RZ, 0xc0, !PT ;  /* 0xffbfffff02027812 */ /* 0x000fe200078ec0ff */
[----:B------:R-:W-:Y:S01]  /*07b0*/  @!P0 IMAD R41, R3, R41, R8 ;  /* 0x0000002903298224 */ /* 0x000fe200078e0208 */
[----:B------:R-:W-:Y:S01]  /*07c0*/  @!P0 MOV R8, R6 ;  /* 0x0000000600088202 */ /* 0x000fe20000000f00 */
[----:B------:R-:W-:Y:S01]  /*07d0*/  IMAD.IADD R9, R7, 0x1, R11 ;  /* 0x0000000107097824 */ /* 0x000fe200078e020b */
[----:B-1----:R-:W1:Y:S03]  /*07e0*/  @!P6 LDC.64 R12, c[0x0][0x390] ;  /* 0x0000e400ff0ceb82 */ /* 0x002e660000000a00 */
[----:B------:R-:W-:Y:S01]  /*07f0*/  @!P0 IMAD.WIDE.U32 R28, R3, R40, R8 ;  /* 0x00000028031c8225 */ /* 0x000fe200078e0008 */
[----:B------:R-:W-:-:S03]  /*0800*/  @P5 LOP3.LUT R2, R2, 0x400000, RZ, 0xfc, !PT ;  /* 0x0040000002025812 */ /* 0x000fc600078efcff */
[----:B------:R-:W-:Y:S01]  /*0810*/  @!P0 IMAD.IADD R26, R29, 0x1, R41 ;  /* 0x000000011d1a8824 */ /* 0x000fe200078e0229 */
[----:B------:R-:W3:Y:S01]  /*0820*/  @!P3 LDC.64 R16, c[0x0][0x390] ;  /* 0x0000e400ff10bb82 */ /* 0x000ee20000000a00 */
[----:B----4-:R-:W-:Y:S02]  /*0830*/  @!P0 LEA R4, P1, R28, R24, 0x1 ;  /* 0x000000181c048211 */ /* 0x010fe400078208ff */
[----:B------:R-:W-:Y:S02]  /*0840*/  LOP3.LUT R2, R2, 0xffdfffff, RZ, 0xc0, !PT ;  /* 0xffdfffff02027812 */ /* 0x000fe400078ec0ff */
[----:B------:R-:W-:Y:S01]  /*0850*/  @!P0 LEA.HI.X R25, R28, R25, R26, 0x1, P1 ;  /* 0x000000191c198211 */ /* 0x000fe200008f0c1a */
[----:B0-----:R-:W-:Y:S01]  /*0860*/  @!P6 IMAD R26, R37, R18, RZ ;  /* 0x00000012251ae224 */ /* 0x001fe200078e02ff */
[----:B------:R-:W-:Y:S01]  /*0870*/  @P4 LOP3.LUT R2, R2, 0x200000, RZ, 0xfc, !PT ;  /* 0x0020000002024812 */ /* 0x000fe200078efcff */
[----:B------:R-:W0:Y:S01]  /*0880*/  @!P5 LDC.64 R14, c[0x0][0x3e0] ;  /* 0x0000f800ff0edb82 */ /* 0x000e220000000a00 */
[----:B--2---:R-:W-:Y:S01]  /*0890*/  @!P3 IMAD R24, R35, R20, RZ ;  /* 0x000000142318b224 */ /* 0x004fe200078e02ff */
[----:B------:R2:W-:Y:S01]  /*08a0*/  @!P0 STL [R1+0x158], R25 ;  /* 0x0001581901008387 */ /* 0x0005e20000100800 */
[----:B------:R-:W-:-:S02]  /*08b0*/  LOP3.LUT R2, R2, 0xffefffff, RZ, 0xc0, !PT ;  /* 0xffefffff02027812 */ /* 0x000fc400078ec0ff */
[----:B------:R-:W-:Y:S01]  /*08c0*/  @!P3 IMAD R29, R31, R21, R24 ;  /* 0x000000151f1db224 */ /* 0x000fe200078e0218 */
[----:B------:R-:W-:Y:S01]  /*08d0*/  LOP3.LUT R0, R0, 0xfffffffe, RZ, 0xc0, !PT ;  /* 0xfffffffe00007812 */ /* 0x000fe200078ec0ff */
[----:B------:R-:W-:Y:S01]  /*08e0*/  @!P3 IMAD.MOV.U32 R24, RZ, RZ, R6 ;  /* 0x000000ffff18b224 */ /* 0x000fe200078e0006 */
[----:B------:R-:W4:Y:S01]  /*08f0*/  @!P4 LDC.64 R10, c[0x0][0x3e0] ;  /* 0x0000f800ff0acb82 */ /* 0x000f220000000a00 */
[----:B------:R-:W-:Y:S01]  /*0900*/  STL [R1+0x34c], R4 ;  /* 0x00034c0401007387 */ /* 0x000fe20000100800 */
[----:B--2---:R-:W-:-:S03]  /*0910*/  @!P3 MOV R25, R9 ;  /* 0x000000090019b202 */ /* 0x004fc60000000f00 */
[----:B------:R-:W-:Y:S03]  /*0920*/  STL [R1+0x350], R4 ;  /* 0x0003500401007387 */ /* 0x000fe60000100800 */
[----:B------:R-:W2:Y:S01]  /*0930*/  @!P5 LDC.64 R68, c[0x0][0x390] ;  /* 0x0000e400ff44db82 */ /* 0x000ea20000000a00 */
[----:B------:R-:W-:Y:S01]  /*0940*/  @!P3 IMAD.WIDE.U32 R20, R31, R20, R24 ;  /* 0x000000141f14b225 */ /* 0x000fe200078e0018 */
[----:B------:R-:W-:Y:S03]  /*0950*/  STL [R1+0x354], R4 ;  /* 0x0003540401007387 */ /* 0x000fe60000100800 */
[----:B------:R-:W-:Y:S01]  /*0960*/  @!P6 IMAD.MOV.U32 R24, RZ, RZ, R6 ;  /* 0x000000ffff18e224 */ /* 0x000fe200078e0006 */
[----:B------:R-:W-:Y:S01]  /*0970*/  @!P3 IADD3 R21, PT, PT, R21, R29, RZ ;  /* 0x0000001d1515b210 */ /* 0x000fe20007ffe0ff */
[----:B------:R-:W-:Y:S01]  /*0980*/  @!P6 IMAD.MOV.U32 R25, RZ, RZ, R9 ;  /* 0x000000ffff19e224 */ /* 0x000fe200078e0009 */
[----:B------:R-:W2:Y:S01]  /*0990*/  @!P4 LDC.64 R66, c[0x0][0x390] ;  /* 0x0000e400ff42cb82 */ /* 0x000ea20000000a00 */
[C---:B------:R-:W-:Y:S01]  /*09a0*/  @!P6 IMAD R31, R33.reuse, R19, R26 ;  /* 0x00000013211fe224 */ /* 0x040fe200078e021a */
[C---:B---3--:R-:W-:Y:S01]  /*09b0*/  @!P3 LEA R34, P1, R20.reuse, R16, 0x1 ;  /* 0x000000101422b211 */ /* 0x048fe200078208ff */
[----:B------:R-:W-:Y:S01]  /*09c0*/  @!P6 IMAD.WIDE.U32 R18, R33, R18, R24 ;  /* 0x000000122112e225 */ /* 0x000fe200078e0018 */
[----:B------:R-:W-:Y:S02]  /*09d0*/  STL [R1+0x358], R4 ;  /* 0x0003580401007387 */ /* 0x000fe40000100800 */
[----:B------:R-:W-:Y:S01]  /*09e0*/  @!P3 LEA.HI.X R35, R20, R17, R21, 0x1, P1 ;  /* 0x000000111423b211 */ /* 0x000fe200008f0c15 */
[----:B0-----:R-:W-:Y:S01]  /*09f0*/  @!P5 IMAD R16, R39, R14, RZ ;  /* 0x0000000e2710d224 */ /* 0x001fe200078e02ff */
[C---:B-1----:R-:W-:Y:S01]  /*0a00*/  @!P6 LEA R24, P1, R18.reuse, R12, 0x1 ;  /* 0x0000000c1218e211 */ /* 0x042fe200078208ff */
[----:B------:R-:W-:Y:S01]  /*0a10*/  @!P6 IMAD.IADD R19, R19, 0x1, R31 ;  /* 0x000000011313e824 */ /* 0x000fe200078e021f */
[----:B------:R-:W-:Y:S01]  /*0a20*/  @!P5 MOV R17, R9 ;  /* 0x000000090011d202 */ /* 0x000fe20000000f00 */
[----:B------:R-:W-:Y:S01]  /*0a30*/  @!P5 IMAD R21, R23, R15, R16 ;  /* 0x0000000f1715d224 */ /* 0x000fe200078e0210 */
[----:B------:R0:W-:Y:S01]  /*0a40*/  @!P3 STL.64 [R1+0x120], R34 ;  /* 0x000120220100b387 */ /* 0x0001e20000100a00 */
[----:B------:R-:W-:Y:S01]  /*0a50*/  @!P5 IMAD.MOV.U32 R16, RZ, RZ, R6 ;  /* 0x000000ffff10d224 */ /* 0x000fe200078e0006 */
[----:B------:R-:W-:Y:S01]  /*0a60*/  @!P6 LEA.HI.X R25, R18, R13, R19, 0x1, P1 ;  /* 0x0000000d1219e211 */ /* 0x000fe200008f0c13 */
[----:B----4-:R-:W-:Y:S01]  /*0a70*/  @!P4 IMAD R27, R27, R10, RZ ;  /* 0x0000000a1b1bc224 */ /* 0x010fe200078e02ff */
[----:B------:R-:W-:Y:S01]  /*0a80*/  STL [R1+0x35c], R4 ;  /* 0x00035c0401007387 */ /* 0x000fe20000100800 */
[----:B------:R-:W-:-:S03]  /*0a90*/  @!P5 IMAD.WIDE.U32 R14, R23, R14, R16 ;  /* 0x0000000e170ed225 */ /* 0x000fc600078e0010 */
[----:B------:R1:W-:Y:S01]  /*0aa0*/  @!P6 STL.64 [R1+0x110], R24 ;  /* 0x000110180100e387 */ /* 0x0003e20000100a00 */
[----:B------:R-:W-:Y:S01]  /*0ab0*/  @!P4 IMAD.MOV.U32 R12, RZ, RZ, R6 ;  /* 0x000000ffff0cc224 */ /* 0x000fe200078e0006 */
[----:B--2---:R-:W-:Y:S01]  /*0ac0*/  @!P5 LEA R68, P1, R14, R68, 0x1 ;  /* 0x000000440e44d211 */ /* 0x004fe200078208ff */
[----:B------:R-:W-:Y:S01]  /*0ad0*/  @!P4 IMAD.MOV.U32 R13, RZ, RZ, R9 ;  /* 0x000000ffff0dc224 */ /* 0x000fe200078e0009 */
[----:B------:R-:W-:Y:S01]  /*0ae0*/  STL [R1+0x368], R4 ;  /* 0x0003680401007387 */ /* 0x000fe20000100800 */
[C---:B------:R-:W-:Y:S02]  /*0af0*/  @!P4 IMAD R27, R22.reuse, R11, R27 ;  /* 0x0000000b161bc224 */ /* 0x040fe400078e021b */
[----:B------:R-:W-:Y:S01]  /*0b00*/  @!P4 IMAD.WIDE.U32 R10, R22, R10, R12 ;  /* 0x0000000a160ac225 */ /* 0x000fe200078e000c */
[----:B------:R-:W-:-:S03]  /*0b10*/  @!P5 IADD3 R12, PT, PT, R15, R21, RZ ;  /* 0x000000150f0cd210 */ /* 0x000fc60007ffe0ff */
[----:B------:R-:W-:Y:S01]  /*0b20*/  @!P4 IMAD.IADD R11, R11, 0x1, R27 ;  /* 0x000000010b0bc824 */ /* 0x000fe200078e021b */
[----:B------:R-:W-:Y:S01]  /*0b30*/  @!P5 LEA.HI.X R69, R14, R69, R12, 0x1, P1 ;  /* 0x000000450e45d211 */ /* 0x000fe200008f0c0c */
[C---:B------:R-:W-:Y:S01]  /*0b40*/  VIADD R13, R3.reuse, 0x28 ;  /* 0x00000028030d7836 */ /* 0x040fe20000000000 */
[C---:B------:R-:W-:Y:S01]  /*0b50*/  @!P4 LEA R66, P1, R10.reuse, R66, 0x1 ;  /* 0x000000420a42c211 */ /* 0x040fe200078208ff */
[----:B------:R-:W-:Y:S02]  /*0b60*/  VIADD R20, R3, 0xc8 ;  /* 0x000000c803147836 */ /* 0x000fe40000000000 */
[----:B------:R-:W-:Y:S01]  /*0b70*/  STL.64 [R1+0x360], R68 ;  /* 0x0003604401007387 */ /* 0x000fe20000100a00 */
[----:B------:R-:W-:Y:S02]  /*0b80*/  @!P4 LEA.HI.X R67, R10, R67, R11, 0x1, P1 ;  /* 0x000000430a43c211 */ /* 0x000fe400008f0c0b */
[----:B------:R-:W-:Y:S02]  /*0b90*/  ISETP.GE.U32.AND P1, PT, R13, UR8, PT ;  /* 0x000000080d007c0c */ /* 0x000fe4000bf26070 */
[----:B------:R-:W-:Y:S01]  /*0ba0*/  SHF.R.S32.HI R11, RZ, 0x1f, R13 ;  /* 0x0000001fff0b7819 */ /* 0x000fe2000001140d */
[----:B------:R-:W-:Y:S03]  /*0bb0*/  STL.64 [R1+0x370], R66 ;  /* 0x0003704201007387 */ /* 0x000fe60000100a00 */
[----:B------:R-:W-:-:S13]  /*0bc0*/  ISETP.GE.AND.EX P0, PT, R11, UR9, PT, P1 ;  /* 0x000000090b007c0c */ /* 0x000fda000bf06310 */
[----:B------:R-:W2:Y:S01]  /*0bd0*/  @!P0 LDC.64 R14, c[0x0][0x3e0] ;  /* 0x0000f800ff0e8b82 */ /* 0x000ea20000000a00 */
[----:B------:R-:W-:-:S04]  /*0be0*/  @P0 LOP3.LUT R2, R2, 0x100000, RZ, 0xfc, !PT ;  /* 0x0010000002020812 */ /* 0x000fc800078efcff */
[----:B------:R-:W-:-:S03]  /*0bf0*/  LOP3.LUT R2, R2, 0xfff7ffff, RZ, 0xc0, !PT ;  /* 0xfff7ffff02027812 */ /* 0x000fc600078ec0ff */
[----:B------:R-:W3:Y:S01]  /*0c00*/  @!P0 LDC.64 R64, c[0x0][0x390] ;  /* 0x0000e400ff408b82 */ /* 0x000ee20000000a00 */
[----:B--2---:R-:W-:Y:S02]  /*0c10*/  @!P0 IMAD R10, R11, R14, RZ ;  /* 0x0000000e0b0a8224 */ /* 0x004fe400078e02ff */
        /* <DEDUP_REMOVED lines=29> */
[----:B------:R-:W2:Y:S08]  /*0df0*/  @!P0 LDC.64 R14, c[0x0][0x3e0] ;  /* 0x0000f800ff0e8b82 */ /* 0x000eb00000000a00 */
[----:B------:R-:W3:Y:S01]  /*0e00*/  @!P0 LDC.64 R52, c[0x0][0x390] ;  /* 0x0000e400ff348b82 */ /* 0x000ee20000000a00 */
[----:B--2---:R-:W-:Y:S01]  /*0e10*/  @!P0 IMAD R10, R11, R14, RZ ;  /* 0x0000000e0b0a8224 */ /* 0x004fe200078e02ff */
        /* <DEDUP_REMOVED lines=191> */
[----:B0-----:R-:W0:Y:S01]  /*1a10*/  @!P2 LDC.64 R34, c[0x0][0x390] ;  /* 0x0000e400ff22ab82 */ /* 0x001e220000000a00 */
[----:B--2---:R-:W-:Y:S01]  /*1a20*/  @!P2 IMAD R12, R13, R10, RZ ;  /* 0x0000000a0d0ca224 */ /* 0x004fe200078e02ff */
        /* <DEDUP_REMOVED lines=14> */
[----:B------:R-:W2:Y:S01]  /*1b10*/  @!P2 LDC.64 R26, c[0x0][0x390] ;  /* 0x0000e400ff1aab82 */ /* 0x000ea20000000a00 */
[----:B0-----:R-:W-:Y:S02]  /*1b20*/  @!P2 IMAD R12, R13, R10, RZ ;  /* 0x0000000a0d0ca224 */ /* 0x001fe400078e02ff */
[----:B------:R-:W-:Y:S02]  /*1b30*/  @!P2 IMAD.MOV.U32 R13, RZ, RZ, R9 ;  /* 0x000000ffff0da224 */ /* 0x000fe400078e0009 */
[----:B------:R-:W-:Y:S01]  /*1b40*/  @!P2 IMAD R11, R15, R11, R12 ;  /* 0x0000000b0f0ba224 */ /* 0x000fe200078e020c */
[----:B------:R-:W-:-:S05]  /*1b50*/  @!P2 MOV R12, R6 ;  /* 0x00000006000ca202 */ /* 0x000fca0000000f00 */
[----:B------:R-:W-:Y:S01]  /*1b60*/  @!P2 IMAD.WIDE.U32 R12, R15, R10, R12 ;  /* 0x0000000a0f0ca225 */ /* 0x000fe200078e000c */
[----:B------:R-:W-:-:S03]  /*1b70*/  IADD3 R15, PT, PT, R3, 0xa8, RZ ;  /* 0x000000a8030f7810 */ /* 0x000fc60007ffe0ff */
[----:B------:R-:W-:Y:S01]  /*1b80*/  @!P2 IMAD.IADD R10, R13, 0x1, R11 ;  /* 0x000000010d0aa824 */ /* 0x000fe200078e020b */
[C---:B--2---:R-:W-:Y:S02]  /*1b90*/  @!P2 LEA R26, P1, R12.reuse, R26, 0x1 ;  /* 0x0000001a0c1aa211 */ /* 0x044fe400078208ff */
[----:B------:R-:W-:Y:S02]  /*1ba0*/  SHF.R.S32.HI R13, RZ, 0x1f, R15 ;  /* 0x0000001fff0d7819 */ /* 0x000fe4000001140f */
[----:B------:R-:W-:Y:S02]  /*1bb0*/  @!P2 LEA.HI.X R27, R12, R27, R10, 0x1, P1 ;  /* 0x0000001b0c1ba211 */ /* 0x000fe400008f0c0a */
        /* <DEDUP_REMOVED lines=8> */
[----:B------:R-:W-:Y:S02]  /*1c40*/  @!P2 IMAD R11, R15, R11, R12 ;  /* 0x0000000b0f0ba224 */ /* 0x000fe400078e020c */
[----:B------:R-:W-:-:S04]  /*1c50*/  @!P2 IMAD.MOV.U32 R12, RZ, RZ, R6 ;  /* 0x000000ffff0ca224 */ /* 0x000fc800078e0006 */
[----:B------:R-:W-:-:S04]  /*1c60*/  @!P2 IMAD.WIDE.U32 R12, R15, R10, R12 ;  /* 0x0000000a0f0ca225 */ /* 0x000fc800078e000c */
[----:B------:R-:W-:Y:S01]  /*1c70*/  VIADD R15, R3, 0xb0 ;  /* 0x000000b0030f7836 */ /* 0x000fe20000000000 */
[----:B------:R-:W-:Y:S02]  /*1c80*/  @!P2 IADD3 R10, PT, PT, R13, R11, RZ ;  /* 0x0000000b0d0aa210 */ /* 0x000fe40007ffe0ff */
        /* <DEDUP_REMOVED lines=9> */
[----:B0-----:R-:W-:Y:S01]  /*1d20*/  @!P2 IMAD R12, R13, R10, RZ ;  /* 0x0000000a0d0ca224 */ /* 0x001fe200078e02ff */
[----:B------:R-:W-:-:S03]  /*1d30*/  @!P2 MOV R13, R9 ;  /* 0x00000009000da202 */ /* 0x000fc60000000f00 */
[----:B------:R-:W-:Y:S02]  /*1d40*/  @!P2 IMAD R11, R15, R11, R12 ;  /* 0x0000000b0f0ba224 */ /* 0x000fe400078e020c */
[----:B------:R-:W-:-:S04]  /*1d50*/  @!P2 IMAD.MOV.U32 R12, RZ, RZ, R6 ;  /* 0x000000ffff0ca224 */ /* 0x000fc800078e0006 */
[----:B------:R-:W-:Y:S01]  /*1d60*/  @!P2 IMAD.WIDE.U32 R12, R15, R10, R12 ;  /* 0x0000000a0f0ca225 */ /* 0x000fe200078e000c */
[----:B------:R-:W-:-:S03]  /*1d70*/  SHF.R.S32.HI R15, RZ, 0x1f, R19 ;  /* 0x0000001fff0f7819 */ /* 0x000fc60000011413 */
[----:B------:R-:W-:Y:S01]  /*1d80*/  @!P2 IMAD.IADD R10, R13, 0x1, R11 ;  /* 0x000000010d0aa824 */ /* 0x000fe200078e020b */
[----:B--2---:R-:W-:-:S04]  /*1d90*/  @!P2 LEA R30, P1, R12, R30, 0x1 ;  /* 0x0000001e0c1ea211 */ /* 0x004fc800078208ff */
        /* <DEDUP_REMOVED lines=27> */
[----:B------:R-:W-:Y:S01]  /*1f50*/  @!P2 IMAD.WIDE.U32 R14, R19, R10, R14 ;  /* 0x0000000a130ea225 */ /* 0x000fe200078e000e */
[----:B------:R-:W-:-:S04]  /*1f60*/  SHF.R.S32.HI R19, RZ, 0x1f, R20 ;  /* 0x0000001fff137819 */ /* 0x000fc80000011414 */
[----:B------:R-:W-:Y:S02]  /*1f70*/  @!P2 IADD3 R10, PT, PT, R15, R11, RZ ;  /* 0x0000000b0f0aa210 */ /* 0x000fe40007ffe0ff */
[----:B--2---:R-:W-:-:S04]  /*1f80*/  @!P2 LEA R58, P1, R14, R58, 0x1 ;  /* 0x0000003a0e3aa211 */ /* 0x004fc800078208ff */
[----:B------:R-:W-:Y:S02]  /*1f90*/  @!P2 LEA.HI.X R59, R14, R59, R10, 0x1, P1 ;  /* 0x0000003b0e3ba211 */ /* 0x000fe400008f0c0a */
[----:B------:R-:W-:-:S04]  /*1fa0*/  ISETP.GE.U32.AND P1, PT, R20, UR8, PT ;  /* 0x0000000814007c0c */ /* 0x000fc8000bf26070 */
        /* <DEDUP_REMOVED lines=8> */
[----:B------:R-:W-:-:S03]  /*2030*/  @!P2 MOV R19, R9 ;  /* 0x000000090013a202 */ /* 0x000fc60000000f00 */
[----:B------:R-:W-:-:S04]  /*2040*/  @!P2 IMAD.WIDE.U32 R18, R20, R14, R18 ;  /* 0x0000000e1412a225 */ /* 0x000fc800078e0012 */
[----:B------:R-:W-:Y:S01]  /*2050*/  @!P2 IMAD.IADD R15, R19, 0x1, R15 ;  /* 0x00000001130fa824 */ /* 0x000fe200078e020f */
[----:B-1----:R-:W-:Y:S01]  /*2060*/  @!P2 LEA R24, P1, R18, R10, 0x1 ;  /* 0x0000000a1218a211 */ /* 0x002fe200078208ff */
        /* <DEDUP_REMOVED lines=1909> */
.L_x_2299:
[----:B------:R-:W-:Y:S05]  /*97c0*/  BSYNC.RECONVERGENT B0 ;  /* 0x0000000000007941 */ /* 0x000fea0003800200 */
.L_x_2298:
        /* <DEDUP_REMOVED lines=31> */
.L_x_2303:
[----:B------:R-:W2:Y:S04]  /*99c0*/  LDG.E.STRONG.GPU R0, desc[UR6][R18.64] ;  /* 0x0000000612007981 */ /* 0x000ea8000c1ef900 */
[----:B--2---:R-:W-:Y:S04]  /*99d0*/  CCTL.IVALL ;  /* 0x00000000ff00798f */ /* 0x004fe80002000000 */
[----:B------:R0:W-:Y:S01]  /*99e0*/  STL [R1], R0 ;  /* 0x0000000001007387 */ /* 0x0001e20000100800 */
[----:B------:R-:W-:-:S13]  /*99f0*/  ISETP.NE.AND P1, PT, R0, R5, PT ;  /* 0x000000050000720c */ /* 0x000fda0003f25270 */
[----:B0-----:R-:W-:Y:S05]  /*9a00*/  @P1 BRA `(.L_x_2303) ;  /* 0xfffffffc00ec1947 */ /* 0x001fea000383ffff */
.L_x_2302:
[----:B------:R-:W-:Y:S05]  /*9a10*/  BSYNC.RECONVERGENT B0 ;  /* 0x0000000000007941 */ /* 0x000fea0003800200 */
.L_x_2301:
        /* <DEDUP_REMOVED lines=15> */
.L_x_2305:
        /* <DEDUP_REMOVED lines=68> */
.L_x_2304:
        /* <DEDUP_REMOVED lines=38> */
.L_x_2306:
        /* <DEDUP_REMOVED lines=19> */
.L_x_2307:
        /* <DEDUP_REMOVED lines=11> */
.L_x_2308:
[----:B------:R-:W-:Y:S05]  /*a390*/  BSYNC.RECONVERGENT B0 ;  /* 0x0000000000007941 */ /* 0x000fea0003800200 */
.L_x_2300:
        /* <DEDUP_REMOVED lines=30> */
[----:B------:R-:W2:Y:S04]  /*a580*/  LDG.E.U16 R24, desc[UR6][R14.64] ;  /* 0x000000060e187981 */ /* 0x000ea8000c1e1500 */
[----:B------:R-:W3:Y:S04]  /*a590*/  LDG.E.U16 R25, desc[UR6][R14.64+0x2] ;  /* 0x000002060e197981 */ /* 0x000ee8000c1e1500 */
[----:B------:R-:W4:Y:S04]  /*a5a0*/  LDG.E.U16 R27, desc[UR6][R16.64] ;  /* 0x00000006101b7981 */ /* 0x000f28000c1e1500 */
[----:B------:R-:W4:Y:S01]  /*a5b0*/  LDG.E.U16 R26, desc[UR6][R16.64+0x2] ;  /* 0x00000206101a7981 */ /* 0x000f22000c1e1500 */
[----:B------:R-:W-:-:S03]  /*a5c0*/  IMAD.MOV.U32 R22, RZ, RZ, 0x3f800000 ;  /* 0x3f800000ff167424 */ /* 0x000fc600078e00ff */
        /* <DEDUP_REMOVED lines=10> */
[----:B--2---:R-:W-:Y:S01]  /*a670*/  IMAD.U32 R24, R24, 0x10000, RZ ;  /* 0x0001000018187824 */ /* 0x004fe200078e00ff */
[----:B---3--:R-:W-:Y:S01]  /*a680*/  SHF.L.U32 R25, R25, 0x10, RZ ;  /* 0x0000001019197819 */ /* 0x008fe200000006ff */
[----:B----4-:R-:W-:Y:S02]  /*a690*/  IMAD.U32 R27, R27, 0x10000, RZ ;  /* 0x000100001b1b7824 */ /* 0x010fe400078e00ff */
[----:B------:R-:W-:Y:S01]  /*a6a0*/  IMAD.U32 R26, R26, 0x10000, RZ ;  /* 0x000100001a1a7824 */ /* 0x000fe200078e00ff */
[----:B01----:R-:W-:Y:S06]  /*a6b0*/  BRA.U !UP0, `(.L_x_2309) ;  /* 0x00000009086c7547 */ /* 0x003fec000b800000 */
[----:B------:R-:W-:Y:S01]  /*a6c0*/  HFMA2 R0, -RZ, RZ, 0, 0 ;  /* 0x00000000ff007431 */ /* 0x000fe200000001ff */
[----:B------:R-:W0:Y:S01]  /*a6d0*/  LDCU.64 UR10, c[0x0][0x3e0] ;  /* 0x00007c00ff0a77ac */ /* 0x000e220008000a00 */
[----:B------:R-:W1:Y:S01]  /*a6e0*/  LDCU.64 UR4, c[0x0][0x380] ;  /* 0x00007000ff0477ac */ /* 0x000e620008000a00 */
[----:B------:R-:W2:Y:S04]  /*a6f0*/  LDCU.64 UR8, c[0x0][0x3e8] ;  /* 0x00007d00ff0877ac */ /* 0x000ea80008000a00 */
.L_x_2318:
[----:B---3--:R-:W-:-:S04]  /*a700*/  VIADD R5, R1, 0x10 ;  /* 0x0000001001057836 */ /* 0x008fc80000000000 */
[----:B-----5:R-:W-:-:S06]  /*a710*/  IMAD R12, R0, 0x4, R5 ;  /* 0x00000004000c7824 */ /* 0x020fcc00078e0205 */
[----:B0-----:R-:W5:Y:S01]  /*a720*/  LDL.128 R12, [R12] ;  /* 0x000000000c0c7983 */ /* 0x001f620000100c00 */
[C---:B------:R-:W-:Y:S01]  /*a730*/  LEA R35, R0.reuse, R3, 0x3 ;  /* 0x0000000300237211 */ /* 0x040fe200078e18ff */
[----:B------:R-:W-:Y:S01]  /*a740*/  VIADD R0, R0, 0x4 ;  /* 0x0000000400007836 */ /* 0x000fe20000000000 */
[----:B------:R-:W-:Y:S02]  /*a750*/  BSSY.RECONVERGENT B0, `(.L_x_2310) ;  /* 0x000002f000007945 */ /* 0x000fe40003800200 */
[C---:B--2---:R-:W-:Y:S01]  /*a760*/  ISETP.GE.U32.AND P3, PT, R35.reuse, UR8, PT ;  /* 0x0000000823007c0c */ /* 0x044fe2000bf66070 */
[C---:B-1----:R-:W-:Y:S01]  /*a770*/  VIADD R17, R35.reuse, 0x8 ;  /* 0x0000000823117836 */ /* 0x042fe20000000000 */
[----:B------:R-:W-:Y:S01]  /*a780*/  SHF.R.S32.HI R31, RZ, 0x1f, R35 ;  /* 0x0000001fff1f7819 */ /* 0x000fe20000011423 */
[C---:B------:R-:W-:Y:S01]  /*a790*/  VIADD R5, R35.reuse, 0x18 ;  /* 0x0000001823057836 */ /* 0x040fe20000000000 */
[----:B------:R-:W-:Y:S02]  /*a7a0*/  IADD3 R11, PT, PT, R35, 0x10, RZ ;  /* 0x00000010230b7810 */ /* 0x000fe40007ffe0ff */
[----:B------:R-:W-:-:S02]  /*a7b0*/  ISETP.GE.AND.EX P3, PT, R31, UR9, PT, P3 ;  /* 0x000000091f007c0c */ /* 0x000fc4000bf66330 */
[----:B------:R-:W-:Y:S02]  /*a7c0*/  ISETP.GE.U32.AND P1, PT, R17, UR8, PT ;  /* 0x0000000811007c0c */ /* 0x000fe4000bf26070 */
[----:B------:R-:W-:Y:S02]  /*a7d0*/  ISETP.GE.U32.AND P4, PT, R11, UR8, PT ;  /* 0x000000080b007c0c */ /* 0x000fe4000bf86070 */
[----:B------:R-:W-:Y:S02]  /*a7e0*/  ISETP.GE.U32.AND P2, PT, R5, UR8, PT ;  /* 0x0000000805007c0c */ /* 0x000fe4000bf46070 */
[----:B------:R-:W-:Y:S02]  /*a7f0*/  SHF.R.S32.HI R18, RZ, 0x1f, R17 ;  /* 0x0000001fff127819 */ /* 0x000fe40000011411 */
[----:B------:R-:W-:Y:S02]  /*a800*/  SHF.R.S32.HI R16, RZ, 0x1f, R11 ;  /* 0x0000001fff107819 */ /* 0x000fe4000001140b */
[----:B------:R-:W-:-:S02]  /*a810*/  SHF.R.S32.HI R10, RZ, 0x1f, R5 ;  /* 0x0000001fff0a7819 */ /* 0x000fc40000011405 */
[----:B------:R-:W-:Y:S02]  /*a820*/  ISETP.NE.AND P5, PT, R0, 0x40, PT ;  /* 0x000000400000780c */ /* 0x000fe40003fa5270 */
[----:B------:R-:W-:Y:S02]  /*a830*/  ISETP.GE.AND.EX P1, PT, R18, UR9, PT, P1 ;  /* 0x0000000912007c0c */ /* 0x000fe4000bf26310 */
[----:B------:R-:W-:Y:S02]  /*a840*/  ISETP.GE.AND.EX P4, PT, R16, UR9, PT, P4 ;  /* 0x0000000910007c0c */ /* 0x000fe4000bf86340 */
[----:B------:R-:W-:Y:S01]  /*a850*/  ISETP.GE.AND.EX P2, PT, R10, UR9, PT, P2 ;  /* 0x000000090a007c0c */ /* 0x000fe2000bf46320 */
[----:B------:R-:W-:-:S12]  /*a860*/  @P3 BRA `(.L_x_2311) ;  /* 0x0000000000743947 */ /* 0x000fd80003800000 */
[C---:B-----5:R-:W-:Y:S01]  /*a870*/  PRMT R19, R12.reuse, 0x7632, R19 ;  /* 0x000076320c137816 */ /* 0x060fe20000000013 */
[----:B------:R-:W-:Y:S02]  /*a880*/  IMAD.U32 R12, R12, 0x10000, RZ ;  /* 0x000100000c0c7824 */ /* 0x000fe400078e00ff */
[----:B0-----:R-:W-:Y:S01]  /*a890*/  IMAD R31, R31, UR10, RZ ;  /* 0x0000000a1f1f7c24 */ /* 0x001fe2000f8e02ff */
[----:B------:R-:W-:Y:S01]  /*a8a0*/  SHF.L.U32 R28, R19, 0x10, RZ ;  /* 0x00000010131c7819 */ /* 0x000fe200000006ff */
[----:B------:R-:W-:Y:S02]  /*a8b0*/  FADD.FTZ R19, -R21, R12 ;  /* 0x0000000c15137221 */ /* 0x000fe40000010100 */
[----:B------:R-:W-:Y:S02]  /*a8c0*/  IMAD R31, R35, UR11, R31 ;  /* 0x0000000b231f7c24 */ /* 0x000fe4000f8e021f */
[----:B------:R-:W-:Y:S01]  /*a8d0*/  FADD.FTZ R29, -R21, R28 ;  /* 0x0000001c151d7221 */ /* 0x000fe20000010100 */
[----:B------:R-:W-:Y:S01]  /*a8e0*/  FMUL.FTZ R19, R19, R22 ;  /* 0x0000001613137220 */ /* 0x000fe20000410000 */
[----:B------:R-:W-:-:S02]  /*a8f0*/  IMAD.MOV.U32 R28, RZ, RZ, R6 ;  /* 0x000000ffff1c7224 */ /* 0x000fc400078e0006 */
[----:B------:R-:W-:Y:S01]  /*a900*/  FMUL.FTZ R29, R29, R22 ;  /* 0x000000161d1d7220 */ /* 0x000fe20000410000 */
[----:B------:R-:W-:-:S03]  /*a910*/  FFMA.FTZ R34, R24, R19, R27 ;  /* 0x0000001318227223 */ /* 0x000fc6000001001b */
[----:B------:R-:W-:Y:S01]  /*a920*/  FFMA.FTZ R33, R25, R29, R26 ;  /* 0x0000001d19217223 */ /* 0x000fe2000001001a */
[----:B------:R-:W-:Y:S01]  /*a930*/  FMUL.FTZ R12, R34, -1.4426950216293334961 ;  /* 0xbfb8aa3b220c7820 */ /* 0x000fe20000410000 */
[----:B------:R-:W-:Y:S02]  /*a940*/  IMAD.MOV.U32 R29, RZ, RZ, R9 ;  /* 0x000000ffff1d7224 */ /* 0x000fe400078e0009 */
[----:B------:R-:W-:Y:S01]  /*a950*/  FMUL.FTZ R30, R33, -1.4426950216293334961 ;  /* 0xbfb8aa3b211e7820 */ /* 0x000fe20000410000 */
[----:B------:R-:W-:Y:S02]  /*a960*/  IMAD.WIDE.U32 R28, R35, UR10, R28 ;  /* 0x0000000a231c7c25 */ /* 0x000fe4000f8e001c */
[----:B------:R-:W0:Y:S03]  /*a970*/  MUFU.EX2 R12, R12 ;  /* 0x0000000c000c7308 */ /* 0x000e260000000800 */
[----:B------:R-:W-:-:S05]  /*a980*/  IADD3 R31, PT, PT, R29, R31, RZ ;  /* 0x0000001f1d1f7210 */ /* 0x000fca0007ffe0ff */
[----:B------:R-:W2:Y:S01]  /*a990*/  MUFU.EX2 R30, R30 ;  /* 0x0000001e001e7308 */ /* 0x000ea20000000800 */
[----:B0-----:R-:W-:-:S07]  /*a9a0*/  FADD.FTZ R19, R12, 1 ;  /* 0x3f8000000c137421 */ /* 0x001fce0000010000 */
[----:B------:R-:W0:Y:S01]  /*a9b0*/  MUFU.RCP R19, R19 ;  /* 0x0000001300137308 */ /* 0x000e220000001000 */
[----:B--2---:R-:W-:Y:S01]  /*a9c0*/  FADD.FTZ R32, R30, 1 ;  /* 0x3f8000001e207421 */ /* 0x004fe20000010000 */
[----:B-1----:R-:W-:-:S04]  /*a9d0*/  LEA R30, P3, R28, UR4, 0x1 ;  /* 0x000000041c1e7c11 */ /* 0x002fc8000f8608ff */
[----:B------:R-:W-:Y:S02]  /*a9e0*/  LEA.HI.X R31, R28, UR5, R31, 0x1, P3 ;  /* 0x000000051c1f7c11 */ /* 0x000fe400098f0c1f */
[----:B------:R-:W1:Y:S01]  /*a9f0*/  MUFU.RCP R32, R32 ;  /* 0x0000002000207308 */ /* 0x000e620000001000 */
[----:B0-----:R-:W-:Y:S01]  /*aa00*/  FMUL.FTZ R12, R34, R19 ;  /* 0x00000013220c7220 */ /* 0x001fe20000410000 */
[----:B-1----:R-:W-:-:S05]  /*aa10*/  FMUL.FTZ R29, R33, R32 ;  /* 0x00000020211d7220 */ /* 0x002fca0000410000 */
[----:B------:R-:W-:-:S05]  /*aa20*/  F2FP.BF16.F32.PACK_AB R29, R29, R12 ;  /* 0x0000000c1d1d723e */ /* 0x000fca00000010ff */
[----:B------:R2:W-:Y:S02]  /*aa30*/  STG.E desc[UR6][R30.64], R29 ;  /* 0x0000001d1e007986 */ /* 0x0005e4000c101906 */
.L_x_2311:
[----:B01----:R-:W-:Y:S05]  /*aa40*/  BSYNC.RECONVERGENT B0 ;  /* 0x0000000000007941 */ /* 0x003fea0003800200 */
.L_x_2310:
[----:B------:R-:W-:Y:S04]  /*aa50*/  BSSY.RECONVERGENT B0, `(.L_x_2312) ;  /* 0x000001f000007945 */ /* 0x000fe80003800200 */
[----:B------:R-:W-:Y:S05]  /*aa60*/  @P1 BRA `(.L_x_2313) ;  /* 0x0000000000741947 */ /* 0x000fea0003800000 */
[C---:B-----5:R-:W-:Y:S01]  /*aa70*/  PRMT R12, R13.reuse, 0x7632, R12 ;  /* 0x000076320d0c7816 */ /* 0x060fe2000000000c */
[----:B------:R-:W-:Y:S02]  /*aa80*/  IMAD.U32 R28, R13, 0x10000, RZ ;  /* 0x000100000d1c7824 */ /* 0x000fe400078e00ff */
[----:B------:R-:W-:Y:S02]  /*aa90*/  IMAD R18, R18, UR10, RZ ;  /* 0x0000000a12127c24 */ /* 0x000fe4000f8e02ff */
[----:B------:R-:W-:Y:S02]  /*aaa0*/  IMAD.U32 R12, R12, 0x10000, RZ ;  /* 0x000100000c0c7824 */ /* 0x000fe400078e00ff */
[----:B------:R-:W-:Y:S01]  /*aab0*/  FADD.FTZ R13, -R21, R28 ;  /* 0x0000001c150d7221 */ /* 0x000fe20000010100 */
[----:B--2---:R-:W-:Y:S02]  /*aac0*/  IMAD R31, R17, UR11, R18 ;  /* 0x0000000b111f7c24 */ /* 0x004fe4000f8e0212 */
[----:B------:R-:W-:Y:S01]  /*aad0*/  FADD.FTZ R19, -R21, R12 ;  /* 0x0000000c15137221 */ /* 0x000fe20000010100 */
[----:B------:R-:W-:Y:S01]  /*aae0*/  FMUL.FTZ R13, R13, R22 ;  /* 0x000000160d0d7220 */ /* 0x000fe20000410000 */
[----:B------:R-:W-:-:S02]  /*aaf0*/  MOV R12, R6 ;  /* 0x00000006000c7202 */ /* 0x000fc40000000f00 */
[----:B------:R-:W-:Y:S01]  /*ab00*/  FMUL.FTZ R19, R19, R22 ;  /* 0x0000001613137220 */ /* 0x000fe20000410000 */
[----:B------:R-:W-:Y:S01]  /*ab10*/  FFMA.FTZ R32, R24, R13, R27 ;  /* 0x0000000d18207223 */ /* 0x000fe2000001001b */
[----:B------:R-:W-:Y:S02]  /*ab20*/  IMAD.MOV.U32 R13, RZ, RZ, R9 ;  /* 0x000000ffff0d7224 */ /* 0x000fe400078e0009 */
[----:B------:R-:W-:Y:S01]  /*ab30*/  FFMA.FTZ R33, R25, R19, R26 ;  /* 0x0000001319217223 */ /* 0x000fe2000001001a */
[----:B------:R-:W-:Y:S01]  /*ab40*/  FMUL.FTZ R28, R32, -1.4426950216293334961 ;  /* 0xbfb8aa3b201c7820 */ /* 0x000fe20000410000 */
[----:B------:R-:W-:-:S04]  /*ab50*/  IMAD.WIDE.U32 R12, R17, UR10, R12 ;  /* 0x0000000a110c7c25 */ /* 0x000fc8000f8e000c */
[----:B------:R-:W-:Y:S01]  /*ab60*/  FMUL.FTZ R19, R33, -1.4426950216293334961 ;  /* 0xbfb8aa3b21137820 */ /* 0x000fe20000410000 */
[----:B------:R-:W-:Y:S01]  /*ab70*/  IMAD.IADD R17, R13, 0x1, R31 ;  /* 0x000000010d117824 */ /* 0x000fe200078e021f */
[----:B------:R-:W0:Y:S01]  /*ab80*/  MUFU.EX2 R28, R28 ;  /* 0x0000001c001c7308 */ /* 0x000e220000000800 */
[----:B------:R-:W-:-:S07]  /*ab90*/  LEA R18, P1, R12, UR4, 0x1 ;  /* 0x000000040c127c11 */ /* 0x000fce000f8208ff */
[----:B------:R-:W1:Y:S01]  /*aba0*/  MUFU.EX2 R19, R19 ;  /* 0x0000001300137308 */ /* 0x000e620000000800 */
[----:B0-----:R-:W-:-:S07]  /*abb0*/  FADD.FTZ R29, R28, 1 ;  /* 0x3f8000001c1d7421 */ /* 0x001fce0000010000 */
        /* <DEDUP_REMOVED lines=8> */
.L_x_2313:
[----:B------:R-:W-:Y:S05]  /*ac40*/  BSYNC.RECONVERGENT B0 ;  /* 0x0000000000007941 */ /* 0x000fea0003800200 */
.L_x_2312:
[----:B------:R-:W-:Y:S04]  /*ac50*/  BSSY.RECONVERGENT B0, `(.L_x_2314) ;  /* 0x000001f000007945 */ /* 0x000fe80003800200 */
[----:B------:R-:W-:Y:S05]  /*ac60*/  @P4 BRA `(.L_x_2315) ;  /* 0x0000000000744947 */ /* 0x000fea0003800000 */
[----:B-----5:R-:W-:Y:S01]  /*ac70*/  PRMT R12, R14, 0x7632, R12 ;  /* 0x000076320e0c7816 */ /* 0x020fe2000000000c */
[----:B------:R-:W-:Y:S01]  /*ac80*/  IMAD R16, R16, UR10, RZ ;  /* 0x0000000a10107c24 */ /* 0x000fe2000f8e02ff */
[----:B------:R-:W-:-:S03]  /*ac90*/  SHF.L.U32 R14, R14, 0x10, RZ ;  /* 0x000000100e0e7819 */ /* 0x000fc600000006ff */
[----:B------:R-:W-:Y:S02]  /*aca0*/  IMAD.U32 R12, R12, 0x10000, RZ ;  /* 0x000100000c0c7824 */ /* 0x000fe400078e00ff */
[----:B0-----:R-:W-:Y:S01]  /*acb0*/  FADD.FTZ R13, -R21, R14 ;  /* 0x0000000e150d7221 */ /* 0x001fe20000010100 */
[----:B--2---:R-:W-:Y:S02]  /*acc0*/  IMAD R29, R11, UR11, R16 ;  /* 0x0000000b0b1d7c24 */ /* 0x004fe4000f8e0210 */
[----:B------:R-:W-:Y:S01]  /*acd0*/  FADD.FTZ R17, -R21, R12 ;  /* 0x0000000c15117221 */ /* 0x000fe20000010100 */
[----:B------:R-:W-:Y:S02]  /*ace0*/  IMAD.MOV.U32 R12, RZ, RZ, R6 ;  /* 0x000000ffff0c7224 */ /* 0x000fe400078e0006 */
[-C--:B------:R-:W-:Y:S01]  /*acf0*/  FMUL.FTZ R13, R13, R22.reuse ;  /* 0x000000160d0d7220 */ /* 0x080fe20000410000 */
[----:B------:R-:W-:-:S03]  /*ad00*/  FMUL.FTZ R17, R17, R22 ;  /* 0x0000001611117220 */ /* 0x000fc60000410000 */
[----:B------:R-:W-:Y:S01]  /*ad10*/  FFMA.FTZ R31, R24, R13, R27 ;  /* 0x0000000d181f7223 */ /* 0x000fe2000001001b */
[----:B------:R-:W-:Y:S01]  /*ad20*/  MOV R13, R9 ;  /* 0x00000009000d7202 */ /* 0x000fe20000000f00 */
[----:B------:R-:W-:Y:S02]  /*ad30*/  FFMA.FTZ R28, R25, R17, R26 ;  /* 0x00000011191c7223 */ /* 0x000fe4000001001a */
[----:B------:R-:W-:Y:S02]  /*ad40*/  FMUL.FTZ R14, R31, -1.4426950216293334961 ;  /* 0xbfb8aa3b1f0e7820 */ /* 0x000fe40000410000 */
[----:B------:R-:W-:Y:S01]  /*ad50*/  FMUL.FTZ R17, R28, -1.4426950216293334961 ;  /* 0xbfb8aa3b1c117820 */ /* 0x000fe20000410000 */
[----:B------:R-:W-:-:S03]  /*ad60*/  IMAD.WIDE.U32 R12, R11, UR10, R12 ;  /* 0x0000000a0b0c7c25 */ /* 0x000fc6000f8e000c */
[----:B------:R-:W0:Y:S01]  /*ad70*/  MUFU.EX2 R14, R14 ;  /* 0x0000000e000e7308 */ /* 0x000e220000000800 */
[----:B------:R-:W-:Y:S01]  /*ad80*/  IMAD.IADD R13, R13, 0x1, R29 ;  /* 0x000000010d0d7824 */ /* 0x000fe200078e021d */
[----:B------:R-:W-:-:S06]  /*ad90*/  LEA R16, P1, R12, UR4, 0x1 ;  /* 0x000000040c107c11 */ /* 0x000fcc000f8208ff */
        /* <DEDUP_REMOVED lines=10> */
.L_x_2315:
[----:B------:R-:W-:Y:S05]  /*ae40*/  BSYNC.RECONVERGENT B0 ;  /* 0x0000000000007941 */ /* 0x000fea0003800200 */
.L_x_2314:
[----:B------:R-:W-:Y:S04]  /*ae50*/  BSSY.RECONVERGENT B0, `(.L_x_2316) ;  /* 0x000001f000007945 */ /* 0x000fe80003800200 */
[----:B------:R-:W-:Y:S05]  /*ae60*/  @P2 BRA `(.L_x_2317) ;  /* 0x0000000000742947 */ /* 0x000fea0003800000 */
[C---:B-1---5:R-:W-:Y:S01]  /*ae70*/  PRMT R11, R15.reuse, 0x7632, R11 ;  /* 0x000076320f0b7816 */ /* 0x062fe2000000000b */
[----:B------:R-:W-:Y:S02]  /*ae80*/  IMAD.U32 R12, R15, 0x10000, RZ ;  /* 0x000100000f0c7824 */ /* 0x000fe400078e00ff */
[----:B------:R-:W-:Y:S01]  /*ae90*/  IMAD R16, R10, UR10, RZ ;  /* 0x0000000a0a107c24 */ /* 0x000fe2000f8e02ff */
[----:B------:R-:W-:Y:S01]  /*aea0*/  SHF.L.U32 R14, R11, 0x10, RZ ;  /* 0x000000100b0e7819 */ /* 0x000fe200000006ff */
[----:B------:R-:W-:Y:S01]  /*aeb0*/  FADD.FTZ R11, -R21, R12 ;  /* 0x0000000c150b7221 */ /* 0x000fe20000010100 */
[----:B------:R-:W-:Y:S02]  /*aec0*/  IMAD.MOV.U32 R10, RZ, RZ, R6 ;  /* 0x000000ffff0a7224 */ /* 0x000fe400078e0006 */
[----:B------:R-:W-:Y:S02]  /*aed0*/  IMAD R17, R5, UR11, R16 ;  /* 0x0000000b05117c24 */ /* 0x000fe4000f8e0210 */
[----:B0-----:R-:W-:Y:S01]  /*aee0*/  FADD.FTZ R13, -R21, R14 ;  /* 0x0000000e150d7221 */ /* 0x001fe20000010100 */
[----:B------:R-:W-:-:S03]  /*aef0*/  FMUL.FTZ R11, R11, R22 ;  /* 0x000000160b0b7220 */ /* 0x000fc60000410000 */
[----:B------:R-:W-:Y:S01]  /*af00*/  FMUL.FTZ R13, R13, R22 ;  /* 0x000000160d0d7220 */ /* 0x000fe20000410000 */
[----:B------:R-:W-:Y:S01]  /*af10*/  FFMA.FTZ R19, R24, R11, R27 ;  /* 0x0000000b18137223 */ /* 0x000fe2000001001b */
[----:B------:R-:W-:Y:S02]  /*af20*/  IMAD.MOV.U32 R11, RZ, RZ, R9 ;  /* 0x000000ffff0b7224 */ /* 0x000fe400078e0009 */
[----:B------:R-:W-:Y:S01]  /*af30*/  FFMA.FTZ R18, R25, R13, R26 ;  /* 0x0000000d19127223 */ /* 0x000fe2000001001a */
[----:B------:R-:W-:Y:S01]  /*af40*/  FMUL.FTZ R12, R19, -1.4426950216293334961 ;  /* 0xbfb8aa3b130c7820 */ /* 0x000fe20000410000 */
[----:B------:R-:W-:-:S04]  /*af50*/  IMAD.WIDE.U32 R10, R5, UR10, R10 ;  /* 0x0000000a050a7c25 */ /* 0x000fc8000f8e000a */
[----:B------:R-:W-:Y:S01]  /*af60*/  FMUL.FTZ R13, R18, -1.4426950216293334961 ;  /* 0xbfb8aa3b120d7820 */ /* 0x000fe20000410000 */
[----:B------:R-:W0:Y:S01]  /*af70*/  MUFU.EX2 R12, R12 ;  /* 0x0000000c000c7308 */ /* 0x000e220000000800 */
[----:B------:R-:W-:-:S07]  /*af80*/  IADD3 R11, PT, PT, R11, R17, RZ ;  /* 0x000000110b0b7210 */ /* 0x000fce0007ffe0ff */
[----:B------:R-:W1:Y:S01]  /*af90*/  MUFU.EX2 R13, R13 ;  /* 0x0000000d000d7308 */ /* 0x000e620000000800 */
[----:B0-----:R-:W-:Y:S01]  /*afa0*/  FADD.FTZ R14, R12, 1 ;  /* 0x3f8000000c0e7421 */ /* 0x001fe20000010000 */
[----:B------:R-:W-:-:S06]  /*afb0*/  LEA R12, P1, R10, UR4, 0x1 ;  /* 0x000000040a0c7c11 */ /* 0x000fcc000f8208ff */
        /* <DEDUP_REMOVED lines=8> */
.L_x_2317:
[----:B------:R-:W-:Y:S05]  /*b040*/  BSYNC.RECONVERGENT B0 ;  /* 0x0000000000007941 */ /* 0x000fea0003800200 */
.L_x_2316:
[----:B------:R-:W-:Y:S05]  /*b050*/  @P5 BRA `(.L_x_2318) ;  /* 0xfffffff400a85947 */ /* 0x000fea000383ffff */
[----:B------:R-:W-:Y:S05]  /*b060*/  BRA `(.L_x_2319) ;  /* 0x0000000c007c7947 */ /* 0x000fea0003800000 */
.L_x_2309:
[----:B------:R-:W2:Y:S01]  /*b070*/  LDL.128 R16, [R1+0x10] ;  /* 0x0000100001107983 */ /* 0x000ea20000100c00 */
[----:B------:R-:W0:Y:S01]  /*b080*/  LDCU.64 UR4, c[0x0][0x3e8] ;  /* 0x00007d00ff0477ac */ /* 0x000e220008000a00 */
[----:B------:R-:W-:Y:S01]  /*b090*/  SHF.R.S32.HI R5, RZ, 0x1f, R3 ;  /* 0x0000001fff057819 */ /* 0x000fe20000011403 */
[----:B------:R-:W-:Y:S01]  /*b0a0*/  BSSY.RECONVERGENT B0, `(.L_x_2320) ;  /* 0x000003d000007945 */ /* 0x000fe20003800200 */
[C---:B------:R-:W-:Y:S01]  /*b0b0*/  IADD3 R33, PT, PT, R3.reuse, 0x8, RZ ;  /* 0x0000000803217810 */ /* 0x040fe20007ffe0ff */
[----:B------:R-:W1:Y:S03]  /*b0c0*/  LDCU.64 UR14, c[0x0][0x3e0] ;  /* 0x00007c00ff0e77ac */ /* 0x000e660008000a00 */
[----:B------:R-:W-:Y:S01]  /*b0d0*/  SHF.R.S32.HI R30, RZ, 0x1f, R33 ;  /* 0x0000001fff1e7819 */ /* 0x000fe20000011421 */
[----:B------:R-:W3:Y:S01]  /*b0e0*/  LDCU.64 UR16, c[0x0][0x380] ;  /* 0x00007000ff1077ac */ /* 0x000ee20008000a00 */
[----:B------:R-:W4:Y:S01]  /*b0f0*/  LDCU.64 UR12, c[0x0][0x3e8] ;  /* 0x00007d00ff0c77ac */ /* 0x000f220008000a00 */
[----:B0-----:R-:W-:-:S02]  /*b100*/  ISETP.GE.U32.AND P0, PT, R3, UR4, PT ;  /* 0x0000000403007c0c */ /* 0x001fc4000bf06070 */
[----:B------:R-:W-:Y:S02]  /*b110*/  ISETP.GE.U32.AND P2, PT, R33, UR4, PT ;  /* 0x0000000421007c0c */ /* 0x000fe4000bf46070 */
[----:B------:R-:W-:Y:S02]  /*b120*/  ISETP.GE.AND.EX P0, PT, R5, UR5, PT, P0 ;  /* 0x0000000505007c0c */ /* 0x000fe4000bf06300 */
[----:B------:R-:W-:-:S11]  /*b130*/  ISETP.GE.AND.EX P2, PT, R30, UR5, PT, P2 ;  /* 0x000000051e007c0c */ /* 0x000fd6000bf46320 */
[----:B------:R-:W0:Y:S01]  /*b140*/  @!P0 LDC.64 R14, c[0x0][0x3e0] ;  /* 0x0000f800ff0e8b82 */ /* 0x000e220000000a00 */
[----:B------:R-:W-:Y:S02]  /*b150*/  @!P0 IMAD.MOV.U32 R12, RZ, RZ, R6 ;  /* 0x000000ffff0c8224 */ /* 0x000fe400078e0006 */
[----:B------:R-:W-:-:S05]  /*b160*/  @!P0 IMAD.MOV.U32 R13, RZ, RZ, R9 ;  /* 0x000000ffff0d8224 */ /* 0x000fca00078e0009 */
[----:B------:R-:W5:Y:S01]  /*b170*/  @!P0 LDC.64 R10, c[0x0][0x380] ;  /* 0x0000e000ff0a8b82 */ /* 0x000f620000000a00 */
[-C--:B0-----:R-:W-:Y:S02]  /*b180*/  @!P0 IMAD R0, R5, R14.reuse, RZ ;  /* 0x0000000e05008224 */ /* 0x081fe400078e02ff */
[----:B------:R-:W-:-:S04]  /*b190*/  @!P0 IMAD.WIDE.U32 R12, R3, R14, R12 ;  /* 0x0000000e030c8225 */ /* 0x000fc800078e000c */
[C---:B------:R-:W-:Y:S01]  /*b1a0*/  @!P0 IMAD R31, R3.reuse, R15, R0 ;  /* 0x0000000f031f8224 */ /* 0x040fe200078e0200 */
[----:B-----5:R-:W-:Y:S01]  /*b1b0*/  @!P0 LEA R10, P4, R12, R10, 0x1 ;  /* 0x0000000a0c0a8211 */ /* 0x020fe200078808ff */
[----:B------:R-:W-:Y:S02]  /*b1c0*/  VIADD R14, R3, 0x10 ;  /* 0x00000010030e7836 */ /* 0x000fe40000000000 */
[----:B------:R-:W-:Y:S02]  /*b1d0*/  @!P0 IMAD.IADD R31, R13, 0x1, R31 ;  /* 0x000000010d1f8824 */ /* 0x000fe400078e021f */
[----:B------:R-:W-:Y:S01]  /*b1e0*/  VIADD R0, R3, 0x18 ;  /* 0x0000001803007836 */ /* 0x000fe20000000000 */
[----:B------:R-:W-:Y:S02]  /*b1f0*/  ISETP.GE.U32.AND P3, PT, R14, UR4, PT ;  /* 0x000000040e007c0c */ /* 0x000fe4000bf66070 */
[----:B------:R-:W-:Y:S02]  /*b200*/  @!P0 LEA.HI.X R11, R12, R11, R31, 0x1, P4 ;  /* 0x0000000b0c0b8211 */ /* 0x000fe400020f0c1f */
[----:B------:R-:W-:-:S02]  /*b210*/  ISETP.GE.U32.AND P1, PT, R0, UR4, PT ;  /* 0x0000000400007c0c */ /* 0x000fc4000bf26070 */
[----:B------:R-:W-:-:S04]  /*b220*/  SHF.R.S32.HI R32, RZ, 0x1f, R14 ;  /* 0x0000001fff207819 */ /* 0x000fc8000001140e */
[----:B------:R-:W-:Y:S02]  /*b230*/  ISETP.GE.AND.EX P3, PT, R32, UR5, PT, P3 ;  /* 0x0000000520007c0c */ /* 0x000fe4000bf66330 */
[C---:B--2---:R-:W-:Y:S02]  /*b240*/  PRMT R5, R16.reuse, 0x7632, R5 ;  /* 0x0000763210057816 */ /* 0x044fe40000000005 */
[----:B------:R-:W-:-:S03]  /*b250*/  SHF.L.U32 R16, R16, 0x10, RZ ;  /* 0x0000001010107819 */ /* 0x000fc600000006ff */
[----:B------:R-:W-:Y:S02]  /*b260*/  IMAD.U32 R28, R5, 0x10000, RZ ;  /* 0x00010000051c7824 */ /* 0x000fe400078e00ff */
[C---:B------:R-:W-:Y:S02]  /*b270*/  FADD.FTZ R5, -R21.reuse, R16 ;  /* 0x0000001015057221 */ /* 0x040fe40000010100 */
[----:B------:R-:W-:Y:S02]  /*b280*/  FADD.FTZ R29, -R21, R28 ;  /* 0x0000001c151d7221 */ /* 0x000fe40000010100 */
[-C--:B------:R-:W-:Y:S01]  /*b290*/  FMUL.FTZ R15, R5, R22.reuse ;  /* 0x00000016050f7220 */ /* 0x080fe20000410000 */
[----:B------:R-:W-:Y:S01]  /*b2a0*/  SHF.R.S32.HI R5, RZ, 0x1f, R0 ;  /* 0x0000001fff057819 */ /* 0x000fe20000011400 */
[----:B------:R-:W-:Y:S02]  /*b2b0*/  FMUL.FTZ R29, R29, R22 ;  /* 0x000000161d1d7220 */ /* 0x000fe40000410000 */
[----:B------:R-:W-:Y:S01]  /*b2c0*/  FFMA.FTZ R15, R24, R15, R27 ;  /* 0x0000000f180f7223 */ /* 0x000fe2000001001b */
[----:B------:R-:W-:Y:S01]  /*b2d0*/  ISETP.GE.AND.EX P1, PT, R5, UR5, PT, P1 ;  /* 0x0000000505007c0c */ /* 0x000fe2000bf26310 */
[----:B------:R-:W-:-:S05]  /*b2e0*/  FFMA.FTZ R16, R25, R29, R26 ;  /* 0x0000001d19107223 */ /* 0x000fca000001001a */
[----:B------:R-:W-:-:S05]  /*b2f0*/  @!P0 F2FP.BF16.F32.PACK_AB R13, R16, R15 ;  /* 0x0000000f100d823e */ /* 0x000fca00000010ff */
[----:B------:R0:W-:Y:S01]  /*b300*/  @!P0 STG.E desc[UR6][R10.64], R13 ;  /* 0x0000000d0a008986 */ /* 0x0001e2000c101906 */
[----:B-1-34-:R-:W-:Y:S05]  /*b310*/  @P2 BRA `(.L_x_2321) ;  /* 0x0000000000542947 */ /* 0x01afea0003800000 */
[----:B------:R-:W1:Y:S01]  /*b320*/  LDCU.64 UR8, c[0x0][0x3e0] ;  /* 0x00007c00ff0877ac */ /* 0x000e620008000a00 */
[C---:B0-----:R-:W-:Y:S02]  /*b330*/  PRMT R10, R17.reuse, 0x7632, R10 ;  /* 0x00007632110a7816 */ /* 0x041fe4000000000a */
[----:B------:R-:W-:Y:S01]  /*b340*/  MOV R11, R9 ;  /* 0x00000009000b7202 */ /* 0x000fe20000000f00 */
[----:B------:R-:W0:Y:S01]  /*b350*/  LDCU.64 UR10, c[0x0][0x380] ;  /* 0x00007000ff0a77ac */ /* 0x000e220008000a00 */
[----:B------:R-:W-:Y:S01]  /*b360*/  SHF.L.U32 R16, R17, 0x10, RZ ;  /* 0x0000001011107819 */ /* 0x000fe200000006ff */
[----:B------:R-:W-:Y:S02]  /*b370*/  IMAD.U32 R28, R10, 0x10000, RZ ;  /* 0x000100000a1c7824 */ /* 0x000fe400078e00ff */
[----:B------:R-:W-:Y:S02]  /*b380*/  IMAD.MOV.U32 R10, RZ, RZ, R6 ;  /* 0x000000ffff0a7224 */ /* 0x000fe400078e0006 */
[----:B------:R-:W-:-:S04]  /*b390*/  FADD.FTZ R15, -R21, R28 ;  /* 0x0000001c150f7221 */ /* 0x000fc80000010100 */
[----:B------:R-:W-:Y:S01]  /*b3a0*/  FMUL.FTZ R15, R15, R22 ;  /* 0x000000160f0f7220 */ /* 0x000fe20000410000 */
[----:B-1----:R-:W-:Y:S02]  /*b3b0*/  IMAD R30, R30, UR8, RZ ;  /* 0x000000081e1e7c24 */ /* 0x002fe4000f8e02ff */
[----:B------:R-:W-:-:S04]  /*b3c0*/  IMAD.WIDE.U32 R12, R33, UR8, R10 ;  /* 0x00000008210c7c25 */ /* 0x000fc8000f8e000a */
[----:B------:R-:W-:Y:S01]  /*b3d0*/  FADD.FTZ R11, -R21, R16 ;  /* 0x00000010150b7221 */ /* 0x000fe20000010100 */
[----:B------:R-:W-:Y:S01]  /*b3e0*/  FFMA.FTZ R16, R25, R15, R26 ;  /* 0x0000000f19107223 */ /* 0x000fe2000001001a */
[----:B------:R-:W-:Y:S02]  /*b3f0*/  IMAD R33, R33, UR9, R30 ;  /* 0x0000000921217c24 */ /* 0x000fe4000f8e021e */
[----:B------:R-:W-:Y:S01]  /*b400*/  FMUL.FTZ R11, R11, R22 ;  /* 0x000000160b0b7220 */ /* 0x000fe20000410000 */
[----:B0-----:R-:W-:Y:S01]  /*b410*/  LEA R10, P2, R12, UR10, 0x1 ;  /* 0x0000000a0c0a7c11 */ /* 0x001fe2000f8408ff */
[----:B------:R-:W-:Y:S02]  /*b420*/  IMAD.IADD R33, R13, 0x1, R33 ;  /* 0x000000010d217824 */ /* 0x000fe400078e0221 */
[----:B------:R-:W-:-:S03]  /*b430*/  FFMA.FTZ R13, R24, R11, R27 ;  /* 0x0000000b180d7223 */ /* 0x000fc6000001001b */
[----:B------:R-:W-:Y:S02]  /*b440*/  LEA.HI.X R11, R12, UR11, R33, 0x1, P2 ;  /* 0x0000000b0c0b7c11 */ /* 0x000fe400090f0c21 */
[----:B------:R-:W-:-:S05]  /*b450*/  F2FP.BF16.F32.PACK_AB R13, R16, R13 ;  /* 0x0000000d100d723e */ /* 0x000fca00000010ff */
[----:B------:R1:W-:Y:S02]  /*b460*/  STG.E desc[UR6][R10.64], R13 ;  /* 0x0000000d0a007986 */ /* 0x0003e4000c101906 */
.L_x_2321:
[----:B------:R-:W-:Y:S05]  /*b470*/  BSYNC.RECONVERGENT B0 ;  /* 0x0000000000007941 */ /* 0x000fea0003800200 */
.L_x_2320:
[----:B------:R-:W-:Y:S04]  /*b480*/  BSSY.RECONVERGENT B0, `(.L_x_2322) ;  /* 0x0000017000007945 */ /* 0x000fe80003800200 */
[----:B------:R-:W-:Y:S05]  /*b490*/  @P3 BRA `(.L_x_2323) ;  /* 0x0000000000543947 */ /* 0x000fea0003800000 */
[----:B------:R-:W2:Y:S01]  /*b4a0*/  LDCU.64 UR8, c[0x0][0x3e0] ;  /* 0x00007c00ff0877ac */ /* 0x000ea20008000a00 */
[----:B01----:R-:W-:Y:S01]  /*b4b0*/  PRMT R10, R18, 0x7632, R10 ;  /* 0x00007632120a7816 */ /* 0x003fe2000000000a */
[----:B------:R-:W-:Y:S01]  /*b4c0*/  IMAD.MOV.U32 R11, RZ, RZ, R9 ;  /* 0x000000ffff0b7224 */ /* 0x000fe200078e0009 */
[----:B------:R-:W0:Y:S02]  /*b4d0*/  LDCU.64 UR10, c[0x0][0x380] ;  /* 0x00007000ff0a77ac */ /* 0x000e240008000a00 */
[----:B------:R-:W-:Y:S01]  /*b4e0*/  SHF.L.U32 R16, R10, 0x10, RZ ;  /* 0x000000100a107819 */ /* 0x000fe200000006ff */
[----:B------:R-:W-:Y:S02]  /*b4f0*/  IMAD.MOV.U32 R10, RZ, RZ, R6 ;  /* 0x000000ffff0a7224 */ /* 0x000fe400078e0006 */
[----:B------:R-:W-:Y:S02]  /*b500*/  IMAD.U32 R18, R18, 0x10000, RZ ;  /* 0x0001000012127824 */ /* 0x000fe400078e00ff */
[----:B------:R-:W-:-:S04]  /*b510*/  FADD.FTZ R15, -R21, R16 ;  /* 0x00000010150f7221 */ /* 0x000fc80000010100 */
[----:B------:R-:W-:Y:S01]  /*b520*/  FMUL.FTZ R15, R15, R22 ;  /* 0x000000160f0f7220 */ /* 0x000fe20000410000 */
[----:B--2---:R-:W-:Y:S02]  /*b530*/  IMAD R17, R32, UR8, RZ ;  /* 0x0000000820117c24 */ /* 0x004fe4000f8e02ff */
[----:B------:R-:W-:-:S04]  /*b540*/  IMAD.WIDE.U32 R12, R14, UR8, R10 ;  /* 0x000000080e0c7c25 */ /* 0x000fc8000f8e000a */
[----:B------:R-:W-:Y:S01]  /*b550*/  FADD.FTZ R11, -R21, R18 ;  /* 0x00000012150b7221 */ /* 0x000fe20000010100 */
[----:B------:R-:W-:-:S03]  /*b560*/  IMAD R17, R14, UR9, R17 ;  /* 0x000000090e117c24 */ /* 0x000fc6000f8e0211 */
[----:B------:R-:W-:Y:S01]  /*b570*/  FMUL.FTZ R11, R11, R22 ;  /* 0x000000160b0b7220 */ /* 0x000fe20000410000 */
[----:B------:R-:W-:Y:S01]  /*b580*/  FFMA.FTZ R14, R25, R15, R26 ;  /* 0x0000000f190e7223 */ /* 0x000fe2000001001a */
[----:B0-----:R-:W-:Y:S02]  /*b590*/  LEA R10, P2, R12, UR10, 0x1 ;  /* 0x0000000a0c0a7c11 */ /* 0x001fe4000f8408ff */
[----:B------:R-:W-:Y:S01]  /*b5a0*/  IADD3 R17, PT, PT, R13, R17, RZ ;  /* 0x000000110d117210 */ /* 0x000fe20007ffe0ff */
[----:B------:R-:W-:-:S03]  /*b5b0*/  FFMA.FTZ R13, R24, R11, R27 ;  /* 0x0000000b180d7223 */ /* 0x000fc6000001001b */
[----:B------:R-:W-:Y:S02]  /*b5c0*/  LEA.HI.X R11, R12, UR11, R17, 0x1, P2 ;  /* 0x0000000b0c0b7c11 */ /* 0x000fe400090f0c11 */
[----:B------:R-:W-:-:S05]  /*b5d0*/  F2FP.BF16.F32.PACK_AB R13, R14, R13 ;  /* 0x0000000d0e0d723e */ /* 0x000fca00000010ff */
[----:B------:R2:W-:Y:S02]  /*b5e0*/  STG.E desc[UR6][R10.64], R13 ;  /* 0x0000000d0a007986 */ /* 0x0005e4000c101906 */
.L_x_2323:
[----:B------:R-:W-:Y:S05]  /*b5f0*/  BSYNC.RECONVERGENT B0 ;  /* 0x0000000000007941 */ /* 0x000fea0003800200 */
.L_x_2322:
[----:B------:R-:W-:Y:S04]  /*b600*/  BSSY.RECONVERGENT B0, `(.L_x_2324) ;  /* 0x0000017000007945 */ /* 0x000fe80003800200 */
[----:B------:R-:W-:Y:S05]  /*b610*/  @P1 BRA `(.L_x_2325) ;  /* 0x0000000000541947 */ /* 0x000fea0003800000 */
[----:B------:R-:W3:Y:S01]  /*b620*/  LDCU.64 UR4, c[0x0][0x3e0] ;  /* 0x00007c00ff0477ac */ /* 0x000ee20008000a00 */
[C---:B012---:R-:W-:Y:S01]  /*b630*/  PRMT R10, R19.reuse, 0x7632, R10 ;  /* 0x00007632130a7816 */ /* 0x047fe2000000000a */
[----:B------:R-:W-:Y:S01]  /*b640*/  IMAD.MOV.U32 R11, RZ, RZ, R9 ;  /* 0x000000ffff0b7224 */ /* 0x000fe200078e0009 */
[----:B------:R-:W0:Y:S01]  /*b650*/  LDCU.64 UR8, c[0x0][0x380] ;  /* 0x00007000ff0877ac */ /* 0x000e220008000a00 */
[----:B------:R-:W-:Y:S02]  /*b660*/  IMAD.U32 R14, R19, 0x10000, RZ ;  /* 0x00010000130e7824 */ /* 0x000fe400078e00ff */
[----:B------:R-:W-:Y:S01]  /*b670*/  IMAD.U32 R16, R10, 0x10000, RZ ;  /* 0x000100000a107824 */ /* 0x000fe200078e00ff */
[----:B------:R-:W-:Y:S01]  /*b680*/  MOV R10, R6 ;  /* 0x00000006000a7202 */ /* 0x000fe20000000f00 */
[----:B---3--:R-:W-:Y:S02]  /*b690*/  IMAD R15, R5, UR4, RZ ;  /* 0x00000004050f7c24 */ /* 0x008fe4000f8e02ff */
[----:B------:R-:W-:-:S02]  /*b6a0*/  FADD.FTZ R5, -R21, R14 ;  /* 0x0000000e15057221 */ /* 0x000fc40000010100 */
[----:B------:R-:W-:-:S04]  /*b6b0*/  IMAD.WIDE.U32 R12, R0, UR4, R10 ;  /* 0x00000004000c7c25 */ /* 0x000fc8000f8e000a */
[----:B------:R-:W-:Y:S01]  /*b6c0*/  FADD.FTZ R11, -R21, R16 ;  /* 0x00000010150b7221 */ /* 0x000fe20000010100 */
[-C--:B------:R-:W-:Y:S01]  /*b6d0*/  FMUL.FTZ R5, R5, R22.reuse ;  /* 0x0000001605057220 */ /* 0x080fe20000410000 */
[----:B------:R-:W-:Y:S02]  /*b6e0*/  IMAD R15, R0, UR5, R15 ;  /* 0x00000005000f7c24 */ /* 0x000fe4000f8e020f */
[----:B------:R-:W-:Y:S01]  /*b6f0*/  FMUL.FTZ R11, R11, R22 ;  /* 0x000000160b0b7220 */ /* 0x000fe20000410000 */
[----:B0-----:R-:W-:Y:S01]  /*b700*/  LEA R10, P1, R12, UR8, 0x1 ;  /* 0x000000080c0a7c11 */ /* 0x001fe2000f8208ff */
[----:B------:R-:W-:Y:S02]  /*b710*/  FFMA.FTZ R5, R24, R5, R27 ;  /* 0x0000000518057223 */ /* 0x000fe4000001001b */
[----:B------:R-:W-:Y:S01]  /*b720*/  FFMA.FTZ R0, R25, R11, R26 ;  /* 0x0000000b19007223 */ /* 0x000fe2000001001a */
[----:B------:R-:W-:-:S04]  /*b730*/  IADD3 R15, PT, PT, R13, R15, RZ ;  /* 0x0000000f0d0f7210 */ /* 0x000fc80007ffe0ff */
[----:B------:R-:W-:Y:S02]  /*b740*/  LEA.HI.X R11, R12, UR9, R15, 0x1, P1 ;  /* 0x000000090c0b7c11 */ /* 0x000fe400088f0c0f */
[----:B------:R-:W-:-:S05]  /*b750*/  F2FP.BF16.F32.PACK_AB R5, R0, R5 ;  /* 0x000000050005723e */ /* 0x000fca00000010ff */
[----:B------:R3:W-:Y:S02]  /*b760*/  STG.E desc[UR6][R10.64], R5 ;  /* 0x000000050a007986 */ /* 0x0007e4000c101906 */
.L_x_2325:
[----:B------:R-:W-:Y:S05]  /*b770*/  BSYNC.RECONVERGENT B0 ;  /* 0x0000000000007941 */ /* 0x000fea0003800200 */
.L_x_2324:
[----:B------:R-:W-:-:S07]  /*b780*/  IMAD.MOV.U32 R0, RZ, RZ, 0x4 ;  /* 0x00000004ff007424 */ /* 0x000fce00078e00ff */
.L_x_2332:
        /* <DEDUP_REMOVED lines=14> */
[----:B0-----:R-:W-:-:S03]  /*b870*/  @!P1 IMAD.WIDE.U32 R16, R31, R32, R16 ;  /* 0x000000201f109225 */ /* 0x001fc600078e0010 */
[----:B-1----:R-:W-:Y:S02]  /*b880*/  @!P1 LEA R10, P2, R16, R10, 0x1 ;  /* 0x0000000a100a9211 */ /* 0x002fe400078408ff */
[C---:B--2---:R-:W-:Y:S01]  /*b890*/  PRMT R5, R12.reuse, 0x7632, R5 ;  /* 0x000076320c057816 */ /* 0x044fe20000000005 */
[----:B------:R-:W-:Y:S02]  /*b8a0*/  IMAD.U32 R18, R12, 0x10000, RZ ;  /* 0x000100000c127824 */ /* 0x000fe400078e00ff */
[----:B------:R-:W-:Y:S01]  /*b8b0*/  @!P1 IMAD R12, R19, R32, RZ ;  /* 0x00000020130c9224 */ /* 0x000fe200078e02ff */
[----:B------:R-:W-:Y:S01]  /*b8c0*/  SHF.L.U32 R28, R5, 0x10, RZ ;  /* 0x00000010051c7819 */ /* 0x000fe200000006ff */
[----:B------:R-:W-:Y:S01]  /*b8d0*/  FADD.FTZ R5, -R21, R18 ;  /* 0x0000001215057221 */ /* 0x000fe20000010100 */
[C---:B------:R-:W-:Y:S01]  /*b8e0*/  IADD3 R18, PT, PT, R31.reuse, 0x8, RZ ;  /* 0x000000081f127810 */ /* 0x040fe20007ffe0ff */
[----:B------:R-:W-:Y:S02]  /*b8f0*/  @!P1 IMAD R29, R31, R33, R12 ;  /* 0x000000211f1d9224 */ /* 0x000fe400078e020c */
[----:B------:R-:W-:Y:S01]  /*b900*/  FADD.FTZ R19, -R21, R28 ;  /* 0x0000001c15137221 */ /* 0x000fe20000010100 */
[----:B------:R-:W-:Y:S01]  /*b910*/  FMUL.FTZ R5, R5, R22 ;  /* 0x0000001605057220 */ /* 0x000fe20000410000 */
[----:B------:R-:W-:Y:S01]  /*b920*/  ISETP.GE.U32.AND P3, PT, R18, UR12, PT ;  /* 0x0000000c12007c0c */ /* 0x000fe2000bf66070 */
[----:B------:R-:W-:-:S02]  /*b930*/  VIADD R28, R31, 0x10 ;  /* 0x000000101f1c7836 */ /* 0x000fc40000000000 */
[----:B------:R-:W-:Y:S01]  /*b940*/  FMUL.FTZ R19, R19, R22 ;  /* 0x0000001613137220 */ /* 0x000fe20000410000 */
[----:B------:R-:W-:Y:S01]  /*b950*/  FFMA.FTZ R12, R24, R5, R27 ;  /* 0x00000005180c7223 */ /* 0x000fe2000001001b */
[----:B------:R-:W-:Y:S02]  /*b960*/  @!P1 IMAD.IADD R5, R17, 0x1, R29 ;  /* 0x0000000111059824 */ /* 0x000fe400078e021d */
[----:B------:R-:W-:Y:S01]  /*b970*/  FFMA.FTZ R17, R25, R19, R26 ;  /* 0x0000001319117223 */ /* 0x000fe2000001001a */
[----:B------:R-:W-:Y:S02]  /*b980*/  ISETP.GE.U32.AND P4, PT, R28, UR12, PT ;  /* 0x0000000c1c007c0c */ /* 0x000fe4000bf86070 */
        /* <DEDUP_REMOVED lines=8> */
[----:B------:R-:W-:Y:S02]  /*ba10*/  SHF.R.S32.HI R30, RZ, 0x1f, R5 ;  /* 0x0000001fff1e7819 */ /* 0x000fe40000011405 */
[----:B------:R-:W-:-:S02]  /*ba20*/  ISETP.GE.AND.EX P4, PT, R29, UR13, PT, P4 ;  /* 0x0000000d1d007c0c */ /* 0x000fc4000bf86340 */
[----:B------:R-:W-:-:S03]  /*ba30*/  ISETP.GE.AND.EX P2, PT, R30, UR13, PT, P2 ;  /* 0x0000000d1e007c0c */ /* 0x000fc6000bf46320 */
[----:B0-----:R-:W-:Y:S10]  /*ba40*/  @P3 BRA `(.L_x_2327) ;  /* 0x00000000004c3947 */ /* 0x001ff40003800000 */
        /* <DEDUP_REMOVED lines=19> */
.L_x_2327:
[----:B------:R-:W-:Y:S05]  /*bb80*/  BSYNC.RECONVERGENT B0 ;  /* 0x0000000000007941 */ /* 0x000fea0003800200 */
.L_x_2326:
[----:B------:R-:W-:Y:S04]  /*bb90*/  BSSY.RECONVERGENT B0, `(.L_x_2328) ;  /* 0x0000015000007945 */ /* 0x000fe80003800200 */
[----:B------:R-:W-:Y:S05]  /*bba0*/  @P4 BRA `(.L_x_2329) ;  /* 0x00000000004c4947 */ /* 0x000fea0003800000 */
[C---:B------:R-:W-:Y:S01]  /*bbb0*/  PRMT R10, R14.reuse, 0x7632, R10 ;  /* 0x000076320e0a7816 */ /* 0x040fe2000000000a */
        /* <DEDUP_REMOVED lines=18> */
.L_x_2329:
[----:B------:R-:W-:Y:S05]  /*bce0*/  BSYNC.RECONVERGENT B0 ;  /* 0x0000000000007941 */ /* 0x000fea0003800200 */
.L_x_2328:
[----:B------:R-:W-:Y:S04]  /*bcf0*/  BSSY.RECONVERGENT B0, `(.L_x_2330) ;  /* 0x0000015000007945 */ /* 0x000fe80003800200 */
[----:B------:R-:W-:Y:S05]  /*bd00*/  @P2 BRA `(.L_x_2331) ;  /* 0x00000000004c2947 */ /* 0x000fea0003800000 */
[C---:B------:R-:W-:Y:S01]  /*bd10*/  PRMT R10, R15.reuse, 0x7632, R10 ;  /* 0x000076320f0a7816 */ /* 0x040fe2000000000a */
[----:B------:R-:W-:Y:S01]  /*bd20*/  IMAD R16, R30, UR14, RZ ;  /* 0x0000000e1e107c24 */ /* 0x000fe2000f8e02ff */
[----:B01----:R-:W-:Y:S01]  /*bd30*/  SHF.L.U32 R12, R15, 0x10, RZ ;  /* 0x000000100f0c7819 */ /* 0x003fe200000006ff */
[----:B------:R-:W-:Y:S02]  /*bd40*/  IMAD.MOV.U32 R11, RZ, RZ, R9 ;  /* 0x000000ffff0b7224 */ /* 0x000fe400078e0009 */
[----:B------:R-:W-:Y:S01]  /*bd50*/  IMAD.U32 R14, R10, 0x10000, RZ ;  /* 0x000100000a0e7824 */ /* 0x000fe200078e00ff */
[----:B------:R-:W-:Y:S01]  /*bd60*/  MOV R10, R6 ;  /* 0x00000006000a7202 */ /* 0x000fe20000000f00 */
[----:B------:R-:W-:Y:S02]  /*bd70*/  IMAD R15, R5, UR15, R16 ;  /* 0x0000000f050f7c24 */ /* 0x000fe4000f8e0210 */
[----:B------:R-:W-:Y:S02]  /*bd80*/  FADD.FTZ R13, -R21, R14 ;  /* 0x0000000e150d7221 */ /* 0x000fe40000010100 */
[----:B------:R-:W-:-:S04]  /*bd90*/  IMAD.WIDE.U32 R10, R5, UR14, R10 ;  /* 0x0000000e050a7c25 */ /* 0x000fc8000f8e000a */
[----:B------:R-:W-:Y:S01]  /*bda0*/  FADD.FTZ R5, -R21, R12 ;  /* 0x0000000c15057221 */ /* 0x000fe20000010100 */
[----:B------:R-:W-:-:S03]  /*bdb0*/  FMUL.FTZ R13, R13, R22 ;  /* 0x000000160d0d7220 */ /* 0x000fc60000410000 */
[----:B------:R-:W-:Y:S01]  /*bdc0*/  FMUL.FTZ R5, R5, R22 ;  /* 0x0000001605057220 */ /* 0x000fe20000410000 */
[----:B------:R-:W-:Y:S01]  /*bdd0*/  FFMA.FTZ R14, R25, R13, R26 ;  /* 0x0000000d190e7223 */ /* 0x000fe2000001001a */
[----:B------:R-:W-:Y:S02]  /*bde0*/  IADD3 R11, PT, PT, R11, R15, RZ ;  /* 0x0000000f0b0b7210 */ /* 0x000fe40007ffe0ff */
[----:B------:R-:W-:Y:S01]  /*bdf0*/  FFMA.FTZ R5, R24, R5, R27 ;  /* 0x0000000518057223 */ /* 0x000fe2000001001b */
[----:B------:R-:W-:-:S04]  /*be00*/  LEA R12, P1, R10, UR16, 0x1 ;  /* 0x000000100a0c7c11 */ /* 0x000fc8000f8208ff */
[----:B------:R-:W-:Y:S02]  /*be10*/  LEA.HI.X R13, R10, UR17, R11, 0x1, P1 ;  /* 0x000000110a0d7c11 */ /* 0x000fe400088f0c0b */
[----:B------:R-:W-:-:S05]  /*be20*/  F2FP.BF16.F32.PACK_AB R5, R14, R5 ;  /* 0x000000050e05723e */ /* 0x000fca00000010ff */
[----:B------:R2:W-:Y:S02]  /*be30*/  STG.E desc[UR6][R12.64], R5 ;  /* 0x000000050c007986 */ /* 0x0005e4000c101906 */
.L_x_2331:
[----:B------:R-:W-:Y:S05]  /*be40*/  BSYNC.RECONVERGENT B0 ;  /* 0x0000000000007941 */ /* 0x000fea0003800200 */
.L_x_2330:
[----:B------:R-:W-:Y:S05]  /*be50*/  @P5 BRA `(.L_x_2332) ;  /* 0xfffffff8004c5947 */ /* 0x000fea000383ffff */
.L_x_2319:
[----:B--23--:R-:W2:Y:S01]  /*be60*/  LDL.LU R5, [R1+0x2a0] ;  /* 0x0002a00001057983 */ /* 0x00cea20000300800 */
[----:B------:R-:W3:Y:S01]  /*be70*/  LDCU UR4, c[0x0][0x3f8] ;  /* 0x00007f00ff0477ac */ /* 0x000ee20008000800 */
[----:B------:R-:W-:Y:S01]  /*be80*/  IMAD.IADD R4, R23, 0x1, R4 ;  /* 0x0000000117047824 */ /* 0x000fe200078e0204 */
[----:B------:R-:W3:Y:S02]  /*be90*/  LDCU UR5, c[0x0][0x3c8] ;  /* 0x00007900ff0577ac */ /* 0x000ee40008000800 */
[----:B---3--:R-:W-:-:S06]  /*bea0*/  UIMAD UR4, UR4, UR5, URZ ;  /* 0x00000005040472a4 */ /* 0x008fcc000f8e02ff */
[----:B------:R-:W-:Y:S02]  /*beb0*/  ISETP.GE.AND P1, PT, R4, UR4, PT ;  /* 0x0000000404007c0c */ /* 0x000fe4000bf26270 */
[----:B--2---:R-:W-:-:S05]  /*bec0*/  IADD3 R5, PT, PT, R5, 0x1, RZ ;  /* 0x0000000105057810 */ /* 0x004fca0007ffe0ff */
[----:B------:R2:W-:Y:S06]  /*bed0*/  STL [R1+0x2a0], R5 ;  /* 0x0002a00501007387 */ /* 0x0005ec0000100800 */
[----:B------:R-:W-:Y:S05]  /*bee0*/  @!P1 BRA `(.L_x_2333) ;  /* 0xffffff4000d09947 */ /* 0x000fea000383ffff */
[----:B------:R-:W-:Y:S05]  /*bef0*/  EXIT ;  /* 0x000000000000794d */ /* 0x000fea0003800000 */
.L_x_2334:
        /* <DEDUP_REMOVED lines=16> */
.L_x_4779:


//--------------------- .text._Z35group_norm_nhwc_fwd_one_pass_kernelI11Bf16IOFp16WLi64ELi98ELi392EEv26Group_norm_nhwc_fwd_params --------------------------
	.section	.text._Z35group_norm_nhwc_fwd_one_pass_kernelI11Bf16IOFp16WLi64ELi98ELi392EEv26Group_norm_nhwc_fwd_params,"ax",@progbits
	.align	128
        .global         _Z35group_norm_nhwc_fwd_one_pass_kernelI11Bf16IOFp16WLi64ELi98ELi392EEv26Group_norm_nhwc_fwd_params
        .type           _Z35group_norm_nhwc_fwd_one_pass_kernelI11Bf16IOFp16WLi64ELi98ELi392EEv26Group_norm_nhwc_fwd_params,@function
        .size           _Z35group_norm_nhwc_fwd_one_pass_kernelI11Bf16IOFp16WLi64ELi98ELi392EEv26Group_norm_nhwc_fwd_params,(.L_x_4780 - _Z35group_norm_nhwc_fwd_one_pass_kernelI11Bf16IOFp16WLi64ELi98ELi392EEv26Group_norm_nhwc_fwd_params)
        .other          _Z35group_norm_nhwc_fwd_one_pass_kernelI11Bf16IOFp16WLi64ELi98ELi392EEv26Group_norm_nhwc_fwd_params,@"STO_CUDA_ENTRY STV_DEFAULT"
_Z35group_norm_nhwc_fwd_one_pass_kernelI11Bf16IOFp16WLi64ELi98ELi392EEv26Group_norm_nhwc_fwd_params:
.text._Z35group_norm_nhwc_fwd_one_pass_kernelI11Bf16IOFp16WLi64ELi98ELi392EEv26Group_norm_nhwc_fwd_params:
        /* <DEDUP_REMOVED lines=41> */
.L_x_2376:
        /* <DEDUP_REMOVED lines=297> */
.L_x_2336:
[----:B------:R-:W-:Y:S05]  /*1520*/  BSYNC.RECONVERGENT B0 ;  /* 0x0000000000007941 */ /* 0x000fea0003800200 */
.L_x_2335:
        /* <DEDUP_REMOVED lines=26> */
.L_x_2339:
[----:B0-----:R-:W2:Y:S04]  /*16d0*/  LDG.E.STRONG.GPU R18, desc[UR6][R16.64] ;  /* 0x0000000610127981 */ /* 0x001ea8000c1ef900 */
[----:B--2---:R-:W-:Y:S01]  /*16e0*/  CCTL.IVALL ;  /* 0x00000000ff00798f */ /* 0x004fe20002000000 */
[----:B------:R-:W-:Y:S05]  /*16f0*/  YIELD ;  /* 0x0000000000007946 */ /* 0x000fea0003800000 */
[----:B------:R-:W-:-:S13]  /*1700*/  ISETP.NE.AND P1, PT, R18, R25, PT ;  /* 0x000000191200720c */ /* 0x000fda0003f25270 */
[----:B------:R-:W-:Y:S05]  /*1710*/  @P1 BRA `(.L_x_2339) ;  /* 0xfffffffc00ec1947 */ /* 0x000fea000383ffff */
.L_x_2338:
        /* <DEDUP_REMOVED lines=14> */
.L_x_2341:
        /* <DEDUP_REMOVED lines=62> */
.L_x_2340:
        /* <DEDUP_REMOVED lines=36> */
.L_x_2342:
        /* <DEDUP_REMOVED lines=18> */
.L_x_2343:
        /* <DEDUP_REMOVED lines=9> */
.L_x_2344:
[----:B------:R-:W-:Y:S05]  /*1fd0*/  BSYNC.RECONVERGENT B0 ;  /* 0x0000000000007941 */ /* 0x000fea0003800200 */
.L_x_2337:
        /* <DEDUP_REMOVED lines=38> */
[----:B--2---:R-:W-:Y:S02]  /*2240*/  HADD2.F32 R24, -RZ, R30.H0_H0 ;  /* 0x2000001eff187230 */ /* 0x004fe40000004100 */
[----:B---3--:R-:W-:Y:S02]  /*2250*/  HADD2.F32 R25, -RZ, R31.H0_H0 ;  /* 0x2000001fff197230 */ /* 0x008fe40000004100 */
[----:B-----5:R-:W-:Y:S02]  /*2260*/  HADD2.F32 R27, -RZ, R53.H0_H0 ;  /* 0x20000035ff1b7230 */ /* 0x020fe40000004100 */
[----:B------:R-:W-:Y:S01]  /*2270*/  HADD2.F32 R26, -RZ, R55.H0_H0 ;  /* 0x20000037ff1a7230 */ /* 0x000fe20000004100 */
        /* <DEDUP_REMOVED lines=28> */
.L_x_2348:
[----:B------:R-:W-:Y:S05]  /*2440*/  BSYNC.RECONVERGENT B1 ;  /* 0x0000000000017941 */ /* 0x000fea0003800200 */
.L_x_2347:
        /* <DEDUP_REMOVED lines=20> */
.L_x_2350:
[----:B------:R-:W-:Y:S05]  /*2590*/  BSYNC.RECONVERGENT B1 ;  /* 0x0000000000017941 */ /* 0x000fea0003800200 */
.L_x_2349:
        /* <DEDUP_REMOVED lines=30> */
.L_x_2352:
[----:B------:R-:W-:Y:S05]  /*2780*/  BSYNC.RECONVERGENT B1 ;  /* 0x0000000000017941 */ /* 0x000fea0003800200 */
.L_x_2351:
        /* <DEDUP_REMOVED lines=20> */
.L_x_2354:
[----:B------:R-:W-:Y:S05]  /*28d0*/  BSYNC.RECONVERGENT B1 ;  /* 0x0000000000017941 */ /* 0x000fea0003800200 */
.L_x_2353:
        /* <DEDUP_REMOVED lines=20> */
.L_x_2356:
[----:B------:R-:W-:Y:S05]  /*2a20*/  BSYNC.RECONVERGENT B1 ;  /* 0x0000000000017941 */ /* 0x000fea0003800200 */
.L_x_2355:
        /* <DEDUP_REMOVED lines=20> */
.L_x_2358:
[----:B------:R-:W-:Y:S05]  /*2b70*/  BSYNC.RECONVERGENT B1 ;  /* 0x0000000000017941 */ /* 0x000fea0003800200 */
.L_x_2357:
        /* <DEDUP_REMOVED lines=20> */
.L_x_2360:
[----:B------:R-:W-:Y:S05]  /*2cc0*/  BSYNC.RECONVERGENT B1 ;  /* 0x0000000000017941 */ /* 0x000fea0003800200 */
.L_x_2359:
        /* <DEDUP_REMOVED lines=19> */
.L_x_2346:
        /* <DEDUP_REMOVED lines=37> */
.L_x_2363:
[----:B------:R-:W-:Y:S05]  /*3050*/  BSYNC.RECONVERGENT B1 ;  /* 0x0000000000017941 */ /* 0x000fea0003800200 */
.L_x_2362:
        /* <DEDUP_REMOVED lines=30> */
.L_x_2365:
[----:B------:R-:W-:Y:S05]  /*3240*/  BSYNC.RECONVERGENT B1 ;  /* 0x0000000000017941 */ /* 0x000fea0003800200 */
.L_x_2364:
        /* <DEDUP_REMOVED lines=40> */
.L_x_2367:
[----:B------:R-:W-:Y:S05]  /*34d0*/  BSYNC.RECONVERGENT B1 ;  /* 0x0000000000017941 */ /* 0x000fea0003800200 */
.L_x_2366:
        /* <DEDUP_REMOVED lines=30> */
.L_x_2369:
[----:B------:R-:W-:Y:S05]  /*36c0*/  BSYNC.RECONVERGENT B1 ;  /* 0x0000000000017941 */ /* 0x000fea0003800200 */
.L_x_2368:
        /* <DEDUP_REMOVED lines=30> */
.L_x_2371:
[----:B------:R-:W-:Y:S05]  /*38b0*/  BSYNC.RECONVERGENT B1 ;  /* 0x0000000000017941 */ /* 0x000fea0003800200 */
.L_x_2370:
        /* <DEDUP_REMOVED lines=30> */
.L_x_2373:
[----:B------:R-:W-:Y:S05]  /*3aa0*/  BSYNC.RECONVERGENT B1 ;  /* 0x0000000000017941 */ /* 0x000fea0003800200 */
.L_x_2372:
        /* <DEDUP_REMOVED lines=30> */
.L_x_2375:
[----:B------:R-:W-:Y:S05]  /*3c90*/  BSYNC.RECONVERGENT B1 ;  /* 0x0000000000017941 */ /* 0x000fea0003800200 */
.L_x_2374:
        /* <DEDUP_REMOVED lines=28> */
.L_x_2361:
[----:B------:R-:W-:Y:S05]  /*3e60*/  BSYNC.RECONVERGENT B0 ;  /* 0x0000000000007941 */ /* 0x000fea0003800200 */
.L_x_2345:
        /* <DEDUP_REMOVED lines=8> */
.L_x_2377:
        /* <DEDUP_REMOVED lines=9> */
.L_x_4780:


//--------------------- .text._Z35group_norm_nhwc_fwd_one_pass_kernelI11Bf16IOFp16WLi128ELi98ELi392EEv26Group_norm_nhwc_fwd_params --------------------------
	.section	.text._Z35group_norm_nhwc_fwd_one_pass_kernelI11Bf16IOFp16WLi128ELi98ELi392EEv26Group_norm_nhwc_fwd_params,"ax",@progbits
	.align	128
        .global         _Z35group_norm_nhwc_fwd_one_pass_kernelI11Bf16IOFp16WLi128ELi98ELi392EEv26Group_norm_nhwc_fwd_params
        .type           _Z35group_norm_nhwc_fwd_one_pass_kernelI11Bf16IOFp16WLi128ELi98ELi392EEv26Group_norm_nhwc_fwd_params,@function
        .size           _Z35group_norm_nhwc_fwd_one_pass_kernelI11Bf16IOFp16WLi128ELi98ELi392EEv26Group_norm_nhwc_fwd_params,(.L_x_4781 - _Z35group_norm_nhwc_fwd_one_pass_kernelI11Bf16IOFp16WLi128ELi98ELi392EEv26Group_norm_nhwc_fwd_params)
        .other          _Z35group_norm_nhwc_fwd_one_pass_kernelI11Bf16IOFp16WLi128ELi98ELi392EEv26Group_norm_nhwc_fwd_params,@"STO_CUDA_ENTRY STV_DEFAULT"
_Z35group_norm_nhwc_fwd_one_pass_kernelI11Bf16IOFp16WLi128ELi98ELi392EEv26Group_norm_nhwc_fwd_params:
.text._Z35group_norm_nhwc_fwd_one_pass_kernelI11Bf16IOFp16WLi128ELi98ELi392EEv26Group_norm_nhwc_fwd_params:
        /* <DEDUP_REMOVED lines=61> */
.L_x_2451:
        /* <DEDUP_REMOVED lines=469> */
.L_x_2379:
[----:B------:R-:W-:Y:S05]  /*2120*/  BSYNC.RECONVERGENT B0 ;  /* 0x0000000000007941 */ /* 0x000fea0003800200 */
.L_x_2378:
        /* <DEDUP_REMOVED lines=25> */
.L_x_2382:
[----:B-1----:R-:W2:Y:S04]  /*22c0*/  LDG.E.STRONG.GPU R38, desc[UR6][R36.64] ;  /* 0x0000000624267981 */ /* 0x002ea8000c1ef900 */
[----:B--2---:R-:W-:Y:S01]  /*22d0*/  CCTL.IVALL ;  /* 0x00000000ff00798f */ /* 0x004fe20002000000 */
[----:B------:R-:W-:Y:S05]  /*22e0*/  YIELD ;  /* 0x0000000000007946 */ /* 0x000fea0003800000 */
[----:B------:R-:W-:-:S13]  /*22f0*/  ISETP.NE.AND P1, PT, R38, R43, PT ;  /* 0x0000002b2600720c */ /* 0x000fda0003f25270 */
[----:B------:R-:W-:Y:S05]  /*2300*/  @P1 BRA `(.L_x_2382) ;  /* 0xfffffffc00ec1947 */ /* 0x000fea000383ffff */
.L_x_2381:
        /* <DEDUP_REMOVED lines=15> */
.L_x_2384:
        /* <DEDUP_REMOVED lines=60> */
.L_x_2383:
        /* <DEDUP_REMOVED lines=35> */
.L_x_2385:
        /* <DEDUP_REMOVED lines=18> */
.L_x_2386:
        /* <DEDUP_REMOVED lines=9> */
.L_x_2387:
[----:B------:R-:W-:Y:S05]  /*2ba0*/  BSYNC.RECONVERGENT B0 ;  /* 0x0000000000007941 */ /* 0x000fea0003800200 */
.L_x_2380:
        /* <DEDUP_REMOVED lines=33> */
[----:B--2---:R-:W-:Y:S02]  /*2dc0*/  HADD2.F32 R41, -RZ, R47.H0_H0 ;  /* 0x2000002fff297230 */ /* 0x004fe40000004100 */
[----:B---3--:R-:W-:Y:S02]  /*2dd0*/  HADD2.F32 R42, -RZ, R48.H0_H0 ;  /* 0x20000030ff2a7230 */ /* 0x008fe40000004100 */
[----:B----4-:R-:W-:Y:S02]  /*2de0*/  HADD2.F32 R44, -RZ, R49.H0_H0 ;  /* 0x20000031ff2c7230 */ /* 0x010fe40000004100 */
[----:B-----5:R-:W-:Y:S01]  /*2df0*/  HADD2.F32 R43, -RZ, R50.H0_H0 ;  /* 0x20000032ff2b7230 */ /* 0x020fe20000004100 */
        /* <DEDUP_REMOVED lines=28> */
.L_x_2391:
[----:B------:R-:W-:Y:S05]  /*2fc0*/  BSYNC.RECONVERGENT B1 ;  /* 0x0000000000017941 */ /* 0x000fea0003800200 */
.L_x_2390:
        /* <DEDUP_REMOVED lines=20> */
.L_x_2393:
[----:B------:R-:W-:Y:S05]  /*3110*/  BSYNC.RECONVERGENT B1 ;  /* 0x0000000000017941 */ /* 0x000fea0003800200 */
.L_x_2392:
        /* <DEDUP_REMOVED lines=28> */
.L_x_2395:
[----:B------:R-:W-:Y:S05]  /*32e0*/  BSYNC.RECONVERGENT B1 ;  /* 0x0000000000017941 */ /* 0x000fea0003800200 */
.L_x_2394:
        /* <DEDUP_REMOVED lines=20> */
.L_x_2397:
[----:B------:R-:W-:Y:S05]  /*3430*/  BSYNC.RECONVERGENT B1 ;  /* 0x0000000000017941 */ /* 0x000fea0003800200 */
.L_x_2396:
        /* <DEDUP_REMOVED lines=20> */
.L_x_2399:
[----:B------:R-:W-:Y:S05]  /*3580*/  BSYNC.RECONVERGENT B1 ;  /* 0x0000000000017941 */ /* 0x000fea0003800200 */
.L_x_2398:
        /* <DEDUP_REMOVED lines=20> */
.L_x_2401:
[----:B------:R-:W-:Y:S05]  /*36d0*/  BSYNC.RECONVERGENT B1 ;  /* 0x0000000000017941 */ /* 0x000fea0003800200 */
.L_x_2400:
        /* <DEDUP_REMOVED lines=28> */
.L_x_2403:
[----:B------:R-:W-:Y:S05]  /*38a0*/  BSYNC.RECONVERGENT B1 ;  /* 0x0000000000017941 */ /* 0x000fea0003800200 */
.L_x_2402:
        /* <DEDUP_REMOVED lines=20> */
.L_x_2405:
[----:B------:R-:W-:Y:S05]  /*39f0*/  BSYNC.RECONVERGENT B1 ;  /* 0x0000000000017941 */ /* 0x000fea0003800200 */
.L_x_2404:
        /* <DEDUP_REMOVED lines=20> */
.L_x_2407:
[----:B------:R-:W-:Y:S05]  /*3b40*/  BSYNC.RECONVERGENT B1 ;  /* 0x0000000000017941 */ /* 0x000fea0003800200 */
.L_x_2406:
        /* <DEDUP_REMOVED lines=20> */
.L_x_2409:
[----:B------:R-:W-:Y:S05]  /*3c90*/  BSYNC.RECONVERGENT B1 ;  /* 0x0000000000017941 */ /* 0x000fea0003800200 */
.L_x_2408:
        /* <DEDUP_REMOVED lines=30> */
.L_x_2411:
[----:B------:R-:W-:Y:S05]  /*3e80*/  BSYNC.RECONVERGENT B1 ;  /* 0x0000000000017941 */ /* 0x000fea0003800200 */
.L_x_2410:
        /* <DEDUP_REMOVED lines=20> */
.L_x_2413:
[----:B------:R-:W-:Y:S05]  /*3fd0*/  BSYNC.RECONVERGENT B1 ;  /* 0x0000000000017941 */ /* 0x000fea0003800200 */
.L_x_2412:
        /* <DEDUP_REMOVED lines=20> */
.L_x_2415:
[----:B------:R-:W-:Y:S05]  /*4120*/  BSYNC.RECONVERGENT B1 ;  /* 0x0000000000017941 */ /* 0x000fea0003800200 */
.L_x_2414:
        /* <DEDUP_REMOVED lines=20> */
.L_x_2417:
[----:B------:R-:W-:Y:S05]  /*4270*/  BSYNC.RECONVERGENT B1 ;  /* 0x0000000000017941 */ /* 0x000fea0003800200 */
.L_x_2416:
        /* <DEDUP_REMOVED lines=20> */
.L_x_2419:
[----:B------:R-:W-:Y:S05]  /*43c0*/  BSYNC.RECONVERGENT B1 ;  /* 0x0000000000017941 */ /* 0x000fea0003800200 */
.L_x_2418:
        /* <DEDUP_REMOVED lines=19> */
.L_x_2389:
        /* <DEDUP_REMOVED lines=37> */
.L_x_2422:
[----:B------:R-:W-:Y:S05]  /*4750*/  BSYNC.RECONVERGENT B1 ;  /* 0x0000000000017941 */ /* 0x000fea0003800200 */
.L_x_2421:
        /* <DEDUP_REMOVED lines=30> */
.L_x_2424:
[----:B------:R-:W-:Y:S05]  /*4940*/  BSYNC.RECONVERGENT B1 ;  /* 0x0000000000017941 */ /* 0x000fea0003800200 */
.L_x_2423:
        /* <DEDUP_REMOVED lines=38> */
.L_x_2426:
[----:B------:R-:W-:Y:S05]  /*4bb0*/  BSYNC.RECONVERGENT B1 ;  /* 0x0000000000017941 */ /* 0x000fea0003800200 */
.L_x_2425:
        /* <DEDUP_REMOVED lines=30> */
.L_x_2428:
[----:B------:R-:W-:Y:S05]  /*4da0*/  BSYNC.RECONVERGENT B1 ;  /* 0x0000000000017941 */ /* 0x000fea0003800200 */
.L_x_2427:
        /* <DEDUP_REMOVED lines=30> */
.L_x_2430:
[----:B------:R-:W-:Y:S05]  /*4f90*/  BSYNC.RECONVERGENT B1 ;  /* 0x0000000000017941 */ /* 0x000fea0003800200 */
.L_x_2429:
        /* <DEDUP_REMOVED lines=30> */
.L_x_2432:
[----:B------:R-:W-:Y:S05]  /*5180*/  BSYNC.RECONVERGENT B1 ;  /* 0x0000000000017941 */ /* 0x000fea0003800200 */
.L_x_2431:
        /* <DEDUP_REMOVED lines=38> */
.L_x_2434:
[----:B------:R-:W-:Y:S05]  /*53f0*/  BSYNC.RECONVERGENT B1 ;  /* 0x0000000000017941 */ /* 0x000fea0003800200 */
.L_x_2433:
        /* <DEDUP_REMOVED lines=30> */
.L_x_2436:
[----:B------:R-:W-:Y:S05]  /*55e0*/  BSYNC.RECONVERGENT B1 ;  /* 0x0000000000017941 */ /* 0x000fea0003800200 */
.L_x_2435:
        /* <DEDUP_REMOVED lines=30> */
.L_x_2438:
[----:B------:R-:W-:Y:S05]  /*57d0*/  BSYNC.RECONVERGENT B1 ;  /* 0x0000000000017941 */ /* 0x000fea0003800200 */
.L_x_2437:
        /* <DEDUP_REMOVED lines=30> */
.L_x_2440:
[----:B------:R-:W-:Y:S05]  /*59c0*/  BSYNC.RECONVERGENT B1 ;  /* 0x0000000000017941 */ /* 0x000fea0003800200 */
.L_x_2439:
        /* <DEDUP_REMOVED lines=40> */
.L_x_2442:
[----:B------:R-:W-:Y:S05]  /*5c50*/  BSYNC.RECONVERGENT B1 ;  /* 0x0000000000017941 */ /* 0x000fea0003800200 */
.L_x_2441:
        /* <DEDUP_REMOVED lines=30> */
.L_x_2444:
[----:B------:R-:W-:Y:S05]  /*5e40*/  BSYNC.RECONVERGENT B1 ;  /* 0x0000000000017941 */ /* 0x000fea0003800200 */
.L_x_2443:
        /* <DEDUP_REMOVED lines=30> */
.L_x_2446:
[----:B------:R-:W-:Y:S05]  /*6030*/  BSYNC.RECONVERGENT B1 ;  /* 0x0000000000017941 */ /* 0x000fea0003800200 */
.L_x_2445:
        /* <DEDUP_REMOVED lines=30> */
.L_x_2448:
[----:B------:R-:W-:Y:S05]  /*6220*/  BSYNC.RECONVERGENT B1 ;  /* 0x0000000000017941 */ /* 0x000fea0003800200 */
.L_x_2447:
        /* <DEDUP_REMOVED lines=30> */
.L_x_2450:
[----:B------:R-:W-:Y:S05]  /*6410*/  BSYNC.RECONVERGENT B1 ;  /* 0x0000000000017941 */ /* 0x000fea0003800200 */
.L_x_2449:
        /* <DEDUP_REMOVED lines=28> */
.L_x_2420:
[----:B------:R-:W-:Y:S05]  /*65e0*/  BSYNC.RECONVERGENT B0 ;  /* 0x0000000000007941 */ /* 0x000fea0003800200 */
.L_x_2388:
        /* <DEDUP_REMOVED lines=8> */
.L_x_2452:
        /* <DEDUP_REMOVED lines=9> */
.L_x_4781:


//--------------------- .text._Z35group_norm_nhwc_fwd_one_pass_kernelI11Bf16IOFp16WLi256ELi98ELi392EEv26Group_norm_nhwc_fwd_params --------------------------
	.section	.text._Z35group_norm_nhwc_fwd_one_pass_kernelI11Bf16IOFp16WLi256ELi98ELi392EEv26Group_norm_nhwc_fwd_params,"ax",@progbits
	.align	128
        .global         _Z35group_norm_nhwc_fwd_one_pass_kernelI11Bf16IOFp16WLi256ELi98ELi392EEv26Group_norm_nhwc_fwd_params
        .type           _Z35group_norm_nhwc_fwd_one_pass_kernelI11Bf16IOFp16WLi256ELi98ELi392EEv26Group_norm_nhwc_fwd_params,@function
        .size           _Z35group_norm_nhwc_fwd_one_pass_kernelI11Bf16IOFp16WLi256ELi98ELi392EEv26Group_norm_nhwc_fwd_params,(.L_x_4782 - _Z35group_norm_nhwc_fwd_one_pass_kernelI11Bf16IOFp16WLi256ELi98ELi392EEv26Group_norm_nhwc_fwd_params)
        .other          _Z35group_norm_nhwc_fwd_one_pass_kernelI11Bf16IOFp16WLi256ELi98ELi392EEv26Group_norm_nhwc_fwd_params,@"STO_CUDA_ENTRY STV_DEFAULT"
_Z35group_norm_nhwc_fwd_one_pass_kernelI11Bf16IOFp16WLi256ELi98ELi392EEv26Group_norm_nhwc_fwd_params:
.text._Z35group_norm_nhwc_fwd_one_pass_kernelI11Bf16IOFp16WLi256ELi98ELi392EEv26Group_norm_nhwc_fwd_params:
        /* <DEDUP_REMOVED lines=60> */
.L_x_2590:
        /* <DEDUP_REMOVED lines=853> */
.L_x_2454:
[----:B------:R-:W-:Y:S05]  /*3910*/  BSYNC.RECONVERGENT B0 ;  /* 0x0000000000007941 */ /* 0x000fea0003800200 */
.L_x_2453:
        /* <DEDUP_REMOVED lines=29> */
.L_x_2457:
[----:B0-----:R-:W2:Y:S04]  /*3af0*/  LDG.E.STRONG.GPU R30, desc[UR8][R28.64] ;  /* 0x000000081c1e7981 */ /* 0x001ea8000c1ef900 */
[----:B--2---:R-:W-:Y:S01]  /*3b00*/  CCTL.IVALL ;  /* 0x00000000ff00798f */ /* 0x004fe20002000000 */
[----:B------:R-:W-:Y:S05]  /*3b10*/  YIELD ;  /* 0x0000000000007946 */ /* 0x000fea0003800000 */
[----:B------:R-:W-:-:S13]  /*3b20*/  ISETP.NE.AND P1, PT, R30, R33, PT ;  /* 0x000000211e00720c */ /* 0x000fda0003f25270 */
[----:B------:R-:W-:Y:S05]  /*3b30*/  @P1 BRA `(.L_x_2457) ;  /* 0xfffffffc00ec1947 */ /* 0x000fea000383ffff */
.L_x_2456:
        /* <DEDUP_REMOVED lines=16> */
.L_x_2459:
        /* <DEDUP_REMOVED lines=62> */
.L_x_2458:
        /* <DEDUP_REMOVED lines=38> */
.L_x_2460:
        /* <DEDUP_REMOVED lines=19> */
.L_x_2461:
        /* <DEDUP_REMOVED lines=9> */
.L_x_2462:
[----:B------:R-:W-:Y:S05]  /*4440*/  BSYNC.RECONVERGENT B0 ;  /* 0x0000000000007941 */ /* 0x000fea0003800200 */
.L_x_2455:
        /* <DEDUP_REMOVED lines=43> */
[----:B--2---:R-:W-:Y:S02]  /*4700*/  HADD2.F32 R35, -RZ, R35.H0_H0 ;  /* 0x20000023ff237230 */ /* 0x004fe40000004100 */
[----:B----4-:R-:W-:Y:S02]  /*4710*/  HADD2.F32 R36, -RZ, R36.H0_H0 ;  /* 0x20000024ff247230 */ /* 0x010fe40000004100 */
[----:B-----5:R-:W-:Y:S02]  /*4720*/  HADD2.F32 R38, -RZ, R38.H0_H0 ;  /* 0x20000026ff267230 */ /* 0x020fe40000004100 */
[----:B------:R-:W-:Y:S01]  /*4730*/  HADD2.F32 R37, -RZ, R37.H0_H0 ;  /* 0x20000025ff257230 */ /* 0x000fe20000004100 */
        /* <DEDUP_REMOVED lines=29> */
.L_x_2466:
[----:B------:R-:W-:Y:S05]  /*4910*/  BSYNC.RECONVERGENT B1 ;  /* 0x0000000000017941 */ /* 0x000fea0003800200 */
.L_x_2465:
        /* <DEDUP_REMOVED lines=21> */
.L_x_2468:
[----:B------:R-:W-:Y:S05]  /*4a70*/  BSYNC.RECONVERGENT B1 ;  /* 0x0000000000017941 */ /* 0x000fea0003800200 */
.L_x_2467:
        /* <DEDUP_REMOVED lines=34> */
.L_x_2470:
[----:B------:R-:W-:Y:S05]  /*4ca0*/  BSYNC.RECONVERGENT B1 ;  /* 0x0000000000017941 */ /* 0x000fea0003800200 */
.L_x_2469:
        /* <DEDUP_REMOVED lines=20> */
.L_x_2472:
[----:B------:R-:W-:Y:S05]  /*4df0*/  BSYNC.RECONVERGENT B1 ;  /* 0x0000000000017941 */ /* 0x000fea0003800200 */
.L_x_2471:
        /* <DEDUP_REMOVED lines=20> */
.L_x_2474:
[----:B------:R-:W-:Y:S05]  /*4f40*/  BSYNC.RECONVERGENT B1 ;  /* 0x0000000000017941 */ /* 0x000fea0003800200 */
.L_x_2473:
        /* <DEDUP_REMOVED lines=20> */
.L_x_2476:
[----:B------:R-:W-:Y:S05]  /*5090*/  BSYNC.RECONVERGENT B1 ;  /* 0x0000000000017941 */ /* 0x000fea0003800200 */
.L_x_2475:
        /* <DEDUP_REMOVED lines=20> */
.L_x_2478:
[----:B------:R-:W-:Y:S05]  /*51e0*/  BSYNC.RECONVERGENT B1 ;  /* 0x0000000000017941 */ /* 0x000fea0003800200 */
.L_x_2477:
        /* <DEDUP_REMOVED lines=20> */
.L_x_2480:
[----:B------:R-:W-:Y:S05]  /*5330*/  BSYNC.RECONVERGENT B1 ;  /* 0x0000000000017941 */ /* 0x000fea0003800200 */
.L_x_2479:
        /* <DEDUP_REMOVED lines=36> */
.L_x_2482:
[----:B------:R-:W-:Y:S05]  /*5580*/  BSYNC.RECONVERGENT B1 ;  /* 0x0000000000017941 */ /* 0x000fea0003800200 */
.L_x_2481:
        /* <DEDUP_REMOVED lines=20> */
.L_x_2484:
[----:B------:R-:W-:Y:S05]  /*56d0*/  BSYNC.RECONVERGENT B1 ;  /* 0x0000000000017941 */ /* 0x000fea0003800200 */
.L_x_2483:
        /* <DEDUP_REMOVED lines=20> */
.L_x_2486:
[----:B------:R-:W-:Y:S05]  /*5820*/  BSYNC.RECONVERGENT B1 ;  /* 0x0000000000017941 */ /* 0x000fea0003800200 */
.L_x_2485:
        /* <DEDUP_REMOVED lines=20> */
.L_x_2488:
[----:B------:R-:W-:Y:S05]  /*5970*/  BSYNC.RECONVERGENT B1 ;  /* 0x0000000000017941 */ /* 0x000fea0003800200 */
.L_x_2487:
        /* <DEDUP_REMOVED lines=20> */
.L_x_2490:
[----:B------:R-:W-:Y:S05]  /*5ac0*/  BSYNC.RECONVERGENT B1 ;  /* 0x0000000000017941 */ /* 0x000fea0003800200 */
.L_x_2489:
        /* <DEDUP_REMOVED lines=20> */
.L_x_2492:
[----:B------:R-:W-:Y:S05]  /*5c10*/  BSYNC.RECONVERGENT B1 ;  /* 0x0000000000017941 */ /* 0x000fea0003800200 */
.L_x_2491:
        /* <DEDUP_REMOVED lines=38> */
.L_x_2494:
[----:B------:R-:W-:Y:S05]  /*5e80*/  BSYNC.RECONVERGENT B1 ;  /* 0x0000000000017941 */ /* 0x000fea0003800200 */
.L_x_2493:
        /* <DEDUP_REMOVED lines=20> */
.L_x_2496:
[----:B------:R-:W-:Y:S05]  /*5fd0*/  BSYNC.RECONVERGENT B1 ;  /* 0x0000000000017941 */ /* 0x000fea0003800200 */
.L_x_2495:
        /* <DEDUP_REMOVED lines=20> */
.L_x_2498:
[----:B------:R-:W-:Y:S05]  /*6120*/  BSYNC.RECONVERGENT B1 ;  /* 0x0000000000017941 */ /* 0x000fea0003800200 */
.L_x_2497:
        /* <DEDUP_REMOVED lines=20> */
.L_x_2500:
[----:B------:R-:W-:Y:S05]  /*6270*/  BSYNC.RECONVERGENT B1 ;  /* 0x0000000000017941 */ /* 0x000fea0003800200 */
.L_x_2499:
        /* <DEDUP_REMOVED lines=20> */
.L_x_2502:
[----:B------:R-:W-:Y:S05]  /*63c0*/  BSYNC.RECONVERGENT B1 ;  /* 0x0000000000017941 */ /* 0x000fea0003800200 */
.L_x_2501:
        /* <DEDUP_REMOVED lines=20> */
.L_x_2504:
[----:B------:R-:W-:Y:S05]  /*6510*/  BSYNC.RECONVERGENT B1 ;  /* 0x0000000000017941 */ /* 0x000fea0003800200 */
.L_x_2503:
        /* <DEDUP_REMOVED lines=40> */
.L_x_2506:
[----:B------:R-:W-:Y:S05]  /*67a0*/  BSYNC.RECONVERGENT B1 ;  /* 0x0000000000017941 */ /* 0x000fea0003800200 */
.L_x_2505:
        /* <DEDUP_REMOVED lines=20> */
.L_x_2508:
[----:B------:R-:W-:Y:S05]  /*68f0*/  BSYNC.RECONVERGENT B1 ;  /* 0x0000000000017941 */ /* 0x000fea0003800200 */
.L_x_2507:
        /* <DEDUP_REMOVED lines=20> */
.L_x_2510:
[----:B------:R-:W-:Y:S05]  /*6a40*/  BSYNC.RECONVERGENT B1 ;  /* 0x0000000000017941 */ /* 0x000fea0003800200 */
.L_x_2509:
        /* <DEDUP_REMOVED lines=20> */
.L_x_2512:
[----:B------:R-:W-:Y:S05]  /*6b90*/  BSYNC.RECONVERGENT B1 ;  /* 0x0000000000017941 */ /* 0x000fea0003800200 */
.L_x_2511:
        /* <DEDUP_REMOVED lines=20> */
.L_x_2514:
[----:B------:R-:W-:Y:S05]  /*6ce0*/  BSYNC.RECONVERGENT B1 ;  /* 0x0000000000017941 */ /* 0x000fea0003800200 */
.L_x_2513:
        /* <DEDUP_REMOVED lines=20> */
.L_x_2516:
[----:B------:R-:W-:Y:S05]  /*6e30*/  BSYNC.RECONVERGENT B1 ;  /* 0x0000000000017941 */ /* 0x000fea0003800200 */
.L_x_2515:
        /* <DEDUP_REMOVED lines=38> */
.L_x_2518:
[----:B------:R-:W-:Y:S05]  /*70a0*/  BSYNC.RECONVERGENT B1 ;  /* 0x0000000000017941 */ /* 0x000fea0003800200 */
.L_x_2517:
        /* <DEDUP_REMOVED lines=20> */
.L_x_2520:
[----:B------:R-:W-:Y:S05]  /*71f0*/  BSYNC.RECONVERGENT B1 ;  /* 0x0000000000017941 */ /* 0x000fea0003800200 */
.L_x_2519:
        /* <DEDUP_REMOVED lines=20> */
.L_x_2522:
[----:B------:R-:W-:Y:S05]  /*7340*/  BSYNC.RECONVERGENT B1 ;  /* 0x0000000000017941 */ /* 0x000fea0003800200 */
.L_x_2521:
        /* <DEDUP_REMOVED lines=20> */
.L_x_2524:
[----:B------:R-:W-:Y:S05]  /*7490*/  BSYNC.RECONVERGENT B1 ;  /* 0x0000000000017941 */ /* 0x000fea0003800200 */
.L_x_2523:
        /* <DEDUP_REMOVED lines=20> */
.L_x_2526:
[----:B------:R-:W-:Y:S05]  /*75e0*/  BSYNC.RECONVERGENT B1 ;  /* 0x0000000000017941 */ /* 0x000fea0003800200 */
.L_x_2525:
        /* <DEDUP_REMOVED lines=19> */
.L_x_2464:
        /* <DEDUP_REMOVED lines=38> */
.L_x_2529:
[----:B------:R-:W-:Y:S05]  /*7980*/  BSYNC.RECONVERGENT B1 ;  /* 0x0000000000017941 */ /* 0x000fea0003800200 */
.L_x_2528:
        /* <DEDUP_REMOVED lines=31> */
.L_x_2531:
[----:B------:R-:W-:Y:S05]  /*7b80*/  BSYNC.RECONVERGENT B1 ;  /* 0x0000000000017941 */ /* 0x000fea0003800200 */
.L_x_2530:
        /* <DEDUP_REMOVED lines=44> */
.L_x_2533:
[----:B------:R-:W-:Y:S05]  /*7e50*/  BSYNC.RECONVERGENT B1 ;  /* 0x0000000000017941 */ /* 0x000fea0003800200 */
.L_x_2532:
        /* <DEDUP_REMOVED lines=30> */
.L_x_2535:
[----:B------:R-:W-:Y:S05]  /*8040*/  BSYNC.RECONVERGENT B1 ;  /* 0x0000000000017941 */ /* 0x000fea0003800200 */
.L_x_2534:
        /* <DEDUP_REMOVED lines=30> */
.L_x_2537:
[----:B------:R-:W-:Y:S05]  /*8230*/  BSYNC.RECONVERGENT B1 ;  /* 0x0000000000017941 */ /* 0x000fea0003800200 */
.L_x_2536:
        /* <DEDUP_REMOVED lines=30> */
.L_x_2539:
[----:B------:R-:W-:Y:S05]  /*8420*/  BSYNC.RECONVERGENT B1 ;  /* 0x0000000000017941 */ /* 0x000fea0003800200 */
.L_x_2538:
        /* <DEDUP_REMOVED lines=30> */
.L_x_2541:
[----:B------:R-:W-:Y:S05]  /*8610*/  BSYNC.RECONVERGENT B1 ;  /* 0x0000000000017941 */ /* 0x000fea0003800200 */
.L_x_2540:
        /* <DEDUP_REMOVED lines=30> */
.L_x_2543:
[----:B------:R-:W-:Y:S05]  /*8800*/  BSYNC.RECONVERGENT B1 ;  /* 0x0000000000017941 */ /* 0x000fea0003800200 */
.L_x_2542:
        /* <DEDUP_REMOVED lines=46> */
.L_x_2545:
[----:B------:R-:W-:Y:S05]  /*8af0*/  BSYNC.RECONVERGENT B1 ;  /* 0x0000000000017941 */ /* 0x000fea0003800200 */
.L_x_2544:
        /* <DEDUP_REMOVED lines=30> */
.L_x_2547:
[----:B------:R-:W-:Y:S05]  /*8ce0*/  BSYNC.RECONVERGENT B1 ;  /* 0x0000000000017941 */ /* 0x000fea0003800200 */
.L_x_2546:
        /* <DEDUP_REMOVED lines=30> */
.L_x_2549:
[----:B------:R-:W-:Y:S05]  /*8ed0*/  BSYNC.RECONVERGENT B1 ;  /* 0x0000000000017941 */ /* 0x000fea0003800200 */
.L_x_2548:
        /* <DEDUP_REMOVED lines=30> */
.L_x_2551:
[----:B------:R-:W-:Y:S05]  /*90c0*/  BSYNC.RECONVERGENT B1 ;  /* 0x0000000000017941 */ /* 0x000fea0003800200 */
.L_x_2550:
        /* <DEDUP_REMOVED lines=30> */
.L_x_2553:
[----:B------:R-:W-:Y:S05]  /*92b0*/  BSYNC.RECONVERGENT B1 ;  /* 0x0000000000017941 */ /* 0x000fea0003800200 */
.L_x_2552:
        /* <DEDUP_REMOVED lines=30> */
.L_x_2555:
[----:B------:R-:W-:Y:S05]  /*94a0*/  BSYNC.RECONVERGENT B1 ;  /* 0x0000000000017941 */ /* 0x000fea0003800200 */
.L_x_2554:
        /* <DEDUP_REMOVED lines=48> */
.L_x_2557:
[----:B------:R-:W-:Y:S05]  /*97b0*/  BSYNC.RECONVERGENT B1 ;  /* 0x0000000000017941 */ /* 0x000fea0003800200 */
.L_x_2556:
        /* <DEDUP_REMOVED lines=30> */
.L_x_2559:
[----:B------:R-:W-:Y:S05]  /*99a0*/  BSYNC.RECONVERGENT B1 ;  /* 0x0000000000017941 */ /* 0x000fea0003800200 */
.L_x_2558:
        /* <DEDUP_REMOVED lines=30> */
.L_x_2561:
[----:B------:R-:W-:Y:S05]  /*9b90*/  BSYNC.RECONVERGENT B1 ;  /* 0x0000000000017941 */ /* 0x000fea0003800200 */
.L_x_2560:
        /* <DEDUP_REMOVED lines=30> */
.L_x_2563:
[----:B------:R-:W-:Y:S05]  /*9d80*/  BSYNC.RECONVERGENT B1 ;  /* 0x0000000000017941 */ /* 0x000fea0003800200 */
.L_x_2562:
        /* <DEDUP_REMOVED lines=30> */
.L_x_2565:
[----:B------:R-:W-:Y:S05]  /*9f70*/  BSYNC.RECONVERGENT B1 ;  /* 0x0000000000017941 */ /* 0x000fea0003800200 */
.L_x_2564:
        /* <DEDUP_REMOVED lines=30> */
.L_x_2567:
[----:B------:R-:W-:Y:S05]  /*a160*/  BSYNC.RECONVERGENT B1 ;  /* 0x0000000000017941 */ /* 0x000fea0003800200 */
.L_x_2566:
        /* <DEDUP_REMOVED lines=50> */
.L_x_2569:
[----:B------:R-:W-:Y:S05]  /*a490*/  BSYNC.RECONVERGENT B1 ;  /* 0x0000000000017941 */ /* 0x000fea0003800200 */
.L_x_2568:
        /* <DEDUP_REMOVED lines=30> */
.L_x_2571:
[----:B------:R-:W-:Y:S05]  /*a680*/  BSYNC.RECONVERGENT B1 ;  /* 0x0000000000017941 */ /* 0x000fea0003800200 */
.L_x_2570:
        /* <DEDUP_REMOVED lines=30> */
.L_x_2573:
[----:B------:R-:W-:Y:S05]  /*a870*/  BSYNC.RECONVERGENT B1 ;  /* 0x0000000000017941 */ /* 0x000fea0003800200 */
.L_x_2572:
        /* <DEDUP_REMOVED lines=30> */
.L_x_2575:
[----:B------:R-:W-:Y:S05]  /*aa60*/  BSYNC.RECONVERGENT B1 ;  /* 0x0000000000017941 */ /* 0x000fea0003800200 */
.L_x_2574:
        /* <DEDUP_REMOVED lines=30> */
.L_x_2577:
[----:B------:R-:W-:Y:S05]  /*ac50*/  BSYNC.RECONVERGENT B1 ;  /* 0x0000000000017941 */ /* 0x000fea0003800200 */
.L_x_2576:
        /* <DEDUP_REMOVED lines=30> */
.L_x_2579:
[----:B------:R-:W-:Y:S05]  /*ae40*/  BSYNC.RECONVERGENT B1 ;  /* 0x0000000000017941 */ /* 0x000fea0003800200 */
.L_x_2578:
        /* <DEDUP_REMOVED lines=48> */
.L_x_2581:
[----:B------:R-:W-:Y:S05]  /*b150*/  BSYNC.RECONVERGENT B1 ;  /* 0x0000000000017941 */ /* 0x000fea0003800200 */
.L_x_2580:
        /* <DEDUP_REMOVED lines=30> */
.L_x_2583:
[----:B------:R-:W-:Y:S05]  /*b340*/  BSYNC.RECONVERGENT B1 ;  /* 0x0000000000017941 */ /* 0x000fea0003800200 */
.L_x_2582:
        /* <DEDUP_REMOVED lines=30> */
.L_x_2585:
[----:B------:R-:W-:Y:S05]  /*b530*/  BSYNC.RECONVERGENT B1 ;  /* 0x0000000000017941 */ /* 0x000fea0003800200 */
.L_x_2584:
        /* <DEDUP_REMOVED lines=30> */
.L_x_2587:
[----:B------:R-:W-:Y:S05]  /*b720*/  BSYNC.RECONVERGENT B1 ;  /* 0x0000000000017941 */ /* 0x000fea0003800200 */
.L_x_2586:
        /* <DEDUP_REMOVED lines=30> */
.L_x_2589:
[----:B------:R-:W-:Y:S05]  /*b910*/  BSYNC.RECONVERGENT B1 ;  /* 0x0000000000017941 */ /* 0x000fea0003800200 */
.L_x_2588:
        /* <DEDUP_REMOVED lines=28> */
.L_x_2527:
[----:B------:R-:W-:Y:S05]  /*bae0*/  BSYNC.RECONVERGENT B0 ;  /* 0x0000000000007941 */ /* 0x000fea0003800200 */
.L_x_2463:
        /* <DEDUP_REMOVED lines=8> */
.L_x_2591:
        /* <DEDUP_REMOVED lines=9> */
.L_x_4782:


//--------------------- .text._Z35group_norm_nhwc_fwd_one_pass_kernelI11Bf16IOFp16WLi512ELi98ELi392EEv26Group_norm_nhwc_fwd_params --------------------------
	.section	.text._Z35group_norm_nhwc_fwd_one_pass_kernelI11Bf16IOFp16WLi512ELi98ELi392EEv26Group_norm_nhwc_fwd_params,"ax",@progbits
	.align	128
        .global         _Z35group_norm_nhwc_fwd_one_pass_kernelI11Bf16IOFp16WLi512ELi98ELi392EEv26Group_norm_nhwc_fwd_params
        .type           _Z35group_norm_nhwc_fwd_one_pass_kernelI11Bf16IOFp16WLi512ELi98ELi392EEv26Group_norm_nhwc_fwd_params,@function
        .size           _Z35group_norm_nhwc_fwd_one_pass_kernelI11Bf16IOFp16WLi512ELi98ELi392EEv26Group_norm_nhwc_fwd_params,(.L_x_4783 - _Z35group_norm_nhwc_fwd_one_pass_kernelI11Bf16IOFp16WLi512ELi98ELi392EEv26Group_norm_nhwc_fwd_params)
        .other          _Z35group_norm_nhwc_fwd_one_pass_kernelI11Bf16IOFp16WLi512ELi98ELi392EEv26Group_norm_nhwc_fwd_params,@"STO_CUDA_ENTRY STV_DEFAULT"
_Z35group_norm_nhwc_fwd_one_pass_kernelI11Bf16IOFp16WLi512ELi98ELi392EEv26Group_norm_nhwc_fwd_params:
.text._Z35group_norm_nhwc_fwd_one_pass_kernelI11Bf16IOFp16WLi512ELi98ELi392EEv26Group_norm_nhwc_fwd_params:
        /* <DEDUP_REMOVED lines=35> */
.L_x_2627:
        /* <DEDUP_REMOVED lines=2393> */
.L_x_2593:
[----:B------:R-:W-:Y:S05]  /*97c0*/  BSYNC.RECONVERGENT B0 ;  /* 0x0000000000007941 */ /* 0x000fea0003800200 */
.L_x_2592:
        /* <DEDUP_REMOVED lines=31> */
.L_x_2597:
[----:B------:R-:W2:Y:S04]  /*99c0*/  LDG.E.STRONG.GPU R0, desc[UR6][R18.64] ;  /* 0x0000000612007981 */ /* 0x000ea8000c1ef900 */
[----:B--2---:R-:W-:Y:S04]  /*99d0*/  CCTL.IVALL ;  /* 0x00000000ff00798f */ /* 0x004fe80002000000 */
[----:B------:R0:W-:Y:S01]  /*99e0*/  STL [R1], R0 ;  /* 0x0000000001007387 */ /* 0x0001e20000100800 */
[----:B------:R-:W-:-:S13]  /*99f0*/  ISETP.NE.AND P1, PT, R0, R5, PT ;  /* 0x000000050000720c */ /* 0x000fda0003f25270 */
[----:B0-----:R-:W-:Y:S05]  /*9a00*/  @P1 BRA `(.L_x_2597) ;  /* 0xfffffffc00ec1947 */ /* 0x001fea000383ffff */
.L_x_2596:
[----:B------:R-:W-:Y:S05]  /*9a10*/  BSYNC.RECONVERGENT B0 ;  /* 0x0000000000007941 */ /* 0x000fea0003800200 */
.L_x_2595:
        /* <DEDUP_REMOVED lines=15> */
.L_x_2599:
        /* <DEDUP_REMOVED lines=68> */
.L_x_2598:
        /* <DEDUP_REMOVED lines=38> */
.L_x_2600:
        /* <DEDUP_REMOVED lines=19> */
.L_x_2601:
        /* <DEDUP_REMOVED lines=11> */
.L_x_2602:
[----:B------:R-:W-:Y:S05]  /*a390*/  BSYNC.RECONVERGENT B0 ;  /* 0x0000000000007941 */ /* 0x000fea0003800200 */
.L_x_2594:
        /* <DEDUP_REMOVED lines=48> */
[----:B------:R-:W-:Y:S01]  /*a6a0*/  HADD2.F32 R26, -RZ, R26.H0_H0 ;  /* 0x2000001aff1a7230 */ /* 0x000fe20000004100 */
[----:B01----:R-:W-:Y:S06]  /*a6b0*/  BRA.U !UP0, `(.L_x_2603) ;  /* 0x00000009086c7547 */ /* 0x003fec000b800000 */
[----:B------:R-:W-:Y:S01]  /*a6c0*/  IMAD.MOV.U32 R0, RZ, RZ, RZ ;  /* 0x000000ffff007224 */ /* 0x000fe200078e00ff */
[----:B------:R-:W0:Y:S01]  /*a6d0*/  LDCU.64 UR10, c[0x0][0x3e0] ;  /* 0x00007c00ff0a77ac */ /* 0x000e220008000a00 */
[----:B------:R-:W1:Y:S01]  /*a6e0*/  LDCU.64 UR4, c[0x0][0x380] ;  /* 0x00007000ff0477ac */ /* 0x000e620008000a00 */
[----:B------:R-:W2:Y:S04]  /*a6f0*/  LDCU.64 UR8, c[0x0][0x3e8] ;  /* 0x00007d00ff0877ac */ /* 0x000ea80008000a00 */
.L_x_2612:
[----:B---3--:R-:W-:-:S05]  /*a700*/  IADD3 R5, PT, PT, R1, 0x10, RZ ;  /* 0x0000001001057810 */ /* 0x008fca0007ffe0ff */
[----:B-----5:R-:W-:-:S06]  /*a710*/  IMAD R12, R0, 0x4, R5 ;  /* 0x00000004000c7824 */ /* 0x020fcc00078e0205 */
[----:B0-----:R-:W5:Y:S01]  /*a720*/  LDL.128 R12, [R12] ;  /* 0x000000000c0c7983 */ /* 0x001f620000100c00 */
[C---:B------:R-:W-:Y:S01]  /*a730*/  IMAD R35, R0.reuse, 0x8, R3 ;  /* 0x0000000800237824 */ /* 0x040fe200078e0203 */
[----:B------:R-:W-:Y:S01]  /*a740*/  IADD3 R0, PT, PT, R0, 0x4, RZ ;  /* 0x0000000400007810 */ /* 0x000fe20007ffe0ff */
[----:B------:R-:W-:Y:S02]  /*a750*/  BSSY.RECONVERGENT B0, `(.L_x_2604) ;  /* 0x000002f000007945 */ /* 0x000fe40003800200 */
[C---:B-1----:R-:W-:Y:S01]  /*a760*/  VIADD R17, R35.reuse, 0x8 ;  /* 0x0000000823117836 */ /* 0x042fe20000000000 */
[C---:B--2---:R-:W-:Y:S01]  /*a770*/  ISETP.GE.U32.AND P3, PT, R35.reuse, UR8, PT ;  /* 0x0000000823007c0c */ /* 0x044fe2000bf66070 */
        /* <DEDUP_REMOVED lines=16> */
[----:B------:R-:W-:Y:S02]  /*a880*/  IMAD.U32 R12, R12, 0x10000, RZ ;  /* 0x000100000c0c7824 */ /* 0x000fe400078e00ff */
[----:B0-----:R-:W-:Y:S02]  /*a890*/  IMAD R31, R31, UR10, RZ ;  /* 0x0000000a1f1f7c24 */ /* 0x001fe4000f8e02ff */
[----:B------:R-:W-:Y:S02]  /*a8a0*/  IMAD.U32 R28, R19, 0x10000, RZ ;  /* 0x00010000131c7824 */ /* 0x000fe400078e00ff */
[----:B------:R-:W-:Y:S01]  /*a8b0*/  FADD.FTZ R19, -R21, R12 ;  /* 0x0000000c15137221 */ /* 0x000fe20000010100 */
[----:B------:R-:W-:Y:S02]  /*a8c0*/  IMAD R31, R35, UR11, R31 ;  /* 0x0000000b231f7c24 */ /* 0x000fe4000f8e021f */
[----:B------:R-:W-:Y:S01]  /*a8d0*/  FADD.FTZ R29, -R21, R28 ;  /* 0x0000001c151d7221 */ /* 0x000fe20000010100 */
[----:B------:R-:W-:Y:S01]  /*a8e0*/  FMUL.FTZ R19, R19, R22 ;  /* 0x0000001613137220 */ /* 0x000fe20000410000 */
[----:B------:R-:W-:-:S02]  /*a8f0*/  MOV R28, R6 ;  /* 0x00000006001c7202 */ /* 0x000fc40000000f00 */
[----:B------:R-:W-:Y:S01]  /*a900*/  FMUL.FTZ R29, R29, R22 ;  /* 0x000000161d1d7220 */ /* 0x000fe20000410000 */
[----:B------:R-:W-:-:S03]  /*a910*/  FFMA.FTZ R34, R24, R19, R27 ;  /* 0x0000001318227223 */ /* 0x000fc6000001001b */
[----:B------:R-:W-:Y:S01]  /*a920*/  FFMA.FTZ R33, R25, R29, R26 ;  /* 0x0000001d19217223 */ /* 0x000fe2000001001a */
[----:B------:R-:W-:Y:S01]  /*a930*/  FMUL.FTZ R12, R34, -1.4426950216293334961 ;  /* 0xbfb8aa3b220c7820 */ /* 0x000fe20000410000 */
[----:B------:R-:W-:Y:S02]  /*a940*/  IMAD.MOV.U32 R29, RZ, RZ, R9 ;  /* 0x000000ffff1d7224 */ /* 0x000fe400078e0009 */
[----:B------:R-:W-:Y:S01]  /*a950*/  FMUL.FTZ R30, R33, -1.4426950216293334961 ;  /* 0xbfb8aa3b211e7820 */ /* 0x000fe20000410000 */
[----:B------:R-:W-:Y:S02]  /*a960*/  IMAD.WIDE.U32 R28, R35, UR10, R28 ;  /* 0x0000000a231c7c25 */ /* 0x000fe4000f8e001c */
[----:B------:R-:W0:Y:S02]  /*a970*/  MUFU.EX2 R12, R12 ;  /* 0x0000000c000c7308 */ /* 0x000e240000000800 */
[----:B------:R-:W-:-:S06]  /*a980*/  IMAD.IADD R31, R29, 0x1, R31 ;  /* 0x000000011d1f7824 */ /* 0x000fcc00078e021f */
        /* <DEDUP_REMOVED lines=11> */
.L_x_2605:
[----:B01----:R-:W-:Y:S05]  /*aa40*/  BSYNC.RECONVERGENT B0 ;  /* 0x0000000000007941 */ /* 0x003fea0003800200 */
.L_x_2604:
[----:B------:R-:W-:Y:S04]  /*aa50*/  BSSY.RECONVERGENT B0, `(.L_x_2606) ;  /* 0x000001f000007945 */ /* 0x000fe80003800200 */
[----:B------:R-:W-:Y:S05]  /*aa60*/  @P1 BRA `(.L_x_2607) ;  /* 0x0000000000741947 */ /* 0x000fea0003800000 */
[C---:B-----5:R-:W-:Y:S01]  /*aa70*/  PRMT R12, R13.reuse, 0x7632, R12 ;  /* 0x000076320d0c7816 */ /* 0x060fe2000000000c */
[----:B------:R-:W-:Y:S01]  /*aa80*/  IMAD R18, R18, UR10, RZ ;  /* 0x0000000a12127c24 */ /* 0x000fe2000f8e02ff */
[----:B------:R-:W-:-:S03]  /*aa90*/  SHF.L.U32 R28, R13, 0x10, RZ ;  /* 0x000000100d1c7819 */ /* 0x000fc600000006ff */
[----:B------:R-:W-:Y:S02]  /*aaa0*/  IMAD.U32 R12, R12, 0x10000, RZ ;  /* 0x000100000c0c7824 */ /* 0x000fe400078e00ff */
[----:B------:R-:W-:Y:S01]  /*aab0*/  FADD.FTZ R13, -R21, R28 ;  /* 0x0000001c150d7221 */ /* 0x000fe20000010100 */
        /* <DEDUP_REMOVED lines=24> */
.L_x_2607:
[----:B------:R-:W-:Y:S05]  /*ac40*/  BSYNC.RECONVERGENT B0 ;  /* 0x0000000000007941 */ /* 0x000fea0003800200 */
.L_x_2606:
[----:B------:R-:W-:Y:S04]  /*ac50*/  BSSY.RECONVERGENT B0, `(.L_x_2608) ;  /* 0x000001f000007945 */ /* 0x000fe80003800200 */
[----:B------:R-:W-:Y:S05]  /*ac60*/  @P4 BRA `(.L_x_2609) ;  /* 0x0000000000744947 */ /* 0x000fea0003800000 */
[C---:B-----5:R-:W-:Y:S01]  /*ac70*/  PRMT R12, R14.reuse, 0x7632, R12 ;  /* 0x000076320e0c7816 */ /* 0x060fe2000000000c */
[----:B------:R-:W-:Y:S02]  /*ac80*/  IMAD.U32 R14, R14, 0x10000, RZ ;  /* 0x000100000e0e7824 */ /* 0x000fe400078e00ff */
[----:B------:R-:W-:Y:S01]  /*ac90*/  IMAD R16, R16, UR10, RZ ;  /* 0x0000000a10107c24 */ /* 0x000fe2000f8e02ff */
[----:B------:R-:W-:Y:S01]  /*aca0*/  SHF.L.U32 R12, R12, 0x10, RZ ;  /* 0x000000100c0c7819 */ /* 0x000fe200000006ff */
[----:B0-----:R-:W-:Y:S02]  /*acb0*/  FADD.FTZ R13, -R21, R14 ;  /* 0x0000000e150d7221 */ /* 0x001fe40000010100 */
[----:B--2---:R-:W-:Y:S02]  /*acc0*/  IMAD R29, R11, UR11, R16 ;  /* 0x0000000b0b1d7c24 */ /* 0x004fe4000f8e0210 */
[----:B------:R-:W-:Y:S01]  /*acd0*/  FADD.FTZ R17, -R21, R12 ;  /* 0x0000000c15117221 */ /* 0x000fe20000010100 */
[----:B------:R-:W-:Y:S01]  /*ace0*/  FMUL.FTZ R13, R13, R22 ;  /* 0x000000160d0d7220 */ /* 0x000fe20000410000 */
[----:B------:R-:W-:-:S02]  /*acf0*/  IMAD.MOV.U32 R12, RZ, RZ, R6 ;  /* 0x000000ffff0c7224 */ /* 0x000fc400078e0006 */
        /* <DEDUP_REMOVED lines=8> */
[----:B------:R-:W-:Y:S02]  /*ad80*/  IADD3 R13, PT, PT, R13, R29, RZ ;  /* 0x0000001d0d0d7210 */ /* 0x000fe40007ffe0ff */
[----:B------:R-:W-:-:S05]  /*ad90*/  LEA R16, P1, R12, UR4, 0x1 ;  /* 0x000000040c107c11 */ /* 0x000fca000f8208ff */
        /* <DEDUP_REMOVED lines=10> */
.L_x_2609:
[----:B------:R-:W-:Y:S05]  /*ae40*/  BSYNC.RECONVERGENT B0 ;  /* 0x0000000000007941 */ /* 0x000fea0003800200 */
.L_x_2608:
[----:B------:R-:W-:Y:S04]  /*ae50*/  BSSY.RECONVERGENT B0, `(.L_x_2610) ;  /* 0x000001f000007945 */ /* 0x000fe80003800200 */
[----:B------:R-:W-:Y:S05]  /*ae60*/  @P2 BRA `(.L_x_2611) ;  /* 0x0000000000742947 */ /* 0x000fea0003800000 */
[C---:B-1---5:R-:W-:Y:S01]  /*ae70*/  PRMT R11, R15.reuse, 0x7632, R11 ;  /* 0x000076320f0b7816 */ /* 0x062fe2000000000b */
[----:B------:R-:W-:Y:S02]  /*ae80*/  IMAD.U32 R12, R15, 0x10000, RZ ;  /* 0x000100000f0c7824 */ /* 0x000fe400078e00ff */
[----:B------:R-:W-:Y:S01]  /*ae90*/  IMAD R16, R10, UR10, RZ ;  /* 0x0000000a0a107c24 */ /* 0x000fe2000f8e02ff */
[----:B------:R-:W-:Y:S01]  /*aea0*/  MOV R10, R6 ;  /* 0x00000006000a7202 */ /* 0x000fe20000000f00 */
[----:B------:R-:W-:Y:S02]  /*aeb0*/  IMAD.U32 R14, R11, 0x10000, RZ ;  /* 0x000100000b0e7824 */ /* 0x000fe400078e00ff */
[----:B------:R-:W-:Y:S01]  /*aec0*/  FADD.FTZ R11, -R21, R12 ;  /* 0x0000000c150b7221 */ /* 0x000fe20000010100 */
        /* <DEDUP_REMOVED lines=11> */
[----:B------:R-:W0:Y:S08]  /*af80*/  MUFU.EX2 R12, R12 ;  /* 0x0000000c000c7308 */ /* 0x000e300000000800 */
        /* <DEDUP_REMOVED lines=11> */
.L_x_2611:
[----:B------:R-:W-:Y:S05]  /*b040*/  BSYNC.RECONVERGENT B0 ;  /* 0x0000000000007941 */ /* 0x000fea0003800200 */
.L_x_2610:
[----:B------:R-:W-:Y:S05]  /*b050*/  @P5 BRA `(.L_x_2612) ;  /* 0xfffffff400a85947 */ /* 0x000fea000383ffff */
[----:B------:R-:W-:Y:S05]  /*b060*/  BRA `(.L_x_2613) ;  /* 0x0000000c007c7947 */ /* 0x000fea0003800000 */
.L_x_2603:
[----:B------:R-:W2:Y:S01]  /*b070*/  LDL.128 R16, [R1+0x10] ;  /* 0x0000100001107983 */ /* 0x000ea20000100c00 */
[----:B------:R-:W0:Y:S01]  /*b080*/  LDCU.64 UR4, c[0x0][0x3e8] ;  /* 0x00007d00ff0477ac */ /* 0x000e220008000a00 */
[----:B------:R-:W-:Y:S01]  /*b090*/  SHF.R.S32.HI R5, RZ, 0x1f, R3 ;  /* 0x0000001fff057819 */ /* 0x000fe20000011403 */
[C---:B------:R-:W-:Y:S01]  /*b0a0*/  VIADD R33, R3.reuse, 0x8 ;  /* 0x0000000803217836 */ /* 0x040fe20000000000 */
[----:B------:R-:W-:Y:S01]  /*b0b0*/  BSSY.RECONVERGENT B0, `(.L_x_2614) ;  /* 0x000003c000007945 */ /* 0x000fe20003800200 */
        /* <DEDUP_REMOVED lines=9> */
[----:B------:R-:W-:Y:S01]  /*b150*/  @!P0 MOV R12, R6 ;  /* 0x00000006000c8202 */ /* 0x000fe20000000f00 */
[----:B------:R-:W-:-:S06]  /*b160*/  @!P0 IMAD.MOV.U32 R13, RZ, RZ, R9 ;  /* 0x000000ffff0d8224 */ /* 0x000fcc00078e0009 */
[----:B------:R-:W5:Y:S01]  /*b170*/  @!P0 LDC.64 R10, c[0x0][0x380] ;  /* 0x0000e000ff0a8b82 */ /* 0x000f620000000a00 */
[-C--:B0-----:R-:W-:Y:S02]  /*b180*/  @!P0 IMAD R0, R5, R14.reuse, RZ ;  /* 0x0000000e05008224 */ /* 0x081fe400078e02ff */
[C---:B------:R-:W-:Y:S01]  /*b190*/  @!P0 IMAD.WIDE.U32 R12, R3.reuse, R14, R12 ;  /* 0x0000000e030c8225 */ /* 0x040fe200078e000c */
[----:B------:R-:W-:-:S03]  /*b1a0*/  IADD3 R14, PT, PT, R3, 0x10, RZ ;  /* 0x00000010030e7810 */ /* 0x000fc60007ffe0ff */
[C---:B------:R-:W-:Y:S01]  /*b1b0*/  @!P0 IMAD R31, R3.reuse, R15, R0 ;  /* 0x0000000f031f8224 */ /* 0x040fe200078e0200 */
[----:B------:R-:W-:Y:S01]  /*b1c0*/  ISETP.GE.U32.AND P3, PT, R14, UR4, PT ;  /* 0x000000040e007c0c */ /* 0x000fe2000bf66070 */
[----:B------:R-:W-:Y:S01]  /*b1d0*/  VIADD R0, R3, 0x18 ;  /* 0x0000001803007836 */ /* 0x000fe20000000000 */
[----:B-----5:R-:W-:Y:S01]  /*b1e0*/  @!P0 LEA R10, P4, R12, R10, 0x1 ;  /* 0x0000000a0c0a8211 */ /* 0x020fe200078808ff */
        /* <DEDUP_REMOVED lines=10> */
[-C--:B------:R-:W-:Y:S01]  /*b290*/  FMUL.FTZ R15, R5, R22.reuse ;  /* 0x00000016050f7220 */ /* 0x080fe20000410000 */
[----:B------:R-:W-:Y:S02]  /*b2a0*/  SHF.R.S32.HI R5, RZ, 0x1f, R0 ;  /* 0x0000001fff057819 */ /* 0x000fe40000011400 */
[----:B------:R-:W-:Y:S01]  /*b2b0*/  FMUL.FTZ R29, R29, R22 ;  /* 0x000000161d1d7220 */ /* 0x000fe20000410000 */
[----:B------:R-:W-:Y:S01]  /*b2c0*/  FFMA.FTZ R15, R24, R15, R27 ;  /* 0x0000000f180f7223 */ /* 0x000fe2000001001b */
[----:B------:R-:W-:Y:S02]  /*b2d0*/  ISETP.GE.AND.EX P1, PT, R5, UR5, PT, P1 ;  /* 0x0000000505007c0c */ /* 0x000fe4000bf26310 */
[----:B------:R-:W-:-:S05]  /*b2e0*/  FFMA.FTZ R16, R25, R29, R26 ;  /* 0x0000001d19107223 */ /* 0x000fca000001001a */
[----:B------:R-:W-:-:S05]  /*b2f0*/  @!P0 F2FP.BF16.F32.PACK_AB R13, R16, R15 ;  /* 0x0000000f100d823e */ /* 0x000fca00000010ff */
[----:B------:R0:W-:Y:S01]  /*b300*/  @!P0 STG.E desc[UR6][R10.64], R13 ;  /* 0x0000000d0a008986 */ /* 0x0001e2000c101906 */
[----:B-1-34-:R-:W-:Y:S05]  /*b310*/  @P2 BRA `(.L_x_2615) ;  /* 0x0000000000542947 */ /* 0x01afea0003800000 */
        /* <DEDUP_REMOVED lines=15> */
[----:B0-----:R-:W-:Y:S02]  /*b410*/  LEA R10, P2, R12, UR10, 0x1 ;  /* 0x0000000a0c0a7c11 */ /* 0x001fe4000f8408ff */
[----:B------:R-:W-:Y:S01]  /*b420*/  IADD3 R33, PT, PT, R13, R33, RZ ;  /* 0x000000210d217210 */ /* 0x000fe20007ffe0ff */
[----:B------:R-:W-:-:S03]  /*b430*/  FFMA.FTZ R13, R24, R11, R27 ;  /* 0x0000000b180d7223 */ /* 0x000fc6000001001b */
[----:B------:R-:W-:Y:S02]  /*b440*/  LEA.HI.X R11, R12, UR11, R33, 0x1, P2 ;  /* 0x0000000b0c0b7c11 */ /* 0x000fe400090f0c21 */
[----:B------:R-:W-:-:S05]  /*b450*/  F2FP.BF16.F32.PACK_AB R13, R16, R13 ;  /* 0x0000000d100d723e */ /* 0x000fca00000010ff */
[----:B------:R1:W-:Y:S02]  /*b460*/  STG.E desc[UR6][R10.64], R13 ;  /* 0x0000000d0a007986 */ /* 0x0003e4000c101906 */
.L_x_2615:
[----:B------:R-:W-:Y:S05]  /*b470*/  BSYNC.RECONVERGENT B0 ;  /* 0x0000000000007941 */ /* 0x000fea0003800200 */
.L_x_2614:
[----:B------:R-:W-:Y:S04]  /*b480*/  BSSY.RECONVERGENT B0, `(.L_x_2616) ;  /* 0x0000017000007945 */ /* 0x000fe80003800200 */
[----:B------:R-:W-:Y:S05]  /*b490*/  @P3 BRA `(.L_x_2617) ;  /* 0x0000000000543947 */ /* 0x000fea0003800000 */
[----:B------:R-:W2:Y:S01]  /*b4a0*/  LDCU.64 UR8, c[0x0][0x3e0] ;  /* 0x00007c00ff0877ac */ /* 0x000ea20008000a00 */
[C---:B01----:R-:W-:Y:S01]  /*b4b0*/  PRMT R10, R18.reuse, 0x7632, R10 ;  /* 0x00007632120a7816 */ /* 0x043fe2000000000a */
[----:B------:R-:W-:Y:S01]  /*b4c0*/  IMAD.U32 R18, R18, 0x10000, RZ ;  /* 0x0001000012127824 */ /* 0x000fe200078e00ff */
[----:B------:R-:W-:Y:S01]  /*b4d0*/  MOV R11, R9 ;  /* 0x00000009000b7202 */ /* 0x000fe20000000f00 */
[----:B------:R-:W0:Y:S01]  /*b4e0*/  LDCU.64 UR10, c[0x0][0x380] ;  /* 0x00007000ff0a77ac */ /* 0x000e220008000a00 */
[----:B------:R-:W-:Y:S01]  /*b4f0*/  SHF.L.U32 R16, R10, 0x10, RZ ;  /* 0x000000100a107819 */ /* 0x000fe200000006ff */
[----:B------:R-:W-:-:S04]  /*b500*/  IMAD.MOV.U32 R10, RZ, RZ, R6 ;  /* 0x000000ffff0a7224 */ /* 0x000fc800078e0006 */
        /* <DEDUP_REMOVED lines=8> */
[----:B0-----:R-:W-:Y:S01]  /*b590*/  LEA R10, P2, R12, UR10, 0x1 ;  /* 0x0000000a0c0a7c11 */ /* 0x001fe2000f8408ff */
[----:B------:R-:W-:Y:S02]  /*b5a0*/  IMAD.IADD R17, R13, 0x1, R17 ;  /* 0x000000010d117824 */ /* 0x000fe400078e0211 */
[----:B------:R-:W-:-:S03]  /*b5b0*/  FFMA.FTZ R13, R24, R11, R27 ;  /* 0x0000000b180d7223 */ /* 0x000fc6000001001b */
[----:B------:R-:W-:Y:S02]  /*b5c0*/  LEA.HI.X R11, R12, UR11, R17, 0x1, P2 ;  /* 0x0000000b0c0b7c11 */ /* 0x000fe400090f0c11 */
[----:B------:R-:W-:-:S05]  /*b5d0*/  F2FP.BF16.F32.PACK_AB R13, R14, R13 ;  /* 0x0000000d0e0d723e */ /* 0x000fca00000010ff */
[----:B------:R2:W-:Y:S02]  /*b5e0*/  STG.E desc[UR6][R10.64], R13 ;  /* 0x0000000d0a007986 */ /* 0x0005e4000c101906 */
.L_x_2617:
[----:B------:R-:W-:Y:S05]  /*b5f0*/  BSYNC.RECONVERGENT B0 ;  /* 0x0000000000007941 */ /* 0x000fea0003800200 */
.L_x_2616:
[----:B------:R-:W-:Y:S04]  /*b600*/  BSSY.RECONVERGENT B0, `(.L_x_2618) ;  /* 0x0000017000007945 */ /* 0x000fe80003800200 */
[----:B------:R-:W-:Y:S05]  /*b610*/  @P1 BRA `(.L_x_2619) ;  /* 0x0000000000541947 */ /* 0x000fea0003800000 */
[----:B------:R-:W3:Y:S01]  /*b620*/  LDCU.64 UR4, c[0x0][0x3e0] ;  /* 0x00007c00ff0477ac */ /* 0x000ee20008000a00 */
[C---:B012---:R-:W-:Y:S01]  /*b630*/  PRMT R10, R19.reuse, 0x7632, R10 ;  /* 0x00007632130a7816 */ /* 0x047fe2000000000a */
[----:B------:R-:W-:Y:S01]  /*b640*/  IMAD.MOV.U32 R11, RZ, RZ, R9 ;  /* 0x000000ffff0b7224 */ /* 0x000fe200078e0009 */
[----:B------:R-:W-:Y:S01]  /*b650*/  SHF.L.U32 R14, R19, 0x10, RZ ;  /* 0x00000010130e7819 */ /* 0x000fe200000006ff */
[----:B------:R-:W0:Y:S02]  /*b660*/  LDCU.64 UR8, c[0x0][0x380] ;  /* 0x00007000ff0877ac */ /* 0x000e240008000a00 */
        /* <DEDUP_REMOVED lines=16> */
.L_x_2619:
[----:B------:R-:W-:Y:S05]  /*b770*/  BSYNC.RECONVERGENT B0 ;  /* 0x0000000000007941 */ /* 0x000fea0003800200 */
.L_x_2618:
[----:B------:R-:W-:-:S07]  /*b780*/  IMAD.MOV.U32 R0, RZ, RZ, 0x4 ;  /* 0x00000004ff007424 */ /* 0x000fce00078e00ff */
.L_x_2626:
        /* <DEDUP_REMOVED lines=63> */
.L_x_2621:
[----:B------:R-:W-:Y:S05]  /*bb80*/  BSYNC.RECONVERGENT B0 ;  /* 0x0000000000007941 */ /* 0x000fea0003800200 */
.L_x_2620:
        /* <DEDUP_REMOVED lines=21> */
.L_x_2623:
[----:B------:R-:W-:Y:S05]  /*bce0*/  BSYNC.RECONVERGENT B0 ;  /* 0x0000000000007941 */ /* 0x000fea0003800200 */
.L_x_2622:
        /* <DEDUP_REMOVED lines=21> */
.L_x_2625:
[----:B------:R-:W-:Y:S05]  /*be40*/  BSYNC.RECONVERGENT B0 ;  /* 0x0000000000007941 */ /* 0x000fea0003800200 */
.L_x_2624:
[----:B------:R-:W-:Y:S05]  /*be50*/  @P5 BRA `(.L_x_2626) ;  /* 0xfffffff8004c5947 */ /* 0x000fea000383ffff */
.L_x_2613:
        /* <DEDUP_REMOVED lines=10> */
.L_x_2628:
        /* <DEDUP_REMOVED lines=16> */
.L_x_4783:


//--------------------- .text._Z35group_norm_nhwc_fwd_one_pass_kernelI11Fp16IOFp32WLi64ELi98ELi392EEv26Group_norm_nhwc_fwd_params --------------------------
	.section	.text._Z35group_norm_nhwc_fwd_one_pass_kernelI11Fp16IOFp32WLi64ELi98ELi392EEv26Group_norm_nhwc_fwd_params,"ax",@progbits
	.align	128
        .global         _Z35group_norm_nhwc_fwd_one_pass_kernelI11Fp16IOFp32WLi64ELi98ELi392EEv26Group_norm_nhwc_fwd_params
        .type           _Z35group_norm_nhwc_fwd_one_pass_kernelI11Fp16IOFp32WLi64ELi98ELi392EEv26Group_norm_nhwc_fwd_params,@function
        .size           _Z35group_norm_nhwc_fwd_one_pass_kernelI11Fp16IOFp32WLi64ELi98ELi392EEv26Group_norm_nhwc_fwd_params,(.L_x_4784 - _Z35group_norm_nhwc_fwd_one_pass_kernelI11Fp16IOFp32WLi64ELi98ELi392EEv26Group_norm_nhwc_fwd_params)
        .other          _Z35group_norm_nhwc_fwd_one_pass_kernelI11Fp16IOFp32WLi64ELi98ELi392EEv26Group_norm_nhwc_fwd_params,@"STO_CUDA_ENTRY STV_DEFAULT"
_Z35group_norm_nhwc_fwd_one_pass_kernelI11Fp16IOFp32WLi64ELi98ELi392EEv26Group_norm_nhwc_fwd_params:
.text._Z35group_norm_nhwc_fwd_one_pass_kernelI11Fp16IOFp32WLi64ELi98ELi392EEv26Group_norm_nhwc_fwd_params:
        /* <DEDUP_REMOVED lines=41> */
.L_x_2670:
        /* <DEDUP_REMOVED lines=69> */
[----:B------:R-:W-:-:S02]  /*06e0*/  @!P2 MOV R28, R56 ;  /* 0x00000038001ca202 */ /* 0x000fc40000000f00 */
[----:B------:R-:W-:Y:S01]  /*06f0*/  ISETP.GE.U32.AND P3, PT, R48, UR4, PT ;  /* 0x0000000430007c0c */ /* 0x000fe2000bf66070 */
[C---:B------:R-:W-:Y:S01]  /*0700*/  @!P5 IMAD R39, R52.reuse, R23, R12 ;  /* 0x000000173427d224 */ /* 0x040fe200078e020c */
[----:B------:R-:W-:Y:S01]  /*0710*/  MOV R37, RZ ;  /* 0x000000ff00257202 */ /* 0x000fe20000000f00 */
[----:B------:R-:W-:Y:S01]  /*0720*/  @!P2 IMAD.WIDE.U32 R26, R31, R26, R28 ;  /* 0x0000001a1f1aa225 */ /* 0x000fe200078e001c */
[----:B------:R-:W-:Y:S01]  /*0730*/  @!P5 MOV R28, R56 ;  /* 0x00000038001cd202 */ /* 0x000fe20000000f00 */
[----:B------:R-:W0:Y:S01]  /*0740*/  @!P1 LDC.64 R30, c[0x0][0x390] ;  /* 0x0000e400ff1e9b82 */ /* 0x000e220000000a00 */
[----:B------:R-:W-:Y:S02]  /*0750*/  @!P5 MOV R29, R59 ;  /* 0x0000003b001dd202 */ /* 0x000fe40000000f00 */
[----:B------:R-:W-:Y:S01]  /*0760*/  ISETP.GE.AND.EX P3, PT, R13, UR5, PT, P3 ;  /* 0x000000050d007c0c */ /* 0x000fe2000bf66330 */
[----:B------:R3:W5:Y:S01]  /*0770*/  @!P4 LDG.E R37, desc[UR6][R24.64] ;  /* 0x000000061825c981 */ /* 0x000762000c1e1900 */
[----:B------:R-:W-:Y:S01]  /*0780*/  @!P2 IADD3 R12, PT, PT, R27, R41, RZ ;  /* 0x000000291b0ca210 */ /* 0x000fe20007ffe0ff */
[----:B------:R-:W-:Y:S01]  /*0790*/  @!P5 IMAD.WIDE.U32 R22, R52, R22, R28 ;  /* 0x000000163416d225 */ /* 0x000fe200078e001c */
[----:B--2---:R-:W-:-:S04]  /*07a0*/  @!P2 LEA R20, P6, R26, R20, 0x1 ;  /* 0x000000141a14a211 */ /* 0x004fc800078c08ff */
[----:B------:R-:W-:Y:S02]  /*07b0*/  @!P2 LEA.HI.X R21, R26, R21, R12, 0x1, P6 ;  /* 0x000000151a15a211 */ /* 0x000fe400030f0c0c */
[----:B------:R-:W-:Y:S02]  /*07c0*/  @!P5 IADD3 R12, PT, PT, R23, R39, RZ ;  /* 0x00000027170cd210 */ /* 0x000fe40007ffe0ff */
[----:B----4-:R-:W-:Y:S01]  /*07d0*/  @!P5 LEA R18, P6, R22, R18, 0x1 ;  /* 0x000000121612d211 */ /* 0x010fe200078c08ff */
[----:B------:R-:W2:Y:S01]  /*07e0*/  @!P3 LDC.64 R28, c[0x0][0x3e0] ;  /* 0x0000f800ff1cbb82 */ /* 0x000ea20000000a00 */
[----:B------:R-:W-:Y:S01]  /*07f0*/  ISETP.GE.U32.AND P4, PT, R46, UR4, PT ;  /* 0x000000042e007c0c */ /* 0x000fe2000bf86070 */
[----:B-1----:R-:W-:Y:S01]  /*0800*/  @!P1 IMAD R14, R11, R16, RZ ;  /* 0x000000100b0e9224 */ /* 0x002fe200078e02ff */
[----:B------:R-:W-:Y:S02]  /*0810*/  @!P5 LEA.HI.X R19, R22, R19, R12, 0x1, P6 ;  /* 0x000000131613d211 */ /* 0x000fe400030f0c0c */
[----:B------:R-:W-:-:S02]  /*0820*/  @!P1 MOV R22, R56 ;  /* 0x0000003800169202 */ /* 0x000fc40000000f00 */
[----:B------:R-:W-:Y:S01]  /*0830*/  @!P1 MOV R23, R59 ;  /* 0x0000003b00179202 */ /* 0x000fe20000000f00 */
[----:B---3--:R-:W1:Y:S01]  /*0840*/  @!P3 LDC.64 R24, c[0x0][0x390] ;  /* 0x0000e400ff18bb82 */ /* 0x008e620000000a00 */
[----:B------:R-:W-:Y:S01]  /*0850*/  ISETP.GE.AND.EX P4, PT, R15, UR5, PT, P4 ;  /* 0x000000050f007c0c */ /* 0x000fe2000bf86340 */
[C---:B------:R-:W-:Y:S01]  /*0860*/  @!P1 IMAD R27, R50.reuse, R17, R14 ;  /* 0x00000011321b9224 */ /* 0x040fe200078e020e */
[----:B------:R-:W-:Y:S01]  /*0870*/  MOV R39, RZ ;  /* 0x000000ff00277202 */ /* 0x000fe20000000f00 */
[----:B------:R-:W-:-:S05]  /*0880*/  @!P1 IMAD.WIDE.U32 R16, R50, R16, R22 ;  /* 0x0000001032109225 */ /* 0x000fca00078e0016 */
[----:B------:R3:W4:Y:S01]  /*0890*/  @!P5 LDG.E R39, desc[UR6][R18.64] ;  /* 0x000000061227d981 */ /* 0x000722000c1e1900 */
[----:B------:R-:W-:Y:S02]  /*08a0*/  @!P1 IADD3 R12, PT, PT, R17, R27, RZ ;  /* 0x0000001b110c9210 */ /* 0x000fe40007ffe0ff */
[----:B0-----:R-:W-:Y:S02]  /*08b0*/  @!P1 LEA R30, P6, R16, R30, 0x1 ;  /* 0x0000001e101e9211 */ /* 0x001fe400078c08ff */
[----:B------:R-:W-:Y:S01]  /*08c0*/  ISETP.GE.U32.AND P5, PT, R44, UR4, PT ;  /* 0x000000042c007c0c */ /* 0x000fe2000bfa6070 */
[----:B------:R-:W0:Y:S01]  /*08d0*/  @!P4 LDC.64 R22, c[0x0][0x3e0] ;  /* 0x0000f800ff16cb82 */ /* 0x000e220000000a00 */
[----:B------:R-:W-:Y:S02]  /*08e0*/  @!P1 LEA.HI.X R31, R16, R31, R12, 0x1, P6 ;  /* 0x0000001f101f9211 */ /* 0x000fe400030f0c0c */
[----:B------:R-:W-:Y:S02]  /*08f0*/  ISETP.GE.AND.EX P5, PT, R33, UR5, PT, P5 ;  /* 0x0000000521007c0c */ /* 0x000fe4000bfa6350 */
[----:B------:R-:W-:Y:S01]  /*0900*/  ISETP.GE.U32.AND P6, PT, R7, UR4, PT ;  /* 0x0000000407007c0c */ /* 0x000fe2000bfc6070 */
[----:B--2---:R-:W-:Y:S01]  /*0910*/  @!P3 IMAD R12, R13, R28, RZ ;  /* 0x0000001c0d0cb224 */ /* 0x004fe200078e02ff */
[----:B------:R-:W-:Y:S01]  /*0920*/  @!P3 MOV R26, R56 ;  /* 0x00000038001ab202 */ /* 0x000fe20000000f00 */
[----:B------:R-:W2:Y:S01]  /*0930*/  @!P4 LDC.64 R16, c[0x0][0x390] ;  /* 0x0000e400ff10cb82 */ /* 0x000ea20000000a00 */
[----:B------:R-:W-:-:S02]  /*0940*/  ISETP.GE.AND.EX P6, PT, R35, UR5, PT, P6 ;  /* 0x0000000523007c0c */ /* 0x000fc4000bfc6360 */
[----:B------:R-:W-:Y:S01]  /*0950*/  @!P3 MOV R27, R59 ;  /* 0x0000003b001bb202 */ /* 0x000fe20000000f00 */
[----:B------:R-:W-:Y:S01]  /*0960*/  @!P3 IMAD R43, R48, R29, R12 ;  /* 0x0000001d302bb224 */ /* 0x000fe200078e020c */
[----:B------:R-:W-:-:S03]  /*0970*/  MOV R41, RZ ;  /* 0x000000ff00297202 */ /* 0x000fc60000000f00 */
[----:B---3--:R-:W3:Y:S01]  /*0980*/  @!P5 LDC.64 R18, c[0x0][0x3e0] ;  /* 0x0000f800ff12db82 */ /* 0x008ee20000000a00 */
[----:B------:R-:W-:Y:S02]  /*0990*/  @!P3 IMAD.WIDE.U32 R28, R48, R28, R26 ;  /* 0x0000001c301cb225 */ /* 0x000fe400078e001a */
[----:B------:R0:W4:Y:S03]  /*09a0*/  @!P1 LDG.E R41, desc[UR6][R30.64] ;  /* 0x000000061e299981 */ /* 0x000126000c1e1900 */
[----:B------:R-:W-:Y:S02]  /*09b0*/  @!P3 IADD3 R12, PT, PT, R29, R43, RZ ;  /* 0x0000002b1d0cb210 */ /* 0x000fe40007ffe0ff */
[----:B------:R-:W3:Y:S01]  /*09c0*/  @!P6 LDC.64 R26, c[0x0][0x3e0] ;  /* 0x0000f800ff1aeb82 */ /* 0x000ee20000000a00 */
[----:B-1----:R-:W-:Y:S01]  /*09d0*/  @!P3 LEA R24, P1, R28, R24, 0x1 ;  /* 0x000000181c18b211 */ /* 0x002fe200078208ff */
[----:B0-----:R-:W-:-:S03]  /*09e0*/  @!P4 IMAD R14, R15, R22, RZ ;  /* 0x000000160f0ec224 */ /* 0x001fc600078e02ff */
[----:B------:R-:W-:-:S03]  /*09f0*/  @!P3 LEA.HI.X R25, R28, R25, R12, 0x1, P1 ;  /* 0x000000191c19b211 */ /* 0x000fc600008f0c0c */
[----:B------:R-:W0:Y:S01]  /*0a00*/  @!P5 LDC.64 R28, c[0x0][0x390] ;  /* 0x0000e400ff1cdb82 */ /* 0x000e220000000a00 */
[----:B------:R-:W-:Y:S02]  /*0a10*/  @!P4 MOV R30, R56 ;  /* 0x00000038001ec202 */ /* 0x000fe40000000f00 */
[----:B------:R-:W-:Y:S01]  /*0a20*/  @!P4 MOV R31, R59 ;  /* 0x0000003b001fc202 */ /* 0x000fe20000000f00 */
[C---:B------:R-:W-:Y:S01]  /*0a30*/  @!P4 IMAD R47, R46.reuse, R23, R14 ;  /* 0x000000172e2fc224 */ /* 0x040fe200078e020e */
[----:B------:R-:W-:Y:S01]  /*0a40*/  MOV R45, RZ ;  /* 0x000000ff002d7202 */ /* 0x000fe20000000f00 */
[----:B------:R-:W-:-:S03]  /*0a50*/  @!P4 IMAD.WIDE.U32 R22, R46, R22, R30 ;  /* 0x000000162e16c225 */ /* 0x000fc600078e001e */
[----:B------:R-:W1:Y:S01]  /*0a60*/  @!P6 LDC.64 R30, c[0x0][0x390] ;  /* 0x0000e400ff1eeb82 */ /* 0x000e620000000a00 */
[----:B------:R-:W-:Y:S01]  /*0a70*/  MOV R43, RZ ;  /* 0x000000ff002b7202 */ /* 0x000fe20000000f00 */
[----:B------:R3:W4:Y:S01]  /*0a80*/  @!P2 LDG.E R45, desc[UR6][R20.64] ;  /* 0x00000006142da981 */ /* 0x000722000c1e1900 */
[----:B------:R-:W-:Y:S02]  /*0a90*/  @!P4 IADD3 R12, PT, PT, R23, R47, RZ ;  /* 0x0000002f170cc210 */ /* 0x000fe40007ffe0ff */
[C---:B--2---:R-:W-:Y:S01]  /*0aa0*/  @!P4 LEA R16, P1, R22.reuse, R16, 0x1 ;  /* 0x000000101610c211 */ /* 0x044fe200078208ff */
[----:B---3--:R-:W-:Y:S01]  /*0ab0*/  @!P5 IMAD R14, R33, R18, RZ ;  /* 0x00000012210ed224 */ /* 0x008fe200078e02ff */
[----:B------:R-:W-:Y:S01]  /*0ac0*/  MOV R47, RZ ;  /* 0x000000ff002f7202 */ /* 0x000fe20000000f00 */
[----:B------:R2:W3:Y:S01]  /*0ad0*/  @!P3 LDG.E R43, desc[UR6][R24.64] ;  /* 0x00000006182bb981 */ /* 0x0004e2000c1e1900 */
[----:B------:R-:W-:Y:S02]  /*0ae0*/  @!P4 LEA.HI.X R17, R22, R17, R12, 0x1, P1 ;  /* 0x000000111611c211 */ /* 0x000fe400008f0c0c */
[----:B------:R-:W-:-:S02]  /*0af0*/  @!P5 MOV R20, R56 ;  /* 0x000000380014d202 */ /* 0x000fc40000000f00 */
[----:B------:R-:W-:Y:S01]  /*0b00*/  @!P5 MOV R21, R59 ;  /* 0x0000003b0015d202 */ /* 0x000fe20000000f00 */
[C---:B------:R-:W-:Y:S01]  /*0b10*/  @!P5 IMAD R23, R44.reuse, R19, R14 ;  /* 0x000000132c17d224 */ /* 0x040fe200078e020e */
[----:B------:R2:W3:Y:S01]  /*0b20*/  @!P4 LDG.E R47, desc[UR6][R16.64] ;  /* 0x00000006102fc981 */ /* 0x0004e2000c1e1900 */
[----:B------:R-:W-:Y:S02]  /*0b30*/  @!P6 IMAD R12, R35, R26, RZ ;  /* 0x0000001a230ce224 */ /* 0x000fe400078e02ff */
[----:B------:R-:W-:-:S04]  /*0b40*/  @!P5 IMAD.WIDE.U32 R18, R44, R18, R20 ;  /* 0x000000122c12d225 */ /* 0x000fc800078e0014 */
[----:B--2---:R-:W-:Y:S01]  /*0b50*/  @!P6 IMAD R25, R7, R27, R12 ;  /* 0x0000001b0719e224 */ /* 0x004fe200078e020c */
[----:B------:R-:W-:Y:S02]  /*0b60*/  @!P5 IADD3 R12, PT, PT, R19, R23, RZ ;  /* 0x00000017130cd210 */ /* 0x000fe40007ffe0ff */
[----:B------:R-:W-:Y:S02]  /*0b70*/  @!P6 MOV R16, R56 ;  /* 0x000000380010e202 */ /* 0x000fe40000000f00 */
[----:B------:R-:W-:Y:S02]  /*0b80*/  @!P6 MOV R17, R59 ;  /* 0x0000003b0011e202 */ /* 0x000fe40000000f00 */
[C---:B0-----:R-:W-:Y:S02]  /*0b90*/  @!P5 LEA R28, P1, R18.reuse, R28, 0x1 ;  /* 0x0000001c121cd211 */ /* 0x041fe400078208ff */
[----:B------:R-:W-:Y:S01]  /*0ba0*/  MOV R49, RZ ;  /* 0x000000ff00317202 */ /* 0x000fe20000000f00 */
[----:B------:R-:W-:Y:S01]  /*0bb0*/  @!P6 IMAD.WIDE.U32 R26, R7, R26, R16 ;  /* 0x0000001a071ae225 */ /* 0x000fe200078e0010 */
[----:B------:R-:W-:-:S04]  /*0bc0*/  @!P5 LEA.HI.X R29, R18, R29, R12, 0x1, P1 ;  /* 0x0000001d121dd211 */ /* 0x000fc800008f0c0c */
[----:B------:R-:W-:Y:S01]  /*0bd0*/  @!P6 IADD3 R12, PT, PT, R27, R25, RZ ;  /* 0x000000191b0ce210 */ /* 0x000fe20007ffe0ff */
[----:B------:R-:W2:Y:S01]  /*0be0*/  @!P5 LDG.E R49, desc[UR6][R28.64] ;  /* 0x000000061c31d981 */ /* 0x000ea2000c1e1900 */
[C---:B-1----:R-:W-:Y:S02]  /*0bf0*/  @!P6 LEA R30, P1, R26.reuse, R30, 0x1 ;  /* 0x0000001e1a1ee211 */ /* 0x042fe400078208ff */
[----:B------:R-:W-:Y:S02]  /*0c00*/  MOV R51, RZ ;  /* 0x000000ff00337202 */ /* 0x000fe40000000f00 */
[----:B------:R-:W-:-:S05]  /*0c10*/  @!P6 LEA.HI.X R31, R26, R31, R12, 0x1, P1 ;  /* 0x0000001f1a1fe211 */ /* 0x000fca00008f0c0c */
[----:B------:R-:W2:Y:S01]  /*0c20*/  @!P6 LDG.E R51, desc[UR6][R30.64] ;  /* 0x000000061e33e981 */ /* 0x000ea2000c1e1900 */
[----:B------:R-:W-:Y:S01]  /*0c30*/  ISETP.NE.AND P3, PT, R4, RZ, PT ;  /* 0x000000ff0400720c */ /* 0x000fe20003f65270 */
[--C-:B-----5:R-:W-:Y:S02]  /*0c40*/  HADD2.F32 R12, -RZ, R37.reuse.H0_H0 ;  /* 0x20000025ff0c7230 */ /* 0x120fe40000004100 */
[----:B------:R-:W-:-:S05]  /*0c50*/  HADD2.F32 R37, -RZ, R37.H1_H1 ;  /* 0x30000025ff257230 */ /* 0x000fca0000004100 */
[----:B------:R-:W-:Y:S01]  /*0c60*/  FADD.FTZ R16, R12, R37 ;  /* 0x000000250c107221 */ /* 0x000fe20000010000 */
[----:B------:R-:W-:-:S03]  /*0c70*/  FMUL.FTZ R17, R37, R37 ;  /* 0x0000002525117220 */ /* 0x000fc60000410000 */
[----:B------:R-:W-:Y:S01]  /*0c80*/  FADD.FTZ R16, RZ, R16 ;  /* 0x00000010ff107221 */ /* 0x000fe20000010000 */
[----:B------:R-:W-:-:S04]  /*0c90*/  FFMA.FTZ R17, R12, R12, R17 ;  /* 0x0000000c0c117223 */ /* 0x000fc80000010011 */
[----:B------:R-:W-:Y:S01]  /*0ca0*/  FADD.FTZ R17, RZ, R17 ;  /* 0x00000011ff117221 */ /* 0x000fe20000010000 */
[--C-:B----4-:R-:W-:Y:S02]  /*0cb0*/  HADD2.F32 R14, -RZ, R39.reuse.H0_H0 ;  /* 0x20000027ff0e7230 */ /* 0x110fe40000004100 */
[----:B------:R-:W-:-:S05]  /*0cc0*/  HADD2.F32 R39, -RZ, R39.H1_H1 ;  /* 0x30000027ff277230 */ /* 0x000fca0000004100 */
[----:B------:R-:W-:Y:S01]  /*0cd0*/  FADD.FTZ R19, R14, R39 ;  /* 0x000000270e137221 */ /* 0x000fe20000010000 */
[----:B------:R-:W-:-:S03]  /*0ce0*/  FMUL.FTZ R21, R39, R39 ;  /* 0x0000002727157220 */ /* 0x000fc60000410000 */
[----:B------:R-:W-:Y:S01]  /*0cf0*/  FADD.FTZ R16, R16, R19 ;  /* 0x0000001310107221 */ /* 0x000fe20000010000 */
[----:B------:R-:W-:Y:S01]  /*0d00*/  FFMA.FTZ R18, R14, R14, R21 ;  /* 0x0000000e0e127223 */ /* 0x000fe20000010015 */
[--C-:B------:R-:W-:Y:S02]  /*0d10*/  HADD2.F32 R32, -RZ, R41.reuse.H0_H0 ;  /* 0x20000029ff207230 */ /* 0x100fe40000004100 */
[----:B------:R-:W-:Y:S02]  /*0d20*/  HADD2.F32 R41, -RZ, R41.H1_H1 ;  /* 0x30000029ff297230 */ /* 0x000fe40000004100 */
[----:B------:R-:W-:-:S03]  /*0d30*/  FADD.FTZ R17, R17, R18 ;  /* 0x0000001211117221 */ /* 0x000fc60000010000 */
[----:B------:R-:W-:Y:S01]  /*0d40*/  FADD.FTZ R19, R32, R41 ;  /* 0x0000002920137221 */ /* 0x000fe20000010000 */
[----:B------:R-:W-:-:S03]  /*0d50*/  FMUL.FTZ R21, R41, R41 ;  /* 0x0000002929157220 */ /* 0x000fc60000410000 */
[----:B------:R-:W-:Y:S01]  /*0d60*/  FADD.FTZ R16, R16, R19 ;  /* 0x0000001310107221 */ /* 0x000fe20000010000 */
[----:B------:R-:W-:-:S04]  /*0d70*/  FFMA.FTZ R18, R32, R32, R21 ;  /* 0x0000002020127223 */ /* 0x000fc80000010015 */
[----:B------:R-:W-:Y:S01]  /*0d80*/  FADD.FTZ R17, R17, R18 ;  /* 0x0000001211117221 */ /* 0x000fe20000010000 */
[----:B------:R-:W-:Y:S02]  /*0d90*/  HADD2.F32 R36, -RZ, R45.H0_H0 ;  /* 0x2000002dff247230 */ /* 0x000fe40000004100 */
[--C-:B---3--:R-:W-:Y:S02]  /*0da0*/  HADD2.F32 R34, -RZ, R43.reuse.H0_H0 ;  /* 0x2000002bff227230 */ /* 0x108fe40000004100 */
[----:B------:R-:W-:Y:S02]  /*0db0*/  HADD2.F32 R43, -RZ, R43.H1_H1 ;  /* 0x3000002bff2b7230 */ /* 0x000fe40000004100 */
[----:B------:R-:W-:-:S03]  /*0dc0*/  HADD2.F32 R45, -RZ, R45.H1_H1 ;  /* 0x3000002dff2d7230 */ /* 0x000fc60000004100 */
[----:B------:R-:W-:Y:S01]  /*0dd0*/  FADD.FTZ R19, R34, R43 ;  /* 0x0000002b22137221 */ /* 0x000fe20000010000 */
[----:B------:R-:W-:Y:S01]  /*0de0*/  FMUL.FTZ R21, R43, R43 ;  /* 0x0000002b2b157220 */ /* 0x000fe20000410000 */
[--C-:B------:R-:W-:Y:S02]  /*0df0*/  HADD2.F32 R38, -RZ, R47.reuse.H1_H1 ;  /* 0x3000002fff267230 */ /* 0x100fe40000004100 */
[----:B------:R-:W-:Y:S01]  /*0e00*/  FADD.FTZ R16, R16, R19 ;  /* 0x0000001310107221 */ /* 0x000fe20000010000 */
[----:B------:R-:W-:Y:S01]  /*0e10*/  FFMA.FTZ R18, R34, R34, R21 ;  /* 0x0000002222127223 */ /* 0x000fe20000010015 */
[----:B------:R-:W-:Y:S01]  /*0e20*/  FADD.FTZ R19, R36, R45 ;  /* 0x0000002d24137221 */ /* 0x000fe20000010000 */
[----:B------:R-:W-:Y:S02]  /*0e30*/  HADD2.F32 R47, -RZ, R47.H0_H0 ;  /* 0x2000002fff2f7230 */ /* 0x000fe40000004100 */
[----:B------:R-:W-:Y:S01]  /*0e40*/  FMUL.FTZ R21, R45, R45 ;  /* 0x0000002d2d157220 */ /* 0x000fe20000410000 */
[----:B------:R-:W-:Y:S01]  /*0e50*/  FADD.FTZ R17, R17, R18 ;  /* 0x0000001211117221 */ /* 0x000fe20000010000 */
[----:B------:R-:W-:Y:S01]  /*0e60*/  FADD.FTZ R16, R16, R19 ;  /* 0x0000001310107221 */ /* 0x000fe20000010000 */
[----:B------:R-:W-:Y:S01]  /*0e70*/  FMUL.FTZ R20, R38, R38 ;  /* 0x0000002626147220 */ /* 0x000fe20000410000 */
[----:B------:R-:W-:Y:S01]  /*0e80*/  FFMA.FTZ R18, R36, R36, R21 ;  /* 0x0000002424127223 */ /* 0x000fe20000010015 */
[----:B------:R-:W-:-:S02]  /*0e90*/  FADD.FTZ R19, R47, R38 ;  /* 0x000000262f137221 */ /* 0x000fc40000010000 */
[----:B------:R-:W-:Y:S01]  /*0ea0*/  FFMA.FTZ R20, R47, R47, R20 ;  /* 0x0000002f2f147223 */ /* 0x000fe20000010014 */
[----:B------:R-:W-:Y:S01]  /*0eb0*/  FADD.FTZ R17, R17, R18 ;  /* 0x0000001211117221 */ /* 0x000fe20000010000 */
[----:B------:R-:W-:Y:S01]  /*0ec0*/  FADD.FTZ R19, R16, R19 ;  /* 0x0000001310137221 */ /* 0x000fe20000010000 */
[--C-:B--2---:R-:W-:Y:S02]  /*0ed0*/  HADD2.F32 R40, -RZ, R49.reuse.H1_H1 ;  /* 0x30000031ff287230 */ /* 0x104fe40000004100 */
[----:B------:R-:W-:-:S03]  /*0ee0*/  HADD2.F32 R49, -RZ, R49.H0_H0 ;  /* 0x20000031ff317230 */ /* 0x000fc60000004100 */
[----:B------:R-:W-:Y:S01]  /*0ef0*/  FMUL.FTZ R16, R40, R40 ;  /* 0x0000002828107220 */ /* 0x000fe20000410000 */
[----:B------:R-:W-:Y:S01]  /*0f00*/  FADD.FTZ R17, R17, R20 ;  /* 0x0000001411117221 */ /* 0x000fe20000010000 */
[C---:B------:R-:W-:Y:S02]  /*0f10*/  FADD.FTZ R18, R49.reuse, R40 ;  /* 0x0000002831127221 */ /* 0x040fe40000010000 */
[----:B------:R-:W-:Y:S01]  /*0f20*/  FFMA.FTZ R20, R49, R49, R16 ;  /* 0x0000003131147223 */ /* 0x000fe20000010010 */
[--C-:B------:R-:W-:Y:S01]  /*0f30*/  HADD2.F32 R42, -RZ, R51.reuse.H1_H1 ;  /* 0x30000033ff2a7230 */ /* 0x100fe20000004100 */
[----:B------:R-:W-:Y:S01]  /*0f40*/  LOP3.LUT R16, R2, 0x3e0, RZ, 0xc0, !PT ;  /* 0x000003e002107812 */ /* 0x000fe200078ec0ff */
[----:B------:R-:W-:Y:S02]  /*0f50*/  HADD2.F32 R51, -RZ, R51.H0_H0 ;  /* 0x20000033ff337230 */ /* 0x000fe40000004100 */
[----:B------:R-:W-:Y:S01]  /*0f60*/  FADD.FTZ R20, R17, R20 ;  /* 0x0000001411147221 */ /* 0x000fe20000010000 */
[----:B------:R-:W-:Y:S01]  /*0f70*/  FADD.FTZ R18, R19, R18 ;  /* 0x0000001213127221 */ /* 0x000fe20000010000 */
[----:B------:R-:W-:Y:S01]  /*0f80*/  FMUL.FTZ R22, R42, R42 ;  /* 0x0000002a2a167220 */ /* 0x000fe20000410000 */
[C---:B------:R-:W-:Y:S01]  /*0f90*/  ISETP.GT.U32.AND P1, PT, R16.reuse, 0x168, PT ;  /* 0x000001681000780c */ /* 0x040fe20003f24070 */
[C---:B------:R-:W-:Y:S01]  /*0fa0*/  FADD.FTZ R17, R51.reuse, R42 ;  /* 0x0000002a33117221 */ /* 0x040fe20000010000 */
[----:B------:R-:W-:Y:S01]  /*0fb0*/  IADD3 R16, PT, PT, -R16, 0x187, RZ ;  /* 0x0000018710107810 */ /* 0x000fe20007ffe1ff */
[----:B------:R-:W-:-:S02]  /*0fc0*/  FFMA.FTZ R19, R51, R51, R22 ;  /* 0x0000003333137223 */ /* 0x000fc40000010016 */
        /* <DEDUP_REMOVED lines=78> */
.L_x_2630:
[----:B------:R-:W-:Y:S05]  /*14b0*/  BSYNC.RECONVERGENT B0 ;  /* 0x0000000000007941 */ /* 0x000fea0003800200 */
.L_x_2629:
        /* <DEDUP_REMOVED lines=26> */
.L_x_2633:
[----:B0-----:R-:W2:Y:S04]  /*1660*/  LDG.E.STRONG.GPU R18, desc[UR6][R16.64] ;  /* 0x0000000610127981 */ /* 0x001ea8000c1ef900 */
[----:B--2---:R-:W-:Y:S01]  /*1670*/  CCTL.IVALL ;  /* 0x00000000ff00798f */ /* 0x004fe20002000000 */
[----:B------:R-:W-:Y:S05]  /*1680*/  YIELD ;  /* 0x0000000000007946 */ /* 0x000fea0003800000 */
[----:B------:R-:W-:-:S13]  /*1690*/  ISETP.NE.AND P1, PT, R18, R25, PT ;  /* 0x000000191200720c */ /* 0x000fda0003f25270 */
[----:B------:R-:W-:Y:S05]  /*16a0*/  @P1 BRA `(.L_x_2633) ;  /* 0xfffffffc00ec1947 */ /* 0x000fea000383ffff */
.L_x_2632:
        /* <DEDUP_REMOVED lines=14> */
.L_x_2635:
        /* <DEDUP_REMOVED lines=62> */
.L_x_2634:
        /* <DEDUP_REMOVED lines=36> */
.L_x_2636:
        /* <DEDUP_REMOVED lines=18> */
.L_x_2637:
        /* <DEDUP_REMOVED lines=9> */
.L_x_2638:
[----:B------:R-:W-:Y:S05]  /*1f60*/  BSYNC.RECONVERGENT B0 ;  /* 0x0000000000007941 */ /* 0x000fea0003800200 */
.L_x_2631:
        /* <DEDUP_REMOVED lines=61> */
[----:B------:R-:W-:Y:S02]  /*2340*/  F2FP.F16.F32.PACK_AB R21, R12, R27 ;  /* 0x0000001b0c15723e */ /* 0x000fe400000000ff */
[----:B------:R-:W-:-:S05]  /*2350*/  LEA.HI.X R23, R20, UR5, R29, 0x1, P2 ;  /* 0x0000000514177c11 */ /* 0x000fca00090f0c1d */
[----:B------:R2:W-:Y:S02]  /*2360*/  STG.E desc[UR6][R22.64], R21 ;  /* 0x0000001516007986 */ /* 0x0005e4000c101906 */
.L_x_2642:
[----:B------:R-:W-:Y:S05]  /*2370*/  BSYNC.RECONVERGENT B1 ;  /* 0x0000000000017941 */ /* 0x000fea0003800200 */
.L_x_2641:
        /* <DEDUP_REMOVED lines=17> */
[----:B------:R-:W-:Y:S02]  /*2490*/  F2FP.F16.F32.PACK_AB R21, R27, R14 ;  /* 0x0000000e1b15723e */ /* 0x000fe400000000ff */
[----:B------:R-:W-:-:S05]  /*24a0*/  LEA.HI.X R23, R20, UR11, R29, 0x1, P2 ;  /* 0x0000000b14177c11 */ /* 0x000fca00090f0c1d */
[----:B------:R3:W-:Y:S02]  /*24b0*/  STG.E desc[UR6][R22.64], R21 ;  /* 0x0000001516007986 */ /* 0x0007e4000c101906 */
.L_x_2644:
[----:B------:R-:W-:Y:S05]  /*24c0*/  BSYNC.RECONVERGENT B1 ;  /* 0x0000000000017941 */ /* 0x000fea0003800200 */
.L_x_2643:
        /* <DEDUP_REMOVED lines=30> */
.L_x_2646:
[----:B------:R-:W-:Y:S05]  /*26b0*/  BSYNC.RECONVERGENT B1 ;  /* 0x0000000000017941 */ /* 0x000fea0003800200 */
.L_x_2645:
[----:B------:R-:W-:Y:S04]  /*26c0*/  BSSY.RECONVERGENT B1, `(.L_x_2647) ;  /* 0x0000014000017945 */ /* 0x000fe80003800200 */
[----:B------:R-:W-:Y:S05]  /*26d0*/  @P1 BRA `(.L_x_2648) ;  /* 0x0000000000481947 */ /* 0x000fea0003800000 */
[----:B------:R-:W0:Y:S01]  /*26e0*/  LDCU.64 UR4, c[0x0][0x3e0] ;  /* 0x00007c00ff0477ac */ /* 0x000e220008000a00 */
[----:B------:R-:W-:Y:S01]  /*26f0*/  MOV R20, R56 ;  /* 0x0000003800147202 */ /* 0x000fe20000000f00 */
[--C-:B--234-:R-:W-:Y:S01]  /*2700*/  FADD.FTZ R23, R34, -R30.reuse ;  /* 0x8000001e22177221 */ /* 0x11cfe20000010000 */
[----:B------:R-:W-:Y:S01]  /*2710*/  MOV R21, R59 ;  /* 0x0000003b00157202 */ /* 0x000fe20000000f00 */
[----:B------:R-:W2:Y:S01]  /*2720*/  LDCU.64 UR10, c[0x0][0x380] ;  /* 0x00007000ff0a77ac */ /* 0x000ea20008000a00 */
[----:B------:R-:W-:Y:S01]  /*2730*/  FADD.FTZ R43, R43, -R30 ;  /* 0x8000001e2b2b7221 */ /* 0x000fe20000010000 */
[----:B-1----:R-:W-:-:S03]  /*2740*/  FMUL.FTZ R23, R23, R24 ;  /* 0x0000001817177220 */ /* 0x002fc60000410000 */
[----:B------:R-:W-:Y:S01]  /*2750*/  FMUL.FTZ R12, R43, R24 ;  /* 0x000000182b0c7220 */ /* 0x000fe20000410000 */
[----:B-----5:R-:W-:Y:S01]  /*2760*/  FFMA.FTZ R14, R16, R23, R18 ;  /* 0x00000017100e7223 */ /* 0x020fe20000010012 */
[----:B0-----:R-:W-:Y:S02]  /*2770*/  IMAD R27, R13, UR4, RZ ;  /* 0x000000040d1b7c24 */ /* 0x001fe4000f8e02ff */
[----:B------:R-:W-:-:S04]  /*2780*/  IMAD.WIDE.U32 R20, R48, UR4, R20 ;  /* 0x0000000430147c25 */ /* 0x000fc8000f8e0014 */
[----:B------:R-:W-:Y:S02]  /*2790*/  IMAD R29, R48, UR5, R27 ;  /* 0x00000005301d7c24 */ /* 0x000fe4000f8e021b */
[----:B------:R-:W-:Y:S01]  /*27a0*/  FFMA.FTZ R27, R17, R12, R19 ;  /* 0x0000000c111b7223 */ /* 0x000fe20000010013 */
[C---:B--2---:R-:W-:Y:S02]  /*27b0*/  LEA R22, P1, R20.reuse, UR10, 0x1 ;  /* 0x0000000a14167c11 */ /* 0x044fe4000f8208ff */
[----:B------:R-:W-:Y:S02]  /*27c0*/  IADD3 R29, PT, PT, R21, R29, RZ ;  /* 0x0000001d151d7210 */ /* 0x000fe40007ffe0ff */
[----:B------:R-:W-:Y:S02]  /*27d0*/  F2FP.F16.F32.PACK_AB R21, R27, R14 ;  /* 0x0000000e1b15723e */ /* 0x000fe400000000ff */
[----:B------:R-:W-:-:S05]  /*27e0*/  LEA.HI.X R23, R20, UR11, R29, 0x1, P1 ;  /* 0x0000000b14177c11 */ /* 0x000fca00088f0c1d */
[----:B------:R0:W-:Y:S02]  /*27f0*/  STG.E desc[UR6][R22.64], R21 ;  /* 0x0000001516007986 */ /* 0x0001e4000c101906 */
.L_x_2648:
[----:B------:R-:W-:Y:S05]  /*2800*/  BSYNC.RECONVERGENT B1 ;  /* 0x0000000000017941 */ /* 0x000fea0003800200 */
.L_x_2647:
[----:B------:R-:W-:Y:S04]  /*2810*/  BSSY.RECONVERGENT B1, `(.L_x_2649) ;  /* 0x0000014000017945 */ /* 0x000fe80003800200 */
[----:B------:R-:W-:Y:S05]  /*2820*/  @P6 BRA `(.L_x_2650) ;  /* 0x0000000000486947 */ /* 0x000fea0003800000 */
[----:B------:R-:W1:Y:S01]  /*2830*/  LDCU.64 UR4, c[0x0][0x3e0] ;  /* 0x00007c00ff0477ac */ /* 0x000e620008000a00 */
[----:B------:R-:W-:Y:S01]  /*2840*/  MOV R20, R56 ;  /* 0x0000003800147202 */ /* 0x000fe20000000f00 */
[--C-:B0-234-:R-:W-:Y:S01]  /*2850*/  FADD.FTZ R23, R36, -R30.reuse ;  /* 0x8000001e24177221 */ /* 0x11dfe20000010000 */
[----:B------:R-:W-:Y:S01]  /*2860*/  MOV R21, R59 ;  /* 0x0000003b00157202 */ /* 0x000fe20000000f00 */
[----:B------:R-:W0:Y:S01]  /*2870*/  LDCU.64 UR10, c[0x0][0x380] ;  /* 0x00007000ff0a77ac */ /* 0x000e220008000a00 */
[----:B------:R-:W-:Y:S01]  /*2880*/  FADD.FTZ R45, R45, -R30 ;  /* 0x8000001e2d2d7221 */ /* 0x000fe20000010000 */
[----:B-1----:R-:W-:-:S03]  /*2890*/  FMUL.FTZ R23, R23, R24 ;  /* 0x0000001817177220 */ /* 0x002fc60000410000 */
[----:B------:R-:W-:Y:S01]  /*28a0*/  FMUL.FTZ R12, R45, R24 ;  /* 0x000000182d0c7220 */ /* 0x000fe20000410000 */
[----:B-----5:R-:W-:Y:S01]  /*28b0*/  FFMA.FTZ R14, R16, R23, R18 ;  /* 0x00000017100e7223 */ /* 0x020fe20000010012 */
[----:B------:R-:W-:Y:S02]  /*28c0*/  IMAD R26, R26, UR4, RZ ;  /* 0x000000041a1a7c24 */ /* 0x000fe4000f8e02ff */
[----:B------:R-:W-:-:S04]  /*28d0*/  IMAD.WIDE.U32 R20, R25, UR4, R20 ;  /* 0x0000000419147c25 */ /* 0x000fc8000f8e0014 */
[----:B------:R-:W-:Y:S02]  /*28e0*/  IMAD R27, R25, UR5, R26 ;  /* 0x00000005191b7c24 */ /* 0x000fe4000f8e021a */
[----:B------:R-:W-:Y:S01]  /*28f0*/  FFMA.FTZ R25, R17, R12, R19 ;  /* 0x0000000c11197223 */ /* 0x000fe20000010013 */
[C---:B0-----:R-:W-:Y:S02]  /*2900*/  LEA R22, P1, R20.reuse, UR10, 0x1 ;  /* 0x0000000a14167c11 */ /* 0x041fe4000f8208ff */
[----:B------:R-:W-:Y:S02]  /*2910*/  IADD3 R27, PT, PT, R21, R27, RZ ;  /* 0x0000001b151b7210 */ /* 0x000fe40007ffe0ff */
[----:B------:R-:W-:Y:S02]  /*2920*/  F2FP.F16.F32.PACK_AB R21, R25, R14 ;  /* 0x0000000e1915723e */ /* 0x000fe400000000ff */
[----:B------:R-:W-:-:S05]  /*2930*/  LEA.HI.X R23, R20, UR11, R27, 0x1, P1 ;  /* 0x0000000b14177c11 */ /* 0x000fca00088f0c1b */
[----:B------:R0:W-:Y:S02]  /*2940*/  STG.E desc[UR6][R22.64], R21 ;  /* 0x0000001516007986 */ /* 0x0001e4000c101906 */
.L_x_2650:
[----:B------:R-:W-:Y:S05]  /*2950*/  BSYNC.RECONVERGENT B1 ;  /* 0x0000000000017941 */ /* 0x000fea0003800200 */
.L_x_2649:
        /* <DEDUP_REMOVED lines=17> */
[----:B------:R-:W-:Y:S02]  /*2a70*/  F2FP.F16.F32.PACK_AB R21, R12, R47 ;  /* 0x0000002f0c15723e */ /* 0x000fe400000000ff */
[----:B------:R-:W-:-:S05]  /*2a80*/  LEA.HI.X R23, R20, UR11, R25, 0x1, P1 ;  /* 0x0000000b14177c11 */ /* 0x000fca00088f0c19 */
[----:B------:R0:W-:Y:S02]  /*2a90*/  STG.E desc[UR6][R22.64], R21 ;  /* 0x0000001516007986 */ /* 0x0001e4000c101906 */
.L_x_2652:
[----:B------:R-:W-:Y:S05]  /*2aa0*/  BSYNC.RECONVERGENT B1 ;  /* 0x0000000000017941 */ /* 0x000fea0003800200 */
.L_x_2651:
        /* <DEDUP_REMOVED lines=20> */
.L_x_2654:
[----:B------:R-:W-:Y:S05]  /*2bf0*/  BSYNC.RECONVERGENT B1 ;  /* 0x0000000000017941 */ /* 0x000fea0003800200 */
.L_x_2653:
        /* <DEDUP_REMOVED lines=10> */
[----:B------:R-:W-:Y:S01]  /*2ca0*/  F2FP.F16.F32.PACK_AB R19, R24, R51 ;  /* 0x000000331813723e */ /* 0x000fe200000000ff */
        /* <DEDUP_REMOVED lines=8> */
.L_x_2640:
        /* <DEDUP_REMOVED lines=35> */
[----:B------:R-:W-:-:S05]  /*2f60*/  F2FP.F16.F32.PACK_AB R27, R27, R12 ;  /* 0x0000000c1b1b723e */ /* 0x000fca00000000ff */
[----:B------:R2:W-:Y:S02]  /*2f70*/  STG.E desc[UR6][R20.64], R27 ;  /* 0x0000001b14007986 */ /* 0x0005e4000c101906 */
.L_x_2657:
[----:B------:R-:W-:Y:S05]  /*2f80*/  BSYNC.RECONVERGENT B1 ;  /* 0x0000000000017941 */ /* 0x000fea0003800200 */
.L_x_2656:
        /* <DEDUP_REMOVED lines=30> */
.L_x_2659:
[----:B------:R-:W-:Y:S05]  /*3170*/  BSYNC.RECONVERGENT B1 ;  /* 0x0000000000017941 */ /* 0x000fea0003800200 */
.L_x_2658:
        /* <DEDUP_REMOVED lines=40> */
.L_x_2661:
[----:B------:R-:W-:Y:S05]  /*3400*/  BSYNC.RECONVERGENT B1 ;  /* 0x0000000000017941 */ /* 0x000fea0003800200 */
.L_x_2660:
[----:B------:R-:W-:Y:S04]  /*3410*/  BSSY.RECONVERGENT B1, `(.L_x_2662) ;  /* 0x000001e000017945 */ /* 0x000fe80003800200 */
[----:B------:R-:W-:Y:S05]  /*3420*/  @P1 BRA `(.L_x_2663) ;  /* 0x0000000000701947 */ /* 0x000fea0003800000 */
[--C-:B--234-:R-:W-:Y:S01]  /*3430*/  FADD.FTZ R21, R34, -R30.reuse ;  /* 0x8000001e22157221 */ /* 0x11cfe20000010000 */
        /* <DEDUP_REMOVED lines=27> */
.L_x_2663:
[----:B------:R-:W-:Y:S05]  /*35f0*/  BSYNC.RECONVERGENT B1 ;  /* 0x0000000000017941 */ /* 0x000fea0003800200 */
.L_x_2662:
        /* <DEDUP_REMOVED lines=28> */
[----:B------:R-:W-:-:S05]  /*37c0*/  F2FP.F16.F32.PACK_AB R25, R25, R12 ;  /* 0x0000000c1919723e */ /* 0x000fca00000000ff */
[----:B------:R0:W-:Y:S02]  /*37d0*/  STG.E desc[UR6][R22.64], R25 ;  /* 0x0000001916007986 */ /* 0x0001e4000c101906 */
.L_x_2665:
[----:B------:R-:W-:Y:S05]  /*37e0*/  BSYNC.RECONVERGENT B1 ;  /* 0x0000000000017941 */ /* 0x000fea0003800200 */
.L_x_2664:
        /* <DEDUP_REMOVED lines=28> */
[----:B------:R-:W-:-:S05]  /*39b0*/  F2FP.F16.F32.PACK_AB R27, R27, R12 ;  /* 0x0000000c1b1b723e */ /* 0x000fca00000000ff */
[----:B------:R0:W-:Y:S02]  /*39c0*/  STG.E desc[UR6][R22.64], R27 ;  /* 0x0000001b16007986 */ /* 0x0001e4000c101906 */
.L_x_2667:
[----:B------:R-:W-:Y:S05]  /*39d0*/  BSYNC.RECONVERGENT B1 ;  /* 0x0000000000017941 */ /* 0x000fea0003800200 */
.L_x_2666:
        /* <DEDUP_REMOVED lines=30> */
.L_x_2669:
[----:B------:R-:W-:Y:S05]  /*3bc0*/  BSYNC.RECONVERGENT B1 ;  /* 0x0000000000017941 */ /* 0x000fea0003800200 */
.L_x_2668:
        /* <DEDUP_REMOVED lines=28> */
.L_x_2655:
[----:B------:R-:W-:Y:S05]  /*3d90*/  BSYNC.RECONVERGENT B0 ;  /* 0x0000000000007941 */ /* 0x000fea0003800200 */
.L_x_2639:
        /* <DEDUP_REMOVED lines=8> */
.L_x_2671:
        /* <DEDUP_REMOVED lines=14> */
.L_x_4784:


//--------------------- .text._Z35group_norm_nhwc_fwd_one_pass_kernelI11Fp16IOFp32WLi128ELi98ELi392EEv26Group_norm_nhwc_fwd_params --------------------------
	.section	.text._Z35group_norm_nhwc_fwd_one_pass_kernelI11Fp16IOFp32WLi128ELi98ELi392EEv26Group_norm_nhwc_fwd_params,"ax",@progbits
	.align	128
        .global         _Z35group_norm_nhwc_fwd_one_pass_kernelI11Fp16IOFp32WLi128ELi98ELi392EEv26Group_norm_nhwc_fwd_params
        .type           _Z35group_norm_nhwc_fwd_one_pass_kernelI11Fp16IOFp32WLi128ELi98ELi392EEv26Group_norm_nhwc_fwd_params,@function
        .size           _Z35group_norm_nhwc_fwd_one_pass_kernelI11Fp16IOFp32WLi128ELi98ELi392EEv26Group_norm_nhwc_fwd_params,(.L_x_4785 - _Z35group_norm_nhwc_fwd_one_pass_kernelI11Fp16IOFp32WLi128ELi98ELi392EEv26Group_norm_nhwc_fwd_params)
        .other          _Z35group_norm_nhwc_fwd_one_pass_kernelI11Fp16IOFp32WLi128ELi98ELi392EEv26Group_norm_nhwc_fwd_params,@"STO_CUDA_ENTRY STV_DEFAULT"
_Z35group_norm_nhwc_fwd_one_pass_kernelI11Fp16IOFp32WLi128ELi98ELi392EEv26Group_norm_nhwc_fwd_params:
.text._Z35group_norm_nhwc_fwd_one_pass_kernelI11Fp16IOFp32WLi128ELi98ELi392EEv26Group_norm_nhwc_fwd_params:
        /* <DEDUP_REMOVED lines=61> */
.L_x_2745:
[----:B0-----:R-:W0:Y:S01]  /*03d0*/  LDC R49, c[0x0][0x3f8] ;  /* 0x0000fe00ff317b82 */ /* 0x001e220000000800 */
[----:B------:R-:W1:Y:S01]  /*03e0*/  LDCU.64 UR4, c[0x0][0x3e8] ;  /* 0x00007d00ff0477ac */ /* 0x000e620008000a00 */
[----:B------:R-:W-:Y:S02]  /*03f0*/  LOP3.LUT R101, R14, 0xffff, RZ, 0xc0, !PT ;  /* 0x0000ffff0e657812 */ /* 0x000fe400078ec0ff */
[----:B------:R-:W-:Y:S01]  /*0400*/  MOV R63, RZ ;  /* 0x000000ff003f7202 */ /* 0x000fe20000000f00 */
[----:B--2---:R-:W2:Y:S01]  /*0410*/  LDCU.64 UR8, c[0x0][0x3f0] ;  /* 0x00007e00ff0877ac */ /* 0x004ea20008000a00 */
[----:B-1----:R-:W-:Y:S02]  /*0420*/  ISETP.GE.U32.AND P5, PT, R96, UR4, PT ;  /* 0x0000000460007c0c */ /* 0x002fe4000bfa6070 */
[----:B------:R-:W-:Y:S02]  /*0430*/  ISETP.GE.U32.AND P4, PT, R88, UR4, PT ;  /* 0x0000000458007c0c */ /* 0x000fe4000bf86070 */
[----:B------:R-:W-:-:S02]  /*0440*/  ISETP.GE.AND.EX P5, PT, R9, UR5, PT, P5 ;  /* 0x0000000509007c0c */ /* 0x000fc4000bfa6350 */
[----:B0----5:R-:W-:Y:S02]  /*0450*/  IABS R43, R49 ;  /* 0x00000031002b7213 */ /* 0x021fe40000000000 */
        /* <DEDUP_REMOVED lines=56> */
[----:B------:R-:W-:-:S03]  /*07e0*/  @!P5 LEA.HI.X R53, R42, R53, R16, 0x1, P6 ;  /* 0x000000352a35d211 */ /* 0x000fc600030f0c10 */
[----:B------:R-:W3:Y:S01]  /*07f0*/  @!P1 LDC.64 R42, c[0x0][0x390] ;  /* 0x0000e400ff2a9b82 */ /* 0x000ee20000000a00 */
[----:B------:R-:W-:Y:S01]  /*0800*/  @!P3 IADD3 R16, PT, PT, R55, R47, RZ ;  /* 0x0000002f3710b210 */ /* 0x000fe20007ffe0ff */
[----:B------:R4:W5:Y:S01]  /*0810*/  @!P5 LDG.E R63, desc[UR6][R52.64] ;  /* 0x00000006343fd981 */ /* 0x000962000c1e1900 */
[----:B-1----:R-:W-:Y:S02]  /*0820*/  @!P3 LEA R50, P6, R54, R50, 0x1 ;  /* 0x000000323632b211 */ /* 0x002fe400078c08ff */
[----:B------:R-:W-:Y:S02]  /*0830*/  ISETP.GE.U32.AND P5, PT, R82, UR4, PT ;  /* 0x0000000452007c0c */ /* 0x000fe4000bfa6070 */
[----:B------:R-:W-:Y:S01]  /*0840*/  @!P3 LEA.HI.X R51, R54, R51, R16, 0x1, P6 ;  /* 0x000000333633b211 */ /* 0x000fe200030f0c10 */
[----:B------:R-:W1:Y:S01]  /*0850*/  @!P2 LDC.64 R44, c[0x0][0x390] ;  /* 0x0000e400ff2cab82 */ /* 0x000e620000000a00 */
[----:B--2---:R-:W-:Y:S01]  /*0860*/  @!P1 IMAD R18, R15, R48, RZ ;  /* 0x000000300f129224 */ /* 0x004fe200078e02ff */
[----:B------:R-:W-:-:S02]  /*0870*/  MOV R65, RZ ;  /* 0x000000ff00417202 */ /* 0x000fc40000000f00 */
[----:B----4-:R-:W-:Y:S01]  /*0880*/  @!P1 MOV R52, R100 ;  /* 0x0000006400349202 */ /* 0x010fe20000000f00 */
[C---:B------:R-:W-:Y:S01]  /*0890*/  @!P1 IMAD R49, R92.reuse, R49, R18 ;  /* 0x000000315c319224 */ /* 0x040fe200078e0212 */
[----:B------:R-:W-:Y:S02]  /*08a0*/  @!P1 MOV R53, R103 ;  /* 0x0000006700359202 */ /* 0x000fe40000000f00 */
[----:B------:R-:W2:Y:S01]  /*08b0*/  @!P4 LDC.64 R46, c[0x0][0x3e0] ;  /* 0x0000f800ff2ecb82 */ /* 0x000ea20000000a00 */
[----:B0-----:R-:W-:Y:S01]  /*08c0*/  @!P2 IMAD R16, R17, R40, RZ ;  /* 0x000000281110a224 */ /* 0x001fe200078e02ff */
[----:B------:R-:W-:Y:S01]  /*08d0*/  ISETP.GE.AND.EX P5, PT, R21, UR5, PT, P5 ;  /* 0x0000000515007c0c */ /* 0x000fe2000bfa6350 */
[----:B------:R-:W-:Y:S01]  /*08e0*/  @!P1 IMAD.WIDE.U32 R52, R92, R48, R52 ;  /* 0x000000305c349225 */ /* 0x000fe200078e0034 */
[----:B------:R0:W4:Y:S01]  /*08f0*/  @!P3 LDG.E R65, desc[UR6][R50.64] ;  /* 0x000000063241b981 */ /* 0x000122000c1e1900 */
[----:B------:R-:W-:Y:S02]  /*0900*/  @!P2 MOV R54, R100 ;  /* 0x000000640036a202 */ /* 0x000fe40000000f00 */
[----:B------:R-:W-:Y:S01]  /*0910*/  @!P2 IMAD R57, R90, R41, R16 ;  /* 0x000000295a39a224 */ /* 0x000fe200078e0210 */
[----:B------:R-:W-:-:S02]  /*0920*/  @!P1 IADD3 R16, PT, PT, R53, R49, RZ ;  /* 0x0000003135109210 */ /* 0x000fc40007ffe0ff */
[----:B------:R-:W1:Y:S01]  /*0930*/  @!P4 LDC.64 R48, c[0x0][0x390] ;  /* 0x0000e400ff30cb82 */ /* 0x000e620000000a00 */
[----:B------:R-:W-:Y:S02]  /*0940*/  @!P2 MOV R55, R103 ;  /* 0x000000670037a202 */ /* 0x000fe40000000f00 */
[----:B------:R-:W-:Y:S02]  /*0950*/  ISETP.GE.U32.AND P3, PT, R80, UR4, PT ;  /* 0x0000000450007c0c */ /* 0x000fe4000bf66070 */
[----:B---3--:R-:W-:Y:S01]  /*0960*/  @!P1 LEA R42, P6, R52, R42, 0x1 ;  /* 0x0000002a342a9211 */ /* 0x008fe200078c08ff */
[----:B------:R-:W-:Y:S01]  /*0970*/  @!P2 IMAD.WIDE.U32 R54, R90, R40, R54 ;  /* 0x000000285a36a225 */ /* 0x000fe200078e0036 */
[----:B------:R-:W-:Y:S01]  /*0980*/  ISETP.GE.AND.EX P3, PT, R23, UR5, PT, P3 ;  /* 0x0000000517007c0c */ /* 0x000fe2000bf66330 */
[----:B------:R-:W3:Y:S01]  /*0990*/  @!P5 LDC.64 R40, c[0x0][0x3e0] ;  /* 0x0000f800ff28db82 */ /* 0x000ee20000000a00 */
[----:B------:R-:W-:Y:S02]  /*09a0*/  MOV R67, RZ ;  /* 0x000000ff00437202 */ /* 0x000fe40000000f00 */
[----:B------:R-:W-:-:S02]  /*09b0*/  @!P1 LEA.HI.X R43, R52, R43, R16, 0x1, P6 ;  /* 0x0000002b342b9211 */ /* 0x000fc400030f0c10 */
[----:B0-----:R-:W-:Y:S01]  /*09c0*/  @!P4 MOV R50, R100 ;  /* 0x000000640032c202 */ /* 0x001fe20000000f00 */
[----:B--2---:R-:W-:Y:S01]  /*09d0*/  @!P4 IMAD R18, R19, R46, RZ ;  /* 0x0000002e1312c224 */ /* 0x004fe200078e02ff */
[----:B------:R-:W-:Y:S01]  /*09e0*/  @!P4 MOV R51, R103 ;  /* 0x000000670033c202 */ /* 0x000fe20000000f00 */
[----:B------:R0:W2:Y:S01]  /*09f0*/  @!P1 LDG.E R67, desc[UR6][R42.64] ;  /* 0x000000062a439981 */ /* 0x0000a2000c1e1900 */
[----:B------:R-:W-:Y:S02]  /*0a00*/  @!P2 IADD3 R16, PT, PT, R55, R57, RZ ;  /* 0x000000393710a210 */ /* 0x000fe40007ffe0ff */
[----:B-1----:R-:W-:Y:S01]  /*0a10*/  @!P2 LEA R52, P6, R54, R44, 0x1 ;  /* 0x0000002c3634a211 */ /* 0x002fe200078c08ff */
[C---:B------:R-:W-:Y:S01]  /*0a20*/  @!P4 IMAD R55, R88.reuse, R47, R18 ;  /* 0x0000002f5837c224 */ /* 0x040fe200078e0212 */
[----:B------:R-:W-:Y:S01]  /*0a30*/  MOV R69, RZ ;  /* 0x000000ff00457202 */ /* 0x000fe20000000f00 */
[----:B------:R-:W-:Y:S01]  /*0a40*/  @!P4 IMAD.WIDE.U32 R50, R88, R46, R50 ;  /* 0x0000002e5832c225 */ /* 0x000fe200078e0032 */
[----:B------:R-:W-:Y:S01]  /*0a50*/  @!P2 LEA.HI.X R53, R54, R45, R16, 0x1, P6 ;  /* 0x0000002d3635a211 */ /* 0x000fe200030f0c10 */
[----:B------:R-:W1:Y:S01]  /*0a60*/  @!P5 LDC.64 R46, c[0x0][0x390] ;  /* 0x0000e400ff2edb82 */ /* 0x000e620000000a00 */
[----:B------:R-:W-:-:S02]  /*0a70*/  ISETP.GE.U32.AND P1, PT, R78, UR4, PT ;  /* 0x000000044e007c0c */ /* 0x000fc4000bf26070 */
[----:B------:R-:W-:Y:S01]  /*0a80*/  ISETP.GE.U32.AND P6, PT, R76, UR4, PT ;  /* 0x000000044c007c0c */ /* 0x000fe2000bfc6070 */
[----:B------:R1:W2:Y:S01]  /*0a90*/  @!P2 LDG.E R69, desc[UR6][R52.64] ;  /* 0x000000063445a981 */ /* 0x0002a2000c1e1900 */
        /* <DEDUP_REMOVED lines=8> */
[----:B------:R-:W-:Y:S02]  /*0b20*/  MOV R71, RZ ;  /* 0x000000ff00477202 */ /* 0x000fe40000000f00 */
[----:B------:R-:W-:Y:S02]  /*0b30*/  @!P5 MOV R48, R100 ;  /* 0x000000640030d202 */ /* 0x000fe40000000f00 */
[----:B------:R-:W-:Y:S01]  /*0b40*/  @!P5 MOV R49, R103 ;  /* 0x000000670031d202 */ /* 0x000fe20000000f00 */
[C---:B------:R-:W-:Y:S01]  /*0b50*/  @!P5 IMAD R57, R82.reuse, R41, R18 ;  /* 0x000000295239d224 */ /* 0x040fe200078e0212 */
[----:B------:R3:W2:Y:S01]  /*0b60*/  @!P4 LDG.E R71, desc[UR6][R54.64] ;  /* 0x000000063647c981 */ /* 0x0006a2000c1e1900 */
[----:B0-----:R-:W0:Y:S01]  /*0b70*/  @!P1 LDC.64 R42, c[0x0][0x3e0] ;  /* 0x0000f800ff2a9b82 */ /* 0x001e220000000a00 */
[----:B------:R-:W-:Y:S01]  /*0b80*/  @!P5 IMAD.WIDE.U32 R48, R82, R40, R48 ;  /* 0x000000285230d225 */ /* 0x000fe200078e0030 */
[----:B------:R-:W-:-:S06]  /*0b90*/  ISETP.GE.U32.AND P4, PT, R74, UR4, PT ;  /* 0x000000044a007c0c */ /* 0x000fcc000bf86070 */
[----:B------:R-:W0:Y:S01]  /*0ba0*/  @!P2 LDC.64 R40, c[0x0][0x3e0] ;  /* 0x0000f800ff28ab82 */ /* 0x000e220000000a00 */
[----:B------:R-:W-:Y:S02]  /*0bb0*/  @!P5 IADD3 R16, PT, PT, R49, R57, RZ ;  /* 0x000000393110d210 */ /* 0x000fe40007ffe0ff */
[----:B-1----:R-:W-:Y:S01]  /*0bc0*/  @!P5 LEA R52, P6, R48, R46, 0x1 ;  /* 0x0000002e3034d211 */ /* 0x002fe200078c08ff */
[----:B------:R-:W-:Y:S01]  /*0bd0*/  @!P3 IMAD R18, R23, R44, RZ ;  /* 0x0000002c1712b224 */ /* 0x000fe200078e02ff */
[----:B------:R-:W-:Y:S02]  /*0be0*/  ISETP.GE.AND.EX P4, PT, R29, UR5, PT, P4 ;  /* 0x000000051d007c0c */ /* 0x000fe4000bf86340 */
[----:B------:R-:W-:Y:S02]  /*0bf0*/  @!P3 MOV R56, R100 ;  /* 0x000000640038b202 */ /* 0x000fe40000000f00 */
[----:B------:R-:W-:Y:S02]  /*0c00*/  @!P3 MOV R57, R103 ;  /* 0x000000670039b202 */ /* 0x000fe40000000f00 */
[----:B------:R-:W-:-:S02]  /*0c10*/  MOV R73, RZ ;  /* 0x000000ff00497202 */ /* 0x000fc40000000f00 */
[----:B------:R-:W-:Y:S01]  /*0c20*/  @!P5 LEA.HI.X R53, R48, R47, R16, 0x1, P6 ;  /* 0x0000002f3035d211 */ /* 0x000fe200030f0c10 */
[C---:B------:R-:W-:Y:S01]  /*0c30*/  @!P3 IMAD R47, R80.reuse, R45, R18 ;  /* 0x0000002d502fb224 */ /* 0x040fe200078e0212 */
[----:B------:R-:W1:Y:S01]  /*0c40*/  @!P1 LDC.64 R48, c[0x0][0x390] ;  /* 0x0000e400ff309b82 */ /* 0x000e620000000a00 */
[----:B------:R-:W-:Y:S02]  /*0c50*/  @!P3 IMAD.WIDE.U32 R56, R80, R44, R56 ;  /* 0x0000002c5038b225 */ /* 0x000fe400078e0038 */
[----:B------:R0:W2:Y:S01]  /*0c60*/  @!P5 LDG.E R73, desc[UR6][R52.64] ;  /* 0x000000063449d981 */ /* 0x0000a2000c1e1900 */
[----:B------:R-:W-:Y:S02]  /*0c70*/  ISETP.GE.U32.AND P5, PT, R72, UR4, PT ;  /* 0x0000000448007c0c */ /* 0x000fe4000bfa6070 */
[----:B------:R-:W-:Y:S02]  /*0c80*/  @!P3 IADD3 R16, PT, PT, R57, R47, RZ ;  /* 0x0000002f3910b210 */ /* 0x000fe40007ffe0ff */
[----:B---3--:R-:W-:Y:S01]  /*0c90*/  @!P3 LEA R54, P6, R56, R50, 0x1 ;  /* 0x000000323836b211 */ /* 0x008fe200078c08ff */
[----:B------:R-:W3:Y:S01]  /*0ca0*/  @!P2 LDC.64 R44, c[0x0][0x390] ;  /* 0x0000e400ff2cab82 */ /* 0x000ee20000000a00 */
[----:B------:R-:W-:-:S02]  /*0cb0*/  ISETP.GE.AND.EX P5, PT, R31, UR5, PT, P5 ;  /* 0x000000051f007c0c */ /* 0x000fc4000bfa6350 */
        /* <DEDUP_REMOVED lines=11> */
[----:B------:R3:W2:Y:S01]  /*0d70*/  @!P3 LDG.E R75, desc[UR6][R54.64] ;  /* 0x00000006364bb981 */ /* 0x0006a2000c1e1900 */
        /* <DEDUP_REMOVED lines=14> */
[----:B------:R-:W-:Y:S01]  /*0e60*/  @!P4 MOV R48, R100 ;  /* 0x000000640030c202 */ /* 0x000fe20000000f00 */
[----:B------:R-:W3:Y:S01]  /*0e70*/  @!P1 LDG.E R77, desc[UR6][R56.64] ;  /* 0x00000006384d9981 */ /* 0x000ee2000c1e1900 */
[----:B------:R-:W-:-:S02]  /*0e80*/  @!P4 MOV R49, R103 ;  /* 0x000000670031c202 */ /* 0x000fc40000000f00 */
[----:B------:R-:W-:Y:S01]  /*0e90*/  ISETP.GE.U32.AND P1, PT, R68, UR4, PT ;  /* 0x0000000444007c0c */ /* 0x000fe2000bf26070 */
[C---:B------:R-:W-:Y:S01]  /*0ea0*/  @!P4 IMAD R51, R74.reuse, R47, R18 ;  /* 0x0000002f4a33c224 */ /* 0x040fe200078e0212 */
[----:B------:R-:W-:Y:S01]  /*0eb0*/  MOV R79, RZ ;  /* 0x000000ff004f7202 */ /* 0x000fe20000000f00 */
[----:B------:R-:W-:Y:S01]  /*0ec0*/  @!P4 IMAD.WIDE.U32 R46, R74, R46, R48 ;  /* 0x0000002e4a2ec225 */ /* 0x000fe200078e0030 */
[----:B------:R-:W-:Y:S01]  /*0ed0*/  @!P2 LEA.HI.X R45, R52, R45, R16, 0x1, P6 ;  /* 0x0000002d342da211 */ /* 0x000fe200030f0c10 */
[----:B------:R-:W0:Y:S01]  /*0ee0*/  @!P3 LDC.64 R48, c[0x0][0x3e0] ;  /* 0x0000f800ff30bb82 */ /* 0x000e220000000a00 */
[----:B------:R-:W-:Y:S02]  /*0ef0*/  ISETP.GE.U32.AND P6, PT, R10, UR4, PT ;  /* 0x000000040a007c0c */ /* 0x000fe4000bfc6070 */
[----:B------:R-:W-:Y:S01]  /*0f00*/  ISETP.GE.AND.EX P1, PT, R35, UR5, PT, P1 ;  /* 0x0000000523007c0c */ /* 0x000fe2000bf26310 */
[----:B------:R1:W3:Y:S01]  /*0f10*/  @!P2 LDG.E R79, desc[UR6][R44.64] ;  /* 0x000000062c4fa981 */ /* 0x0002e2000c1e1900 */
[----:B------:R-:W-:Y:S01]  /*0f20*/  ISETP.GE.AND.EX P2, PT, R37, UR5, PT, P6 ;  /* 0x0000000525007c0c */ /* 0x000fe2000bf46360 */
[----:B-1----:R-:W-:Y:S01]  /*0f30*/  @!P5 IMAD R18, R31, R40, RZ ;  /* 0x000000281f12d224 */ /* 0x002fe200078e02ff */
[----:B------:R-:W-:-:S02]  /*0f40*/  @!P4 IADD3 R16, PT, PT, R47, R51, RZ ;  /* 0x000000332f10c210 */ /* 0x000fc40007ffe0ff */
[----:B------:R-:W-:Y:S01]  /*0f50*/  @!P4 LEA R42, P6, R46, R42, 0x1 ;  /* 0x0000002a2e2ac211 */ /* 0x000fe200078c08ff */
[----:B------:R-:W1:Y:S01]  /*0f60*/  @!P3 LDC.64 R50, c[0x0][0x390] ;  /* 0x0000e400ff32bb82 */ /* 0x000e620000000a00 */
[----:B------:R-:W-:Y:S02]  /*0f70*/  MOV R81, RZ ;  /* 0x000000ff00517202 */ /* 0x000fe40000000f00 */
[----:B------:R-:W-:Y:S02]  /*0f80*/  @!P5 MOV R44, R100 ;  /* 0x00000064002cd202 */ /* 0x000fe40000000f00 */
[----:B------:R-:W-:Y:S01]  /*0f90*/  @!P5 MOV R45, R103 ;  /* 0x00000067002dd202 */ /* 0x000fe20000000f00 */
[----:B------:R-:W-:Y:S01]  /*0fa0*/  @!P5 IMAD R57, R72, R41, R18 ;  /* 0x000000294839d224 */ /* 0x000fe200078e0212 */
[----:B------:R-:W-:Y:S01]  /*0fb0*/  @!P4 LEA.HI.X R43, R46, R43, R16, 0x1, P6 ;  /* 0x0000002b2e2bc211 */ /* 0x000fe200030f0c10 */
[----:B------:R-:W5:Y:S01]  /*0fc0*/  @!P1 LDC.64 R52, c[0x0][0x3e0] ;  /* 0x0000f800ff349b82 */ /* 0x000f620000000a00 */
[----:B------:R-:W-:-:S03]  /*0fd0*/  @!P5 IMAD.WIDE.U32 R40, R72, R40, R44 ;  /* 0x000000284828d225 */ /* 0x000fc600078e002c */
[----:B------:R0:W3:Y:S01]  /*0fe0*/  @!P4 LDG.E R81, desc[UR6][R42.64] ;  /* 0x000000062a51c981 */ /* 0x0000e2000c1e1900 */
[----:B------:R-:W-:Y:S02]  /*0ff0*/  ISETP.GE.U32.AND P4, PT, R11, UR4, PT ;  /* 0x000000040b007c0c */ /* 0x000fe4000bf86070 */
[----:B------:R-:W-:Y:S01]  /*1000*/  @!P5 IADD3 R16, PT, PT, R41, R57, RZ ;  /* 0x000000392910d210 */ /* 0x000fe20007ffe0ff */
[----:B------:R-:W5:Y:S01]  /*1010*/  @!P2 LDC.64 R46, c[0x0][0x3e0] ;  /* 0x0000f800ff2eab82 */ /* 0x000f620000000a00 */
        /* <DEDUP_REMOVED lines=12> */
[----:B------:R-:W4:Y:S04]  /*10e0*/  @!P4 LDC.64 R44, c[0x0][0x3e0] ;  /* 0x0000f800ff2ccb82 */ /* 0x000f280000000a00 */
[----:B------:R5:W3:Y:S01]  /*10f0*/  @!P5 LDG.E R83, desc[UR6][R54.64] ;  /* 0x000000063653d981 */ /* 0x000ae2000c1e1900 */
[----:B------:R-:W-:-:S02]  /*1100*/  @!P3 IADD3 R16, PT, PT, R49, R57, RZ ;  /* 0x000000393110b210 */ /* 0x000fc40007ffe0ff */
[C---:B-1----:R-:W-:Y:S01]  /*1110*/  @!P3 LEA R50, P5, R48.reuse, R50, 0x1 ;  /* 0x000000323032b211 */ /* 0x042fe200078a08ff */
[----:B------:R-:W1:Y:S01]  /*1120*/  @!P2 LDC.64 R42, c[0x0][0x390] ;  /* 0x0000e400ff2aab82 */ /* 0x000e620000000a00 */
[----:B-----5:R-:W-:Y:S02]  /*1130*/  @!P1 IMAD R18, R35, R52, RZ ;  /* 0x0000003423129224 */ /* 0x020fe400078e02ff */
[----:B------:R-:W-:Y:S02]  /*1140*/  @!P3 LEA.HI.X R51, R48, R51, R16, 0x1, P5 ;  /* 0x000000333033b211 */ /* 0x000fe400028f0c10 */
[----:B------:R-:W-:Y:S02]  /*1150*/  @!P1 MOV R54, R100 ;  /* 0x0000006400369202 */ /* 0x000fe40000000f00 */
[----:B------:R-:W-:Y:S01]  /*1160*/  @!P1 MOV R55, R103 ;  /* 0x0000006700379202 */ /* 0x000fe20000000f00 */
[----:B------:R-:W5:Y:S01]  /*1170*/  @!P6 LDC.64 R48, c[0x0][0x3e0] ;  /* 0x0000f800ff30eb82 */ /* 0x000f620000000a00 */
[----:B------:R-:W-:-:S02]  /*1180*/  @!P1 IMAD R59, R68, R53, R18 ;  /* 0x00000035443b9224 */ /* 0x000fc400078e0212 */
[----:B------:R-:W-:Y:S02]  /*1190*/  @!P2 IMAD R16, R37, R46, RZ ;  /* 0x0000002e2510a224 */ /* 0x000fe400078e02ff */
[----:B------:R-:W-:-:S03]  /*11a0*/  @!P1 IMAD.WIDE.U32 R54, R68, R52, R54 ;  /* 0x0000003444369225 */ /* 0x000fc600078e0036 */
[----:B------:R-:W5:Y:S01]  /*11b0*/  @!P4 LDC.64 R52, c[0x0][0x390] ;  /* 0x0000e400ff34cb82 */ /* 0x000f620000000a00 */
[----:B------:R-:W-:Y:S01]  /*11c0*/  @!P2 IMAD R85, R10, R47, R16 ;  /* 0x0000002f0a55a224 */ /* 0x000fe200078e0210 */
[----:B------:R-:W-:Y:S02]  /*11d0*/  @!P1 IADD3 R16, PT, PT, R55, R59, RZ ;  /* 0x0000003b37109210 */ /* 0x000fe40007ffe0ff */
[C---:B0-----:R-:W-:Y:S02]  /*11e0*/  @!P1 LEA R40, P5, R54.reuse, R40, 0x1 ;  /* 0x0000002836289211 */ /* 0x041fe400078a08ff */
[----:B------:R-:W-:Y:S02]  /*11f0*/  @!P2 MOV R56, R100 ;  /* 0x000000640038a202 */ /* 0x000fe40000000f00 */
[----:B------:R-:W-:Y:S02]  /*1200*/  @!P2 MOV R57, R103 ;  /* 0x000000670039a202 */ /* 0x000fe40000000f00 */
[----:B------:R-:W-:-:S02]  /*1210*/  @!P1 LEA.HI.X R41, R54, R41, R16, 0x1, P5 ;  /* 0x0000002936299211 */ /* 0x000fc400028f0c10 */
[----:B------:R-:W-:Y:S01]  /*1220*/  MOV R89, RZ ;  /* 0x000000ff00597202 */ /* 0x000fe20000000f00 */
[----:B------:R-:W0:Y:S01]  /*1230*/  @!P6 LDC.64 R54, c[0x0][0x390] ;  /* 0x0000e400ff36eb82 */ /* 0x000e220000000a00 */
[----:B------:R-:W-:Y:S01]  /*1240*/  MOV R91, RZ ;  /* 0x000000ff005b7202 */ /* 0x000fe20000000f00 */
[----:B------:R-:W-:-:S03]  /*1250*/  @!P2 IMAD.WIDE.U32 R46, R10, R46, R56 ;  /* 0x0000002e0a2ea225 */ /* 0x000fc600078e0038 */
[----:B------:R-:W3:Y:S01]  /*1260*/  @!P3 LDG.E R89, desc[UR6][R50.64] ;  /* 0x000000063259b981 */ /* 0x000ee2000c1e1900 */
[----:B----4-:R-:W-:Y:S01]  /*1270*/  @!P4 IMAD R18, R39, R44, RZ ;  /* 0x0000002c2712c224 */ /* 0x010fe200078e02ff */
[----:B------:R-:W-:Y:S02]  /*1280*/  @!P2 IADD3 R16, PT, PT, R47, R85, RZ ;  /* 0x000000552f10a210 */ /* 0x000fe40007ffe0ff */
[----:B------:R4:W3:Y:S01]  /*1290*/  @!P1 LDG.E R91, desc[UR6][R40.64] ;  /* 0x00000006285b9981 */ /* 0x0008e2000c1e1900 */
[----:B-1----:R-:W-:Y:S01]  /*12a0*/  @!P2 LEA R42, P3, R46, R42, 0x1 ;  /* 0x0000002a2e2aa211 */ /* 0x002fe200078608ff */
[----:B------:R-:W-:-:S03]  /*12b0*/  @!P4 IMAD R47, R11, R45, R18 ;  /* 0x0000002d0b2fc224 */ /* 0x000fc600078e0212 */
[----:B------:R-:W-:Y:S02]  /*12c0*/  @!P2 LEA.HI.X R43, R46, R43, R16, 0x1, P3 ;  /* 0x0000002b2e2ba211 */ /* 0x000fe400018f0c10 */
[----:B----4-:R-:W-:Y:S02]  /*12d0*/  @!P4 MOV R40, R100 ;  /* 0x000000640028c202 */ /* 0x010fe40000000f00 */
[-C--:B------:R-:W-:Y:S01]  /*12e0*/  @!P4 MOV R41, R103.reuse ;  /* 0x000000670029c202 */ /* 0x080fe20000000f00 */
[----:B-----5:R-:W-:Y:S01]  /*12f0*/  @!P6 IMAD R16, R61, R48, RZ ;  /* 0x000000303d10e224 */ /* 0x020fe200078e02ff */
[----:B------:R-:W-:Y:S01]  /*1300*/  MOV R93, RZ ;  /* 0x000000ff005d7202 */ /* 0x000fe20000000f00 */
[----:B------:R-:W-:Y:S01]  /*1310*/  @!P4 IMAD.WIDE.U32 R44, R11, R44, R40 ;  /* 0x0000002c0b2cc225 */ /* 0x000fe200078e0028 */
[----:B------:R-:W-:Y:S02]  /*1320*/  @!P6 MOV R40, R100 ;  /* 0x000000640028e202 */ /* 0x000fe40000000f00 */
[----:B------:R-:W-:Y:S01]  /*1330*/  @!P6 MOV R41, R103 ;  /* 0x000000670029e202 */ /* 0x000fe20000000f00 */
[----:B------:R-:W-:Y:S01]  /*1340*/  @!P6 IMAD R49, R12, R49, R16 ;  /* 0x000000310c31e224 */ /* 0x000fe200078e0210 */
[----:B------:R-:W-:Y:S01]  /*1350*/  @!P4 IADD3 R16, PT, PT, R45, R47, RZ ;  /* 0x0000002f2d10c210 */ /* 0x000fe20007ffe0ff */
[----:B------:R1:W4:Y:S01]  /*1360*/  @!P2 LDG.E R93, desc[UR6][R42.64] ;  /* 0x000000062a5da981 */ /* 0x000322000c1e1900 */
[----:B------:R-:W-:Y:S01]  /*1370*/  @!P4 LEA R52, P1, R44, R52, 0x1 ;  /* 0x000000342c34c211 */ /* 0x000fe200078208ff */
[----:B------:R-:W-:Y:S01]  /*1380*/  @!P6 IMAD.WIDE.U32 R40, R12, R48, R40 ;  /* 0x000000300c28e225 */ /* 0x000fe200078e0028 */
[----:B------:R-:W-:-:S02]  /*1390*/  MOV R95, RZ ;  /* 0x000000ff005f7202 */ /* 0x000fc40000000f00 */
[----:B------:R-:W-:Y:S02]  /*13a0*/  @!P4 LEA.HI.X R53, R44, R53, R16, 0x1, P1 ;  /* 0x000000352c35c211 */ /* 0x000fe400008f0c10 */
[----:B------:R-:W-:Y:S02]  /*13b0*/  @!P6 IADD3 R16, PT, PT, R41, R49, RZ ;  /* 0x000000312910e210 */ /* 0x000fe40007ffe0ff */
[C---:B0-----:R-:W-:Y:S01]  /*13c0*/  @!P6 LEA R54, P1, R40.reuse, R54, 0x1 ;  /* 0x000000362836e211 */ /* 0x041fe200078208ff */
[----:B------:R-:W5:Y:S01]  /*13d0*/  @!P4 LDG.E R95, desc[UR6][R52.64] ;  /* 0x00000006345fc981 */ /* 0x000f62000c1e1900 */
[----:B------:R-:W-:Y:S02]  /*13e0*/  MOV R97, RZ ;  /* 0x000000ff00617202 */ /* 0x000fe40000000f00 */
[----:B------:R-:W-:-:S05]  /*13f0*/  @!P6 LEA.HI.X R55, R40, R55, R16, 0x1, P1 ;  /* 0x000000372837e211 */ /* 0x000fca00008f0c10 */
[----:B------:R-:W5:Y:S01]  /*1400*/  @!P6 LDG.E R97, desc[UR6][R54.64] ;  /* 0x000000063661e981 */ /* 0x000f62000c1e1900 */
[--C-:B------:R-:W-:Y:S02]  /*1410*/  HADD2.F32 R16, -RZ, R63.reuse.H0_H0 ;  /* 0x2000003fff107230 */ /* 0x100fe40000004100 */
[----:B------:R-:W-:-:S05]  /*1420*/  HADD2.F32 R63, -RZ, R63.H1_H1 ;  /* 0x3000003fff3f7230 */ /* 0x000fca0000004100 */
[----:B------:R-:W-:Y:S01]  /*1430*/  FADD.FTZ R22, R16, R63 ;  /* 0x0000003f10167221 */ /* 0x000fe20000010000 */
[----:B------:R-:W-:-:S03]  /*1440*/  FMUL.FTZ R41, R63, R63 ;  /* 0x0000003f3f297220 */ /* 0x000fc60000410000 */
[----:B------:R-:W-:Y:S01]  /*1450*/  FADD.FTZ R22, RZ, R22 ;  /* 0x00000016ff167221 */ /* 0x000fe20000010000 */
[--C-:B------:R-:W-:Y:S02]  /*1460*/  HADD2.F32 R18, -RZ, R65.reuse.H0_H0 ;  /* 0x20000041ff127230 */ /* 0x100fe40000004100 */
[----:B------:R-:W-:Y:S02]  /*1470*/  HADD2.F32 R65, -RZ, R65.H1_H1 ;  /* 0x30000041ff417230 */ /* 0x000fe40000004100 */
[----:B------:R-:W-:-:S03]  /*1480*/  FFMA.FTZ R41, R16, R16, R41 ;  /* 0x0000001010297223 */ /* 0x000fc60000010029 */
[----:B-1----:R-:W-:Y:S01]  /*1490*/  FADD.FTZ R43, R18, R65 ;  /* 0x00000041122b7221 */ /* 0x002fe20000010000 */
[----:B------:R-:W-:Y:S01]  /*14a0*/  FMUL.FTZ R45, R65, R65 ;  /* 0x00000041412d7220 */ /* 0x000fe20000410000 */
[----:B------:R-:W-:Y:S02]  /*14b0*/  FADD.FTZ R41, RZ, R41 ;  /* 0x00000029ff297221 */ /* 0x000fe40000010000 */
[----:B------:R-:W-:Y:S01]  /*14c0*/  FADD.FTZ R43, R22, R43 ;  /* 0x0000002b162b7221 */ /* 0x000fe20000010000 */
[----:B------:R-:W-:Y:S01]  /*14d0*/  FFMA.FTZ R24, R18, R18, R45 ;  /* 0x0000001212187223 */ /* 0x000fe2000001002d */
[--C-:B--2---:R-:W-:Y:S02]  /*14e0*/  HADD2.F32 R20, -RZ, R67.reuse.H0_H0 ;  /* 0x20000043ff147230 */ /* 0x104fe40000004100 */
[----:B------:R-:W-:Y:S02]  /*14f0*/  HADD2.F32 R67, -RZ, R67.H1_H1 ;  /* 0x30000043ff437230 */ /* 0x000fe40000004100 */
[----:B------:R-:W-:-:S03]  /*1500*/  FADD.FTZ R41, R41, R24 ;  /* 0x0000001829297221 */ /* 0x000fc60000010000 */
[C---:B------:R-:W-:Y:S01]  /*1510*/  FADD.FTZ R26, R20.reuse, R67 ;  /* 0x00000043141a7221 */ /* 0x040fe20000010000 */
[----:B------:R-:W-:Y:S01]  /*1520*/  FMUL.FTZ R45, R67, R67 ;  /* 0x00000043432d7220 */ /* 0x000fe20000410000 */
[--C-:B------:R-:W-:Y:S02]  /*1530*/  HADD2.F32 R22, -RZ, R69.reuse.H0_H0 ;  /* 0x20000045ff167230 */ /* 0x100fe40000004100 */
[----:B------:R-:W-:Y:S02]  /*1540*/  HADD2.F32 R69, -RZ, R69.H1_H1 ;  /* 0x30000045ff457230 */ /* 0x000fe40000004100 */
[----:B------:R-:W-:Y:S01]  /*1550*/  FADD.FTZ R26, R43, R26 ;  /* 0x0000001a2b1a7221 */ /* 0x000fe20000010000 */
[----:B------:R-:W-:Y:S02]  /*1560*/  FFMA.FTZ R28, R20, R20, R45 ;  /* 0x00000014141c7223 */ /* 0x000fe4000001002d */
[----:B------:R-:W-:Y:S01]  /*1570*/  FADD.FTZ R43, R22, R69 ;  /* 0x00000045162b7221 */ /* 0x000fe20000010000 */
[----:B------:R-:W-:Y:S01]  /*1580*/  FMUL.FTZ R45, R69, R69 ;  /* 0x00000045452d7220 */ /* 0x000fe20000410000 */
[----:B------:R-:W-:-:S02]  /*1590*/  FADD.FTZ R28, R41, R28 ;  /* 0x0000001c291c7221 */ /* 0x000fc40000010000 */
[----:B------:R-:W-:Y:S01]  /*15a0*/  FADD.FTZ R43, R26, R43 ;  /* 0x0000002b1a2b7221 */ /* 0x000fe20000010000 */
[----:B------:R-:W-:Y:S01]  /*15b0*/  FFMA.FTZ R45, R22, R22, R45 ;  /* 0x00000016162d7223 */ /* 0x000fe2000001002d */
[--C-:B------:R-:W-:Y:S02]  /*15c0*/  HADD2.F32 R24, -RZ, R71.reuse.H0_H0 ;  /* 0x20000047ff187230 */ /* 0x100fe40000004100 */
[----:B------:R-:W-:Y:S02]  /*15d0*/  HADD2.F32 R71, -RZ, R71.H1_H1 ;  /* 0x30000047ff477230 */ /* 0x000fe40000004100 */
[----:B------:R-:W-:-:S03]  /*15e0*/  FADD.FTZ R45, R28, R45 ;  /* 0x0000002d1c2d7221 */ /* 0x000fc60000010000 */
[----:B------:R-:W-:Y:S01]  /*15f0*/  FMUL.FTZ R41, R71, R71 ;  /* 0x0000004747297220 */ /* 0x000fe20000410000 */
[----:B------:R-:W-:-:S03]  /*1600*/  FADD.FTZ R30, R24, R71 ;  /* 0x00000047181e7221 */ /* 0x000fc60000010000 */
[----:B------:R-:W-:Y:S01]  /*1610*/  FFMA.FTZ R32, R24, R24, R41 ;  /* 0x0000001818207223 */ /* 0x000fe20000010029 */
[----:B------:R-:W-:-:S03]  /*1620*/  FADD.FTZ R30, R43, R30 ;  /* 0x0000001e2b1e7221 */ /* 0x000fc60000010000 */
[----:B------:R-:W-:Y:S01]  /*1630*/  FADD.FTZ R32, R45, R32 ;  /* 0x000000202d207221 */ /* 0x000fe20000010000 */
[--C-:B------:R-:W-:Y:S02]  /*1640*/  HADD2.F32 R26, -RZ, R73.reuse.H0_H0 ;  /* 0x20000049ff1a7230 */ /* 0x100fe40000004100 */
        /* <DEDUP_REMOVED lines=11> */
[----:B------:R-:W-:Y:S01]  /*1700*/  FFMA.FTZ R36, R28, R28, R45 ;  /* 0x0000001c1c247223 */ /* 0x000fe2000001002d */
[--C-:B---3--:R-:W-:Y:S02]  /*1710*/  HADD2.F32 R30, -RZ, R77.reuse.H0_H0 ;  /* 0x2000004dff1e7230 */ /* 0x108fe40000004100 */
[----:B------:R-:W-:-:S05]  /*1720*/  HADD2.F32 R77, -RZ, R77.H1_H1 ;  /* 0x3000004dff4d7230 */ /* 0x000fca0000004100 */
[----:B------:R-:W-:Y:S01]  /*1730*/  FADD.FTZ R41, R30, R77 ;  /* 0x0000004d1e297221 */ /* 0x000fe20000010000 */
[----:B------:R-:W-:Y:S01]  /*1740*/  FMUL.FTZ R45, R77, R77 ;  /* 0x0000004d4d2d7220 */ /* 0x000fe20000410000 */
[--C-:B------:R-:W-:Y:S02]  /*1750*/  HADD2.F32 R32, -RZ, R79.reuse.H0_H0 ;  /* 0x2000004fff207230 */ /* 0x100fe40000004100 */
[----:B------:R-:W-:Y:S02]  /*1760*/  HADD2.F32 R79, -RZ, R79.H1_H1 ;  /* 0x3000004fff4f7230 */ /* 0x000fe40000004100 */
[----:B------:R-:W-:Y:S01]  /*1770*/  FADD.FTZ R41, R34, R41 ;  /* 0x0000002922297221 */ /* 0x000fe20000010000 */
[----:B------:R-:W-:Y:S01]  /*1780*/  FADD.FTZ R36, R43, R36 ;  /* 0x000000242b247221 */ /* 0x000fe20000010000 */
[----:B------:R-:W-:Y:S01]  /*1790*/  FFMA.FTZ R45, R30, R30, R45 ;  /* 0x0000001e1e2d7223 */ /* 0x000fe2000001002d */
[----:B------:R-:W-:Y:S01]  /*17a0*/  FADD.FTZ R38, R32, R79 ;  /* 0x0000004f20267221 */ /* 0x000fe20000010000 */
[----:B------:R-:W-:-:S02]  /*17b0*/  FMUL.FTZ R43, R79, R79 ;  /* 0x0000004f4f2b7220 */ /* 0x000fc40000410000 */
[----:B------:R-:W-:Y:S01]  /*17c0*/  FADD.FTZ R45, R36, R45 ;  /* 0x0000002d242d7221 */ /* 0x000fe20000010000 */
[----:B------:R-:W-:Y:S01]  /*17d0*/  FADD.FTZ R38, R41, R38 ;  /* 0x0000002629267221 */ /* 0x000fe20000010000 */
[--C-:B------:R-:W-:Y:S02]  /*17e0*/  HADD2.F32 R34, -RZ, R81.reuse.H0_H0 ;  /* 0x20000051ff227230 */ /* 0x100fe40000004100 */
[----:B------:R-:W-:Y:S02]  /*17f0*/  HADD2.F32 R81, -RZ, R81.H1_H1 ;  /* 0x30000051ff517230 */ /* 0x000fe40000004100 */
[----:B------:R-:W-:-:S03]  /*1800*/  FFMA.FTZ R40, R32, R32, R43 ;  /* 0x0000002020287223 */ /* 0x000fc6000001002b */
[----:B------:R-:W-:Y:S01]  /*1810*/  FADD.FTZ R41, R34, R81 ;  /* 0x0000005122297221 */ /* 0x000fe20000010000 */
[----:B------:R-:W-:-:S03]  /*1820*/  FMUL.FTZ R43, R81, R81 ;  /* 0x00000051512b7220 */ /* 0x000fc60000410000 */
[----:B------:R-:W-:Y:S01]  /*1830*/  FADD.FTZ R41, R38, R41 ;  /* 0x0000002926297221 */ /* 0x000fe20000010000 */
[----:B------:R-:W-:Y:S01]  /*1840*/  FADD.FTZ R40, R45, R40 ;  /* 0x000000282d287221 */ /* 0x000fe20000010000 */
[----:B------:R-:W-:Y:S01]  /*1850*/  FFMA.FTZ R43, R34, R34, R43 ;  /* 0x00000022222b7223 */ /* 0x000fe2000001002b */
[--C-:B------:R-:W-:Y:S02]  /*1860*/  HADD2.F32 R36, -RZ, R83.reuse.H0_H0 ;  /* 0x20000053ff247230 */ /* 0x100fe40000004100 */
[----:B------:R-:W-:-:S05]  /*1870*/  HADD2.F32 R83, -RZ, R83.H1_H1 ;  /* 0x30000053ff537230 */ /* 0x000fca0000004100 */
[----:B------:R-:W-:Y:S01]  /*1880*/  FADD.FTZ R42, R36, R83 ;  /* 0x00000053242a7221 */ /* 0x000fe20000010000 */
[----:B------:R-:W-:Y:S01]  /*1890*/  FMUL.FTZ R45, R83, R83 ;  /* 0x00000053532d7220 */ /* 0x000fe20000410000 */
[----:B------:R-:W-:Y:S02]  /*18a0*/  FADD.FTZ R40, R40, R43 ;  /* 0x0000002b28287221 */ /* 0x000fe40000010000 */
[----:B------:R-:W-:Y:S01]  /*18b0*/  FADD.FTZ R41, R41, R42 ;  /* 0x0000002a29297221 */ /* 0x000fe20000010000 */
[----:B------:R-:W-:-:S04]  /*18c0*/  FFMA.FTZ R45, R36, R36, R45 ;  /* 0x00000024242d7223 */ /* 0x000fc8000001002d */
[----:B------:R-:W-:Y:S01]  /*18d0*/  FADD.FTZ R40, R40, R45 ;  /* 0x0000002d28287221 */ /* 0x000fe20000010000 */
[--C-:B------:R-:W-:Y:S02]  /*18e0*/  HADD2.F32 R38, -RZ, R89.reuse.H0_H0 ;  /* 0x20000059ff267230 */ /* 0x100fe40000004100 */
[----:B------:R-:W-:Y:S02]  /*18f0*/  HADD2.F32 R89, -RZ, R89.H1_H1 ;  /* 0x30000059ff597230 */ /* 0x000fe40000004100 */
[--C-:B------:R-:W-:Y:S02]  /*1900*/  HADD2.F32 R60, -RZ, R91.reuse.H1_H1 ;  /* 0x3000005bff3c7230 */ /* 0x100fe40000004100 */
[----:B------:R-:W-:Y:S02]  /*1910*/  HADD2.F32 R91, -RZ, R91.H0_H0 ;  /* 0x2000005bff5b7230 */ /* 0x000fe40000004100 */
[----:B------:R-:W-:Y:S01]  /*1920*/  FADD.FTZ R42, R38, R89 ;  /* 0x00000059262a7221 */ /* 0x000fe20000010000 */
[----:B------:R-:W-:Y:S01]  /*1930*/  FMUL.FTZ R43, R89, R89 ;  /* 0x00000059592b7220 */ /* 0x000fe20000410000 */
[----:B------:R-:W-:-:S02]  /*1940*/  FMUL.FTZ R44, R60, R60 ;  /* 0x0000003c3c2c7220 */ /* 0x000fc40000410000 */
[----:B------:R-:W-:Y:S01]  /*1950*/  FADD.FTZ R41, R41, R42 ;  /* 0x0000002a29297221 */ /* 0x000fe20000010000 */
[----:B------:R-:W-:Y:S01]  /*1960*/  FFMA.FTZ R43, R38, R38, R43 ;  /* 0x00000026262b7223 */ /* 0x000fe2000001002b */
[----:B------:R-:W-:-:S03]  /*1970*/  FADD.FTZ R42, R91, R60 ;  /* 0x0000003c5b2a7221 */ /* 0x000fc60000010000 */
[----:B------:R-:W-:Y:S01]  /*1980*/  FADD.FTZ R40, R40, R43 ;  /* 0x0000002b28287221 */ /* 0x000fe20000010000 */
[----:B------:R-:W-:Y:S01]  /*1990*/  FADD.FTZ R41, R41, R42 ;  /* 0x0000002a29297221 */ /* 0x000fe20000010000 */
[----:B------:R-:W-:Y:S01]  /*19a0*/  FFMA.FTZ R43, R91, R91, R44 ;  /* 0x0000005b5b2b7223 */ /* 0x000fe2000001002c */
[--C-:B----4-:R-:W-:Y:S02]  /*19b0*/  HADD2.F32 R62, -RZ, R93.reuse.H1_H1 ;  /* 0x3000005dff3e7230 */ /* 0x110fe40000004100 */
[----:B------:R-:W-:-:S03]  /*19c0*/  HADD2.F32 R93, -RZ, R93.H0_H0 ;  /* 0x2000005dff5d7230 */ /* 0x000fc60000004100 */
[----:B------:R-:W-:Y:S02]  /*19d0*/  FMUL.FTZ R44, R62, R62 ;  /* 0x0000003e3e2c7220 */ /* 0x000fe40000410000 */
[----:B------:R-:W-:Y:S01]  /*19e0*/  FADD.FTZ R42, R93, R62 ;  /* 0x0000003e5d2a7221 */ /* 0x000fe20000010000 */
[--C-:B-----5:R-:W-:Y:S02]  /*19f0*/  HADD2.F32 R64, -RZ, R95.reuse.H0_H0 ;  /* 0x2000005fff407230 */ /* 0x120fe40000004100 */
[----:B------:R-:W-:Y:S02]  /*1a00*/  HADD2.F32 R95, -RZ, R95.H1_H1 ;  /* 0x3000005fff5f7230 */ /* 0x000fe40000004100 */
[----:B------:R-:W-:Y:S01]  /*1a10*/  FADD.FTZ R40, R40, R43 ;  /* 0x0000002b28287221 */ /* 0x000fe20000010000 */
[----:B------:R-:W-:Y:S01]  /*1a20*/  FADD.FTZ R41, R41, R42 ;  /* 0x0000002a29297221 */ /* 0x000fe20000010000 */
[----:B------:R-:W-:Y:S01]  /*1a30*/  FFMA.FTZ R43, R93, R93, R44 ;  /* 0x0000005d5d2b7223 */ /* 0x000fe2000001002c */
[----:B------:R-:W-:Y:S01]  /*1a40*/  FADD.FTZ R42, R64, R95 ;  /* 0x0000005f402a7221 */ /* 0x000fe20000010000 */
[----:B------:R-:W-:-:S02]  /*1a50*/  HADD2.F32 R66, -RZ, R97.H1_H1 ;  /* 0x30000061ff427230 */ /* 0x000fc40000004100 */
[----:B------:R-:W-:Y:S01]  /*1a60*/  FMUL.FTZ R45, R95, R95 ;  /* 0x0000005f5f2d7220 */ /* 0x000fe20000410000 */
[----:B------:R-:W-:Y:S01]  /*1a70*/  FADD.FTZ R43, R40, R43 ;  /* 0x0000002b282b7221 */ /* 0x000fe20000010000 */
[----:B------:R-:W-:Y:S02]  /*1a80*/  HADD2.F32 R97, -RZ, R97.H0_H0 ;  /* 0x20000061ff617230 */ /* 0x000fe40000004100 */
        /* <DEDUP_REMOVED lines=89> */
.L_x_2673:
[----:B------:R-:W-:Y:S05]  /*2020*/  BSYNC.RECONVERGENT B0 ;  /* 0x0000000000007941 */ /* 0x000fea0003800200 */
.L_x_2672:
        /* <DEDUP_REMOVED lines=25> */
.L_x_2676:
[----:B-1----:R-:W2:Y:S04]  /*21c0*/  LDG.E.STRONG.GPU R42, desc[UR6][R40.64] ;  /* 0x00000006282a7981 */ /* 0x002ea8000c1ef900 */
[----:B--2---:R-:W-:Y:S01]  /*21d0*/  CCTL.IVALL ;  /* 0x00000000ff00798f */ /* 0x004fe20002000000 */
[----:B------:R-:W-:Y:S05]  /*21e0*/  YIELD ;  /* 0x0000000000007946 */ /* 0x000fea0003800000 */
[----:B------:R-:W-:-:S13]  /*21f0*/  ISETP.NE.AND P1, PT, R42, R47, PT ;  /* 0x0000002f2a00720c */ /* 0x000fda0003f25270 */
[----:B------:R-:W-:Y:S05]  /*2200*/  @P1 BRA `(.L_x_2676) ;  /* 0xfffffffc00ec1947 */ /* 0x000fea000383ffff */
.L_x_2675:
        /* <DEDUP_REMOVED lines=15> */
.L_x_2678:
        /* <DEDUP_REMOVED lines=60> */
.L_x_2677:
        /* <DEDUP_REMOVED lines=35> */
.L_x_2679:
        /* <DEDUP_REMOVED lines=18> */
.L_x_2680:
        /* <DEDUP_REMOVED lines=9> */
.L_x_2681:
[----:B------:R-:W-:Y:S05]  /*2aa0*/  BSYNC.RECONVERGENT B0 ;  /* 0x0000000000007941 */ /* 0x000fea0003800200 */
.L_x_2674:
        /* <DEDUP_REMOVED lines=56> */
[----:B------:R-:W-:Y:S02]  /*2e30*/  F2FP.F16.F32.PACK_AB R45, R16, R49 ;  /* 0x00000031102d723e */ /* 0x000fe400000000ff */
[----:B------:R-:W-:-:S05]  /*2e40*/  LEA.HI.X R47, R44, UR5, R51, 0x1, P1 ;  /* 0x000000052c2f7c11 */ /* 0x000fca00088f0c33 */
[----:B------:R2:W-:Y:S02]  /*2e50*/  STG.E desc[UR6][R46.64], R45 ;  /* 0x0000002d2e007986 */ /* 0x0005e4000c101906 */
.L_x_2685:
[----:B------:R-:W-:Y:S05]  /*2e60*/  BSYNC.RECONVERGENT B1 ;  /* 0x0000000000017941 */ /* 0x000fea0003800200 */
.L_x_2684:
        /* <DEDUP_REMOVED lines=20> */
.L_x_2687:
[----:B------:R-:W-:Y:S05]  /*2fb0*/  BSYNC.RECONVERGENT B1 ;  /* 0x0000000000017941 */ /* 0x000fea0003800200 */
.L_x_2686:
        /* <DEDUP_REMOVED lines=28> */
.L_x_2689:
[----:B------:R-:W-:Y:S05]  /*3180*/  BSYNC.RECONVERGENT B1 ;  /* 0x0000000000017941 */ /* 0x000fea0003800200 */
.L_x_2688:
[----:B------:R-:W-:Y:S04]  /*3190*/  BSSY.RECONVERGENT B1, `(.L_x_2690) ;  /* 0x0000014000017945 */ /* 0x000fe80003800200 */
[----:B------:R-:W-:Y:S05]  /*31a0*/  @P6 BRA `(.L_x_2691) ;  /* 0x0000000000486947 */ /* 0x000fea0003800000 */
[----:B------:R-:W1:Y:S01]  /*31b0*/  LDCU.64 UR4, c[0x0][0x3e0] ;  /* 0x00007c00ff0477ac */ /* 0x000e620008000a00 */
[----:B0-----:R-:W-:Y:S01]  /*31c0*/  MOV R44, R100 ;  /* 0x00000064002c7202 */ /* 0x001fe20000000f00 */
[--C-:B--234-:R-:W-:Y:S01]  /*31d0*/  FADD.FTZ R47, R22, -R52.reuse ;  /* 0x80000034162f7221 */ /* 0x11cfe20000010000 */
        /* <DEDUP_REMOVED lines=15> */
.L_x_2691:
[----:B------:R-:W-:Y:S05]  /*32d0*/  BSYNC.RECONVERGENT B1 ;  /* 0x0000000000017941 */ /* 0x000fea0003800200 */
.L_x_2690:
        /* <DEDUP_REMOVED lines=20> */
.L_x_2693:
[----:B------:R-:W-:Y:S05]  /*3420*/  BSYNC.RECONVERGENT B1 ;  /* 0x0000000000017941 */ /* 0x000fea0003800200 */
.L_x_2692:
        /* <DEDUP_REMOVED lines=20> */
.L_x_2695:
[----:B------:R-:W-:Y:S05]  /*3570*/  BSYNC.RECONVERGENT B1 ;  /* 0x0000000000017941 */ /* 0x000fea0003800200 */
.L_x_2694:
        /* <DEDUP_REMOVED lines=28> */
.L_x_2697:
[----:B------:R-:W-:Y:S05]  /*3740*/  BSYNC.RECONVERGENT B1 ;  /* 0x0000000000017941 */ /* 0x000fea0003800200 */
.L_x_2696:
        /* <DEDUP_REMOVED lines=20> */
.L_x_2699:
[----:B------:R-:W-:Y:S05]  /*3890*/  BSYNC.RECONVERGENT B1 ;  /* 0x0000000000017941 */ /* 0x000fea0003800200 */
.L_x_2698:
        /* <DEDUP_REMOVED lines=20> */
.L_x_2701:
[----:B------:R-:W-:Y:S05]  /*39e0*/  BSYNC.RECONVERGENT B1 ;  /* 0x0000000000017941 */ /* 0x000fea0003800200 */
.L_x_2700:
        /* <DEDUP_REMOVED lines=20> */
.L_x_2703:
[----:B------:R-:W-:Y:S05]  /*3b30*/  BSYNC.RECONVERGENT B1 ;  /* 0x0000000000017941 */ /* 0x000fea0003800200 */
.L_x_2702:
        /* <DEDUP_REMOVED lines=30> */
.L_x_2705:
[----:B------:R-:W-:Y:S05]  /*3d20*/  BSYNC.RECONVERGENT B1 ;  /* 0x0000000000017941 */ /* 0x000fea0003800200 */
.L_x_2704:
        /* <DEDUP_REMOVED lines=20> */
.L_x_2707:
[----:B------:R-:W-:Y:S05]  /*3e70*/  BSYNC.RECONVERGENT B1 ;  /* 0x0000000000017941 */ /* 0x000fea0003800200 */
.L_x_2706:
        /* <DEDUP_REMOVED lines=20> */
.L_x_2709:
[----:B------:R-:W-:Y:S05]  /*3fc0*/  BSYNC.RECONVERGENT B1 ;  /* 0x0000000000017941 */ /* 0x000fea0003800200 */
.L_x_2708:
        /* <DEDUP_REMOVED lines=20> */
.L_x_2711:
[----:B------:R-:W-:Y:S05]  /*4110*/  BSYNC.RECONVERGENT B1 ;  /* 0x0000000000017941 */ /* 0x000fea0003800200 */
.L_x_2710:
        /* <DEDUP_REMOVED lines=20> */
.L_x_2713:
[----:B------:R-:W-:Y:S05]  /*4260*/  BSYNC.RECONVERGENT B1 ;  /* 0x0000000000017941 */ /* 0x000fea0003800200 */
.L_x_2712:
        /* <DEDUP_REMOVED lines=19> */
.L_x_2683:
        /* <DEDUP_REMOVED lines=35> */
[----:B------:R-:W-:-:S05]  /*45d0*/  F2FP.F16.F32.PACK_AB R51, R51, R16 ;  /* 0x000000103333723e */ /* 0x000fca00000000ff */
[----:B------:R2:W-:Y:S02]  /*45e0*/  STG.E desc[UR6][R44.64], R51 ;  /* 0x000000332c007986 */ /* 0x0005e4000c101906 */
.L_x_2716:
[----:B------:R-:W-:Y:S05]  /*45f0*/  BSYNC.RECONVERGENT B1 ;  /* 0x0000000000017941 */ /* 0x000fea0003800200 */
.L_x_2715:
        /* <DEDUP_REMOVED lines=28> */
[----:B------:R-:W-:-:S05]  /*47c0*/  F2FP.F16.F32.PACK_AB R51, R51, R16 ;  /* 0x000000103333723e */ /* 0x000fca00000000ff */
[----:B------:R3:W-:Y:S02]  /*47d0*/  STG.E desc[UR6][R44.64], R51 ;  /* 0x000000332c007986 */ /* 0x0007e4000c101906 */
.L_x_2718:
[----:B------:R-:W-:Y:S05]  /*47e0*/  BSYNC.RECONVERGENT B1 ;  /* 0x0000000000017941 */ /* 0x000fea0003800200 */
.L_x_2717:
        /* <DEDUP_REMOVED lines=36> */
[----:B------:R-:W-:-:S05]  /*4a30*/  F2FP.F16.F32.PACK_AB R51, R51, R16 ;  /* 0x000000103333723e */ /* 0x000fca00000000ff */
[----:B------:R4:W-:Y:S02]  /*4a40*/  STG.E desc[UR6][R44.64], R51 ;  /* 0x000000332c007986 */ /* 0x0009e4000c101906 */
.L_x_2720:
[----:B------:R-:W-:Y:S05]  /*4a50*/  BSYNC.RECONVERGENT B1 ;  /* 0x0000000000017941 */ /* 0x000fea0003800200 */
.L_x_2719:
[----:B------:R-:W-:Y:S04]  /*4a60*/  BSSY.RECONVERGENT B1, `(.L_x_2721) ;  /* 0x000001e000017945 */ /* 0x000fe80003800200 */
[----:B------:R-:W-:Y:S05]  /*4a70*/  @P6 BRA `(.L_x_2722) ;  /* 0x0000000000706947 */ /* 0x000fea0003800000 */
[--C-:B--234-:R-:W-:Y:S01]  /*4a80*/  FADD.FTZ R45, R22, -R52.reuse ;  /* 0x80000034162d7221 */ /* 0x11cfe20000010000 */
[----:B------:R-:W-:Y:S01]  /*4a90*/  FADD.FTZ R69, R69, -R52 ;  /* 0x8000003445457221 */ /* 0x000fe20000010000 */
        /* <DEDUP_REMOVED lines=24> */
[----:B------:R-:W-:-:S05]  /*4c20*/  F2FP.F16.F32.PACK_AB R49, R49, R16 ;  /* 0x000000103131723e */ /* 0x000fca00000000ff */
[----:B------:R0:W-:Y:S02]  /*4c30*/  STG.E desc[UR6][R44.64], R49 ;  /* 0x000000312c007986 */ /* 0x0001e4000c101906 */
.L_x_2722:
[----:B------:R-:W-:Y:S05]  /*4c40*/  BSYNC.RECONVERGENT B1 ;  /* 0x0000000000017941 */ /* 0x000fea0003800200 */
.L_x_2721:
        /* <DEDUP_REMOVED lines=30> */
.L_x_2724:
[----:B------:R-:W-:Y:S05]  /*4e30*/  BSYNC.RECONVERGENT B1 ;  /* 0x0000000000017941 */ /* 0x000fea0003800200 */
.L_x_2723:
        /* <DEDUP_REMOVED lines=30> */
.L_x_2726:
[----:B------:R-:W-:Y:S05]  /*5020*/  BSYNC.RECONVERGENT B1 ;  /* 0x0000000000017941 */ /* 0x000fea0003800200 */
.L_x_2725:
        /* <DEDUP_REMOVED lines=38> */
.L_x_2728:
[----:B------:R-:W-:Y:S05]  /*5290*/  BSYNC.RECONVERGENT B1 ;  /* 0x0000000000017941 */ /* 0x000fea0003800200 */
.L_x_2727:
        /* <DEDUP_REMOVED lines=30> */
.L_x_2730:
[----:B------:R-:W-:Y:S05]  /*5480*/  BSYNC.RECONVERGENT B1 ;  /* 0x0000000000017941 */ /* 0x000fea0003800200 */
.L_x_2729:
        /* <DEDUP_REMOVED lines=30> */
.L_x_2732:
[----:B------:R-:W-:Y:S05]  /*5670*/  BSYNC.RECONVERGENT B1 ;  /* 0x0000000000017941 */ /* 0x000fea0003800200 */
.L_x_2731:
        /* <DEDUP_REMOVED lines=30> */
.L_x_2734:
[----:B------:R-:W-:Y:S05]  /*5860*/  BSYNC.RECONVERGENT B1 ;  /* 0x0000000000017941 */ /* 0x000fea0003800200 */
.L_x_2733:
        /* <DEDUP_REMOVED lines=40> */
.L_x_2736:
[----:B------:R-:W-:Y:S05]  /*5af0*/  BSYNC.RECONVERGENT B1 ;  /* 0x0000000000017941 */ /* 0x000fea0003800200 */
.L_x_2735:
        /* <DEDUP_REMOVED lines=30> */
.L_x_2738:
[----:B------:R-:W-:Y:S05]  /*5ce0*/  BSYNC.RECONVERGENT B1 ;  /* 0x0000000000017941 */ /* 0x000fea0003800200 */
.L_x_2737:
        /* <DEDUP_REMOVED lines=28> */
[----:B------:R-:W-:-:S05]  /*5eb0*/  F2FP.F16.F32.PACK_AB R49, R49, R16 ;  /* 0x000000103131723e */ /* 0x000fca00000000ff */
[----:B------:R0:W-:Y:S02]  /*5ec0*/  STG.E desc[UR6][R46.64], R49 ;  /* 0x000000312e007986 */ /* 0x0001e4000c101906 */
.L_x_2740:
[----:B------:R-:W-:Y:S05]  /*5ed0*/  BSYNC.RECONVERGENT B1 ;  /* 0x0000000000017941 */ /* 0x000fea0003800200 */
.L_x_2739:
        /* <DEDUP_REMOVED lines=30> */
.L_x_2742:
[----:B------:R-:W-:Y:S05]  /*60c0*/  BSYNC.RECONVERGENT B1 ;  /* 0x0000000000017941 */ /* 0x000fea0003800200 */
.L_x_2741:
        /* <DEDUP_REMOVED lines=30> */
.L_x_2744:
[----:B------:R-:W-:Y:S05]  /*62b0*/  BSYNC.RECONVERGENT B1 ;  /* 0x0000000000017941 */ /* 0x000fea0003800200 */
.L_x_2743:
        /* <DEDUP_REMOVED lines=28> */
.L_x_2714:
[----:B------:R-:W-:Y:S05]  /*6480*/  BSYNC.RECONVERGENT B0 ;  /* 0x0000000000007941 */ /* 0x000fea0003800200 */
.L_x_2682:
        /* <DEDUP_REMOVED lines=8> */
.L_x_2746:
        /* <DEDUP_REMOVED lines=15> */
.L_x_4785:


//--------------------- .text._Z35group_norm_nhwc_fwd_one_pass_kernelI11Fp16IOFp32WLi256ELi98ELi392EEv26Group_norm_nhwc_fwd_params --------------------------
	.section	.text._Z35group_norm_nhwc_fwd_one_pass_kernelI11Fp16IOFp32WLi256ELi98ELi392EEv26Group_norm_nhwc_fwd_params,"ax",@progbits
	.align	128
        .global         _Z35group_norm_nhwc_fwd_one_pass_kernelI11Fp16IOFp32WLi256ELi98ELi392EEv26Group_norm_nhwc_fwd_params
        .type           _Z35group_norm_nhwc_fwd_one_pass_kernelI11Fp16IOFp32WLi256ELi98ELi392EEv26Group_norm_nhwc_fwd_params,@function
        .size           _Z35group_norm_nhwc_fwd_one_pass_kernelI11Fp16IOFp32WLi256ELi98ELi392EEv26Group_norm_nhwc_fwd_params,(.L_x_4786 - _Z35group_norm_nhwc_fwd_one_pass_kernelI11Fp16IOFp32WLi256ELi98ELi392EEv26Group_norm_nhwc_fwd_params)
        .other          _Z35group_norm_nhwc_fwd_one_pass_kernelI11Fp16IOFp32WLi256ELi98ELi392EEv26Group_norm_nhwc_fwd_params,@"STO_CUDA_ENTRY STV_DEFAULT"
_Z35group_norm_nhwc_fwd_one_pass_kernelI11Fp16IOFp32WLi256ELi98ELi392EEv26Group_norm_nhwc_fwd_params:
.text._Z35group_norm_nhwc_fwd_one_pass_kernelI11Fp16IOFp32WLi256ELi98ELi392EEv26Group_norm_nhwc_fwd_params:
        /* <DEDUP_REMOVED lines=60> */
.L_x_2884:
[----:B0-----:R-:W0:Y:S01]  /*03c0*/  LDC R6, c[0x0][0x3f8] ;  /* 0x0000fe00ff067b82 */ /* 0x001e220000000800 */
[----:B------:R-:W1:Y:S01]  /*03d0*/  LDCU UR5, c[0x0][0x404] ;  /* 0x00008080ff0577ac */ /* 0x000e620008000800 */
[----:B------:R-:W-:Y:S01]  /*03e0*/  LOP3.LUT R123, R102, 0xffff, RZ, 0xc0, !PT ;  /* 0x0000ffff667b7812 */ /* 0x000fe200078ec0ff */
[----:B------:R-:W-:Y:S01]  /*03f0*/  HFMA2 R79, -RZ, RZ, 0, 0 ;  /* 0x00000000ff4f7431 */ /* 0x000fe200000001ff */
[----:B--2---:R-:W2:Y:S01]  /*0400*/  LDCU.64 UR6, c[0x0][0x3e8] ;  /* 0x00007d00ff0677ac */ /* 0x004ea20008000a00 */
[----:B---3--:R-:W3:Y:S01]  /*0410*/  LDCU.64 UR10, c[0x0][0x3f0] ;  /* 0x00007e00ff0a77ac */ /* 0x008ee20008000a00 */
[----:B-1----:R-:W-:Y:S01]  /*0420*/  IMAD R17, R98, UR5, R119 ;  /* 0x0000000562117c24 */ /* 0x002fe2000f8e0277 */
[----:B0---4-:R-:W-:-:S04]  /*0430*/  IABS R5, R6 ;  /* 0x0000000600057213 */ /* 0x011fc80000000000 */
[----:B------:R-:W-:Y:S01]  /*0440*/  SHF.R.S32.HI R9, RZ, 0x1f, R17 ;  /* 0x0000001fff097819 */ /* 0x000fe20000011411 */
[----:B------:R-:W0:Y:S01]  /*0450*/  I2F.RP R0, R5 ;  /* 0x0000000500007306 */ /* 0x000e220000209400 */
[C---:B------:R-:W-:Y:S02]  /*0460*/  IADD3 R19, PT, PT, R17.reuse, 0x18, RZ ;  /* 0x0000001811137810 */ /* 0x040fe40007ffe0ff */
[C---:B------:R-:W-:Y:S02]  /*0470*/  IADD3 R21, PT, PT, R17.reuse, 0x30, RZ ;  /* 0x0000003011157810 */ /* 0x040fe40007ffe0ff */
[----:B------:R-:W-:Y:S02]  /*0480*/  SHF.R.S32.HI R13, RZ, 0x1f, R19 ;  /* 0x0000001fff0d7819 */ /* 0x000fe40000011413 */
[----:B------:R-:W-:Y:S02]  /*0490*/  SHF.R.S32.HI R27, RZ, 0x1f, R21 ;  /* 0x0000001fff1b7819 */ /* 0x000fe40000011415 */
[----:B------:R-:W-:-:S02]  /*04a0*/  IADD3 R23, PT, PT, R17, 0x38, RZ ;  /* 0x0000003811177810 */ /* 0x000fc40007ffe0ff */
[----:B------:R-:W-:Y:S02]  /*04b0*/  IADD3 R25, PT, PT, R17, 0x60, RZ ;  /* 0x0000006011197810 */ /* 0x000fe40007ffe0ff */
[----:B-----5:R-:W-:Y:S01]  /*04c0*/  SHF.R.S32.HI R29, RZ, 0x1f, R23 ;  /* 0x0000001fff1d7819 */ /* 0x020fe20000011417 */
[----:B0-----:R-:W0:Y:S01]  /*04d0*/  MUFU.RCP R0, R0 ;  /* 0x0000000000007308 */ /* 0x001e220000001000 */
[----:B--2---:R-:W-:Y:S02]  /*04e0*/  ISETP.GE.U32.AND P5, PT, R25, UR6, PT ;  /* 0x0000000619007c0c */ /* 0x004fe4000bfa6070 */
[----:B------:R-:W-:-:S04]  /*04f0*/  SHF.R.S32.HI R31, RZ, 0x1f, R25 ;  /* 0x0000001fff1f7819 */ /* 0x000fc80000011419 */
[----:B------:R-:W-:Y:S02]  /*0500*/  ISETP.GE.AND.EX P5, PT, R31, UR7, PT, P5 ;  /* 0x000000071f007c0c */ /* 0x000fe4000bfa6350 */
[----:B0-----:R-:W-:-:S04]  /*0510*/  IADD3 R2, PT, PT, R0, 0xffffffe, RZ ;  /* 0x0ffffffe00027810 */ /* 0x001fc80007ffe0ff */
[----:B------:R0:W1:Y:S02]  /*0520*/  F2I.FTZ.U32.TRUNC.NTZ R3, R2 ;  /* 0x0000000200037305 */ /* 0x000064000021f000 */
[----:B0-----:R-:W-:Y:S01]  /*0530*/  HFMA2 R2, -RZ, RZ, 0, 0 ;  /* 0x00000000ff027431 */ /* 0x001fe200000001ff */
[----:B-1----:R-:W-:-:S05]  /*0540*/  IADD3 R4, PT, PT, RZ, -R3, RZ ;  /* 0x80000003ff047210 */ /* 0x002fca0007ffe0ff */
        /* <DEDUP_REMOVED lines=15> */
[----:B------:R-:W-:Y:S02]  /*0640*/  ISETP.GE.AND.EX P1, PT, R9, UR7, PT, P1 ;  /* 0x0000000709007c0c */ /* 0x000fe4000bf26310 */
[----:B------:R-:W-:Y:S02]  /*0650*/  @!P3 IADD3 R3, PT, PT, -R3, RZ, RZ ;  /* 0x000000ff0303b210 */ /* 0x000fe40007ffe1ff */
[----:B------:R-:W-:Y:S02]  /*0660*/  @!P2 LOP3.LUT R3, RZ, R6, RZ, 0x33, !PT ;  /* 0x00000006ff03a212 */ /* 0x000fe400078e33ff */
[----:B------:R-:W-:Y:S02]  /*0670*/  ISETP.GE.U32.AND P2, PT, R19, UR6, PT ;  /* 0x0000000613007c0c */ /* 0x000fe4000bf46070 */
[----:B------:R-:W-:Y:S02]  /*0680*/  IADD3 R120, PT, PT, -R3, RZ, RZ ;  /* 0x000000ff03787210 */ /* 0x000fe40007ffe1ff */
[----:B------:R-:W-:-:S02]  /*0690*/  ISETP.GE.AND.EX P2, PT, R13, UR7, PT, P2 ;  /* 0x000000070d007c0c */ /* 0x000fc4000bf46320 */
[----:B------:R-:W-:Y:S01]  /*06a0*/  ISETP.GE.U32.AND P3, PT, R21, UR6, PT ;  /* 0x0000000615007c0c */ /* 0x000fe2000bf66070 */
[----:B------:R-:W-:Y:S01]  /*06b0*/  IMAD R120, R6, R120, R101 ;  /* 0x0000007806787224 */ /* 0x000fe200078e0265 */
[----:B------:R-:W-:Y:S01]  /*06c0*/  SHF.R.S32.HI R0, RZ, 0x1f, R3 ;  /* 0x0000001fff007819 */ /* 0x000fe20000011403 */
[----:B------:R-:W0:Y:S01]  /*06d0*/  @!P1 LDC.64 R6, c[0x0][0x3e0] ;  /* 0x0000f800ff069b82 */ /* 0x000e220000000a00 */
[----:B------:R-:W-:Y:S01]  /*06e0*/  ISETP.GE.AND.EX P3, PT, R27, UR7, PT, P3 ;  /* 0x000000071b007c0c */ /* 0x000fe2000bf66330 */
[----:B------:R-:W-:Y:S02]  /*06f0*/  IMAD R120, R120, 0x62, RZ ;  /* 0x0000006278787824 */ /* 0x000fe400078e02ff */
[----:B---3--:R-:W-:-:S03]  /*0700*/  IMAD R0, R0, UR10, RZ ;  /* 0x0000000a00007c24 */ /* 0x008fc6000f8e02ff */
[C---:B------:R-:W-:Y:S01]  /*0710*/  IADD3 R122, P4, PT, R120.reuse, R123, RZ ;  /* 0x0000007b787a7210 */ /* 0x040fe20007f9e0ff */
[----:B------:R-:W1:Y:S01]  /*0720*/  @!P1 LDC.64 R4, c[0x0][0x390] ;  /* 0x0000e400ff049b82 */ /* 0x000e620000000a00 */
[----:B------:R-:W-:Y:S02]  /*0730*/  IMAD R125, R3, UR11, R0 ;  /* 0x0000000b037d7c24 */ /* 0x000fe4000f8e0200 */
[----:B------:R-:W-:Y:S02]  /*0740*/  LEA.HI.X.SX32 R123, R120, RZ, 0x1, P4 ;  /* 0x000000ff787b7211 */ /* 0x000fe400020f0eff */
[----:B------:R-:W-:Y:S01]  /*0750*/  ISETP.GE.U32.AND P4, PT, R23, UR6, PT ;  /* 0x0000000617007c0c */ /* 0x000fe2000bf86070 */
[----:B------:R-:W-:Y:S02]  /*0760*/  IMAD.WIDE.U32 R122, R3, UR10, R122 ;  /* 0x0000000a037a7c25 */ /* 0x000fe4000f8e007a */
[----:B------:R-:W2:Y:S01]  /*0770*/  @!P3 LDC.64 R10, c[0x0][0x3e0] ;  /* 0x0000f800ff0abb82 */ /* 0x000ea20000000a00 */
[----:B------:R-:W-:-:S02]  /*0780*/  ISETP.GE.AND.EX P4, PT, R29, UR7, PT, P4 ;  /* 0x000000071d007c0c */ /* 0x000fc4000bf86340 */
[----:B------:R-:W-:Y:S02]  /*0790*/  IADD3 R125, PT, PT, R123, R125, RZ ;  /* 0x0000007d7b7d7210 */ /* 0x000fe40007ffe0ff */
[----:B------:R-:W-:Y:S01]  /*07a0*/  @!P1 MOV R124, R122 ;  /* 0x0000007a007c9202 */ /* 0x000fe20000000f00 */
[-C--:B0-----:R-:W-:Y:S02]  /*07b0*/  @!P1 IMAD R0, R9, R6.reuse, RZ ;  /* 0x0000000609009224 */ /* 0x081fe400078e02ff */
[----:B------:R-:W0:Y:S02]  /*07c0*/  @!P2 LDC.64 R2, c[0x0][0x3e0] ;  /* 0x0000f800ff02ab82 */ /* 0x000e240000000a00 */
[C---:B------:R-:W-:Y:S02]  /*07d0*/  @!P1 IMAD R15, R17.reuse, R7, R0 ;  /* 0x00000007110f9224 */ /* 0x040fe400078e0200 */
[----:B------:R-:W-:-:S04]  /*07e0*/  @!P1 IMAD.WIDE.U32 R6, R17, R6, R124 ;  /* 0x0000000611069225 */ /* 0x000fc800078e007c */
[----:B------:R-:W3:Y:S01]  /*07f0*/  @!P2 LDC.64 R8, c[0x0][0x390] ;  /* 0x0000e400ff08ab82 */ /* 0x000ee20000000a00 */
[----:B------:R-:W-:Y:S02]  /*0800*/  @!P1 IADD3 R0, PT, PT, R7, R15, RZ ;  /* 0x0000000f07009210 */ /* 0x000fe40007ffe0ff */
[----:B-1----:R-:W-:-:S04]  /*0810*/  @!P1 LEA R14, P6, R6, R4, 0x1 ;  /* 0x00000004060e9211 */ /* 0x002fc800078c08ff */
[----:B------:R-:W-:Y:S02]  /*0820*/  @!P1 LEA.HI.X R15, R6, R5, R0, 0x1, P6 ;  /* 0x00000005060f9211 */ /* 0x000fe400030f0c00 */
[----:B------:R-:W1:Y:S01]  /*0830*/  @!P3 LDC.64 R4, c[0x0][0x390] ;  /* 0x0000e400ff04bb82 */ /* 0x000e620000000a00 */
[----:B------:R-:W-:Y:S02]  /*0840*/  @!P2 MOV R12, R122 ;  /* 0x0000007a000ca202 */ /* 0x000fe40000000f00 */
[----:B------:R3:W4:Y:S01]  /*0850*/  @!P1 LDG.E R79, desc[UR8][R14.64] ;  /* 0x000000080e4f9981 */ /* 0x000722000c1e1900 */
[----:B0-----:R-:W-:-:S04]  /*0860*/  @!P2 IMAD R0, R13, R2, RZ ;  /* 0x000000020d00a224 */ /* 0x001fc800078e02ff */
[----:B------:R-:W0:Y:S01]  /*0870*/  @!P4 LDC.64 R6, c[0x0][0x3e0] ;  /* 0x0000f800ff06cb82 */ /* 0x000e220000000a00 */
[----:B------:R-:W-:Y:S01]  /*0880*/  @!P2 MOV R13, R125 ;  /* 0x0000007d000da202 */ /* 0x000fe20000000f00 */
[----:B------:R-:W-:Y:S02]  /*0890*/  @!P2 IMAD R35, R19, R3, R0 ;  /* 0x000000031323a224 */ /* 0x000fe400078e0200 */
[----:B--2---:R-:W-:Y:S01]  /*08a0*/  @!P3 IMAD R0, R27, R10, RZ ;  /* 0x0000000a1b00b224 */ /* 0x004fe200078e02ff */
[----:B------:R-:W-:Y:S01]  /*08b0*/  IADD3 R27, PT, PT, R17, 0x68, RZ ;  /* 0x00000068111b7810 */ /* 0x000fe20007ffe0ff */
[----:B------:R-:W-:Y:S01]  /*08c0*/  @!P2 IMAD.WIDE.U32 R12, R19, R2, R12 ;  /* 0x00000002130ca225 */ /* 0x000fe200078e000c */
[----:B------:R-:W-:Y:S01]  /*08d0*/  @!P3 MOV R18, R122 ;  /* 0x0000007a0012b202 */ /* 0x000fe20000000f00 */
[----:B------:R-:W2:Y:S01]  /*08e0*/  @!P5 LDC.64 R2, c[0x0][0x3e0] ;  /* 0x0000f800ff02db82 */ /* 0x000ea20000000a00 */
[----:B------:R-:W-:Y:S02]  /*08f0*/  ISETP.GE.U32.AND P1, PT, R27, UR6, PT ;  /* 0x000000061b007c0c */ /* 0x000fe4000bf26070 */
[----:B------:R-:W-:-:S02]  /*0900*/  SHF.R.S32.HI R33, RZ, 0x1f, R27 ;  /* 0x0000001fff217819 */ /* 0x000fc4000001141b */
[----:B------:R-:W-:Y:S01]  /*0910*/  @!P3 MOV R19, R125 ;  /* 0x0000007d0013b202 */ /* 0x000fe20000000f00 */
[----:B------:R-:W-:Y:S01]  /*0920*/  @!P3 IMAD R37, R21, R11, R0 ;  /* 0x0000000b1525b224 */ /* 0x000fe200078e0200 */
[----:B------:R-:W-:Y:S02]  /*0930*/  ISETP.GE.AND.EX P1, PT, R33, UR7, PT, P1 ;  /* 0x0000000721007c0c */ /* 0x000fe4000bf26310 */
[----:B------:R-:W-:Y:S01]  /*0940*/  @!P2 IADD3 R0, PT, PT, R13, R35, RZ ;  /* 0x000000230d00a210 */ /* 0x000fe20007ffe0ff */
[----:B------:R-:W-:Y:S01]  /*0950*/  @!P3 IMAD.WIDE.U32 R18, R21, R10, R18 ;  /* 0x0000000a1512b225 */ /* 0x000fe200078e0012 */
[----:B---3--:R-:W-:-:S03]  /*0960*/  @!P2 LEA R14, P6, R12, R8, 0x1 ;  /* 0x000000080c0ea211 */ /* 0x008fc600078c08ff */
[----:B------:R-:W-:Y:S01]  /*0970*/  HFMA2 R22, -RZ, RZ, 0, 0 ;  /* 0x00000000ff167431 */ /* 0x000fe200000001ff */
[----:B------:R-:W3:Y:S01]  /*0980*/  @!P4 LDC.64 R10, c[0x0][0x390] ;  /* 0x0000e400ff0acb82 */ /* 0x000ee20000000a00 */
[----:B------:R-:W-:Y:S02]  /*0990*/  @!P2 LEA.HI.X R15, R12, R9, R0, 0x1, P6 ;  /* 0x000000090c0fa211 */ /* 0x000fe400030f0c00 */
[C---:B-1----:R-:W-:Y:S01]  /*09a0*/  @!P3 LEA R12, P6, R18.reuse, R4, 0x1 ;  /* 0x00000004120cb211 */ /* 0x042fe200078c08ff */
[----:B0-----:R-:W-:Y:S01]  /*09b0*/  @!P4 IMAD R4, R29, R6, RZ ;  /* 0x000000061d04c224 */ /* 0x001fe200078e02ff */
[----:B------:R-:W-:Y:S01]  /*09c0*/  @!P3 IADD3 R0, PT, PT, R19, R37, RZ ;  /* 0x000000251300b210 */ /* 0x000fe20007ffe0ff */
[----:B------:R-:W-:Y:S02]  /*09d0*/  HFMA2 R16, -RZ, RZ, 0, 0 ;  /* 0x00000000ff107431 */ /* 0x000fe400000001ff */
[----:B------:R-:W0:Y:S01]  /*09e0*/  @!P5 LDC.64 R8, c[0x0][0x390] ;  /* 0x0000e400ff08db82 */ /* 0x000e220000000a00 */
[----:B------:R-:W-:Y:S01]  /*09f0*/  @!P4 IMAD R7, R23, R7, R4 ;  /* 0x000000071707c224 */ /* 0x000fe200078e0204 */
[----:B------:R-:W-:Y:S01]  /*0a00*/  @!P3 LEA.HI.X R13, R18, R5, R0, 0x1, P6 ;  /* 0x00000005120db211 */ /* 0x000fe200030f0c00 */
[----:B------:R1:W5:Y:S01]  /*0a10*/  @!P2 LDG.E R22, desc[UR8][R14.64] ;  /* 0x000000080e16a981 */ /* 0x000362000c1e1900 */
[----:B------:R-:W-:-:S04]  /*0a20*/  IADD3 R29, PT, PT, R17, 0x70, RZ ;  /* 0x00000070111d7810 */ /* 0x000fc80007ffe0ff */
[----:B------:R-:W0:Y:S01]  /*0a30*/  @!P1 LDC.64 R4, c[0x0][0x3e0] ;  /* 0x0000f800ff049b82 */ /* 0x000e220000000a00 */
[----:B------:R-:W-:Y:S01]  /*0a40*/  ISETP.GE.U32.AND P2, PT, R29, UR6, PT ;  /* 0x000000061d007c0c */ /* 0x000fe2000bf46070 */
[----:B------:R3:W5:Y:S01]  /*0a50*/  @!P3 LDG.E R16, desc[UR8][R12.64] ;  /* 0x000000080c10b981 */ /* 0x000762000c1e1900 */
[----:B------:R-:W-:Y:S02]  /*0a60*/  SHF.R.S32.HI R37, RZ, 0x1f, R29 ;  /* 0x0000001fff257819 */ /* 0x000fe4000001141d */
[----:B-1----:R-:W-:Y:S02]  /*0a70*/  IADD3 R15, PT, PT, R17, 0x78, RZ ;  /* 0x00000078110f7810 */ /* 0x002fe40007ffe0ff */
[----:B------:R-:W-:Y:S02]  /*0a80*/  @!P4 MOV R18, R122 ;  /* 0x0000007a0012c202 */ /* 0x000fe40000000f00 */
[----:B------:R-:W-:Y:S02]  /*0a90*/  @!P4 MOV R19, R125 ;  /* 0x0000007d0013c202 */ /* 0x000fe40000000f00 */
[----:B------:R-:W-:Y:S01]  /*0aa0*/  ISETP.GE.AND.EX P2, PT, R37, UR7, PT, P2 ;  /* 0x0000000725007c0c */ /* 0x000fe2000bf46320 */
[----:B--2---:R-:W-:Y:S01]  /*0ab0*/  @!P5 IMAD R0, R31, R2, RZ ;  /* 0x000000021f00d224 */ /* 0x004fe200078e02ff */
[----:B------:R-:W-:Y:S01]  /*0ac0*/  ISETP.GE.U32.AND P3, PT, R15, UR6, PT ;  /* 0x000000060f007c0c */ /* 0x000fe2000bf66070 */
[----:B---3--:R-:W1:Y:S01]  /*0ad0*/  @!P1 LDC.64 R12, c[0x0][0x390] ;  /* 0x0000e400ff0c9b82 */ /* 0x008e620000000a00 */
[----:B------:R-:W-:Y:S01]  /*0ae0*/  SHF.R.S32.HI R39, RZ, 0x1f, R15 ;  /* 0x0000001fff277819 */ /* 0x000fe2000001140f */
[----:B------:R-:W-:Y:S01]  /*0af0*/  @!P4 IMAD.WIDE.U32 R18, R23, R6, R18 ;  /* 0x000000061712c225 */ /* 0x000fe200078e0012 */
[----:B------:R-:W-:-:S02]  /*0b00*/  @!P5 MOV R20, R122 ;  /* 0x0000007a0014d202 */ /* 0x000fc40000000f00 */
[----:B------:R-:W-:Y:S02]  /*0b10*/  @!P5 MOV R21, R125 ;  /* 0x0000007d0015d202 */ /* 0x000fe40000000f00 */
[----:B------:R-:W-:Y:S01]  /*0b20*/  ISETP.GE.AND.EX P3, PT, R39, UR7, PT, P3 ;  /* 0x0000000727007c0c */ /* 0x000fe2000bf66330 */
[----:B------:R-:W-:Y:S01]  /*0b30*/  @!P5 IMAD R23, R25, R3, R0 ;  /* 0x000000031917d224 */ /* 0x000fe200078e0200 */
[----:B------:R-:W-:Y:S01]  /*0b40*/  @!P4 IADD3 R0, PT, PT, R19, R7, RZ ;  /* 0x000000071300c210 */ /* 0x000fe20007ffe0ff */
[----:B------:R-:W-:Y:S01]  /*0b50*/  @!P5 IMAD.WIDE.U32 R20, R25, R2, R20 ;  /* 0x000000021914d225 */ /* 0x000fe200078e0014 */
[----:B------:R-:W-:-:S03]  /*0b60*/  @!P4 LEA R6, P6, R18, R10, 0x1 ;  /* 0x0000000a1206c211 */ /* 0x000fc600078c08ff */
[----:B------:R-:W-:Y:S01]  /*0b70*/  HFMA2 R14, -RZ, RZ, 0, 0 ;  /* 0x00000000ff0e7431 */ /* 0x000fe200000001ff */
[----:B------:R-:W2:Y:S01]  /*0b80*/  @!P2 LDC.64 R2, c[0x0][0x3e0] ;  /* 0x0000f800ff02ab82 */ /* 0x000ea20000000a00 */
[----:B------:R-:W-:Y:S02]  /*0b90*/  @!P4 LEA.HI.X R7, R18, R11, R0, 0x1, P6 ;  /* 0x0000000b1207c211 */ /* 0x000fe400030f0c00 */
[----:B------:R-:W-:Y:S01]  /*0ba0*/  @!P5 IADD3 R0, PT, PT, R21, R23, RZ ;  /* 0x000000171500d210 */ /* 0x000fe20007ffe0ff */
[----:B------:R-:W-:Y:S01]  /*0bb0*/  HFMA2 R23, -RZ, RZ, 0, 0 ;  /* 0x00000000ff177431 */ /* 0x000fe200000001ff */
[C---:B0-----:R-:W-:Y:S01]  /*0bc0*/  @!P5 LEA R18, P6, R20.reuse, R8, 0x1 ;  /* 0x000000081412d211 */ /* 0x041fe200078c08ff */
[----:B------:R-:W-:Y:S01]  /*0bd0*/  @!P1 IMAD R8, R33, R4, RZ ;  /* 0x0000000421089224 */ /* 0x000fe200078e02ff */
[----:B------:R-:W-:Y:S01]  /*0be0*/  IADD3 R35, PT, PT, R17, 0x80, RZ ;  /* 0x0000008011237810 */ /* 0x000fe20007ffe0ff */
[----:B------:R-:W0:Y:S01]  /*0bf0*/  @!P3 LDC.64 R10, c[0x0][0x3e0] ;  /* 0x0000f800ff0abb82 */ /* 0x000e220000000a00 */
[----:B------:R3:W5:Y:S01]  /*0c00*/  @!P4 LDG.E R14, desc[UR8][R6.64] ;  /* 0x00000008060ec981 */ /* 0x000762000c1e1900 */
[----:B------:R-:W-:Y:S01]  /*0c10*/  @!P5 LEA.HI.X R19, R20, R9, R0, 0x1, P6 ;  /* 0x000000091413d211 */ /* 0x000fe200030f0c00 */
[----:B------:R-:W-:Y:S01]  /*0c20*/  @!P1 IMAD R21, R27, R5, R8 ;  /* 0x000000051b159224 */ /* 0x000fe200078e0208 */
[----:B------:R-:W-:-:S02]  /*0c30*/  ISETP.GE.U32.AND P4, PT, R35, UR6, PT ;  /* 0x0000000623007c0c */ /* 0x000fc4000bf86070 */
[----:B------:R-:W-:Y:S01]  /*0c40*/  SHF.R.S32.HI R41, RZ, 0x1f, R35 ;  /* 0x0000001fff297819 */ /* 0x000fe20000011423 */
[----:B------:R1:W5:Y:S01]  /*0c50*/  @!P5 LDG.E R23, desc[UR8][R18.64] ;  /* 0x000000081217d981 */ /* 0x000362000c1e1900 */
[----:B------:R-:W-:Y:S01]  /*0c60*/  IADD3 R31, PT, PT, R17, 0x88, RZ ;  /* 0x00000088111f7810 */ /* 0x000fe20007ffe0ff */
[----:B------:R-:W0:Y:S01]  /*0c70*/  @!P2 LDC.64 R8, c[0x0][0x390] ;  /* 0x0000e400ff08ab82 */ /* 0x000e220000000a00 */
[----:B---3--:R-:W-:Y:S02]  /*0c80*/  @!P1 MOV R6, R122 ;  /* 0x0000007a00069202 */ /* 0x008fe40000000f00 */
[----:B------:R-:W-:Y:S02]  /*0c90*/  @!P1 MOV R7, R125 ;  /* 0x0000007d00079202 */ /* 0x000fe40000000f00 */
[----:B------:R-:W-:Y:S02]  /*0ca0*/  ISETP.GE.AND.EX P4, PT, R41, UR7, PT, P4 ;  /* 0x0000000729007c0c */ /* 0x000fe4000bf86340 */
[----:B------:R-:W-:Y:S01]  /*0cb0*/  ISETP.GE.U32.AND P5, PT, R31, UR6, PT ;  /* 0x000000061f007c0c */ /* 0x000fe2000bfa6070 */
[----:B------:R-:W-:Y:S01]  /*0cc0*/  @!P1 IMAD.WIDE.U32 R4, R27, R4, R6 ;  /* 0x000000041b049225 */ /* 0x000fe200078e0006 */
[----:B------:R-:W-:Y:S01]  /*0cd0*/  SHF.R.S32.HI R43, RZ, 0x1f, R31 ;  /* 0x0000001fff2b7819 */ /* 0x000fe2000001141f */
[----:B------:R-:W3:Y:S03]  /*0ce0*/  @!P3 LDC.64 R6, c[0x0][0x390] ;  /* 0x0000e400ff06bb82 */ /* 0x000ee60000000a00 */
[----:B------:R-:W-:-:S02]  /*0cf0*/  ISETP.GE.AND.EX P5, PT, R43, UR7, PT, P5 ;  /* 0x000000072b007c0c */ /* 0x000fc4000bfa6350 */
[----:B------:R-:W-:Y:S02]  /*0d00*/  @!P1 IADD3 R0, PT, PT, R5, R21, RZ ;  /* 0x0000001505009210 */ /* 0x000fe40007ffe0ff */
[C---:B-1----:R-:W-:Y:S02]  /*0d10*/  @!P1 LEA R20, P6, R4.reuse, R12, 0x1 ;  /* 0x0000000c04149211 */ /* 0x042fe400078c08ff */
[----:B------:R-:W-:Y:S02]  /*0d20*/  CS2R R24, SRZ ;  /* 0x0000000000187805 */ /* 0x000fe4000001ff00 */
[----:B------:R-:W-:Y:S02]  /*0d30*/  @!P2 MOV R18, R122 ;  /* 0x0000007a0012a202 */ /* 0x000fe40000000f00 */
[----:B------:R-:W-:Y:S01]  /*0d40*/  @!P1 LEA.HI.X R21, R4, R13, R0, 0x1, P6 ;  /* 0x0000000d04159211 */ /* 0x000fe200030f0c00 */
[----:B--2---:R-:W-:Y:S01]  /*0d50*/  @!P2 IMAD R12, R37, R2, RZ ;  /* 0x00000002250ca224 */ /* 0x004fe200078e02ff */
[----:B------:R-:W-:Y:S01]  /*0d60*/  @!P2 MOV R19, R125 ;  /* 0x0000007d0013a202 */ /* 0x000fe20000000f00 */
[----:B------:R-:W1:Y:S01]  /*0d70*/  @!P4 LDC.64 R4, c[0x0][0x3e0] ;  /* 0x0000f800ff04cb82 */ /* 0x000e620000000a00 */
[----:B------:R-:W-:Y:S01]  /*0d80*/  IADD3 R33, PT, PT, R17, 0x90, RZ ;  /* 0x0000009011217810 */ /* 0x000fe20007ffe0ff */
[----:B------:R3:W2:Y:S01]  /*0d90*/  @!P1 LDG.E R25, desc[UR8][R20.64] ;  /* 0x0000000814199981 */ /* 0x0006a2000c1e1900 */
[----:B------:R-:W-:-:S02]  /*0da0*/  @!P2 IMAD R13, R29, R3, R12 ;  /* 0x000000031d0da224 */ /* 0x000fc400078e020c */
[----:B------:R-:W-:Y:S01]  /*0db0*/  @!P2 IMAD.WIDE.U32 R18, R29, R2, R18 ;  /* 0x000000021d12a225 */ /* 0x000fe200078e0012 */
[----:B------:R-:W-:Y:S02]  /*0dc0*/  ISETP.GE.U32.AND P1, PT, R33, UR6, PT ;  /* 0x0000000621007c0c */ /* 0x000fe4000bf26070 */
[----:B------:R-:W-:Y:S01]  /*0dd0*/  SHF.R.S32.HI R37, RZ, 0x1f, R33 ;  /* 0x0000001fff257819 */ /* 0x000fe20000011421 */
[----:B0-----:R-:W-:Y:S01]  /*0de0*/  @!P3 IMAD R0, R39, R10, RZ ;  /* 0x0000000a2700b224 */ /* 0x001fe200078e02ff */
[----:B------:R-:W0:Y:S01]  /*0df0*/  @!P5 LDC.64 R2, c[0x0][0x3e0] ;  /* 0x0000f800ff02db82 */ /* 0x000e220000000a00 */
[----:B------:R-:W-:Y:S02]  /*0e00*/  @!P3 MOV R28, R122 ;  /* 0x0000007a001cb202 */ /* 0x000fe40000000f00 */
[----:B------:R-:W-:Y:S01]  /*0e10*/  @!P3 MOV R29, R125 ;  /* 0x0000007d001db202 */ /* 0x000fe20000000f00 */
[----:B------:R-:W-:Y:S01]  /*0e20*/  @!P3 IMAD R39, R15, R11, R0 ;  /* 0x0000000b0f27b224 */ /* 0x000fe200078e0200 */
[----:B------:R-:W-:Y:S01]  /*0e30*/  ISETP.GE.AND.EX P1, PT, R37, UR7, PT, P1 ;  /* 0x0000000725007c0c */ /* 0x000fe2000bf26310 */
[----:B------:R-:W-:Y:S01]  /*0e40*/  HFMA2 R27, -RZ, RZ, 0, 0 ;  /* 0x00000000ff1b7431 */ /* 0x000fe200000001ff */
[----:B------:R-:W-:-:S02]  /*0e50*/  @!P2 IADD3 R0, PT, PT, R19, R13, RZ ;  /* 0x0000000d1300a210 */ /* 0x000fc40007ffe0ff */
[C---:B------:R-:W-:Y:S01]  /*0e60*/  @!P2 LEA R12, P6, R18.reuse, R8, 0x1 ;  /* 0x00000008120ca211 */ /* 0x040fe200078c08ff */
[----:B------:R-:W-:Y:S02]  /*0e70*/  @!P3 IMAD.WIDE.U32 R28, R15, R10, R28 ;  /* 0x0000000a0f1cb225 */ /* 0x000fe400078e001c */
[----:B------:R-:W0:Y:S01]  /*0e80*/  @!P4 LDC.64 R10, c[0x0][0x390] ;  /* 0x0000e400ff0acb82 */ /* 0x000e220000000a00 */
[----:B------:R-:W-:Y:S02]  /*0e90*/  @!P2 LEA.HI.X R13, R18, R9, R0, 0x1, P6 ;  /* 0x00000009120da211 */ /* 0x000fe400030f0c00 */
[----:B------:R-:W-:Y:S02]  /*0ea0*/  IADD3 R15, PT, PT, R17, 0x98, RZ ;  /* 0x00000098110f7810 */ /* 0x000fe40007ffe0ff */
[----:B------:R-:W-:Y:S01]  /*0eb0*/  @!P3 IADD3 R0, PT, PT, R29, R39, RZ ;  /* 0x000000271d00b210 */ /* 0x000fe20007ffe0ff */
[----:B------:R1:W2:Y:S01]  /*0ec0*/  @!P2 LDG.E R27, desc[UR8][R12.64] ;  /* 0x000000080c1ba981 */ /* 0x0002a2000c1e1900 */
[----:B---3--:R-:W-:Y:S01]  /*0ed0*/  @!P3 LEA R20, P6, R28, R6, 0x1 ;  /* 0x000000061c14b211 */ /* 0x008fe200078c08ff */
[----:B------:R-:W3:Y:S01]  /*0ee0*/  @!P5 LDC.64 R8, c[0x0][0x390] ;  /* 0x0000e400ff08db82 */ /* 0x000ee20000000a00 */
[----:B------:R-:W-:-:S02]  /*0ef0*/  ISETP.GE.U32.AND P2, PT, R15, UR6, PT ;  /* 0x000000060f007c0c */ /* 0x000fc4000bf46070 */
[----:B------:R-:W-:Y:S02]  /*0f00*/  SHF.R.S32.HI R39, RZ, 0x1f, R15 ;  /* 0x0000001fff277819 */ /* 0x000fe4000001140f */
[----:B------:R-:W-:-:S03]  /*0f10*/  @!P3 LEA.HI.X R21, R28, R7, R0, 0x1, P6 ;  /* 0x000000071c15b211 */ /* 0x000fc600030f0c00 */
[----:B------:R-:W3:Y:S01]  /*0f20*/  @!P1 LDC.64 R6, c[0x0][0x3e0] ;  /* 0x0000f800ff069b82 */ /* 0x000ee20000000a00 */
[----:B------:R-:W-:Y:S01]  /*0f30*/  ISETP.GE.AND.EX P2, PT, R39, UR7, PT, P2 ;  /* 0x0000000727007c0c */ /* 0x000fe2000bf46320 */
[----:B-1----:R-:W-:Y:S01]  /*0f40*/  @!P4 IMAD R0, R41, R4, RZ ;  /* 0x000000042900c224 */ /* 0x002fe200078e02ff */
[----:B------:R-:W-:Y:S02]  /*0f50*/  @!P4 MOV R12, R122 ;  /* 0x0000007a000cc202 */ /* 0x000fe40000000f00 */
[----:B------:R-:W-:Y:S02]  /*0f60*/  @!P4 MOV R13, R125 ;  /* 0x0000007d000dc202 */ /* 0x000fe40000000f00 */
[----:B------:R-:W-:Y:S01]  /*0f70*/  MOV R41, RZ ;  /* 0x000000ff00297202 */ /* 0x000fe20000000f00 */
[----:B------:R-:W-:Y:S01]  /*0f80*/  @!P4 IMAD R5, R35, R5, R0 ;  /* 0x000000052305c224 */ /* 0x000fe200078e0200 */
[----:B------:R-:W-:Y:S01]  /*0f90*/  IADD3 R29, PT, PT, R17, 0xa8, RZ ;  /* 0x000000a8111d7810 */ /* 0x000fe20007ffe0ff */
[----:B------:R-:W-:-:S03]  /*0fa0*/  @!P4 IMAD.WIDE.U32 R12, R35, R4, R12 ;  /* 0x00000004230cc225 */ /* 0x000fc600078e000c */
[----:B------:R1:W2:Y:S01]  /*0fb0*/  @!P3 LDG.E R41, desc[UR8][R20.64] ;  /* 0x000000081429b981 */ /* 0x0002a2000c1e1900 */
[----:B0-----:R-:W-:Y:S01]  /*0fc0*/  @!P5 IMAD R0, R43, R2, RZ ;  /* 0x000000022b00d224 */ /* 0x001fe200078e02ff */
[----:B------:R-:W-:Y:S02]  /*0fd0*/  ISETP.GE.U32.AND P3, PT, R29, UR6, PT ;  /* 0x000000061d007c0c */ /* 0x000fe4000bf66070 */
[----:B------:R-:W-:Y:S01]  /*0fe0*/  SHF.R.S32.HI R35, RZ, 0x1f, R29 ;  /* 0x0000001fff237819 */ /* 0x000fe2000001141d */
[----:B------:R-:W-:Y:S01]  /*0ff0*/  @!P5 IMAD R45, R31, R3, R0 ;  /* 0x000000031f2dd224 */ /* 0x000fe200078e0200 */
[----:B------:R-:W-:Y:S02]  /*1000*/  @!P4 IADD3 R0, PT, PT, R13, R5, RZ ;  /* 0x000000050d00c210 */ /* 0x000fe40007ffe0ff */
[----:B------:R-:W-:Y:S01]  /*1010*/  @!P4 LEA R18, P6, R12, R10, 0x1 ;  /* 0x0000000a0c12c211 */ /* 0x000fe200078c08ff */
[----:B------:R-:W0:Y:S01]  /*1020*/  @!P2 LDC.64 R4, c[0x0][0x3e0] ;  /* 0x0000f800ff04ab82 */ /* 0x000e220000000a00 */
[----:B-1----:R-:W-:-:S02]  /*1030*/  @!P5 MOV R20, R122 ;  /* 0x0000007a0014d202 */ /* 0x002fc40000000f00 */
[----:B------:R-:W-:Y:S02]  /*1040*/  @!P5 MOV R21, R125 ;  /* 0x0000007d0015d202 */ /* 0x000fe40000000f00 */
[----:B------:R-:W-:Y:S02]  /*1050*/  ISETP.GE.AND.EX P3, PT, R35, UR7, PT, P3 ;  /* 0x0000000723007c0c */ /* 0x000fe4000bf66330 */
[----:B------:R-:W-:Y:S01]  /*1060*/  @!P4 LEA.HI.X R19, R12, R11, R0, 0x1, P6 ;  /* 0x0000000b0c13c211 */ /* 0x000fe200030f0c00 */
[----:B------:R-:W-:Y:S01]  /*1070*/  @!P5 IMAD.WIDE.U32 R2, R31, R2, R20 ;  /* 0x000000021f02d225 */ /* 0x000fe200078e0014 */
[----:B------:R-:W1:Y:S01]  /*1080*/  @!P1 LDC.64 R10, c[0x0][0x390] ;  /* 0x0000e400ff0a9b82 */ /* 0x000e620000000a00 */
[----:B------:R-:W-:Y:S02]  /*1090*/  @!P1 MOV R20, R122 ;  /* 0x0000007a00149202 */ /* 0x000fe40000000f00 */
[----:B------:R-:W-:Y:S02]  /*10a0*/  @!P1 MOV R21, R125 ;  /* 0x0000007d00159202 */ /* 0x000fe40000000f00 */
[----:B---3--:R-:W-:Y:S01]  /*10b0*/  @!P5 LEA R12, P6, R2, R8, 0x1 ;  /* 0x00000008020cd211 */ /* 0x008fe200078c08ff */
[----:B------:R-:W-:Y:S01]  /*10c0*/  @!P1 IMAD R8, R37, R6, RZ ;  /* 0x0000000625089224 */ /* 0x000fe200078e02ff */
[----:B------:R-:W-:Y:S01]  /*10d0*/  @!P5 IADD3 R0, PT, PT, R3, R45, RZ ;  /* 0x0000002d0300d210 */ /* 0x000fe20007ffe0ff */
[----:B------:R-:W-:-:S02]  /*10e0*/  HFMA2 R43, -RZ, RZ, 0, 0 ;  /* 0x00000000ff2b7431 */ /* 0x000fc400000001ff */
[----:B------:R-:W-:Y:S01]  /*10f0*/  @!P1 IMAD.WIDE.U32 R20, R33, R6, R20 ;  /* 0x0000000621149225 */ /* 0x000fe200078e0014 */
[----:B------:R-:W-:-:S03]  /*1100*/  @!P5 LEA.HI.X R13, R2, R9, R0, 0x1, P6 ;  /* 0x00000009020dd211 */ /* 0x000fc600030f0c00 */
[----:B------:R-:W-:Y:S02]  /*1110*/  @!P1 IMAD R37, R33, R7, R8 ;  /* 0x0000000721259224 */ /* 0x000fe400078e0208 */
[----:B------:R-:W-:Y:S01]  /*1120*/  HFMA2 R45, -RZ, RZ, 0, 0 ;  /* 0x00000000ff2d7431 */ /* 0x000fe200000001ff */
[----:B------:R-:W3:Y:S01]  /*1130*/  @!P2 LDC.64 R8, c[0x0][0x390] ;  /* 0x0000e400ff08ab82 */ /* 0x000ee20000000a00 */
[----:B------:R-:W-:Y:S01]  /*1140*/  IADD3 R31, PT, PT, R17, 0xb8, RZ ;  /* 0x000000b8111f7810 */ /* 0x000fe20007ffe0ff */
[----:B------:R1:W2:Y:S06]  /*1150*/  @!P4 LDG.E R43, desc[UR8][R18.64] ;  /* 0x00000008122bc981 */ /* 0x0002ac000c1e1900 */
[----:B------:R-:W4:Y:S01]  /*1160*/  @!P3 LDC.64 R6, c[0x0][0x3e0] ;  /* 0x0000f800ff06bb82 */ /* 0x000f220000000a00 */
[----:B------:R-:W-:Y:S01]  /*1170*/  ISETP.GE.U32.AND P4, PT, R31, UR6, PT ;  /* 0x000000061f007c0c */ /* 0x000fe2000bf86070 */
[----:B0-----:R-:W-:Y:S01]  /*1180*/  @!P2 IMAD R0, R39, R4, RZ ;  /* 0x000000042700a224 */ /* 0x001fe200078e02ff */
[----:B------:R-:W-:Y:S01]  /*1190*/  SHF.R.S32.HI R33, RZ, 0x1f, R31 ;  /* 0x0000001fff217819 */ /* 0x000fe2000001141f */
[----:B------:R3:W2:Y:S01]  /*11a0*/  @!P5 LDG.E R45, desc[UR8][R12.64] ;  /* 0x000000080c2dd981 */ /* 0x0006a2000c1e1900 */
[----:B------:R-:W-:-:S02]  /*11b0*/  SHF.R.S32.HI R51, RZ, 0x1f, R118 ;  /* 0x0000001fff337819 */ /* 0x000fc40000011476 */
[----:B------:R-:W-:Y:S01]  /*11c0*/  ISETP.GE.U32.AND P6, PT, R118, UR6, PT ;  /* 0x0000000676007c0c */ /* 0x000fe2000bfc6070 */
[----:B------:R-:W0:Y:S01]  /*11d0*/  @!P3 LDC.64 R2, c[0x0][0x390] ;  /* 0x0000e400ff02bb82 */ /* 0x000e220000000a00 */
[----:B------:R-:W-:Y:S01]  /*11e0*/  ISETP.GE.AND.EX P4, PT, R33, UR7, PT, P4 ;  /* 0x0000000721007c0c */ /* 0x000fe2000bf86340 */
[----:B------:R-:W-:Y:S01]  /*11f0*/  @!P2 IMAD R39, R15, R5, R0 ;  /* 0x000000050f27a224 */ /* 0x000fe200078e0200 */
[----:B------:R-:W-:Y:S01]  /*1200*/  ISETP.GE.AND.EX P5, PT, R51, UR7, PT, P6 ;  /* 0x0000000733007c0c */ /* 0x000fe2000bfa6360 */
[----:B------:R-:W-:Y:S01]  /*1210*/  HFMA2 R47, -RZ, RZ, 0, 0 ;  /* 0x00000000ff2f7431 */ /* 0x000fe200000001ff */
[----:B------:R-:W-:Y:S02]  /*1220*/  @!P1 IADD3 R0, PT, PT, R21, R37, RZ ;  /* 0x0000002515009210 */ /* 0x000fe40007ffe0ff */
[----:B-1----:R-:W-:Y:S02]  /*1230*/  @!P1 LEA R10, P6, R20, R10, 0x1 ;  /* 0x0000000a140a9211 */ /* 0x002fe400078c08ff */
[----:B------:R-:W-:-:S02]  /*1240*/  @!P2 MOV R18, R122 ;  /* 0x0000007a0012a202 */ /* 0x000fc40000000f00 */
[----:B------:R-:W-:Y:S02]  /*1250*/  @!P2 MOV R19, R125 ;  /* 0x0000007d0013a202 */ /* 0x000fe40000000f00 */
[----:B------:R-:W-:Y:S01]  /*1260*/  @!P1 LEA.HI.X R11, R20, R11, R0, 0x1, P6 ;  /* 0x0000000b140b9211 */ /* 0x000fe200030f0c00 */
[----:B------:R-:W-:-:S04]  /*1270*/  @!P2 IMAD.WIDE.U32 R18, R15, R4, R18 ;  /* 0x000000040f12a225 */ /* 0x000fc800078e0012 */
[----:B------:R1:W2:Y:S01]  /*1280*/  @!P1 LDG.E R47, desc[UR8][R10.64] ;  /* 0x000000080a2f9981 */ /* 0x0002a2000c1e1900 */
[----:B------:R-:W0:Y:S01]  /*1290*/  @!P4 LDC.64 R4, c[0x0][0x3e0] ;  /* 0x0000f800ff04cb82 */ /* 0x000e220000000a00 */
[----:B----4-:R-:W-:Y:S01]  /*12a0*/  @!P3 IMAD R20, R35, R6, RZ ;  /* 0x000000062314b224 */ /* 0x010fe200078e02ff */
[----:B------:R-:W-:Y:S02]  /*12b0*/  @!P2 IADD3 R0, PT, PT, R19, R39, RZ ;  /* 0x000000271300a210 */ /* 0x000fe40007ffe0ff */
[----:B---3--:R-:W-:Y:S01]  /*12c0*/  @!P2 LEA R12, P6, R18, R8, 0x1 ;  /* 0x00000008120ca211 */ /* 0x008fe200078c08ff */
[----:B------:R-:W-:Y:S01]  /*12d0*/  @!P3 IMAD R15, R29, R7, R20 ;  /* 0x000000071d0fb224 */ /* 0x000fe200078e0214 */
[----:B------:R-:W-:Y:S02]  /*12e0*/  MOV R49, RZ ;  /* 0x000000ff00317202 */ /* 0x000fe40000000f00 */
[----:B-1----:R-:W-:Y:S02]  /*12f0*/  @!P3 MOV R10, R122 ;  /* 0x0000007a000ab202 */ /* 0x002fe40000000f00 */
[----:B------:R-:W-:-:S02]  /*1300*/  @!P3 MOV R11, R125 ;  /* 0x0000007d000bb202 */ /* 0x000fc40000000f00 */
[----:B------:R-:W-:Y:S02]  /*1310*/  @!P2 LEA.HI.X R13, R18, R9, R0, 0x1, P6 ;  /* 0x00000009120da211 */ /* 0x000fe400030f0c00 */
[----:B------:R-:W1:Y:S01]  /*1320*/  @!P5 LDC.64 R8, c[0x0][0x3e0] ;  /* 0x0000f800ff08db82 */ /* 0x000e620000000a00 */
[----:B------:R-:W-:Y:S02]  /*1330*/  @!P3 IMAD.WIDE.U32 R20, R29, R6, R10 ;  /* 0x000000061d14b225 */ /* 0x000fe400078e000a */
[----:B------:R3:W4:Y:S01]  /*1340*/  @!P2 LDG.E R49, desc[UR8][R12.64] ;  /* 0x000000080c31a981 */ /* 0x000722000c1e1900 */
[----:B------:R-:W-:Y:S02]  /*1350*/  ISETP.GE.U32.AND P2, PT, R117, UR6, PT ;  /* 0x0000000675007c0c */ /* 0x000fe4000bf46070 */
[----:B------:R-:W-:Y:S02]  /*1360*/  @!P3 IADD3 R0, PT, PT, R21, R15, RZ ;  /* 0x0000000f1500b210 */ /* 0x000fe40007ffe0ff */
[----:B------:R-:W1:Y:S01]  /*1370*/  @!P4 LDC.64 R6, c[0x0][0x390] ;  /* 0x0000e400ff06cb82 */ /* 0x000e620000000a00 */
[----:B0-----:R-:W-:-:S02]  /*1380*/  @!P3 LEA R18, P6, R20, R2, 0x1 ;  /* 0x000000021412b211 */ /* 0x001fc400078c08ff */
[----:B------:R-:W-:Y:S02]  /*1390*/  ISETP.GE.AND.EX P2, PT, R95, UR7, PT, P2 ;  /* 0x000000075f007c0c */ /* 0x000fe4000bf46320 */
[----:B------:R-:W-:Y:S02]  /*13a0*/  @!P3 LEA.HI.X R19, R20, R3, R0, 0x1, P6 ;  /* 0x000000031413b211 */ /* 0x000fe400030f0c00 */
[----:B------:R-:W-:Y:S01]  /*13b0*/  ISETP.GE.U32.AND P1, PT, R116, UR6, PT ;  /* 0x0000000674007c0c */ /* 0x000fe2000bf26070 */
[----:B------:R-:W0:Y:S01]  /*13c0*/  @!P5 LDC.64 R2, c[0x0][0x390] ;  /* 0x0000e400ff02db82 */ /* 0x000e220000000a00 */
[----:B------:R-:W-:Y:S02]  /*13d0*/  HFMA2 R53, -RZ, RZ, 0, 0 ;  /* 0x00000000ff357431 */ /* 0x000fe400000001ff */
[----:B------:R-:W-:Y:S01]  /*13e0*/  ISETP.GE.AND.EX P1, PT, R94, UR7, PT, P1 ;  /* 0x000000075e007c0c */ /* 0x000fe2000bf26310 */
[----:B------:R-:W-:Y:S01]  /*13f0*/  @!P4 IMAD R0, R33, R4, RZ ;  /* 0x000000042100c224 */ /* 0x000fe200078e02ff */
[----:B---3--:R-:W-:-:S02]  /*1400*/  @!P4 MOV R12, R122 ;  /* 0x0000007a000cc202 */ /* 0x008fc40000000f00 */
[----:B------:R-:W-:Y:S01]  /*1410*/  @!P4 MOV R13, R125 ;  /* 0x0000007d000dc202 */ /* 0x000fe20000000f00 */
[----:B------:R-:W3:Y:S01]  /*1420*/  @!P2 LDC.64 R10, c[0x0][0x3e0] ;  /* 0x0000f800ff0aab82 */ /* 0x000ee20000000a00 */
[----:B------:R-:W-:Y:S01]  /*1430*/  @!P4 IMAD R21, R31, R5, R0 ;  /* 0x000000051f15c224 */ /* 0x000fe200078e0200 */
[----:B------:R1:W4:Y:S02]  /*1440*/  @!P3 LDG.E R53, desc[UR8][R18.64] ;  /* 0x000000081235b981 */ /* 0x000324000c1e1900 */
[----:B-1----:R-:W-:Y:S02]  /*1450*/  @!P5 IMAD R0, R51, R8, RZ ;  /* 0x000000083300d224 */ /* 0x002fe400078e02ff */
[----:B------:R-:W-:Y:S01]  /*1460*/  @!P4 IMAD.WIDE.U32 R4, R31, R4, R12 ;  /* 0x000000041f04c225 */ /* 0x000fe200078e000c */
[----:B------:R-:W-:Y:S01]  /*1470*/  ISETP.GE.U32.AND P3, PT, R115, UR6, PT ;  /* 0x0000000673007c0c */ /* 0x000fe2000bf66070 */
[----:B------:R-:W1:Y:S01]  /*1480*/  @!P1 LDC.64 R12, c[0x0][0x3e0] ;  /* 0x0000f800ff0c9b82 */ /* 0x000e620000000a00 */
[----:B------:R-:W-:-:S02]  /*1490*/  @!P5 MOV R18, R122 ;  /* 0x0000007a0012d202 */ /* 0x000fc40000000f00 */
[----:B------:R-:W-:Y:S01]  /*14a0*/  @!P5 MOV R19, R125 ;  /* 0x0000007d0013d202 */ /* 0x000fe20000000f00 */
[----:B------:R-:W-:Y:S01]  /*14b0*/  @!P5 IMAD R15, R118, R9, R0 ;  /* 0x00000009760fd224 */ /* 0x000fe200078e0200 */
[----:B------:R-:W-:Y:S02]  /*14c0*/  @!P4 IADD3 R0, PT, PT, R5, R21, RZ ;  /* 0x000000150500c210 */ /* 0x000fe40007ffe0ff */
[----:B------:R-:W-:Y:S01]  /*14d0*/  @!P4 LEA R6, P6, R4, R6, 0x1 ;  /* 0x000000060406c211 */ /* 0x000fe200078c08ff */
[----:B------:R-:W-:Y:S01]  /*14e0*/  @!P5 IMAD.WIDE.U32 R8, R118, R8, R18 ;  /* 0x000000087608d225 */ /* 0x000fe200078e0012 */
[----:B------:R-:W-:-:S03]  /*14f0*/  ISETP.GE.AND.EX P3, PT, R93, UR7, PT, P3 ;  /* 0x000000075d007c0c */ /* 0x000fc6000bf66330 */
[----:B------:R-:W-:Y:S01]  /*1500*/  HFMA2 R57, -RZ, RZ, 0, 0 ;  /* 0x00000000ff397431 */ /* 0x000fe200000001ff */
[----:B------:R-:W-:Y:S02]  /*1510*/  @!P4 LEA.HI.X R7, R4, R7, R0, 0x1, P6 ;  /* 0x000000070407c211 */ /* 0x000fe400030f0c00 */
[----:B------:R-:W5:Y:S01]  /*1520*/  @!P2 LDC.64 R4, c[0x0][0x390] ;  /* 0x0000e400ff04ab82 */ /* 0x000f620000000a00 */
[----:B------:R-:W-:Y:S02]  /*1530*/  @!P5 IADD3 R0, PT, PT, R9, R15, RZ ;  /* 0x0000000f0900d210 */ /* 0x000fe40007ffe0ff */
[----:B0-----:R-:W-:-:S04]  /*1540*/  @!P5 LEA R2, P6, R8, R2, 0x1 ;  /* 0x000000020802d211 */ /* 0x001fc800078c08ff */
[----:B------:R-:W-:Y:S01]  /*1550*/  @!P5 LEA.HI.X R3, R8, R3, R0, 0x1, P6 ;  /* 0x000000030803d211 */ /* 0x000fe200030f0c00 */
[----:B------:R0:W4:Y:S01]  /*1560*/  @!P4 LDG.E R57, desc[UR8][R6.64] ;  /* 0x000000080639c981 */ /* 0x000122000c1e1900 */
[----:B------:R-:W-:Y:S01]  /*1570*/  MOV R0, RZ ;  /* 0x000000ff00007202 */ /* 0x000fe20000000f00 */
[----:B------:R-:W5:Y:S01]  /*1580*/  @!P1 LDC.64 R8, c[0x0][0x390] ;  /* 0x0000e400ff089b82 */ /* 0x000f620000000a00 */
[----:B---3--:R-:W-:Y:S01]  /*1590*/  @!P2 IMAD R18, R95, R10, RZ ;  /* 0x0000000a5f12a224 */ /* 0x008fe200078e02ff */
[----:B------:R-:W-:-:S03]  /*15a0*/  ISETP.GE.U32.AND P4, PT, R114, UR6, PT ;  /* 0x0000000672007c0c */ /* 0x000fc6000bf86070 */
[----:B------:R3:W2:Y:S03]  /*15b0*/  @!P5 LDG.E R0, desc[UR8][R2.64] ;  /* 0x000000080200d981 */ /* 0x0006a6000c1e1900 */
[----:B0-----:R-:W0:Y:S01]  /*15c0*/  @!P3 LDC.64 R6, c[0x0][0x3e0] ;  /* 0x0000f800ff06bb82 */ /* 0x001e220000000a00 */
[----:B------:R-:W-:Y:S01]  /*15d0*/  @!P2 IMAD R15, R117, R11, R18 ;  /* 0x0000000b750fa224 */ /* 0x000fe200078e0212 */
[----:B------:R-:W-:Y:S02]  /*15e0*/  ISETP.GE.AND.EX P5, PT, R92, UR7, PT, P4 ;  /* 0x000000075c007c0c */ /* 0x000fe4000bfa6340 */
[----:B---3--:R-:W-:Y:S02]  /*15f0*/  @!P2 MOV R2, R122 ;  /* 0x0000007a0002a202 */ /* 0x008fe40000000f00 */
[----:B------:R-:W-:Y:S01]  /*1600*/  @!P2 MOV R3, R125 ;  /* 0x0000007d0003a202 */ /* 0x000fe20000000f00 */
[----:B-1----:R-:W-:-:S02]  /*1610*/  @!P1 IMAD R18, R94, R12, RZ ;  /* 0x0000000c5e129224 */ /* 0x002fc400078e02ff */
[----:B------:R-:W-:Y:S01]  /*1620*/  @!P2 IMAD.WIDE.U32 R10, R117, R10, R2 ;  /* 0x0000000a750aa225 */ /* 0x000fe200078e0002 */
[----:B------:R-:W-:Y:S02]  /*1630*/  @!P1 MOV R2, R122 ;  /* 0x0000007a00029202 */ /* 0x000fe40000000f00 */
[----:B------:R-:W-:Y:S01]  /*1640*/  @!P1 MOV R3, R125 ;  /* 0x0000007d00039202 */ /* 0x000fe20000000f00 */
[C---:B------:R-:W-:Y:S01]  /*1650*/  @!P1 IMAD R21, R116.reuse, R13, R18 ;  /* 0x0000000d74159224 */ /* 0x040fe200078e0212 */
[----:B------:R-:W-:Y:S02]  /*1660*/  ISETP.GE.U32.AND P4, PT, R113, UR6, PT ;  /* 0x0000000671007c0c */ /* 0x000fe4000bf86070 */
[----:B------:R-:W-:Y:S01]  /*1670*/  @!P2 IADD3 R11, PT, PT, R11, R15, RZ ;  /* 0x0000000f0b0ba210 */ /* 0x000fe20007ffe0ff */
[----:B------:R-:W-:Y:S01]  /*1680*/  @!P1 IMAD.WIDE.U32 R12, R116, R12, R2 ;  /* 0x0000000c740c9225 */ /* 0x000fe200078e0002 */
[----:B-----5:R-:W-:Y:S01]  /*1690*/  @!P2 LEA R18, P6, R10, R4, 0x1 ;  /* 0x000000040a12a211 */ /* 0x020fe200078c08ff */
[----:B------:R-:W1:Y:S01]  /*16a0*/  @!P3 LDC.64 R2, c[0x0][0x390] ;  /* 0x0000e400ff02bb82 */ /* 0x000e620000000a00 */
[----:B------:R-:W-:-:S02]  /*16b0*/  ISETP.GE.AND.EX P4, PT, R91, UR7, PT, P4 ;  /* 0x000000075b007c0c */ /* 0x000fc4000bf86340 */
[----:B------:R-:W-:Y:S02]  /*16c0*/  @!P2 LEA.HI.X R19, R10, R5, R11, 0x1, P6 ;  /* 0x000000050a13a211 */ /* 0x000fe400030f0c0b */
[----:B------:R-:W-:-:S03]  /*16d0*/  @!P1 IADD3 R11, PT, PT, R13, R21, RZ ;  /* 0x000000150d0b9210 */ /* 0x000fc60007ffe0ff */
[----:B------:R-:W3:Y:S01]  /*16e0*/  @!P5 LDC.64 R4, c[0x0][0x3e0] ;  /* 0x0000f800ff04db82 */ /* 0x000ee20000000a00 */
[C---:B------:R-:W-:Y:S01]  /*16f0*/  @!P1 LEA R10, P6, R12.reuse, R8, 0x1 ;  /* 0x000000080c0a9211 */ /* 0x040fe200078c08ff */
[----:B0-----:R-:W-:Y:S02]  /*1700*/  @!P3 IMAD R8, R93, R6, RZ ;  /* 0x000000065d08b224 */ /* 0x001fe400078e02ff */
[----:B------:R-:W-:Y:S01]  /*1710*/  HFMA2 R20, -RZ, RZ, 0, 0 ;  /* 0x00000000ff147431 */ /* 0x000fe200000001ff */
[----:B------:R-:W-:Y:S01]  /*1720*/  @!P3 MOV R13, R125 ;  /* 0x0000007d000db202 */ /* 0x000fe20000000f00 */
[----:B------:R-:W5:Y:S01]  /*1730*/  @!P2 LDG.E R24, desc[UR8][R18.64] ;  /* 0x000000081218a981 */ /* 0x000f62000c1e1900 */
[----:B------:R-:W-:Y:S01]  /*1740*/  @!P1 LEA.HI.X R11, R12, R9, R11, 0x1, P6 ;  /* 0x000000090c0b9211 */ /* 0x000fe200030f0c0b */
[----:B------:R-:W-:Y:S01]  /*1750*/  @!P3 IMAD R15, R115, R7, R8 ;  /* 0x00000007730fb224 */ /* 0x000fe200078e0208 */
[----:B------:R-:W-:Y:S01]  /*1760*/  @!P3 MOV R12, R122 ;  /* 0x0000007a000cb202 */ /* 0x000fe20000000f00 */
[----:B------:R-:W0:Y:S01]  /*1770*/  @!P4 LDC.64 R8, c[0x0][0x3e0] ;  /* 0x0000f800ff08cb82 */ /* 0x000e220000000a00 */
[----:B------:R-:W-:-:S03]  /*1780*/  IADD3 R21, PT, PT, R17, 0xd0, RZ ;  /* 0x000000d011157810 */ /* 0x000fc60007ffe0ff */
[----:B------:R-:W-:Y:S01]  /*1790*/  @!P3 IMAD.WIDE.U32 R6, R115, R6, R12 ;  /* 0x000000067306b225 */ /* 0x000fe200078e000c */
[----:B------:R-:W-:Y:S01]  /*17a0*/  ISETP.GE.U32.AND P6, PT, R21, UR6, PT ;  /* 0x0000000615007c0c */ /* 0x000fe2000bfc6070 */
[----:B------:R1:W4:Y:S01]  /*17b0*/  @!P1 LDG.E R20, desc[UR8][R10.64] ;  /* 0x000000080a149981 */ /* 0x000322000c1e1900 */
[----:B------:R-:W-:Y:S01]  /*17c0*/  SHF.R.S32.HI R37, RZ, 0x1f, R21 ;  /* 0x0000001fff257819 */ /* 0x000fe20000011415 */
[----:B------:R-:W0:Y:S01]  /*17d0*/  @!P5 LDC.64 R12, c[0x0][0x390] ;  /* 0x0000e400ff0cdb82 */ /* 0x000e220000000a00 */
[----:B------:R-:W-:Y:S02]  /*17e0*/  @!P3 IADD3 R7, PT, PT, R7, R15, RZ ;  /* 0x0000000f0707b210 */ /* 0x000fe40007ffe0ff */
[----:B------:R-:W-:Y:S02]  /*17f0*/  ISETP.GE.AND.EX P6, PT, R37, UR7, PT, P6 ;  /* 0x0000000725007c0c */ /* 0x000fe4000bfc6360 */
[----:B------:R-:W-:Y:S02]  /*1800*/  ISETP.GE.U32.AND P1, PT, R112, UR6, PT ;  /* 0x0000000670007c0c */ /* 0x000fe4000bf26070 */
[----:B-1----:R-:W-:-:S02]  /*1810*/  @!P3 LEA R10, P2, R6, R2, 0x1 ;  /* 0x00000002060ab211 */ /* 0x002fc400078408ff */
[----:B------:R-:W-:Y:S01]  /*1820*/  ISETP.GE.AND.EX P1, PT, R90, UR7, PT, P1 ;  /* 0x000000075a007c0c */ /* 0x000fe2000bf26310 */
[----:B---3--:R-:W-:Y:S01]  /*1830*/  @!P5 IMAD R2, R92, R4, RZ ;  /* 0x000000045c02d224 */ /* 0x008fe200078e02ff */
[----:B------:R-:W-:Y:S02]  /*1840*/  @!P3 LEA.HI.X R11, R6, R3, R7, 0x1, P2 ;  /* 0x00000003060bb211 */ /* 0x000fe400010f0c07 */
[----:B------:R-:W1:Y:S01]  /*1850*/  @!P4 LDC.64 R6, c[0x0][0x390] ;  /* 0x0000e400ff06cb82 */ /* 0x000e620000000a00 */
[----:B------:R-:W-:Y:S02]  /*1860*/  HFMA2 R18, -RZ, RZ, 0, 0 ;  /* 0x00000000ff127431 */ /* 0x000fe400000001ff */
[----:B------:R-:W-:Y:S01]  /*1870*/  @!P5 IMAD R15, R114, R5, R2 ;  /* 0x00000005720fd224 */ /* 0x000fe200078e0202 */
[----:B------:R-:W-:Y:S02]  /*1880*/  @!P5 MOV R32, R122 ;  /* 0x0000007a0020d202 */ /* 0x000fe40000000f00 */
[----:B------:R-:W-:-:S02]  /*1890*/  @!P5 MOV R33, R125 ;  /* 0x0000007d0021d202 */ /* 0x000fc40000000f00 */
[----:B------:R-:W-:Y:S01]  /*18a0*/  ISETP.GE.U32.AND P2, PT, R111, UR6, PT ;  /* 0x000000066f007c0c */ /* 0x000fe2000bf46070 */
[----:B------:R-:W3:Y:S01]  /*18b0*/  @!P6 LDC.64 R2, c[0x0][0x3e0] ;  /* 0x0000f800ff02eb82 */ /* 0x000ee20000000a00 */
[----:B0-----:R-:W-:Y:S02]  /*18c0*/  @!P4 IMAD R26, R91, R8, RZ ;  /* 0x000000085b1ac224 */ /* 0x001fe400078e02ff */
[----:B------:R-:W-:Y:S01]  /*18d0*/  ISETP.GE.AND.EX P2, PT, R89, UR7, PT, P2 ;  /* 0x0000000759007c0c */ /* 0x000fe2000bf46320 */
[----:B------:R-:W-:Y:S01]  /*18e0*/  @!P5 IMAD.WIDE.U32 R32, R114, R4, R32 ;  /* 0x000000047220d225 */ /* 0x000fe200078e0020 */
[----:B------:R0:W4:Y:S03]  /*18f0*/  @!P3 LDG.E R18, desc[UR8][R10.64] ;  /* 0x000000080a12b981 */ /* 0x000126000c1e1900 */
[----:B------:R-:W3:Y:S01]  /*1900*/  @!P1 LDC.64 R4, c[0x0][0x3e0] ;  /* 0x0000f800ff049b82 */ /* 0x000ee20000000a00 */
[----:B------:R-:W-:Y:S01]  /*1910*/  @!P4 IMAD R19, R113, R9, R26 ;  /* 0x000000097113c224 */ /* 0x000fe200078e021a */
[----:B------:R-:W-:-:S02]  /*1920*/  @!P4 MOV R30, R122 ;  /* 0x0000007a001ec202 */ /* 0x000fc40000000f00 */
[----:B------:R-:W-:Y:S02]  /*1930*/  @!P4 MOV R31, R125 ;  /* 0x0000007d001fc202 */ /* 0x000fe40000000f00 */
[----:B------:R-:W-:Y:S02]  /*1940*/  @!P5 IADD3 R9, PT, PT, R33, R15, RZ ;  /* 0x0000000f2109d210 */ /* 0x000fe40007ffe0ff */
[C---:B------:R-:W-:Y:S01]  /*1950*/  @!P5 LEA R28, P3, R32.reuse, R12, 0x1 ;  /* 0x0000000c201cd211 */ /* 0x040fe200078608ff */
[----:B------:R-:W-:Y:S01]  /*1960*/  @!P4 IMAD.WIDE.U32 R30, R113, R8, R30 ;  /* 0x00000008711ec225 */ /* 0x000fe200078e001e */
[----:B0-----:R-:W0:Y:S02]  /*1970*/  @!P2 LDC.64 R10, c[0x0][0x3e0] ;  /* 0x0000f800ff0aab82 */ /* 0x001e240000000a00 */
[----:B------:R-:W-:Y:S02]  /*1980*/  @!P5 LEA.HI.X R29, R32, R13, R9, 0x1, P3 ;  /* 0x0000000d201dd211 */ /* 0x000fe400018f0c09 */
[----:B------:R-:W-:-:S04]  /*1990*/  @!P4 IADD3 R9, PT, PT, R31, R19, RZ ;  /* 0x000000131f09c210 */ /* 0x000fc80007ffe0ff */
[----:B------:R-:W0:Y:S01]  /*19a0*/  @!P1 LDC.64 R12, c[0x0][0x390] ;  /* 0x0000e400ff0c9b82 */ /* 0x000e220000000a00 */
[C---:B-1----:R-:W-:Y:S02]  /*19b0*/  @!P4 LEA R8, P3, R30.reuse, R6, 0x1 ;  /* 0x000000061e08c211 */ /* 0x042fe400078608ff */
[----:B------:R-:W-:Y:S02]  /*19c0*/  IADD3 R35, PT, PT, R17, 0xd8, RZ ;  /* 0x000000d811237810 */ /* 0x000fe40007ffe0ff */
[----:B------:R-:W-:Y:S01]  /*19d0*/  @!P4 LEA.HI.X R9, R30, R7, R9, 0x1, P3 ;  /* 0x000000071e09c211 */ /* 0x000fe200018f0c09 */
[----:B---3--:R-:W-:Y:S01]  /*19e0*/  @!P6 IMAD R26, R37, R2, RZ ;  /* 0x00000002251ae224 */ /* 0x008fe200078e02ff */
[----:B------:R-:W-:Y:S01]  /*19f0*/  ISETP.GE.U32.AND P3, PT, R35, UR6, PT ;  /* 0x0000000623007c0c */ /* 0x000fe2000bf66070 */
[----:B------:R-:W1:Y:S01]  /*1a00*/  @!P2 LDC.64 R6, c[0x0][0x390] ;  /* 0x0000e400ff06ab82 */ /* 0x000e620000000a00 */
[----:B------:R-:W-:Y:S01]  /*1a10*/  SHF.R.S32.HI R39, RZ, 0x1f, R35 ;  /* 0x0000001fff277819 */ /* 0x000fe20000011423 */
[----:B------:R-:W-:-:S02]  /*1a20*/  HFMA2 R15, -RZ, RZ, 0, 0 ;  /* 0x00000000ff0f7431 */ /* 0x000fc400000001ff */
[----:B------:R-:W-:Y:S01]  /*1a30*/  @!P6 IMAD R37, R21, R3, R26 ;  /* 0x000000031525e224 */ /* 0x000fe200078e021a */
[----:B------:R-:W-:Y:S02]  /*1a40*/  @!P1 MOV R32, R122 ;  /* 0x0000007a00209202 */ /* 0x000fe40000000f00 */
[----:B------:R-:W-:Y:S01]  /*1a50*/  ISETP.GE.AND.EX P3, PT, R39, UR7, PT, P3 ;  /* 0x0000000727007c0c */ /* 0x000fe2000bf66330 */
[-C--:B------:R-:W-:Y:S01]  /*1a60*/  @!P1 IMAD R3, R90, R4.reuse, RZ ;  /* 0x000000045a039224 */ /* 0x080fe200078e02ff */
[----:B------:R-:W-:Y:S02]  /*1a70*/  @!P1 MOV R33, R125 ;  /* 0x0000007d00219202 */ /* 0x000fe40000000f00 */
[----:B------:R-:W-:Y:S01]  /*1a80*/  MOV R17, RZ ;  /* 0x000000ff00117202 */ /* 0x000fe20000000f00 */
[C---:B------:R-:W-:Y:S01]  /*1a90*/  @!P1 IMAD R3, R112.reuse, R5, R3 ;  /* 0x0000000570039224 */ /* 0x040fe200078e0203 */
[----:B------:R3:W4:Y:S01]  /*1aa0*/  @!P5 LDG.E R15, desc[UR8][R28.64] ;  /* 0x000000081c0fd981 */ /* 0x000722000c1e1900 */
[----:B------:R-:W-:-:S02]  /*1ab0*/  @!P1 IMAD.WIDE.U32 R32, R112, R4, R32 ;  /* 0x0000000470209225 */ /* 0x000fc400078e0020 */
[----:B------:R-:W1:Y:S01]  /*1ac0*/  @!P6 LDC.64 R4, c[0x0][0x390] ;  /* 0x0000e400ff04eb82 */ /* 0x000e620000000a00 */
[----:B------:R3:W4:Y:S02]  /*1ad0*/  @!P4 LDG.E R17, desc[UR8][R8.64] ;  /* 0x000000080811c981 */ /* 0x000724000c1e1900 */
[----:B------:R-:W-:Y:S01]  /*1ae0*/  @!P1 IADD3 R3, PT, PT, R33, R3, RZ ;  /* 0x0000000321039210 */ /* 0x000fe20007ffe0ff */
[----:B0-----:R-:W-:Y:S01]  /*1af0*/  @!P2 IMAD R26, R89, R10, RZ ;  /* 0x0000000a591aa224 */ /* 0x001fe200078e02ff */
[----:B------:R-:W-:Y:S02]  /*1b00*/  ISETP.GE.U32.AND P4, PT, R110, UR6, PT ;  /* 0x000000066e007c0c */ /* 0x000fe4000bf86070 */
[C---:B---3--:R-:W-:Y:S02]  /*1b10*/  @!P1 LEA R28, P5, R32.reuse, R12, 0x1 ;  /* 0x0000000c201c9211 */ /* 0x048fe400078a08ff */
[----:B------:R-:W-:Y:S01]  /*1b20*/  @!P2 MOV R30, R122 ;  /* 0x0000007a001ea202 */ /* 0x000fe20000000f00 */
[----:B------:R-:W0:Y:S01]  /*1b30*/  @!P3 LDC.64 R8, c[0x0][0x3e0] ;  /* 0x0000f800ff08bb82 */ /* 0x000e220000000a00 */
[----:B------:R-:W-:Y:S01]  /*1b40*/  @!P2 MOV R31, R125 ;  /* 0x0000007d001fa202 */ /* 0x000fe20000000f00 */
[----:B------:R-:W-:Y:S01]  /*1b50*/  HFMA2 R19, -RZ, RZ, 0, 0 ;  /* 0x00000000ff137431 */ /* 0x000fe200000001ff */
[----:B------:R-:W-:-:S02]  /*1b60*/  @!P1 LEA.HI.X R29, R32, R13, R3, 0x1, P5 ;  /* 0x0000000d201d9211 */ /* 0x000fc400028f0c03 */
[----:B------:R-:W-:Y:S02]  /*1b70*/  @!P6 MOV R12, R122 ;  /* 0x0000007a000ce202 */ /* 0x000fe40000000f00 */
[----:B------:R-:W-:Y:S01]  /*1b80*/  @!P6 MOV R13, R125 ;  /* 0x0000007d000de202 */ /* 0x000fe20000000f00 */
[C---:B------:R-:W-:Y:S01]  /*1b90*/  @!P2 IMAD R11, R111.reuse, R11, R26 ;  /* 0x0000000b6f0ba224 */ /* 0x040fe200078e021a */
[----:B------:R-:W-:Y:S01]  /*1ba0*/  ISETP.GE.AND.EX P4, PT, R88, UR7, PT, P4 ;  /* 0x0000000758007c0c */ /* 0x000fe2000bf86340 */
[----:B------:R-:W-:Y:S01]  /*1bb0*/  @!P2 IMAD.WIDE.U32 R30, R111, R10, R30 ;  /* 0x0000000a6f1ea225 */ /* 0x000fe200078e001e */
[----:B------:R-:W3:Y:S03]  /*1bc0*/  @!P1 LDG.E R19, desc[UR8][R28.64] ;  /* 0x000000081c139981 */ /* 0x000ee6000c1e1900 */
[----:B------:R-:W-:-:S04]  /*1bd0*/  @!P6 IMAD.WIDE.U32 R12, R21, R2, R12 ;  /* 0x00000002150ce225 */ /* 0x000fc800078e000c */
[----:B------:R-:W-:Y:S01]  /*1be0*/  HFMA2 R21, -RZ, RZ, 0, 0 ;  /* 0x00000000ff157431 */ /* 0x000fe200000001ff */
[----:B------:R-:W-:Y:S02]  /*1bf0*/  @!P2 IADD3 R3, PT, PT, R31, R11, RZ ;  /* 0x0000000b1f03a210 */ /* 0x000fe40007ffe0ff */
[C---:B-1----:R-:W-:Y:S02]  /*1c00*/  @!P2 LEA R10, P5, R30.reuse, R6, 0x1 ;  /* 0x000000061e0aa211 */ /* 0x042fe400078a08ff */
[----:B------:R-:W-:Y:S02]  /*1c10*/  ISETP.GE.U32.AND P1, PT, R109, UR6, PT ;  /* 0x000000066d007c0c */ /* 0x000fe4000bf26070 */
[----:B------:R-:W-:Y:S02]  /*1c20*/  @!P2 LEA.HI.X R11, R30, R7, R3, 0x1, P5 ;  /* 0x000000071e0ba211 */ /* 0x000fe400028f0c03 */
[----:B------:R-:W1:Y:S01]  /*1c30*/  @!P3 LDC.64 R2, c[0x0][0x390] ;  /* 0x0000e400ff02bb82 */ /* 0x000e620000000a00 */
[----:B------:R-:W-:-:S02]  /*1c40*/  ISETP.GE.AND.EX P1, PT, R87, UR7, PT, P1 ;  /* 0x0000000757007c0c */ /* 0x000fc4000bf26310 */
[----:B------:R0:W3:Y:S01]  /*1c50*/  @!P2 LDG.E R21, desc[UR8][R10.64] ;  /* 0x000000080a15a981 */ /* 0x0000e2000c1e1900 */
[----:B------:R-:W-:-:S04]  /*1c60*/  @!P6 IADD3 R13, PT, PT, R13, R37, RZ ;  /* 0x000000250d0de210 */ /* 0x000fc80007ffe0ff */
[----:B------:R-:W1:Y:S01]  /*1c70*/  @!P4 LDC.64 R6, c[0x0][0x3e0] ;  /* 0x0000f800ff06cb82 */ /* 0x000e620000000a00 */
[----:B0-----:R-:W-:Y:S01]  /*1c80*/  @!P6 LEA R10, P2, R12, R4, 0x1 ;  /* 0x000000040c0ae211 */ /* 0x001fe200078408ff */
[----:B------:R-:W-:-:S03]  /*1c90*/  @!P3 IMAD R4, R39, R8, RZ ;  /* 0x000000082704b224 */ /* 0x000fc600078e02ff */
[----:B------:R-:W-:Y:S02]  /*1ca0*/  @!P6 LEA.HI.X R11, R12, R5, R13, 0x1, P2 ;  /* 0x000000050c0be211 */ /* 0x000fe400010f0c0d */
[----:B------:R-:W-:Y:S02]  /*1cb0*/  @!P3 MOV R12, R122 ;  /* 0x0000007a000cb202 */ /* 0x000fe40000000f00 */
[----:B------:R-:W-:Y:S01]  /*1cc0*/  @!P3 MOV R13, R125 ;  /* 0x0000007d000db202 */ /* 0x000fe20000000f00 */
[C---:B------:R-:W-:Y:S02]  /*1cd0*/  @!P3 IMAD R29, R35.reuse, R9, R4 ;  /* 0x00000009231db224 */ /* 0x040fe400078e0204 */
[----:B------:R-:W-:Y:S01]  /*1ce0*/  HFMA2 R63, -RZ, RZ, 0, 0 ;  /* 0x00000000ff3f7431 */ /* 0x000fe200000001ff */
[----:B------:R-:W0:Y:S01]  /*1cf0*/  @!P4 LDC.64 R4, c[0x0][0x390] ;  /* 0x0000e400ff04cb82 */ /* 0x000e220000000a00 */
[----:B------:R-:W-:Y:S01]  /*1d00*/  ISETP.GE.U32.AND P2, PT, R108, UR6, PT ;  /* 0x000000066c007c0c */ /* 0x000fe2000bf46070 */
[----:B------:R-:W-:-:S03]  /*1d10*/  @!P3 IMAD.WIDE.U32 R12, R35, R8, R12 ;  /* 0x00000008230cb225 */ /* 0x000fc600078e000c */
[----:B------:R-:W-:-:S03]  /*1d20*/  ISETP.GE.AND.EX P2, PT, R86, UR7, PT, P2 ;  /* 0x0000000756007c0c */ /* 0x000fc6000bf46320 */
[----:B------:R-:W2:Y:S01]  /*1d30*/  @!P1 LDC.64 R8, c[0x0][0x3e0] ;  /* 0x0000f800ff089b82 */ /* 0x000ea20000000a00 */
[----:B------:R1:W3:Y:S01]  /*1d40*/  @!P6 LDG.E R63, desc[UR8][R10.64] ;  /* 0x000000080a3fe981 */ /* 0x0002e2000c1e1900 */
[----:B------:R-:W-:Y:S02]  /*1d50*/  @!P3 IADD3 R13, PT, PT, R13, R29, RZ ;  /* 0x0000001d0d0db210 */ /* 0x000fe40007ffe0ff */
[----:B------:R-:W-:Y:S02]  /*1d60*/  @!P4 MOV R28, R122 ;  /* 0x0000007a001cc202 */ /* 0x000fe40000000f00 */
[----:B------:R-:W-:Y:S01]  /*1d70*/  @!P4 MOV R29, R125 ;  /* 0x0000007d001dc202 */ /* 0x000fe20000000f00 */
[----:B------:R-:W-:Y:S01]  /*1d80*/  HFMA2 R65, -RZ, RZ, 0, 0 ;  /* 0x00000000ff417431 */ /* 0x000fe200000001ff */
[----:B-1----:R-:W-:Y:S01]  /*1d90*/  @!P3 LEA R10, P5, R12, R2, 0x1 ;  /* 0x000000020c0ab211 */ /* 0x002fe200078a08ff */
[-C--:B------:R-:W-:Y:S02]  /*1da0*/  @!P4 IMAD R2, R88, R6.reuse, RZ ;  /* 0x000000065802c224 */ /* 0x080fe400078e02ff */
[----:B------:R-:W-:Y:S01]  /*1db0*/  @!P4 IMAD.WIDE.U32 R28, R110, R6, R28 ;  /* 0x000000066e1cc225 */ /* 0x000fe200078e001c */
[----:B------:R-:W-:-:S03]  /*1dc0*/  @!P3 LEA.HI.X R11, R12, R3, R13, 0x1, P5 ;  /* 0x000000030c0bb211 */ /* 0x000fc600028f0c0d */
[----:B------:R-:W-:Y:S02]  /*1dd0*/  @!P4 IMAD R13, R110, R7, R2 ;  /* 0x000000076e0dc224 */ /* 0x000fe400078e0202 */
[----:B------:R-:W1:Y:S01]  /*1de0*/  @!P1 LDC.64 R6, c[0x0][0x390] ;  /* 0x0000e400ff069b82 */ /* 0x000e620000000a00 */
[----:B------:R-:W-:Y:S01]  /*1df0*/  ISETP.GE.U32.AND P5, PT, R107, UR6, PT ;  /* 0x000000066b007c0c */ /* 0x000fe2000bfa6070 */
[----:B------:R2:W3:Y:S06]  /*1e00*/  @!P3 LDG.E R65, desc[UR8][R10.64] ;  /* 0x000000080a41b981 */ /* 0x0004ec000c1e1900 */
[----:B------:R-:W1:Y:S01]  /*1e10*/  @!P2 LDC.64 R2, c[0x0][0x3e0] ;  /* 0x0000f800ff02ab82 */ /* 0x000e620000000a00 */
[----:B------:R-:W-:-:S02]  /*1e20*/  ISETP.GE.AND.EX P3, PT, R85, UR7, PT, P5 ;  /* 0x0000000755007c0c */ /* 0x000fc4000bf66350 */
[C---:B0-----:R-:W-:Y:S01]  /*1e30*/  @!P4 LEA R12, P5, R28.reuse, R4, 0x1 ;  /* 0x000000041c0cc211 */ /* 0x041fe200078a08ff */
[----:B--2---:R-:W-:Y:S01]  /*1e40*/  @!P1 IMAD R4, R87, R8, RZ ;  /* 0x0000000857049224 */ /* 0x004fe200078e02ff */
[----:B------:R-:W-:Y:S01]  /*1e50*/  @!P4 IADD3 R13, PT, PT, R29, R13, RZ ;  /* 0x0000000d1d0dc210 */ /* 0x000fe20007ffe0ff */
[----:B------:R-:W-:Y:S02]  /*1e60*/  HFMA2 R51, -RZ, RZ, 0, 0 ;  /* 0x00000000ff337431 */ /* 0x000fe400000001ff */
[----:B------:R-:W-:Y:S01]  /*1e70*/  @!P1 IMAD R29, R109, R9, R4 ;  /* 0x000000096d1d9224 */ /* 0x000fe200078e0204 */
[----:B------:R-:W-:Y:S01]  /*1e80*/  @!P4 LEA.HI.X R13, R28, R5, R13, 0x1, P5 ;  /* 0x000000051c0dc211 */ /* 0x000fe200028f0c0d */
[----:B------:R-:W0:Y:S01]  /*1e90*/  @!P2 LDC.64 R10, c[0x0][0x390] ;  /* 0x0000e400ff0aab82 */ /* 0x000e220000000a00 */
[----:B------:R-:W-:Y:S02]  /*1ea0*/  @!P1 MOV R4, R122 ;  /* 0x0000007a00049202 */ /* 0x000fe40000000f00 */
[----:B------:R-:W-:-:S02]  /*1eb0*/  @!P1 MOV R5, R125 ;  /* 0x0000007d00059202 */ /* 0x000fc40000000f00 */
[----:B------:R-:W-:Y:S01]  /*1ec0*/  ISETP.GE.U32.AND P6, PT, R106, UR6, PT ;  /* 0x000000066a007c0c */ /* 0x000fe2000bfc6070 */
[----:B------:R2:W3:Y:S01]  /*1ed0*/  @!P4 LDG.E R51, desc[UR8][R12.64] ;  /* 0x000000080c33c981 */ /* 0x0004e2000c1e1900 */
[----:B------:R-:W-:Y:S02]  /*1ee0*/  @!P1 IMAD.WIDE.U32 R8, R109, R8, R4 ;  /* 0x000000086d089225 */ /* 0x000fe400078e0004 */
[----:B------:R-:W-:Y:S01]  /*1ef0*/  ISETP.GE.AND.EX P4, PT, R84, UR7, PT, P6 ;  /* 0x0000000754007c0c */ /* 0x000fe2000bf86360 */
[----:B------:R-:W5:Y:S01]  /*1f00*/  @!P3 LDC.64 R4, c[0x0][0x3e0] ;  /* 0x0000f800ff04bb82 */ /* 0x000f620000000a00 */
[----:B------:R-:W-:Y:S02]  /*1f10*/  ISETP.GE.U32.AND P5, PT, R105, UR6, PT ;  /* 0x0000000669007c0c */ /* 0x000fe4000bfa6070 */
[----:B-1----:R-:W-:Y:S01]  /*1f20*/  @!P1 LEA R28, P6, R8, R6, 0x1 ;  /* 0x00000006081c9211 */ /* 0x002fe200078c08ff */
[----:B------:R-:W-:Y:S01]  /*1f30*/  @!P2 IMAD R6, R86, R2, RZ ;  /* 0x000000025606a224 */ /* 0x000fe200078e02ff */
[----:B------:R-:W-:-:S02]  /*1f40*/  @!P1 IADD3 R9, PT, PT, R9, R29, RZ ;  /* 0x0000001d09099210 */ /* 0x000fc40007ffe0ff */
[----:B------:R-:W-:Y:S01]  /*1f50*/  ISETP.GE.AND.EX P5, PT, R83, UR7, PT, P5 ;  /* 0x0000000753007c0c */ /* 0x000fe2000bfa6350 */
[----:B------:R-:W-:Y:S01]  /*1f60*/  @!P2 IMAD R31, R108, R3, R6 ;  /* 0x000000036c1fa224 */ /* 0x000fe200078e0206 */
[----:B------:R-:W-:Y:S02]  /*1f70*/  @!P1 LEA.HI.X R29, R8, R7, R9, 0x1, P6 ;  /* 0x00000007081d9211 */ /* 0x000fe400030f0c09 */
[----:B--2---:R-:W-:Y:S01]  /*1f80*/  @!P2 MOV R12, R122 ;  /* 0x0000007a000ca202 */ /* 0x004fe20000000f00 */
[----:B------:R-:W1:Y:S01]  /*1f90*/  @!P3 LDC.64 R6, c[0x0][0x390] ;  /* 0x0000e400ff06bb82 */ /* 0x000e620000000a00 */
[----:B------:R-:W-:Y:S02]  /*1fa0*/  @!P2 MOV R13, R125 ;  /* 0x0000007d000da202 */ /* 0x000fe40000000f00 */
[----:B------:R-:W-:Y:S01]  /*1fb0*/  MOV R55, RZ ;  /* 0x000000ff00377202 */ /* 0x000fe20000000f00 */
[----:B------:R-:W-:-:S04]  /*1fc0*/  @!P2 IMAD.WIDE.U32 R12, R108, R2, R12 ;  /* 0x000000026c0ca225 */ /* 0x000fc800078e000c */
[----:B------:R-:W2:Y:S01]  /*1fd0*/  @!P4 LDC.64 R8, c[0x0][0x3e0] ;  /* 0x0000f800ff08cb82 */ /* 0x000ea20000000a00 */
[----:B------:R1:W3:Y:S01]  /*1fe0*/  @!P1 LDG.E R55, desc[UR8][R28.64] ;  /* 0x000000081c379981 */ /* 0x0002e2000c1e1900 */
[----:B------:R-:W-:Y:S02]  /*1ff0*/  @!P2 IADD3 R13, PT, PT, R13, R31, RZ ;  /* 0x0000001f0d0da210 */ /* 0x000fe40007ffe0ff */
[----:B0-----:R-:W-:-:S04]  /*2000*/  @!P2 LEA R10, P6, R12, R10, 0x1 ;  /* 0x0000000a0c0aa211 */ /* 0x001fc800078c08ff */
[----:B------:R-:W0:Y:S01]  /*2010*/  @!P5 LDC.64 R2, c[0x0][0x3e0] ;  /* 0x0000f800ff02db82 */ /* 0x000e220000000a00 */
[----:B------:R-:W-:Y:S01]  /*2020*/  ISETP.GE.U32.AND P1, PT, R104, UR6, PT ;  /* 0x0000000668007c0c */ /* 0x000fe2000bf26070 */
[----:B------:R-:W-:Y:S01]  /*2030*/  HFMA2 R59, -RZ, RZ, 0, 0 ;  /* 0x00000000ff3b7431 */ /* 0x000fe200000001ff */
[----:B------:R-:W-:Y:S01]  /*2040*/  @!P3 MOV R30, R122 ;  /* 0x0000007a001eb202 */ /* 0x000fe20000000f00 */
[-C--:B-----5:R-:W-:Y:S01]  /*2050*/  @!P3 IMAD R26, R85, R4.reuse, RZ ;  /* 0x00000004551ab224 */ /* 0x0a0fe200078e02ff */
[----:B------:R-:W-:Y:S02]  /*2060*/  @!P3 MOV R31, R125 ;  /* 0x0000007d001fb202 */ /* 0x000fe40000000f00 */
[----:B------:R-:W-:Y:S02]  /*2070*/  @!P2 LEA.HI.X R11, R12, R11, R13, 0x1, P6 ;  /* 0x0000000b0c0ba211 */ /* 0x000fe400030f0c0d */
[----:B------:R-:W5:Y:S01]  /*2080*/  @!P4 LDC.64 R12, c[0x0][0x390] ;  /* 0x0000e400ff0ccb82 */ /* 0x000f620000000a00 */
[----:B------:R-:W-:Y:S01]  /*2090*/  ISETP.GE.AND.EX P1, PT, R82, UR7, PT, P1 ;  /* 0x0000000752007c0c */ /* 0x000fe2000bf26310 */
[----:B------:R-:W-:Y:S01]  /*20a0*/  @!P3 IMAD R33, R107, R5, R26 ;  /* 0x000000056b21b224 */ /* 0x000fe200078e021a */
[----:B------:R-:W-:Y:S01]  /*20b0*/  ISETP.GE.U32.AND P6, PT, R103, UR6, PT ;  /* 0x0000000667007c0c */ /* 0x000fe2000bfc6070 */
[----:B------:R-:W-:Y:S01]  /*20c0*/  @!P3 IMAD.WIDE.U32 R30, R107, R4, R30 ;  /* 0x000000046b1eb225 */ /* 0x000fe200078e001e */
[----:B------:R2:W3:Y:S02]  /*20d0*/  @!P2 LDG.E R59, desc[UR8][R10.64] ;  /* 0x000000080a3ba981 */ /* 0x0004e4000c1e1900 */
[----:B------:R-:W-:-:S02]  /*20e0*/  ISETP.GE.AND.EX P6, PT, R81, UR7, PT, P6 ;  /* 0x0000000751007c0c */ /* 0x000fc4000bfc6360 */
[----:B------:R-:W-:Y:S02]  /*20f0*/  @!P3 IADD3 R26, PT, PT, R31, R33, RZ ;  /* 0x000000211f1ab210 */ /* 0x000fe40007ffe0ff */
[C---:B-1----:R-:W-:Y:S01]  /*2100*/  @!P3 LEA R28, P2, R30.reuse, R6, 0x1 ;  /* 0x000000061e1cb211 */ /* 0x042fe200078408ff */
[----:B------:R-:W-:Y:S02]  /*2110*/  HFMA2 R61, -RZ, RZ, 0, 0 ;  /* 0x00000000ff3d7431 */ /* 0x000fe400000001ff */
[----:B------:R-:W1:Y:S01]  /*2120*/  @!P1 LDC.64 R4, c[0x0][0x3e0] ;  /* 0x0000f800ff049b82 */ /* 0x000e620000000a00 */
[----:B------:R-:W-:Y:S01]  /*2130*/  @!P3 LEA.HI.X R29, R30, R7, R26, 0x1, P2 ;  /* 0x000000071e1db211 */ /* 0x000fe200010f0c1a */
[----:B--2---:R-:W-:Y:S01]  /*2140*/  @!P4 IMAD R6, R84, R8, RZ ;  /* 0x000000085406c224 */ /* 0x004fe200078e02ff */
[----:B------:R-:W-:-:S05]  /*2150*/  @!P4 MOV R30, R122 ;  /* 0x0000007a001ec202 */ /* 0x000fca0000000f00 */
[----:B------:R-:W2:Y:S01]  /*2160*/  @!P5 LDC.64 R10, c[0x0][0x390] ;  /* 0x0000e400ff0adb82 */ /* 0x000ea20000000a00 */
[----:B------:R-:W-:Y:S01]  /*2170*/  @!P4 MOV R31, R125 ;  /* 0x0000007d001fc202 */ /* 0x000fe20000000f00 */
[C---:B------:R-:W-:Y:S01]  /*2180*/  @!P4 IMAD R33, R106.reuse, R9, R6 ;  /* 0x000000096a21c224 */ /* 0x040fe200078e0206 */
[----:B------:R5:W3:Y:S01]  /*2190*/  @!P3 LDG.E R61, desc[UR8][R28.64] ;  /* 0x000000081c3db981 */ /* 0x000ae2000c1e1900 */
[----:B0-----:R-:W-:Y:S02]  /*21a0*/  @!P5 IMAD R26, R83, R2, RZ ;  /* 0x00000002531ad224 */ /* 0x001fe400078e02ff */
[----:B------:R-:W-:Y:S02]  /*21b0*/  @!P4 IMAD.WIDE.U32 R30, R106, R8, R30 ;  /* 0x000000086a1ec225 */ /* 0x000fe400078e001e */
[----:B------:R-:W0:Y:S02]  /*21c0*/  @!P6 LDC.64 R6, c[0x0][0x3e0] ;  /* 0x0000f800ff06eb82 */ /* 0x000e240000000a00 */
[----:B------:R-:W-:Y:S01]  /*21d0*/  @!P5 IMAD R35, R105, R3, R26 ;  /* 0x000000036923d224 */ /* 0x000fe200078e021a */
[----:B------:R-:W-:-:S02]  /*21e0*/  @!P4 IADD3 R3, PT, PT, R31, R33, RZ ;  /* 0x000000211f03c210 */ /* 0x000fc40007ffe0ff */
[----:B-----5:R-:W-:Y:S02]  /*21f0*/  @!P5 MOV R28, R122 ;  /* 0x0000007a001cd202 */ /* 0x020fe40000000f00 */
[----:B------:R-:W-:Y:S01]  /*2200*/  @!P5 MOV R29, R125 ;  /* 0x0000007d001dd202 */ /* 0x000fe20000000f00 */
[----:B------:R-:W5:Y:S01]  /*2210*/  @!P1 LDC.64 R8, c[0x0][0x390] ;  /* 0x0000e400ff089b82 */ /* 0x000f620000000a00 */
[C---:B------:R-:W-:Y:S01]  /*2220*/  @!P4 LEA R12, P2, R30.reuse, R12, 0x1 ;  /* 0x0000000c1e0cc211 */ /* 0x040fe200078408ff */
[----:B------:R-:W-:Y:S02]  /*2230*/  HFMA2 R67, -RZ, RZ, 0, 0 ;  /* 0x00000000ff437431 */ /* 0x000fe400000001ff */
[----:B------:R-:W-:Y:S01]  /*2240*/  @!P5 IMAD.WIDE.U32 R28, R105, R2, R28 ;  /* 0x00000002691cd225 */ /* 0x000fe200078e001c */
[----:B------:R-:W-:-:S03]  /*2250*/  @!P4 LEA.HI.X R13, R30, R13, R3, 0x1, P2 ;  /* 0x0000000d1e0dc211 */ /* 0x000fc600010f0c03 */
[----:B------:R-:W4:Y:S01]  /*2260*/  @!P6 LDC.64 R2, c[0x0][0x390] ;  /* 0x0000e400ff02eb82 */ /* 0x000f220000000a00 */
[----:B------:R-:W-:Y:S02]  /*2270*/  @!P5 IADD3 R26, PT, PT, R29, R35, RZ ;  /* 0x000000231d1ad210 */ /* 0x000fe40007ffe0ff */
[----:B--2---:R-:W-:Y:S01]  /*2280*/  @!P5 LEA R10, P2, R28, R10, 0x1 ;  /* 0x0000000a1c0ad211 */ /* 0x004fe200078408ff */
[----:B------:R2:W3:Y:S01]  /*2290*/  @!P4 LDG.E R67, desc[UR8][R12.64] ;  /* 0x000000080c43c981 */ /* 0x0004e2000c1e1900 */
[----:B------:R-:W-:Y:S01]  /*22a0*/  MOV R73, RZ ;  /* 0x000000ff00497202 */ /* 0x000fe20000000f00 */
[----:B-1----:R-:W-:Y:S01]  /*22b0*/  @!P1 IMAD R29, R82, R4, RZ ;  /* 0x00000004521d9224 */ /* 0x002fe200078e02ff */
[----:B------:R-:W-:Y:S01]  /*22c0*/  @!P5 LEA.HI.X R11, R28, R11, R26, 0x1, P2 ;  /* 0x0000000b1c0bd211 */ /* 0x000fe200010f0c1a */
[----:B0-----:R-:W-:Y:S02]  /*22d0*/  @!P6 IMAD R26, R81, R6, RZ ;  /* 0x00000006511ae224 */ /* 0x001fe400078e02ff */
[----:B------:R-:W-:-:S02]  /*22e0*/  @!P1 IMAD R29, R104, R5, R29 ;  /* 0x00000005681d9224 */ /* 0x000fc400078e021d */
[----:B------:R0:W3:Y:S01]  /*22f0*/  @!P5 LDG.E R73, desc[UR8][R10.64] ;  /* 0x000000080a49d981 */ /* 0x0000e2000c1e1900 */
[----:B--2---:R-:W-:Y:S02]  /*2300*/  @!P1 MOV R12, R122 ;  /* 0x0000007a000c9202 */ /* 0x004fe40000000f00 */
[-C--:B------:R-:W-:Y:S01]  /*2310*/  @!P1 MOV R13, R125.reuse ;  /* 0x0000007d000d9202 */ /* 0x080fe20000000f00 */
[----:B------:R-:W-:Y:S02]  /*2320*/  HFMA2 R75, -RZ, RZ, 0, 0 ;  /* 0x00000000ff4b7431 */ /* 0x000fe400000001ff */
[----:B------:R-:W-:Y:S01]  /*2330*/  @!P1 IMAD.WIDE.U32 R4, R104, R4, R12 ;  /* 0x0000000468049225 */ /* 0x000fe200078e000c */
[----:B0-----:R-:W-:Y:S02]  /*2340*/  @!P6 MOV R10, R122 ;  /* 0x0000007a000ae202 */ /* 0x001fe40000000f00 */
[----:B------:R-:W-:Y:S01]  /*2350*/  @!P6 MOV R11, R125 ;  /* 0x0000007d000be202 */ /* 0x000fe20000000f00 */
[----:B------:R-:W-:Y:S01]  /*2360*/  @!P6 IMAD R7, R103, R7, R26 ;  /* 0x000000076707e224 */ /* 0x000fe200078e021a */
[----:B------:R-:W-:-:S02]  /*2370*/  @!P1 IADD3 R5, PT, PT, R5, R29, RZ ;  /* 0x0000001d05059210 */ /* 0x000fc40007ffe0ff */
[----:B-----5:R-:W-:Y:S01]  /*2380*/  @!P1 LEA R8, P2, R4, R8, 0x1 ;  /* 0x0000000804089211 */ /* 0x020fe200078408ff */
[----:B------:R-:W-:-:S03]  /*2390*/  @!P6 IMAD.WIDE.U32 R10, R103, R6, R10 ;  /* 0x00000006670ae225 */ /* 0x000fc600078e000a */
[----:B------:R-:W-:Y:S02]  /*23a0*/  @!P1 LEA.HI.X R9, R4, R9, R5, 0x1, P2 ;  /* 0x0000000904099211 */ /* 0x000fe400010f0c05 */
[----:B------:R-:W-:Y:S02]  /*23b0*/  @!P6 IADD3 R4, PT, PT, R11, R7, RZ ;  /* 0x000000070b04e210 */ /* 0x000fe40007ffe0ff */
[C---:B----4-:R-:W-:Y:S01]  /*23c0*/  @!P6 LEA R2, P2, R10.reuse, R2, 0x1 ;  /* 0x000000020a02e211 */ /* 0x050fe200078408ff */
[----:B------:R-:W2:Y:S01]  /*23d0*/  @!P1 LDG.E R75, desc[UR8][R8.64] ;  /* 0x00000008084b9981 */ /* 0x000ea2000c1e1900 */
[----:B------:R-:W-:Y:S02]  /*23e0*/  MOV R77, RZ ;  /* 0x000000ff004d7202 */ /* 0x000fe40000000f00 */
[----:B------:R-:W-:-:S05]  /*23f0*/  @!P6 LEA.HI.X R3, R10, R3, R4, 0x1, P2 ;  /* 0x000000030a03e211 */ /* 0x000fca00010f0c04 */
[----:B------:R0:W4:Y:S01]  /*2400*/  @!P6 LDG.E R77, desc[UR8][R2.64] ;  /* 0x00000008024de981 */ /* 0x000122000c1e1900 */
[--C-:B------:R-:W-:Y:S02]  /*2410*/  HADD2.F32 R80, -RZ, R79.reuse.H0_H0 ;  /* 0x2000004fff507230 */ /* 0x100fe40000004100 */
[----:B------:R-:W-:Y:S02]  /*2420*/  HADD2.F32 R79, -RZ, R79.H1_H1 ;  /* 0x3000004fff4f7230 */ /* 0x000fe40000004100 */
[--C-:B------:R-:W-:Y:S02]  /*2430*/  HADD2.F32 R78, -RZ, R0.reuse.H0_H0 ;  /* 0x20000000ff4e7230 */ /* 0x100fe40000004100 */
[----:B------:R-:W-:Y:S02]  /*2440*/  HADD2.F32 R0, -RZ, R0.H1_H1 ;  /* 0x30000000ff007230 */ /* 0x000fe40000004100 */
[----:B------:R-:W-:Y:S01]  /*2450*/  FADD.FTZ R4, R80, R79 ;  /* 0x0000004f50047221 */ /* 0x000fe20000010000 */
[----:B------:R-:W-:Y:S01]  /*2460*/  FMUL.FTZ R5, R79, R79 ;  /* 0x0000004f4f057220 */ /* 0x000fe20000410000 */
[----:B0-----:R-:W-:-:S02]  /*2470*/  HADD2.F32 R2, -RZ, R24.H0_H0 ;  /* 0x20000018ff027230 */ /* 0x001fc40000004100 */
[----:B------:R-:W-:Y:S01]  /*2480*/  FADD.FTZ R7, R78, R0 ;  /* 0x000000004e077221 */ /* 0x000fe20000010000 */
[----:B------:R-:W-:Y:S01]  /*2490*/  FADD.FTZ R4, RZ, R4 ;  /* 0x00000004ff047221 */ /* 0x000fe20000010000 */
[----:B------:R-:W-:Y:S02]  /*24a0*/  HADD2.F32 R3, -RZ, R24.H1_H1 ;  /* 0x30000018ff037230 */ /* 0x000fe40000004100 */
[----:B------:R-:W-:Y:S01]  /*24b0*/  FFMA.FTZ R5, R80, R80, R5 ;  /* 0x0000005050057223 */ /* 0x000fe20000010005 */
[----:B------:R-:W-:Y:S01]  /*24c0*/  FMUL.FTZ R9, R0, R0 ;  /* 0x0000000000097220 */ /* 0x000fe20000410000 */
[----:B------:R-:W-:Y:S01]  /*24d0*/  FADD.FTZ R7, R4, R7 ;  /* 0x0000000704077221 */ /* 0x000fe20000010000 */
[--C-:B------:R-:W-:Y:S02]  /*24e0*/  HADD2.F32 R4, -RZ, R22.reuse.H0_H0 ;  /* 0x20000016ff047230 */ /* 0x100fe40000004100 */
[----:B------:R-:W-:Y:S01]  /*24f0*/  FADD.FTZ R6, RZ, R5 ;  /* 0x00000005ff067221 */ /* 0x000fe20000010000 */
[----:B------:R-:W-:Y:S01]  /*2500*/  FFMA.FTZ R9, R78, R78, R9 ;  /* 0x0000004e4e097223 */ /* 0x000fe20000010009 */
[----:B------:R-:W-:Y:S01]  /*2510*/  FADD.FTZ R8, R2, R3 ;  /* 0x0000000302087221 */ /* 0x000fe20000010000 */
[----:B------:R-:W-:-:S02]  /*2520*/  HADD2.F32 R5, -RZ, R22.H1_H1 ;  /* 0x30000016ff057230 */ /* 0x000fc40000004100 */
[----:B------:R-:W-:Y:S01]  /*2530*/  FMUL.FTZ R11, R3, R3 ;  /* 0x00000003030b7220 */ /* 0x000fe20000410000 */
[----:B------:R-:W-:Y:S01]  /*2540*/  FADD.FTZ R9, R6, R9 ;  /* 0x0000000906097221 */ /* 0x000fe20000010000 */
[----:B------:R-:W-:Y:S01]  /*2550*/  FADD.FTZ R8, R7, R8 ;  /* 0x0000000807087221 */ /* 0x000fe20000010000 */
[--C-:B------:R-:W-:Y:S02]  /*2560*/  HADD2.F32 R6, -RZ, R20.reuse.H0_H0 ;  /* 0x20000014ff067230 */ /* 0x100fe40000004100 */
[----:B------:R-:W-:Y:S01]  /*2570*/  FFMA.FTZ R10, R2, R2, R11 ;  /* 0x00000002020a7223 */ /* 0x000fe2000001000b */
[----:B------:R-:W-:Y:S01]  /*2580*/  FADD.FTZ R11, R4, R5 ;  /* 0x00000005040b7221 */ /* 0x000fe20000010000 */
[----:B------:R-:W-:Y:S02]  /*2590*/  HADD2.F32 R7, -RZ, R20.H1_H1 ;  /* 0x30000014ff077230 */ /* 0x000fe40000004100 */
[----:B------:R-:W-:Y:S01]  /*25a0*/  FMUL.FTZ R13, R5, R5 ;  /* 0x00000005050d7220 */ /* 0x000fe20000410000 */
[----:B------:R-:W-:Y:S01]  /*25b0*/  FADD.FTZ R10, R9, R10 ;  /* 0x0000000a090a7221 */ /* 0x000fe20000010000 */
[----:B------:R-:W-:Y:S01]  /*25c0*/  FADD.FTZ R11, R8, R11 ;  /* 0x0000000b080b7221 */ /* 0x000fe20000010000 */
[----:B------:R-:W-:-:S02]  /*25d0*/  HADD2.F32 R8, -RZ, R18.H0_H0 ;  /* 0x20000012ff087230 */ /* 0x000fc40000004100 */
[----:B------:R-:W-:Y:S01]  /*25e0*/  FFMA.FTZ R13, R4, R4, R13 ;  /* 0x00000004040d7223 */ /* 0x000fe2000001000d */
[----:B------:R-:W-:Y:S01]  /*25f0*/  FADD.FTZ R12, R6, R7 ;  /* 0x00000007060c7221 */ /* 0x000fe20000010000 */
[----:B------:R-:W-:Y:S02]  /*2600*/  HADD2.F32 R9, -RZ, R18.H1_H1 ;  /* 0x30000012ff097230 */ /* 0x000fe40000004100 */
[----:B------:R-:W-:Y:S01]  /*2610*/  FMUL.FTZ R29, R7, R7 ;  /* 0x00000007071d7220 */ /* 0x000fe20000410000 */
[----:B------:R-:W-:Y:S01]  /*2620*/  FADD.FTZ R13, R10, R13 ;  /* 0x0000000d0a0d7221 */ /* 0x000fe20000010000 */
[----:B------:R-:W-:Y:S01]  /*2630*/  FADD.FTZ R12, R11, R12 ;  /* 0x0000000c0b0c7221 */ /* 0x000fe20000010000 */
[--C-:B------:R-:W-:Y:S02]  /*2640*/  HADD2.F32 R10, -RZ, R16.reuse.H0_H0 ;  /* 0x20000010ff0a7230 */ /* 0x100fe40000004100 */
[----:B------:R-:W-:Y:S01]  /*2650*/  FFMA.FTZ R18, R6, R6, R29 ;  /* 0x0000000606127223 */ /* 0x000fe2000001001d */
[----:B------:R-:W-:Y:S01]  /*2660*/  FADD.FTZ R29, R8, R9 ;  /* 0x00000009081d7221 */ /* 0x000fe20000010000 */
[----:B------:R-:W-:-:S02]  /*2670*/  HADD2.F32 R11, -RZ, R16.H1_H1 ;  /* 0x30000010ff0b7230 */ /* 0x000fc40000004100 */
[----:B------:R-:W-:Y:S01]  /*2680*/  FMUL.FTZ R31, R9, R9 ;  /* 0x00000009091f7220 */ /* 0x000fe20000410000 */
[----:B------:R-:W-:Y:S01]  /*2690*/  FADD.FTZ R18, R13, R18 ;  /* 0x000000120d127221 */ /* 0x000fe20000010000 */
[----:B------:R-:W-:Y:S01]  /*26a0*/  FADD.FTZ R29, R12, R29 ;  /* 0x0000001d0c1d7221 */ /* 0x000fe20000010000 */
[--C-:B------:R-:W-:Y:S02]  /*26b0*/  HADD2.F32 R12, -RZ, R14.reuse.H0_H0 ;  /* 0x2000000eff0c7230 */ /* 0x100fe40000004100 */
[----:B------:R-:W-:Y:S01]  /*26c0*/  FADD.FTZ R16, R10, R11 ;  /* 0x0000000b0a107221 */ /* 0x000fe20000010000 */
[----:B------:R-:W-:Y:S02]  /*26d0*/  HADD2.F32 R13, -RZ, R14.H1_H1 ;  /* 0x3000000eff0d7230 */ /* 0x000fe40000004100 */
[----:B------:R-:W-:Y:S01]  /*26e0*/  FFMA.FTZ R31, R8, R8, R31 ;  /* 0x00000008081f7223 */ /* 0x000fe2000001001f */
[----:B------:R-:W-:Y:S01]  /*26f0*/  FMUL.FTZ R33, R11, R11 ;  /* 0x0000000b0b217220 */ /* 0x000fe20000410000 */
[----:B------:R-:W-:Y:S01]  /*2700*/  FADD.FTZ R16, R29, R16 ;  /* 0x000000101d107221 */ /* 0x000fe20000010000 */
[----:B------:R-:W-:-:S02]  /*2710*/  HADD2.F32 R14, -RZ, R15.H0_H0 ;  /* 0x2000000fff0e7230 */ /* 0x000fc40000004100 */
[----:B------:R-:W-:Y:S01]  /*2720*/  FADD.FTZ R29, R12, R13 ;  /* 0x0000000d0c1d7221 */ /* 0x000fe20000010000 */
[----:B------:R-:W-:Y:S01]  /*2730*/  FADD.FTZ R18, R18, R31 ;  /* 0x0000001f12127221 */ /* 0x000fe20000010000 */
[----:B------:R-:W-:Y:S02]  /*2740*/  HADD2.F32 R15, -RZ, R15.H1_H1 ;  /* 0x3000000fff0f7230 */ /* 0x000fe40000004100 */
[----:B------:R-:W-:Y:S01]  /*2750*/  FFMA.FTZ R33, R10, R10, R33 ;  /* 0x0000000a0a217223 */ /* 0x000fe20000010021 */
[----:B------:R-:W-:Y:S01]  /*2760*/  FMUL.FTZ R31, R13, R13 ;  /* 0x0000000d0d1f7220 */ /* 0x000fe20000410000 */
[----:B------:R-:W-:Y:S01]  /*2770*/  FADD.FTZ R29, R16, R29 ;  /* 0x0000001d101d7221 */ /* 0x000fe20000010000 */
[--C-:B------:R-:W-:Y:S02]  /*2780*/  HADD2.F32 R16, -RZ, R17.reuse.H0_H0 ;  /* 0x20000011ff107230 */ /* 0x100fe40000004100 */
[----:B------:R-:W-:Y:S01]  /*2790*/  FADD.FTZ R18, R18, R33 ;  /* 0x0000002112127221 */ /* 0x000fe20000010000 */
[----:B------:R-:W-:Y:S01]  /*27a0*/  FFMA.FTZ R31, R12, R12, R31 ;  /* 0x0000000c0c1f7223 */ /* 0x000fe2000001001f */
[----:B------:R-:W-:Y:S01]  /*27b0*/  FADD.FTZ R20, R14, R15 ;  /* 0x0000000f0e147221 */ /* 0x000fe20000010000 */
[----:B------:R-:W-:-:S02]  /*27c0*/  HADD2.F32 R17, -RZ, R17.H1_H1 ;  /* 0x30000011ff117230 */ /* 0x000fc40000004100 */
[----:B------:R-:W-:Y:S01]  /*27d0*/  FMUL.FTZ R33, R15, R15 ;  /* 0x0000000f0f217220 */ /* 0x000fe20000410000 */
[----:B------:R-:W-:Y:S01]  /*27e0*/  FADD.FTZ R31, R18, R31 ;  /* 0x0000001f121f7221 */ /* 0x000fe20000010000 */
[----:B------:R-:W-:Y:S01]  /*27f0*/  FADD.FTZ R20, R29, R20 ;  /* 0x000000141d147221 */ /* 0x000fe20000010000 */
[----:B------:R-:W-:Y:S01]  /*2800*/  FADD.FTZ R29, R16, R17 ;  /* 0x00000011101d7221 */ /* 0x000fe20000010000 */
[----:B------:R-:W-:Y:S01]  /*2810*/  FFMA.FTZ R22, R14, R14, R33 ;  /* 0x0000000e0e167223 */ /* 0x000fe20000010021 */
[----:B------:R-:W-:Y:S02]  /*2820*/  FMUL.FTZ R33, R17, R17 ;  /* 0x0000001111217220 */ /* 0x000fe40000410000 */
[----:B------:R-:W-:Y:S01]  /*2830*/  FADD.FTZ R29, R20, R29 ;  /* 0x0000001d141d7221 */ /* 0x000fe20000010000 */
[--C-:B---3--:R-:W-:Y:S02]  /*2840*/  HADD2.F32 R18, -RZ, R19.reuse.H0_H0 ;  /* 0x20000013ff127230 */ /* 0x108fe40000004100 */
[----:B------:R-:W-:-:S02]  /*2850*/  HADD2.F32 R19, -RZ, R19.H1_H1 ;  /* 0x30000013ff137230 */ /* 0x000fc40000004100 */
[----:B------:R-:W-:Y:S01]  /*2860*/  FADD.FTZ R22, R31, R22 ;  /* 0x000000161f167221 */ /* 0x000fe20000010000 */
[----:B------:R-:W-:Y:S02]  /*2870*/  FFMA.FTZ R33, R16, R16, R33 ;  /* 0x0000001010217223 */ /* 0x000fe40000010021 */
[----:B------:R-:W-:Y:S01]  /*2880*/  FADD.FTZ R24, R18, R19 ;  /* 0x0000001312187221 */ /* 0x000fe20000010000 */
[----:B------:R-:W-:Y:S01]  /*2890*/  FMUL.FTZ R31, R19, R19 ;  /* 0x00000013131f7220 */ /* 0x000fe20000410000 */
[----:B------:R-:W-:Y:S01]  /*28a0*/  FADD.FTZ R33, R22, R33 ;  /* 0x0000002116217221 */ /* 0x000fe20000010000 */
[--C-:B------:R-:W-:Y:S02]  /*28b0*/  HADD2.F32 R20, -RZ, R21.reuse.H0_H0 ;  /* 0x20000015ff147230 */ /* 0x100fe40000004100 */
[----:B------:R-:W-:Y:S02]  /*28c0*/  HADD2.F32 R21, -RZ, R21.H1_H1 ;  /* 0x30000015ff157230 */ /* 0x000fe40000004100 */
[----:B------:R-:W-:Y:S01]  /*28d0*/  FADD.FTZ R24, R29, R24 ;  /* 0x000000181d187221 */ /* 0x000fe20000010000 */
[----:B------:R-:W-:-:S02]  /*28e0*/  HADD2.F32 R22, -RZ, R23.H0_H0 ;  /* 0x20000017ff167230 */ /* 0x000fc40000004100 */
[----:B------:R-:W-:Y:S01]  /*28f0*/  FFMA.FTZ R26, R18, R18, R31 ;  /* 0x00000012121a7223 */ /* 0x000fe2000001001f */
[----:B------:R-:W-:Y:S02]  /*2900*/  HADD2.F32 R23, -RZ, R23.H1_H1 ;  /* 0x30000017ff177230 */ /* 0x000fe40000004100 */
[----:B------:R-:W-:Y:S01]  /*2910*/  FADD.FTZ R29, R20, R21 ;  /* 0x00000015141d7221 */ /* 0x000fe20000010000 */
[----:B------:R-:W-:Y:S01]  /*2920*/  FMUL.FTZ R31, R21, R21 ;  /* 0x00000015151f7220 */ /* 0x000fe20000410000 */
[----:B------:R-:W-:Y:S02]  /*2930*/  FADD.FTZ R26, R33, R26 ;  /* 0x0000001a211a7221 */ /* 0x000fe40000010000 */
[----:B------:R-:W-:Y:S01]  /*2940*/  FADD.FTZ R29, R24, R29 ;  /* 0x0000001d181d7221 */ /* 0x000fe20000010000 */
[--C-:B------:R-:W-:Y:S02]  /*2950*/  HADD2.F32 R24, -RZ, R25.reuse.H0_H0 ;  /* 0x20000019ff187230 */ /* 0x100fe40000004100 */
[----:B------:R-:W-:Y:S01]  /*2960*/  FFMA.FTZ R31, R20, R20, R31 ;  /* 0x00000014141f7223 */ /* 0x000fe2000001001f */
[----:B------:R-:W-:Y:S01]  /*2970*/  FADD.FTZ R28, R22, R23 ;  /* 0x00000017161c7221 */ /* 0x000fe20000010000 */
[----:B------:R-:W-:-:S02]  /*2980*/  HADD2.F32 R25, -RZ, R25.H1_H1 ;  /* 0x30000019ff197230 */ /* 0x000fc40000004100 */
[----:B------:R-:W-:Y:S01]  /*2990*/  FADD.FTZ R31, R26, R31 ;  /* 0x0000001f1a1f7221 */ /* 0x000fe20000010000 */
[----:B------:R-:W-:Y:S01]  /*29a0*/  FADD.FTZ R28, R29, R28 ;  /* 0x0000001c1d1c7221 */ /* 0x000fe20000010000 */
[--C-:B------:R-:W-:Y:S02]  /*29b0*/  HADD2.F32 R26, -RZ, R27.reuse.H0_H0 ;  /* 0x2000001bff1a7230 */ /* 0x100fe40000004100 */
[----:B------:R-:W-:Y:S01]  /*29c0*/  FADD.FTZ R29, R24, R25 ;  /* 0x00000019181d7221 */ /* 0x000fe20000010000 */
[----:B------:R-:W-:Y:S02]  /*29d0*/  HADD2.F32 R27, -RZ, R27.H1_H1 ;  /* 0x3000001bff1b7230 */ /* 0x000fe40000004100 */
[----:B------:R-:W-:Y:S01]  /*29e0*/  FMUL.FTZ R33, R23, R23 ;  /* 0x0000001717217220 */ /* 0x000fe20000410000 */
[--C-:B------:R-:W-:Y:S02]  /*29f0*/  HADD2.F32 R40, -RZ, R41.reuse.H0_H0 ;  /* 0x20000029ff287230 */ /* 0x100fe40000004100 */
[----:B------:R-:W-:Y:S01]  /*2a00*/  FADD.FTZ R28, R28, R29 ;  /* 0x0000001d1c1c7221 */ /* 0x000fe20000010000 */
[----:B------:R-:W-:-:S02]  /*2a10*/  HADD2.F32 R41, -RZ, R41.H1_H1 ;  /* 0x30000029ff297230 */ /* 0x000fc40000004100 */
[----:B------:R-:W-:Y:S01]  /*2a20*/  FADD.FTZ R29, R26, R27 ;  /* 0x0000001b1a1d7221 */ /* 0x000fe20000010000 */
[----:B------:R-:W-:Y:S01]  /*2a30*/  FFMA.FTZ R30, R22, R22, R33 ;  /* 0x00000016161e7223 */ /* 0x000fe20000010021 */
[----:B------:R-:W-:Y:S01]  /*2a40*/  FMUL.FTZ R33, R25, R25 ;  /* 0x0000001919217220 */ /* 0x000fe20000410000 */
[--C-:B------:R-:W-:Y:S02]  /*2a50*/  HADD2.F32 R42, -RZ, R43.reuse.H0_H0 ;  /* 0x2000002bff2a7230 */ /* 0x100fe40000004100 */
[----:B------:R-:W-:Y:S01]  /*2a60*/  FADD.FTZ R28, R28, R29 ;  /* 0x0000001d1c1c7221 */ /* 0x000fe20000010000 */
[----:B------:R-:W-:Y:S01]  /*2a70*/  FADD.FTZ R29, R40, R41 ;  /* 0x00000029281d7221 */ /* 0x000fe20000010000 */
[----:B------:R-:W-:Y:S02]  /*2a80*/  HADD2.F32 R43, -RZ, R43.H1_H1 ;  /* 0x3000002bff2b7230 */ /* 0x000fe40000004100 */
[----:B------:R-:W-:Y:S01]  /*2a90*/  FADD.FTZ R30, R31, R30 ;  /* 0x0000001e1f1e7221 */ /* 0x000fe20000010000 */
[----:B------:R-:W-:Y:S01]  /*2aa0*/  FFMA.FTZ R33, R24, R24, R33 ;  /* 0x0000001818217223 */ /* 0x000fe20000010021 */
[----:B------:R-:W-:Y:S01]  /*2ab0*/  FMUL.FTZ R31, R27, R27 ;  /* 0x0000001b1b1f7220 */ /* 0x000fe20000410000 */
[----:B------:R-:W-:Y:S01]  /*2ac0*/  FADD.FTZ R28, R28, R29 ;  /* 0x0000001d1c1c7221 */ /* 0x000fe20000010000 */
[----:B------:R-:W-:-:S02]  /*2ad0*/  HADD2.F32 R44, -RZ, R45.H0_H0 ;  /* 0x2000002dff2c7230 */ /* 0x000fc40000004100 */
[----:B------:R-:W-:Y:S01]  /*2ae0*/  FADD.FTZ R29, R42, R43 ;  /* 0x0000002b2a1d7221 */ /* 0x000fe20000010000 */
[----:B------:R-:W-:Y:S02]  /*2af0*/  HADD2.F32 R45, -RZ, R45.H1_H1 ;  /* 0x3000002dff2d7230 */ /* 0x000fe40000004100 */
[----:B------:R-:W-:Y:S01]  /*2b00*/  FADD.FTZ R30, R30, R33 ;  /* 0x000000211e1e7221 */ /* 0x000fe20000010000 */
[----:B------:R-:W-:Y:S01]  /*2b10*/  FFMA.FTZ R31, R26, R26, R31 ;  /* 0x0000001a1a1f7223 */ /* 0x000fe2000001001f */
[----:B------:R-:W-:Y:S01]  /*2b20*/  FMUL.FTZ R33, R41, R41 ;  /* 0x0000002929217220 */ /* 0x000fe20000410000 */
[----:B------:R-:W-:Y:S01]  /*2b30*/  FADD.FTZ R28, R28, R29 ;  /* 0x0000001d1c1c7221 */ /* 0x000fe20000010000 */
[--C-:B------:R-:W-:Y:S02]  /*2b40*/  HADD2.F32 R46, -RZ, R47.reuse.H0_H0 ;  /* 0x2000002fff2e7230 */ /* 0x100fe40000004100 */
[----:B------:R-:W-:Y:S01]  /*2b50*/  FADD.FTZ R30, R30, R31 ;  /* 0x0000001f1e1e7221 */ /* 0x000fe20000010000 */
[----:B------:R-:W-:Y:S01]  /*2b60*/  FADD.FTZ R29, R44, R45 ;  /* 0x0000002d2c1d7221 */ /* 0x000fe20000010000 */
[----:B------:R-:W-:-:S02]  /*2b70*/  HADD2.F32 R47, -RZ, R47.H1_H1 ;  /* 0x3000002fff2f7230 */ /* 0x000fc40000004100 */
[----:B------:R-:W-:Y:S01]  /*2b80*/  FFMA.FTZ R33, R40, R40, R33 ;  /* 0x0000002828217223 */ /* 0x000fe20000010021 */
[----:B------:R-:W-:Y:S01]  /*2b90*/  FMUL.FTZ R31, R43, R43 ;  /* 0x0000002b2b1f7220 */ /* 0x000fe20000410000 */
[----:B------:R-:W-:Y:S01]  /*2ba0*/  FADD.FTZ R28, R28, R29 ;  /* 0x0000001d1c1c7221 */ /* 0x000fe20000010000 */
[--C-:B------:R-:W-:Y:S02]  /*2bb0*/  HADD2.F32 R48, -RZ, R49.reuse.H0_H0 ;  /* 0x20000031ff307230 */ /* 0x100fe40000004100 */
[----:B------:R-:W-:Y:S01]  /*2bc0*/  FADD.FTZ R30, R30, R33 ;  /* 0x000000211e1e7221 */ /* 0x000fe20000010000 */
[----:B------:R-:W-:Y:S01]  /*2bd0*/  FFMA.FTZ R31, R42, R42, R31 ;  /* 0x0000002a2a1f7223 */ /* 0x000fe2000001001f */
[----:B------:R-:W-:Y:S01]  /*2be0*/  FADD.FTZ R29, R46, R47 ;  /* 0x0000002f2e1d7221 */ /* 0x000fe20000010000 */
[----:B------:R-:W-:Y:S02]  /*2bf0*/  HADD2.F32 R49, -RZ, R49.H1_H1 ;  /* 0x30000031ff317230 */ /* 0x000fe40000004100 */
[----:B------:R-:W-:Y:S01]  /*2c00*/  FMUL.FTZ R33, R45, R45 ;  /* 0x0000002d2d217220 */ /* 0x000fe20000410000 */
[----:B------:R-:W-:Y:S01]  /*2c10*/  FADD.FTZ R30, R30, R31 ;  /* 0x0000001f1e1e7221 */ /* 0x000fe20000010000 */
[----:B------:R-:W-:Y:S01]  /*2c20*/  FADD.FTZ R28, R28, R29 ;  /* 0x0000001d1c1c7221 */ /* 0x000fe20000010000 */
[----:B------:R-:W-:Y:S01]  /*2c30*/  FMUL.FTZ R31, R47, R47 ;  /* 0x0000002f2f1f7220 */ /* 0x000fe20000410000 */
[----:B------:R-:W-:Y:S01]  /*2c40*/  FFMA.FTZ R33, R44, R44, R33 ;  /* 0x0000002c2c217223 */ /* 0x000fe20000010021 */
[----:B------:R-:W-:Y:S01]  /*2c50*/  FADD.FTZ R29, R48, R49 ;  /* 0x00000031301d7221 */ /* 0x000fe20000010000 */
[----:B------:R-:W-:-:S02]  /*2c60*/  HADD2.F32 R52, -RZ, R53.H0_H0 ;  /* 0x20000035ff347230 */ /* 0x000fc40000004100 */
[----:B------:R-:W-:Y:S01]  /*2c70*/  FFMA.FTZ R31, R46, R46, R31 ;  /* 0x0000002e2e1f7223 */ /* 0x000fe2000001001f */
[----:B------:R-:W-:Y:S01]  /*2c80*/  FADD.FTZ R30, R30, R33 ;  /* 0x000000211e1e7221 */ /* 0x000fe20000010000 */
[----:B------:R-:W-:Y:S01]  /*2c90*/  FADD.FTZ R28, R28, R29 ;  /* 0x0000001d1c1c7221 */ /* 0x000fe20000010000 */
[----:B------:R-:W-:Y:S01]  /*2ca0*/  FMUL.FTZ R33, R49, R49 ;  /* 0x0000003131217220 */ /* 0x000fe20000410000 */
[----:B------:R-:W-:Y:S02]  /*2cb0*/  HADD2.F32 R53, -RZ, R53.H1_H1 ;  /* 0x30000035ff357230 */ /* 0x000fe40000004100 */
[--C-:B------:R-:W-:Y:S02]  /*2cc0*/  HADD2.F32 R50, -RZ, R51.reuse.H0_H0 ;  /* 0x20000033ff327230 */ /* 0x100fe40000004100 */
[----:B------:R-:W-:Y:S02]  /*2cd0*/  HADD2.F32 R51, -RZ, R51.H1_H1 ;  /* 0x30000033ff337230 */ /* 0x000fe40000004100 */
[----:B------:R-:W-:-:S03]  /*2ce0*/  FADD.FTZ R30, R30, R31 ;  /* 0x0000001f1e1e7221 */ /* 0x000fc60000010000 */
[----:B------:R-:W-:Y:S01]  /*2cf0*/  FADD.FTZ R29, R50, R51 ;  /* 0x00000033321d7221 */ /* 0x000fe20000010000 */
[----:B------:R-:W-:Y:S01]  /*2d00*/  FFMA.FTZ R33, R48, R48, R33 ;  /* 0x0000003030217223 */ /* 0x000fe20000010021 */
[----:B------:R-:W-:Y:S02]  /*2d10*/  FMUL.FTZ R31, R51, R51 ;  /* 0x00000033331f7220 */ /* 0x000fe40000410000 */
[----:B------:R-:W-:Y:S01]  /*2d20*/  FADD.FTZ R28, R28, R29 ;  /* 0x0000001d1c1c7221 */ /* 0x000fe20000010000 */
[----:B------:R-:W-:Y:S01]  /*2d30*/  FADD.FTZ R29, R52, R53 ;  /* 0x00000035341d7221 */ /* 0x000fe20000010000 */
[----:B------:R-:W-:Y:S01]  /*2d40*/  FADD.FTZ R30, R30, R33 ;  /* 0x000000211e1e7221 */ /* 0x000fe20000010000 */
[----:B------:R-:W-:Y:S01]  /*2d50*/  FFMA.FTZ R31, R50, R50, R31 ;  /* 0x00000032321f7223 */ /* 0x000fe2000001001f */
[----:B------:R-:W-:Y:S01]  /*2d60*/  FMUL.FTZ R33, R53, R53 ;  /* 0x0000003535217220 */ /* 0x000fe20000410000 */
[----:B------:R-:W-:Y:S01]  /*2d70*/  FADD.FTZ R28, R28, R29 ;  /* 0x0000001d1c1c7221 */ /* 0x000fe20000010000 */
[----:B------:R-:W-:-:S02]  /*2d80*/  HADD2.F32 R56, -RZ, R57.H0_H0 ;  /* 0x20000039ff387230 */ /* 0x000fc40000004100 */
[----:B------:R-:W-:Y:S02]  /*2d90*/  HADD2.F32 R57, -RZ, R57.H1_H1 ;  /* 0x30000039ff397230 */ /* 0x000fe40000004100 */
[--C-:B------:R-:W-:Y:S02]  /*2da0*/  HADD2.F32 R54, -RZ, R55.reuse.H0_H0 ;  /* 0x20000037ff367230 */ /* 0x100fe40000004100 */
[----:B------:R-:W-:Y:S02]  /*2db0*/  HADD2.F32 R55, -RZ, R55.H1_H1 ;  /* 0x30000037ff377230 */ /* 0x000fe40000004100 */
[----:B------:R-:W-:Y:S01]  /*2dc0*/  FADD.FTZ R30, R30, R31 ;  /* 0x0000001f1e1e7221 */ /* 0x000fe20000010000 */
[----:B------:R-:W-:Y:S02]  /*2dd0*/  FFMA.FTZ R33, R52, R52, R33 ;  /* 0x0000003434217223 */ /* 0x000fe40000010021 */
[----:B------:R-:W-:Y:S01]  /*2de0*/  FADD.FTZ R29, R54, R55 ;  /* 0x00000037361d7221 */ /* 0x000fe20000010000 */
[----:B------:R-:W-:-:S03]  /*2df0*/  FMUL.FTZ R31, R55, R55 ;  /* 0x00000037371f7220 */ /* 0x000fc60000410000 */
[----:B------:R-:W-:Y:S01]  /*2e00*/  FADD.FTZ R28, R28, R29 ;  /* 0x0000001d1c1c7221 */ /* 0x000fe20000010000 */
[----:B------:R-:W-:Y:S01]  /*2e10*/  FADD.FTZ R29, R56, R57 ;  /* 0x00000039381d7221 */ /* 0x000fe20000010000 */
[----:B------:R-:W-:Y:S01]  /*2e20*/  FADD.FTZ R30, R30, R33 ;  /* 0x000000211e1e7221 */ /* 0x000fe20000010000 */
[----:B------:R-:W-:Y:S01]  /*2e30*/  FFMA.FTZ R31, R54, R54, R31 ;  /* 0x00000036361f7223 */ /* 0x000fe2000001001f */
[----:B------:R-:W-:Y:S01]  /*2e40*/  FMUL.FTZ R33, R57, R57 ;  /* 0x0000003939217220 */ /* 0x000fe20000410000 */
[----:B------:R-:W-:Y:S01]  /*2e50*/  FADD.FTZ R28, R28, R29 ;  /* 0x0000001d1c1c7221 */ /* 0x000fe20000010000 */
[--C-:B------:R-:W-:Y:S02]  /*2e60*/  HADD2.F32 R58, -RZ, R59.reuse.H0_H0 ;  /* 0x2000003bff3a7230 */ /* 0x100fe40000004100 */
[----:B------:R-:W-:Y:S02]  /*2e70*/  HADD2.F32 R59, -RZ, R59.H1_H1 ;  /* 0x3000003bff3b7230 */ /* 0x000fe40000004100 */
[----:B------:R-:W-:Y:S01]  /*2e80*/  FADD.FTZ R30, R30, R31 ;  /* 0x0000001f1e1e7221 */ /* 0x000fe20000010000 */
[----:B------:R-:W-:-:S02]  /*2e90*/  FFMA.FTZ R33, R56, R56, R33 ;  /* 0x0000003838217223 */ /* 0x000fc40000010021 */
[----:B------:R-:W-:Y:S01]  /*2ea0*/  FADD.FTZ R29, R58, R59 ;  /* 0x0000003b3a1d7221 */ /* 0x000fe20000010000 */
[----:B------:R-:W-:Y:S01]  /*2eb0*/  FMUL.FTZ R31, R59, R59 ;  /* 0x0000003b3b1f7220 */ /* 0x000fe20000410000 */
[--C-:B------:R-:W-:Y:S02]  /*2ec0*/  HADD2.F32 R62, -RZ, R63.reuse.H0_H0 ;  /* 0x2000003fff3e7230 */ /* 0x100fe40000004100 */
[----:B------:R-:W-:Y:S01]  /*2ed0*/  FADD.FTZ R28, R28, R29 ;  /* 0x0000001d1c1c7221 */ /* 0x000fe20000010000 */
[----:B------:R-:W-:Y:S02]  /*2ee0*/  HADD2.F32 R63, -RZ, R63.H1_H1 ;  /* 0x3000003fff3f7230 */ /* 0x000fe40000004100 */
[----:B------:R-:W-:Y:S01]  /*2ef0*/  FADD.FTZ R30, R30, R33 ;  /* 0x000000211e1e7221 */ /* 0x000fe20000010000 */
[--C-:B------:R-:W-:Y:S02]  /*2f00*/  HADD2.F32 R60, -RZ, R61.reuse.H0_H0 ;  /* 0x2000003dff3c7230 */ /* 0x100fe40000004100 */
[----:B------:R-:W-:-:S02]  /*2f10*/  HADD2.F32 R61, -RZ, R61.H1_H1 ;  /* 0x3000003dff3d7230 */ /* 0x000fc40000004100 */
[----:B------:R-:W-:-:S03]  /*2f20*/  FFMA.FTZ R31, R58, R58, R31 ;  /* 0x0000003a3a1f7223 */ /* 0x000fc6000001001f */
[----:B------:R-:W-:Y:S01]  /*2f30*/  FADD.FTZ R29, R60, R61 ;  /* 0x0000003d3c1d7221 */ /* 0x000fe20000010000 */
[----:B------:R-:W-:Y:S01]  /*2f40*/  FMUL.FTZ R33, R61, R61 ;  /* 0x0000003d3d217220 */ /* 0x000fe20000410000 */
[--C-:B------:R-:W-:Y:S02]  /*2f50*/  HADD2.F32 R64, -RZ, R65.reuse.H0_H0 ;  /* 0x20000041ff407230 */ /* 0x100fe40000004100 */
[----:B------:R-:W-:Y:S01]  /*2f60*/  FADD.FTZ R30, R30, R31 ;  /* 0x0000001f1e1e7221 */ /* 0x000fe20000010000 */
[----:B------:R-:W-:Y:S01]  /*2f70*/  FADD.FTZ R28, R28, R29 ;  /* 0x0000001d1c1c7221 */ /* 0x000fe20000010000 */
[----:B------:R-:W-:Y:S01]  /*2f80*/  FADD.FTZ R29, R62, R63 ;  /* 0x0000003f3e1d7221 */ /* 0x000fe20000010000 */
[----:B------:R-:W-:Y:S02]  /*2f90*/  HADD2.F32 R65, -RZ, R65.H1_H1 ;  /* 0x30000041ff417230 */ /* 0x000fe40000004100 */
[----:B------:R-:W-:Y:S01]  /*2fa0*/  FFMA.FTZ R33, R60, R60, R33 ;  /* 0x0000003c3c217223 */ /* 0x000fe20000010021 */
[----:B------:R-:W-:Y:S01]  /*2fb0*/  FMUL.FTZ R31, R63, R63 ;  /* 0x0000003f3f1f7220 */ /* 0x000fe20000410000 */
[----:B------:R-:W-:-:S02]  /*2fc0*/  FADD.FTZ R28, R28, R29 ;  /* 0x0000001d1c1c7221 */ /* 0x000fc40000010000 */
[----:B------:R-:W-:Y:S01]  /*2fd0*/  FADD.FTZ R30, R30, R33 ;  /* 0x000000211e1e7221 */ /* 0x000fe20000010000 */
[----:B------:R-:W-:Y:S01]  /*2fe0*/  FFMA.FTZ R31, R62, R62, R31 ;  /* 0x0000003e3e1f7223 */ /* 0x000fe2000001001f */
        /* <DEDUP_REMOVED lines=8> */
[----:B------:R-:W-:-:S02]  /*3070*/  HADD2.F32 R72, -RZ, R73.H1_H1 ;  /* 0x30000049ff487230 */ /* 0x000fc40000004100 */
[----:B------:R-:W-:Y:S01]  /*3080*/  FMUL.FTZ R31, R67, R67 ;  /* 0x00000043431f7220 */ /* 0x000fe20000410000 */
[----:B------:R-:W-:Y:S02]  /*3090*/  HADD2.F32 R73, -RZ, R73.H0_H0 ;  /* 0x20000049ff497230 */ /* 0x000fe40000004100 */
[----:B------:R-:W-:Y:S01]  /*30a0*/  FADD.FTZ R30, R30, R33 ;  /* 0x000000211e1e7221 */ /* 0x000fe20000010000 */
[----:B------:R-:W-:Y:S01]  /*30b0*/  FADD.FTZ R28, R28, R29 ;  /* 0x0000001d1c1c7221 */ /* 0x000fe20000010000 */
[----:B------:R-:W-:Y:S01]  /*30c0*/  FFMA.FTZ R31, R66, R66, R31 ;  /* 0x00000042421f7223 */ /* 0x000fe2000001001f */
[----:B------:R-:W-:Y:S01]  /*30d0*/  FMUL.FTZ R32, R72, R72 ;  /* 0x0000004848207220 */ /* 0x000fe20000410000 */
[C---:B------:R-:W-:Y:S02]  /*30e0*/  FADD.FTZ R29, R73.reuse, R72 ;  /* 0x00000048491d7221 */ /* 0x040fe40000010000 */
[----:B------:R-:W-:Y:S01]  /*30f0*/  FADD.FTZ R30, R30, R31 ;  /* 0x0000001f1e1e7221 */ /* 0x000fe20000010000 */
[----:B------:R-:W-:Y:S01]  /*3100*/  FFMA.FTZ R31, R73, R73, R32 ;  /* 0x00000049491f7223 */ /* 0x000fe20000010020 */
[----:B------:R-:W-:-:S03]  /*3110*/  FADD.FTZ R29, R28, R29 ;  /* 0x0000001d1c1d7221 */ /* 0x000fc60000010000 */
[----:B------:R-:W-:Y:S01]  /*3120*/  FADD.FTZ R30, R30, R31 ;  /* 0x0000001f1e1e7221 */ /* 0x000fe20000010000 */
[--C-:B--2---:R-:W-:Y:S02]  /*3130*/  HADD2.F32 R74, -RZ, R75.reuse.H1_H1 ;  /* 0x3000004bff4a7230 */ /* 0x104fe40000004100 */
[----:B------:R-:W-:-:S03]  /*3140*/  HADD2.F32 R75, -RZ, R75.H0_H0 ;  /* 0x2000004bff4b7230 */ /* 0x000fc60000004100 */
[----:B------:R-:W-:Y:S01]  /*3150*/  FMUL.FTZ R28, R74, R74 ;  /* 0x0000004a4a1c7220 */ /* 0x000fe20000410000 */
[--C-:B----4-:R-:W-:Y:S02]  /*3160*/  HADD2.F32 R76, -RZ, R77.reuse.H1_H1 ;  /* 0x3000004dff4c7230 */ /* 0x110fe40000004100 */
[C---:B------:R-:W-:Y:S01]  /*3170*/  FADD.FTZ R32, R75.reuse, R74 ;  /* 0x0000004a4b207221 */ /* 0x040fe20000010000 */
[----:B------:R-:W-:Y:S01]  /*3180*/  FFMA.FTZ R31, R75, R75, R28 ;  /* 0x0000004b4b1f7223 */ /* 0x000fe2000001001c */
[----:B------:R-:W-:Y:S01]  /*3190*/  HADD2.F32 R77, -RZ, R77.H0_H0 ;  /* 0x2000004dff4d7230 */ /* 0x000fe20000004100 */
[----:B------:R-:W-:Y:S01]  /*31a0*/  LOP3.LUT R28, R99, 0x3e0, RZ, 0xc0, !PT ;  /* 0x000003e0631c7812 */ /* 0x000fe200078ec0ff */
[----:B------:R-:W-:Y:S01]  /*31b0*/  FMUL.FTZ R34, R76, R76 ;  /* 0x0000004c4c227220 */ /* 0x000fe20000410000 */
[----:B------:R-:W-:Y:S01]  /*31c0*/  FADD.FTZ R32, R29, R32 ;  /* 0x000000201d207221 */ /* 0x000fe20000010000 */
[----:B------:R-:W-:Y:S01]  /*31d0*/  FADD.FTZ R30, R30, R31 ;  /* 0x0000001f1e1e7221 */ /* 0x000fe20000010000 */
        /* <DEDUP_REMOVED lines=82> */
.L_x_2748:
[----:B------:R-:W-:Y:S05]  /*3700*/  BSYNC.RECONVERGENT B0 ;  /* 0x0000000000007941 */ /* 0x000fea0003800200 */
.L_x_2747:
        /* <DEDUP_REMOVED lines=29> */
.L_x_2751:
[----:B0-----:R-:W2:Y:S04]  /*38e0*/  LDG.E.STRONG.GPU R30, desc[UR8][R28.64] ;  /* 0x000000081c1e7981 */ /* 0x001ea8000c1ef900 */
[----:B--2---:R-:W-:Y:S01]  /*38f0*/  CCTL.IVALL ;  /* 0x00000000ff00798f */ /* 0x004fe20002000000 */
[----:B------:R-:W-:Y:S05]  /*3900*/  YIELD ;  /* 0x0000000000007946 */ /* 0x000fea0003800000 */
[----:B------:R-:W-:-:S13]  /*3910*/  ISETP.NE.AND P1, PT, R30, R33, PT ;  /* 0x000000211e00720c */ /* 0x000fda0003f25270 */
[----:B------:R-:W-:Y:S05]  /*3920*/  @P1 BRA `(.L_x_2751) ;  /* 0xfffffffc00ec1947 */ /* 0x000fea000383ffff */
.L_x_2750:
        /* <DEDUP_REMOVED lines=16> */
.L_x_2753:
        /* <DEDUP_REMOVED lines=62> */
.L_x_2752:
        /* <DEDUP_REMOVED lines=38> */
.L_x_2754:
        /* <DEDUP_REMOVED lines=19> */
.L_x_2755:
        /* <DEDUP_REMOVED lines=9> */
.L_x_2756:
[----:B------:R-:W-:Y:S05]  /*4230*/  BSYNC.RECONVERGENT B0 ;  /* 0x0000000000007941 */ /* 0x000fea0003800200 */
.L_x_2749:
        /* <DEDUP_REMOVED lines=73> */
[----:B------:R-:W-:-:S05]  /*46d0*/  F2FP.F16.F32.PACK_AB R33, R32, R33 ;  /* 0x000000212021723e */ /* 0x000fca00000000ff */
[----:B------:R0:W-:Y:S02]  /*46e0*/  STG.E desc[UR8][R34.64], R33 ;  /* 0x0000002122007986 */ /* 0x0001e4000c101908 */
.L_x_2760:
[----:B------:R-:W-:Y:S05]  /*46f0*/  BSYNC.RECONVERGENT B1 ;  /* 0x0000000000017941 */ /* 0x000fea0003800200 */
.L_x_2759:
        /* <DEDUP_REMOVED lines=18> */
[----:B------:R-:W-:-:S05]  /*4820*/  F2FP.F16.F32.PACK_AB R33, R0, R33 ;  /* 0x000000210021723e */ /* 0x000fca00000000ff */
[----:B------:R1:W-:Y:S02]  /*4830*/  STG.E desc[UR8][R34.64], R33 ;  /* 0x0000002122007986 */ /* 0x0003e4000c101908 */
.L_x_2762:
[----:B------:R-:W-:Y:S05]  /*4840*/  BSYNC.RECONVERGENT B1 ;  /* 0x0000000000017941 */ /* 0x000fea0003800200 */
.L_x_2761:
        /* <DEDUP_REMOVED lines=9> */
[----:B--2---:R-:W-:Y:S02]  /*48e0*/  IMAD R34, R95, UR12, RZ ;  /* 0x0000000c5f227c24 */ /* 0x004fe4000f8e02ff */
[----:B------:R-:W-:-:S04]  /*48f0*/  IMAD.WIDE.U32 R32, R117, UR12, R32 ;  /* 0x0000000c75207c25 */ /* 0x000fc8000f8e0020 */
[----:B------:R-:W-:Y:S01]  /*4900*/  IMAD R35, R117, UR13, R34 ;  /* 0x0000000d75237c24 */ /* 0x000fe2000f8e0222 */
[----:B0-----:R-:W-:-:S04]  /*4910*/  LEA R34, P2, R32, UR14, 0x1 ;  /* 0x0000000e20227c11 */ /* 0x001fc8000f8408ff */
[----:B------:R-:W-:-:S04]  /*4920*/  IADD3 R35, PT, PT, R33, R35, RZ ;  /* 0x0000002321237210 */ /* 0x000fc80007ffe0ff */
[----:B------:R-:W-:Y:S01]  /*4930*/  LEA.HI.X R35, R32, UR15, R35, 0x1, P2 ;  /* 0x0000000f20237c11 */ /* 0x000fe200090f0c23 */
[----:B------:R-:W-:Y:S01]  /*4940*/  FADD.FTZ R32, R3, -UR5 ;  /* 0x8000000503207e21 */ /* 0x000fe20008010000 */
[----:B------:R-:W-:-:S03]  /*4950*/  FMUL.FTZ R3, R2, UR6 ;  /* 0x0000000602037c20 */ /* 0x000fc60008410000 */
[----:B------:R-:W-:Y:S01]  /*4960*/  FMUL.FTZ R32, R32, UR6 ;  /* 0x0000000620207c20 */ /* 0x000fe20008410000 */
[----:B-----5:R-:W-:-:S03]  /*4970*/  FFMA.FTZ R3, R28, R3, R30 ;  /* 0x000000031c037223 */ /* 0x020fc6000001001e */
[----:B------:R-:W-:-:S05]  /*4980*/  FFMA.FTZ R32, R29, R32, R31 ;  /* 0x000000201d207223 */ /* 0x000fca000001001f */
[----:B------:R-:W-:-:S05]  /*4990*/  F2FP.F16.F32.PACK_AB R3, R32, R3 ;  /* 0x000000032003723e */ /* 0x000fca00000000ff */
[----:B------:R2:W-:Y:S02]  /*49a0*/  STG.E desc[UR8][R34.64], R3 ;  /* 0x0000000322007986 */ /* 0x0005e4000c101908 */
.L_x_2764:
[----:B------:R-:W-:Y:S05]  /*49b0*/  BSYNC.RECONVERGENT B1 ;  /* 0x0000000000017941 */ /* 0x000fea0003800200 */
.L_x_2763:
        /* <DEDUP_REMOVED lines=10> */
[----:B01---5:R-:W-:-:S03]  /*4a60*/  FFMA.FTZ R33, R28, R5, R30 ;  /* 0x000000051c217223 */ /* 0x023fc6000001001e */
[----:B------:R-:W-:Y:S01]  /*4a70*/  FFMA.FTZ R32, R29, R32, R31 ;  /* 0x000000201d207223 */ /* 0x000fe2000001001f */
[----:B---3--:R-:W-:Y:S02]  /*4a80*/  IMAD R68, R68, UR12, RZ ;  /* 0x0000000c44447c24 */ /* 0x008fe4000f8e02ff */
[----:B------:R-:W-:-:S04]  /*4a90*/  IMAD.WIDE.U32 R2, R39, UR12, R2 ;  /* 0x0000000c27027c25 */ /* 0x000fc8000f8e0002 */
[----:B------:R-:W-:Y:S01]  /*4aa0*/  IMAD R39, R39, UR13, R68 ;  /* 0x0000000d27277c24 */ /* 0x000fe2000f8e0244 */
[----:B--2---:R-:W-:-:S04]  /*4ab0*/  LEA R4, P1, R2, UR14, 0x1 ;  /* 0x0000000e02047c11 */ /* 0x004fc8000f8208ff */
[----:B------:R-:W-:Y:S02]  /*4ac0*/  IADD3 R39, PT, PT, R3, R39, RZ ;  /* 0x0000002703277210 */ /* 0x000fe40007ffe0ff */
[----:B------:R-:W-:Y:S02]  /*4ad0*/  F2FP.F16.F32.PACK_AB R3, R32, R33 ;  /* 0x000000212003723e */ /* 0x000fe400000000ff */
[----:B------:R-:W-:-:S05]  /*4ae0*/  LEA.HI.X R5, R2, UR15, R39, 0x1, P1 ;  /* 0x0000000f02057c11 */ /* 0x000fca00088f0c27 */
[----:B------:R3:W-:Y:S02]  /*4af0*/  STG.E desc[UR8][R4.64], R3 ;  /* 0x0000000304007986 */ /* 0x0007e4000c101908 */
.L_x_2766:
[----:B------:R-:W-:Y:S05]  /*4b00*/  BSYNC.RECONVERGENT B1 ;  /* 0x0000000000017941 */ /* 0x000fea0003800200 */
.L_x_2765:
        /* <DEDUP_REMOVED lines=23> */
[----:B------:R-:W-:-:S04]  /*4c80*/  FADD.FTZ R7, R7, -UR5 ;  /* 0x8000000507077e21 */ /* 0x000fc80008010000 */
[----:B------:R-:W-:-:S04]  /*4c90*/  FMUL.FTZ R4, R7, UR6 ;  /* 0x0000000607047c20 */ /* 0x000fc80008410000 */
[----:B-----5:R-:W-:Y:S01]  /*4ca0*/  FFMA.FTZ R7, R29, R4, R31 ;  /* 0x000000041d077223 */ /* 0x020fe2000001001f */
[----:B0-----:R-:W-:Y:S02]  /*4cb0*/  IMAD R5, R94, UR12, RZ ;  /* 0x0000000c5e057c24 */ /* 0x001fe4000f8e02ff */
[----:B------:R-:W-:-:S04]  /*4cc0*/  IMAD.WIDE.U32 R2, R116, UR12, R2 ;  /* 0x0000000c74027c25 */ /* 0x000fc8000f8e0002 */
[----:B------:R-:W-:Y:S02]  /*4cd0*/  IMAD R39, R116, UR13, R5 ;  /* 0x0000000d74277c24 */ /* 0x000fe4000f8e0205 */
[----:B------:R-:W-:Y:S01]  /*4ce0*/  FMUL.FTZ R5, R6, UR6 ;  /* 0x0000000606057c20 */ /* 0x000fe20008410000 */
[----:B-1----:R-:W-:-:S03]  /*4cf0*/  LEA R4, P5, R2, UR14, 0x1 ;  /* 0x0000000e02047c11 */ /* 0x002fc6000f8a08ff */
[----:B------:R-:W-:Y:S01]  /*4d00*/  FFMA.FTZ R6, R28, R5, R30 ;  /* 0x000000051c067223 */ /* 0x000fe2000001001e */
[----:B------:R-:W-:-:S04]  /*4d10*/  IADD3 R39, PT, PT, R3, R39, RZ ;  /* 0x0000002703277210 */ /* 0x000fc80007ffe0ff */
[----:B------:R-:W-:Y:S02]  /*4d20*/  LEA.HI.X R5, R2, UR15, R39, 0x1, P5 ;  /* 0x0000000f02057c11 */ /* 0x000fe4000a8f0c27 */
[----:B------:R-:W-:-:S05]  /*4d30*/  F2FP.F16.F32.PACK_AB R3, R7, R6 ;  /* 0x000000060703723e */ /* 0x000fca00000000ff */
[----:B------:R0:W-:Y:S02]  /*4d40*/  STG.E desc[UR8][R4.64], R3 ;  /* 0x0000000304007986 */ /* 0x0001e4000c101908 */
.L_x_2768:
[----:B------:R-:W-:Y:S05]  /*4d50*/  BSYNC.RECONVERGENT B1 ;  /* 0x0000000000017941 */ /* 0x000fea0003800200 */
.L_x_2767:
[----:B------:R-:W-:Y:S04]  /*4d60*/  BSSY.RECONVERGENT B1, `(.L_x_2769) ;  /* 0x0000014000017945 */ /* 0x000fe80003800200 */
[----:B------:R-:W-:Y:S05]  /*4d70*/  @P2 BRA `(.L_x_2770) ;  /* 0x0000000000482947 */ /* 0x000fea0003800000 */
[----:B------:R-:W1:Y:S01]  /*4d80*/  LDCU.64 UR12, c[0x0][0x3e0] ;  /* 0x00007c00ff0c77ac */ /* 0x000e620008000a00 */
[----:B------:R-:W-:Y:S01]  /*4d90*/  FADD.FTZ R9, R9, -UR5 ;  /* 0x8000000509097e21 */ /* 0x000fe20008010000 */
[----:B------:R-:W-:Y:S01]  /*4da0*/  MOV R2, R122 ;  /* 0x0000007a00027202 */ /* 0x000fe20000000f00 */
[----:B------:R-:W-:Y:S01]  /*4db0*/  FADD.FTZ R8, R8, -UR5 ;  /* 0x8000000508087e21 */ /* 0x000fe20008010000 */
[----:B------:R-:W2:Y:S01]  /*4dc0*/  LDCU.64 UR14, c[0x0][0x380] ;  /* 0x00007000ff0e77ac */ /* 0x000ea20008000a00 */
[----:B0--3--:R-:W-:Y:S01]  /*4dd0*/  MOV R3, R125 ;  /* 0x0000007d00037202 */ /* 0x009fe20000000f00 */
[----:B------:R-:W-:Y:S01]  /*4de0*/  FMUL.FTZ R4, R9, UR6 ;  /* 0x0000000609047c20 */ /* 0x000fe20008410000 */
[----:B------:R-:W-:-:S03]  /*4df0*/  FMUL.FTZ R5, R8, UR6 ;  /* 0x0000000608057c20 */ /* 0x000fc60008410000 */
[----:B-----5:R-:W-:Y:S01]  /*4e00*/  FFMA.FTZ R7, R29, R4, R31 ;  /* 0x000000041d077223 */ /* 0x020fe2000001001f */
[----:B-1----:R-:W-:Y:S02]  /*4e10*/  IMAD R6, R93, UR12, RZ ;  /* 0x0000000c5d067c24 */ /* 0x002fe4000f8e02ff */
        /* <DEDUP_REMOVED lines=8> */
.L_x_2770:
[----:B------:R-:W-:Y:S05]  /*4ea0*/  BSYNC.RECONVERGENT B1 ;  /* 0x0000000000017941 */ /* 0x000fea0003800200 */
.L_x_2769:
        /* <DEDUP_REMOVED lines=9> */
[----:B------:R-:W-:-:S04]  /*4f40*/  FMUL.FTZ R4, R11, UR6 ;  /* 0x000000060b047c20 */ /* 0x000fc80008410000 */
[----:B-----5:R-:W-:Y:S01]  /*4f50*/  FFMA.FTZ R7, R29, R4, R31 ;  /* 0x000000041d077223 */ /* 0x020fe2000001001f */
[----:B--2---:R-:W-:Y:S02]  /*4f60*/  IMAD R35, R35, UR12, RZ ;  /* 0x0000000c23237c24 */ /* 0x004fe4000f8e02ff */
        /* <DEDUP_REMOVED lines=8> */
.L_x_2772:
[----:B------:R-:W-:Y:S05]  /*4ff0*/  BSYNC.RECONVERGENT B1 ;  /* 0x0000000000017941 */ /* 0x000fea0003800200 */
.L_x_2771:
        /* <DEDUP_REMOVED lines=20> */
.L_x_2774:
[----:B------:R-:W-:Y:S05]  /*5140*/  BSYNC.RECONVERGENT B1 ;  /* 0x0000000000017941 */ /* 0x000fea0003800200 */
.L_x_2773:
        /* <DEDUP_REMOVED lines=20> */
.L_x_2776:
[----:B------:R-:W-:Y:S05]  /*5290*/  BSYNC.RECONVERGENT B1 ;  /* 0x0000000000017941 */ /* 0x000fea0003800200 */
.L_x_2775:
        /* <DEDUP_REMOVED lines=20> */
.L_x_2778:
[----:B------:R-:W-:Y:S05]  /*53e0*/  BSYNC.RECONVERGENT B1 ;  /* 0x0000000000017941 */ /* 0x000fea0003800200 */
.L_x_2777:
        /* <DEDUP_REMOVED lines=29> */
[----:B------:R-:W-:-:S04]  /*55c0*/  FMUL.FTZ R4, R19, UR6 ;  /* 0x0000000613047c20 */ /* 0x000fc80008410000 */
[----:B-----5:R-:W-:Y:S01]  /*55d0*/  FFMA.FTZ R14, R29, R4, R31 ;  /* 0x000000041d0e7223 */ /* 0x020fe2000001001f */
[----:B------:R-:W-:Y:S02]  /*55e0*/  IMAD R13, R90, UR12, RZ ;  /* 0x0000000c5a0d7c24 */ /* 0x000fe4000f8e02ff */
        /* <DEDUP_REMOVED lines=8> */
.L_x_2780:
[----:B------:R-:W-:Y:S05]  /*5670*/  BSYNC.RECONVERGENT B1 ;  /* 0x0000000000017941 */ /* 0x000fea0003800200 */
.L_x_2779:
        /* <DEDUP_REMOVED lines=20> */
.L_x_2782:
[----:B------:R-:W-:Y:S05]  /*57c0*/  BSYNC.RECONVERGENT B1 ;  /* 0x0000000000017941 */ /* 0x000fea0003800200 */
.L_x_2781:
        /* <DEDUP_REMOVED lines=20> */
.L_x_2784:
[----:B------:R-:W-:Y:S05]  /*5910*/  BSYNC.RECONVERGENT B1 ;  /* 0x0000000000017941 */ /* 0x000fea0003800200 */
.L_x_2783:
        /* <DEDUP_REMOVED lines=20> */
.L_x_2786:
[----:B------:R-:W-:Y:S05]  /*5a60*/  BSYNC.RECONVERGENT B1 ;  /* 0x0000000000017941 */ /* 0x000fea0003800200 */
.L_x_2785:
        /* <DEDUP_REMOVED lines=10> */
[----:B------:R-:W-:Y:S02]  /*5b10*/  IMAD R7, R7, UR12, RZ ;  /* 0x0000000c07077c24 */ /* 0x000fe4000f8e02ff */
[----:B------:R-:W-:-:S04]  /*5b20*/  IMAD.WIDE.U32 R2, R0, UR12, R2 ;  /* 0x0000000c00027c25 */ /* 0x000fc8000f8e0002 */
[----:B------:R-:W-:Y:S02]  /*5b30*/  IMAD R11, R0, UR13, R7 ;  /* 0x0000000d000b7c24 */ /* 0x000fe4000f8e0207 */
[----:B-----5:R-:W-:Y:S01]  /*5b40*/  FFMA.FTZ R0, R28, R5, R30 ;  /* 0x000000051c007223 */ /* 0x020fe2000001001e */
[----:B------:R-:W-:Y:S01]  /*5b50*/  FFMA.FTZ R7, R29, R4, R31 ;  /* 0x000000041d077223 */ /* 0x000fe2000001001f */
[C---:B0-----:R-:W-:Y:S02]  /*5b60*/  LEA R4, P1, R2.reuse, UR14, 0x1 ;  /* 0x0000000e02047c11 */ /* 0x041fe4000f8208ff */
[----:B------:R-:W-:Y:S02]  /*5b70*/  IADD3 R11, PT, PT, R3, R11, RZ ;  /* 0x0000000b030b7210 */ /* 0x000fe40007ffe0ff */
[----:B------:R-:W-:Y:S02]  /*5b80*/  F2FP.F16.F32.PACK_AB R3, R7, R0 ;  /* 0x000000000703723e */ /* 0x000fe400000000ff */
[----:B------:R-:W-:-:S05]  /*5b90*/  LEA.HI.X R5, R2, UR15, R11, 0x1, P1 ;  /* 0x0000000f02057c11 */ /* 0x000fca00088f0c0b */
[----:B------:R0:W-:Y:S02]  /*5ba0*/  STG.E desc[UR8][R4.64], R3 ;  /* 0x0000000304007986 */ /* 0x0001e4000c101908 */
.L_x_2788:
[----:B------:R-:W-:Y:S05]  /*5bb0*/  BSYNC.RECONVERGENT B1 ;  /* 0x0000000000017941 */ /* 0x000fea0003800200 */
.L_x_2787:
        /* <DEDUP_REMOVED lines=20> */
.L_x_2790:
[----:B------:R-:W-:Y:S05]  /*5d00*/  BSYNC.RECONVERGENT B1 ;  /* 0x0000000000017941 */ /* 0x000fea0003800200 */
.L_x_2789:
        /* <DEDUP_REMOVED lines=28> */
[----:B------:R-:W-:Y:S01]  /*5ed0*/  FMUL.FTZ R5, R42, UR6 ;  /* 0x000000062a057c20 */ /* 0x000fe20008410000 */
[----:B0-----:R-:W-:Y:S02]  /*5ee0*/  IMAD R14, R4, UR12, RZ ;  /* 0x0000000c040e7c24 */ /* 0x001fe4000f8e02ff */
[----:B------:R-:W-:Y:S01]  /*5ef0*/  FMUL.FTZ R4, R43, UR6 ;  /* 0x000000062b047c20 */ /* 0x000fe20008410000 */
[----:B------:R-:W-:-:S04]  /*5f00*/  IMAD.WIDE.U32 R2, R9, UR12, R2 ;  /* 0x0000000c09027c25 */ /* 0x000fc8000f8e0002 */
[----:B------:R-:W-:Y:S02]  /*5f10*/  IMAD R13, R9, UR13, R14 ;  /* 0x0000000d090d7c24 */ /* 0x000fe4000f8e020e */
[----:B-----5:R-:W-:Y:S01]  /*5f20*/  FFMA.FTZ R9, R28, R5, R30 ;  /* 0x000000051c097223 */ /* 0x020fe2000001001e */
[----:B------:R-:W-:Y:S01]  /*5f30*/  FFMA.FTZ R14, R29, R4, R31 ;  /* 0x000000041d0e7223 */ /* 0x000fe2000001001f */
[----:B-1----:R-:W-:Y:S02]  /*5f40*/  LEA R4, P5, R2, UR14, 0x1 ;  /* 0x0000000e02047c11 */ /* 0x002fe4000f8a08ff */
[----:B------:R-:W-:Y:S02]  /*5f50*/  IADD3 R13, PT, PT, R3, R13, RZ ;  /* 0x0000000d030d7210 */ /* 0x000fe40007ffe0ff */
[----:B------:R-:W-:Y:S02]  /*5f60*/  F2FP.F16.F32.PACK_AB R3, R14, R9 ;  /* 0x000000090e03723e */ /* 0x000fe400000000ff */
[----:B------:R-:W-:-:S05]  /*5f70*/  LEA.HI.X R5, R2, UR15, R13, 0x1, P5 ;  /* 0x0000000f02057c11 */ /* 0x000fca000a8f0c0d */
[----:B------:R0:W-:Y:S02]  /*5f80*/  STG.E desc[UR8][R4.64], R3 ;  /* 0x0000000304007986 */ /* 0x0001e4000c101908 */
.L_x_2792:
[----:B------:R-:W-:Y:S05]  /*5f90*/  BSYNC.RECONVERGENT B1 ;  /* 0x0000000000017941 */ /* 0x000fea0003800200 */
.L_x_2791:
        /* <DEDUP_REMOVED lines=10> */
[----:B-----5:R-:W-:Y:S01]  /*6040*/  FFMA.FTZ R9, R28, R5, R30 ;  /* 0x000000051c097223 */ /* 0x020fe2000001001e */
[----:B-1----:R-:W-:Y:S02]  /*6050*/  IMAD R15, R15, UR12, RZ ;  /* 0x0000000c0f0f7c24 */ /* 0x002fe4000f8e02ff */
        /* <DEDUP_REMOVED lines=8> */
.L_x_2794:
[----:B------:R-:W-:Y:S05]  /*60e0*/  BSYNC.RECONVERGENT B1 ;  /* 0x0000000000017941 */ /* 0x000fea0003800200 */
.L_x_2793:
        /* <DEDUP_REMOVED lines=20> */
.L_x_2796:
[----:B------:R-:W-:Y:S05]  /*6230*/  BSYNC.RECONVERGENT B1 ;  /* 0x0000000000017941 */ /* 0x000fea0003800200 */
.L_x_2795:
        /* <DEDUP_REMOVED lines=10> */
[----:B---3--:R-:W-:Y:S02]  /*62e0*/  IMAD R8, R8, UR12, RZ ;  /* 0x0000000c08087c24 */ /* 0x008fe4000f8e02ff */
[----:B------:R-:W-:-:S04]  /*62f0*/  IMAD.WIDE.U32 R2, R7, UR12, R2 ;  /* 0x0000000c07027c25 */ /* 0x000fc8000f8e0002 */
[----:B------:R-:W-:Y:S02]  /*6300*/  IMAD R9, R7, UR13, R8 ;  /* 0x0000000d07097c24 */ /* 0x000fe4000f8e0208 */
[----:B-----5:R-:W-:Y:S01]  /*6310*/  FFMA.FTZ R7, R28, R5, R30 ;  /* 0x000000051c077223 */ /* 0x020fe2000001001e */
[----:B------:R-:W-:Y:S01]  /*6320*/  FFMA.FTZ R8, R29, R4, R31 ;  /* 0x000000041d087223 */ /* 0x000fe2000001001f */
[----:B0-----:R-:W-:Y:S02]  /*6330*/  LEA R4, P1, R2, UR14, 0x1 ;  /* 0x0000000e02047c11 */ /* 0x001fe4000f8208ff */
[----:B------:R-:W-:Y:S02]  /*6340*/  IADD3 R9, PT, PT, R3, R9, RZ ;  /* 0x0000000903097210 */ /* 0x000fe40007ffe0ff */
[----:B------:R-:W-:Y:S02]  /*6350*/  F2FP.F16.F32.PACK_AB R3, R8, R7 ;  /* 0x000000070803723e */ /* 0x000fe400000000ff */
[----:B------:R-:W-:-:S05]  /*6360*/  LEA.HI.X R5, R2, UR15, R9, 0x1, P1 ;  /* 0x0000000f02057c11 */ /* 0x000fca00088f0c09 */
[----:B------:R3:W-:Y:S02]  /*6370*/  STG.E desc[UR8][R4.64], R3 ;  /* 0x0000000304007986 */ /* 0x0007e4000c101908 */
.L_x_2798:
[----:B------:R-:W-:Y:S05]  /*6380*/  BSYNC.RECONVERGENT B1 ;  /* 0x0000000000017941 */ /* 0x000fea0003800200 */
.L_x_2797:
        /* <DEDUP_REMOVED lines=9> */
[----:B------:R-:W-:-:S04]  /*6420*/  FMUL.FTZ R4, R51, UR6 ;  /* 0x0000000633047c20 */ /* 0x000fc80008410000 */
[----:B-----5:R-:W-:Y:S01]  /*6430*/  FFMA.FTZ R8, R29, R4, R31 ;  /* 0x000000041d087223 */ /* 0x020fe2000001001f */
[----:B----4-:R-:W-:Y:S02]  /*6440*/  IMAD R7, R88, UR12, RZ ;  /* 0x0000000c58077c24 */ /* 0x010fe4000f8e02ff */
        /* <DEDUP_REMOVED lines=8> */
.L_x_2800:
[----:B------:R-:W-:Y:S05]  /*64d0*/  BSYNC.RECONVERGENT B1 ;  /* 0x0000000000017941 */ /* 0x000fea0003800200 */
.L_x_2799:
        /* <DEDUP_REMOVED lines=20> */
.L_x_2802:
[----:B------:R-:W-:Y:S05]  /*6620*/  BSYNC.RECONVERGENT B1 ;  /* 0x0000000000017941 */ /* 0x000fea0003800200 */
.L_x_2801:
        /* <DEDUP_REMOVED lines=32> */
.L_x_2804:
[----:B------:R-:W-:Y:S05]  /*6830*/  BSYNC.RECONVERGENT B1 ;  /* 0x0000000000017941 */ /* 0x000fea0003800200 */
.L_x_2803:
        /* <DEDUP_REMOVED lines=20> */
.L_x_2806:
[----:B------:R-:W-:Y:S05]  /*6980*/  BSYNC.RECONVERGENT B1 ;  /* 0x0000000000017941 */ /* 0x000fea0003800200 */
.L_x_2805:
        /* <DEDUP_REMOVED lines=20> */
.L_x_2808:
[----:B------:R-:W-:Y:S05]  /*6ad0*/  BSYNC.RECONVERGENT B1 ;  /* 0x0000000000017941 */ /* 0x000fea0003800200 */
.L_x_2807:
        /* <DEDUP_REMOVED lines=20> */
.L_x_2810:
[----:B------:R-:W-:Y:S05]  /*6c20*/  BSYNC.RECONVERGENT B1 ;  /* 0x0000000000017941 */ /* 0x000fea0003800200 */
.L_x_2809:
        /* <DEDUP_REMOVED lines=20> */
[----:B------:R-:W-:Y:S01]  /*6d70*/  FMUL.FTZ R5, R62, UR6 ;  /* 0x000000063e057c20 */ /* 0x000fe20008410000 */
[----:B------:R-:W-:Y:S02]  /*6d80*/  IMAD R7, R0, UR12, RZ ;  /* 0x0000000c00077c24 */ /* 0x000fe4000f8e02ff */
[----:B------:R-:W-:Y:S01]  /*6d90*/  FMUL.FTZ R0, R63, UR6 ;  /* 0x000000063f007c20 */ /* 0x000fe20008410000 */
        /* <DEDUP_REMOVED lines=9> */
.L_x_2812:
[----:B------:R-:W-:Y:S05]  /*6e30*/  BSYNC.RECONVERGENT B1 ;  /* 0x0000000000017941 */ /* 0x000fea0003800200 */
.L_x_2811:
        /* <DEDUP_REMOVED lines=20> */
.L_x_2814:
[----:B------:R-:W-:Y:S05]  /*6f80*/  BSYNC.RECONVERGENT B1 ;  /* 0x0000000000017941 */ /* 0x000fea0003800200 */
.L_x_2813:
        /* <DEDUP_REMOVED lines=20> */
.L_x_2816:
[----:B------:R-:W-:Y:S05]  /*70d0*/  BSYNC.RECONVERGENT B1 ;  /* 0x0000000000017941 */ /* 0x000fea0003800200 */
.L_x_2815:
        /* <DEDUP_REMOVED lines=20> */
.L_x_2818:
[----:B------:R-:W-:Y:S05]  /*7220*/  BSYNC.RECONVERGENT B1 ;  /* 0x0000000000017941 */ /* 0x000fea0003800200 */
.L_x_2817:
        /* <DEDUP_REMOVED lines=20> */
.L_x_2820:
[----:B------:R-:W-:Y:S05]  /*7370*/  BSYNC.RECONVERGENT B1 ;  /* 0x0000000000017941 */ /* 0x000fea0003800200 */
.L_x_2819:
        /* <DEDUP_REMOVED lines=10> */
[----:B------:R-:W-:Y:S01]  /*7420*/  F2FP.F16.F32.PACK_AB R5, R76, R5 ;  /* 0x000000054c05723e */ /* 0x000fe200000000ff */
        /* <DEDUP_REMOVED lines=8> */
.L_x_2758:
        /* <DEDUP_REMOVED lines=41> */
[----:B------:R-:W-:-:S05]  /*7740*/  F2FP.F16.F32.PACK_AB R79, R80, R79 ;  /* 0x0000004f504f723e */ /* 0x000fca00000000ff */
[----:B------:R0:W-:Y:S02]  /*7750*/  STG.E desc[UR8][R32.64], R79 ;  /* 0x0000004f20007986 */ /* 0x0001e4000c101908 */
.L_x_2823:
[----:B------:R-:W-:Y:S05]  /*7760*/  BSYNC.RECONVERGENT B1 ;  /* 0x0000000000017941 */ /* 0x000fea0003800200 */
.L_x_2822:
        /* <DEDUP_REMOVED lines=28> */
[----:B------:R-:W-:-:S05]  /*7930*/  F2FP.F16.F32.PACK_AB R71, R0, R71 ;  /* 0x000000470047723e */ /* 0x000fca00000000ff */
[----:B------:R1:W-:Y:S02]  /*7940*/  STG.E desc[UR8][R32.64], R71 ;  /* 0x0000004720007986 */ /* 0x0003e4000c101908 */
.L_x_2825:
[----:B------:R-:W-:Y:S05]  /*7950*/  BSYNC.RECONVERGENT B1 ;  /* 0x0000000000017941 */ /* 0x000fea0003800200 */
.L_x_2824:
[----:B------:R-:W-:Y:S01]  /*7960*/  BSSY.RECONVERGENT B1, `(.L_x_2826) ;  /* 0x0000020000017945 */ /* 0x000fe20003800200 */
[C---:B------:R-:W-:Y:S02]  /*7970*/  IADD3 R0, PT, PT, R36.reuse, 0x30, RZ ;  /* 0x0000003024007810 */ /* 0x040fe40007ffe0ff */
[----:B------:R-:W-:Y:S01]  /*7980*/  IADD3 R34, PT, PT, R36, 0x38, RZ ;  /* 0x0000003824227810 */ /* 0x000fe20007ffe0ff */
[----:B------:R-:W-:Y:S06]  /*7990*/  @P4 BRA `(.L_x_2827) ;  /* 0x0000000000704947 */ /* 0x000fec0003800000 */
[----:B------:R-:W-:Y:S01]  /*79a0*/  FADD.FTZ R2, R2, -UR5 ;  /* 0x8000000502027e21 */ /* 0x000fe20008010000 */
[----:B------:R-:W2:Y:S03]  /*79b0*/  LDCU.64 UR12, c[0x0][0x3e0] ;  /* 0x00007c00ff0c77ac */ /* 0x000ea60008000a00 */
[----:B01----:R-:W-:Y:S01]  /*79c0*/  FMUL.FTZ R33, R2, UR6 ;  /* 0x0000000602217c20 */ /* 0x003fe20008410000 */
[----:B------:R-:W-:Y:S01]  /*79d0*/  FADD.FTZ R2, R3, -UR5 ;  /* 0x8000000503027e21 */ /* 0x000fe20008010000 */
[----:B------:R-:W0:Y:S02]  /*79e0*/  LDCU.64 UR14, c[0x0][0x380] ;  /* 0x00007000ff0e77ac */ /* 0x000e240008000a00 */
[----:B-----5:R-:W-:Y:S01]  /*79f0*/  FFMA.FTZ R3, R28, R33, R30 ;  /* 0x000000211c037223 */ /* 0x020fe2000001001e */
[----:B------:R-:W-:Y:S01]  /*7a00*/  FMUL.FTZ R2, R2, UR6 ;  /* 0x0000000602027c20 */ /* 0x000fe20008410000 */
[----:B------:R-:W-:-:S02]  /*7a10*/  MOV R33, R125 ;  /* 0x0000007d00217202 */ /* 0x000fc40000000f00 */
[----:B------:R-:W-:Y:S01]  /*7a20*/  FMUL.FTZ R32, R3, -1.4426950216293334961 ;  /* 0xbfb8aa3b03207820 */ /* 0x000fe20000410000 */
[----:B------:R-:W-:-:S04]  /*7a30*/  FFMA.FTZ R2, R29, R2, R31 ;  /* 0x000000021d027223 */ /* 0x000fc8000001001f */
[----:B------:R-:W-:Y:S01]  /*7a40*/  FMUL.FTZ R69, R2, -1.4426950216293334961 ;  /* 0xbfb8aa3b02457820 */ /* 0x000fe20000410000 */
[----:B------:R-:W1:Y:S01]  /*7a50*/  MUFU.EX2 R32, R32 ;  /* 0x0000002000207308 */ /* 0x000e620000000800 */
[----:B--2---:R-:W-:-:S04]  /*7a60*/  IMAD R78, R95, UR12, RZ ;  /* 0x0000000c5f4e7c24 */ /* 0x004fc8000f8e02ff */
[----:B------:R-:W-:-:S03]  /*7a70*/  IMAD R79, R117, UR13, R78 ;  /* 0x0000000d754f7c24 */ /* 0x000fc6000f8e024e */
[----:B------:R-:W2:Y:S01]  /*7a80*/  MUFU.EX2 R69, R69 ;  /* 0x0000004500457308 */ /* 0x000ea20000000800 */
[----:B-1----:R-:W-:Y:S01]  /*7a90*/  FADD.FTZ R35, R32, 1 ;  /* 0x3f80000020237421 */ /* 0x002fe20000010000 */
[----:B------:R-:W-:-:S06]  /*7aa0*/  MOV R32, R122 ;  /* 0x0000007a00207202 */ /* 0x000fcc0000000f00 */
[----:B------:R-:W1:Y:S01]  /*7ab0*/  MUFU.RCP R70, R35 ;  /* 0x0000002300467308 */ /* 0x000e620000001000 */
[----:B------:R-:W-:-:S04]  /*7ac0*/  IMAD.WIDE.U32 R32, R117, UR12, R32 ;  /* 0x0000000c75207c25 */ /* 0x000fc8000f8e0020 */
[----:B--2---:R-:W-:Y:S01]  /*7ad0*/  FADD.FTZ R71, R69, 1 ;  /* 0x3f80000045477421 */ /* 0x004fe20000010000 */
[----:B------:R-:W-:-:S05]  /*7ae0*/  IADD3 R79, PT, PT, R33, R79, RZ ;  /* 0x0000004f214f7210 */ /* 0x000fca0007ffe0ff */
[----:B------:R-:W2:Y:S01]  /*7af0*/  MUFU.RCP R71, R71 ;  /* 0x0000004700477308 */ /* 0x000ea20000001000 */
[----:B-1----:R-:W-:Y:S01]  /*7b00*/  FMUL.FTZ R70, R3, R70 ;  /* 0x0000004603467220 */ /* 0x002fe20000410000 */
[----:B--2---:R-:W-:Y:S01]  /*7b10*/  FMUL.FTZ R69, R2, R71 ;  /* 0x0000004702457220 */ /* 0x004fe20000410000 */
[----:B0-----:R-:W-:-:S04]  /*7b20*/  LEA R2, P2, R32, UR14, 0x1 ;  /* 0x0000000e20027c11 */ /* 0x001fc8000f8408ff */
[----:B------:R-:W-:Y:S02]  /*7b30*/  LEA.HI.X R3, R32, UR15, R79, 0x1, P2 ;  /* 0x0000000f20037c11 */ /* 0x000fe400090f0c4f */
[----:B------:R-:W-:-:S05]  /*7b40*/  F2FP.F16.F32.PACK_AB R69, R69, R70 ;  /* 0x000000464545723e */ /* 0x000fca00000000ff */
[----:B------:R2:W-:Y:S02]  /*7b50*/  STG.E desc[UR8][R2.64], R69 ;  /* 0x0000004502007986 */ /* 0x0005e4000c101908 */
.L_x_2827:
[----:B------:R-:W-:Y:S05]  /*7b60*/  BSYNC.RECONVERGENT B1 ;  /* 0x0000000000017941 */ /* 0x000fea0003800200 */
.L_x_2826:
[----:B------:R-:W-:Y:S04]  /*7b70*/  BSSY.RECONVERGENT B1, `(.L_x_2828) ;  /* 0x000001e000017945 */ /* 0x000fe80003800200 */
[----:B------:R-:W-:Y:S05]  /*7b80*/  @P1 BRA `(.L_x_2829) ;  /* 0x0000000000701947 */ /* 0x000fea0003800000 */
[----:B------:R-:W-:Y:S01]  /*7b90*/  FADD.FTZ R4, R4, -UR5 ;  /* 0x8000000504047e21 */ /* 0x000fe20008010000 */
[----:B------:R-:W-:Y:S01]  /*7ba0*/  FADD.FTZ R5, R5, -UR5 ;  /* 0x8000000505057e21 */ /* 0x000fe20008010000 */
[----:B------:R-:W3:Y:S02]  /*7bb0*/  LDCU.64 UR12, c[0x0][0x3e0] ;  /* 0x00007c00ff0c77ac */ /* 0x000ee40008000a00 */
[----:B--2---:R-:W-:Y:S01]  /*7bc0*/  FMUL.FTZ R3, R4, UR6 ;  /* 0x0000000604037c20 */ /* 0x004fe20008410000 */
[----:B01----:R-:W-:Y:S01]  /*7bd0*/  FMUL.FTZ R32, R5, UR6 ;  /* 0x0000000605207c20 */ /* 0x003fe20008410000 */
[----:B------:R-:W0:Y:S02]  /*7be0*/  LDCU.64 UR14, c[0x0][0x380] ;  /* 0x00007000ff0e77ac */ /* 0x000e240008000a00 */
[----:B-----5:R-:W-:Y:S01]  /*7bf0*/  FFMA.FTZ R4, R28, R3, R30 ;  /* 0x000000031c047223 */ /* 0x020fe2000001001e */
[----:B------:R-:W-:Y:S01]  /*7c00*/  FFMA.FTZ R5, R29, R32, R31 ;  /* 0x000000201d057223 */ /* 0x000fe2000001001f */
[----:B------:R-:W-:-:S02]  /*7c10*/  MOV R3, R125 ;  /* 0x0000007d00037202 */ /* 0x000fc40000000f00 */
        /* <DEDUP_REMOVED lines=17> */
[----:B------:R-:W-:-:S05]  /*7d30*/  F2FP.F16.F32.PACK_AB R33, R70, R33 ;  /* 0x000000214621723e */ /* 0x000fca00000000ff */
[----:B------:R3:W-:Y:S02]  /*7d40*/  STG.E desc[UR8][R4.64], R33 ;  /* 0x0000002104007986 */ /* 0x0007e4000c101908 */
.L_x_2829:
[----:B------:R-:W-:Y:S05]  /*7d50*/  BSYNC.RECONVERGENT B1 ;  /* 0x0000000000017941 */ /* 0x000fea0003800200 */
.L_x_2828:
        /* <DEDUP_REMOVED lines=22> */
[----:B--2---:R-:W-:Y:S01]  /*7ec0*/  FMUL.FTZ R3, R6, UR6 ;  /* 0x0000000606037c20 */ /* 0x004fe20008410000 */
[----:B------:R-:W-:Y:S01]  /*7ed0*/  FMUL.FTZ R6, R7, UR6 ;  /* 0x0000000607067c20 */ /* 0x000fe20008410000 */
[----:B------:R-:W1:Y:S02]  /*7ee0*/  LDCU.64 UR14, c[0x0][0x380] ;  /* 0x00007000ff0e77ac */ /* 0x000e640008000a00 */
[----:B-----5:R-:W-:Y:S01]  /*7ef0*/  FFMA.FTZ R2, R28, R3, R30 ;  /* 0x000000031c027223 */ /* 0x020fe2000001001e */
        /* <DEDUP_REMOVED lines=18> */
[----:B------:R-:W-:-:S05]  /*8020*/  F2FP.F16.F32.PACK_AB R7, R70, R7 ;  /* 0x000000074607723e */ /* 0x000fca00000000ff */
[----:B------:R0:W-:Y:S02]  /*8030*/  STG.E desc[UR8][R2.64], R7 ;  /* 0x0000000702007986 */ /* 0x0001e4000c101908 */
.L_x_2831:
[----:B------:R-:W-:Y:S05]  /*8040*/  BSYNC.RECONVERGENT B1 ;  /* 0x0000000000017941 */ /* 0x000fea0003800200 */
.L_x_2830:
[----:B------:R-:W-:Y:S04]  /*8050*/  BSSY.RECONVERGENT B1, `(.L_x_2832) ;  /* 0x000001e000017945 */ /* 0x000fe80003800200 */
[----:B------:R-:W-:Y:S05]  /*8060*/  @P2 BRA `(.L_x_2833) ;  /* 0x0000000000702947 */ /* 0x000fea0003800000 */
[----:B------:R-:W-:Y:S01]  /*8070*/  FADD.FTZ R9, R9, -UR5 ;  /* 0x8000000509097e21 */ /* 0x000fe20008010000 */
[----:B------:R-:W-:Y:S01]  /*8080*/  FADD.FTZ R8, R8, -UR5 ;  /* 0x8000000508087e21 */ /* 0x000fe20008010000 */
[----:B------:R-:W1:Y:S01]  /*8090*/  LDCU.64 UR12, c[0x0][0x3e0] ;  /* 0x00007c00ff0c77ac */ /* 0x000e620008000a00 */
[----:B------:R-:W-:Y:S01]  /*80a0*/  MOV R5, R125 ;  /* 0x0000007d00057202 */ /* 0x000fe20000000f00 */
[----:B------:R-:W-:Y:S01]  /*80b0*/  FMUL.FTZ R4, R9, UR6 ;  /* 0x0000000609047c20 */ /* 0x000fe20008410000 */
[----:B0-2---:R-:W-:Y:S01]  /*80c0*/  FMUL.FTZ R3, R8, UR6 ;  /* 0x0000000608037c20 */ /* 0x005fe20008410000 */
[----:B------:R-:W0:Y:S02]  /*80d0*/  LDCU.64 UR14, c[0x0][0x380] ;  /* 0x00007000ff0e77ac */ /* 0x000e240008000a00 */
[----:B-----5:R-:W-:Y:S01]  /*80e0*/  FFMA.FTZ R68, R29, R4, R31 ;  /* 0x000000041d447223 */ /* 0x020fe2000001001f */
[----:B------:R-:W-:Y:S01]  /*80f0*/  FFMA.FTZ R2, R28, R3, R30 ;  /* 0x000000031c027223 */ /* 0x000fe2000001001e */
[----:B------:R-:W-:-:S02]  /*8100*/  MOV R4, R122 ;  /* 0x0000007a00047202 */ /* 0x000fc40000000f00 */
[----:B------:R-:W-:Y:S01]  /*8110*/  FMUL.FTZ R8, R68, -1.4426950216293334961 ;  /* 0xbfb8aa3b44087820 */ /* 0x000fe20000410000 */
[----:B------:R-:W-:-:S05]  /*8120*/  FMUL.FTZ R3, R2, -1.4426950216293334961 ;  /* 0xbfb8aa3b02037820 */ /* 0x000fca0000410000 */
[----:B------:R-:W2:Y:S01]  /*8130*/  MUFU.EX2 R8, R8 ;  /* 0x0000000800087308 */ /* 0x000ea20000000800 */
[----:B-1----:R-:W-:Y:S02]  /*8140*/  IMAD R70, R93, UR12, RZ ;  /* 0x0000000c5d467c24 */ /* 0x002fe4000f8e02ff */
[----:B------:R-:W-:-:S05]  /*8150*/  IMAD.WIDE.U32 R4, R115, UR12, R4 ;  /* 0x0000000c73047c25 */ /* 0x000fca000f8e0004 */
[----:B------:R-:W1:Y:S01]  /*8160*/  MUFU.EX2 R3, R3 ;  /* 0x0000000300037308 */ /* 0x000e620000000800 */
[----:B--2---:R-:W-:-:S07]  /*8170*/  FADD.FTZ R9, R8, 1 ;  /* 0x3f80000008097421 */ /* 0x004fce0000010000 */
[----:B------:R-:W2:Y:S01]  /*8180*/  MUFU.RCP R9, R9 ;  /* 0x0000000900097308 */ /* 0x000ea20000001000 */
[----:B-1----:R-:W-:Y:S01]  /*8190*/  FADD.FTZ R6, R3, 1 ;  /* 0x3f80000003067421 */ /* 0x002fe20000010000 */
[----:B------:R-:W-:-:S06]  /*81a0*/  IMAD R3, R115, UR13, R70 ;  /* 0x0000000d73037c24 */ /* 0x000fcc000f8e0246 */
[----:B------:R-:W1:Y:S01]  /*81b0*/  MUFU.RCP R7, R6 ;  /* 0x0000000600077308 */ /* 0x000e620000001000 */
[----:B------:R-:W-:Y:S01]  /*81c0*/  IADD3 R3, PT, PT, R5, R3, RZ ;  /* 0x0000000305037210 */ /* 0x000fe20007ffe0ff */
[----:B--2---:R-:W-:Y:S01]  /*81d0*/  FMUL.FTZ R8, R68, R9 ;  /* 0x0000000944087220 */ /* 0x004fe20000410000 */
[----:B-1----:R-:W-:Y:S01]  /*81e0*/  FMUL.FTZ R7, R2, R7 ;  /* 0x0000000702077220 */ /* 0x002fe20000410000 */
[----:B0-----:R-:W-:-:S04]  /*81f0*/  LEA R2, P2, R4, UR14, 0x1 ;  /* 0x0000000e04027c11 */ /* 0x001fc8000f8408ff */
[----:B------:R-:W-:Y:S02]  /*8200*/  LEA.HI.X R3, R4, UR15, R3, 0x1, P2 ;  /* 0x0000000f04037c11 */ /* 0x000fe400090f0c03 */
[----:B------:R-:W-:-:S05]  /*8210*/  F2FP.F16.F32.PACK_AB R7, R8, R7 ;  /* 0x000000070807723e */ /* 0x000fca00000000ff */
[----:B------:R1:W-:Y:S02]  /*8220*/  STG.E desc[UR8][R2.64], R7 ;  /* 0x0000000702007986 */ /* 0x0003e4000c101908 */
.L_x_2833:
[----:B------:R-:W-:Y:S05]  /*8230*/  BSYNC.RECONVERGENT B1 ;  /* 0x0000000000017941 */ /* 0x000fea0003800200 */
.L_x_2832:
[----:B------:R-:W-:Y:S04]  /*8240*/  BSSY.RECONVERGENT B1, `(.L_x_2834) ;  /* 0x000001e000017945 */ /* 0x000fe80003800200 */
[----:B------:R-:W-:Y:S05]  /*8250*/  @P1 BRA `(.L_x_2835) ;  /* 0x0000000000701947 */ /* 0x000fea0003800000 */
[----:B------:R-:W-:Y:S01]  /*8260*/  FADD.FTZ R10, R10, -UR5 ;  /* 0x800000050a0a7e21 */ /* 0x000fe20008010000 */
[----:B------:R-:W-:Y:S01]  /*8270*/  FADD.FTZ R11, R11, -UR5 ;  /* 0x800000050b0b7e21 */ /* 0x000fe20008010000 */
[----:B------:R-:W3:Y:S02]  /*8280*/  LDCU.64 UR12, c[0x0][0x3e0] ;  /* 0x00007c00ff0c77ac */ /* 0x000ee40008000a00 */
[----:B012---:R-:W-:Y:S01]  /*8290*/  FMUL.FTZ R3, R10, UR6 ;  /* 0x000000060a037c20 */ /* 0x007fe20008410000 */
[----:B------:R-:W-:Y:S01]  /*82a0*/  FMUL.FTZ R4, R11, UR6 ;  /* 0x000000060b047c20 */ /* 0x000fe20008410000 */
[----:B------:R-:W0:Y:S02]  /*82b0*/  LDCU.64 UR14, c[0x0][0x380] ;  /* 0x00007000ff0e77ac */ /* 0x000e240008000a00 */
[----:B-----5:R-:W-:Y:S01]  /*82c0*/  FFMA.FTZ R5, R28, R3, R30 ;  /* 0x000000031c057223 */ /* 0x020fe2000001001e */
[----:B------:R-:W-:Y:S01]  /*82d0*/  FFMA.FTZ R8, R29, R4, R31 ;  /* 0x000000041d087223 */ /* 0x000fe2000001001f */
[----:B------:R-:W-:-:S02]  /*82e0*/  MOV R3, R125 ;  /* 0x0000007d00037202 */ /* 0x000fc40000000f00 */
        /* <DEDUP_REMOVED lines=14> */
[----:B-1----:R-:W-:-:S03]  /*83d0*/  FMUL.FTZ R0, R5, R6 ;  /* 0x0000000605007220 */ /* 0x002fc60000410000 */
[----:B------:R-:W-:Y:S01]  /*83e0*/  LEA.HI.X R5, R2, UR15, R39, 0x1, P1 ;  /* 0x0000000f02057c11 */ /* 0x000fe200088f0c27 */
[----:B0-----:R-:W-:-:S05]  /*83f0*/  FMUL.FTZ R9, R8, R7 ;  /* 0x0000000708097220 */ /* 0x001fca0000410000 */
[----:B------:R-:W-:-:S05]  /*8400*/  F2FP.F16.F32.PACK_AB R9, R9, R0 ;  /* 0x000000000909723e */ /* 0x000fca00000000ff */
[----:B------:R3:W-:Y:S02]  /*8410*/  STG.E desc[UR8][R4.64], R9 ;  /* 0x0000000904007986 */ /* 0x0007e4000c101908 */
.L_x_2835:
[----:B------:R-:W-:Y:S05]  /*8420*/  BSYNC.RECONVERGENT B1 ;  /* 0x0000000000017941 */ /* 0x000fea0003800200 */
.L_x_2834:
[----:B------:R-:W-:Y:S04]  /*8430*/  BSSY.RECONVERGENT B1, `(.L_x_2836) ;  /* 0x000001e000017945 */ /* 0x000fe80003800200 */
[----:B------:R-:W-:Y:S05]  /*8440*/  @P6 BRA `(.L_x_2837) ;  /* 0x0000000000706947 */ /* 0x000fea0003800000 */
[----:B------:R-:W-:Y:S01]  /*8450*/  FADD.FTZ R12, R12, -UR5 ;  /* 0x800000050c0c7e21 */ /* 0x000fe20008010000 */
[----:B------:R-:W-:Y:S01]  /*8460*/  FADD.FTZ R13, R13, -UR5 ;  /* 0x800000050d0d7e21 */ /* 0x000fe20008010000 */
[----:B------:R-:W4:Y:S02]  /*8470*/  LDCU.64 UR12, c[0x0][0x3e0] ;  /* 0x00007c00ff0c77ac */ /* 0x000f240008000a00 */
[----:B012---:R-:W-:Y:S01]  /*8480*/  FMUL.FTZ R3, R12, UR6 ;  /* 0x000000060c037c20 */ /* 0x007fe20008410000 */
[----:B------:R-:W-:Y:S01]  /*8490*/  FMUL.FTZ R2, R13, UR6 ;  /* 0x000000060d027c20 */ /* 0x000fe20008410000 */
[----:B------:R-:W0:Y:S02]  /*84a0*/  LDCU.64 UR14, c[0x0][0x380] ;  /* 0x00007000ff0e77ac */ /* 0x000e240008000a00 */
[----:B---3-5:R-:W-:Y:S01]  /*84b0*/  FFMA.FTZ R5, R28, R3, R30 ;  /* 0x000000031c057223 */ /* 0x028fe2000001001e */
[----:B------:R-:W-:Y:S01]  /*84c0*/  FFMA.FTZ R8, R29, R2, R31 ;  /* 0x000000021d087223 */ /* 0x000fe2000001001f */
[----:B------:R-:W-:-:S02]  /*84d0*/  MOV R2, R122 ;  /* 0x0000007a00027202 */ /* 0x000fc40000000f00 */
[----:B------:R-:W-:Y:S01]  /*84e0*/  FMUL.FTZ R0, R5, -1.4426950216293334961 ;  /* 0xbfb8aa3b05007820 */ /* 0x000fe20000410000 */
[----:B------:R-:W-:Y:S01]  /*84f0*/  FMUL.FTZ R4, R8, -1.4426950216293334961 ;  /* 0xbfb8aa3b08047820 */ /* 0x000fe20000410000 */
[----:B------:R-:W-:-:S04]  /*8500*/  MOV R3, R125 ;  /* 0x0000007d00037202 */ /* 0x000fc80000000f00 */
        /* <DEDUP_REMOVED lines=16> */
.L_x_2837:
[----:B------:R-:W-:Y:S05]  /*8610*/  BSYNC.RECONVERGENT B1 ;  /* 0x0000000000017941 */ /* 0x000fea0003800200 */
.L_x_2836:
[----:B------:R-:W-:Y:S04]  /*8620*/  BSSY.RECONVERGENT B1, `(.L_x_2838) ;  /* 0x000001e000017945 */ /* 0x000fe80003800200 */
[----:B------:R-:W-:Y:S05]  /*8630*/  @P3 BRA `(.L_x_2839) ;  /* 0x0000000000703947 */ /* 0x000fea0003800000 */
[----:B------:R-:W-:Y:S01]  /*8640*/  FADD.FTZ R14, R14, -UR5 ;  /* 0x800000050e0e7e21 */ /* 0x000fe20008010000 */
[----:B------:R-:W-:Y:S01]  /*8650*/  FADD.FTZ R15, R15, -UR5 ;  /* 0x800000050f0f7e21 */ /* 0x000fe20008010000 */
[----:B------:R-:W0:Y:S01]  /*8660*/  LDCU.64 UR12, c[0x0][0x3e0] ;  /* 0x00007c00ff0c77ac */ /* 0x000e220008000a00 */
[----:B---34-:R-:W-:Y:S01]  /*8670*/  MOV R4, R122 ;  /* 0x0000007a00047202 */ /* 0x018fe20000000f00 */
[----:B012---:R-:W-:Y:S01]  /*8680*/  FMUL.FTZ R3, R14, UR6 ;  /* 0x000000060e037c20 */ /* 0x007fe20008410000 */
        /* <DEDUP_REMOVED lines=23> */
.L_x_2839:
[----:B------:R-:W-:Y:S05]  /*8800*/  BSYNC.RECONVERGENT B1 ;  /* 0x0000000000017941 */ /* 0x000fea0003800200 */
.L_x_2838:
        /* <DEDUP_REMOVED lines=30> */
.L_x_2841:
[----:B------:R-:W-:Y:S05]  /*89f0*/  BSYNC.RECONVERGENT B1 ;  /* 0x0000000000017941 */ /* 0x000fea0003800200 */
.L_x_2840:
        /* <DEDUP_REMOVED lines=48> */
[----:B------:R-:W-:-:S05]  /*8d00*/  F2FP.F16.F32.PACK_AB R17, R17, R14 ;  /* 0x0000000e1111723e */ /* 0x000fca00000000ff */
[----:B------:R0:W-:Y:S02]  /*8d10*/  STG.E desc[UR8][R2.64], R17 ;  /* 0x0000001102007986 */ /* 0x0001e4000c101908 */
.L_x_2843:
[----:B------:R-:W-:Y:S05]  /*8d20*/  BSYNC.RECONVERGENT B1 ;  /* 0x0000000000017941 */ /* 0x000fea0003800200 */
.L_x_2842:
[----:B------:R-:W-:Y:S04]  /*8d30*/  BSSY.RECONVERGENT B1, `(.L_x_2844) ;  /* 0x000001e000017945 */ /* 0x000fe80003800200 */
[----:B------:R-:W-:Y:S05]  /*8d40*/  @P2 BRA `(.L_x_2845) ;  /* 0x0000000000702947 */ /* 0x000fea0003800000 */
[----:B------:R-:W-:Y:S01]  /*8d50*/  FADD.FTZ R20, R20, -UR5 ;  /* 0x8000000514147e21 */ /* 0x000fe20008010000 */
[----:B------:R-:W-:Y:S01]  /*8d60*/  FADD.FTZ R21, R21, -UR5 ;  /* 0x8000000515157e21 */ /* 0x000fe20008010000 */
[----:B------:R-:W1:Y:S01]  /*8d70*/  LDCU.64 UR12, c[0x0][0x3e0] ;  /* 0x00007c00ff0c77ac */ /* 0x000e620008000a00 */
[----:B------:R-:W-:Y:S01]  /*8d80*/  MOV R5, R125 ;  /* 0x0000007d00057202 */ /* 0x000fe20000000f00 */
[----:B0-2---:R-:W-:Y:S01]  /*8d90*/  FMUL.FTZ R3, R20, UR6 ;  /* 0x0000000614037c20 */ /* 0x005fe20008410000 */
[----:B------:R-:W-:Y:S01]  /*8da0*/  FMUL.FTZ R4, R21, UR6 ;  /* 0x0000000615047c20 */ /* 0x000fe20008410000 */
        /* <DEDUP_REMOVED lines=12> */
[----:B--2---:R-:W-:Y:S01]  /*8e70*/  FADD.FTZ R13, R2, 1 ;  /* 0x3f800000020d7421 */ /* 0x004fe20000010000 */
[----:B0-----:R-:W-:-:S05]  /*8e80*/  LEA R2, P2, R4, UR14, 0x1 ;  /* 0x0000000e04027c11 */ /* 0x001fca000f8408ff */
[----:B------:R-:W0:Y:S01]  /*8e90*/  MUFU.RCP R13, R13 ;  /* 0x0000000d000d7308 */ /* 0x000e220000001000 */
[----:B-1----:R-:W-:Y:S01]  /*8ea0*/  FADD.FTZ R15, R3, 1 ;  /* 0x3f800000030f7421 */ /* 0x002fe20000010000 */
[----:B------:R-:W-:-:S06]  /*8eb0*/  LEA.HI.X R3, R4, UR15, R19, 0x1, P2 ;  /* 0x0000000f04037c11 */ /* 0x000fcc00090f0c13 */
[----:B------:R-:W1:Y:S01]  /*8ec0*/  MUFU.RCP R15, R15 ;  /* 0x0000000f000f7308 */ /* 0x000e620000001000 */
[----:B0-----:R-:W-:Y:S01]  /*8ed0*/  FMUL.FTZ R14, R14, R13 ;  /* 0x0000000d0e0e7220 */ /* 0x001fe20000410000 */
[----:B-1----:R-:W-:-:S05]  /*8ee0*/  FMUL.FTZ R17, R16, R15 ;  /* 0x0000000f10117220 */ /* 0x002fca0000410000 */
[----:B------:R-:W-:-:S05]  /*8ef0*/  F2FP.F16.F32.PACK_AB R17, R17, R14 ;  /* 0x0000000e1111723e */ /* 0x000fca00000000ff */
[----:B------:R1:W-:Y:S02]  /*8f00*/  STG.E desc[UR8][R2.64], R17 ;  /* 0x0000001102007986 */ /* 0x0003e4000c101908 */
.L_x_2845:
[----:B------:R-:W-:Y:S05]  /*8f10*/  BSYNC.RECONVERGENT B1 ;  /* 0x0000000000017941 */ /* 0x000fea0003800200 */
.L_x_2844:
        /* <DEDUP_REMOVED lines=28> */
[----:B------:R-:W-:-:S05]  /*90e0*/  F2FP.F16.F32.PACK_AB R15, R15, R12 ;  /* 0x0000000c0f0f723e */ /* 0x000fca00000000ff */
[----:B------:R3:W-:Y:S02]  /*90f0*/  STG.E desc[UR8][R4.64], R15 ;  /* 0x0000000f04007986 */ /* 0x0007e4000c101908 */
.L_x_2847:
[----:B------:R-:W-:Y:S05]  /*9100*/  BSYNC.RECONVERGENT B1 ;  /* 0x0000000000017941 */ /* 0x000fea0003800200 */
.L_x_2846:
[----:B------:R-:W-:Y:S04]  /*9110*/  BSSY.RECONVERGENT B1, `(.L_x_2848) ;  /* 0x000001e000017945 */ /* 0x000fe80003800200 */
[----:B------:R-:W-:Y:S05]  /*9120*/  @P6 BRA `(.L_x_2849) ;  /* 0x0000000000706947 */ /* 0x000fea0003800000 */
[----:B------:R-:W-:Y:S01]  /*9130*/  FADD.FTZ R24, R24, -UR5 ;  /* 0x8000000518187e21 */ /* 0x000fe20008010000 */
[----:B------:R-:W-:Y:S01]  /*9140*/  FADD.FTZ R25, R25, -UR5 ;  /* 0x8000000519197e21 */ /* 0x000fe20008010000 */
[----:B------:R-:W4:Y:S02]  /*9150*/  LDCU.64 UR12, c[0x0][0x3e0] ;  /* 0x00007c00ff0c77ac */ /* 0x000f240008000a00 */
[----:B012---:R-:W-:Y:S01]  /*9160*/  FMUL.FTZ R3, R24, UR6 ;  /* 0x0000000618037c20 */ /* 0x007fe20008410000 */
[----:B---3--:R-:W-:Y:S01]  /*9170*/  FMUL.FTZ R4, R25, UR6 ;  /* 0x0000000619047c20 */ /* 0x008fe20008410000 */
[----:B------:R-:W0:Y:S02]  /*9180*/  LDCU.64 UR14, c[0x0][0x380] ;  /* 0x00007000ff0e77ac */ /* 0x000e240008000a00 */
[----:B-----5:R-:W-:Y:S01]  /*9190*/  FFMA.FTZ R5, R28, R3, R30 ;  /* 0x000000031c057223 */ /* 0x020fe2000001001e */
[----:B------:R-:W-:Y:S01]  /*91a0*/  FFMA.FTZ R14, R29, R4, R31 ;  /* 0x000000041d0e7223 */ /* 0x000fe2000001001f */
[----:B------:R-:W-:-:S02]  /*91b0*/  MOV R3, R125 ;  /* 0x0000007d00037202 */ /* 0x000fc40000000f00 */
[----:B------:R-:W-:Y:S01]  /*91c0*/  FMUL.FTZ R2, R5, -1.4426950216293334961 ;  /* 0xbfb8aa3b05027820 */ /* 0x000fe20000410000 */
[----:B------:R-:W-:-:S05]  /*91d0*/  FMUL.FTZ R4, R14, -1.4426950216293334961 ;  /* 0xbfb8aa3b0e047820 */ /* 0x000fca0000410000 */
        /* <DEDUP_REMOVED lines=12> */
[----:B-1----:R-:W-:-:S03]  /*92a0*/  FMUL.FTZ R11, R5, R12 ;  /* 0x0000000c050b7220 */ /* 0x002fc60000410000 */
[----:B------:R-:W-:Y:S01]  /*92b0*/  LEA.HI.X R5, R2, UR15, R35, 0x1, P1 ;  /* 0x0000000f02057c11 */ /* 0x000fe200088f0c23 */
[----:B0-----:R-:W-:-:S05]  /*92c0*/  FMUL.FTZ R14, R14, R13 ;  /* 0x0000000d0e0e7220 */ /* 0x001fca0000410000 */
[----:B------:R-:W-:-:S05]  /*92d0*/  F2FP.F16.F32.PACK_AB R11, R14, R11 ;  /* 0x0000000b0e0b723e */ /* 0x000fca00000000ff */
[----:B------:R4:W-:Y:S02]  /*92e0*/  STG.E desc[UR8][R4.64], R11 ;  /* 0x0000000b04007986 */ /* 0x0009e4000c101908 */
.L_x_2849:
[----:B------:R-:W-:Y:S05]  /*92f0*/  BSYNC.RECONVERGENT B1 ;  /* 0x0000000000017941 */ /* 0x000fea0003800200 */
.L_x_2848:
[----:B------:R-:W-:Y:S04]  /*9300*/  BSSY.RECONVERGENT B1, `(.L_x_2850) ;  /* 0x000001e000017945 */ /* 0x000fe80003800200 */
[----:B------:R-:W-:Y:S05]  /*9310*/  @P3 BRA `(.L_x_2851) ;  /* 0x0000000000703947 */ /* 0x000fea0003800000 */
[----:B------:R-:W-:Y:S01]  /*9320*/  FADD.FTZ R26, R26, -UR5 ;  /* 0x800000051a1a7e21 */ /* 0x000fe20008010000 */
[----:B------:R-:W-:Y:S01]  /*9330*/  FADD.FTZ R27, R27, -UR5 ;  /* 0x800000051b1b7e21 */ /* 0x000fe20008010000 */
[----:B------:R-:W3:Y:S02]  /*9340*/  LDCU.64 UR12, c[0x0][0x3e0] ;  /* 0x00007c00ff0c77ac */ /* 0x000ee40008000a00 */
[----:B012---:R-:W-:Y:S01]  /*9350*/  FMUL.FTZ R3, R26, UR6 ;  /* 0x000000061a037c20 */ /* 0x007fe20008410000 */
[----:B---34-:R-:W-:Y:S01]  /*9360*/  FMUL.FTZ R4, R27, UR6 ;  /* 0x000000061b047c20 */ /* 0x018fe20008410000 */
[----:B------:R-:W0:Y:S02]  /*9370*/  LDCU.64 UR14, c[0x0][0x380] ;  /* 0x00007000ff0e77ac */ /* 0x000e240008000a00 */
[----:B-----5:R-:W-:Y:S01]  /*9380*/  FFMA.FTZ R14, R28, R3, R30 ;  /* 0x000000031c0e7223 */ /* 0x020fe2000001001e */
[----:B------:R-:W-:Y:S01]  /*9390*/  FFMA.FTZ R5, R29, R4, R31 ;  /* 0x000000041d057223 */ /* 0x000fe2000001001f */
[----:B------:R-:W-:-:S02]  /*93a0*/  MOV R3, R125 ;  /* 0x0000007d00037202 */ /* 0x000fc40000000f00 */
        /* <DEDUP_REMOVED lines=17> */
[----:B------:R-:W-:-:S05]  /*94c0*/  F2FP.F16.F32.PACK_AB R7, R7, R0 ;  /* 0x000000000707723e */ /* 0x000fca00000000ff */
[----:B------:R0:W-:Y:S02]  /*94d0*/  STG.E desc[UR8][R4.64], R7 ;  /* 0x0000000704007986 */ /* 0x0001e4000c101908 */
.L_x_2851:
[----:B------:R-:W-:Y:S05]  /*94e0*/  BSYNC.RECONVERGENT B1 ;  /* 0x0000000000017941 */ /* 0x000fea0003800200 */
.L_x_2850:
        /* <DEDUP_REMOVED lines=12> */
[----:B---34-:R-:W-:Y:S01]  /*95b0*/  FMUL.FTZ R4, R14, -1.4426950216293334961 ;  /* 0xbfb8aa3b0e047820 */ /* 0x018fe20000410000 */
[----:B------:R-:W-:-:S04]  /*95c0*/  MOV R3, R125 ;  /* 0x0000007d00037202 */ /* 0x000fc80000000f00 */
        /* <DEDUP_REMOVED lines=16> */
.L_x_2853:
[----:B------:R-:W-:Y:S05]  /*96d0*/  BSYNC.RECONVERGENT B1 ;  /* 0x0000000000017941 */ /* 0x000fea0003800200 */
.L_x_2852:
        /* <DEDUP_REMOVED lines=25> */
[----:B---3--:R-:W-:Y:S01]  /*9870*/  FMUL.FTZ R5, R42, UR6 ;  /* 0x000000062a057c20 */ /* 0x008fe20008410000 */
        /* <DEDUP_REMOVED lines=18> */
[----:B------:R-:W-:Y:S01]  /*99a0*/  IADD3 R17, PT, PT, R3, R17, RZ ;  /* 0x0000001103117210 */ /* 0x000fe20007ffe0ff */
[----:B--2---:R-:W-:-:S03]  /*99b0*/  FMUL.FTZ R9, R5, R14 ;  /* 0x0000000e05097220 */ /* 0x004fc60000410000 */
[----:B------:R-:W-:Y:S01]  /*99c0*/  LEA.HI.X R5, R2, UR15, R17, 0x1, P5 ;  /* 0x0000000f02057c11 */ /* 0x000fe2000a8f0c11 */
[----:B0-----:R-:W-:-:S05]  /*99d0*/  FMUL.FTZ R16, R16, R15 ;  /* 0x0000000f10107220 */ /* 0x001fca0000410000 */
[----:B------:R-:W-:-:S05]  /*99e0*/  F2FP.F16.F32.PACK_AB R9, R16, R9 ;  /* 0x000000091009723e */ /* 0x000fca00000000ff */
[----:B------:R0:W-:Y:S02]  /*99f0*/  STG.E desc[UR8][R4.64], R9 ;  /* 0x0000000904007986 */ /* 0x0001e4000c101908 */
.L_x_2855:
[----:B------:R-:W-:Y:S05]  /*9a00*/  BSYNC.RECONVERGENT B1 ;  /* 0x0000000000017941 */ /* 0x000fea0003800200 */
.L_x_2854:
[----:B------:R-:W-:Y:S04]  /*9a10*/  BSSY.RECONVERGENT B1, `(.L_x_2856) ;  /* 0x000001e000017945 */ /* 0x000fe80003800200 */
[----:B------:R-:W-:Y:S05]  /*9a20*/  @P2 BRA `(.L_x_2857) ;  /* 0x0000000000702947 */ /* 0x000fea0003800000 */
[----:B------:R-:W-:Y:S01]  /*9a30*/  FADD.FTZ R44, R44, -UR5 ;  /* 0x800000052c2c7e21 */ /* 0x000fe20008010000 */
[----:B------:R-:W-:Y:S01]  /*9a40*/  FADD.FTZ R45, R45, -UR5 ;  /* 0x800000052d2d7e21 */ /* 0x000fe20008010000 */
[----:B------:R-:W1:Y:S02]  /*9a50*/  LDCU.64 UR12, c[0x0][0x3e0] ;  /* 0x00007c00ff0c77ac */ /* 0x000e640008000a00 */
[----:B------:R-:W-:Y:S01]  /*9a60*/  FMUL.FTZ R3, R44, UR6 ;  /* 0x000000062c037c20 */ /* 0x000fe20008410000 */
[----:B0--3--:R-:W-:Y:S01]  /*9a70*/  FMUL.FTZ R4, R45, UR6 ;  /* 0x000000062d047c20 */ /* 0x009fe20008410000 */
[----:B------:R-:W0:Y:S02]  /*9a80*/  LDCU.64 UR14, c[0x0][0x380] ;  /* 0x00007000ff0e77ac */ /* 0x000e240008000a00 */
[----:B-----5:R-:W-:Y:S01]  /*9a90*/  FFMA.FTZ R16, R28, R3, R30 ;  /* 0x000000031c107223 */ /* 0x020fe2000001001e */
[----:B------:R-:W-:Y:S01]  /*9aa0*/  FFMA.FTZ R5, R29, R4, R31 ;  /* 0x000000041d057223 */ /* 0x000fe2000001001f */
[----:B------:R-:W-:-:S02]  /*9ab0*/  MOV R3, R125 ;  /* 0x0000007d00037202 */ /* 0x000fc40000000f00 */
        /* <DEDUP_REMOVED lines=13> */
[----:B------:R-:W-:Y:S01]  /*9b90*/  IADD3 R15, PT, PT, R3, R15, RZ ;  /* 0x0000000f030f7210 */ /* 0x000fe20007ffe0ff */
[----:B--2---:R-:W-:Y:S01]  /*9ba0*/  FMUL.FTZ R10, R16, R9 ;  /* 0x00000009100a7220 */ /* 0x004fe20000410000 */
[----:B0-----:R-:W-:Y:S02]  /*9bb0*/  FMUL.FTZ R13, R5, R14 ;  /* 0x0000000e050d7220 */ /* 0x001fe40000410000 */
[----:B------:R-:W-:-:S03]  /*9bc0*/  LEA.HI.X R5, R2, UR15, R15, 0x1, P2 ;  /* 0x0000000f02057c11 */ /* 0x000fc600090f0c0f */
[----:B------:R-:W-:-:S05]  /*9bd0*/  F2FP.F16.F32.PACK_AB R13, R13, R10 ;  /* 0x0000000a0d0d723e */ /* 0x000fca00000000ff */
[----:B------:R1:W-:Y:S02]  /*9be0*/  STG.E desc[UR8][R4.64], R13 ;  /* 0x0000000d04007986 */ /* 0x0003e4000c101908 */
.L_x_2857:
[----:B------:R-:W-:Y:S05]  /*9bf0*/  BSYNC.RECONVERGENT B1 ;  /* 0x0000000000017941 */ /* 0x000fea0003800200 */
.L_x_2856:
        /* <DEDUP_REMOVED lines=28> */
[----:B------:R-:W-:-:S05]  /*9dc0*/  F2FP.F16.F32.PACK_AB R11, R11, R10 ;  /* 0x0000000a0b0b723e */ /* 0x000fca00000000ff */
[----:B------:R2:W-:Y:S02]  /*9dd0*/  STG.E desc[UR8][R2.64], R11 ;  /* 0x0000000b02007986 */ /* 0x0005e4000c101908 */
.L_x_2859:
[----:B------:R-:W-:Y:S05]  /*9de0*/  BSYNC.RECONVERGENT B1 ;  /* 0x0000000000017941 */ /* 0x000fea0003800200 */
.L_x_2858:
[----:B------:R-:W-:Y:S04]  /*9df0*/  BSSY.RECONVERGENT B1, `(.L_x_2860) ;  /* 0x000001e000017945 */ /* 0x000fe80003800200 */
[----:B------:R-:W-:Y:S05]  /*9e00*/  @P6 BRA `(.L_x_2861) ;  /* 0x0000000000706947 */ /* 0x000fea0003800000 */
[----:B------:R-:W-:Y:S01]  /*9e10*/  FADD.FTZ R48, R48, -UR5 ;  /* 0x8000000530307e21 */ /* 0x000fe20008010000 */
[----:B------:R-:W-:Y:S01]  /*9e20*/  FADD.FTZ R49, R49, -UR5 ;  /* 0x8000000531317e21 */ /* 0x000fe20008010000 */
[----:B------:R-:W4:Y:S01]  /*9e30*/  LDCU.64 UR12, c[0x0][0x3e0] ;  /* 0x00007c00ff0c77ac */ /* 0x000f220008000a00 */
[----:B01-3--:R-:W-:Y:S01]  /*9e40*/  MOV R5, R125 ;  /* 0x0000007d00057202 */ /* 0x00bfe20000000f00 */
[----:B--2---:R-:W-:Y:S01]  /*9e50*/  FMUL.FTZ R3, R48, UR6 ;  /* 0x0000000630037c20 */ /* 0x004fe20008410000 */
        /* <DEDUP_REMOVED lines=23> */
.L_x_2861:
[----:B------:R-:W-:Y:S05]  /*9fd0*/  BSYNC.RECONVERGENT B1 ;  /* 0x0000000000017941 */ /* 0x000fea0003800200 */
.L_x_2860:
[----:B------:R-:W-:Y:S04]  /*9fe0*/  BSSY.RECONVERGENT B1, `(.L_x_2862) ;  /* 0x000001e000017945 */ /* 0x000fe80003800200 */
[----:B------:R-:W-:Y:S05]  /*9ff0*/  @P3 BRA `(.L_x_2863) ;  /* 0x0000000000703947 */ /* 0x000fea0003800000 */
[----:B------:R-:W-:Y:S01]  /*a000*/  FADD.FTZ R50, R50, -UR5 ;  /* 0x8000000532327e21 */ /* 0x000fe20008010000 */
[----:B------:R-:W-:Y:S01]  /*a010*/  FADD.FTZ R51, R51, -UR5 ;  /* 0x8000000533337e21 */ /* 0x000fe20008010000 */
[----:B------:R-:W2:Y:S01]  /*a020*/  LDCU.64 UR12, c[0x0][0x3e0] ;  /* 0x00007c00ff0c77ac */ /* 0x000ea20008000a00 */
[----:B01-3--:R-:W-:Y:S01]  /*a030*/  MOV R5, R125 ;  /* 0x0000007d00057202 */ /* 0x00bfe20000000f00 */
[----:B--2-4-:R-:W-:Y:S01]  /*a040*/  FMUL.FTZ R3, R50, UR6 ;  /* 0x0000000632037c20 */ /* 0x014fe20008410000 */
        /* <DEDUP_REMOVED lines=23> */
.L_x_2863:
[----:B------:R-:W-:Y:S05]  /*a1c0*/  BSYNC.RECONVERGENT B1 ;  /* 0x0000000000017941 */ /* 0x000fea0003800200 */
.L_x_2862:
[----:B------:R-:W-:Y:S04]  /*a1d0*/  BSSY.RECONVERGENT B1, `(.L_x_2864) ;  /* 0x000001e000017945 */ /* 0x000fe80003800200 */
[----:B------:R-:W-:Y:S05]  /*a1e0*/  @P4 BRA `(.L_x_2865) ;  /* 0x0000000000704947 */ /* 0x000fea0003800000 */
[----:B------:R-:W-:Y:S01]  /*a1f0*/  FADD.FTZ R52, R52, -UR5 ;  /* 0x8000000534347e21 */ /* 0x000fe20008010000 */
[----:B------:R-:W-:Y:S01]  /*a200*/  FADD.FTZ R53, R53, -UR5 ;  /* 0x8000000535357e21 */ /* 0x000fe20008010000 */
[----:B------:R-:W1:Y:S02]  /*a210*/  LDCU.64 UR12, c[0x0][0x3e0] ;  /* 0x00007c00ff0c77ac */ /* 0x000e640008000a00 */
[----:B0-2-4-:R-:W-:Y:S01]  /*a220*/  FMUL.FTZ R3, R52, UR6 ;  /* 0x0000000634037c20 */ /* 0x015fe20008410000 */
[----:B-1-3--:R-:W-:Y:S01]  /*a230*/  FMUL.FTZ R4, R53, UR6 ;  /* 0x0000000635047c20 */ /* 0x00afe20008410000 */
[----:B------:R-:W0:Y:S02]  /*a240*/  LDCU.64 UR14, c[0x0][0x380] ;  /* 0x00007000ff0e77ac */ /* 0x000e240008000a00 */
[----:B-----5:R-:W-:Y:S01]  /*a250*/  FFMA.FTZ R8, R28, R3, R30 ;  /* 0x000000031c087223 */ /* 0x020fe2000001001e */
[----:B------:R-:W-:Y:S01]  /*a260*/  FFMA.FTZ R10, R29, R4, R31 ;  /* 0x000000041d0a7223 */ /* 0x000fe2000001001f */
[----:B------:R-:W-:-:S02]  /*a270*/  MOV R3, R125 ;  /* 0x0000007d00037202 */ /* 0x000fc40000000f00 */
[----:B------:R-:W-:Y:S01]  /*a280*/  FMUL.FTZ R2, R8, -1.4426950216293334961 ;  /* 0xbfb8aa3b08027820 */ /* 0x000fe20000410000 */
[----:B------:R-:W-:-:S05]  /*a290*/  FMUL.FTZ R4, R10, -1.4426950216293334961 ;  /* 0xbfb8aa3b0a047820 */ /* 0x000fca0000410000 */
        /* <DEDUP_REMOVED lines=17> */
.L_x_2865:
[----:B------:R-:W-:Y:S05]  /*a3b0*/  BSYNC.RECONVERGENT B1 ;  /* 0x0000000000017941 */ /* 0x000fea0003800200 */
.L_x_2864:
        /* <DEDUP_REMOVED lines=42> */
.L_x_2867:
[----:B------:R-:W-:Y:S05]  /*a660*/  BSYNC.RECONVERGENT B1 ;  /* 0x0000000000017941 */ /* 0x000fea0003800200 */
.L_x_2866:
        /* <DEDUP_REMOVED lines=28> */
[----:B------:R-:W-:-:S05]  /*a830*/  F2FP.F16.F32.PACK_AB R9, R9, R0 ;  /* 0x000000000909723e */ /* 0x000fca00000000ff */
[----:B------:R0:W-:Y:S02]  /*a840*/  STG.E desc[UR8][R4.64], R9 ;  /* 0x0000000904007986 */ /* 0x0001e4000c101908 */
.L_x_2869:
[----:B------:R-:W-:Y:S05]  /*a850*/  BSYNC.RECONVERGENT B1 ;  /* 0x0000000000017941 */ /* 0x000fea0003800200 */
.L_x_2868:
[----:B------:R-:W-:Y:S04]  /*a860*/  BSSY.RECONVERGENT B1, `(.L_x_2870) ;  /* 0x000001e000017945 */ /* 0x000fe80003800200 */
[----:B------:R-:W-:Y:S05]  /*a870*/  @P4 BRA `(.L_x_2871) ;  /* 0x0000000000704947 */ /* 0x000fea0003800000 */
[----:B------:R-:W-:Y:S01]  /*a880*/  FADD.FTZ R58, R58, -UR5 ;  /* 0x800000053a3a7e21 */ /* 0x000fe20008010000 */
[----:B------:R-:W-:Y:S01]  /*a890*/  FADD.FTZ R59, R59, -UR5 ;  /* 0x800000053b3b7e21 */ /* 0x000fe20008010000 */
[----:B------:R-:W1:Y:S02]  /*a8a0*/  LDCU.64 UR12, c[0x0][0x3e0] ;  /* 0x00007c00ff0c77ac */ /* 0x000e640008000a00 */
[----:B0-2-4-:R-:W-:Y:S01]  /*a8b0*/  FMUL.FTZ R3, R58, UR6 ;  /* 0x000000063a037c20 */ /* 0x015fe20008410000 */
[----:B------:R-:W-:Y:S01]  /*a8c0*/  FMUL.FTZ R2, R59, UR6 ;  /* 0x000000063b027c20 */ /* 0x000fe20008410000 */
[----:B------:R-:W0:Y:S02]  /*a8d0*/  LDCU.64 UR14, c[0x0][0x380] ;  /* 0x00007000ff0e77ac */ /* 0x000e240008000a00 */
[----:B-----5:R-:W-:Y:S01]  /*a8e0*/  FFMA.FTZ R10, R28, R3, R30 ;  /* 0x000000031c0a7223 */ /* 0x020fe2000001001e */
[----:B------:R-:W-:Y:S01]  /*a8f0*/  FFMA.FTZ R9, R29, R2, R31 ;  /* 0x000000021d097223 */ /* 0x000fe2000001001f */
[----:B------:R-:W-:-:S02]  /*a900*/  MOV R2, R122 ;  /* 0x0000007a00027202 */ /* 0x000fc40000000f00 */
[----:B------:R-:W-:Y:S01]  /*a910*/  FMUL.FTZ R0, R10, -1.4426950216293334961 ;  /* 0xbfb8aa3b0a007820 */ /* 0x000fe20000410000 */
[----:B-1-3--:R-:W-:Y:S01]  /*a920*/  FMUL.FTZ R4, R9, -1.4426950216293334961 ;  /* 0xbfb8aa3b09047820 */ /* 0x00afe20000410000 */
        /* <DEDUP_REMOVED lines=17> */
.L_x_2871:
[----:B------:R-:W-:Y:S05]  /*aa40*/  BSYNC.RECONVERGENT B1 ;  /* 0x0000000000017941 */ /* 0x000fea0003800200 */
.L_x_2870:
        /* <DEDUP_REMOVED lines=30> */
.L_x_2873:
[----:B------:R-:W-:Y:S05]  /*ac30*/  BSYNC.RECONVERGENT B1 ;  /* 0x0000000000017941 */ /* 0x000fea0003800200 */
.L_x_2872:
        /* <DEDUP_REMOVED lines=16> */
[----:B------:R-:W0:Y:S02]  /*ad40*/  LDCU.64 UR12, c[0x0][0x3e0] ;  /* 0x00007c00ff0c77ac */ /* 0x000e240008000a00 */
[----:B------:R-:W-:Y:S01]  /*ad50*/  FMUL.FTZ R3, R62, UR6 ;  /* 0x000000063e037c20 */ /* 0x000fe20008410000 */
[----:B-1-3--:R-:W-:Y:S01]  /*ad60*/  FMUL.FTZ R4, R63, UR6 ;  /* 0x000000063f047c20 */ /* 0x00afe20008410000 */
[----:B------:R-:W1:Y:S02]  /*ad70*/  LDCU.64 UR14, c[0x0][0x380] ;  /* 0x00007000ff0e77ac */ /* 0x000e640008000a00 */
[----:B-----5:R-:W-:Y:S01]  /*ad80*/  FFMA.FTZ R10, R28, R3, R30 ;  /* 0x000000031c0a7223 */ /* 0x020fe2000001001e */
[----:B------:R-:W-:Y:S01]  /*ad90*/  FFMA.FTZ R9, R29, R4, R31 ;  /* 0x000000041d097223 */ /* 0x000fe2000001001f */
[----:B------:R-:W-:-:S02]  /*ada0*/  MOV R3, R125 ;  /* 0x0000007d00037202 */ /* 0x000fc40000000f00 */
        /* <DEDUP_REMOVED lines=19> */
.L_x_2875:
[----:B------:R-:W-:Y:S05]  /*aee0*/  BSYNC.RECONVERGENT B1 ;  /* 0x0000000000017941 */ /* 0x000fea0003800200 */
.L_x_2874:
[----:B------:R-:W-:Y:S04]  /*aef0*/  BSSY.RECONVERGENT B1, `(.L_x_2876) ;  /* 0x000001e000017945 */ /* 0x000fe80003800200 */
[----:B------:R-:W-:Y:S05]  /*af00*/  @P6 BRA `(.L_x_2877) ;  /* 0x0000000000706947 */ /* 0x000fea0003800000 */
[----:B------:R-:W-:Y:S01]  /*af10*/  FADD.FTZ R64, R64, -UR5 ;  /* 0x8000000540407e21 */ /* 0x000fe20008010000 */
[----:B------:R-:W-:Y:S01]  /*af20*/  FADD.FTZ R65, R65, -UR5 ;  /* 0x8000000541417e21 */ /* 0x000fe20008010000 */
[----:B------:R-:W2:Y:S02]  /*af30*/  LDCU.64 UR12, c[0x0][0x3e0] ;  /* 0x00007c00ff0c77ac */ /* 0x000ea40008000a00 */
[----:B------:R-:W-:Y:S01]  /*af40*/  FMUL.FTZ R3, R64, UR6 ;  /* 0x0000000640037c20 */ /* 0x000fe20008410000 */
[----:B------:R-:W-:Y:S01]  /*af50*/  FMUL.FTZ R2, R65, UR6 ;  /* 0x0000000641027c20 */ /* 0x000fe20008410000 */
[----:B------:R-:W4:Y:S02]  /*af60*/  LDCU.64 UR14, c[0x0][0x380] ;  /* 0x00007000ff0e77ac */ /* 0x000f240008000a00 */
[----:B01-3-5:R-:W-:Y:S01]  /*af70*/  FFMA.FTZ R5, R28, R3, R30 ;  /* 0x000000031c057223 */ /* 0x02bfe2000001001e */
[----:B------:R-:W-:Y:S01]  /*af80*/  FFMA.FTZ R8, R29, R2, R31 ;  /* 0x000000021d087223 */ /* 0x000fe2000001001f */
[----:B------:R-:W-:-:S02]  /*af90*/  MOV R2, R122 ;  /* 0x0000007a00027202 */ /* 0x000fc40000000f00 */
[----:B------:R-:W-:Y:S01]  /*afa0*/  FMUL.FTZ R0, R5, -1.4426950216293334961 ;  /* 0xbfb8aa3b05007820 */ /* 0x000fe20000410000 */
[----:B------:R-:W-:Y:S01]  /*afb0*/  FMUL.FTZ R4, R8, -1.4426950216293334961 ;  /* 0xbfb8aa3b08047820 */ /* 0x000fe20000410000 */
[----:B------:R-:W-:-:S04]  /*afc0*/  MOV R3, R125 ;  /* 0x0000007d00037202 */ /* 0x000fc80000000f00 */
        /* <DEDUP_REMOVED lines=9> */
[----:B----4-:R-:W-:-:S06]  /*b060*/  LEA R4, P5, R2, UR14, 0x1 ;  /* 0x0000000e02047c11 */ /* 0x010fcc000f8a08ff */
[----:B------:R-:W1:Y:S01]  /*b070*/  MUFU.RCP R7, R7 ;  /* 0x0000000700077308 */ /* 0x000e620000001000 */
[----:B0-----:R-:W-:Y:S01]  /*b080*/  FMUL.FTZ R0, R5, R6 ;  /* 0x0000000605007220 */ /* 0x001fe20000410000 */
[----:B------:R-:W-:Y:S01]  /*b090*/  LEA.HI.X R5, R2, UR15, R11, 0x1, P5 ;  /* 0x0000000f02057c11 */ /* 0x000fe2000a8f0c0b */
[----:B-1----:R-:W-:-:S05]  /*b0a0*/  FMUL.FTZ R9, R8, R7 ;  /* 0x0000000708097220 */ /* 0x002fca0000410000 */
[----:B------:R-:W-:-:S05]  /*b0b0*/  F2FP.F16.F32.PACK_AB R9, R9, R0 ;  /* 0x000000000909723e */ /* 0x000fca00000000ff */
[----:B------:R2:W-:Y:S02]  /*b0c0*/  STG.E desc[UR8][R4.64], R9 ;  /* 0x0000000904007986 */ /* 0x0005e4000c101908 */
.L_x_2877:
[----:B------:R-:W-:Y:S05]  /*b0d0*/  BSYNC.RECONVERGENT B1 ;  /* 0x0000000000017941 */ /* 0x000fea0003800200 */
.L_x_2876:
[----:B------:R-:W-:Y:S04]  /*b0e0*/  BSSY.RECONVERGENT B1, `(.L_x_2878) ;  /* 0x000001e000017945 */ /* 0x000fe80003800200 */
[----:B------:R-:W-:Y:S05]  /*b0f0*/  @P1 BRA `(.L_x_2879) ;  /* 0x0000000000701947 */ /* 0x000fea0003800000 */
[----:B------:R-:W-:Y:S01]  /*b100*/  FADD.FTZ R66, R66, -UR5 ;  /* 0x8000000542427e21 */ /* 0x000fe20008010000 */
[----:B------:R-:W-:Y:S01]  /*b110*/  FADD.FTZ R67, R67, -UR5 ;  /* 0x8000000543437e21 */ /* 0x000fe20008010000 */
[----:B------:R-:W4:Y:S02]  /*b120*/  LDCU.64 UR12, c[0x0][0x3e0] ;  /* 0x00007c00ff0c77ac */ /* 0x000f240008000a00 */
[----:B------:R-:W-:Y:S01]  /*b130*/  FMUL.FTZ R3, R66, UR6 ;  /* 0x0000000642037c20 */ /* 0x000fe20008410000 */
[----:B------:R-:W-:Y:S01]  /*b140*/  FMUL.FTZ R2, R67, UR6 ;  /* 0x0000000643027c20 */ /* 0x000fe20008410000 */
[----:B------:R-:W4:Y:S02]  /*b150*/  LDCU.64 UR14, c[0x0][0x380] ;  /* 0x00007000ff0e77ac */ /* 0x000f240008000a00 */
[----:B0123-5:R-:W-:Y:S01]  /*b160*/  FFMA.FTZ R5, R28, R3, R30 ;  /* 0x000000031c057223 */ /* 0x02ffe2000001001e */
[----:B------:R-:W-:Y:S01]  /*b170*/  FFMA.FTZ R8, R29, R2, R31 ;  /* 0x000000021d087223 */ /* 0x000fe2000001001f */
[----:B------:R-:W-:-:S02]  /*b180*/  MOV R2, R122 ;  /* 0x0000007a00027202 */ /* 0x000fc40000000f00 */
[----:B------:R-:W-:Y:S01]  /*b190*/  FMUL.FTZ R0, R5, -1.4426950216293334961 ;  /* 0xbfb8aa3b05007820 */ /* 0x000fe20000410000 */
[----:B------:R-:W-:Y:S01]  /*b1a0*/  FMUL.FTZ R4, R8, -1.4426950216293334961 ;  /* 0xbfb8aa3b08047820 */ /* 0x000fe20000410000 */
[----:B------:R-:W-:-:S04]  /*b1b0*/  MOV R3, R125 ;  /* 0x0000007d00037202 */ /* 0x000fc80000000f00 */
        /* <DEDUP_REMOVED lines=9> */
[----:B------:R-:W-:-:S06]  /*b250*/  LEA R4, P1, R2, UR14, 0x1 ;  /* 0x0000000e02047c11 */ /* 0x000fcc000f8208ff */
[----:B------:R-:W1:Y:S01]  /*b260*/  MUFU.RCP R7, R7 ;  /* 0x0000000700077308 */ /* 0x000e620000001000 */
[----:B0-----:R-:W-:Y:S01]  /*b270*/  FMUL.FTZ R0, R5, R6 ;  /* 0x0000000605007220 */ /* 0x001fe20000410000 */
[----:B------:R-:W-:Y:S01]  /*b280*/  LEA.HI.X R5, R2, UR15, R11, 0x1, P1 ;  /* 0x0000000f02057c11 */ /* 0x000fe200088f0c0b */
[----:B-1----:R-:W-:-:S05]  /*b290*/  FMUL.FTZ R9, R8, R7 ;  /* 0x0000000708097220 */ /* 0x002fca0000410000 */
[----:B------:R-:W-:-:S05]  /*b2a0*/  F2FP.F16.F32.PACK_AB R9, R9, R0 ;  /* 0x000000000909723e */ /* 0x000fca00000000ff */
[----:B------:R4:W-:Y:S02]  /*b2b0*/  STG.E desc[UR8][R4.64], R9 ;  /* 0x0000000904007986 */ /* 0x0009e4000c101908 */
.L_x_2879:
[----:B------:R-:W-:Y:S05]  /*b2c0*/  BSYNC.RECONVERGENT B1 ;  /* 0x0000000000017941 */ /* 0x000fea0003800200 */
.L_x_2878:
        /* <DEDUP_REMOVED lines=28> */
[----:B------:R-:W-:-:S05]  /*b490*/  F2FP.F16.F32.PACK_AB R9, R9, R0 ;  /* 0x000000000909723e */ /* 0x000fca00000000ff */
[----:B------:R0:W-:Y:S02]  /*b4a0*/  STG.E desc[UR8][R4.64], R9 ;  /* 0x0000000904007986 */ /* 0x0001e4000c101908 */
.L_x_2881:
[----:B------:R-:W-:Y:S05]  /*b4b0*/  BSYNC.RECONVERGENT B1 ;  /* 0x0000000000017941 */ /* 0x000fea0003800200 */
.L_x_2880:
        /* <DEDUP_REMOVED lines=30> */
.L_x_2883:
[----:B------:R-:W-:Y:S05]  /*b6a0*/  BSYNC.RECONVERGENT B1 ;  /* 0x0000000000017941 */ /* 0x000fea0003800200 */
.L_x_2882:
        /* <DEDUP_REMOVED lines=26> */
[----:B------:R-:W-:-:S05]  /*b850*/  F2FP.F16.F32.PACK_AB R7, R7, R0 ;  /* 0x000000000707723e */ /* 0x000fca00000000ff */
[----:B------:R0:W-:Y:S02]  /*b860*/  STG.E desc[UR8][R2.64], R7 ;  /* 0x0000000702007986 */ /* 0x0001e4000c101908 */
.L_x_2821:
[----:B------:R-:W-:Y:S05]  /*b870*/  BSYNC.RECONVERGENT B0 ;  /* 0x0000000000007941 */ /* 0x000fea0003800200 */
.L_x_2757:
        /* <DEDUP_REMOVED lines=8> */
.L_x_2885:
        /* <DEDUP_REMOVED lines=16> */
.L_x_4786:


//--------------------- .text._Z35group_norm_nhwc_fwd_one_pass_kernelI11Fp16IOFp32WLi512ELi98ELi392EEv26Group_norm_nhwc_fwd_params --------------------------
	.section	.text._Z35group_norm_nhwc_fwd_one_pass_kernelI11Fp16IOFp32WLi512ELi98ELi392EEv26Group_norm_nhwc_fwd_params,"ax",@progbits
	.align	128
        .global         _Z35group_norm_nhwc_fwd_one_pass_kernelI11Fp16IOFp32WLi512ELi98ELi392EEv26Group_norm_nhwc_fwd_params
        .type           _Z35group_norm_nhwc_fwd_one_pass_kernelI11Fp16IOFp32WLi512ELi98ELi392EEv26Group_norm_nhwc_fwd_params,@function
        .size           _Z35group_norm_nhwc_fwd_one_pass_kernelI11Fp16IOFp32WLi512ELi98ELi392EEv26Group_norm_nhwc_fwd_params,(.L_x_4787 - _Z35group_norm_nhwc_fwd_one_pass_kernelI11Fp16IOFp32WLi512ELi98ELi392EEv26Group_norm_nhwc_fwd_params)
        .other          _Z35group_norm_nhwc_fwd_one_pass_kernelI11Fp16IOFp32WLi512ELi98ELi392EEv26Group_norm_nhwc_fwd_params,@"STO_CUDA_ENTRY STV_DEFAULT"
_Z35group_norm_nhwc_fwd_one_pass_kernelI11Fp16IOFp32WLi512ELi98ELi392EEv26Group_norm_nhwc_fwd_params:
.text._Z35group_norm_nhwc_fwd_one_pass_kernelI11Fp16IOFp32WLi512ELi98ELi392EEv26Group_norm_nhwc_fwd_params:
[----:B------:R-:W0:Y:S08]  /*0000*/  LDC R1, c[0x0][0x37c] ;  /* 0x0000df00ff017b82 */ /* 0x000e300000000800 */
[----:B------:R-:W1:Y:S01]  /*0010*/  LDC R0, c[0x0][0x3c8] ;  /* 0x0000f200ff007b82 */ /* 0x000e620000000800 */
[----:B------:R-:W1:Y:S01]  /*0020*/  LDCU UR4, c[0x0][0x3f8] ;  /* 0x00007f00ff0477ac */ /* 0x000e620008000800 */
[----:B0-----:R-:W-:-:S06]  /*0030*/  IADD3 R1, PT, PT, R1, -0x110, RZ ;  /* 0xfffffef001017810 */ /* 0x001fcc0007ffe0ff */
        /* <DEDUP_REMOVED lines=8> */
[----:B------:R-:W-:Y:S01]  /*00c0*/  IMAD.MOV.U32 R13, RZ, RZ, RZ ;  /* 0x000000ffff0d7224 */ /* 0x000fe200078e00ff */
[----:B------:R-:W-:Y:S01]  /*00d0*/  IADD3 R7, PT, PT, R1, 0x10, RZ ;  /* 0x0000001001077810 */ /* 0x000fe20007ffe0ff */
[----:B------:R-:W3:Y:S03]  /*00e0*/  LDCU.64 UR10, c[0x0][0x3e8] ;  /* 0x00007d00ff0a77ac */ /* 0x000ee60008000a00 */
[----:B------:R-:W4:Y:S01]  /*00f0*/  LDC R2, c[0x0][0x404] ;  /* 0x00010100ff027b82 */ /* 0x000f220000000800 */
        /* <DEDUP_REMOVED lines=8> */
[----:B----4-:R-:W-:-:S04]  /*0180*/  IMAD R3, R2, UR4, R3 ;  /* 0x0000000402037c24 */ /* 0x010fc8000f8e0203 */
[----:B------:R-:W-:Y:S01]  /*0190*/  IMAD R0, R0, 0x31, RZ ;  /* 0x0000003100007824 */ /* 0x000fe200078e02ff */
[----:B---3--:R-:W-:Y:S02]  /*01a0*/  ISETP.GE.U32.AND P0, PT, R3, UR10, PT ;  /* 0x0000000a03007c0c */ /* 0x008fe4000bf06070 */
[----:B------:R-:W-:Y:S01]  /*01b0*/  SHF.R.S32.HI R2, RZ, 0x1f, R3 ;  /* 0x0000001fff027819 */ /* 0x000fe20000011403 */
[----:B------:R-:W-:Y:S01]  /*01c0*/  IMAD.MOV R0, RZ, RZ, -R0 ;  /* 0x000000ffff007224 */ /* 0x000fe200078e0a00 */
[----:B------:R-:W-:Y:S02]  /*01d0*/  @P1 LOP3.LUT R11, R11, 0x200000, RZ, 0xfc, !PT ;  /* 0x002000000b0b1812 */ /* 0x000fe400078efcff */
[----:B------:R-:W-:Y:S02]  /*01e0*/  ISETP.GE.AND.EX P0, PT, R2, UR11, PT, P0 ;  /* 0x0000000b02007c0c */ /* 0x000fe4000bf06300 */
[----:B------:R-:W-:-:S04]  /*01f0*/  PRMT R0, R0, 0x7710, RZ ;  /* 0x0000771000007816 */ /* 0x000fc800000000ff */
[----:B------:R-:W-:Y:S02]  /*0200*/  IADD3 R0, PT, PT, R0, R5, RZ ;  /* 0x0000000500007210 */ /* 0x000fe40007ffe0ff */
[----:B------:R-:W-:-:S03]  /*0210*/  MOV R5, UR5 ;  /* 0x0000000500057c02 */ /* 0x000fc60008000f00 */
[----:B------:R-:W-:-:S05]  /*0220*/  IMAD.SHL.U32 R0, R0, 0x2, RZ ;  /* 0x0000000200007824 */ /* 0x000fca00078e00ff */
[----:B------:R-:W-:-:S07]  /*0230*/  LOP3.LUT R4, R0, 0xffff, RZ, 0xc0, !PT ;  /* 0x0000ffff00047812 */ /* 0x000fce00078ec0ff */
.L_x_2921:
[----:B------:R-:W0:Y:S01]  /*0240*/  LDC R6, c[0x0][0x3f8] ;  /* 0x0000fe00ff067b82 */ /* 0x000e220000000800 */
[----:B-1----:R-:W1:Y:S01]  /*0250*/  LDCU.64 UR8, c[0x0][0x3e8] ;  /* 0x00007d00ff0877ac */ /* 0x002e620008000a00 */
[C---:B------:R-:W-:Y:S01]  /*0260*/  IADD3 R21, PT, PT, R3.reuse, 0x8, RZ ;  /* 0x0000000803157810 */ /* 0x040fe20007ffe0ff */
[C---:B-----5:R-:W-:Y:S01]  /*0270*/  VIADD R27, R3.reuse, 0x18 ;  /* 0x00000018031b7836 */ /* 0x060fe20000000000 */
[----:B------:R-:W-:Y:S01]  /*0280*/  IADD3 R25, PT, PT, R3, 0x10, RZ ;  /* 0x0000001003197810 */ /* 0x000fe20007ffe0ff */
[----:B--2---:R-:W2:Y:S01]  /*0290*/  LDCU.64 UR4, c[0x0][0x3f0] ;  /* 0x00007e00ff0477ac */ /* 0x004ea20008000a00 */
[----:B------:R-:W-:Y:S02]  /*02a0*/  LOP3.LUT R11, R11, 0xfff7ffff, RZ, 0xc0, !PT ;  /* 0xfff7ffff0b0b7812 */ /* 0x000fe400078ec0ff */
[----:B------:R-:W-:Y:S01]  /*02b0*/  SHF.R.S32.HI R23, RZ, 0x1f, R25 ;  /* 0x0000001fff177819 */ /* 0x000fe20000011419 */
[----:B---3--:R-:W3:Y:S01]  /*02c0*/  @!P0 LDC.64 R34, c[0x0][0x3e0] ;  /* 0x0000f800ff228b82 */ /* 0x008ee20000000a00 */
[----:B------:R-:W-:-:S02]  /*02d0*/  SHF.R.S32.HI R31, RZ, 0x1f, R27 ;  /* 0x0000001fff1f7819 */ /* 0x000fc4000001141b */
[----:B------:R-:W-:Y:S02]  /*02e0*/  IADD3 R29, PT, PT, R3, 0x20, RZ ;  /* 0x00000020031d7810 */ /* 0x000fe40007ffe0ff */
[----:B------:R-:W-:Y:S02]  /*02f0*/  @!P0 SHF.R.S32.HI R39, RZ, 0x1f, R3 ;  /* 0x0000001fff278819 */ /* 0x000fe40000011403 */
[----:B------:R-:W-:Y:S01]  /*0300*/  SHF.R.S32.HI R33, RZ, 0x1f, R29 ;  /* 0x0000001fff217819 */ /* 0x000fe2000001141d */
[----:B----4-:R-:W4:Y:S01]  /*0310*/  @!P0 LDC.64 R36, c[0x0][0x390] ;  /* 0x0000e400ff248b82 */ /* 0x010f220000000a00 */
[----:B------:R-:W-:Y:S02]  /*0320*/  LOP3.LUT R17, R17, 0x7fffffff, RZ, 0xc0, !PT ;  /* 0x7fffffff11117812 */ /* 0x000fe400078ec0ff */
[----:B0-----:R-:W-:-:S04]  /*0330*/  IABS R15, R6 ;  /* 0x00000006000f7213 */ /* 0x001fc80000000000 */
[----:B------:R-:W0:Y:S08]  /*0340*/  I2F.RP R0, R15 ;  /* 0x0000000f00007306 */ /* 0x000e300000209400 */
[----:B0-----:R-:W0:Y:S02]  /*0350*/  MUFU.RCP R0, R0 ;  /* 0x0000000000007308 */ /* 0x001e240000001000 */
[----:B0-----:R-:W-:-:S06]  /*0360*/  VIADD R8, R0, 0xffffffe ;  /* 0x0ffffffe00087836 */ /* 0x001fcc0000000000 */
[----:B------:R0:W5:Y:S02]  /*0370*/  F2I.FTZ.U32.TRUNC.NTZ R9, R8 ;  /* 0x0000000800097305 */ /* 0x000164000021f000 */
[----:B0-----:R-:W-:Y:S01]  /*0380*/  IMAD.MOV.U32 R8, RZ, RZ, RZ ;  /* 0x000000ffff087224 */ /* 0x001fe200078e00ff */
[----:B-----5:R-:W-:-:S05]  /*0390*/  IADD3 R2, PT, PT, RZ, -R9, RZ ;  /* 0x80000009ff027210 */ /* 0x020fca0007ffe0ff */
[----:B------:R-:W-:Y:S01]  /*03a0*/  IMAD R19, R2, R15, RZ ;  /* 0x0000000f02137224 */ /* 0x000fe200078e02ff */
[----:B------:R-:W-:-:S03]  /*03b0*/  IABS R2, R5 ;  /* 0x0000000500027213 */ /* 0x000fc60000000000 */
[----:B------:R-:W-:Y:S01]  /*03c0*/  IMAD.HI.U32 R9, R9, R19, R8 ;  /* 0x0000001309097227 */ /* 0x000fe200078e0008 */
[----:B------:R-:W-:-:S05]  /*03d0*/  SHF.R.S32.HI R19, RZ, 0x1f, R21 ;  /* 0x0000001fff137819 */ /* 0x000fca0000011415 */
[----:B------:R-:W-:-:S05]  /*03e0*/  IMAD.HI.U32 R9, R9, R2, RZ ;  /* 0x0000000209097227 */ /* 0x000fca00078e00ff */
[----:B------:R-:W-:-:S05]  /*03f0*/  IADD3 R0, PT, PT, -R9, RZ, RZ ;  /* 0x000000ff09007210 */ /* 0x000fca0007ffe1ff */
[----:B------:R-:W-:-:S05]  /*0400*/  IMAD R0, R15, R0, R2 ;  /* 0x000000000f007224 */ /* 0x000fca00078e0202 */
[----:B------:R-:W-:-:S13]  /*0410*/  ISETP.GT.U32.AND P2, PT, R15, R0, PT ;  /* 0x000000000f00720c */ /* 0x000fda0003f44070 */
[----:B------:R-:W-:Y:S01]  /*0420*/  @!P2 IMAD.IADD R0, R0, 0x1, -R15 ;  /* 0x000000010000a824 */ /* 0x000fe200078e0a0f */
[----:B------:R-:W-:Y:S02]  /*0430*/  @!P2 IADD3 R9, PT, PT, R9, 0x1, RZ ;  /* 0x000000010909a810 */ /* 0x000fe40007ffe0ff */
[----:B------:R-:W-:Y:S02]  /*0440*/  ISETP.NE.AND P2, PT, R6, RZ, PT ;  /* 0x000000ff0600720c */ /* 0x000fe40003f45270 */
[----:B------:R-:W-:Y:S02]  /*0450*/  ISETP.GE.U32.AND P1, PT, R0, R15, PT ;  /* 0x0000000f0000720c */ /* 0x000fe40003f26070 */
[----:B------:R-:W-:-:S04]  /*0460*/  LOP3.LUT R0, R5, R6, RZ, 0x3c, !PT ;  /* 0x0000000605007212 */ /* 0x000fc800078e3cff */
[----:B------:R-:W-:-:S07]  /*0470*/  ISETP.GE.AND P3, PT, R0, RZ, PT ;  /* 0x000000ff0000720c */ /* 0x000fce0003f66270 */
[----:B------:R-:W-:Y:S01]  /*0480*/  @P1 VIADD R9, R9, 0x1 ;  /* 0x0000000109091836 */ /* 0x000fe20000000000 */
[----:B-1----:R-:W-:-:S04]  /*0490*/  ISETP.GE.U32.AND P1, PT, R21, UR8, PT ;  /* 0x0000000815007c0c */ /* 0x002fc8000bf26070 */
[----:B------:R-:W-:Y:S02]  /*04a0*/  MOV R15, R9 ;  /* 0x00000009000f7202 */ /* 0x000fe40000000f00 */
[----:B------:R-:W-:Y:S02]  /*04b0*/  ISETP.GE.AND.EX P4, PT, R19, UR9, PT, P1 ;  /* 0x0000000913007c0c */ /* 0x000fe4000bf86310 */
[----:B------:R-:W-:Y:S01]  /*04c0*/  ISETP.GE.U32.AND P1, PT, R29, UR8, PT ;  /* 0x000000081d007c0c */ /* 0x000fe2000bf26070 */
[----:B------:R-:W-:Y:S01]  /*04d0*/  @!P3 IMAD.MOV R15, RZ, RZ, -R15 ;  /* 0x000000ffff0fb224 */ /* 0x000fe200078e0a0f */
[----:B------:R-:W-:Y:S02]  /*04e0*/  @!P2 LOP3.LUT R15, RZ, R6, RZ, 0x33, !PT ;  /* 0x00000006ff0fa212 */ /* 0x000fe400078e33ff */
[----:B------:R-:W-:-:S03]  /*04f0*/  ISETP.GE.U32.AND P2, PT, R25, UR8, PT ;  /* 0x0000000819007c0c */ /* 0x000fc6000bf46070 */
[----:B------:R-:W-:Y:S01]  /*0500*/  IMAD.MOV R0, RZ, RZ, -R15 ;  /* 0x000000ffff007224 */ /* 0x000fe200078e0a0f */
        /* <DEDUP_REMOVED lines=8> */
[----:B------:R-:W-:Y:S01]  /*0590*/  ISETP.GE.AND.EX P5, PT, R31, UR9, PT, P2 ;  /* 0x000000091f007c0c */ /* 0x000fe2000bfa6320 */
[----:B--2---:R-:W-:Y:S01]  /*05a0*/  IMAD R0, R0, UR4, RZ ;  /* 0x0000000400007c24 */ /* 0x004fe2000f8e02ff */
[----:B------:R-:W-:Y:S01]  /*05b0*/  IADD3 R84, P3, PT, R9, R4, RZ ;  /* 0x0000000409547210 */ /* 0x000fe20007f7e0ff */
[----:B------:R-:W1:Y:S01]  /*05c0*/  @!P6 LDC.64 R42, c[0x0][0x3e0] ;  /* 0x0000f800ff2aeb82 */ /* 0x000e620000000a00 */
[----:B------:R-:W-:Y:S01]  /*05d0*/  @P6 LOP3.LUT R11, R11, 0x40000, RZ, 0xfc, !PT ;  /* 0x000400000b0b6812 */ /* 0x000fe200078efcff */
[----:B------:R-:W-:Y:S01]  /*05e0*/  IMAD R87, R15, UR5, R0 ;  /* 0x000000050f577c24 */ /* 0x000fe2000f8e0200 */
[----:B------:R-:W-:Y:S01]  /*05f0*/  LEA.HI.X.SX32 R85, R9, RZ, 0x1, P3 ;  /* 0x000000ff09557211 */ /* 0x000fe200018f0eff */
[----:B---3--:R-:W-:Y:S01]  /*0600*/  @!P0 IMAD R0, R39, R34, RZ ;  /* 0x0000002227008224 */ /* 0x008fe200078e02ff */
[----:B------:R-:W-:-:S02]  /*0610*/  LOP3.LUT P3, RZ, R11, 0x80000, RZ, 0xc0, !PT ;  /* 0x000800000bff7812 */ /* 0x000fc4000786c0ff */
[----:B------:R-:W-:Y:S01]  /*0620*/  ISETP.GE.AND.EX P4, PT, R33, UR9, PT, P1 ;  /* 0x0000000921007c0c */ /* 0x000fe2000bf86310 */
[----:B------:R-:W-:Y:S01]  /*0630*/  IMAD.WIDE.U32 R84, R15, UR4, R84 ;  /* 0x000000040f547c25 */ /* 0x000fe2000f8e0054 */
[----:B------:R-:W2:Y:S01]  /*0640*/  @!P6 LDC.64 R44, c[0x0][0x390] ;  /* 0x0000e400ff2ceb82 */ /* 0x000ea20000000a00 */
[----:B------:R-:W-:Y:S02]  /*0650*/  LOP3.LUT R11, R11, 0xfffdffff, RZ, 0xc0, !PT ;  /* 0xfffdffff0b0b7812 */ /* 0x000fe400078ec0ff */
[----:B------:R-:W-:Y:S01]  /*0660*/  IMAD.IADD R87, R85, 0x1, R87 ;  /* 0x0000000155577824 */ /* 0x000fe200078e0257 */
[-C--:B------:R-:W-:Y:S01]  /*0670*/  @!P0 MOV R86, R84.reuse ;  /* 0x0000005400568202 */ /* 0x080fe20000000f00 */
[C---:B------:R-:W-:Y:S01]  /*0680*/  @!P0 IMAD R35, R3.reuse, R35, R0 ;  /* 0x0000002303238224 */ /* 0x040fe200078e0200 */
[----:B------:R-:W-:Y:S02]  /*0690*/  @!P6 MOV R22, R84 ;  /* 0x000000540016e202 */ /* 0x000fe40000000f00 */
[----:B------:R-:W3:Y:S01]  /*06a0*/  @!P5 LDC.64 R46, c[0x0][0x3e0] ;  /* 0x0000f800ff2edb82 */ /* 0x000ee20000000a00 */
[----:B------:R-:W-:Y:S01]  /*06b0*/  @!P0 IMAD.WIDE.U32 R14, R3, R34, R86 ;  /* 0x00000022030e8225 */ /* 0x000fe200078e0056 */
[----:B------:R-:W-:-:S02]  /*06c0*/  @!P3 MOV R18, R84 ;  /* 0x000000540012b202 */ /* 0x000fc40000000f00 */
[----:B------:R-:W-:Y:S01]  /*06d0*/  @!P5 MOV R24, R84 ;  /* 0x000000540018d202 */ /* 0x000fe20000000f00 */
[----:B0-----:R-:W-:Y:S01]  /*06e0*/  @!P3 IMAD R2, R19, R40, RZ ;  /* 0x000000281302b224 */ /* 0x001fe200078e02ff */
[C---:B----4-:R-:W-:Y:S01]  /*06f0*/  @!P0 LEA R0, P1, R14.reuse, R36, 0x1 ;  /* 0x000000240e008211 */ /* 0x050fe200078208ff */
[----:B------:R-:W-:Y:S01]  /*0700*/  @!P3 IMAD.MOV.U32 R19, RZ, RZ, R87 ;  /* 0x000000ffff13b224 */ /* 0x000fe200078e0057 */
[----:B------:R-:W0:Y:S01]  /*0710*/  @!P3 LDC.64 R38, c[0x0][0x390] ;  /* 0x0000e400ff26bb82 */ /* 0x000e220000000a00 */
[----:B------:R-:W-:Y:S01]  /*0720*/  @!P0 IMAD.IADD R15, R15, 0x1, R35 ;  /* 0x000000010f0f8824 */ /* 0x000fe200078e0223 */
[----:B------:R-:W-:Y:S01]  /*0730*/  @!P4 MOV R26, R84 ;  /* 0x00000054001ac202 */ /* 0x000fe20000000f00 */
[----:B------:R-:W-:Y:S01]  /*0740*/  @!P3 IMAD R35, R21, R41, R2 ;  /* 0x000000291523b224 */ /* 0x000fe200078e0202 */
[----:B------:R-:W-:Y:S01]  /*0750*/  @P5 LOP3.LUT R11, R11, 0x20000, RZ, 0xfc, !PT ;  /* 0x000200000b0b5812 */ /* 0x000fe200078efcff */
[----:B-1----:R-:W-:Y:S01]  /*0760*/  @!P6 IMAD R2, R23, R42, RZ ;  /* 0x0000002a1702e224 */ /* 0x002fe200078e02ff */
[----:B------:R-:W-:Y:S01]  /*0770*/  @!P0 LEA.HI.X R15, R14, R37, R15, 0x1, P1 ;  /* 0x000000250e0f8211 */ /* 0x000fe200008f0c0f */
[----:B------:R-:W-:Y:S01]  /*0780*/  @!P3 IMAD.WIDE.U32 R18, R21, R40, R18 ;  /* 0x000000281512b225 */ /* 0x000fe200078e0012 */
[----:B------:R-:W1:Y:S01]  /*0790*/  @!P4 LDC.64 R50, c[0x0][0x3e0] ;  /* 0x0000f800ff32cb82 */ /* 0x000e620000000a00 */
[----:B------:R-:W-:-:S02]  /*07a0*/  LOP3.LUT R11, R11, 0xfffeffff, RZ, 0xc0, !PT ;  /* 0xfffeffff0b0b7812 */ /* 0x000fc400078ec0ff */
[----:B------:R-:W-:Y:S02]  /*07b0*/  @!P6 IMAD.MOV.U32 R23, RZ, RZ, R87 ;  /* 0x000000ffff17e224 */ /* 0x000fe400078e0057 */
[----:B------:R-:W-:Y:S01]  /*07c0*/  @!P6 IMAD R37, R25, R43, R2 ;  /* 0x0000002b1925e224 */ /* 0x000fe200078e0202 */
[----:B------:R-:W-:Y:S01]  /*07d0*/  @!P3 IADD3 R2, PT, PT, R19, R35, RZ ;  /* 0x000000231302b210 */ /* 0x000fe20007ffe0ff */
[----:B------:R-:W-:Y:S01]  /*07e0*/  @!P6 IMAD.WIDE.U32 R22, R25, R42, R22 ;  /* 0x0000002a1916e225 */ /* 0x000fe200078e0016 */
[----:B------:R-:W4:Y:S01]  /*07f0*/  @!P5 LDC.64 R48, c[0x0][0x390] ;  /* 0x0000e400ff30db82 */ /* 0x000f220000000a00 */
[----:B------:R-:W-:Y:S02]  /*0800*/  @P4 LOP3.LUT R11, R11, 0x10000, RZ, 0xfc, !PT ;  /* 0x000100000b0b4812 */ /* 0x000fe400078efcff */
[----:B---3--:R-:W-:Y:S02]  /*0810*/  @!P5 IMAD R4, R31, R46, RZ ;  /* 0x0000002e1f04d224 */ /* 0x008fe400078e02ff */
[----:B------:R-:W-:Y:S01]  /*0820*/  @!P5 IMAD.MOV.U32 R25, RZ, RZ, R87 ;  /* 0x000000ffff19d224 */ /* 0x000fe200078e0057 */
[----:B------:R-:W-:Y:S01]  /*0830*/  LOP3.LUT R11, R11, 0xffff7fff, RZ, 0xc0, !PT ;  /* 0xffff7fff0b0b7812 */ /* 0x000fe200078ec0ff */
[C---:B------:R-:W-:Y:S01]  /*0840*/  @!P5 IMAD R31, R27.reuse, R47, R4 ;  /* 0x0000002f1b1fd224 */ /* 0x040fe200078e0204 */
[----:B------:R-:W3:Y:S01]  /*0850*/  @!P4 LDC.64 R54, c[0x0][0x390] ;  /* 0x0000e400ff36cb82 */ /* 0x000ee20000000a00 */
[----:B0-----:R-:W-:Y:S01]  /*0860*/  @!P3 LEA R20, P1, R18, R38, 0x1 ;  /* 0x000000261214b211 */ /* 0x001fe200078208ff */
[----:B------:R-:W-:-:S03]  /*0870*/  @!P5 IMAD.WIDE.U32 R24, R27, R46, R24 ;  /* 0x0000002e1b18d225 */ /* 0x000fc600078e0018 */
[----:B------:R-:W-:Y:S01]  /*0880*/  @!P3 LEA.HI.X R21, R18, R39, R2, 0x1, P1 ;  /* 0x000000271215b211 */ /* 0x000fe200008f0c02 */
[----:B------:R-:W-:Y:S01]  /*0890*/  @!P6 IMAD.IADD R2, R23, 0x1, R37 ;  /* 0x000000011702e824 */ /* 0x000fe200078e0225 */
[C---:B--2---:R-:W-:Y:S01]  /*08a0*/  @!P6 LEA R18, P1, R22.reuse, R44, 0x1 ;  /* 0x0000002c1612e211 */ /* 0x044fe200078208ff */
[-C--:B-1----:R-:W-:Y:S02]  /*08b0*/  @!P4 IMAD R4, R33, R50.reuse, RZ ;  /* 0x000000322104c224 */ /* 0x082fe400078e02ff */
[----:B------:R-:W-:Y:S01]  /*08c0*/  @!P4 IMAD.MOV.U32 R27, RZ, RZ, R87 ;  /* 0x000000ffff1bc224 */ /* 0x000fe200078e0057 */
[----:B------:R-:W-:Y:S01]  /*08d0*/  @!P6 LEA.HI.X R19, R22, R45, R2, 0x1, P1 ;  /* 0x0000002d1613e211 */ /* 0x000fe200008f0c02 */
[----:B------:R-:W-:Y:S01]  /*08e0*/  @!P4 IMAD R33, R29, R51, R4 ;  /* 0x000000331d21c224 */ /* 0x000fe200078e0204 */
[----:B------:R-:W-:Y:S01]  /*08f0*/  @!P5 IADD3 R2, PT, PT, R25, R31, RZ ;  /* 0x0000001f1902d210 */ /* 0x000fe20007ffe0ff */
[----:B------:R-:W-:Y:S01]  /*0900*/  @!P4 IMAD.WIDE.U32 R26, R29, R50, R26 ;  /* 0x000000321d1ac225 */ /* 0x000fe200078e001a */
[----:B----4-:R-:W-:-:S03]  /*0910*/  @!P5 LEA R22, P1, R24, R48, 0x1 ;  /* 0x000000301816d211 */ /* 0x010fc600078208ff */
[----:B------:R-:W-:Y:S01]  /*0920*/  @!P0 IMAD.MOV.U32 R14, RZ, RZ, R0 ;  /* 0x000000ffff0e8224 */ /* 0x000fe200078e0000 */
[----:B------:R-:W-:Y:S01]  /*0930*/  @!P5 LEA.HI.X R23, R24, R49, R2, 0x1, P1 ;  /* 0x000000311817d211 */ /* 0x000fe200008f0c02 */
[----:B------:R-:W-:Y:S01]  /*0940*/  @!P4 IMAD.IADD R2, R27, 0x1, R33 ;  /* 0x000000011b02c824 */ /* 0x000fe200078e0221 */
[----:B------:R-:W-:Y:S02]  /*0950*/  IADD3 R27, PT, PT, R3, 0x28, RZ ;  /* 0x00000028031b7810 */ /* 0x000fe40007ffe0ff */
[C---:B---3--:R-:W-:Y:S02]  /*0960*/  @!P4 LEA R54, P1, R26.reuse, R54, 0x1 ;  /* 0x000000361a36c211 */ /* 0x048fe400078208ff */
[----:B------:R-:W-:Y:S02]  /*0970*/  SHF.R.S32.HI R25, RZ, 0x1f, R27 ;  /* 0x0000001fff197819 */ /* 0x000fe4000001141b */
        /* <DEDUP_REMOVED lines=8> */
[----:B0-----:R-:W-:Y:S01]  /*0a00*/  @!P2 IMAD R2, R25, R28, RZ ;  /* 0x0000001c1902a224 */ /* 0x001fe200078e02ff */
[----:B------:R-:W-:-:S03]  /*0a10*/  @!P2 MOV R25, R87 ;  /* 0x000000570019a202 */ /* 0x000fc60000000f00 */
[C---:B------:R-:W-:Y:S02]  /*0a20*/  @!P2 IMAD R29, R27.reuse, R29, R2 ;  /* 0x0000001d1b1da224 */ /* 0x040fe400078e0202 */
        /* <DEDUP_REMOVED lines=23> */
[----:B------:R-:W-:-:S04]  /*0ba0*/  ISETP.GE.AND.EX P5, PT, R25, UR9, PT, P1 ;  /* 0x0000000919007c0c */ /* 0x000fc8000bfa6310 */
[----:B------:R-:W-:-:S09]  /*0bb0*/  P2R R4, PR, RZ, 0x20 ;  /* 0x00000020ff047803 */ /* 0x000fd20000000000 */
        /* <DEDUP_REMOVED lines=120> */
[----:B------:R-:W-:-:S04]  /*1340*/  @!P2 IMAD.WIDE.U32 R24, R27, R28, R24 ;  /* 0x0000001c1b18a225 */ /* 0x000fc800078e0018 */
[----:B------:R-:W-:Y:S01]  /*1350*/  @!P2 IMAD.IADD R2, R25, 0x1, R29 ;  /* 0x000000011902a824 */ /* 0x000fe200078e021d */
[C---:B-1----:R-:W-:Y:S02]  /*1360*/  @!P2 LEA R26, P1, R24.reuse, R30, 0x1 ;  /* 0x0000001e181aa211 */ /* 0x042fe400078208ff */
[----:B------:R-:W-:Y:S02]  /*1370*/  IADD3 R25, PT, PT, R3, 0x78, RZ ;  /* 0x0000007803197810 */ /* 0x000fe40007ffe0ff */
[----:B------:R-:W-:Y:S02]  /*1380*/  @!P2 LEA.HI.X R27, R24, R31, R2, 0x1, P1 ;  /* 0x0000001f181ba211 */ /* 0x000fe400008f0c02 */
[----:B------:R-:W-:Y:S02]  /*1390*/  SHF.R.S32.HI R29, RZ, 0x1f, R25 ;  /* 0x0000001fff1d7819 */ /* 0x000fe40000011419 */
        /* <DEDUP_REMOVED lines=85> */
[----:B------:R-:W-:Y:S02]  /*18f0*/  LOP3.LUT P5, RZ, R11, 0x80000, RZ, 0xc0, !PT ;  /* 0x000800000bff7812 */ /* 0x000fe400078ac0ff */
        /* <DEDUP_REMOVED lines=123> */
[----:B------:R-:W-:Y:S01]  /*20b0*/  ISETP.GE.U32.AND P1, PT, R31, UR8, PT ;  /* 0x000000081f007c0c */ /* 0x000fe2000bf26070 */
[----:B------:R-:W-:Y:S01]  /*20c0*/  IMAD.MOV.U32 R12, RZ, RZ, RZ ;  /* 0x000000ffff0c7224 */ /* 0x000fe200078e00ff */
[----:B------:R-:W-:Y:S02]  /*20d0*/  P2R R2, PR, RZ, 0x8 ;  /* 0x00000008ff027803 */ /* 0x000fe40000000000 */
        /* <DEDUP_REMOVED lines=36> */
[----:B------:R-:W-:Y:S01]  /*2320*/  LOP3.LUT R17, R17, 0xffdfffff, RZ, 0xc0, !PT ;  /* 0xffdfffff11117812 */ /* 0x000fe200078ec0ff */
[----:B0-----:R-:W-:Y:S01]  /*2330*/  @!P2 IMAD R8, R29, R42, RZ ;  /* 0x0000002a1d08a224 */ /* 0x001fe200078e02ff */
[----:B------:R-:W-:-:S03]  /*2340*/  @!P2 MOV R29, R87 ;  /* 0x00000057001da202 */ /* 0x000fc60000000f00 */
[C---:B------:R-:W-:Y:S02]  /*2350*/  @!P2 IMAD R43, R31.reuse, R43, R8 ;  /* 0x0000002b1f2ba224 */ /* 0x040fe400078e0208 */
[----:B------:R-:W-:Y:S02]  /*2360*/  @!P2 IMAD.WIDE.U32 R28, R31, R42, R28 ;  /* 0x0000002a1f1ca225 */ /* 0x000fe400078e001c */
[----:B------:R-:W0:Y:S02]  /*2370*/  @!P2 LDC.64 R30, c[0x0][0x390] ;  /* 0x0000e400ff1eab82 */ /* 0x000e240000000a00 */
[----:B------:R-:W-:Y:S01]  /*2380*/  @!P2 IMAD.IADD R8, R29, 0x1, R43 ;  /* 0x000000011d08a824 */ /* 0x000fe200078e022b */
[----:B------:R-:W-:Y:S02]  /*2390*/  IADD3 R29, PT, PT, R3, 0xf8, RZ ;  /* 0x000000f8031d7810 */ /* 0x000fe40007ffe0ff */
[----:B0-----:R-:W-:-:S04]  /*23a0*/  @!P2 LEA R42, P1, R28, R30, 0x1 ;  /* 0x0000001e1c2aa211 */ /* 0x001fc800078208ff */
[----:B------:R-:W-:Y:S02]  /*23b0*/  @!P2 LEA.HI.X R43, R28, R31, R8, 0x1, P1 ;  /* 0x0000001f1c2ba211 */ /* 0x000fe400008f0c08 */
[----:B------:R-:W-:Y:S02]  /*23c0*/  SHF.R.S32.HI R31, RZ, 0x1f, R29 ;  /* 0x0000001fff1f7819 */ /* 0x000fe4000001141d */
[----:B------:R-:W-:-:S04]  /*23d0*/  ISETP.GE.U32.AND P1, PT, R29, UR8, PT ;  /* 0x000000081d007c0c */ /* 0x000fc8000bf26070 */
[----:B------:R-:W-:-:S13]  /*23e0*/  ISETP.GE.AND.EX P4, PT, R31, UR9, PT, P1 ;  /* 0x000000091f007c0c */ /* 0x000fda000bf86310 */
[----:B------:R-:W0:Y:S01]  /*23f0*/  @!P4 LDC.64 R52, c[0x0][0x3e0] ;  /* 0x0000f800ff34cb82 */ /* 0x000e220000000a00 */
[----:B------:R-:W-:Y:S01]  /*2400*/  @!P4 IMAD.MOV.U32 R30, RZ, RZ, R84 ;  /* 0x000000ffff1ec224 */ /* 0x000fe200078e0054 */
[----:B------:R-:W-:Y:S01]  /*2410*/  @P4 LOP3.LUT R17, R17, 0x200000, RZ, 0xfc, !PT ;  /* 0x0020000011114812 */ /* 0x000fe200078efcff */
[----:B0-----:R-:W-:Y:S01]  /*2420*/  @!P4 IMAD R8, R31, R52, RZ ;  /* 0x000000341f08c224 */ /* 0x001fe200078e02ff */
[----:B------:R-:W-:-:S03]  /*2430*/  @!P4 MOV R31, R87 ;  /* 0x00000057001fc202 */ /* 0x000fc60000000f00 */
[----:B------:R-:W-:-:S04]  /*2440*/  @!P4 IMAD.WIDE.U32 R30, R29, R52, R30 ;  /* 0x000000341d1ec225 */ /* 0x000fc800078e001e */
[----:B------:R-:W-:Y:S02]  /*2450*/  @!P4 IMAD R29, R29, R53, R8 ;  /* 0x000000351d1dc224 */ /* 0x000fe400078e0208 */
[----:B------:R-:W0:Y:S02]  /*2460*/  @!P4 LDC.64 R52, c[0x0][0x390] ;  /* 0x0000e400ff34cb82 */ /* 0x000e240000000a00 */
[----:B------:R-:W-:Y:S01]  /*2470*/  @!P4 IMAD.IADD R8, R31, 0x1, R29 ;  /* 0x000000011f08c824 */ /* 0x000fe200078e021d */
[----:B------:R-:W-:Y:S02]  /*2480*/  P2R R31, PR, RZ, 0x10 ;  /* 0x00000010ff1f7803 */ /* 0x000fe40000000000 */
[----:B0-----:R-:W-:Y:S01]  /*2490*/  @!P4 LEA R28, P1, R30, R52, 0x1 ;  /* 0x000000341e1cc211 */ /* 0x001fe200078208ff */
[----:B------:R-:W-:-:S03]  /*24a0*/  HFMA2 R52, -RZ, RZ, 0, 0 ;  /* 0x00000000ff347431 */ /* 0x000fc600000001ff */
[----:B------:R-:W-:Y:S01]  /*24b0*/  @!P4 LEA.HI.X R29, R30, R53, R8, 0x1, P1 ;  /* 0x000000351e1dc211 */ /* 0x000fe200008f0c08 */
[----:B------:R-:W-:Y:S01]  /*24c0*/  VIADD R53, R3, 0x100 ;  /* 0x0000010003357836 */ /* 0x000fe20000000000 */
[----:B------:R-:W-:Y:S02]  /*24d0*/  MOV R8, RZ ;  /* 0x000000ff00087202 */ /* 0x000fe40000000f00 */
[----:B------:R-:W-:Y:S02]  /*24e0*/  LOP3.LUT P4, RZ, R11, 0x20000, RZ, 0xc0, !PT ;  /* 0x000200000bff7812 */ /* 0x000fe4000788c0ff */
[----:B------:R-:W-:Y:S01]  /*24f0*/  SHF.R.S32.HI R67, RZ, 0x1f, R53 ;  /* 0x0000001fff437819 */ /* 0x000fe20000011435 */
[----:B------:R0:W2:Y:S01]  /*2500*/  @!P0 LDG.E R52, desc[UR6][R14.64] ;  /* 0x000000060e348981 */ /* 0x0000a2000c1e1900 */
[----:B------:R-:W-:-:S03]  /*2510*/  ISETP.GE.U32.AND P1, PT, R53, UR8, PT ;  /* 0x0000000835007c0c */ /* 0x000fc6000bf26070 */
[----:B------:R1:W3:Y:S01]  /*2520*/  @!P5 LDG.E R8, desc[UR6][R20.64] ;  /* 0x000000061408d981 */ /* 0x0002e2000c1e1900 */
[----:B------:R-:W-:Y:S02]  /*2530*/  ISETP.GE.AND.EX P5, PT, R67, UR9, PT, P1 ;  /* 0x0000000943007c0c */ /* 0x000fe4000bfa6310 */
[----:B0-----:R-:W-:Y:S02]  /*2540*/  P2R R15, PR, RZ, 0x1 ;  /* 0x00000001ff0f7803 */ /* 0x001fe40000000000 */
[----:B------:R-:W-:-:S09]  /*2550*/  LOP3.LUT P0, RZ, R11, 0x40000, RZ, 0xc0, !PT ;  /* 0x000400000bff7812 */ /* 0x000fd2000780c0ff */
[----:B------:R-:W0:Y:S01]  /*2560*/  @!P5 LDC.64 R76, c[0x0][0x3e0] ;  /* 0x0000f800ff4cdb82 */ /* 0x000e220000000a00 */
[----:B------:R-:W-:Y:S01]  /*2570*/  @!P5 MOV R72, R84 ;  /* 0x000000540048d202 */ /* 0x000fe20000000f00 */
[----:B------:R-:W-:Y:S02]  /*2580*/  @!P5 IMAD.MOV.U32 R73, RZ, RZ, R87 ;  /* 0x000000ffff49d224 */ /* 0x000fe400078e0057 */
[----:B-1----:R-:W-:Y:S01]  /*2590*/  VIADD R21, R3, 0x108 ;  /* 0x0000010803157836 */ /* 0x002fe20000000000 */
[----:B------:R1:W4:Y:S01]  /*25a0*/  @!P0 LDG.E R12, desc[UR6][R18.64] ;  /* 0x00000006120c8981 */ /* 0x000322000c1e1900 */
[-C--:B0-----:R-:W-:Y:S02]  /*25b0*/  @!P5 IMAD R0, R67, R76.reuse, RZ ;  /* 0x0000004c4300d224 */ /* 0x081fe400078e02ff */
[----:B------:R-:W0:Y:S01]  /*25c0*/  @!P5 LDC.64 R66, c[0x0][0x390] ;  /* 0x0000e400ff42db82 */ /* 0x000e220000000a00 */
[----:B------:R-:W-:-:S04]  /*25d0*/  @!P5 IMAD.WIDE.U32 R72, R53, R76, R72 ;  /* 0x0000004c3548d225 */ /* 0x000fc800078e0048 */
[----:B------:R-:W-:-:S05]  /*25e0*/  @!P5 IMAD R53, R53, R77, R0 ;  /* 0x0000004d3535d224 */ /* 0x000fca00078e0200 */
[----:B------:R-:W-:Y:S02]  /*25f0*/  @!P5 IADD3 R0, PT, PT, R73, R53, RZ ;  /* 0x000000354900d210 */ /* 0x000fe40007ffe0ff */
[----:B------:R-:W-:Y:S02]  /*2600*/  SHF.R.S32.HI R53, RZ, 0x1f, R21 ;  /* 0x0000001fff357819 */ /* 0x000fe40000011415 */
[----:B0-----:R-:W-:-:S04]  /*2610*/  @!P5 LEA R66, P1, R72, R66, 0x1 ;  /* 0x000000424842d211 */ /* 0x001fc800078208ff */
[----:B------:R-:W-:Y:S02]  /*2620*/  @!P5 LEA.HI.X R67, R72, R67, R0, 0x1, P1 ;  /* 0x000000434843d211 */ /* 0x000fe400008f0c00 */
[----:B------:R-:W-:-:S04]  /*2630*/  ISETP.GE.U32.AND P1, PT, R21, UR8, PT ;  /* 0x0000000815007c0c */ /* 0x000fc8000bf26070 */
[----:B------:R-:W-:-:S13]  /*2640*/  ISETP.GE.AND.EX P0, PT, R53, UR9, PT, P1 ;  /* 0x0000000935007c0c */ /* 0x000fda000bf06310 */
[----:B------:R-:W0:Y:S08]  /*2650*/  @!P0 LDC.64 R76, c[0x0][0x3e0] ;  /* 0x0000f800ff4c8b82 */ /* 0x000e300000000a00 */
[----:B-1----:R-:W1:Y:S01]  /*2660*/  @!P0 LDC.64 R18, c[0x0][0x390] ;  /* 0x0000e400ff128b82 */ /* 0x002e620000000a00 */
[----:B------:R-:W-:Y:S01]  /*2670*/  HFMA2 R20, -RZ, RZ, 0, 0 ;  /* 0x00000000ff147431 */ /* 0x000fe200000001ff */
[----:B------:R-:W-:Y:S01]  /*2680*/  @!P0 MOV R72, R84 ;  /* 0x0000005400488202 */ /* 0x000fe20000000f00 */
[----:B------:R-:W-:Y:S01]  /*2690*/  @!P0 IMAD.MOV.U32 R73, RZ, RZ, R87 ;  /* 0x000000ffff498224 */ /* 0x000fe200078e0057 */
[----:B------:R-:W-:-:S03]  /*26a0*/  LOP3.LUT R17, R17, 0xffefffff, RZ, 0xc0, !PT ;  /* 0xffefffff11117812 */ /* 0x000fc600078ec0ff */
[----:B------:R1:W5:Y:S01]  /*26b0*/  @!P4 LDG.E R20, desc[UR6][R22.64] ;  /* 0x000000061614c981 */ /* 0x000362000c1e1900 */
[-C--:B0-----:R-:W-:Y:S02]  /*26c0*/  @!P0 IMAD R0, R53, R76.reuse, RZ ;  /* 0x0000004c35008224 */ /* 0x081fe400078e02ff */
[----:B------:R-:W-:-:S04]  /*26d0*/  @!P0 IMAD.WIDE.U32 R72, R21, R76, R72 ;  /* 0x0000004c15488225 */ /* 0x000fc800078e0048 */
[----:B------:R-:W-:Y:S01]  /*26e0*/  @!P0 IMAD R21, R21, R77, R0 ;  /* 0x0000004d15158224 */ /* 0x000fe200078e0200 */
[----:B-1----:R-:W-:-:S04]  /*26f0*/  @!P0 LEA R22, P1, R72, R18, 0x1 ;  /* 0x0000001248168211 */ /* 0x002fc800078208ff */
[----:B------:R-:W-:Y:S02]  /*2700*/  @!P0 IADD3 R0, PT, PT, R73, R21, RZ ;  /* 0x0000001549008210 */ /* 0x000fe40007ffe0ff */
[----:B------:R-:W-:Y:S02]  /*2710*/  @P5 LOP3.LUT R17, R17, 0x100000, RZ, 0xfc, !PT ;  /* 0x0010000011115812 */ /* 0x000fe400078efcff */
[----:B------:R-:W-:Y:S01]  /*2720*/  @!P0 LEA.HI.X R23, R72, R19, R0, 0x1, P1 ;  /* 0x0000001348178211 */ /* 0x000fe200008f0c00 */
[----:B------:R-:W-:Y:S01]  /*2730*/  VIADD R19, R3, 0x110 ;  /* 0x0000011003137836 */ /* 0x000fe20000000000 */
[----:B------:R-:W-:-:S04]  /*2740*/  LOP3.LUT R17, R17, 0xfff7ffff, RZ, 0xc0, !PT ;  /* 0xfff7ffff11117812 */ /* 0x000fc800078ec0ff */
[----:B------:R-:W-:Y:S02]  /*2750*/  SHF.R.S32.HI R21, RZ, 0x1f, R19 ;  /* 0x0000001fff157819 */ /* 0x000fe40000011413 */
[----:B------:R-:W-:Y:S02]  /*2760*/  ISETP.GE.U32.AND P1, PT, R19, UR8, PT ;  /* 0x0000000813007c0c */ /* 0x000fe4000bf26070 */
[----:B------:R-:W-:Y:S02]  /*2770*/  @P0 LOP3.LUT R17, R17, 0x80000, RZ, 0xfc, !PT ;  /* 0x0008000011110812 */ /* 0x000fe400078efcff */
[----:B------:R-:W-:Y:S02]  /*2780*/  P2R R10, PR, RZ, 0x1 ;  /* 0x00000001ff0a7803 */ /* 0x000fe40000000000 */
[----:B------:R-:W-:-:S13]  /*2790*/  ISETP.GE.AND.EX P0, PT, R21, UR9, PT, P1 ;  /* 0x0000000915007c0c */ /* 0x000fda000bf06310 */
[----:B------:R-:W0:Y:S01]  /*27a0*/  @!P0 LDC.64 R76, c[0x0][0x3e0] ;  /* 0x0000f800ff4c8b82 */ /* 0x000e220000000a00 */
[----:B------:R-:W-:Y:S01]  /*27b0*/  @!P0 MOV R72, R84 ;  /* 0x0000005400488202 */ /* 0x000fe20000000f00 */
[----:B------:R-:W-:Y:S01]  /*27c0*/  @!P0 IMAD.MOV.U32 R73, RZ, RZ, R87 ;  /* 0x000000ffff498224 */ /* 0x000fe200078e0057 */
[----:B------:R-:W-:Y:S01]  /*27d0*/  LOP3.LUT P3, RZ, R11, 0x10000, RZ, 0xc0, !PT ;  /* 0x000100000bff7812 */ /* 0x000fe2000786c0ff */
[----:B------:R-:W-:Y:S01]  /*27e0*/  IMAD.MOV.U32 R18, RZ, RZ, RZ ;  /* 0x000000ffff127224 */ /* 0x000fe200078e00ff */
[----:B------:R-:W-:-:S11]  /*27f0*/  ISETP.NE.AND P5, PT, R4, RZ, PT ;  /* 0x000000ff0400720c */ /* 0x000fd60003fa5270 */
[----:B------:R1:W2:Y:S01]  /*2800*/  @!P3 LDG.E R18, desc[UR6][R54.64] ;  /* 0x000000063612b981 */ /* 0x0002a2000c1e1900 */
[-C--:B0-----:R-:W-:Y:S02]  /*2810*/  @!P0 IMAD R0, R21, R76.reuse, RZ ;  /* 0x0000004c15008224 */ /* 0x081fe400078e02ff */
[----:B------:R-:W-:-:S04]  /*2820*/  @!P0 IMAD.WIDE.U32 R72, R19, R76, R72 ;  /* 0x0000004c13488225 */ /* 0x000fc800078e0048 */
[----:B------:R-:W-:Y:S02]  /*2830*/  @!P0 IMAD R19, R19, R77, R0 ;  /* 0x0000004d13138224 */ /* 0x000fe400078e0200 */
[----:B------:R-:W0:Y:S01]  /*2840*/  @!P0 LDC.64 R76, c[0x0][0x390] ;  /* 0x0000e400ff4c8b82 */ /* 0x000e220000000a00 */
[----:B-1----:R-:W-:Y:S02]  /*2850*/  HFMA2 R54, -RZ, RZ, 0, 0 ;  /* 0x00000000ff367431 */ /* 0x002fe400000001ff */
[----:B------:R-:W-:Y:S01]  /*2860*/  @!P0 IADD3 R0, PT, PT, R73, R19, RZ ;  /* 0x0000001349008210 */ /* 0x000fe20007ffe0ff */
[----:B------:R-:W-:-:S05]  /*2870*/  VIADD R19, R3, 0x118 ;  /* 0x0000011803137836 */ /* 0x000fca0000000000 */
[----:B------:R-:W-:Y:S01]  /*2880*/  SHF.R.S32.HI R21, RZ, 0x1f, R19 ;  /* 0x0000001fff157819 */ /* 0x000fe20000011413 */
[----:B------:R-:W3:Y:S01]  /*2890*/  @!P5 LDG.E R54, desc[UR6][R56.64] ;  /* 0x000000063836d981 */ /* 0x000ee2000c1e1900 */
[----:B0-----:R-:W-:-:S04]  /*28a0*/  @!P0 LEA R76, P1, R72, R76, 0x1 ;  /* 0x0000004c484c8211 */ /* 0x001fc800078208ff */
[----:B------:R-:W-:Y:S02]  /*28b0*/  @!P0 LEA.HI.X R77, R72, R77, R0, 0x1, P1 ;  /* 0x0000004d484d8211 */ /* 0x000fe400008f0c00 */
[----:B------:R-:W-:-:S04]  /*28c0*/  ISETP.GE.U32.AND P1, PT, R19, UR8, PT ;  /* 0x0000000813007c0c */ /* 0x000fc8000bf26070 */
[----:B------:R-:W-:-:S13]  /*28d0*/  ISETP.GE.AND.EX P5, PT, R21, UR9, PT, P1 ;  /* 0x0000000915007c0c */ /* 0x000fda000bfa6310 */
[----:B------:R-:W0:Y:S01]  /*28e0*/  @!P5 LDC.64 R72, c[0x0][0x3e0] ;  /* 0x0000f800ff48db82 */ /* 0x000e220000000a00 */
[----:B------:R-:W-:Y:S01]  /*28f0*/  @!P5 MOV R82, R84 ;  /* 0x000000540052d202 */ /* 0x000fe20000000f00 */
[----:B------:R-:W-:Y:S02]  /*2900*/  @!P5 IMAD.MOV.U32 R83, RZ, RZ, R87 ;  /* 0x000000ffff53d224 */ /* 0x000fe400078e0057 */
[-C--:B0-----:R-:W-:Y:S02]  /*2910*/  @!P5 IMAD R0, R21, R72.reuse, RZ ;  /* 0x000000481500d224 */ /* 0x081fe400078e02ff */
[----:B------:R-:W-:-:S04]  /*2920*/  @!P5 IMAD.WIDE.U32 R82, R19, R72, R82 ;  /* 0x000000481352d225 */ /* 0x000fc800078e0052 */
[----:B------:R-:W-:Y:S02]  /*2930*/  @!P5 IMAD R19, R19, R73, R0 ;  /* 0x000000491313d224 */ /* 0x000fe400078e0200 */
[----:B------:R-:W0:Y:S03]  /*2940*/  @!P5 LDC.64 R72, c[0x0][0x390] ;  /* 0x0000e400ff48db82 */ /* 0x000e260000000a00 */
[----:B------:R-:W-:Y:S01]  /*2950*/  @!P5 IADD3 R0, PT, PT, R83, R19, RZ ;  /* 0x000000135300d210 */ /* 0x000fe20007ffe0ff */
[----:B------:R-:W-:Y:S01]  /*2960*/  VIADD R19, R3, 0x120 ;  /* 0x0000012003137836 */ /* 0x000fe20000000000 */
[----:B------:R-:W-:-:S04]  /*2970*/  LOP3.LUT R17, R17, 0xfffbffff, RZ, 0xc0, !PT ;  /* 0xfffbffff11117812 */ /* 0x000fc800078ec0ff */
[----:B------:R-:W-:Y:S02]  /*2980*/  SHF.R.S32.HI R21, RZ, 0x1f, R19 ;  /* 0x0000001fff157819 */ /* 0x000fe40000011413 */
[----:B------:R-:W-:Y:S02]  /*2990*/  @P0 LOP3.LUT R17, R17, 0x40000, RZ, 0xfc, !PT ;  /* 0x0004000011110812 */ /* 0x000fe400078efcff */
[----:B0-----:R-:W-:-:S04]  /*29a0*/  @!P5 LEA R72, P1, R82, R72, 0x1 ;  /* 0x000000485248d211 */ /* 0x001fc800078208ff */
[----:B------:R-:W-:Y:S02]  /*29b0*/  @!P5 LEA.HI.X R73, R82, R73, R0, 0x1, P1 ;  /* 0x000000495249d211 */ /* 0x000fe400008f0c00 */
[----:B------:R-:W-:-:S04]  /*29c0*/  ISETP.GE.U32.AND P1, PT, R19, UR8, PT ;  /* 0x0000000813007c0c */ /* 0x000fc8000bf26070 */
[----:B------:R-:W-:-:S13]  /*29d0*/  ISETP.GE.AND.EX P0, PT, R21, UR9, PT, P1 ;  /* 0x0000000915007c0c */ /* 0x000fda000bf06310 */
[----:B------:R-:W0:Y:S01]  /*29e0*/  @!P0 LDC.64 R82, c[0x0][0x3e0] ;  /* 0x0000f800ff528b82 */ /* 0x000e220000000a00 */
[C---:B------:R-:W-:Y:S01]  /*29f0*/  LOP3.LUT P2, RZ, R11.reuse, 0x8000, RZ, 0xc0, !PT ;  /* 0x000080000bff7812 */ /* 0x040fe2000784c0ff */
[----:B------:R-:W-:Y:S01]  /*2a00*/  HFMA2 R30, -RZ, RZ, 0, 0 ;  /* 0x00000000ff1e7431 */ /* 0x000fe200000001ff */
[----:B------:R-:W-:Y:S01]  /*2a10*/  @!P0 MOV R96, R84 ;  /* 0x0000005400608202 */ /* 0x000fe20000000f00 */
[----:B------:R-:W-:Y:S01]  /*2a20*/  @!P0 IMAD.MOV.U32 R97, RZ, RZ, R87 ;  /* 0x000000ffff618224 */ /* 0x000fe200078e0057 */
[----:B------:R-:W-:-:S09]  /*2a30*/  LOP3.LUT P4, RZ, R11, 0x4000, RZ, 0xc0, !PT ;  /* 0x000040000bff7812 */ /* 0x000fd2000788c0ff */
[----:B------:R1:W3:Y:S01]  /*2a40*/  @!P2 LDG.E R30, desc[UR6][R34.64] ;  /* 0x00000006221ea981 */ /* 0x0002e2000c1e1900 */
[-C--:B0-----:R-:W-:Y:S02]  /*2a50*/  @!P0 IMAD R0, R21, R82.reuse, RZ ;  /* 0x0000005215008224 */ /* 0x081fe400078e02ff */
[----:B------:R-:W-:-:S04]  /*2a60*/  @!P0 IMAD.WIDE.U32 R96, R19, R82, R96 ;  /* 0x0000005213608225 */ /* 0x000fc800078e0060 */
[----:B------:R-:W-:Y:S02]  /*2a70*/  @!P0 IMAD R19, R19, R83, R0 ;  /* 0x0000005313138224 */ /* 0x000fe400078e0200 */
[----:B------:R-:W0:Y:S01]  /*2a80*/  @!P0 LDC.64 R82, c[0x0][0x390] ;  /* 0x0000e400ff528b82 */ /* 0x000e220000000a00 */
[----:B-1----:R-:W-:Y:S01]  /*2a90*/  IMAD.MOV.U32 R34, RZ, RZ, RZ ;  /* 0x000000ffff227224 */ /* 0x002fe200078e00ff */
[----:B------:R-:W-:-:S05]  /*2aa0*/  LOP3.LUT P2, RZ, R11, 0x800, RZ, 0xc0, !PT ;  /* 0x000008000bff7812 */ /* 0x000fca000784c0ff */
[----:B------:R1:W3:Y:S02]  /*2ab0*/  @!P4 LDG.E R34, desc[UR6][R50.64] ;  /* 0x000000063222c981 */ /* 0x0002e4000c1e1900 */
[----:B-1----:R-:W-:Y:S01]  /*2ac0*/  HFMA2 R50, -RZ, RZ, 0, 0 ;  /* 0x00000000ff327431 */ /* 0x002fe200000001ff */
[----:B------:R-:W-:Y:S01]  /*2ad0*/  @!P0 IADD3 R0, PT, PT, R97, R19, RZ ;  /* 0x0000001361008210 */ /* 0x000fe20007ffe0ff */
[----:B------:R-:W-:Y:S01]  /*2ae0*/  VIADD R19, R3, 0x128 ;  /* 0x0000012803137836 */ /* 0x000fe20000000000 */
[----:B0-----:R-:W-:-:S03]  /*2af0*/  @!P0 LEA R82, P1, R96, R82, 0x1 ;  /* 0x0000005260528211 */ /* 0x001fc600078208ff */
[----:B------:R0:W3:Y:S01]  /*2b00*/  @!P2 LDG.E R50, desc[UR6][R70.64] ;  /* 0x000000064632a981 */ /* 0x0000e2000c1e1900 */
[----:B------:R-:W-:Y:S02]  /*2b10*/  @!P0 LEA.HI.X R83, R96, R83, R0, 0x1, P1 ;  /* 0x0000005360538211 */ /* 0x000fe400008f0c00 */
[----:B------:R-:W-:Y:S01]  /*2b20*/  SHF.R.S32.HI R21, RZ, 0x1f, R19 ;  /* 0x0000001fff157819 */ /* 0x000fe20000011413 */
[----:B0-----:R-:W-:Y:S01]  /*2b30*/  HFMA2 R70, -RZ, RZ, 0, 0 ;  /* 0x00000000ff467431 */ /* 0x001fe200000001ff */
[----:B------:R-:W-:Y:S02]  /*2b40*/  ISETP.GE.U32.AND P1, PT, R19, UR8, PT ;  /* 0x0000000813007c0c */ /* 0x000fe4000bf26070 */
[----:B------:R-:W-:-:S03]  /*2b50*/  LOP3.LUT P3, RZ, R11, 0x1000, RZ, 0xc0, !PT ;  /* 0x000010000bff7812 */ /* 0x000fc6000786c0ff */
[----:B------:R-:W3:Y:S01]  /*2b60*/  @!P6 LDG.E R70, desc[UR6][R46.64] ;  /* 0x000000062e46e981 */ /* 0x000ee2000c1e1900 */
[----:B------:R-:W-:Y:S01]  /*2b70*/  ISETP.GE.AND.EX P6, PT, R21, UR9, PT, P1 ;  /* 0x0000000915007c0c */ /* 0x000fe2000bfc6310 */
[----:B------:R-:W-:Y:S01]  /*2b80*/  IMAD.MOV.U32 R56, RZ, RZ, RZ ;  /* 0x000000ffff387224 */ /* 0x000fe200078e00ff */
[----:B------:R-:W-:-:S07]  /*2b90*/  LOP3.LUT P4, RZ, R11, 0x400, RZ, 0xc0, !PT ;  /* 0x000004000bff7812 */ /* 0x000fce000788c0ff */
[----:B------:R0:W3:Y:S04]  /*2ba0*/  @!P3 LDG.E R56, desc[UR6][R60.64] ;  /* 0x000000063c38b981 */ /* 0x0000e8000c1e1900 */
[----:B------:R-:W1:Y:S01]  /*2bb0*/  @!P6 LDC.64 R98, c[0x0][0x3e0] ;  /* 0x0000f800ff62eb82 */ /* 0x000e620000000a00 */
[----:B0-----:R-:W-:-:S06]  /*2bc0*/  IMAD.MOV.U32 R60, RZ, RZ, RZ ;  /* 0x000000ffff3c7224 */ /* 0x001fcc00078e00ff */
[----:B------:R0:W3:Y:S02]  /*2bd0*/  @!P4 LDG.E R60, desc[UR6][R78.64] ;  /* 0x000000064e3cc981 */ /* 0x0000e4000c1e1900 */
[----:B0-----:R-:W0:Y:S01]  /*2be0*/  @!P6 LDC.64 R78, c[0x0][0x390] ;  /* 0x0000e400ff4eeb82 */ /* 0x001e220000000a00 */
[----:B------:R-:W-:Y:S01]  /*2bf0*/  @!P6 MOV R96, R84 ;  /* 0x000000540060e202 */ /* 0x000fe20000000f00 */
[----:B------:R-:W-:Y:S02]  /*2c00*/  @!P6 IMAD.MOV.U32 R97, RZ, RZ, R87 ;  /* 0x000000ffff61e224 */ /* 0x000fe400078e0057 */
[-C--:B-1----:R-:W-:Y:S02]  /*2c10*/  @!P6 IMAD R0, R21, R98.reuse, RZ ;  /* 0x000000621500e224 */ /* 0x082fe400078e02ff */
[----:B------:R-:W-:-:S04]  /*2c20*/  @!P6 IMAD.WIDE.U32 R96, R19, R98, R96 ;  /* 0x000000621360e225 */ /* 0x000fc800078e0060 */
[----:B------:R-:W-:-:S05]  /*2c30*/  @!P6 IMAD R19, R19, R99, R0 ;  /* 0x000000631313e224 */ /* 0x000fca00078e0200 */
[----:B------:R-:W-:Y:S01]  /*2c40*/  @!P6 IADD3 R0, PT, PT, R97, R19, RZ ;  /* 0x000000136100e210 */ /* 0x000fe20007ffe0ff */
[----:B------:R-:W-:Y:S01]  /*2c50*/  VIADD R19, R3, 0x130 ;  /* 0x0000013003137836 */ /* 0x000fe20000000000 */
[----:B------:R-:W-:Y:S02]  /*2c60*/  LOP3.LUT R17, R17, 0xfffdffff, RZ, 0xc0, !PT ;  /* 0xfffdffff11117812 */ /* 0x000fe400078ec0ff */
[C---:B0-----:R-:W-:Y:S02]  /*2c70*/  @!P6 LEA R78, P1, R96.reuse, R78, 0x1 ;  /* 0x0000004e604ee211 */ /* 0x041fe400078208ff */
[----:B------:R-:W-:Y:S02]  /*2c80*/  SHF.R.S32.HI R21, RZ, 0x1f, R19 ;  /* 0x0000001fff157819 */ /* 0x000fe40000011413 */
[----:B------:R-:W-:Y:S02]  /*2c90*/  @!P6 LEA.HI.X R79, R96, R79, R0, 0x1, P1 ;  /* 0x0000004f604fe211 */ /* 0x000fe400008f0c00 */
[----:B------:R-:W-:-:S02]  /*2ca0*/  ISETP.GE.U32.AND P1, PT, R19, UR8, PT ;  /* 0x0000000813007c0c */ /* 0x000fc4000bf26070 */
[----:B------:R-:W-:Y:S02]  /*2cb0*/  @P5 LOP3.LUT R17, R17, 0x20000, RZ, 0xfc, !PT ;  /* 0x0002000011115812 */ /* 0x000fe400078efcff */
[----:B------:R-:W-:Y:S02]  /*2cc0*/  P2R R14, PR, RZ, 0x20 ;  /* 0x00000020ff0e7803 */ /* 0x000fe40000000000 */
[----:B------:R-:W-:-:S13]  /*2cd0*/  ISETP.GE.AND.EX P5, PT, R21, UR9, PT, P1 ;  /* 0x0000000915007c0c */ /* 0x000fda000bfa6310 */
[----:B------:R-:W0:Y:S08]  /*2ce0*/  @!P5 LDC.64 R98, c[0x0][0x3e0] ;  /* 0x0000f800ff62db82 */ /* 0x000e300000000a00 */
[----:B------:R-:W1:Y:S01]  /*2cf0*/  @!P5 LDC.64 R102, c[0x0][0x390] ;  /* 0x0000e400ff66db82 */ /* 0x000e620000000a00 */
[----:B------:R-:W-:Y:S01]  /*2d00*/  LOP3.LUT P2, RZ, R11, 0x80, RZ, 0xc0, !PT ;  /* 0x000000800bff7812 */ /* 0x000fe2000784c0ff */
[----:B------:R-:W-:Y:S01]  /*2d10*/  @!P5 IMAD.MOV.U32 R97, RZ, RZ, R87 ;  /* 0x000000ffff61d224 */ /* 0x000fe200078e0057 */
[----:B------:R-:W-:Y:S01]  /*2d20*/  @!P5 MOV R96, R84 ;  /* 0x000000540060d202 */ /* 0x000fe20000000f00 */
[----:B------:R-:W-:Y:S01]  /*2d30*/  HFMA2 R46, -RZ, RZ, 0, 0 ;  /* 0x00000000ff2e7431 */ /* 0x000fe200000001ff */
[----:B------:R-:W-:-:S04]  /*2d40*/  LOP3.LUT R17, R17, 0xfffeffff, RZ, 0xc0, !PT ;  /* 0xfffeffff11117812 */ /* 0x000fc800078ec0ff */
[----:B------:R-:W-:Y:S02]  /*2d50*/  @P0 LOP3.LUT R17, R17, 0x10000, RZ, 0xfc, !PT ;  /* 0x0001000011110812 */ /* 0x000fe400078efcff */
[----:B------:R-:W-:-:S03]  /*2d60*/  LOP3.LUT P0, RZ, R11, 0x40, RZ, 0xc0, !PT ;  /* 0x000000400bff7812 */ /* 0x000fc6000780c0ff */
[----:B------:R4:W3:Y:S01]  /*2d70*/  @!P2 LDG.E R46, desc[UR6][R36.64] ;  /* 0x00000006242ea981 */ /* 0x0008e2000c1e1900 */
[-C--:B0-----:R-:W-:Y:S02]  /*2d80*/  @!P5 IMAD R4, R21, R98.reuse, RZ ;  /* 0x000000621504d224 */ /* 0x081fe400078e02ff */
[----:B------:R-:W-:-:S04]  /*2d90*/  @!P5 IMAD.WIDE.U32 R96, R19, R98, R96 ;  /* 0x000000621360d225 */ /* 0x000fc800078e0060 */
[----:B------:R-:W-:Y:S01]  /*2da0*/  @!P5 IMAD R19, R19, R99, R4 ;  /* 0x000000631313d224 */ /* 0x000fe200078e0204 */
[----:B-1----:R-:W-:-:S04]  /*2db0*/  @!P5 LEA R102, P1, R96, R102, 0x1 ;  /* 0x000000666066d211 */ /* 0x002fc800078208ff */
[----:B------:R-:W-:Y:S01]  /*2dc0*/  @!P5 IADD3 R4, PT, PT, R97, R19, RZ ;  /* 0x000000136104d210 */ /* 0x000fe20007ffe0ff */
[----:B------:R-:W-:Y:S02]  /*2dd0*/  VIADD R19, R3, 0x138 ;  /* 0x0000013803137836 */ /* 0x000fe40000000000 */
[----:B----4-:R-:W-:Y:S01]  /*2de0*/  IMAD.MOV.U32 R36, RZ, RZ, RZ ;  /* 0x000000ffff247224 */ /* 0x010fe200078e00ff */
[----:B------:R-:W-:Y:S02]  /*2df0*/  @!P5 LEA.HI.X R103, R96, R103, R4, 0x1, P1 ;  /* 0x000000676067d211 */ /* 0x000fe400008f0c04 */
[----:B------:R-:W-:Y:S02]  /*2e00*/  SHF.R.S32.HI R21, RZ, 0x1f, R19 ;  /* 0x0000001fff157819 */ /* 0x000fe40000011413 */
[----:B------:R-:W-:Y:S01]  /*2e10*/  ISETP.GE.U32.AND P1, PT, R19, UR8, PT ;  /* 0x0000000813007c0c */ /* 0x000fe2000bf26070 */
[----:B------:R-:W4:Y:S01]  /*2e20*/  @!P0 LDG.E R36, desc[UR6][R26.64] ;  /* 0x000000061a248981 */ /* 0x000f22000c1e1900 */
[----:B------:R-:W-:-:S02]  /*2e30*/  LOP3.LUT P3, RZ, R11, 0x100, RZ, 0xc0, !PT ;  /* 0x000001000bff7812 */ /* 0x000fc4000786c0ff */
[----:B------:R-:W-:Y:S01]  /*2e40*/  ISETP.GE.AND.EX P0, PT, R21, UR9, PT, P1 ;  /* 0x0000000915007c0c */ /* 0x000fe2000bf06310 */
[----:B------:R-:W-:-:S10]  /*2e50*/  IMAD.MOV.U32 R0, RZ, RZ, RZ ;  /* 0x000000ffff007224 */ /* 0x000fd400078e00ff */
[----:B------:R0:W4:Y:S02]  /*2e60*/  @!P3 LDG.E R0, desc[UR6][R80.64] ;  /* 0x000000065000b981 */ /* 0x000124000c1e1900 */
[----:B0-----:R-:W0:Y:S01]  /*2e70*/  @!P0 LDC.64 R80, c[0x0][0x3e0] ;  /* 0x0000f800ff508b82 */ /* 0x001e220000000a00 */
[----:B------:R-:W-:-:S04]  /*2e80*/  LOP3.LUT R17, R17, 0xffff7fff, RZ, 0xc0, !PT ;  /* 0xffff7fff11117812 */ /* 0x000fc800078ec0ff */
[----:B------:R-:W-:-:S04]  /*2e90*/  @P6 LOP3.LUT R17, R17, 0x8000, RZ, 0xfc, !PT ;  /* 0x0000800011116812 */ /* 0x000fc800078efcff */
[----:B------:R-:W-:Y:S01]  /*2ea0*/  LOP3.LUT R17, R17, 0xffffbfff, RZ, 0xc0, !PT ;  /* 0xffffbfff11117812 */ /* 0x000fe200078ec0ff */
[----:B------:R-:W-:Y:S01]  /*2eb0*/  @!P0 IMAD.MOV.U32 R97, RZ, RZ, R87 ;  /* 0x000000ffff618224 */ /* 0x000fe200078e0057 */
[----:B------:R-:W-:Y:S02]  /*2ec0*/  @!P0 MOV R96, R84 ;  /* 0x0000005400608202 */ /* 0x000fe40000000f00 */
[----:B------:R-:W-:Y:S02]  /*2ed0*/  @P5 LOP3.LUT R17, R17, 0x4000, RZ, 0xfc, !PT ;  /* 0x0000400011115812 */ /* 0x000fe400078efcff */
[----:B------:R-:W-:Y:S01]  /*2ee0*/  ISETP.NE.AND P5, PT, R14, RZ, PT ;  /* 0x000000ff0e00720c */ /* 0x000fe20003fa5270 */
        /* <DEDUP_REMOVED lines=13> */
[----:B------:R-:W0:Y:S08]  /*2fc0*/  @!P0 LDC.64 R98, c[0x0][0x3e0] ;  /* 0x0000f800ff628b82 */ /* 0x000e300000000a00 */
[----:B------:R-:W1:Y:S01]  /*2fd0*/  @!P0 LDC.64 R110, c[0x0][0x390] ;  /* 0x0000e400ff6e8b82 */ /* 0x000e620000000a00 */
[C---:B------:R-:W-:Y:S01]  /*2fe0*/  LOP3.LUT P4, RZ, R11.reuse, 0x20, RZ, 0xc0, !PT ;  /* 0x000000200bff7812 */ /* 0x040fe2000788c0ff */
[----:B------:R-:W-:Y:S01]  /*2ff0*/  HFMA2 R4, -RZ, RZ, 0, 0 ;  /* 0x00000000ff047431 */ /* 0x000fe200000001ff */
[----:B------:R-:W-:Y:S01]  /*3000*/  @!P0 MOV R96, R84 ;  /* 0x0000005400608202 */ /* 0x000fe20000000f00 */
[----:B------:R-:W-:Y:S01]  /*3010*/  @!P0 IMAD.MOV.U32 R97, RZ, RZ, R87 ;  /* 0x000000ffff618224 */ /* 0x000fe200078e0057 */
[----:B------:R-:W-:-:S09]  /*3020*/  LOP3.LUT P2, RZ, R11, 0x8, RZ, 0xc0, !PT ;  /* 0x000000080bff7812 */ /* 0x000fd2000784c0ff */
[----:B------:R5:W4:Y:S01]  /*3030*/  @!P4 LDG.E R4, desc[UR6][R24.64] ;  /* 0x000000061804c981 */ /* 0x000b22000c1e1900 */
[-C--:B0-----:R-:W-:Y:S02]  /*3040*/  @!P0 IMAD R14, R21, R98.reuse, RZ ;  /* 0x00000062150e8224 */ /* 0x081fe400078e02ff */
[----:B------:R-:W-:-:S04]  /*3050*/  @!P0 IMAD.WIDE.U32 R96, R19, R98, R96 ;  /* 0x0000006213608225 */ /* 0x000fc800078e0060 */
[----:B------:R-:W-:Y:S01]  /*3060*/  @!P0 IMAD R19, R19, R99, R14 ;  /* 0x0000006313138224 */ /* 0x000fe200078e020e */
[----:B-1----:R-:W-:Y:S01]  /*3070*/  @!P0 LEA R110, P1, R96, R110, 0x1 ;  /* 0x0000006e606e8211 */ /* 0x002fe200078208ff */
[----:B-----5:R-:W-:-:S03]  /*3080*/  HFMA2 R24, -RZ, RZ, 0, 0 ;  /* 0x00000000ff187431 */ /* 0x020fc600000001ff */
[----:B------:R-:W-:-:S04]  /*3090*/  @!P0 IADD3 R14, PT, PT, R97, R19, RZ ;  /* 0x00000013610e8210 */ /* 0x000fc80007ffe0ff */
[----:B------:R-:W-:Y:S02]  /*30a0*/  @!P0 LEA.HI.X R111, R96, R111, R14, 0x1, P1 ;  /* 0x0000006f606f8211 */ /* 0x000fe400008f0c0e */
[C---:B------:R-:W-:Y:S02]  /*30b0*/  LOP3.LUT P1, RZ, R11.reuse, 0x4, RZ, 0xc0, !PT ;  /* 0x000000040bff7812 */ /* 0x040fe4000782c0ff */
[----:B------:R-:W-:Y:S01]  /*30c0*/  LOP3.LUT P4, RZ, R11, 0x2, RZ, 0xc0, !PT ;  /* 0x000000020bff7812 */ /* 0x000fe2000788c0ff */
[----:B------:R0:W5:Y:S01]  /*30d0*/  @!P2 LDG.E R24, desc[UR6][R48.64] ;  /* 0x000000063018a981 */ /* 0x000162000c1e1900 */
[----:B------:R-:W-:Y:S02]  /*30e0*/  HFMA2 R16, -RZ, RZ, 0, 0 ;  /* 0x00000000ff107431 */ /* 0x000fe400000001ff */
[----:B------:R-:W-:Y:S02]  /*30f0*/  VIADD R19, R3, 0x148 ;  /* 0x0000014803137836 */ /* 0x000fe40000000000 */
[----:B0-----:R-:W-:-:S03]  /*3100*/  IMAD.MOV.U32 R48, RZ, RZ, RZ ;  /* 0x000000ffff307224 */ /* 0x001fc600078e00ff */
[----:B------:R-:W-:-:S04]  /*3110*/  SHF.R.S32.HI R21, RZ, 0x1f, R19 ;  /* 0x0000001fff157819 */ /* 0x000fc80000011413 */
[----:B------:R-:W5:Y:S04]  /*3120*/  @!P4 LDG.E R16, desc[UR6][R32.64] ;  /* 0x000000062010c981 */ /* 0x000f68000c1e1900 */
[----:B------:R-:W5:Y:S01]  /*3130*/  @!P1 LDG.E R48, desc[UR6][R68.64] ;  /* 0x0000000644309981 */ /* 0x000f62000c1e1900 */
[----:B------:R-:W-:-:S04]  /*3140*/  ISETP.GE.U32.AND P1, PT, R19, UR8, PT ;  /* 0x0000000813007c0c */ /* 0x000fc8000bf26070 */
[----:B------:R-:W-:Y:S02]  /*3150*/  ISETP.GE.AND.EX P4, PT, R21, UR9, PT, P1 ;  /* 0x0000000915007c0c */ /* 0x000fe4000bf86310 */
[----:B------:R-:W-:-:S11]  /*3160*/  LOP3.LUT P3, RZ, R11, 0x10, RZ, 0xc0, !PT ;  /* 0x000000100bff7812 */ /* 0x000fd6000786c0ff */
[----:B------:R-:W0:Y:S01]  /*3170*/  @!P4 LDC.64 R96, c[0x0][0x3e0] ;  /* 0x0000f800ff60cb82 */ /* 0x000e220000000a00 */
[----:B------:R-:W-:Y:S01]  /*3180*/  IMAD.MOV.U32 R26, RZ, RZ, RZ ;  /* 0x000000ffff1a7224 */ /* 0x000fe200078e00ff */
[----:B------:R-:W-:-:S06]  /*3190*/  LOP3.LUT P2, RZ, R17, 0x80000000, RZ, 0xc0, !PT ;  /* 0x8000000011ff7812 */ /* 0x000fcc000784c0ff */
[----:B------:R-:W1:Y:S01]  /*31a0*/  @!P4 LDC.64 R108, c[0x0][0x390] ;  /* 0x0000e400ff6ccb82 */ /* 0x000e620000000a00 */
[----:B------:R-:W-:Y:S01]  /*31b0*/  LOP3.LUT R17, R17, 0xffffefff, RZ, 0xc0, !PT ;  /* 0xffffefff11117812 */ /* 0x000fe200078ec0ff */
[----:B------:R2:W5:Y:S03]  /*31c0*/  @!P3 LDG.E R26, desc[UR6][R94.64] ;  /* 0x000000065e1ab981 */ /* 0x000566000c1e1900 */
[----:B------:R-:W-:Y:S02]  /*31d0*/  @P0 LOP3.LUT R17, R17, 0x1000, RZ, 0xfc, !PT ;  /* 0x0000100011110812 */ /* 0x000fe400078efcff */
[----:B------:R-:W-:Y:S02]  /*31e0*/  ISETP.NE.AND P0, PT, R10, RZ, PT ;  /* 0x000000ff0a00720c */ /* 0x000fe40003f05270 */
[----:B--2---:R-:W-:Y:S01]  /*31f0*/  @!P4 MOV R94, R84 ;  /* 0x00000054005ec202 */ /* 0x004fe20000000f00 */
[----:B------:R-:W-:-:S02]  /*3200*/  @!P4 IMAD.MOV.U32 R95, RZ, RZ, R87 ;  /* 0x000000ffff5fc224 */ /* 0x000fc400078e0057 */
[-C--:B0-----:R-:W-:Y:S02]  /*3210*/  @!P4 IMAD R10, R21, R96.reuse, RZ ;  /* 0x00000060150ac224 */ /* 0x081fe400078e02ff */
[----:B------:R-:W-:-:S04]  /*3220*/  @!P4 IMAD.WIDE.U32 R94, R19, R96, R94 ;  /* 0x00000060135ec225 */ /* 0x000fc800078e005e */
[----:B------:R-:W-:Y:S02]  /*3230*/  @!P4 IMAD R19, R19, R97, R10 ;  /* 0x000000611313c224 */ /* 0x000fe400078e020a */
[----:B------:R-:W-:Y:S01]  /*3240*/  HFMA2 R32, -RZ, RZ, 0, 0 ;  /* 0x00000000ff207431 */ /* 0x000fe200000001ff */
[----:B-1----:R-:W-:Y:S02]  /*3250*/  @!P4 LEA R108, P1, R94, R108, 0x1 ;  /* 0x0000006c5e6cc211 */ /* 0x002fe400078208ff */
[----:B------:R-:W-:Y:S01]  /*3260*/  @!P4 IADD3 R10, PT, PT, R95, R19, RZ ;  /* 0x000000135f0ac210 */ /* 0x000fe20007ffe0ff */
[----:B------:R-:W-:-:S03]  /*3270*/  VIADD R19, R3, 0x150 ;  /* 0x0000015003137836 */ /* 0x000fc60000000000 */
[----:B------:R-:W-:Y:S02]  /*3280*/  @!P4 LEA.HI.X R109, R94, R109, R10, 0x1, P1 ;  /* 0x0000006d5e6dc211 */ /* 0x000fe400008f0c0a */
[----:B------:R-:W-:Y:S01]  /*3290*/  SHF.R.S32.HI R21, RZ, 0x1f, R19 ;  /* 0x0000001fff157819 */ /* 0x000fe20000011413 */
[----:B------:R-:W2:Y:S01]  /*32a0*/  @!P2 LDG.E R32, desc[UR6][R38.64] ;  /* 0x000000062620a981 */ /* 0x000ea2000c1e1900 */
[----:B------:R-:W-:-:S04]  /*32b0*/  ISETP.GE.U32.AND P1, PT, R19, UR8, PT ;  /* 0x0000000813007c0c */ /* 0x000fc8000bf26070 */
[----:B------:R-:W-:-:S13]  /*32c0*/  ISETP.GE.AND.EX P2, PT, R21, UR9, PT, P1 ;  /* 0x0000000915007c0c */ /* 0x000fda000bf46310 */
[----:B------:R-:W0:Y:S01]  /*32d0*/  @!P2 LDC.64 R96, c[0x0][0x3e0] ;  /* 0x0000f800ff60ab82 */ /* 0x000e220000000a00 */
[----:B------:R-:W-:-:S07]  /*32e0*/  LOP3.LUT P3, RZ, R11, 0x1, RZ, 0xc0, !PT ;  /* 0x000000010bff7812 */ /* 0x000fce000786c0ff */
[----:B------:R-:W1:Y:S01]  /*32f0*/  @!P2 LDC.64 R104, c[0x0][0x390] ;  /* 0x0000e400ff68ab82 */ /* 0x000e620000000a00 */
[----:B------:R-:W-:Y:S01]  /*3300*/  LOP3.LUT R17, R17, 0xfffff7ff, RZ, 0xc0, !PT ;  /* 0xfffff7ff11117812 */ /* 0x000fe200078ec0ff */
[----:B------:R-:W-:Y:S01]  /*3310*/  IMAD.MOV.U32 R68, RZ, RZ, RZ ;  /* 0x000000ffff447224 */ /* 0x000fe200078e00ff */
[----:B------:R-:W-:Y:S01]  /*3320*/  @!P2 MOV R94, R84 ;  /* 0x00000054005ea202 */ /* 0x000fe20000000f00 */
[----:B------:R-:W-:Y:S01]  /*3330*/  @!P2 IMAD.MOV.U32 R95, RZ, RZ, R87 ;  /* 0x000000ffff5fa224 */ /* 0x000fe200078e0057 */
[----:B------:R-:W-:-:S03]  /*3340*/  @P4 LOP3.LUT R17, R17, 0x800, RZ, 0xfc, !PT ;  /* 0x0000080011114812 */ /* 0x000fc600078efcff */
[----:B------:R3:W2:Y:S01]  /*3350*/  @!P3 LDG.E R68, desc[UR6][R74.64] ;  /* 0x000000064a44b981 */ /* 0x0006a2000c1e1900 */
[C---:B------:R-:W-:Y:S02]  /*3360*/  LOP3.LUT P4, RZ, R17.reuse, 0x10000000, RZ, 0xc0, !PT ;  /* 0x1000000011ff7812 */ /* 0x040fe4000788c0ff */
[----:B------:R-:W-:Y:S01]  /*3370*/  LOP3.LUT P3, RZ, R17, 0x8000000, RZ, 0xc0, !PT ;  /* 0x0800000011ff7812 */ /* 0x000fe2000786c0ff */
[-C--:B0-----:R-:W-:Y:S02]  /*3380*/  @!P2 IMAD R10, R21, R96.reuse, RZ ;  /* 0x00000060150aa224 */ /* 0x081fe400078e02ff */
[----:B------:R-:W-:Y:S01]  /*3390*/  @!P2 IMAD.WIDE.U32 R94, R19, R96, R94 ;  /* 0x00000060135ea225 */ /* 0x000fe200078e005e */
[----:B------:R-:W-:-:S03]  /*33a0*/  LOP3.LUT R17, R17, 0xfffffbff, RZ, 0xc0, !PT ;  /* 0xfffffbff11117812 */ /* 0x000fc600078ec0ff */
[----:B------:R-:W-:Y:S01]  /*33b0*/  @!P2 IMAD R19, R19, R97, R10 ;  /* 0x000000611313a224 */ /* 0x000fe200078e020a */
[----:B------:R-:W-:Y:S02]  /*33c0*/  @P2 LOP3.LUT R17, R17, 0x400, RZ, 0xfc, !PT ;  /* 0x0000040011112812 */ /* 0x000fe400078efcff */
[----:B-1----:R-:W-:Y:S02]  /*33d0*/  @!P2 LEA R104, P1, R94, R104, 0x1 ;  /* 0x000000685e68a211 */ /* 0x002fe400078208ff */
[----:B------:R-:W-:-:S04]  /*33e0*/  @!P2 IADD3 R10, PT, PT, R95, R19, RZ ;  /* 0x000000135f0aa210 */ /* 0x000fc80007ffe0ff */
[----:B------:R-:W-:Y:S02]  /*33f0*/  @!P2 LEA.HI.X R105, R94, R105, R10, 0x1, P1 ;  /* 0x000000695e69a211 */ /* 0x000fe400008f0c0a */
[----:B------:R-:W-:Y:S02]  /*3400*/  LOP3.LUT P1, RZ, R17, 0x40000000, RZ, 0xc0, !PT ;  /* 0x4000000011ff7812 */ /* 0x000fe4000782c0ff */
[----:B------:R-:W-:Y:S01]  /*3410*/  ISETP.NE.AND P2, PT, R6, RZ, PT ;  /* 0x000000ff0600720c */ /* 0x000fe20003f45270 */
[----:B---3--:R-:W-:Y:S02]  /*3420*/  IMAD.MOV.U32 R74, RZ, RZ, RZ ;  /* 0x000000ffff4a7224 */ /* 0x008fe400078e00ff */
[----:B------:R-:W-:Y:S02]  /*3430*/  HFMA2 R38, -RZ, RZ, 0, 0 ;  /* 0x00000000ff267431 */ /* 0x000fe400000001ff */
[----:B------:R-:W-:-:S05]  /*3440*/  VIADD R19, R3, 0x158 ;  /* 0x0000015803137836 */ /* 0x000fca0000000000 */
[----:B------:R-:W-:Y:S01]  /*3450*/  SHF.R.S32.HI R21, RZ, 0x1f, R19 ;  /* 0x0000001fff157819 */ /* 0x000fe20000011413 */
[----:B------:R0:W3:Y:S01]  /*3460*/  @!P1 LDG.E R74, desc[UR6][R92.64] ;  /* 0x000000065c4a9981 */ /* 0x0000e2000c1e1900 */
[----:B------:R-:W-:-:S03]  /*3470*/  ISETP.GE.U32.AND P1, PT, R19, UR8, PT ;  /* 0x0000000813007c0c */ /* 0x000fc6000bf26070 */
[----:B------:R1:W3:Y:S01]  /*3480*/  @!P2 LDG.E R38, desc[UR6][R62.64] ;  /* 0x000000063e26a981 */ /* 0x0002e2000c1e1900 */
[----:B------:R-:W-:-:S13]  /*3490*/  ISETP.GE.AND.EX P2, PT, R21, UR9, PT, P1 ;  /* 0x0000000915007c0c */ /* 0x000fda000bf46310 */
[----:B------:R-:W0:Y:S08]  /*34a0*/  @!P2 LDC.64 R96, c[0x0][0x3e0] ;  /* 0x0000f800ff60ab82 */ /* 0x000e300000000a00 */
[----:B------:R-:W1:Y:S01]  /*34b0*/  @!P2 LDC.64 R106, c[0x0][0x390] ;  /* 0x0000e400ff6aab82 */ /* 0x000e620000000a00 */
[----:B------:R-:W-:Y:S01]  /*34c0*/  @!P2 MOV R94, R84 ;  /* 0x00000054005ea202 */ /* 0x000fe20000000f00 */
[----:B------:R-:W-:-:S02]  /*34d0*/  @!P2 IMAD.MOV.U32 R95, RZ, RZ, R87 ;  /* 0x000000ffff5fa224 */ /* 0x000fc400078e0057 */
[----:B------:R-:W-:-:S06]  /*34e0*/  HFMA2 R14, -RZ, RZ, 0, 0 ;  /* 0x00000000ff0e7431 */ /* 0x000fcc00000001ff */
[----:B------:R4:W3:Y:S01]  /*34f0*/  @!P3 LDG.E R14, desc[UR6][R58.64] ;  /* 0x000000063a0eb981 */ /* 0x0008e2000c1e1900 */
[-C--:B0-----:R-:W-:Y:S02]  /*3500*/  @!P2 IMAD R6, R21, R96.reuse, RZ ;  /* 0x000000601506a224 */ /* 0x081fe400078e02ff */
[----:B------:R-:W-:-:S04]  /*3510*/  @!P2 IMAD.WIDE.U32 R94, R19, R96, R94 ;  /* 0x00000060135ea225 */ /* 0x000fc800078e005e */
[----:B------:R-:W-:Y:S01]  /*3520*/  @!P2 IMAD R19, R19, R97, R6 ;  /* 0x000000611313a224 */ /* 0x000fe200078e0206 */
[----:B-1----:R-:W-:Y:S01]  /*3530*/  @!P2 LEA R106, P1, R94, R106, 0x1 ;  /* 0x0000006a5e6aa211 */ /* 0x002fe200078208ff */
[----:B------:R-:W-:-:S03]  /*3540*/  VIADD R21, R3, 0x160 ;  /* 0x0000016003157836 */ /* 0x000fc60000000000 */
[----:B------:R-:W-:Y:S02]  /*3550*/  @!P2 IADD3 R6, PT, PT, R95, R19, RZ ;  /* 0x000000135f06a210 */ /* 0x000fe40007ffe0ff */
[----:B------:R-:W-:Y:S02]  /*3560*/  SHF.R.S32.HI R25, RZ, 0x1f, R21 ;  /* 0x0000001fff197819 */ /* 0x000fe40000011415 */
[----:B------:R-:W-:Y:S02]  /*3570*/  @!P2 LEA.HI.X R107, R94, R107, R6, 0x1, P1 ;  /* 0x0000006b5e6ba211 */ /* 0x000fe400008f0c06 */
[----:B------:R-:W-:-:S04]  /*3580*/  ISETP.GE.U32.AND P1, PT, R21, UR8, PT ;  /* 0x0000000815007c0c */ /* 0x000fc8000bf26070 */
[----:B------:R-:W-:-:S13]  /*3590*/  ISETP.GE.AND.EX P3, PT, R25, UR9, PT, P1 ;  /* 0x0000000919007c0c */ /* 0x000fda000bf66310 */
[----:B------:R-:W0:Y:S08]  /*35a0*/  @!P3 LDC.64 R92, c[0x0][0x3e0] ;  /* 0x0000f800ff5cbb82 */ /* 0x000e300000000a00 */
[----:B------:R-:W1:Y:S01]  /*35b0*/  @!P3 LDC.64 R100, c[0x0][0x390] ;  /* 0x0000e400ff64bb82 */ /* 0x000e620000000a00 */
[----:B------:R-:W-:Y:S01]  /*35c0*/  LOP3.LUT R17, R17, 0xfffffdff, RZ, 0xc0, !PT ;  /* 0xfffffdff11117812 */ /* 0x000fe200078ec0ff */
[----:B------:R-:W-:Y:S01]  /*35d0*/  IMAD.MOV.U32 R62, RZ, RZ, RZ ;  /* 0x000000ffff3e7224 */ /* 0x000fe200078e00ff */
[----:B------:R-:W-:Y:S01]  /*35e0*/  @!P3 MOV R94, R84 ;  /* 0x00000054005eb202 */ /* 0x000fe20000000f00 */
[----:B------:R-:W-:Y:S01]  /*35f0*/  @!P3 IMAD.MOV.U32 R95, RZ, RZ, R87 ;  /* 0x000000ffff5fb224 */ /* 0x000fe200078e0057 */
[----:B------:R-:W-:-:S02]  /*3600*/  @P2 LOP3.LUT R17, R17, 0x200, RZ, 0xfc, !PT ;  /* 0x0000020011112812 */ /* 0x000fc400078efcff */
[----:B------:R-:W-:Y:S01]  /*3610*/  P2R R19, PR, RZ, 0x4 ;  /* 0x00000004ff137803 */ /* 0x000fe20000000000 */
[----:B------:R5:W3:Y:S01]  /*3620*/  @!P4 LDG.E R62, desc[UR6][R90.64] ;  /* 0x000000065a3ec981 */ /* 0x000ae2000c1e1900 */
        /* <DEDUP_REMOVED lines=12> */
[----:B----4-:R-:W-:Y:S02]  /*36f0*/  IMAD.MOV.U32 R58, RZ, RZ, RZ ;  /* 0x000000ffff3a7224 */ /* 0x010fe400078e00ff */
[----:B------:R-:W-:Y:S02]  /*3700*/  HFMA2 R6, -RZ, RZ, 0, 0 ;  /* 0x00000000ff067431 */ /* 0x000fe400000001ff */
[----:B------:R-:W-:-:S05]  /*3710*/  VIADD R21, R3, 0x168 ;  /* 0x0000016803157836 */ /* 0x000fca0000000000 */
[----:B------:R-:W-:Y:S01]  /*3720*/  SHF.R.S32.HI R25, RZ, 0x1f, R21 ;  /* 0x0000001fff197819 */ /* 0x000fe20000011415 */
[----:B------:R0:W4:Y:S01]  /*3730*/  @!P1 LDG.E R58, desc[UR6][R88.64] ;  /* 0x00000006583a9981 */ /* 0x000122000c1e1900 */
[----:B------:R-:W-:-:S03]  /*3740*/  ISETP.GE.U32.AND P1, PT, R21, UR8, PT ;  /* 0x0000000815007c0c */ /* 0x000fc6000bf26070 */
[----:B------:R1:W4:Y:S01]  /*3750*/  @!P3 LDG.E R6, desc[UR6][R64.64] ;  /* 0x000000064006b981 */ /* 0x000322000c1e1900 */
[----:B------:R-:W-:-:S13]  /*3760*/  ISETP.GE.AND.EX P3, PT, R25, UR9, PT, P1 ;  /* 0x0000000919007c0c */ /* 0x000fda000bf66310 */
[----:B-----5:R-:W5:Y:S08]  /*3770*/  @!P3 LDC.64 R90, c[0x0][0x3e0] ;  /* 0x0000f800ff5abb82 */ /* 0x020f700000000a00 */
[----:B------:R-:W0:Y:S01]  /*3780*/  @!P3 LDC.64 R98, c[0x0][0x390] ;  /* 0x0000e400ff62bb82 */ /* 0x000e220000000a00 */
[----:B------:R-:W-:Y:S01]  /*3790*/  @!P3 MOV R92, R84 ;  /* 0x00000054005cb202 */ /* 0x000fe20000000f00 */
[----:B------:R-:W-:-:S02]  /*37a0*/  @!P3 IMAD.MOV.U32 R93, RZ, RZ, R87 ;  /* 0x000000ffff5db224 */ /* 0x000fc400078e0057 */
[----:B------:R-:W-:-:S06]  /*37b0*/  HFMA2 R10, -RZ, RZ, 0, 0 ;  /* 0x00000000ff0a7431 */ /* 0x000fcc00000001ff */
[----:B------:R-:W4:Y:S01]  /*37c0*/  @!P4 LDG.E R10, desc[UR6][R40.64] ;  /* 0x00000006280ac981 */ /* 0x000f22000c1e1900 */
[-C--:B-----5:R-:W-:Y:S02]  /*37d0*/  @!P3 IMAD R2, R25, R90.reuse, RZ ;  /* 0x0000005a1902b224 */ /* 0x0a0fe400078e02ff */
[----:B------:R-:W-:-:S04]  /*37e0*/  @!P3 IMAD.WIDE.U32 R92, R21, R90, R92 ;  /* 0x0000005a155cb225 */ /* 0x000fc800078e005c */
[----:B------:R-:W-:Y:S01]  /*37f0*/  @!P3 IMAD R91, R21, R91, R2 ;  /* 0x0000005b155bb224 */ /* 0x000fe200078e0202 */
[----:B0-----:R-:W-:Y:S01]  /*3800*/  @!P3 LEA R98, P1, R92, R98, 0x1 ;  /* 0x000000625c62b211 */ /* 0x001fe200078208ff */
[----:B------:R-:W-:-:S03]  /*3810*/  VIADD R25, R3, 0x170 ;  /* 0x0000017003197836 */ /* 0x000fc60000000000 */
[----:B------:R-:W-:Y:S02]  /*3820*/  @!P3 IADD3 R2, PT, PT, R93, R91, RZ ;  /* 0x0000005b5d02b210 */ /* 0x000fe40007ffe0ff */
[----:B------:R-:W-:Y:S02]  /*3830*/  SHF.R.S32.HI R27, RZ, 0x1f, R25 ;  /* 0x0000001fff1b7819 */ /* 0x000fe40000011419 */
[----:B------:R-:W-:Y:S02]  /*3840*/  @!P3 LEA.HI.X R99, R92, R99, R2, 0x1, P1 ;  /* 0x000000635c63b211 */ /* 0x000fe400008f0c02 */
[----:B------:R-:W-:-:S04]  /*3850*/  ISETP.GE.U32.AND P1, PT, R25, UR8, PT ;  /* 0x0000000819007c0c */ /* 0x000fc8000bf26070 */
[----:B------:R-:W-:-:S13]  /*3860*/  ISETP.GE.AND.EX P4, PT, R27, UR9, PT, P1 ;  /* 0x000000091b007c0c */ /* 0x000fda000bf86310 */
[----:B------:R-:W0:Y:S08]  /*3870*/  @!P4 LDC.64 R88, c[0x0][0x3e0] ;  /* 0x0000f800ff58cb82 */ /* 0x000e300000000a00 */
[----:B------:R-:W5:Y:S01]  /*3880*/  @!P4 LDC.64 R96, c[0x0][0x390] ;  /* 0x0000e400ff60cb82 */ /* 0x000f620000000a00 */
[----:B-1----:R-:W-:Y:S01]  /*3890*/  @!P4 MOV R64, R84 ;  /* 0x000000540040c202 */ /* 0x002fe20000000f00 */
[----:B------:R-:W-:Y:S01]  /*38a0*/  @!P4 IMAD.MOV.U32 R65, RZ, RZ, R87 ;  /* 0x000000ffff41c224 */ /* 0x000fe200078e0057 */
[----:B------:R-:W-:Y:S01]  /*38b0*/  LOP3.LUT R17, R17, 0xffffff7f, RZ, 0xc0, !PT ;  /* 0xffffff7f11117812 */ /* 0x000fe200078ec0ff */
[----:B------:R-:W-:-:S03]  /*38c0*/  IMAD.MOV.U32 R2, RZ, RZ, RZ ;  /* 0x000000ffff027224 */ /* 0x000fc600078e00ff */
[----:B------:R-:W-:Y:S02]  /*38d0*/  @P3 LOP3.LUT R17, R17, 0x80, RZ, 0xfc, !PT ;  /* 0x0000008011113812 */ /* 0x000fe400078efcff */
[----:B------:R-:W-:Y:S01]  /*38e0*/  P2R R21, PR, RZ, 0x8 ;  /* 0x00000008ff157803 */ /* 0x000fe20000000000 */
[----:B------:R1:W4:Y:S01]  /*38f0*/  @!P2 LDG.E R2, desc[UR6][R44.64] ;  /* 0x000000062c02a981 */ /* 0x000322000c1e1900 */
[-C--:B0-----:R-:W-:Y:S02]  /*3900*/  @!P4 IMAD R90, R27, R88.reuse, RZ ;  /* 0x000000581b5ac224 */ /* 0x081fe400078e02ff */
[----:B------:R-:W-:-:S04]  /*3910*/  @!P4 IMAD.WIDE.U32 R64, R25, R88, R64 ;  /* 0x000000581940c225 */ /* 0x000fc800078e0040 */
[----:B------:R-:W-:Y:S01]  /*3920*/  @!P4 IMAD R25, R25, R89, R90 ;  /* 0x000000591919c224 */ /* 0x000fe200078e025a */
[C---:B------:R-:W-:Y:S02]  /*3930*/  LOP3.LUT P3, RZ, R17.reuse, 0x400000, RZ, 0xc0, !PT ;  /* 0x0040000011ff7812 */ /* 0x040fe4000786c0ff */
[C---:B------:R-:W-:Y:S02]  /*3940*/  LOP3.LUT P2, RZ, R17.reuse, 0x100000, RZ, 0xc0, !PT ;  /* 0x0010000011ff7812 */ /* 0x040fe4000784c0ff */
[----:B------:R-:W-:Y:S02]  /*3950*/  LOP3.LUT R17, R17, 0xffffffbf, RZ, 0xc0, !PT ;  /* 0xffffffbf11117812 */ /* 0x000fe400078ec0ff */
[----:B------:R-:W-:Y:S02]  /*3960*/  @!P4 IADD3 R25, PT, PT, R65, R25, RZ ;  /* 0x000000194119c210 */ /* 0x000fe40007ffe0ff */
[----:B-----5:R-:W-:Y:S02]  /*3970*/  @!P4 LEA R96, P1, R64, R96, 0x1 ;  /* 0x000000604060c211 */ /* 0x020fe400078208ff */
[----:B------:R-:W-:-:S02]  /*3980*/  @P4 LOP3.LUT R17, R17, 0x40, RZ, 0xfc, !PT ;  /* 0x0000004011114812 */ /* 0x000fc400078efcff */
[----:B------:R-:W-:Y:S02]  /*3990*/  @!P4 LEA.HI.X R97, R64, R97, R25, 0x1, P1 ;  /* 0x000000614061c211 */ /* 0x000fe400008f0c19 */
[----:B------:R-:W-:Y:S01]  /*39a0*/  ISETP.NE.AND P4, PT, R31, RZ, PT ;  /* 0x000000ff1f00720c */ /* 0x000fe20003f85270 */
[----:B-1----:R-:W-:Y:S02]  /*39b0*/  HFMA2 R44, -RZ, RZ, 0, 0 ;  /* 0x00000000ff2c7431 */ /* 0x002fe400000001ff */
[----:B------:R-:W-:-:S05]  /*39c0*/  VIADD R25, R3, 0x178 ;  /* 0x0000017803197836 */ /* 0x000fca0000000000 */
[----:B------:R-:W-:Y:S02]  /*39d0*/  SHF.R.S32.HI R27, RZ, 0x1f, R25 ;  /* 0x0000001fff1b7819 */ /* 0x000fe40000011419 */
[----:B------:R-:W-:-:S03]  /*39e0*/  ISETP.GE.U32.AND P1, PT, R25, UR8, PT ;  /* 0x0000000819007c0c */ /* 0x000fc6000bf26070 */
[----:B------:R-:W5:Y:S01]  /*39f0*/  @!P4 LDG.E R44, desc[UR6][R28.64] ;  /* 0x000000061c2cc981 */ /* 0x000f62000c1e1900 */
[----:B------:R-:W-:-:S13]  /*3a00*/  ISETP.GE.AND.EX P4, PT, R27, UR9, PT, P1 ;  /* 0x000000091b007c0c */ /* 0x000fda000bf86310 */
[----:B------:R-:W0:Y:S01]  /*3a10*/  @!P4 LDC.64 R88, c[0x0][0x3e0] ;  /* 0x0000f800ff58cb82 */ /* 0x000e220000000a00 */
[----:B------:R-:W-:Y:S01]  /*3a20*/  @!P4 MOV R64, R84 ;  /* 0x000000540040c202 */ /* 0x000fe20000000f00 */
[----:B------:R-:W-:Y:S02]  /*3a30*/  @!P4 IMAD.MOV.U32 R65, RZ, RZ, R87 ;  /* 0x000000ffff41c224 */ /* 0x000fe400078e0057 */
[-C--:B0-----:R-:W-:Y:S02]  /*3a40*/  @!P4 IMAD R90, R27, R88.reuse, RZ ;  /* 0x000000581b5ac224 */ /* 0x081fe400078e02ff */
[----:B------:R-:W-:-:S04]  /*3a50*/  @!P4 IMAD.WIDE.U32 R64, R25, R88, R64 ;  /* 0x000000581940c225 */ /* 0x000fc800078e0040 */
[----:B------:R-:W-:Y:S02]  /*3a60*/  @!P4 IMAD R25, R25, R89, R90 ;  /* 0x000000591919c224 */ /* 0x000fe400078e025a */
[----:B------:R-:W0:Y:S01]  /*3a70*/  @!P4 LDC.64 R88, c[0x0][0x390] ;  /* 0x0000e400ff58cb82 */ /* 0x000e220000000a00 */
[----:B------:R-:W-:Y:S02]  /*3a80*/  IMAD.MOV.U32 R40, RZ, RZ, RZ ;  /* 0x000000ffff287224 */ /* 0x000fe400078e00ff */
[----:B------:R-:W-:-:S04]  /*3a90*/  @!P4 IADD3 R25, PT, PT, R65, R25, RZ ;  /* 0x000000194119c210 */ /* 0x000fc80007ffe0ff */
[----:B------:R1:W5:Y:S02]  /*3aa0*/  @!P3 LDG.E R40, desc[UR6][R42.64] ;  /* 0x000000062a28b981 */ /* 0x000364000c1e1900 */
[----:B-1----:R-:W-:Y:S01]  /*3ab0*/  HFMA2 R42, -RZ, RZ, 0, 0 ;  /* 0x00000000ff2a7431 */ /* 0x002fe200000001ff */
[----:B0-----:R-:W-:-:S05]  /*3ac0*/  @!P4 LEA R88, P1, R64, R88, 0x1 ;  /* 0x000000584058c211 */ /* 0x001fca00078208ff */
[----:B------:R-:W5:Y:S01]  /*3ad0*/  @!P0 LDG.E R42, desc[UR6][R22.64] ;  /* 0x00000006162a8981 */ /* 0x000f62000c1e1900 */
[----:B------:R-:W-:Y:S01]  /*3ae0*/  @!P4 LEA.HI.X R89, R64, R89, R25, 0x1, P1 ;  /* 0x000000594059c211 */ /* 0x000fe200008f0c19 */
[----:B------:R-:W-:-:S05]  /*3af0*/  VIADD R25, R3, 0x180 ;  /* 0x0000018003197836 */ /* 0x000fca0000000000 */
[----:B------:R-:W-:Y:S02]  /*3b00*/  SHF.R.S32.HI R27, RZ, 0x1f, R25 ;  /* 0x0000001fff1b7819 */ /* 0x000fe40000011419 */
[----:B------:R-:W-:-:S04]  /*3b10*/  ISETP.GE.U32.AND P1, PT, R25, UR8, PT ;  /* 0x0000000819007c0c */ /* 0x000fc8000bf26070 */
[----:B------:R-:W-:-:S13]  /*3b20*/  ISETP.GE.AND.EX P0, PT, R27, UR9, PT, P1 ;  /* 0x000000091b007c0c */ /* 0x000fda000bf06310 */
[----:B------:R-:W0:Y:S08]  /*3b30*/  @!P0 LDC.64 R90, c[0x0][0x3e0] ;  /* 0x0000f800ff5a8b82 */ /* 0x000e300000000a00 */
[----:B------:R-:W1:Y:S01]  /*3b40*/  @!P0 LDC.64 R94, c[0x0][0x390] ;  /* 0x0000e400ff5e8b82 */ /* 0x000e620000000a00 */
[----:B------:R-:W-:Y:S01]  /*3b50*/  @!P0 MOV R64, R84 ;  /* 0x0000005400408202 */ /* 0x000fe20000000f00 */
[----:B------:R-:W-:-:S02]  /*3b60*/  IMAD.MOV.U32 R28, RZ, RZ, RZ ;  /* 0x000000ffff1c7224 */ /* 0x000fc400078e00ff */
[----:B------:R-:W-:-:S04]  /*3b70*/  @!P0 IMAD.MOV.U32 R65, RZ, RZ, R87 ;  /* 0x000000ffff418224 */ /* 0x000fc800078e0057 */
[----:B------:R2:W5:Y:S01]  /*3b80*/  @!P2 LDG.E R28, desc[UR6][R66.64] ;  /* 0x00000006421ca981 */ /* 0x000562000c1e1900 */
[-C--:B0-----:R-:W-:Y:S02]  /*3b90*/  @!P0 IMAD R92, R27, R90.reuse, RZ ;  /* 0x0000005a1b5c8224 */ /* 0x081fe400078e02ff */
[----:B------:R-:W-:-:S04]  /*3ba0*/  @!P0 IMAD.WIDE.U32 R64, R25, R90, R64 ;  /* 0x0000005a19408225 */ /* 0x000fc800078e0040 */
[----:B--2---:R-:W-:Y:S02]  /*3bb0*/  HFMA2 R66, -RZ, RZ, 0, 0 ;  /* 0x00000000ff427431 */ /* 0x004fe400000001ff */
[----:B------:R-:W-:Y:S01]  /*3bc0*/  @!P0 IMAD R91, R25, R91, R92 ;  /* 0x0000005b195b8224 */ /* 0x000fe200078e025c */
[----:B-1----:R-:W-:Y:S01]  /*3bd0*/  @!P0 LEA R94, P1, R64, R94, 0x1 ;  /* 0x0000005e405e8211 */ /* 0x002fe200078208ff */
[----:B------:R-:W-:-:S03]  /*3be0*/  VIADD R23, R3, 0x188 ;  /* 0x0000018803177836 */ /* 0x000fc60000000000 */
[----:B------:R-:W-:Y:S01]  /*3bf0*/  @!P0 IADD3 R22, PT, PT, R65, R91, RZ ;  /* 0x0000005b41168210 */ /* 0x000fe20007ffe0ff */
[----:B------:R-:W2:Y:S01]  /*3c00*/  @!P5 LDG.E R66, desc[UR6][R72.64] ;  /* 0x000000064842d981 */ /* 0x000ea2000c1e1900 */
[----:B------:R-:W-:Y:S02]  /*3c10*/  SHF.R.S32.HI R25, RZ, 0x1f, R23 ;  /* 0x0000001fff197819 */ /* 0x000fe40000011417 */
        /* <DEDUP_REMOVED lines=10> */
[----:B------:R-:W-:Y:S02]  /*3cc0*/  @!P5 IADD3 R23, PT, PT, R65, R23, RZ ;  /* 0x000000174117d210 */ /* 0x000fe40007ffe0ff */
[----:B0-----:R-:W-:-:S04]  /*3cd0*/  @!P5 LEA R92, P1, R64, R92, 0x1 ;  /* 0x0000005c405cd211 */ /* 0x001fc800078208ff */
[----:B------:R-:W-:Y:S01]  /*3ce0*/  @!P5 LEA.HI.X R93, R64, R93, R23, 0x1, P1 ;  /* 0x0000005d405dd211 */ /* 0x000fe200008f0c17 */
[----:B------:R-:W-:Y:S02]  /*3cf0*/  HFMA2 R64, -RZ, RZ, 0, 0 ;  /* 0x00000000ff407431 */ /* 0x000fe400000001ff */
[----:B------:R-:W-:-:S05]  /*3d00*/  VIADD R23, R3, 0x190 ;  /* 0x0000019003177836 */ /* 0x000fca0000000000 */
[----:B------:R-:W-:Y:S02]  /*3d10*/  SHF.R.S32.HI R25, RZ, 0x1f, R23 ;  /* 0x0000001fff197819 */ /* 0x000fe40000011417 */
[----:B------:R-:W-:Y:S01]  /*3d20*/  ISETP.GE.U32.AND P1, PT, R23, UR8, PT ;  /* 0x0000000817007c0c */ /* 0x000fe2000bf26070 */
[----:B------:R-:W2:Y:S03]  /*3d30*/  @!P6 LDG.E R64, desc[UR6][R78.64] ;  /* 0x000000064e40e981 */ /* 0x000ea6000c1e1900 */
[----:B------:R-:W-:Y:S02]  /*3d40*/  ISETP.GE.AND.EX P6, PT, R25, UR9, PT, P1 ;  /* 0x0000000919007c0c */ /* 0x000fe4000bfc6310 */
[----:B------:R-:W-:-:S11]  /*3d50*/  LOP3.LUT P3, RZ, R17, 0x40000, RZ, 0xc0, !PT ;  /* 0x0004000011ff7812 */ /* 0x000fd6000786c0ff */
[----:B------:R-:W0:Y:S01]  /*3d60*/  @!P6 LDC.64 R90, c[0x0][0x3e0] ;  /* 0x0000f800ff5aeb82 */ /* 0x000e220000000a00 */
[----:B------:R-:W-:Y:S01]  /*3d70*/  IMAD.MOV.U32 R22, RZ, RZ, RZ ;  /* 0x000000ffff167224 */ /* 0x000fe200078e00ff */
[----:B------:R-:W-:-:S05]  /*3d80*/  LOP3.LUT R17, R17, 0xffffffdf, RZ, 0xc0, !PT ;  /* 0xffffffdf11117812 */ /* 0x000fca00078ec0ff */
[----:B------:R1:W2:Y:S01]  /*3d90*/  @!P3 LDG.E R22, desc[UR6][R76.64] ;  /* 0x000000064c16b981 */ /* 0x0002a2000c1e1900 */
[----:B------:R-:W-:Y:S02]  /*3da0*/  @P4 LOP3.LUT R17, R17, 0x20, RZ, 0xfc, !PT ;  /* 0x0000002011114812 */ /* 0x000fe400078efcff */
[----:B-1----:R-:W-:Y:S01]  /*3db0*/  @!P6 MOV R76, R84 ;  /* 0x00000054004ce202 */ /* 0x002fe20000000f00 */
[----:B------:R-:W-:Y:S02]  /*3dc0*/  @!P6 IMAD.MOV.U32 R77, RZ, RZ, R87 ;  /* 0x000000ffff4de224 */ /* 0x000fe400078e0057 */
[-C--:B0-----:R-:W-:Y:S02]  /*3dd0*/  @!P6 IMAD R112, R25, R90.reuse, RZ ;  /* 0x0000005a1970e224 */ /* 0x081fe400078e02ff */
[----:B------:R-:W-:Y:S01]  /*3de0*/  @!P6 IMAD.WIDE.U32 R76, R23, R90, R76 ;  /* 0x0000005a174ce225 */ /* 0x000fe200078e004c */
[----:B------:R-:W-:-:S03]  /*3df0*/  LOP3.LUT P2, RZ, R17, 0x10000, RZ, 0xc0, !PT ;  /* 0x0001000011ff7812 */ /* 0x000fc6000784c0ff */
[----:B------:R-:W-:Y:S02]  /*3e00*/  @!P6 IMAD R23, R23, R91, R112 ;  /* 0x0000005b1717e224 */ /* 0x000fe400078e0270 */
[----:B------:R-:W0:Y:S01]  /*3e10*/  @!P6 LDC.64 R90, c[0x0][0x390] ;  /* 0x0000e400ff5aeb82 */ /* 0x000e220000000a00 */
[----:B------:R-:W-:-:S04]  /*3e20*/  LOP3.LUT R17, R17, 0xffffffef, RZ, 0xc0, !PT ;  /* 0xffffffef11117812 */ /* 0x000fc800078ec0ff */
[----:B------:R-:W-:Y:S01]  /*3e30*/  @P0 LOP3.LUT R17, R17, 0x10, RZ, 0xfc, !PT ;  /* 0x0000001011110812 */ /* 0x000fe200078efcff */
[----:B------:R-:W-:-:S03]  /*3e40*/  IMAD.MOV.U32 R72, RZ, RZ, RZ ;  /* 0x000000ffff487224 */ /* 0x000fc600078e00ff */
[C---:B------:R-:W-:Y:S02]  /*3e50*/  LOP3.LUT P3, RZ, R17.reuse, 0x2000, RZ, 0xc0, !PT ;  /* 0x0000200011ff7812 */ /* 0x040fe4000786c0ff */
[----:B------:R-:W-:Y:S01]  /*3e60*/  LOP3.LUT R17, R17, 0xfffffff7, RZ, 0xc0, !PT ;  /* 0xfffffff711117812 */ /* 0x000fe200078ec0ff */
[----:B------:R-:W2:Y:S03]  /*3e70*/  @!P2 LDG.E R72, desc[UR6][R82.64] ;  /* 0x000000065248a981 */ /* 0x000ea6000c1e1900 */
[----:B------:R-:W-:-:S04]  /*3e80*/  @P5 LOP3.LUT R17, R17, 0x8, RZ, 0xfc, !PT ;  /* 0x0000000811115812 */ /* 0x000fc800078efcff */
[C---:B------:R-:W-:Y:S02]  /*3e90*/  LOP3.LUT P2, RZ, R17.reuse, 0x800, RZ, 0xc0, !PT ;  /* 0x0000080011ff7812 */ /* 0x040fe4000784c0ff */
[----:B------:R-:W-:Y:S02]  /*3ea0*/  LOP3.LUT R17, R17, 0xfffffffb, RZ, 0xc0, !PT ;  /* 0xfffffffb11117812 */ /* 0x000fe400078ec0ff */
[----:B------:R-:W-:Y:S02]  /*3eb0*/  @!P6 IADD3 R23, PT, PT, R77, R23, RZ ;  /* 0x000000174d17e210 */ /* 0x000fe40007ffe0ff */
[C---:B0-----:R-:W-:Y:S02]  /*3ec0*/  @!P6 LEA R90, P1, R76.reuse, R90, 0x1 ;  /* 0x0000005a4c5ae211 */ /* 0x041fe400078208ff */
[----:B------:R-:W-:Y:S02]  /*3ed0*/  @P6 LOP3.LUT R17, R17, 0x4, RZ, 0xfc, !PT ;  /* 0x0000000411116812 */ /* 0x000fe400078efcff */
[----:B------:R-:W-:-:S02]  /*3ee0*/  @!P6 LEA.HI.X R91, R76, R91, R23, 0x1, P1 ;  /* 0x0000005b4c5be211 */ /* 0x000fc400008f0c17 */
[----:B------:R-:W-:Y:S01]  /*3ef0*/  LOP3.LUT P1, RZ, R17, 0x4000, RZ, 0xc0, !PT ;  /* 0x0000400011ff7812 */ /* 0x000fe2000782c0ff */
[----:B------:R-:W-:Y:S02]  /*3f00*/  IMAD.MOV.U32 R76, RZ, RZ, RZ ;  /* 0x000000ffff4c7224 */ /* 0x000fe400078e00ff */
[----:B------:R-:W-:Y:S02]  /*3f10*/  HFMA2 R78, -RZ, RZ, 0, 0 ;  /* 0x00000000ff4e7431 */ /* 0x000fe400000001ff */
[----:B------:R-:W-:-:S05]  /*3f20*/  VIADD R23, R3, 0x198 ;  /* 0x0000019803177836 */ /* 0x000fca0000000000 */
[----:B------:R-:W-:Y:S01]  /*3f30*/  SHF.R.S32.HI R25, RZ, 0x1f, R23 ;  /* 0x0000001fff197819 */ /* 0x000fe20000011417 */
[----:B------:R-:W2:Y:S04]  /*3f40*/  @!P3 LDG.E R78, desc[UR6][R80.64] ;  /* 0x00000006504eb981 */ /* 0x000ea8000c1e1900 */
[----:B------:R0:W2:Y:S01]  /*3f50*/  @!P1 LDG.E R76, desc[UR6][R102.64] ;  /* 0x00000006664c9981 */ /* 0x0000a2000c1e1900 */
[----:B------:R-:W-:-:S04]  /*3f60*/  ISETP.GE.U32.AND P1, PT, R23, UR8, PT ;  /* 0x0000000817007c0c */ /* 0x000fc8000bf26070 */
[----:B------:R-:W-:-:S13]  /*3f70*/  ISETP.GE.AND.EX P3, PT, R25, UR9, PT, P1 ;  /* 0x0000000919007c0c */ /* 0x000fda000bf66310 */
[----:B------:R-:W1:Y:S08]  /*3f80*/  @!P3 LDC.64 R112, c[0x0][0x3e0] ;  /* 0x0000f800ff70bb82 */ /* 0x000e700000000a00 */
[----:B0-----:R-:W0:Y:S01]  /*3f90*/  @!P3 LDC.64 R102, c[0x0][0x390] ;  /* 0x0000e400ff66bb82 */ /* 0x001e220000000a00 */
[----:B------:R-:W-:Y:S01]  /*3fa0*/  @!P3 MOV R82, R84 ;  /* 0x000000540052b202 */ /* 0x000fe20000000f00 */
[----:B------:R-:W-:Y:S01]  /*3fb0*/  @!P3 IMAD.MOV.U32 R83, RZ, RZ, R87 ;  /* 0x000000ffff53b224 */ /* 0x000fe200078e0057 */
[----:B------:R-:W-:Y:S01]  /*3fc0*/  LOP3.LUT R17, R17, 0xfffffffd, RZ, 0xc0, !PT ;  /* 0xfffffffd11117812 */ /* 0x000fe200078ec0ff */
[----:B-1----:R-:W-:-:S02]  /*3fd0*/  @!P3 IMAD R114, R25, R112, RZ ;  /* 0x000000701972b224 */ /* 0x002fc400078e02ff */
[----:B------:R-:W-:-:S04]  /*3fe0*/  @!P3 IMAD.WIDE.U32 R82, R23, R112, R82 ;  /* 0x000000701752b225 */ /* 0x000fc800078e0052 */
[----:B------:R-:W-:Y:S01]  /*3ff0*/  @!P3 IMAD R23, R23, R113, R114 ;  /* 0x000000711717b224 */ /* 0x000fe200078e0272 */
[----:B------:R-:W-:Y:S02]  /*4000*/  @P3 LOP3.LUT R17, R17, 0x2, RZ, 0xfc, !PT ;  /* 0x0000000211113812 */ /* 0x000fe400078efcff */
[----:B0-----:R-:W-:Y:S02]  /*4010*/  @!P3 LEA R102, P1, R82, R102, 0x1 ;  /* 0x000000665266b211 */ /* 0x001fe400078208ff */
[----:B------:R-:W-:-:S04]  /*4020*/  @!P3 IADD3 R23, PT, PT, R83, R23, RZ ;  /* 0x000000175317b210 */ /* 0x000fc80007ffe0ff */
[----:B------:R-:W-:Y:S02]  /*4030*/  @!P3 LEA.HI.X R103, R82, R103, R23, 0x1, P1 ;  /* 0x000000675267b211 */ /* 0x000fe400008f0c17 */
[----:B------:R-:W-:Y:S01]  /*4040*/  LOP3.LUT P1, RZ, R17, 0x1000, RZ, 0xc0, !PT ;  /* 0x0000100011ff7812 */ /* 0x000fe2000782c0ff */
[----:B------:R-:W-:Y:S02]  /*4050*/  IMAD.MOV.U32 R80, RZ, RZ, RZ ;  /* 0x000000ffff507224 */ /* 0x000fe400078e00ff */
[----:B------:R-:W-:Y:S01]  /*4060*/  HFMA2 R82, -RZ, RZ, 0, 0 ;  /* 0x00000000ff527431 */ /* 0x000fe200000001ff */
[----:B------:R-:W-:Y:S01]  /*4070*/  ISETP.NE.AND P3, PT, R21, RZ, PT ;  /* 0x000000ff1500720c */ /* 0x000fe20003f65270 */
        /* <DEDUP_REMOVED lines=19> */
[----:B------:R-:W-:Y:S01]  /*41b0*/  IMAD.MOV.U32 R114, RZ, RZ, RZ ;  /* 0x000000ffff727224 */ /* 0x000fe200078e00ff */
[----:B------:R-:W-:Y:S01]  /*41c0*/  ISETP.NE.AND P2, PT, R19, RZ, PT ;  /* 0x000000ff1300720c */ /* 0x000fe20003f45270 */
[----:B------:R-:W-:-:S05]  /*41d0*/  VIADD R19, R3, 0x1a8 ;  /* 0x000001a803137836 */ /* 0x000fca0000000000 */
[----:B------:R-:W-:-:S05]  /*41e0*/  SHF.R.S32.HI R21, RZ, 0x1f, R19 ;  /* 0x0000001fff157819 */ /* 0x000fca0000011413 */
[----:B------:R0:W2:Y:S01]  /*41f0*/  @!P1 LDG.E R114, desc[UR6][R104.64] ;  /* 0x0000000668729981 */ /* 0x0000a2000c1e1900 */
[----:B------:R-:W-:-:S04]  /*4200*/  ISETP.GE.U32.AND P1, PT, R19, UR8, PT ;  /* 0x0000000813007c0c */ /* 0x000fc8000bf26070 */
[----:B------:R-:W-:-:S13]  /*4210*/  ISETP.GE.AND.EX P1, PT, R21, UR9, PT, P1 ;  /* 0x0000000915007c0c */ /* 0x000fda000bf26310 */
[----:B------:R-:W1:Y:S08]  /*4220*/  @!P1 LDC.64 R112, c[0x0][0x3e0] ;  /* 0x0000f800ff709b82 */ /* 0x000e700000000a00 */
[----:B0-----:R-:W0:Y:S01]  /*4230*/  @!P1 LDC.64 R104, c[0x0][0x390] ;  /* 0x0000e400ff689b82 */ /* 0x001e220000000a00 */
[----:B------:R-:W-:Y:S01]  /*4240*/  HFMA2 R116, -RZ, RZ, 0, 0 ;  /* 0x00000000ff747431 */ /* 0x000fe200000001ff */
[----:B------:R-:W-:Y:S01]  /*4250*/  @!P1 MOV R110, R84 ;  /* 0x00000054006e9202 */ /* 0x000fe20000000f00 */
[----:B------:R-:W-:-:S04]  /*4260*/  @!P1 IMAD.MOV.U32 R111, RZ, RZ, R87 ;  /* 0x000000ffff6f9224 */ /* 0x000fc800078e0057 */
[----:B------:R-:W2:Y:S01]  /*4270*/  @!P2 LDG.E R116, desc[UR6][R106.64] ;  /* 0x000000066a74a981 */ /* 0x000ea2000c1e1900 */
[-C--:B-1----:R-:W-:Y:S02]  /*4280*/  @!P1 IMAD R118, R21, R112.reuse, RZ ;  /* 0x0000007015769224 */ /* 0x082fe400078e02ff */
[----:B------:R-:W-:-:S04]  /*4290*/  @!P1 IMAD.WIDE.U32 R110, R19, R112, R110 ;  /* 0x00000070136e9225 */ /* 0x000fc800078e006e */
[----:B------:R-:W-:Y:S01]  /*42a0*/  @!P1 IMAD R19, R19, R113, R118 ;  /* 0x0000007113139224 */ /* 0x000fe200078e0276 */
[----:B0-----:R-:W-:-:S04]  /*42b0*/  @!P1 LEA R104, P2, R110, R104, 0x1 ;  /* 0x000000686e689211 */ /* 0x001fc800078408ff */
[----:B------:R-:W-:-:S04]  /*42c0*/  @!P1 IADD3 R19, PT, PT, R111, R19, RZ ;  /* 0x000000136f139210 */ /* 0x000fc80007ffe0ff */
[----:B------:R-:W-:Y:S02]  /*42d0*/  @!P1 LEA.HI.X R105, R110, R105, R19, 0x1, P2 ;  /* 0x000000696e699211 */ /* 0x000fe400010f0c13 */
[----:B------:R-:W-:Y:S01]  /*42e0*/  LOP3.LUT P2, RZ, R17, 0x100, RZ, 0xc0, !PT ;  /* 0x0000010011ff7812 */ /* 0x000fe2000784c0ff */
[----:B------:R-:W-:Y:S02]  /*42f0*/  IMAD.MOV.U32 R112, RZ, RZ, RZ ;  /* 0x000000ffff707224 */ /* 0x000fe400078e00ff */
        /* <DEDUP_REMOVED lines=26> */
[----:B------:R-:W-:Y:S01]  /*44a0*/  @!P3 MOV R98, R84 ;  /* 0x000000540062b202 */ /* 0x000fe20000000f00 */
[----:B------:R-:W-:-:S02]  /*44b0*/  @!P3 IMAD.MOV.U32 R99, RZ, RZ, R87 ;  /* 0x000000ffff63b224 */ /* 0x000fc400078e0057 */
[----:B------:R-:W-:-:S06]  /*44c0*/  HFMA2 R120, -RZ, RZ, 0, 0 ;  /* 0x00000000ff787431 */ /* 0x000fcc00000001ff */
[----:B------:R-:W2:Y:S01]  /*44d0*/  @!P4 LDG.E R120, desc[UR6][R88.64] ;  /* 0x000000065878c981 */ /* 0x000ea2000c1e1900 */
[-C--:B-1----:R-:W-:Y:S02]  /*44e0*/  @!P3 IMAD R122, R21, R106.reuse, RZ ;  /* 0x0000006a157ab224 */ /* 0x082fe400078e02ff */
[----:B------:R-:W-:-:S04]  /*44f0*/  @!P3 IMAD.WIDE.U32 R98, R19, R106, R98 ;  /* 0x0000006a1362b225 */ /* 0x000fc800078e0062 */
[----:B------:R-:W-:Y:S02]  /*4500*/  IMAD.MOV.U32 R106, RZ, RZ, RZ ;  /* 0x000000ffff6a7224 */ /* 0x000fe400078e00ff */
[----:B------:R-:W-:Y:S01]  /*4510*/  @!P3 IMAD R19, R19, R107, R122 ;  /* 0x0000006b1313b224 */ /* 0x000fe200078e027a */
[----:B0-----:R-:W-:-:S03]  /*4520*/  @!P3 LEA R96, P4, R98, R96, 0x1 ;  /* 0x000000606260b211 */ /* 0x001fc600078808ff */
[----:B------:R0:W2:Y:S01]  /*4530*/  @!P0 LDG.E R106, desc[UR6][R94.64] ;  /* 0x000000065e6a8981 */ /* 0x0000a2000c1e1900 */
[----:B------:R-:W-:Y:S01]  /*4540*/  ISETP.NE.AND P0, PT, R15, RZ, PT ;  /* 0x000000ff0f00720c */ /* 0x000fe20003f05270 */
[----:B------:R-:W-:Y:S01]  /*4550*/  VIADD R15, R3, 0x1c0 ;  /* 0x000001c0030f7836 */ /* 0x000fe20000000000 */
[----:B------:R-:W-:-:S04]  /*4560*/  @!P3 IADD3 R19, PT, PT, R99, R19, RZ ;  /* 0x000000136313b210 */ /* 0x000fc80007ffe0ff */
[----:B------:R-:W-:Y:S02]  /*4570*/  @!P3 LEA.HI.X R97, R98, R97, R19, 0x1, P4 ;  /* 0x000000616261b211 */ /* 0x000fe400020f0c13 */
[----:B------:R-:W-:Y:S02]  /*4580*/  SHF.R.S32.HI R21, RZ, 0x1f, R15 ;  /* 0x0000001fff157819 */ /* 0x000fe4000001140f */
[----:B------:R-:W-:-:S04]  /*4590*/  ISETP.GE.U32.AND P4, PT, R15, UR8, PT ;  /* 0x000000080f007c0c */ /* 0x000fc8000bf86070 */
[----:B------:R-:W-:-:S13]  /*45a0*/  ISETP.GE.AND.EX P4, PT, R21, UR9, PT, P4 ;  /* 0x0000000915007c0c */ /* 0x000fda000bf86340 */
[----:B------:R-:W1:Y:S08]  /*45b0*/  @!P4 LDC.64 R98, c[0x0][0x3e0] ;  /* 0x0000f800ff62cb82 */ /* 0x000e700000000a00 */
[----:B0-----:R-:W0:Y:S01]  /*45c0*/  @!P4 LDC.64 R94, c[0x0][0x390] ;  /* 0x0000e400ff5ecb82 */ /* 0x001e220000000a00 */
[----:B------:R-:W-:Y:S01]  /*45d0*/  HFMA2 R122, -RZ, RZ, 0, 0 ;  /* 0x00000000ff7a7431 */ /* 0x000fe200000001ff */
[----:B------:R-:W-:Y:S01]  /*45e0*/  @!P4 MOV R88, R84 ;  /* 0x000000540058c202 */ /* 0x000fe20000000f00 */
[----:B------:R-:W-:-:S04]  /*45f0*/  @!P4 IMAD.MOV.U32 R89, RZ, RZ, R87 ;  /* 0x000000ffff59c224 */ /* 0x000fc800078e0057 */
[----:B------:R3:W2:Y:S01]  /*4600*/  @!P5 LDG.E R122, desc[UR6][R92.64] ;  /* 0x000000065c7ad981 */ /* 0x0006a2000c1e1900 */
[-C--:B-1----:R-:W-:Y:S02]  /*4610*/  @!P4 IMAD R124, R21, R98.reuse, RZ ;  /* 0x00000062157cc224 */ /* 0x082fe400078e02ff */
[----:B------:R-:W-:-:S04]  /*4620*/  @!P4 IMAD.WIDE.U32 R88, R15, R98, R88 ;  /* 0x000000620f58c225 */ /* 0x000fc800078e0058 */
[----:B------:R-:W-:Y:S01]  /*4630*/  @!P4 IMAD R15, R15, R99, R124 ;  /* 0x000000630f0fc224 */ /* 0x000fe200078e027c */
[----:B0-----:R-:W-:-:S04]  /*4640*/  @!P4 LEA R94, P5, R88, R94, 0x1 ;  /* 0x0000005e585ec211 */ /* 0x001fc800078a08ff */
[----:B------:R-:W-:-:S04]  /*4650*/  @!P4 IADD3 R15, PT, PT, R89, R15, RZ ;  /* 0x0000000f590fc210 */ /* 0x000fc80007ffe0ff */
[----:B------:R-:W-:Y:S01]  /*4660*/  @!P4 LEA.HI.X R95, R88, R95, R15, 0x1, P5 ;  /* 0x0000005f585fc211 */ /* 0x000fe200028f0c0f */
[----:B------:R-:W-:Y:S01]  /*4670*/  VIADD R15, R3, 0x1c8 ;  /* 0x000001c8030f7836 */ /* 0x000fe20000000000 */
[----:B------:R-:W-:Y:S02]  /*4680*/  P2R R35, PR, RZ, 0x10 ;  /* 0x00000010ff237803 */ /* 0x000fe40000000000 */
[----:B------:R-:W-:Y:S02]  /*4690*/  LOP3.LUT P4, RZ, R17, 0x2, RZ, 0xc0, !PT ;  /* 0x0000000211ff7812 */ /* 0x000fe4000788c0ff */
[----:B------:R-:W-:Y:S02]  /*46a0*/  SHF.R.S32.HI R21, RZ, 0x1f, R15 ;  /* 0x0000001fff157819 */ /* 0x000fe4000001140f */
[----:B------:R-:W-:Y:S01]  /*46b0*/  ISETP.GE.U32.AND P5, PT, R15, UR8, PT ;  /* 0x000000080f007c0c */ /* 0x000fe2000bfa6070 */
[----:B------:R-:W-:Y:S01]  /*46c0*/  HFMA2 R124, -RZ, RZ, 0, 0 ;  /* 0x00000000ff7c7431 */ /* 0x000fe200000001ff */
[----:B------:R-:W-:-:S02]  /*46d0*/  P2R R19, PR, RZ, 0x8 ;  /* 0x00000008ff137803 */ /* 0x000fc40000000000 */
[----:B------:R-:W-:Y:S02]  /*46e0*/  ISETP.GE.AND.EX P5, PT, R21, UR9, PT, P5 ;  /* 0x0000000915007c0c */ /* 0x000fe4000bfa6350 */
[----:B------:R-:W-:-:S03]  /*46f0*/  LOP3.LUT P3, RZ, R17, 0x1, RZ, 0xc0, !PT ;  /* 0x0000000111ff7812 */ /* 0x000fc6000786c0ff */
[----:B------:R0:W2:Y:S01]  /*4700*/  @!P4 LDG.E R124, desc[UR6][R102.64] ;  /* 0x00000006667cc981 */ /* 0x0000a2000c1e1900 */
[----:B------:R-:W-:-:S07]  /*4710*/  IMAD.MOV.U32 R98, RZ, RZ, RZ ;  /* 0x000000ffff627224 */ /* 0x000fce00078e00ff */
[----:B---3--:R-:W1:Y:S01]  /*4720*/  @!P5 LDC.64 R92, c[0x0][0x3e0] ;  /* 0x0000f800ff5cdb82 */ /* 0x008e620000000a00 */
[----:B------:R3:W2:Y:S01]  /*4730*/  @!P6 LDG.E R98, desc[UR6][R90.64] ;  /* 0x000000065a62e981 */ /* 0x0006a2000c1e1900 */
[----:B0-----:R-:W-:-:S06]  /*4740*/  IMAD.MOV.U32 R102, RZ, RZ, RZ ;  /* 0x000000ffff667224 */ /* 0x001fcc00078e00ff */
[----:B------:R-:W2:Y:S01]  /*4750*/  @!P3 LDG.E R102, desc[UR6][R108.64] ;  /* 0x000000066c66b981 */ /* 0x000ea2000c1e1900 */
[----:B---3--:R-:W0:Y:S01]  /*4760*/  @!P5 LDC.64 R90, c[0x0][0x390] ;  /* 0x0000e400ff5adb82 */ /* 0x008e220000000a00 */
[----:B------:R-:W-:Y:S01]  /*4770*/  @!P5 MOV R88, R84 ;  /* 0x000000540058d202 */ /* 0x000fe20000000f00 */
[----:B------:R-:W-:Y:S02]  /*4780*/  @!P5 IMAD.MOV.U32 R89, RZ, RZ, R87 ;  /* 0x000000ffff59d224 */ /* 0x000fe400078e0057 */
[-C--:B-1----:R-:W-:Y:S02]  /*4790*/  @!P5 IMAD R21, R21, R92.reuse, RZ ;  /* 0x0000005c1515d224 */ /* 0x082fe400078e02ff */
[----:B------:R-:W-:-:S04]  /*47a0*/  @!P5 IMAD.WIDE.U32 R88, R15, R92, R88 ;  /* 0x0000005c0f58d225 */ /* 0x000fc800078e0058 */
[----:B------:R-:W-:Y:S02]  /*47b0*/  @!P5 IMAD R15, R15, R93, R21 ;  /* 0x0000005d0f0fd224 */ /* 0x000fe400078e0215 */
[----:B------:R-:W-:-:S03]  /*47c0*/  VIADD R21, R3, 0x1d0 ;  /* 0x000001d003157836 */ /* 0x000fc60000000000 */
[----:B------:R-:W-:Y:S02]  /*47d0*/  @!P5 IADD3 R15, PT, PT, R89, R15, RZ ;  /* 0x0000000f590fd210 */ /* 0x000fe40007ffe0ff */
[C---:B0-----:R-:W-:Y:S02]  /*47e0*/  @!P5 LEA R90, P6, R88.reuse, R90, 0x1 ;  /* 0x0000005a585ad211 */ /* 0x041fe400078c08ff */
        /* <DEDUP_REMOVED lines=11> */
[----:B------:R-:W-:Y:S02]  /*48a0*/  P2R R47, PR, RZ, 0x20 ;  /* 0x00000020ff2f7803 */ /* 0x000fe40000000000 */
[----:B------:R-:W-:Y:S01]  /*48b0*/  @!P6 IADD3 R21, PT, PT, R89, R21, RZ ;  /* 0x000000155915e210 */ /* 0x000fe20007ffe0ff */
[----:B------:R-:W-:Y:S01]  /*48c0*/  HFMA2 R15, -RZ, RZ, 0, 0 ;  /* 0x00000000ff0f7431 */ /* 0x000fe200000001ff */
[----:B------:R-:W-:Y:S02]  /*48d0*/  P2R R55, PR, RZ, 0x4 ;  /* 0x00000004ff377803 */ /* 0x000fe40000000000 */
[----:B------:R-:W-:Y:S02]  /*48e0*/  P2R R53, PR, RZ, 0x40 ;  /* 0x00000040ff357803 */ /* 0x000fe40000000000 */
[----:B------:R-:W-:-:S02]  /*48f0*/  P2R R51, PR, RZ, 0x2 ;  /* 0x00000002ff337803 */ /* 0x000fc40000000000 */
[----:B------:R-:W-:Y:S01]  /*4900*/  P2R R39, PR, RZ, 0x10 ;  /* 0x00000010ff277803 */ /* 0x000fe20000000000 */
[----:B------:R-:W3:Y:S01]  /*4910*/  @!P1 LDG.E R15, desc[UR6][R104.64] ;  /* 0x00000006680f9981 */ /* 0x000ee2000c1e1900 */
[----:B0-----:R-:W-:-:S04]  /*4920*/  @!P6 LEA R92, P5, R88, R92, 0x1 ;  /* 0x0000005c585ce211 */ /* 0x001fc800078a08ff */
[----:B------:R-:W-:Y:S01]  /*4930*/  @!P6 LEA.HI.X R93, R88, R93, R21, 0x1, P5 ;  /* 0x0000005d585de211 */ /* 0x000fe200028f0c15 */
[----:B------:R-:W-:-:S06]  /*4940*/  IMAD.MOV.U32 R88, RZ, RZ, RZ ;  /* 0x000000ffff587224 */ /* 0x000fcc00078e00ff */
[----:B------:R-:W3:Y:S01]  /*4950*/  @!P2 LDG.E R88, desc[UR6][R100.64] ;  /* 0x000000066458a981 */ /* 0x000ee2000c1e1900 */
[C---:B------:R-:W-:Y:S02]  /*4960*/  LOP3.LUT P2, RZ, R11.reuse, 0x40000, RZ, 0xc0, !PT ;  /* 0x000400000bff7812 */ /* 0x040fe4000784c0ff */
[C---:B------:R-:W-:Y:S02]  /*4970*/  LOP3.LUT P6, RZ, R11.reuse, 0x20000, RZ, 0xc0, !PT ;  /* 0x000200000bff7812 */ /* 0x040fe400078cc0ff */
[C---:B------:R-:W-:Y:S02]  /*4980*/  LOP3.LUT P1, RZ, R11.reuse, 0x10000, RZ, 0xc0, !PT ;  /* 0x000100000bff7812 */ /* 0x040fe4000782c0ff */
[----:B------:R-:W-:Y:S02]  /*4990*/  PRMT R21, RZ, 0x5410, RZ ;  /* 0x00005410ff157816 */ /* 0x000fe400000000ff */
[----:B------:R-:W-:Y:S02]  /*49a0*/  LOP3.LUT P4, RZ, R11, 0x80000, RZ, 0xc0, !PT ;  /* 0x000800000bff7812 */ /* 0x000fe4000788c0ff */
[----:B------:R-:W-:-:S02]  /*49b0*/  P2R R49, PR, RZ, 0x8 ;  /* 0x00000008ff317803 */ /* 0x000fc40000000000 */
[C---:B------:R-:W-:Y:S02]  /*49c0*/  LOP3.LUT P5, RZ, R11.reuse, 0x4000, RZ, 0xc0, !PT ;  /* 0x000040000bff7812 */ /* 0x040fe400078ac0ff */
[----:B------:R-:W-:Y:S02]  /*49d0*/  @!P2 PRMT R21, R12, 0x7610, R21 ;  /* 0x000076100c15a816 */ /* 0x000fe40000000015 */
[----:B------:R-:W-:Y:S02]  /*49e0*/  LOP3.LUT P3, RZ, R11, 0x8000, RZ, 0xc0, !PT ;  /* 0x000080000bff7812 */ /* 0x000fe4000786c0ff */
[----:B------:R-:W-:Y:S02]  /*49f0*/  PRMT R23, RZ, 0x5410, RZ ;  /* 0x00005410ff177816 */ /* 0x000fe400000000ff */
[----:B------:R-:W-:Y:S02]  /*4a00*/  @!P2 PRMT R21, R21, 0x7610, R12 ;  /* 0x000076101515a816 */ /* 0x000fe4000000000c */
[----:B------:R-:W-:-:S02]  /*4a10*/  LOP3.LUT P2, RZ, R11, 0x1000, RZ, 0xc0, !PT ;  /* 0x000010000bff7812 */ /* 0x000fc4000784c0ff */
[----:B------:R-:W-:Y:S02]  /*4a20*/  PRMT R25, RZ, 0x5410, RZ ;  /* 0x00005410ff197816 */ /* 0x000fe400000000ff */
[----:B------:R-:W-:Y:S02]  /*4a30*/  PRMT R29, RZ, 0x7610, R29 ;  /* 0x00007610ff1d7816 */ /* 0x000fe4000000001d */
[----:B------:R-:W-:Y:S02]  /*4a40*/  PRMT R27, R27, 0x5410, RZ ;  /* 0x000054101b1b7816 */ /* 0x000fe400000000ff */
[----:B------:R-:W-:Y:S01]  /*4a50*/  @!P6 PRMT R23, R20, 0x7610, R23 ;  /* 0x000076101417e816 */ /* 0x000fe20000000017 */
[----:B------:R0:W-:Y:S01]  /*4a60*/  STL [R1+0x18], R12 ;  /* 0x0000180c01007387 */ /* 0x0001e20000100800 */
[----:B------:R-:W-:Y:S02]  /*4a70*/  @!P1 PRMT R25, R25, 0x5410, R18 ;  /* 0x0000541019199816 */ /* 0x000fe40000000012 */
[----:B------:R-:W-:Y:S01]  /*4a80*/  @!P4 PRMT R29, R8, 0x7610, R29 ;  /* 0x00007610081dc816 */ /* 0x000fe2000000001d */
[----:B------:R1:W-:Y:S01]  /*4a90*/  STL [R1+0x14], R8 ;  /* 0x0000140801007387 */ /* 0x0003e20000100800 */
[----:B------:R-:W-:-:S02]  /*4aa0*/  @!P4 PRMT R27, R27, 0x7610, R8 ;  /* 0x000076101b1bc816 */ /* 0x000fc40000000008 */
[----:B------:R-:W-:Y:S02]  /*4ab0*/  @!P6 PRMT R23, R23, 0x7610, R20 ;  /* 0x000076101717e816 */ /* 0x000fe40000000014 */
[C---:B------:R-:W-:Y:S02]  /*4ac0*/  LOP3.LUT P4, RZ, R11.reuse, 0x2000, RZ, 0xc0, !PT ;  /* 0x000020000bff7812 */ /* 0x040fe4000788c0ff */
[----:B0-----:R-:W-:Y:S02]  /*4ad0*/  PRMT R12, RZ, 0x5410, RZ ;  /* 0x00005410ff0c7816 */ /* 0x001fe400000000ff */
[----:B------:R-:W-:Y:S02]  /*4ae0*/  LOP3.LUT P6, RZ, R11, 0x800, RZ, 0xc0, !PT ;  /* 0x000008000bff7812 */ /* 0x000fe400078cc0ff */
[----:B-1----:R-:W-:Y:S02]  /*4af0*/  PRMT R8, RZ, 0x5410, RZ ;  /* 0x00005410ff087816 */ /* 0x002fe400000000ff */
[----:B------:R-:W-:-:S02]  /*4b00*/  @!P1 PRMT R25, R18, 0x7632, R25 ;  /* 0x0000763212199816 */ /* 0x000fc40000000019 */
[----:B------:R-:W-:Y:S02]  /*4b10*/  LOP3.LUT P1, RZ, R11, 0x400, RZ, 0xc0, !PT ;  /* 0x000004000bff7812 */ /* 0x000fe4000782c0ff */
[----:B------:R-:W-:Y:S02]  /*4b20*/  @!P5 PRMT R12, R34, 0x7610, R12 ;  /* 0x00007610220cd816 */ /* 0x000fe4000000000c */
[----:B------:R-:W-:Y:S02]  /*4b30*/  PRMT R27, RZ, 0x7610, R27 ;  /* 0x00007610ff1b7816 */ /* 0x000fe4000000001b */
[----:B------:R-:W-:Y:S02]  /*4b40*/  PRMT R29, R29, 0x5410, RZ ;  /* 0x000054101d1d7816 */ /* 0x000fe400000000ff */
[----:B------:R-:W-:Y:S02]  /*4b50*/  PRMT R31, RZ, 0x7610, R31 ;  /* 0x00007610ff1f7816 */ /* 0x000fe4000000001f */
[----:B------:R-:W-:-:S02]  /*4b60*/  PRMT R33, R33, 0x5410, RZ ;  /* 0x0000541021217816 */ /* 0x000fc400000000ff */
[----:B------:R-:W-:Y:S01]  /*4b70*/  @!P3 PRMT R8, R8, 0x5410, R30 ;  /* 0x000054100808b816 */ /* 0x000fe2000000001e */
[----:B------:R0:W-:Y:S01]  /*4b80*/  STL [R1+0x1c], R20 ;  /* 0x00001c1401007387 */ /* 0x0001e20000100800 */
[----:B------:R-:W-:Y:S02]  /*4b90*/  @!P5 PRMT R12, R12, 0x7610, R34 ;  /* 0x000076100c0cd816 */ /* 0x000fe40000000022 */
[----:B------:R-:W-:Y:S01]  /*4ba0*/  @!P2 PRMT R27, R56, 0x7610, R27 ;  /* 0x00007610381ba816 */ /* 0x000fe2000000001b */
[----:B------:R1:W-:Y:S01]  /*4bb0*/  STL [R1+0x24], R30 ;  /* 0x0000241e01007387 */ /* 0x0003e20000100800 */
[----:B------:R-:W-:Y:S02]  /*4bc0*/  @!P2 PRMT R29, R29, 0x7610, R56 ;  /* 0x000076101d1da816 */ /* 0x000fe40000000038 */
[----:B------:R-:W-:Y:S02]  /*4bd0*/  @!P0 PRMT R31, R52, 0x7610, R31 ;  /* 0x00007610341f8816 */ /* 0x000fe4000000001f */
[----:B------:R-:W-:-:S02]  /*4be0*/  @!P0 PRMT R33, R33, 0x7610, R52 ;  /* 0x0000761021218816 */ /* 0x000fc40000000034 */
[----:B------:R-:W-:Y:S02]  /*4bf0*/  @!P3 PRMT R8, R30, 0x7632, R8 ;  /* 0x000076321e08b816 */ /* 0x000fe40000000008 */
[C---:B------:R-:W-:Y:S02]  /*4c00*/  LOP3.LUT P5, RZ, R11.reuse, 0x100, RZ, 0xc0, !PT ;  /* 0x000001000bff7812 */ /* 0x040fe400078ac0ff */
[C---:B------:R-:W-:Y:S02]  /*4c10*/  LOP3.LUT P2, RZ, R11.reuse, 0x40, RZ, 0xc0, !PT ;  /* 0x000000400bff7812 */ /* 0x040fe4000784c0ff */
[----:B------:R-:W-:Y:S02]  /*4c20*/  LOP3.LUT P3, RZ, R11, 0x200, RZ, 0xc0, !PT ;  /* 0x000002000bff7812 */ /* 0x000fe4000786c0ff */
[----:B0-----:R-:W-:Y:S02]  /*4c30*/  PRMT R20, RZ, 0x5410, RZ ;  /* 0x00005410ff147816 */ /* 0x001fe400000000ff */
[----:B-1----:R-:W-:-:S02]  /*4c40*/  PRMT R30, RZ, 0x5410, RZ ;  /* 0x00005410ff1e7816 */ /* 0x002fc400000000ff */
[----:B------:R-:W-:Y:S02]  /*4c50*/  PRMT R31, R31, 0x5410, RZ ;  /* 0x000054101f1f7816 */ /* 0x000fe400000000ff */
[----:B------:R-:W-:Y:S02]  /*4c60*/  PRMT R33, RZ, 0x7610, R33 ;  /* 0x00007610ff217816 */ /* 0x000fe40000000021 */
[----:B------:R-:W-:Y:S02]  /*4c70*/  @!P4 PRMT R20, R54, 0x7610, R20 ;  /* 0x000076103614c816 */ /* 0x000fe40000000014 */
[----:B------:R-:W-:Y:S01]  /*4c80*/  @!P6 PRMT R30, R50, 0x7610, R30 ;  /* 0x00007610321ee816 */ /* 0x000fe2000000001e */
[----:B------:R0:W-:Y:S01]  /*4c90*/  STL [R1+0x28], R34 ;  /* 0x0000282201007387 */ /* 0x0001e20000100800 */
[----:B------:R-:W-:Y:S02]  /*4ca0*/  @!P1 PRMT R31, R31, 0x5410, R60 ;  /* 0x000054101f1f9816 */ /* 0x000fe4000000003c */
[----:B------:R-:W-:-:S02]  /*4cb0*/  @!P1 PRMT R33, R60, 0x7632, R33 ;  /* 0x000076323c219816 */ /* 0x000fc40000000021 */
[----:B------:R-:W-:Y:S02]  /*4cc0*/  @!P4 PRMT R20, R20, 0x7610, R54 ;  /* 0x000076101414c816 */ /* 0x000fe40000000036 */
[----:B------:R-:W-:Y:S02]  /*4cd0*/  @!P6 PRMT R30, R30, 0x7610, R50 ;  /* 0x000076101e1ee816 */ /* 0x000fe40000000032 */
[C---:B------:R-:W-:Y:S02]  /*4ce0*/  LOP3.LUT P1, RZ, R11.reuse, 0x10, RZ, 0xc0, !PT ;  /* 0x000000100bff7812 */ /* 0x040fe4000782c0ff */
[----:B------:R-:W-:Y:S02]  /*4cf0*/  PRMT R37, RZ, 0x5410, RZ ;  /* 0x00005410ff257816 */ /* 0x000fe400000000ff */
[----:B------:R-:W-:Y:S02]  /*4d00*/  PRMT R43, RZ, 0x5410, RZ ;  /* 0x00005410ff2b7816 */ /* 0x000fe400000000ff */
[----:B------:R-:W-:-:S02]  /*4d10*/  LOP3.LUT P4, RZ, R11, 0x80, RZ, 0xc0, !PT ;  /* 0x000000800bff7812 */ /* 0x000fc4000788c0ff */
[----:B------:R-:W-:Y:S02]  /*4d20*/  LOP3.LUT P6, RZ, R11, 0x20, RZ, 0xc0, !PT ;  /* 0x000000200bff7812 */ /* 0x000fe400078cc0ff */
[----:B0-----:R-:W-:Y:S02]  /*4d30*/  PRMT R34, RZ, 0x5410, RZ ;  /* 0x00005410ff227816 */ /* 0x001fe400000000ff */
[----:B------:R-:W-:Y:S02]  /*4d40*/  @!P5 PRMT R37, R0, 0x7610, R37 ;  /* 0x000076100025d816 */ /* 0x000fe40000000025 */
[----:B------:R-:W-:Y:S02]  /*4d50*/  @!P2 PRMT R43, R36, 0x7610, R43 ;  /* 0x00007610242ba816 */ /* 0x000fe4000000002b */
[----:B------:R-:W-:Y:S01]  /*4d60*/  @!P3 PRMT R34, R34, 0x5410, R70 ;  /* 0x000054102222b816 */ /* 0x000fe20000000046 */
[----:B------:R0:W-:Y:S01]  /*4d70*/  STL [R1+0x40], R0 ;  /* 0x0000400001007387 */ /* 0x0001e20000100800 */
[----:B------:R-:W-:-:S02]  /*4d80*/  @!P5 PRMT R37, R37, 0x7610, R0 ;  /* 0x000076102525d816 */ /* 0x000fc40000000000 */
[----:B------:R-:W-:Y:S02]  /*4d90*/  @!P2 PRMT R43, R43, 0x7610, R36 ;  /* 0x000076102b2ba816 */ /* 0x000fe40000000024 */
[----:B------:R-:W-:Y:S02]  /*4da0*/  @!P3 PRMT R34, R70, 0x7632, R34 ;  /* 0x000076324622b816 */ /* 0x000fe40000000022 */
[C---:B------:R-:W-:Y:S02]  /*4db0*/  LOP3.LUT P5, RZ, R11.reuse, 0x4, RZ, 0xc0, !PT ;  /* 0x000000040bff7812 */ /* 0x040fe400078ac0ff */
[C---:B------:R-:W-:Y:S02]  /*4dc0*/  LOP3.LUT P2, RZ, R11.reuse, 0x1, RZ, 0xc0, !PT ;  /* 0x000000010bff7812 */ /* 0x040fe4000784c0ff */
[----:B0-----:R-:W-:Y:S02]  /*4dd0*/  PRMT R0, RZ, 0x5410, RZ ;  /* 0x00005410ff007816 */ /* 0x001fe400000000ff */
[----:B------:R-:W-:-:S02]  /*4de0*/  LOP3.LUT P3, RZ, R11, 0x8, RZ, 0xc0, !PT ;  /* 0x000000080bff7812 */ /* 0x000fc4000786c0ff */
[----:B------:R-:W-:Y:S02]  /*4df0*/  PRMT R41, RZ, 0x5410, RZ ;  /* 0x00005410ff297816 */ /* 0x000fe400000000ff */
[----:B------:R-:W-:Y:S02]  /*4e00*/  PRMT R45, RZ, 0x5410, RZ ;  /* 0x00005410ff2d7816 */ /* 0x000fe400000000ff */
[----:B------:R-:W-:Y:S02]  /*4e10*/  @!P1 PRMT R0, R0, 0x5410, R26 ;  /* 0x0000541000009816 */ /* 0x000fe4000000001a */
[----:B------:R-:W-:Y:S02]  /*4e20*/  @!P4 PRMT R41, R46, 0x7610, R41 ;  /* 0x000076102e29c816 */ /* 0x000fe40000000029 */
[----:B------:R-:W-:Y:S01]  /*4e30*/  @!P6 PRMT R45, R4, 0x7610, R45 ;  /* 0x00007610042de816 */ /* 0x000fe2000000002d */
[----:B------:R0:W-:Y:S01]  /*4e40*/  STL [R1+0x48], R36 ;  /* 0x0000482401007387 */ /* 0x0001e20000100800 */
[----:B------:R-:W-:-:S02]  /*4e50*/  @!P1 PRMT R0, R26, 0x7632, R0 ;  /* 0x000076321a009816 */ /* 0x000fc40000000000 */
[----:B------:R-:W-:Y:S01]  /*4e60*/  @!P4 PRMT R41, R41, 0x7610, R46 ;  /* 0x000076102929c816 */ /* 0x000fe2000000002e */
[----:B------:R1:W-:Y:S01]  /*4e70*/  STL [R1+0x50], R26 ;  /* 0x0000501a01007387 */ /* 0x0003e20000100800 */
[----:B------:R-:W-:Y:S02]  /*4e80*/  @!P6 PRMT R45, R45, 0x7610, R4 ;  /* 0x000076102d2de816 */ /* 0x000fe40000000004 */
[C---:B------:R-:W-:Y:S01]  /*4e90*/  LOP3.LUT P1, RZ, R17.reuse, 0x40000000, RZ, 0xc0, !PT ;  /* 0x4000000011ff7812 */ /* 0x040fe2000782c0ff */
[----:B------:R4:W-:Y:S01]  /*4ea0*/  STL [R1+0x44], R46 ;  /* 0x0000442e01007387 */ /* 0x0009e20000100800 */
[----:B------:R-:W-:Y:S02]  /*4eb0*/  LOP3.LUT P6, RZ, R17, 0x80000000, RZ, 0xc0, !PT ;  /* 0x8000000011ff7812 */ /* 0x000fe400078cc0ff */
[----:B0-----:R-:W-:Y:S02]  /*4ec0*/  PRMT R36, RZ, 0x5410, RZ ;  /* 0x00005410ff247816 */ /* 0x001fe400000000ff */
[----:B-1----:R-:W-:-:S02]  /*4ed0*/  PRMT R26, RZ, 0x5410, RZ ;  /* 0x00005410ff1a7816 */ /* 0x002fc400000000ff */
[----:B----4-:R-:W-:Y:S02]  /*4ee0*/  PRMT R46, RZ, 0x5410, RZ ;  /* 0x00005410ff2e7816 */ /* 0x010fe400000000ff */
[----:B------:R-:W-:Y:S02]  /*4ef0*/  @!P5 PRMT R36, R48, 0x7610, R36 ;  /* 0x000076103024d816 */ /* 0x000fe40000000024 */
[----:B------:R-:W-:Y:S02]  /*4f00*/  @!P2 PRMT R26, R68, 0x7610, R26 ;  /* 0x00007610441aa816 */ /* 0x000fe4000000001a */
[----:B------:R-:W-:Y:S01]  /*4f10*/  @!P3 PRMT R46, R24, 0x7610, R46 ;  /* 0x00007610182eb816 */ /* 0x000fe2000000002e */
[----:B------:R0:W-:Y:S01]  /*4f20*/  STL [R1+0x58], R48 ;  /* 0x0000583001007387 */ /* 0x0001e20000100800 */
[----:B------:R-:W-:Y:S02]  /*4f30*/  @!P5 PRMT R36, R36, 0x7610, R48 ;  /* 0x000076102424d816 */ /* 0x000fe40000000030 */
[----:B------:R-:W-:Y:S01]  /*4f40*/  @!P2 PRMT R26, R26, 0x7610, R68 ;  /* 0x000076101a1aa816 */ /* 0x000fe20000000044 */
[----:B------:R1:W-:Y:S01]  /*4f50*/  STL [R1+0x54], R24 ;  /* 0x0000541801007387 */ /* 0x0003e20000100800 */
[----:B------:R-:W-:-:S02]  /*4f60*/  @!P3 PRMT R46, R46, 0x7610, R24 ;  /* 0x000076102e2eb816 */ /* 0x000fc40000000018 */
[C---:B------:R-:W-:Y:S02]  /*4f70*/  LOP3.LUT P5, RZ, R17.reuse, 0x10000000, RZ, 0xc0, !PT ;  /* 0x1000000011ff7812 */ /* 0x040fe400078ac0ff */
[C---:B------:R-:W-:Y:S02]  /*4f80*/  LOP3.LUT P2, RZ, R17.reuse, 0x4000000, RZ, 0xc0, !PT ;  /* 0x0400000011ff7812 */ /* 0x040fe4000784c0ff */
[----:B0-----:R-:W-:Y:S02]  /*4f90*/  PRMT R48, RZ, 0x5410, RZ ;  /* 0x00005410ff307816 */ /* 0x001fe400000000ff */
[----:B------:R-:W-:Y:S02]  /*4fa0*/  LOP3.LUT P3, RZ, R17, 0x20000000, RZ, 0xc0, !PT ;  /* 0x2000000011ff7812 */ /* 0x000fe4000786c0ff */
[----:B-1----:R-:W-:Y:S02]  /*4fb0*/  PRMT R24, RZ, 0x5410, RZ ;  /* 0x00005410ff187816 */ /* 0x002fe400000000ff */
[----:B------:R-:W-:-:S02]  /*4fc0*/  LOP3.LUT P4, RZ, R11, 0x2, RZ, 0xc0, !PT ;  /* 0x000000020bff7812 */ /* 0x000fc4000788c0ff */
[----:B------:R-:W-:Y:S02]  /*4fd0*/  @!P1 PRMT R48, R74, 0x7610, R48 ;  /* 0x000076104a309816 */ /* 0x000fe40000000030 */
[----:B------:R-:W-:Y:S01]  /*4fe0*/  @!P6 PRMT R24, R24, 0x5410, R32 ;  /* 0x000054101818e816 */ /* 0x000fe20000000020 */
[----:B------:R0:W-:Y:S01]  /*4ff0*/  STL [R1+0x10], R52 ;  /* 0x0000103401007387 */ /* 0x0001e20000100800 */
[----:B------:R-:W-:Y:S02]  /*5000*/  @!P1 PRMT R48, R48, 0x7610, R74 ;  /* 0x0000761030309816 */ /* 0x000fe4000000004a */
[----:B------:R-:W-:Y:S01]  /*5010*/  @!P6 PRMT R24, R32, 0x7632, R24 ;  /* 0x000076322018e816 */ /* 0x000fe20000000018 */
[----:B------:R1:W-:Y:S01]  /*5020*/  STL [R1+0x2c], R54 ;  /* 0x00002c3601007387 */ /* 0x0003e20000100800 */
[C---:B------:R-:W-:Y:S02]  /*5030*/  LOP3.LUT P1, RZ, R17.reuse, 0x1000000, RZ, 0xc0, !PT ;  /* 0x0100000011ff7812 */ /* 0x040fe4000782c0ff */
[----:B------:R-:W-:Y:S01]  /*5040*/  LOP3.LUT P6, RZ, R17, 0x2000000, RZ, 0xc0, !PT ;  /* 0x0200000011ff7812 */ /* 0x000fe200078cc0ff */
[----:B------:R4:W-:Y:S01]  /*5050*/  STL [R1+0x34], R50 ;  /* 0x0000343201007387 */ /* 0x0009e20000100800 */
[----:B0-----:R-:W-:-:S03]  /*5060*/  PRMT R52, RZ, 0x5410, RZ ;  /* 0x00005410ff347816 */ /* 0x001fc600000000ff */
[----:B------:R0:W-:Y:S01]  /*5070*/  STL [R1+0x4c], R4 ;  /* 0x00004c0401007387 */ /* 0x0001e20000100800 */
[----:B-1----:R-:W-:Y:S02]  /*5080*/  PRMT R54, RZ, 0x5410, RZ ;  /* 0x00005410ff367816 */ /* 0x002fe400000000ff */
[----:B----4-:R-:W-:Y:S02]  /*5090*/  PRMT R50, RZ, 0x5410, RZ ;  /* 0x00005410ff327816 */ /* 0x010fe400000000ff */
[----:B------:R-:W-:Y:S02]  /*50a0*/  @!P5 PRMT R52, R62, 0x7610, R52 ;  /* 0x000076103e34d816 */ /* 0x000fe40000000034 */
[----:B0-----:R-:W-:Y:S02]  /*50b0*/  PRMT R4, RZ, 0x5410, RZ ;  /* 0x00005410ff047816 */ /* 0x001fe400000000ff */
[----:B------:R-:W-:Y:S02]  /*50c0*/  @!P2 PRMT R54, R54, 0x5410, R58 ;  /* 0x000054103636a816 */ /* 0x000fe4000000003a */
[----:B------:R-:W-:Y:S01]  /*50d0*/  @!P3 PRMT R50, R38, 0x7610, R50 ;  /* 0x000076102632b816 */ /* 0x000fe20000000032 */
[----:B------:R0:W-:Y:S01]  /*50e0*/  STL [R1+0x30], R56 ;  /* 0x0000303801007387 */ /* 0x0001e20000100800 */
[----:B------:R-:W-:-:S02]  /*50f0*/  @!P4 PRMT R4, R16, 0x7610, R4 ;  /* 0x000076101004c816 */ /* 0x000fc40000000004 */
[----:B------:R-:W-:Y:S01]  /*5100*/  @!P5 PRMT R52, R52, 0x7610, R62 ;  /* 0x000076103434d816 */ /* 0x000fe2000000003e */
[----:B------:R1:W-:Y:S01]  /*5110*/  STL [R1+0x6c], R38 ;  /* 0x00006c2601007387 */ /* 0x0003e20000100800 */
[----:B------:R-:W-:Y:S02]  /*5120*/  @!P2 PRMT R54, R58, 0x7632, R54 ;  /* 0x000076323a36a816 */ /* 0x000fe40000000036 */
[----:B------:R-:W-:Y:S02]  /*5130*/  @!P3 PRMT R50, R50, 0x7610, R38 ;  /* 0x000076103232b816 */ /* 0x000fe40000000026 */
[C---:B------:R-:W-:Y:S02]  /*5140*/  LOP3.LUT P5, RZ, R17.reuse, 0x400000, RZ, 0xc0, !PT ;  /* 0x0040000011ff7812 */ /* 0x040fe400078ac0ff */
[----:B------:R-:W-:Y:S02]  /*5150*/  LOP3.LUT P2, RZ, R17, 0x100000, RZ, 0xc0, !PT ;  /* 0x0010000011ff7812 */ /* 0x000fe4000784c0ff */
[----:B0-----:R-:W-:-:S02]  /*5160*/  PRMT R56, RZ, 0x5410, RZ ;  /* 0x00005410ff387816 */ /* 0x001fc400000000ff */
[----:B-1----:R-:W-:Y:S02]  /*5170*/  PRMT R38, RZ, 0x5410, RZ ;  /* 0x00005410ff267816 */ /* 0x002fe400000000ff */
[----:B------:R-:W-:Y:S02]  /*5180*/  @!P4 PRMT R4, R4, 0x7610, R16 ;  /* 0x000076100404c816 */ /* 0x000fe40000000010 */
[----:B------:R-:W-:Y:S02]  /*5190*/  LOP3.LUT P4, RZ, R17, 0x8000000, RZ, 0xc0, !PT ;  /* 0x0800000011ff7812 */ /* 0x000fe4000788c0ff */
[----:B------:R-:W-:Y:S02]  /*51a0*/  @!P1 PRMT R56, R2, 0x7610, R56 ;  /* 0x0000761002389816 */ /* 0x000fe40000000038 */
[----:B------:R-:W-:Y:S01]  /*51b0*/  @!P6 PRMT R38, R6, 0x7610, R38 ;  /* 0x000076100626e816 */ /* 0x000fe20000000026 */
[----:B------:R0:W-:Y:S01]  /*51c0*/  STL [R1+0x78], R58 ;  /* 0x0000783a01007387 */ /* 0x0001e20000100800 */
[----:B------:R-:W-:-:S02]  /*51d0*/  @!P1 PRMT R56, R56, 0x7610, R2 ;  /* 0x0000761038389816 */ /* 0x000fc40000000002 */
[----:B------:R-:W-:Y:S02]  /*51e0*/  @!P6 PRMT R38, R38, 0x7610, R6 ;  /* 0x000076102626e816 */ /* 0x000fe40000000006 */
[C---:B------:R-:W-:Y:S02]  /*51f0*/  LOP3.LUT P1, RZ, R17.reuse, 0x40000, RZ, 0xc0, !PT ;  /* 0x0004000011ff7812 */ /* 0x040fe4000782c0ff */
[----:B------:R-:W-:Y:S01]  /*5200*/  PRMT R61, RZ, 0x5410, RZ ;  /* 0x00005410ff3d7816 */ /* 0x000fe200000000ff */
[----:B------:R1:W-:Y:S01]  /*5210*/  STL [R1+0x64], R32 ;  /* 0x0000642001007387 */ /* 0x0003e20000100800 */
[C---:B------:R-:W-:Y:S02]  /*5220*/  LOP3.LUT P6, RZ, R17.reuse, 0x80000, RZ, 0xc0, !PT ;  /* 0x0008000011ff7812 */ /* 0x040fe400078cc0ff */
[----:B0-----:R-:W-:Y:S02]  /*5230*/  PRMT R58, RZ, 0x5410, RZ ;  /* 0x00005410ff3a7816 */ /* 0x001fe400000000ff */
[----:B------:R-:W-:-:S02]  /*5240*/  LOP3.LUT P3, RZ, R17, 0x800000, RZ, 0xc0, !PT ;  /* 0x0080000011ff7812 */ /* 0x000fc4000786c0ff */
[----:B-----5:R-:W-:Y:S02]  /*5250*/  @!P5 PRMT R58, R40, 0x7610, R58 ;  /* 0x00007610283ad816 */ /* 0x020fe4000000003a */
[----:B------:R-:W-:Y:S02]  /*5260*/  @!P2 PRMT R61, R28, 0x7610, R61 ;  /* 0x000076101c3da816 */ /* 0x000fe4000000003d */
[----:B-1----:R-:W-:Y:S01]  /*5270*/  PRMT R32, RZ, 0x5410, RZ ;  /* 0x00005410ff207816 */ /* 0x002fe200000000ff */
[----:B------:R0:W-:Y:S01]  /*5280*/  STL [R1+0x88], R40 ;  /* 0x0000882801007387 */ /* 0x0001e20000100800 */
[----:B------:R-:W-:Y:S02]  /*5290*/  @!P5 PRMT R58, R58, 0x7610, R40 ;  /* 0x000076103a3ad816 */ /* 0x000fe40000000028 */
[----:B------:R-:W-:Y:S01]  /*52a0*/  @!P4 PRMT R32, R14, 0x7610, R32 ;  /* 0x000076100e20c816 */ /* 0x000fe20000000020 */
[----:B------:R1:W-:Y:S01]  /*52b0*/  STL [R1+0x70], R62 ;  /* 0x0000703e01007387 */ /* 0x0003e20000100800 */
[----:B------:R-:W-:-:S02]  /*52c0*/  @!P2 PRMT R61, R61, 0x7610, R28 ;  /* 0x000076103d3da816 */ /* 0x000fc4000000001c */
[C---:B------:R-:W-:Y:S02]  /*52d0*/  LOP3.LUT P2, RZ, R17.reuse, 0x4000, RZ, 0xc0, !PT ;  /* 0x0000400011ff7812 */ /* 0x040fe4000784c0ff */
[----:B0-----:R-:W-:Y:S02]  /*52e0*/  PRMT R40, RZ, 0x5410, RZ ;  /* 0x00005410ff287816 */ /* 0x001fe400000000ff */
[----:B------:R-:W-:Y:S02]  /*52f0*/  @!P4 PRMT R32, R32, 0x7610, R14 ;  /* 0x000076102020c816 */ /* 0x000fe4000000000e */
[----:B-1----:R-:W-:Y:S02]  /*5300*/  PRMT R62, RZ, 0x5410, RZ ;  /* 0x00005410ff3e7816 */ /* 0x002fe400000000ff */
[----:B------:R-:W-:Y:S02]  /*5310*/  LOP3.LUT P4, RZ, R17, 0x200000, RZ, 0xc0, !PT ;  /* 0x0020000011ff7812 */ /* 0x000fe4000788c0ff */
[----:B------:R-:W-:-:S02]  /*5320*/  PRMT R59, RZ, 0x5410, RZ ;  /* 0x00005410ff3b7816 */ /* 0x000fc400000000ff */
[----:B--2---:R-:W-:Y:S02]  /*5330*/  @!P1 PRMT R40, R22, 0x7610, R40 ;  /* 0x0000761016289816 */ /* 0x004fe40000000028 */
[----:B------:R-:W-:Y:S01]  /*5340*/  @!P6 PRMT R62, R42, 0x7610, R62 ;  /* 0x000076102a3ee816 */ /* 0x000fe2000000003e */
[----:B------:R0:W-:Y:S01]  /*5350*/  STL [R1+0x98], R22 ;  /* 0x0000981601007387 */ /* 0x0001e20000100800 */
[----:B------:R-:W-:Y:S02]  /*5360*/  P2R R57, PR, RZ, 0x1 ;  /* 0x00000001ff397803 */ /* 0x000fe40000000000 */
[----:B------:R-:W-:Y:S02]  /*5370*/  @!P3 PRMT R59, R10, 0x7610, R59 ;  /* 0x000076100a3bb816 */ /* 0x000fe4000000003b */
[----:B------:R-:W-:Y:S02]  /*5380*/  @!P1 PRMT R40, R40, 0x7610, R22 ;  /* 0x0000761028289816 */ /* 0x000fe40000000016 */
[----:B------:R-:W-:-:S02]  /*5390*/  LOP3.LUT P0, RZ, R17, 0x100, RZ, 0xc0, !PT ;  /* 0x0000010011ff7812 */ /* 0x000fc4000780c0ff */
[----:B------:R-:W-:Y:S02]  /*53a0*/  @!P6 PRMT R62, R62, 0x7610, R42 ;  /* 0x000076103e3ee816 */ /* 0x000fe4000000002a */
[----:B0-----:R-:W-:Y:S01]  /*53b0*/  PRMT R22, RZ, 0x5410, RZ ;  /* 0x00005410ff167816 */ /* 0x001fe200000000ff */
[----:B------:R0:W-:Y:S01]  /*53c0*/  STL [R1+0x38], R60 ;  /* 0x0000383c01007387 */ /* 0x0001e20000100800 */
[----:B------:R-:W-:Y:S02]  /*53d0*/  LOP3.LUT P6, RZ, R17, 0x2000, RZ, 0xc0, !PT ;  /* 0x0000200011ff7812 */ /* 0x000fe400078cc0ff */
[----:B------:R-:W-:Y:S02]  /*53e0*/  @!P3 PRMT R59, R59, 0x7610, R10 ;  /* 0x000076103b3bb816 */ /* 0x000fe4000000000a */
[----:B------:R-:W-:Y:S02]  /*53f0*/  LOP3.LUT P3, RZ, R17, 0x20000, RZ, 0xc0, !PT ;  /* 0x0002000011ff7812 */ /* 0x000fe4000786c0ff */
[----:B------:R-:W-:-:S02]  /*5400*/  @!P2 PRMT R22, R76, 0x7610, R22 ;  /* 0x000076104c16a816 */ /* 0x000fc40000000016 */
[----:B0-----:R-:W-:Y:S01]  /*5410*/  PRMT R60, RZ, 0x5410, RZ ;  /* 0x00005410ff3c7816 */ /* 0x001fe200000000ff */
[----:B------:R0:W-:Y:S01]  /*5420*/  STL [R1+0x60], R68 ;  /* 0x0000604401007387 */ /* 0x0001e20000100800 */
[----:B------:R-:W-:Y:S02]  /*5430*/  @!P2 PRMT R22, R22, 0x7610, R76 ;  /* 0x000076101616a816 */ /* 0x000fe4000000004c */
[----:B------:R-:W-:Y:S02]  /*5440*/  @!P4 PRMT R60, R60, 0x5410, R44 ;  /* 0x000054103c3cc816 */ /* 0x000fe4000000002c */
[----:B------:R-:W-:Y:S01]  /*5450*/  LOP3.LUT P2, RZ, R17, 0x80, RZ, 0xc0, !PT ;  /* 0x0000008011ff7812 */ /* 0x000fe2000784c0ff */
[----:B------:R1:W-:Y:S01]  /*5460*/  STL [R1+0x8c], R44 ;  /* 0x00008c2c01007387 */ /* 0x0003e20000100800 */
[----:B------:R-:W-:Y:S02]  /*5470*/  PRMT R63, RZ, 0x5410, RZ ;  /* 0x00005410ff3f7816 */ /* 0x000fe400000000ff */
[----:B0-----:R-:W-:-:S02]  /*5480*/  PRMT R68, RZ, 0x5410, RZ ;  /* 0x00005410ff447816 */ /* 0x001fc400000000ff */
[----:B------:R-:W-:Y:S02]  /*5490*/  @!P4 PRMT R60, R44, 0x7632, R60 ;  /* 0x000076322c3cc816 */ /* 0x000fe4000000003c */
[C---:B------:R-:W-:Y:S02]  /*54a0*/  LOP3.LUT P1, RZ, R17.reuse, 0x1000, RZ, 0xc0, !PT ;  /* 0x0000100011ff7812 */ /* 0x040fe4000782c0ff */
[----:B------:R-:W-:Y:S02]  /*54b0*/  LOP3.LUT P4, RZ, R17, 0x8000, RZ, 0xc0, !PT ;  /* 0x0000800011ff7812 */ /* 0x000fe4000788c0ff */
[----:B-1----:R-:W-:Y:S02]  /*54c0*/  PRMT R44, RZ, 0x5410, RZ ;  /* 0x00005410ff2c7816 */ /* 0x002fe400000000ff */
[----:B------:R-:W-:Y:S02]  /*54d0*/  @!P0 PRMT R68, R112, 0x7610, R68 ;  /* 0x0000761070448816 */ /* 0x000fe40000000044 */
[----:B------:R-:W-:-:S02]  /*54e0*/  @!P6 PRMT R63, R78, 0x7610, R63 ;  /* 0x000076104e3fe816 */ /* 0x000fc4000000003f */
[----:B------:R-:W-:Y:S02]  /*54f0*/  @!P3 PRMT R44, R66, 0x7610, R44 ;  /* 0x00007610422cb816 */ /* 0x000fe4000000002c */
[----:B------:R-:W-:Y:S02]  /*5500*/  @!P0 PRMT R68, R68, 0x7610, R112 ;  /* 0x0000761044448816 */ /* 0x000fe40000000070 */
[----:B------:R-:W-:Y:S02]  /*5510*/  ISETP.NE.AND P0, PT, R57, RZ, PT ;  /* 0x000000ff3900720c */ /* 0x000fe40003f05270 */
[----:B------:R-:W-:Y:S02]  /*5520*/  @!P6 PRMT R63, R63, 0x7610, R78 ;  /* 0x000076103f3fe816 */ /* 0x000fe4000000004e */
[----:B------:R-:W-:Y:S01]  /*5530*/  PRMT R57, RZ, 0x5410, RZ ;  /* 0x00005410ff397816 */ /* 0x000fe200000000ff */
[----:B------:R0:W-:Y:S01]  /*5540*/  STL [R1+0x94], R42 ;  /* 0x0000942a01007387 */ /* 0x0001e20000100800 */
[----:B------:R-:W-:-:S02]  /*5550*/  LOP3.LUT P6, RZ, R17, 0x40, RZ, 0xc0, !PT ;  /* 0x0000004011ff7812 */ /* 0x000fc400078cc0ff */
[----:B------:R-:W-:Y:S02]  /*5560*/  @!P3 PRMT R44, R44, 0x7610, R66 ;  /* 0x000076102c2cb816 */ /* 0x000fe40000000042 */
[----:B------:R-:W-:Y:S02]  /*5570*/  PRMT R65, RZ, 0x5410, RZ ;  /* 0x00005410ff417816 */ /* 0x000fe400000000ff */
[----:B------:R-:W-:Y:S02]  /*5580*/  LOP3.LUT P3, RZ, R17, 0x800, RZ, 0xc0, !PT ;  /* 0x0000080011ff7812 */ /* 0x000fe4000786c0ff */
[----:B------:R-:W-:Y:S02]  /*5590*/  @!P2 PRMT R57, R118, 0x7610, R57 ;  /* 0x000076107639a816 */ /* 0x000fe40000000039 */
[----:B0-----:R-:W-:Y:S02]  /*55a0*/  PRMT R42, RZ, 0x5410, RZ ;  /* 0x00005410ff2a7816 */ /* 0x001fe400000000ff */
[----:B------:R-:W-:-:S02]  /*55b0*/  @!P1 PRMT R65, R80, 0x7610, R65 ;  /* 0x0000761050419816 */ /* 0x000fc40000000041 */
[----:B------:R-:W-:Y:S02]  /*55c0*/  @!P4 PRMT R42, R64, 0x7610, R42 ;  /* 0x00007610402ac816 */ /* 0x000fe4000000002a */
[----:B------:R-:W-:Y:S02]  /*55d0*/  @!P2 PRMT R57, R57, 0x7610, R118 ;  /* 0x000076103939a816 */ /* 0x000fe40000000076 */
[----:B------:R-:W-:Y:S01]  /*55e0*/  ISETP.NE.AND P2, PT, R55, RZ, PT ;  /* 0x000000ff3700720c */ /* 0x000fe20003f45270 */
[----:B------:R0:W-:Y:S01]  /*55f0*/  STL [R1+0xa4], R64 ;  /* 0x0000a44001007387 */ /* 0x0001e20000100800 */
[----:B------:R-:W-:Y:S02]  /*5600*/  @!P1 PRMT R65, R65, 0x7610, R80 ;  /* 0x0000761041419816 */ /* 0x000fe40000000050 */
[----:B------:R-:W-:Y:S02]  /*5610*/  PRMT R55, RZ, 0x5410, RZ ;  /* 0x00005410ff377816 */ /* 0x000fe400000000ff */
[----:B------:R-:W-:-:S02]  /*5620*/  @!P4 PRMT R42, R42, 0x7610, R64 ;  /* 0x000076102a2ac816 */ /* 0x000fc40000000040 */
[----:B------:R-:W-:Y:S02]  /*5630*/  LOP3.LUT P1, RZ, R17, 0x20, RZ, 0xc0, !PT ;  /* 0x0000002011ff7812 */ /* 0x000fe4000782c0ff */
[----:B0-----:R-:W-:Y:S02]  /*5640*/  PRMT R64, RZ, 0x5410, RZ ;  /* 0x00005410ff407816 */ /* 0x001fe400000000ff */
[----:B------:R-:W-:Y:S02]  /*5650*/  @!P6 PRMT R55, R55, 0x5410, R110 ;  /* 0x000054103737e816 */ /* 0x000fe4000000006e */
[----:B------:R-:W-:Y:S02]  /*5660*/  @!P3 PRMT R64, R64, 0x5410, R82 ;  /* 0x000054104040b816 */ /* 0x000fe40000000052 */
[----:B------:R-:W-:Y:S02]  /*5670*/  @!P6 PRMT R55, R110, 0x7632, R55 ;  /* 0x000076326e37e816 */ /* 0x000fe40000000037 */
[----:B------:R-:W-:-:S02]  /*5680*/  ISETP.NE.AND P6, PT, R53, RZ, PT ;  /* 0x000000ff3500720c */ /* 0x000fc40003fc5270 */
[----:B------:R-:W-:Y:S02]  /*5690*/  @!P3 PRMT R64, R82, 0x7632, R64 ;  /* 0x000076325240b816 */ /* 0x000fe40000000040 */
[----:B------:R-:W-:Y:S02]  /*56a0*/  PRMT R53, RZ, 0x5410, RZ ;  /* 0x00005410ff357816 */ /* 0x000fe400000000ff */
[----:B------:R-:W-:Y:S02]  /*56b0*/  LOP3.LUT P3, RZ, R17, 0x10, RZ, 0xc0, !PT ;  /* 0x0000001011ff7812 */ /* 0x000fe4000786c0ff */
[----:B------:R-:W-:-:S04]  /*56c0*/  @!P1 PRMT R53, R120, 0x7610, R53 ;  /* 0x0000761078359816 */ /* 0x000fc80000000035 */
[----:B------:R-:W-:Y:S02]  /*56d0*/  @!P1 PRMT R53, R53, 0x7610, R120 ;  /* 0x0000761035359816 */ /* 0x000fe40000000078 */
[----:B------:R-:W-:Y:S02]  /*56e0*/  ISETP.NE.AND P1, PT, R51, RZ, PT ;  /* 0x000000ff3300720c */ /* 0x000fe40003f25270 */
[----:B------:R-:W-:Y:S01]  /*56f0*/  PRMT R51, RZ, 0x5410, RZ ;  /* 0x00005410ff337816 */ /* 0x000fe200000000ff */
[----:B------:R0:W-:Y:S03]  /*5700*/  STL [R1+0x20], R18 ;  /* 0x0000201201007387 */ /* 0x0001e60000100800 */
[----:B------:R-:W-:-:S04]  /*5710*/  @!P3 PRMT R51, R106, 0x7610, R51 ;  /* 0x000076106a33b816 */ /* 0x000fc80000000033 */
[----:B------:R-:W-:Y:S01]  /*5720*/  @!P3 PRMT R51, R51, 0x7610, R106 ;  /* 0x000076103333b816 */ /* 0x000fe2000000006a */
[----:B0-----:R-:W-:Y:S01]  /*5730*/  IMAD.MOV.U32 R18, RZ, RZ, RZ ;  /* 0x000000ffff127224 */ /* 0x001fe200078e00ff */
[----:B------:R-:W-:-:S05]  /*5740*/  ISETP.NE.AND P3, PT, R49, RZ, PT ;  /* 0x000000ff3100720c */ /* 0x000fca0003f65270 */
[----:B------:R-:W2:Y:S01]  /*5750*/  @!P6 LDG.E R18, desc[UR6][R92.64] ;  /* 0x000000065c12e981 */ /* 0x000ea2000c1e1900 */
[----:B------:R-:W-:-:S07]  /*5760*/  PRMT R69, RZ, 0x5410, RZ ;  /* 0x00005410ff457816 */ /* 0x000fce00000000ff */
[----:B------:R-:W-:Y:S01]  /*5770*/  @!P3 PRMT R69, R102, 0x7610, R69 ;  /* 0x000076106645b816 */ /* 0x000fe20000000045 */
[----:B------:R0:W-:Y:S03]  /*5780*/  STL [R1+0x80], R2 ;  /* 0x0000800201007387 */ /* 0x0001e60000100800 */
[----:B------:R-:W-:Y:S02]  /*5790*/  @!P3 PRMT R69, R69, 0x7610, R102 ;  /* 0x000076104545b816 */ /* 0x000fe40000000066 */
[----:B------:R-:W-:Y:S01]  /*57a0*/  ISETP.NE.AND P3, PT, R19, RZ, PT ;  /* 0x000000ff1300720c */ /* 0x000fe20003f65270 */
[----:B0-----:R-:W-:-:S12]  /*57b0*/  HFMA2 R2, -RZ, RZ, 0, 0 ;  /* 0x00000000ff027431 */ /* 0x001fd800000001ff */
[----:B------:R-:W4:Y:S01]  /*57c0*/  @!P3 LDG.E R2, desc[UR6][R96.64] ;  /* 0x000000066002b981 */ /* 0x000f22000c1e1900 */
[----:B------:R-:W-:-:S03]  /*57d0*/  LOP3.LUT P5, RZ, R17, 0x10000, RZ, 0xc0, !PT ;  /* 0x0001000011ff7812 */ /* 0x000fc600078ac0ff */
[----:B------:R0:W-:Y:S02]  /*57e0*/  STL [R1+0x90], R28 ;  /* 0x0000901c01007387 */ /* 0x0001e40000100800 */
[----:B0-----:R-:W-:-:S08]  /*57f0*/  PRMT R28, RZ, 0x5410, RZ ;  /* 0x00005410ff1c7816 */ /* 0x001fd000000000ff */
[----:B------:R-:W-:-:S04]  /*5800*/  @!P5 PRMT R28, R28, 0x5410, R72 ;  /* 0x000054101c1cd816 */ /* 0x000fc80000000048 */
[----:B------:R-:W-:Y:S02]  /*5810*/  @!P5 PRMT R28, R72, 0x7632, R28 ;  /* 0x00007632481cd816 */ /* 0x000fe4000000001c */
[C---:B------:R-:W-:Y:S01]  /*5820*/  LOP3.LUT P5, RZ, R17.reuse, 0x400, RZ, 0xc0, !PT ;  /* 0x0000040011ff7812 */ /* 0x040fe200078ac0ff */
[----:B------:R0:W-:Y:S01]  /*5830*/  STL [R1+0x9c], R66 ;  /* 0x00009c4201007387 */ /* 0x0001e20000100800 */
[----:B------:R-:W-:Y:S02]  /*5840*/  LOP3.LUT P4, RZ, R17, 0x200, RZ, 0xc0, !PT ;  /* 0x0000020011ff7812 */ /* 0x000fe4000788c0ff */
[----:B0-----:R-:W-:-:S09]  /*5850*/  PRMT R66, RZ, 0x5410, RZ ;  /* 0x00005410ff427816 */ /* 0x001fd200000000ff */
[----:B------:R-:W-:Y:S01]  /*5860*/  @!P5 PRMT R66, R114, 0x7610, R66 ;  /* 0x000076107242d816 */ /* 0x000fe20000000042 */
[----:B------:R0:W-:Y:S01]  /*5870*/  STL [R1+0x3c], R70 ;  /* 0x00003c4601007387 */ /* 0x0001e20000100800 */
[----:B------:R-:W-:Y:S02]  /*5880*/  PRMT R67, RZ, 0x5410, RZ ;  /* 0x00005410ff437816 */ /* 0x000fe400000000ff */
[----:B------:R-:W-:Y:S02]  /*5890*/  @!P5 PRMT R66, R66, 0x7610, R114 ;  /* 0x000076104242d816 */ /* 0x000fe40000000072 */
[----:B------:R-:W-:Y:S01]  /*58a0*/  LOP3.LUT P5, RZ, R17, 0x8, RZ, 0xc0, !PT ;  /* 0x0000000811ff7812 */ /* 0x000fe200078ac0ff */
[----:B------:R1:W-:Y:S01]  /*58b0*/  STL [R1+0x5c], R16 ;  /* 0x00005c1001007387 */ /* 0x0003e20000100800 */
[----:B------:R-:W-:Y:S02]  /*58c0*/  @!P4 PRMT R67, R116, 0x7610, R67 ;  /* 0x000076107443c816 */ /* 0x000fe40000000043 */
[----:B0-----:R-:W-:-:S04]  /*58d0*/  PRMT R70, RZ, 0x5410, RZ ;  /* 0x00005410ff467816 */ /* 0x001fc800000000ff */
[----:B---3--:R-:W-:Y:S02]  /*58e0*/  @!P1 PRMT R70, R15, 0x7610, R70 ;  /* 0x000076100f469816 */ /* 0x008fe40000000046 */
[----:B-1----:R-:W-:Y:S02]  /*58f0*/  IADD3 R16, PT, PT, R3, 0x1d8, RZ ;  /* 0x000001d803107810 */ /* 0x002fe40007ffe0ff */
[----:B------:R-:W-:Y:S02]  /*5900*/  @!P4 PRMT R67, R67, 0x7610, R116 ;  /* 0x000076104343c816 */ /* 0x000fe40000000074 */
[----:B------:R-:W-:Y:S02]  /*5910*/  LOP3.LUT P4, RZ, R17, 0x4, RZ, 0xc0, !PT ;  /* 0x0000000411ff7812 */ /* 0x000fe4000788c0ff */
[----:B------:R-:W-:Y:S02]  /*5920*/  @!P1 PRMT R70, R70, 0x7610, R15 ;  /* 0x0000761046469816 */ /* 0x000fe4000000000f */
[----:B------:R-:W-:-:S02]  /*5930*/  PRMT R49, RZ, 0x5410, RZ ;  /* 0x00005410ff317816 */ /* 0x000fc400000000ff */
[----:B------:R-:W-:Y:S02]  /*5940*/  ISETP.GE.U32.AND P1, PT, R16, UR8, PT ;  /* 0x0000000810007c0c */ /* 0x000fe4000bf26070 */
[----:B------:R-:W-:Y:S02]  /*5950*/  SHF.R.S32.HI R17, RZ, 0x1f, R16 ;  /* 0x0000001fff117819 */ /* 0x000fe40000011410 */
[----:B------:R-:W-:Y:S02]  /*5960*/  @!P5 PRMT R49, R122, 0x7610, R49 ;  /* 0x000076107a31d816 */ /* 0x000fe40000000031 */
[----:B------:R-:W-:Y:S02]  /*5970*/  ISETP.GE.AND.EX P1, PT, R17, UR9, PT, P1 ;  /* 0x0000000911007c0c */ /* 0x000fe4000bf26310 */
[----:B------:R-:W-:Y:S02]  /*5980*/  @!P5 PRMT R49, R49, 0x7610, R122 ;  /* 0x000076103131d816 */ /* 0x000fe4000000007a */
[----:B------:R-:W-:-:S02]  /*5990*/  ISETP.NE.AND P5, PT, R47, RZ, PT ;  /* 0x000000ff2f00720c */ /* 0x000fc40003fa5270 */
[----:B------:R-:W-:Y:S01]  /*59a0*/  PRMT R47, RZ, 0x5410, RZ ;  /* 0x00005410ff2f7816 */ /* 0x000fe200000000ff */
[----:B------:R-:W-:Y:S03]  /*59b0*/  STL [R1+0x74], R14 ;  /* 0x0000740e01007387 */ /* 0x000fe60000100800 */
[----:B------:R-:W-:Y:S01]  /*59c0*/  @!P4 PRMT R47, R98, 0x7610, R47 ;  /* 0x00007610622fc816 */ /* 0x000fe2000000002f */
[----:B------:R0:W-:Y:S03]  /*59d0*/  STL [R1+0xe4], R15 ;  /* 0x0000e40f01007387 */ /* 0x0001e60000100800 */
[----:B------:R-:W-:Y:S02]  /*59e0*/  @!P4 PRMT R47, R47, 0x7610, R98 ;  /* 0x000076102f2fc816 */ /* 0x000fe40000000062 */
[----:B------:R-:W-:Y:S01]  /*59f0*/  ISETP.NE.AND P4, PT, R39, RZ, PT ;  /* 0x000000ff2700720c */ /* 0x000fe20003f85270 */
[----:B0-----:R-:W0:Y:S01]  /*5a00*/  @!P1 LDC.64 R14, c[0x0][0x3e0] ;  /* 0x0000f800ff0e9b82 */ /* 0x001e220000000a00 */
[----:B------:R-:W-:-:S02]  /*5a10*/  PRMT R39, RZ, 0x5410, RZ ;  /* 0x00005410ff277816 */ /* 0x000fc400000000ff */
[----:B------:R-:W-:-:S09]  /*5a20*/  PRMT R75, RZ, 0x5410, RZ ;  /* 0x00005410ff4b7816 */ /* 0x000fd200000000ff */
[----:B------:R-:W-:-:S04]  /*5a30*/  @!P4 PRMT R39, R39, 0x5410, R124 ;  /* 0x000054102727c816 */ /* 0x000fc8000000007c */
[----:B------:R-:W-:Y:S02]  /*5a40*/  @!P4 PRMT R39, R124, 0x7632, R39 ;  /* 0x000076327c27c816 */ /* 0x000fe40000000027 */
[----:B------:R-:W-:Y:S02]  /*5a50*/  ISETP.NE.AND P4, PT, R35, RZ, PT ;  /* 0x000000ff2300720c */ /* 0x000fe40003f85270 */
[----:B------:R-:W-:Y:S01]  /*5a60*/  @!P1 MOV R19, R87 ;  /* 0x0000005700139202 */ /* 0x000fe20000000f00 */
[----:B------:R1:W-:Y:S01]  /*5a70*/  STL [R1+0x7c], R6 ;  /* 0x00007c0601007387 */ /* 0x0003e20000100800 */
[----:B0-----:R-:W-:Y:S02]  /*5a80*/  @!P1 IMAD R35, R17, R14, RZ ;  /* 0x0000000e11239224 */ /* 0x001fe400078e02ff */
[----:B-1----:R-:W-:Y:S02]  /*5a90*/  IMAD.MOV.U32 R6, RZ, RZ, RZ ;  /* 0x000000ffff067224 */ /* 0x002fe400078e00ff */
[----:B------:R-:W-:-:S05]  /*5aa0*/  @!P1 IMAD R35, R16, R15, R35 ;  /* 0x0000000f10239224 */ /* 0x000fca00078e0223 */
[----:B------:R-:W3:Y:S01]  /*5ab0*/  @!P4 LDG.E R6, desc[UR6][R94.64] ;  /* 0x000000065e06c981 */ /* 0x000ee2000c1e1900 */
[----:B------:R-:W-:-:S03]  /*5ac0*/  PRMT R71, RZ, 0x5410, RZ ;  /* 0x00005410ff477816 */ /* 0x000fc600000000ff */
[----:B------:R0:W-:Y:S01]  /*5ad0*/  STL [R1+0xa0], R72 ;  /* 0x0000a04801007387 */ /* 0x0001e20000100800 */
[----:B------:R-:W-:Y:S02]  /*5ae0*/  @!P2 PRMT R71, R88, 0x7610, R71 ;  /* 0x000076105847a816 */ /* 0x000fe40000000047 */
[----:B0-----:R-:W-:Y:S02]  /*5af0*/  PRMT R72, RZ, 0x5410, RZ ;  /* 0x00005410ff487816 */ /* 0x001fe400000000ff */
[----:B------:R-:W-:Y:S02]  /*5b00*/  @!P2 PRMT R71, R71, 0x7610, R88 ;  /* 0x000076104747a816 */ /* 0x000fe40000000058 */
[----:B--2---:R-:W-:Y:S01]  /*5b10*/  @!P6 PRMT R75, R18, 0x7610, R75 ;  /* 0x00007610124be816 */ /* 0x004fe2000000004b */
[----:B------:R0:W-:Y:S03]  /*5b20*/  STL [R1+0xf8], R18 ;  /* 0x0000f81201007387 */ /* 0x0001e60000100800 */
[----:B------:R-:W-:Y:S01]  /*5b30*/  @!P6 PRMT R75, R75, 0x7610, R18 ;  /* 0x000076104b4be816 */ /* 0x000fe20000000012 */
[----:B0-----:R-:W-:-:S04]  /*5b40*/  @!P1 IMAD.MOV.U32 R18, RZ, RZ, R84 ;  /* 0x000000ffff129224 */ /* 0x001fc800078e0054 */
[----:B------:R-:W-:Y:S02]  /*5b50*/  @!P1 IMAD.WIDE.U32 R14, R16, R14, R18 ;  /* 0x0000000e100e9225 */ /* 0x000fe400078e0012 */
[----:B------:R-:W0:Y:S02]  /*5b60*/  @!P1 LDC.64 R16, c[0x0][0x390] ;  /* 0x0000e400ff109b82 */ /* 0x000e240000000a00 */
[----:B------:R-:W-:Y:S01]  /*5b70*/  @!P1 IMAD.IADD R35, R15, 0x1, R35 ;  /* 0x000000010f239824 */ /* 0x000fe200078e0223 */
[----:B----4-:R-:W-:Y:S01]  /*5b80*/  @!P3 PRMT R72, R2, 0x7610, R72 ;  /* 0x000076100248b816 */ /* 0x010fe20000000048 */
[----:B------:R1:W-:Y:S03]  /*5b90*/  STL [R1+0xec], R2 ;  /* 0x0000ec0201007387 */ /* 0x0003e60000100800 */
[----:B------:R-:W-:Y:S01]  /*5ba0*/  @!P3 PRMT R72, R72, 0x7610, R2 ;  /* 0x000076104848b816 */ /* 0x000fe20000000002 */
[----:B-1----:R-:W-:Y:S01]  /*5bb0*/  HFMA2 R2, -RZ, RZ, 0, 0 ;  /* 0x00000000ff027431 */ /* 0x002fe200000001ff */
[----:B0-----:R-:W-:-:S04]  /*5bc0*/  @!P1 LEA R16, P2, R14, R16, 0x1 ;  /* 0x000000100e109211 */ /* 0x001fc800078408ff */
[----:B------:R-:W-:-:S05]  /*5bd0*/  @!P1 LEA.HI.X R17, R14, R17, R35, 0x1, P2 ;  /* 0x000000110e119211 */ /* 0x000fca00010f0c23 */
[----:B------:R0:W2:Y:S01]  /*5be0*/  @!P1 LDG.E R2, desc[UR6][R16.64] ;  /* 0x0000000610029981 */ /* 0x0000a2000c1e1900 */
[----:B------:R-:W-:-:S05]  /*5bf0*/  VIADD R35, R3, 0x1e0 ;  /* 0x000001e003237836 */ /* 0x000fca0000000000 */
[----:B------:R-:W-:Y:S02]  /*5c00*/  ISETP.GE.U32.AND P2, PT, R35, UR8, PT ;  /* 0x0000000823007c0c */ /* 0x000fe4000bf46070 */
[----:B------:R-:W-:-:S04]  /*5c10*/  SHF.R.S32.HI R19, RZ, 0x1f, R35 ;  /* 0x0000001fff137819 */ /* 0x000fc80000011423 */
[----:B------:R-:W-:-:S13]  /*5c20*/  ISETP.GE.AND.EX P2, PT, R19, UR9, PT, P2 ;  /* 0x0000000913007c0c */ /* 0x000fda000bf46320 */
[----:B------:R-:W1:Y:S01]  /*5c30*/  @!P2 LDC.64 R14, c[0x0][0x3e0] ;  /* 0x0000f800ff0eab82 */ /* 0x000e620000000a00 */
[----:B------:R-:W-:Y:S01]  /*5c40*/  PRMT R73, RZ, 0x5410, RZ ;  /* 0x00005410ff497816 */ /* 0x000fe200000000ff */
[----:B0-----:R-:W-:Y:S01]  /*5c50*/  @!P2 IMAD.MOV.U32 R17, RZ, RZ, R87 ;  /* 0x000000ffff11a224 */ /* 0x001fe200078e0057 */
[----:B------:R-:W-:Y:S01]  /*5c60*/  @!P2 MOV R16, R84 ;  /* 0x000000540010a202 */ /* 0x000fe20000000f00 */
[----:B------:R0:W-:Y:S02]  /*5c70*/  STL [R1+0xa8], R76 ;  /* 0x0000a84c01007387 */ /* 0x0001e40000100800 */
[----:B0-----:R-:W-:Y:S02]  /*5c80*/  PRMT R76, RZ, 0x5410, RZ ;  /* 0x00005410ff4c7816 */ /* 0x001fe400000000ff */
[----:B------:R0:W-:Y:S02]  /*5c90*/  STL [R1+0x84], R10 ;  /* 0x0000840a01007387 */ /* 0x0001e40000100800 */
[----:B0-----:R-:W-:-:S06]  /*5ca0*/  MOV R10, RZ ;  /* 0x000000ff000a7202 */ /* 0x001fcc0000000f00 */
[----:B------:R-:W4:Y:S01]  /*5cb0*/  @!P5 LDG.E R10, desc[UR6][R90.64] ;  /* 0x000000065a0ad981 */ /* 0x000f22000c1e1900 */
[----:B---3--:R-:W-:-:S03]  /*5cc0*/  @!P4 PRMT R73, R73, 0x5410, R6 ;  /* 0x000054104949c816 */ /* 0x008fc60000000006 */
[----:B------:R1:W-:Y:S01]  /*5cd0*/  STL [R1+0xf0], R6 ;  /* 0x0000f00601007387 */ /* 0x0003e20000100800 */
[----:B------:R-:W-:Y:S01]  /*5ce0*/  @!P4 PRMT R73, R6, 0x7632, R73 ;  /* 0x000076320649c816 */ /* 0x000fe20000000049 */
[----:B-1----:R-:W-:-:S04]  /*5cf0*/  @!P2 IMAD R6, R19, R14, RZ ;  /* 0x0000000e1306a224 */ /* 0x002fc800078e02ff */
[C---:B------:R-:W-:Y:S02]  /*5d00*/  @!P2 IMAD R19, R35.reuse, R15, R6 ;  /* 0x0000000f2313a224 */ /* 0x040fe400078e0206 */
[----:B------:R-:W-:Y:S02]  /*5d10*/  @!P2 IMAD.WIDE.U32 R14, R35, R14, R16 ;  /* 0x0000000e230ea225 */ /* 0x000fe400078e0010 */
[----:B------:R-:W0:Y:S03]  /*5d20*/  @!P2 LDC.64 R16, c[0x0][0x390] ;  /* 0x0000e400ff10ab82 */ /* 0x000e260000000a00 */
[----:B------:R-:W-:Y:S01]  /*5d30*/  @!P2 IADD3 R19, PT, PT, R15, R19, RZ ;  /* 0x000000130f13a210 */ /* 0x000fe20007ffe0ff */
[----:B------:R-:W-:Y:S01]  /*5d40*/  IMAD.MOV.U32 R6, RZ, RZ, RZ ;  /* 0x000000ffff067224 */ /* 0x000fe200078e00ff */
[----:B--2---:R-:W-:-:S04]  /*5d50*/  @!P1 PRMT R76, R2, 0x7610, R76 ;  /* 0x00007610024c9816 */ /* 0x004fc8000000004c */
[----:B------:R-:W-:Y:S02]  /*5d60*/  @!P1 PRMT R76, R76, 0x7610, R2 ;  /* 0x000076104c4c9816 */ /* 0x000fe40000000002 */
[----:B0-----:R-:W-:-:S04]  /*5d70*/  @!P2 LEA R16, P1, R14, R16, 0x1 ;  /* 0x000000100e10a211 */ /* 0x001fc800078208ff */
[----:B------:R-:W-:-:S05]  /*5d80*/  @!P2 LEA.HI.X R17, R14, R17, R19, 0x1, P1 ;  /* 0x000000110e11a211 */ /* 0x000fca00008f0c13 */
[----:B------:R0:W2:Y:S01]  /*5d90*/  @!P2 LDG.E R6, desc[UR6][R16.64] ;  /* 0x000000061006a981 */ /* 0x0000a2000c1e1900 */
[----:B------:R-:W-:-:S04]  /*5da0*/  IADD3 R35, PT, PT, R3, 0x1e8, RZ ;  /* 0x000001e803237810 */ /* 0x000fc80007ffe0ff */
[----:B------:R-:W-:Y:S02]  /*5db0*/  ISETP.GE.U32.AND P1, PT, R35, UR8, PT ;  /* 0x0000000823007c0c */ /* 0x000fe4000bf26070 */
[----:B------:R-:W-:-:S04]  /*5dc0*/  SHF.R.S32.HI R15, RZ, 0x1f, R35 ;  /* 0x0000001fff0f7819 */ /* 0x000fc80000011423 */
[----:B------:R-:W-:-:S13]  /*5dd0*/  ISETP.GE.AND.EX P1, PT, R15, UR9, PT, P1 ;  /* 0x000000090f007c0c */ /* 0x000fda000bf26310 */
[----:B------:R-:W1:Y:S08]  /*5de0*/  @!P1 LDC.64 R18, c[0x0][0x3e0] ;  /* 0x0000f800ff129b82 */ /* 0x000e700000000a00 */
[----:B0-----:R-:W0:Y:S01]  /*5df0*/  @!P1 LDC.64 R16, c[0x0][0x390] ;  /* 0x0000e400ff109b82 */ /* 0x001e220000000a00 */
[----:B------:R-:W-:Y:S01]  /*5e00*/  STL [R1+0xfc], R2 ;  /* 0x0000fc0201007387 */ /* 0x000fe20000100800 */
[----:B------:R-:W-:Y:S01]  /*5e10*/  PRMT R77, RZ, 0x5410, RZ ;  /* 0x00005410ff4d7816 */ /* 0x000fe200000000ff */
[----:B------:R-:W-:-:S02]  /*5e20*/  @!P1 IMAD.MOV.U32 R14, RZ, RZ, R84 ;  /* 0x000000ffff0e9224 */ /* 0x000fc400078e0054 */
[----:B------:R3:W-:Y:S02]  /*5e30*/  STL [R1+0x68], R74 ;  /* 0x0000684a01007387 */ /* 0x0007e40000100800 */
[----:B---3--:R-:W-:Y:S01]  /*5e40*/  PRMT R74, RZ, 0x5410, RZ ;  /* 0x00005410ff4a7816 */ /* 0x008fe200000000ff */
[-C--:B-1----:R-:W-:Y:S01]  /*5e50*/  @!P1 IMAD R2, R15, R18.reuse, RZ ;  /* 0x000000120f029224 */ /* 0x082fe200078e02ff */
[----:B------:R-:W-:Y:S02]  /*5e60*/  @!P1 MOV R15, R87 ;  /* 0x00000057000f9202 */ /* 0x000fe40000000f00 */
[----:B----4-:R-:W-:Y:S01]  /*5e70*/  @!P5 PRMT R74, R10, 0x7610, R74 ;  /* 0x000076100a4ad816 */ /* 0x010fe2000000004a */
[C---:B------:R-:W-:Y:S02]  /*5e80*/  @!P1 IMAD R19, R35.reuse, R19, R2 ;  /* 0x0000001323139224 */ /* 0x040fe400078e0202 */
[----:B------:R-:W-:Y:S01]  /*5e90*/  @!P1 IMAD.WIDE.U32 R14, R35, R18, R14 ;  /* 0x00000012230e9225 */ /* 0x000fe200078e000e */
[----:B------:R-:W-:Y:S01]  /*5ea0*/  @!P5 PRMT R74, R74, 0x7610, R10 ;  /* 0x000076104a4ad816 */ /* 0x000fe2000000000a */
[----:B------:R1:W-:Y:S02]  /*5eb0*/  STL [R1+0xf4], R10 ;  /* 0x0000f40a01007387 */ /* 0x0003e40000100800 */
[----:B------:R-:W-:-:S02]  /*5ec0*/  @!P1 IMAD.IADD R2, R15, 0x1, R19 ;  /* 0x000000010f029824 */ /* 0x000fc400078e0213 */
[----:B-1----:R-:W-:Y:S01]  /*5ed0*/  HFMA2 R10, -RZ, RZ, 0, 0 ;  /* 0x00000000ff0a7431 */ /* 0x002fe200000001ff */
[----:B--2---:R-:W-:-:S04]  /*5ee0*/  @!P2 PRMT R77, R6, 0x7610, R77 ;  /* 0x00007610064da816 */ /* 0x004fc8000000004d */
[----:B------:R-:W-:Y:S02]  /*5ef0*/  @!P2 PRMT R77, R77, 0x7610, R6 ;  /* 0x000076104d4da816 */ /* 0x000fe40000000006 */
[----:B0-----:R-:W-:-:S04]  /*5f00*/  @!P1 LEA R16, P2, R14, R16, 0x1 ;  /* 0x000000100e109211 */ /* 0x001fc800078408ff */
[----:B------:R-:W-:-:S05]  /*5f10*/  @!P1 LEA.HI.X R17, R14, R17, R2, 0x1, P2 ;  /* 0x000000110e119211 */ /* 0x000fca00010f0c02 */
[----:B------:R0:W2:Y:S01]  /*5f20*/  @!P1 LDG.E R10, desc[UR6][R16.64] ;  /* 0x00000006100a9981 */ /* 0x0000a2000c1e1900 */
[----:B------:R-:W-:-:S05]  /*5f30*/  VIADD R35, R3, 0x1f0 ;  /* 0x000001f003237836 */ /* 0x000fca0000000000 */
[----:B------:R-:W-:Y:S02]  /*5f40*/  ISETP.GE.U32.AND P2, PT, R35, UR8, PT ;  /* 0x0000000823007c0c */ /* 0x000fe4000bf46070 */
[----:B------:R-:W-:-:S04]  /*5f50*/  SHF.R.S32.HI R15, RZ, 0x1f, R35 ;  /* 0x0000001fff0f7819 */ /* 0x000fc80000011423 */
[----:B------:R-:W-:-:S13]  /*5f60*/  ISETP.GE.AND.EX P2, PT, R15, UR9, PT, P2 ;  /* 0x000000090f007c0c */ /* 0x000fda000bf46320 */
[----:B------:R-:W1:Y:S08]  /*5f70*/  @!P2 LDC.64 R18, c[0x0][0x3e0] ;  /* 0x0000f800ff12ab82 */ /* 0x000e700000000a00 */
[----:B0-----:R-:W0:Y:S01]  /*5f80*/  @!P2 LDC.64 R16, c[0x0][0x390] ;  /* 0x0000e400ff10ab82 */ /* 0x001e220000000a00 */
[----:B------:R3:W-:Y:S01]  /*5f90*/  STL [R1+0xac], R78 ;  /* 0x0000ac4e01007387 */ /* 0x0007e20000100800 */
[----:B------:R-:W-:-:S02]  /*5fa0*/  @!P2 MOV R14, R84 ;  /* 0x00000054000ea202 */ /* 0x000fc40000000f00 */
[----:B---3--:R-:W-:Y:S01]  /*5fb0*/  PRMT R78, RZ, 0x5410, RZ ;  /* 0x00005410ff4e7816 */ /* 0x008fe200000000ff */
[-C--:B-1----:R-:W-:Y:S02]  /*5fc0*/  @!P2 IMAD R2, R15, R18.reuse, RZ ;  /* 0x000000120f02a224 */ /* 0x082fe400078e02ff */
[----:B------:R-:W-:Y:S02]  /*5fd0*/  @!P2 IMAD.MOV.U32 R15, RZ, RZ, R87 ;  /* 0x000000ffff0fa224 */ /* 0x000fe400078e0057 */
[C---:B------:R-:W-:Y:S02]  /*5fe0*/  @!P2 IMAD R19, R35.reuse, R19, R2 ;  /* 0x000000132313a224 */ /* 0x040fe400078e0202 */
[----:B------:R-:W-:Y:S01]  /*5ff0*/  @!P2 IMAD.WIDE.U32 R14, R35, R18, R14 ;  /* 0x00000012230ea225 */ /* 0x000fe200078e000e */
[----:B------:R1:W-:Y:S04]  /*6000*/  STL [R1+0x100], R6 ;  /* 0x0001000601007387 */ /* 0x0003e80000100800 */
[----:B------:R-:W-:Y:S01]  /*6010*/  @!P2 IADD3 R2, PT, PT, R15, R19, RZ ;  /* 0x000000130f02a210 */ /* 0x000fe20007ffe0ff */
[----:B-1----:R-:W-:Y:S01]  /*6020*/  IMAD.MOV.U32 R6, RZ, RZ, RZ ;  /* 0x000000ffff067224 */ /* 0x002fe200078e00ff */
        /* <DEDUP_REMOVED lines=11> */
[----:B------:R-:W-:Y:S01]  /*60e0*/  PRMT R79, RZ, 0x5410, RZ ;  /* 0x00005410ff4f7816 */ /* 0x000fe200000000ff */
[----:B------:R-:W-:-:S02]  /*60f0*/  @!P1 IMAD.MOV.U32 R14, RZ, RZ, R84 ;  /* 0x000000ffff0e9224 */ /* 0x000fc400078e0054 */
[----:B-1----:R-:W-:Y:S01]  /*6100*/  @!P1 IMAD R2, R15, R18, RZ ;  /* 0x000000120f029224 */ /* 0x002fe200078e02ff */
[----:B------:R-:W-:-:S03]  /*6110*/  @!P1 MOV R15, R87 ;  /* 0x00000057000f9202 */ /* 0x000fc60000000f00 */
[C---:B------:R-:W-:Y:S02]  /*6120*/  @!P1 IMAD R19, R35.reuse, R19, R2 ;  /* 0x0000001323139224 */ /* 0x040fe400078e0202 */
[----:B------:R-:W-:-:S04]  /*6130*/  @!P1 IMAD.WIDE.U32 R14, R35, R18, R14 ;  /* 0x00000012230e9225 */ /* 0x000fc800078e000e */
[----:B------:R-:W-:Y:S01]  /*6140*/  @!P1 IMAD.IADD R19, R15, 0x1, R19 ;  /* 0x000000010f139824 */ /* 0x000fe200078e0213 */
[----:B--2---:R-:W-:-:S04]  /*6150*/  @!P2 PRMT R79, R79, 0x5410, R6 ;  /* 0x000054104f4fa816 */ /* 0x004fc80000000006 */
[----:B------:R-:W-:Y:S02]  /*6160*/  @!P2 PRMT R79, R6, 0x7632, R79 ;  /* 0x00007632064fa816 */ /* 0x000fe4000000004f */
[----:B0-----:R-:W-:-:S04]  /*6170*/  @!P1 LEA R16, P2, R14, R16, 0x1 ;  /* 0x000000100e109211 */ /* 0x001fc800078408ff */
[----:B------:R-:W-:Y:S01]  /*6180*/  @!P1 LEA.HI.X R17, R14, R17, R19, 0x1, P2 ;  /* 0x000000110e119211 */ /* 0x000fe200010f0c13 */
[----:B------:R-:W-:-:S06]  /*6190*/  HFMA2 R14, -RZ, RZ, 0, 0 ;  /* 0x00000000ff0e7431 */ /* 0x000fcc00000001ff */
[----:B------:R0:W2:Y:S04]  /*61a0*/  @!P1 LDG.E R14, desc[UR6][R16.64] ;  /* 0x00000006100e9981 */ /* 0x0000a8000c1e1900 */
[----:B------:R1:W-:Y:S01]  /*61b0*/  STL [R1+0x108], R6 ;  /* 0x0001080601007387 */ /* 0x0003e20000100800 */
[----:B------:R-:W-:Y:S02]  /*61c0*/  HADD2.F32 R15, -RZ, R31.H0_H0 ;  /* 0x2000001fff0f7230 */ /* 0x000fe40000004100 */
[----:B-1----:R-:W-:Y:S01]  /*61d0*/  HADD2.F32 R6, -RZ, R33.H1_H1 ;  /* 0x30000021ff067230 */ /* 0x002fe20000004100 */
[----:B------:R1:W-:Y:S04]  /*61e0*/  STL [R1+0x104], R10 ;  /* 0x0001040a01007387 */ /* 0x0003e80000100800 */
[----:B------:R-:W-:Y:S01]  /*61f0*/  FMUL.FTZ R2, R6, R6 ;  /* 0x0000000606027220 */ /* 0x000fe20000410000 */
[----:B------:R-:W-:-:S03]  /*6200*/  FADD.FTZ R6, R15, R6 ;  /* 0x000000060f067221 */ /* 0x000fc60000010000 */
[----:B------:R-:W-:Y:S01]  /*6210*/  FFMA.FTZ R2, R15, R15, R2 ;  /* 0x0000000f0f027223 */ /* 0x000fe20000010002 */
[----:B------:R-:W-:Y:S02]  /*6220*/  HADD2.F32 R15, -RZ, R27.H1_H1 ;  /* 0x3000001bff0f7230 */ /* 0x000fe40000004100 */
[----:B-1----:R-:W-:-:S05]  /*6230*/  HADD2.F32 R10, -RZ, R29.H0_H0 ;  /* 0x2000001dff0a7230 */ /* 0x002fca0000004100 */
[----:B0-----:R-:W-:Y:S01]  /*6240*/  FADD.FTZ R17, R10, R15 ;  /* 0x0000000f0a117221 */ /* 0x001fe20000010000 */
[----:B------:R-:W-:Y:S01]  /*6250*/  FMUL.FTZ R15, R15, R15 ;  /* 0x0000000f0f0f7220 */ /* 0x000fe20000410000 */
[----:B------:R-:W-:-:S03]  /*6260*/  FADD.FTZ R2, RZ, R2 ;  /* 0x00000002ff027221 */ /* 0x000fc60000010000 */
[----:B------:R-:W-:Y:S01]  /*6270*/  FFMA.FTZ R15, R10, R10, R15 ;  /* 0x0000000a0a0f7223 */ /* 0x000fe2000001000f */
[----:B------:R-:W-:-:S03]  /*6280*/  FADD.FTZ R6, RZ, R6 ;  /* 0x00000006ff067221 */ /* 0x000fc60000010000 */
[----:B------:R-:W-:Y:S01]  /*6290*/  FADD.FTZ R15, R2, R15 ;  /* 0x0000000f020f7221 */ /* 0x000fe20000010000 */
[--C-:B------:R-:W-:Y:S02]  /*62a0*/  HADD2.F32 R2, -RZ, R21.reuse.H0_H0 ;  /* 0x20000015ff027230 */ /* 0x100fe40000004100 */
[----:B------:R-:W-:Y:S02]  /*62b0*/  HADD2.F32 R21, -RZ, R21.H1_H1 ;  /* 0x30000015ff157230 */ /* 0x000fe40000004100 */
[----:B------:R-:W-:Y:S01]  /*62c0*/  FADD.FTZ R6, R6, R17 ;  /* 0x0000001106067221 */ /* 0x000fe20000010000 */
[----:B------:R-:W-:Y:S02]  /*62d0*/  PRMT R18, RZ, 0x5410, RZ ;  /* 0x00005410ff127816 */ /* 0x000fe400000000ff */
[----:B------:R-:W-:Y:S01]  /*62e0*/  FADD.FTZ R17, R2, R21 ;  /* 0x0000001502117221 */ /* 0x000fe20000010000 */
[----:B------:R-:W-:Y:S01]  /*62f0*/  FMUL.FTZ R21, R21, R21 ;  /* 0x0000001515157220 */ /* 0x000fe20000410000 */
[----:B------:R-:W-:-:S02]  /*6300*/  HADD2.F32 R10, -RZ, R23.H1_H1 ;  /* 0x30000017ff0a7230 */ /* 0x000fc40000004100 */
[----:B------:R-:W-:Y:S02]  /*6310*/  HADD2.F32 R23, -RZ, R23.H0_H0 ;  /* 0x20000017ff177230 */ /* 0x000fe40000004100 */
[----:B------:R-:W-:Y:S01]  /*6320*/  FFMA.FTZ R2, R2, R2, R21 ;  /* 0x0000000202027223 */ /* 0x000fe20000010015 */
[----:B------:R-:W-:-:S03]  /*6330*/  FADD.FTZ R6, R6, R17 ;  /* 0x0000001106067221 */ /* 0x000fc60000010000 */
[----:B------:R-:W-:Y:S01]  /*6340*/  FADD.FTZ R2, R15, R2 ;  /* 0x000000020f027221 */ /* 0x000fe20000010000 */
[----:B------:R-:W-:-:S04]  /*6350*/  FADD.FTZ R15, R23, R10 ;  /* 0x0000000a170f7221 */ /* 0x000fc80000010000 */
[----:B------:R-:W-:Y:S01]  /*6360*/  FADD.FTZ R6, R6, R15 ;  /* 0x0000000f06067221 */ /* 0x000fe20000010000 */
[----:B------:R-:W-:Y:S02]  /*6370*/  HADD2.F32 R29, -RZ, R29.H1_H1 ;  /* 0x3000001dff1d7230 */ /* 0x000fe40000004100 */
[----:B------:R-:W-:Y:S02]  /*6380*/  HADD2.F32 R31, -RZ, R31.H1_H1 ;  /* 0x3000001fff1f7230 */ /* 0x000fe40000004100 */
[--C-:B------:R-:W-:Y:S02]  /*6390*/  HADD2.F32 R21, -RZ, R36.reuse.H1_H1 ;  /* 0x30000024ff157230 */ /* 0x100fe40000004100 */
[----:B------:R-:W-:Y:S01]  /*63a0*/  HADD2.F32 R36, -RZ, R36.H0_H0 ;  /* 0x20000024ff247230 */ /* 0x000fe20000004100 */
[----:B--2---:R-:W-:Y:S01]  /*63b0*/  @!P1 PRMT R18, R18, 0x5410, R14 ;  /* 0x0000541012129816 */ /* 0x004fe2000000000e */
[----:B------:R0:W-:Y:S03]  /*63c0*/  STL [R1+0x10c], R14 ;  /* 0x00010c0e01007387 */ /* 0x0001e60000100800 */
[----:B------:R-:W-:Y:S01]  /*63d0*/  @!P1 PRMT R18, R14, 0x7632, R18 ;  /* 0x000076320e129816 */ /* 0x000fe20000000012 */
[----:B0-----:R-:W-:Y:S01]  /*63e0*/  FMUL.FTZ R14, R10, R10 ;  /* 0x0000000a0a0e7220 */ /* 0x001fe20000410000 */
[----:B------:R-:W-:-:S02]  /*63f0*/  HADD2.F32 R10, -RZ, R25.H0_H0 ;  /* 0x20000019ff0a7230 */ /* 0x000fc40000004100 */
[----:B------:R-:W-:Y:S02]  /*6400*/  HADD2.F32 R25, -RZ, R25.H1_H1 ;  /* 0x30000019ff197230 */ /* 0x000fe40000004100 */
[----:B------:R-:W-:-:S03]  /*6410*/  FFMA.FTZ R23, R23, R23, R14 ;  /* 0x0000001717177223 */ /* 0x000fc6000001000e */
[C---:B------:R-:W-:Y:S01]  /*6420*/  FADD.FTZ R15, R25.reuse, R10 ;  /* 0x0000000a190f7221 */ /* 0x040fe20000010000 */
[----:B------:R-:W-:Y:S01]  /*6430*/  FMUL.FTZ R14, R10, R10 ;  /* 0x0000000a0a0e7220 */ /* 0x000fe20000410000 */
[--C-:B------:R-:W-:Y:S02]  /*6440*/  HADD2.F32 R10, -RZ, R8.reuse.H0_H0 ;  /* 0x20000008ff0a7230 */ /* 0x100fe40000004100 */
[----:B------:R-:W-:Y:S01]  /*6450*/  FADD.FTZ R6, R6, R15 ;  /* 0x0000000f06067221 */ /* 0x000fe20000010000 */
[----:B------:R-:W-:Y:S02]  /*6460*/  HADD2.F32 R15, -RZ, R8.H1_H1 ;  /* 0x30000008ff0f7230 */ /* 0x000fe40000004100 */
[----:B------:R-:W-:Y:S01]  /*6470*/  FADD.FTZ R2, R2, R23 ;  /* 0x0000001702027221 */ /* 0x000fe20000010000 */
[----:B------:R-:W-:Y:S01]  /*6480*/  FMUL.FTZ R8, R10, R10 ;  /* 0x0000000a0a087220 */ /* 0x000fe20000410000 */
[----:B------:R-:W-:Y:S01]  /*6490*/  FFMA.FTZ R25, R25, R25, R14 ;  /* 0x0000001919197223 */ /* 0x000fe2000001000e */
[----:B------:R-:W-:-:S02]  /*64a0*/  FADD.FTZ R17, R15, R10 ;  /* 0x0000000a0f117221 */ /* 0x000fc40000010000 */
[----:B------:R-:W-:Y:S01]  /*64b0*/  FFMA.FTZ R15, R15, R15, R8 ;  /* 0x0000000f0f0f7223 */ /* 0x000fe20000010008 */
[----:B------:R-:W-:Y:S01]  /*64c0*/  FADD.FTZ R2, R2, R25 ;  /* 0x0000001902027221 */ /* 0x000fe20000010000 */
[--C-:B------:R-:W-:Y:S02]  /*64d0*/  HADD2.F32 R8, -RZ, R12.reuse.H1_H1 ;  /* 0x3000000cff087230 */ /* 0x100fe40000004100 */
[----:B------:R-:W-:Y:S01]  /*64e0*/  FADD.FTZ R6, R6, R17 ;  /* 0x0000001106067221 */ /* 0x000fe20000010000 */
[----:B------:R-:W-:Y:S02]  /*64f0*/  HADD2.F32 R17, -RZ, R12.H0_H0 ;  /* 0x2000000cff117230 */ /* 0x000fe40000004100 */
[----:B------:R-:W-:Y:S01]  /*6500*/  FADD.FTZ R2, R2, R15 ;  /* 0x0000000f02027221 */ /* 0x000fe20000010000 */
[----:B------:R-:W-:Y:S02]  /*6510*/  FMUL.FTZ R10, R8, R8 ;  /* 0x00000008080a7220 */ /* 0x000fe40000410000 */
[----:B------:R-:W-:Y:S01]  /*6520*/  FADD.FTZ R15, R17, R8 ;  /* 0x00000008110f7221 */ /* 0x000fe20000010000 */
[----:B------:R-:W-:-:S02]  /*6530*/  HADD2.F32 R8, -RZ, R20.H1_H1 ;  /* 0x30000014ff087230 */ /* 0x000fc40000004100 */
[----:B------:R-:W-:Y:S01]  /*6540*/  FFMA.FTZ R17, R17, R17, R10 ;  /* 0x0000001111117223 */ /* 0x000fe2000001000a */
[----:B------:R-:W-:Y:S01]  /*6550*/  FADD.FTZ R6, R6, R15 ;  /* 0x0000000f06067221 */ /* 0x000fe20000010000 */
[----:B------:R-:W-:Y:S02]  /*6560*/  HADD2.F32 R15, -RZ, R20.H0_H0 ;  /* 0x20000014ff0f7230 */ /* 0x000fe40000004100 */
[----:B------:R-:W-:Y:S01]  /*6570*/  FMUL.FTZ R10, R8, R8 ;  /* 0x00000008080a7220 */ /* 0x000fe20000410000 */
[----:B------:R-:W-:Y:S02]  /*6580*/  FADD.FTZ R2, R2, R17 ;  /* 0x0000001102027221 */ /* 0x000fe40000010000 */
[C---:B------:R-:W-:Y:S01]  /*6590*/  FADD.FTZ R17, R15.reuse, R8 ;  /* 0x000000080f117221 */ /* 0x040fe20000010000 */
[----:B------:R-:W-:Y:S01]  /*65a0*/  FFMA.FTZ R15, R15, R15, R10 ;  /* 0x0000000f0f0f7223 */ /* 0x000fe2000001000a */
[----:B------:R-:W-:-:S03]  /*65b0*/  HADD2.F32 R8, -RZ, R27.H0_H0 ;  /* 0x2000001bff087230 */ /* 0x000fc60000004100 */
[----:B------:R-:W-:Y:S01]  /*65c0*/  FADD.FTZ R2, R2, R15 ;  /* 0x0000000f02027221 */ /* 0x000fe20000010000 */
[----:B------:R-:W-:Y:S01]  /*65d0*/  FMUL.FTZ R15, R29, R29 ;  /* 0x0000001d1d0f7220 */ /* 0x000fe20000410000 */
[--C-:B------:R-:W-:Y:S02]  /*65e0*/  HADD2.F32 R10, -RZ, R30.reuse.H1_H1 ;  /* 0x3000001eff0a7230 */ /* 0x100fe40000004100 */
[----:B------:R-:W-:Y:S01]  /*65f0*/  FADD.FTZ R6, R6, R17 ;  /* 0x0000001106067221 */ /* 0x000fe20000010000 */
[----:B------:R-:W-:Y:S02]  /*6600*/  HADD2.F32 R17, -RZ, R30.H0_H0 ;  /* 0x2000001eff117230 */ /* 0x000fe40000004100 */
[C---:B------:R-:W-:Y:S01]  /*6610*/  FFMA.FTZ R15, R8.reuse, R8, R15 ;  /* 0x00000008080f7223 */ /* 0x040fe2000001000f */
[----:B------:R-:W-:Y:S01]  /*6620*/  FADD.FTZ R29, R8, R29 ;  /* 0x0000001d081d7221 */ /* 0x000fe20000010000 */
[----:B------:R-:W-:Y:S02]  /*6630*/  FMUL.FTZ R8, R10, R10 ;  /* 0x0000000a0a087220 */ /* 0x000fe40000410000 */
[----:B------:R-:W-:Y:S01]  /*6640*/  FADD.FTZ R2, R2, R15 ;  /* 0x0000000f02027221 */ /* 0x000fe20000010000 */
[C---:B------:R-:W-:Y:S01]  /*6650*/  FADD.FTZ R15, R17.reuse, R10 ;  /* 0x0000000a110f7221 */ /* 0x040fe20000010000 */
[----:B------:R-:W-:Y:S01]  /*6660*/  FFMA.FTZ R17, R17, R17, R8 ;  /* 0x0000001111117223 */ /* 0x000fe20000010008 */
[----:B------:R-:W-:-:S02]  /*6670*/  HADD2.F32 R8, -RZ, R33.H0_H0 ;  /* 0x20000021ff087230 */ /* 0x000fc40000004100 */
[----:B------:R-:W-:Y:S01]  /*6680*/  FADD.FTZ R6, R6, R29 ;  /* 0x0000001d06067221 */ /* 0x000fe20000010000 */
[----:B------:R-:W-:-:S03]  /*6690*/  FADD.FTZ R2, R2, R17 ;  /* 0x0000001102027221 */ /* 0x000fc60000010000 */
[----:B------:R-:W-:Y:S01]  /*66a0*/  FADD.FTZ R6, R6, R15 ;  /* 0x0000000f06067221 */ /* 0x000fe20000010000 */
[C---:B------:R-:W-:Y:S01]  /*66b0*/  FADD.FTZ R17, R31.reuse, R8 ;  /* 0x000000081f117221 */ /* 0x040fe20000010000 */
[----:B------:R-:W-:Y:S01]  /*66c0*/  FMUL.FTZ R10, R8, R8 ;  /* 0x00000008080a7220 */ /* 0x000fe20000410000 */
[--C-:B------:R-:W-:Y:S02]  /*66d0*/  HADD2.F32 R15, -RZ, R34.reuse.H0_H0 ;  /* 0x20000022ff0f7230 */ /* 0x100fe40000004100 */
[----:B------:R-:W-:Y:S02]  /*66e0*/  HADD2.F32 R34, -RZ, R34.H1_H1 ;  /* 0x30000022ff227230 */ /* 0x000fe40000004100 */
[----:B------:R-:W-:Y:S01]  /*66f0*/  FADD.FTZ R17, R6, R17 ;  /* 0x0000001106117221 */ /* 0x000fe20000010000 */
[----:B------:R-:W-:Y:S01]  /*6700*/  FFMA.FTZ R31, R31, R31, R10 ;  /* 0x0000001f1f1f7223 */ /* 0x000fe2000001000a */
[--C-:B------:R-:W-:Y:S02]  /*6710*/  HADD2.F32 R6, -RZ, R37.reuse.H1_H1 ;  /* 0x30000025ff067230 */ /* 0x100fe40000004100 */
[----:B------:R-:W-:-:S02]  /*6720*/  HADD2.F32 R37, -RZ, R37.H0_H0 ;  /* 0x20000025ff257230 */ /* 0x000fc40000004100 */
[----:B------:R-:W-:Y:S01]  /*6730*/  FADD.FTZ R8, R34, R15 ;  /* 0x0000000f22087221 */ /* 0x000fe20000010000 */
[----:B------:R-:W-:Y:S01]  /*6740*/  FADD.FTZ R31, R2, R31 ;  /* 0x0000001f021f7221 */ /* 0x000fe20000010000 */
[----:B------:R-:W-:Y:S01]  /*6750*/  FMUL.FTZ R19, R15, R15 ;  /* 0x0000000f0f137220 */ /* 0x000fe20000410000 */
[--C-:B------:R-:W-:Y:S02]  /*6760*/  HADD2.F32 R2, -RZ, R41.reuse.H1_H1 ;  /* 0x30000029ff027230 */ /* 0x100fe40000004100 */
[----:B------:R-:W-:Y:S01]  /*6770*/  FADD.FTZ R8, R17, R8 ;  /* 0x0000000811087221 */ /* 0x000fe20000010000 */
[----:B------:R-:W-:Y:S01]  /*6780*/  FADD.FTZ R15, R37, R6 ;  /* 0x00000006250f7221 */ /* 0x000fe20000010000 */
[----:B------:R-:W-:Y:S02]  /*6790*/  HADD2.F32 R41, -RZ, R41.H0_H0 ;  /* 0x20000029ff297230 */ /* 0x000fe40000004100 */
[--C-:B------:R-:W-:Y:S02]  /*67a0*/  HADD2.F32 R12, -RZ, R43.reuse.H1_H1 ;  /* 0x3000002bff0c7230 */ /* 0x100fe40000004100 */
[----:B------:R-:W-:Y:S01]  /*67b0*/  FADD.FTZ R8, R8, R15 ;  /* 0x0000000f08087221 */ /* 0x000fe20000010000 */
[----:B------:R-:W-:Y:S01]  /*67c0*/  FMUL.FTZ R10, R6, R6 ;  /* 0x00000006060a7220 */ /* 0x000fe20000410000 */
[----:B------:R-:W-:Y:S01]  /*67d0*/  FADD.FTZ R15, R41, R2 ;  /* 0x00000002290f7221 */ /* 0x000fe20000010000 */
[----:B------:R-:W-:-:S02]  /*67e0*/  HADD2.F32 R43, -RZ, R43.H0_H0 ;  /* 0x2000002bff2b7230 */ /* 0x000fc40000004100 */
[----:B------:R-:W-:Y:S01]  /*67f0*/  FMUL.FTZ R6, R2, R2 ;  /* 0x0000000202067220 */ /* 0x000fe20000410000 */
[----:B------:R-:W-:Y:S01]  /*6800*/  FMUL.FTZ R2, R12, R12 ;  /* 0x0000000c0c027220 */ /* 0x000fe20000410000 */
[----:B------:R-:W-:Y:S01]  /*6810*/  FFMA.FTZ R34, R34, R34, R19 ;  /* 0x0000002222227223 */ /* 0x000fe20000010013 */
[----:B------:R-:W-:Y:S01]  /*6820*/  FADD.FTZ R8, R8, R15 ;  /* 0x0000000f08087221 */ /* 0x000fe20000010000 */
[C---:B------:R-:W-:Y:S01]  /*6830*/  FADD.FTZ R15, R43.reuse, R12 ;  /* 0x0000000c2b0f7221 */ /* 0x040fe20000010000 */
[----:B------:R-:W-:Y:S01]  /*6840*/  FFMA.FTZ R43, R43, R43, R2 ;  /* 0x0000002b2b2b7223 */ /* 0x000fe20000010002 */
[--C-:B------:R-:W-:Y:S02]  /*6850*/  HADD2.F32 R2, -RZ, R45.reuse.H1_H1 ;  /* 0x3000002dff027230 */ /* 0x100fe40000004100 */
[----:B------:R-:W-:Y:S01]  /*6860*/  FADD.FTZ R31, R31, R34 ;  /* 0x000000221f1f7221 */ /* 0x000fe20000010000 */
[----:B------:R-:W-:Y:S01]  /*6870*/  FFMA.FTZ R10, R37, R37, R10 ;  /* 0x00000025250a7223 */ /* 0x000fe2000001000a */
[----:B------:R-:W-:-:S02]  /*6880*/  HADD2.F32 R45, -RZ, R45.H0_H0 ;  /* 0x2000002dff2d7230 */ /* 0x000fc40000004100 */
[----:B------:R-:W-:Y:S01]  /*6890*/  FFMA.FTZ R41, R41, R41, R6 ;  /* 0x0000002929297223 */ /* 0x000fe20000010006 */
[----:B------:R-:W-:Y:S01]  /*68a0*/  FADD.FTZ R8, R8, R15 ;  /* 0x0000000f08087221 */ /* 0x000fe20000010000 */
[----:B------:R-:W-:Y:S01]  /*68b0*/  FADD.FTZ R10, R31, R10 ;  /* 0x0000000a1f0a7221 */ /* 0x000fe20000010000 */
[--C-:B------:R-:W-:Y:S02]  /*68c0*/  HADD2.F32 R17, -RZ, R0.reuse.H0_H0 ;  /* 0x20000000ff117230 */ /* 0x100fe40000004100 */
[----:B------:R-:W-:Y:S01]  /*68d0*/  FADD.FTZ R15, R45, R2 ;  /* 0x000000022d0f7221 */ /* 0x000fe20000010000 */
[----:B------:R-:W-:Y:S02]  /*68e0*/  HADD2.F32 R0, -RZ, R0.H1_H1 ;  /* 0x30000000ff007230 */ /* 0x000fe40000004100 */
[----:B------:R-:W-:Y:S01]  /*68f0*/  FADD.FTZ R10, R10, R41 ;  /* 0x000000290a0a7221 */ /* 0x000fe20000010000 */
[----:B------:R-:W-:Y:S01]  /*6900*/  FMUL.FTZ R6, R2, R2 ;  /* 0x0000000202067220 */ /* 0x000fe20000410000 */
[----:B------:R-:W-:Y:S01]  /*6910*/  FADD.FTZ R8, R8, R15 ;  /* 0x0000000f08087221 */ /* 0x000fe20000010000 */
[----:B------:R-:W-:Y:S01]  /*6920*/  FMUL.FTZ R15, R17, R17 ;  /* 0x00000011110f7220 */ /* 0x000fe20000410000 */
[----:B------:R-:W-:-:S02]  /*6930*/  HADD2.F32 R19, -RZ, R46.H1_H1 ;  /* 0x3000002eff137230 */ /* 0x000fc40000004100 */
[----:B------:R-:W-:Y:S01]  /*6940*/  FADD.FTZ R17, R0, R17 ;  /* 0x0000001100117221 */ /* 0x000fe20000010000 */
[----:B------:R-:W-:Y:S01]  /*6950*/  FADD.FTZ R10, R10, R43 ;  /* 0x0000002b0a0a7221 */ /* 0x000fe20000010000 */
[----:B------:R-:W-:Y:S01]  /*6960*/  FFMA.FTZ R45, R45, R45, R6 ;  /* 0x0000002d2d2d7223 */ /* 0x000fe20000010006 */
[----:B------:R-:W-:Y:S02]  /*6970*/  HADD2.F32 R46, -RZ, R46.H0_H0 ;  /* 0x2000002eff2e7230 */ /* 0x000fe40000004100 */
[----:B------:R-:W-:Y:S01]  /*6980*/  FADD.FTZ R8, R8, R17 ;  /* 0x0000001108087221 */ /* 0x000fe20000010000 */
[----:B------:R-:W-:Y:S01]  /*6990*/  FFMA.FTZ R15, R0, R0, R15 ;  /* 0x00000000000f7223 */ /* 0x000fe2000001000f */
[----:B------:R-:W-:Y:S01]  /*69a0*/  FADD.FTZ R10, R10, R45 ;  /* 0x0000002d0a0a7221 */ /* 0x000fe20000010000 */
[----:B------:R-:W-:-:S03]  /*69b0*/  FMUL.FTZ R17, R19, R19 ;  /* 0x0000001313117220 */ /* 0x000fc60000410000 */
[----:B------:R-:W-:Y:S01]  /*69c0*/  FADD.FTZ R10, R10, R15 ;  /* 0x0000000f0a0a7221 */ /* 0x000fe20000010000 */
[C---:B------:R-:W-:Y:S01]  /*69d0*/  FFMA.FTZ R17, R46.reuse, R46, R17 ;  /* 0x0000002e2e117223 */ /* 0x040fe20000010011 */
[----:B------:R-:W-:Y:S01]  /*69e0*/  FMUL.FTZ R15, R21, R21 ;  /* 0x00000015150f7220 */ /* 0x000fe20000410000 */
[----:B------:R-:W-:Y:S02]  /*69f0*/  FADD.FTZ R19, R46, R19 ;  /* 0x000000132e137221 */ /* 0x000fe40000010000 */
[----:B------:R-:W-:Y:S01]  /*6a00*/  FADD.FTZ R10, R10, R17 ;  /* 0x000000110a0a7221 */ /* 0x000fe20000010000 */
[--C-:B------:R-:W-:Y:S02]  /*6a10*/  HADD2.F32 R17, -RZ, R4.reuse.H1_H1 ;  /* 0x30000004ff117230 */ /* 0x100fe40000004100 */
[----:B------:R-:W-:Y:S01]  /*6a20*/  FFMA.FTZ R15, R36, R36, R15 ;  /* 0x00000024240f7223 */ /* 0x000fe2000001000f */
[----:B------:R-:W-:Y:S02]  /*6a30*/  HADD2.F32 R4, -RZ, R4.H0_H0 ;  /* 0x20000004ff047230 */ /* 0x000fe40000004100 */
[----:B------:R-:W-:Y:S01]  /*6a40*/  FADD.FTZ R8, R8, R19 ;  /* 0x0000001308087221 */ /* 0x000fe20000010000 */
[----:B------:R-:W-:Y:S01]  /*6a50*/  FADD.FTZ R21, R36, R21 ;  /* 0x0000001524157221 */ /* 0x000fe20000010000 */
[----:B------:R-:W-:Y:S01]  /*6a60*/  FMUL.FTZ R19, R17, R17 ;  /* 0x0000001111137220 */ /* 0x000fe20000410000 */
[----:B------:R-:W-:Y:S01]  /*6a70*/  FADD.FTZ R10, R10, R15 ;  /* 0x0000000f0a0a7221 */ /* 0x000fe20000010000 */
[----:B------:R-:W-:Y:S01]  /*6a80*/  FADD.FTZ R17, R4, R17 ;  /* 0x0000001104117221 */ /* 0x000fe20000010000 */
[----:B------:R-:W-:Y:S01]  /*6a90*/  FADD.FTZ R8, R8, R21 ;  /* 0x0000001508087221 */ /* 0x000fe20000010000 */
[----:B------:R-:W-:-:S02]  /*6aa0*/  HADD2.F32 R15, -RZ, R26.H1_H1 ;  /* 0x3000001aff0f7230 */ /* 0x000fc40000004100 */
[----:B------:R-:W-:Y:S01]  /*6ab0*/  FFMA.FTZ R19, R4, R4, R19 ;  /* 0x0000000404137223 */ /* 0x000fe20000010013 */
[----:B------:R-:W-:Y:S02]  /*6ac0*/  HADD2.F32 R26, -RZ, R26.H0_H0 ;  /* 0x2000001aff1a7230 */ /* 0x000fe40000004100 */
[----:B------:R-:W-:Y:S01]  /*6ad0*/  FADD.FTZ R8, R8, R17 ;  /* 0x0000001108087221 */ /* 0x000fe20000010000 */
[----:B------:R-:W-:Y:S01]  /*6ae0*/  FADD.FTZ R10, R10, R19 ;  /* 0x000000130a0a7221 */ /* 0x000fe20000010000 */
[----:B------:R-:W-:Y:S01]  /*6af0*/  FMUL.FTZ R17, R15, R15 ;  /* 0x0000000f0f117220 */ /* 0x000fe20000410000 */
[----:B------:R-:W-:Y:S01]  /*6b00*/  FADD.FTZ R15, R26, R15 ;  /* 0x0000000f1a0f7221 */ /* 0x000fe20000010000 */
[--C-:B------:R-:W-:Y:S02]  /*6b10*/  HADD2.F32 R19, -RZ, R24.reuse.H0_H0 ;  /* 0x20000018ff137230 */ /* 0x100fe40000004100 */
[----:B------:R-:W-:Y:S02]  /*6b20*/  HADD2.F32 R24, -RZ, R24.H1_H1 ;  /* 0x30000018ff187230 */ /* 0x000fe40000004100 */
[----:B------:R-:W-:Y:S01]  /*6b30*/  FADD.FTZ R8, R8, R15 ;  /* 0x0000000f08087221 */ /* 0x000fe20000010000 */
[----:B------:R-:W-:Y:S01]  /*6b40*/  FFMA.FTZ R17, R26, R26, R17 ;  /* 0x0000001a1a117223 */ /* 0x000fe20000010011 */
[----:B------:R-:W-:-:S02]  /*6b50*/  HADD2.F32 R21, -RZ, R48.H1_H1 ;  /* 0x30000030ff157230 */ /* 0x000fc40000004100 */
[----:B------:R-:W-:Y:S01]  /*6b60*/  FMUL.FTZ R15, R19, R19 ;  /* 0x00000013130f7220 */ /* 0x000fe20000410000 */
[----:B------:R-:W-:Y:S01]  /*6b70*/  FADD.FTZ R19, R24, R19 ;  /* 0x0000001318137221 */ /* 0x000fe20000010000 */
[----:B------:R-:W-:Y:S01]  /*6b80*/  FADD.FTZ R10, R10, R17 ;  /* 0x000000110a0a7221 */ /* 0x000fe20000010000 */
[----:B------:R-:W-:Y:S02]  /*6b90*/  HADD2.F32 R48, -RZ, R48.H0_H0 ;  /* 0x20000030ff307230 */ /* 0x000fe40000004100 */
[----:B------:R-:W-:Y:S01]  /*6ba0*/  FFMA.FTZ R15, R24, R24, R15 ;  /* 0x00000018180f7223 */ /* 0x000fe2000001000f */
[----:B------:R-:W-:Y:S01]  /*6bb0*/  FADD.FTZ R8, R8, R19 ;  /* 0x0000001308087221 */ /* 0x000fe20000010000 */
[----:B------:R-:W-:Y:S01]  /*6bc0*/  FMUL.FTZ R17, R21, R21 ;  /* 0x0000001515117220 */ /* 0x000fe20000410000 */
[--C-:B------:R-:W-:Y:S02]  /*6bd0*/  HADD2.F32 R19, -RZ, R50.reuse.H1_H1 ;  /* 0x30000032ff137230 */ /* 0x100fe40000004100 */
[----:B------:R-:W-:Y:S01]  /*6be0*/  FADD.FTZ R10, R10, R15 ;  /* 0x0000000f0a0a7221 */ /* 0x000fe20000010000 */
[----:B------:R-:W-:-:S02]  /*6bf0*/  HADD2.F32 R50, -RZ, R50.H0_H0 ;  /* 0x20000032ff327230 */ /* 0x000fc40000004100 */
[C---:B------:R-:W-:Y:S01]  /*6c00*/  FFMA.FTZ R17, R48.reuse, R48, R17 ;  /* 0x0000003030117223 */ /* 0x040fe20000010011 */
[----:B------:R-:W-:Y:S01]  /*6c10*/  FADD.FTZ R21, R48, R21 ;  /* 0x0000001530157221 */ /* 0x000fe20000010000 */
[----:B------:R-:W-:Y:S02]  /*6c20*/  FMUL.FTZ R15, R19, R19 ;  /* 0x00000013130f7220 */ /* 0x000fe40000410000 */
        /* <DEDUP_REMOVED lines=11> */
[----:B------:R-:W-:Y:S02]  /*6ce0*/  HADD2.F32 R32, -RZ, R32.H0_H0 ;  /* 0x20000020ff207230 */ /* 0x000fe40000004100 */
[----:B------:R-:W-:Y:S01]  /*6cf0*/  FADD.FTZ R8, R8, R17 ;  /* 0x0000001108087221 */ /* 0x000fe20000010000 */
[--C-:B------:R-:W-:Y:S02]  /*6d00*/  HADD2.F32 R19, -RZ, R54.reuse.H0_H0 ;  /* 0x20000036ff137230 */ /* 0x100fe40000004100 */
[----:B------:R-:W-:Y:S01]  /*6d10*/  FMUL.FTZ R17, R15, R15 ;  /* 0x0000000f0f117220 */ /* 0x000fe20000410000 */
[----:B------:R-:W-:Y:S02]  /*6d20*/  HADD2.F32 R54, -RZ, R54.H1_H1 ;  /* 0x30000036ff367230 */ /* 0x000fe40000004100 */
[----:B------:R-:W-:Y:S01]  /*6d30*/  FADD.FTZ R15, R32, R15 ;  /* 0x0000000f200f7221 */ /* 0x000fe20000010000 */
[----:B------:R-:W-:-:S03]  /*6d40*/  FFMA.FTZ R21, R52, R52, R21 ;  /* 0x0000003434157223 */ /* 0x000fc60000010015 */
[----:B------:R-:W-:Y:S01]  /*6d50*/  FADD.FTZ R8, R8, R15 ;  /* 0x0000000f08087221 */ /* 0x000fe20000010000 */
[----:B------:R-:W-:Y:S01]  /*6d60*/  FMUL.FTZ R15, R19, R19 ;  /* 0x00000013130f7220 */ /* 0x000fe20000410000 */
[----:B------:R-:W-:Y:S01]  /*6d70*/  FADD.FTZ R10, R10, R21 ;  /* 0x000000150a0a7221 */ /* 0x000fe20000010000 */
[----:B------:R-:W-:Y:S01]  /*6d80*/  FADD.FTZ R19, R54, R19 ;  /* 0x0000001336137221 */ /* 0x000fe20000010000 */
[----:B------:R-:W-:Y:S01]  /*6d90*/  FFMA.FTZ R17, R32, R32, R17 ;  /* 0x0000002020117223 */ /* 0x000fe20000010011 */
[--C-:B------:R-:W-:Y:S02]  /*6da0*/  HADD2.F32 R21, -RZ, R38.reuse.H1_H1 ;  /* 0x30000026ff157230 */ /* 0x100fe40000004100 */
[----:B------:R-:W-:Y:S01]  /*6db0*/  FFMA.FTZ R15, R54, R54, R15 ;  /* 0x00000036360f7223 */ /* 0x000fe2000001000f */
[----:B------:R-:W-:Y:S01]  /*6dc0*/  FADD.FTZ R8, R8, R19 ;  /* 0x0000001308087221 */ /* 0x000fe20000010000 */
[----:B------:R-:W-:Y:S01]  /*6dd0*/  FADD.FTZ R10, R10, R17 ;  /* 0x000000110a0a7221 */ /* 0x000fe20000010000 */
[----:B------:R-:W-:-:S02]  /*6de0*/  HADD2.F32 R38, -RZ, R38.H0_H0 ;  /* 0x20000026ff267230 */ /* 0x000fc40000004100 */
[----:B------:R-:W-:Y:S01]  /*6df0*/  FMUL.FTZ R17, R21, R21 ;  /* 0x0000001515117220 */ /* 0x000fe20000410000 */
[--C-:B------:R-:W-:Y:S02]  /*6e00*/  HADD2.F32 R19, -RZ, R56.reuse.H1_H1 ;  /* 0x30000038ff137230 */ /* 0x100fe40000004100 */
[----:B------:R-:W-:Y:S01]  /*6e10*/  FADD.FTZ R10, R10, R15 ;  /* 0x0000000f0a0a7221 */ /* 0x000fe20000010000 */
[----:B------:R-:W-:Y:S02]  /*6e20*/  HADD2.F32 R56, -RZ, R56.H0_H0 ;  /* 0x20000038ff387230 */ /* 0x000fe40000004100 */
[C---:B------:R-:W-:Y:S01]  /*6e30*/  FFMA.FTZ R17, R38.reuse, R38, R17 ;  /* 0x0000002626117223 */ /* 0x040fe20000010011 */
[----:B------:R-:W-:Y:S01]  /*6e40*/  FADD.FTZ R21, R38, R21 ;  /* 0x0000001526157221 */ /* 0x000fe20000010000 */
[----:B------:R-:W-:Y:S01]  /*6e50*/  FMUL.FTZ R15, R19, R19 ;  /* 0x00000013130f7220 */ /* 0x000fe20000410000 */
[--C-:B------:R-:W-:Y:S02]  /*6e60*/  HADD2.F32 R0, -RZ, R59.reuse.H1_H1 ;  /* 0x3000003bff007230 */ /* 0x100fe40000004100 */
[----:B------:R-:W-:Y:S01]  /*6e70*/  FADD.FTZ R10, R10, R17 ;  /* 0x000000110a0a7221 */ /* 0x000fe20000010000 */
[----:B------:R-:W-:-:S02]  /*6e80*/  HADD2.F32 R59, -RZ, R59.H0_H0 ;  /* 0x2000003bff3b7230 */ /* 0x000fc40000004100 */
[----:B------:R-:W-:Y:S01]  /*6e90*/  FFMA.FTZ R15, R56, R56, R15 ;  /* 0x00000038380f7223 */ /* 0x000fe2000001000f */
[----:B------:R-:W-:Y:S01]  /*6ea0*/  FADD.FTZ R8, R8, R21 ;  /* 0x0000001508087221 */ /* 0x000fe20000010000 */
[----:B------:R-:W-:Y:S01]  /*6eb0*/  FADD.FTZ R19, R56, R19 ;  /* 0x0000001338137221 */ /* 0x000fe20000010000 */
[--C-:B------:R-:W-:Y:S02]  /*6ec0*/  HADD2.F32 R17, -RZ, R58.reuse.H1_H1 ;  /* 0x3000003aff117230 */ /* 0x100fe40000004100 */
[----:B------:R-:W-:Y:S01]  /*6ed0*/  FADD.FTZ R10, R10, R15 ;  /* 0x0000000f0a0a7221 */ /* 0x000fe20000010000 */
[----:B------:R-:W-:Y:S01]  /*6ee0*/  FADD.FTZ R15, R59, R0 ;  /* 0x000000003b0f7221 */ /* 0x000fe20000010000 */
[----:B------:R-:W-:Y:S01]  /*6ef0*/  FADD.FTZ R8, R8, R19 ;  /* 0x0000001308087221 */ /* 0x000fe20000010000 */
[----:B------:R-:W-:Y:S02]  /*6f00*/  HADD2.F32 R58, -RZ, R58.H0_H0 ;  /* 0x2000003aff3a7230 */ /* 0x000fe40000004100 */
[----:B------:R-:W-:Y:S01]  /*6f10*/  FMUL.FTZ R2, R0, R0 ;  /* 0x0000000000027220 */ /* 0x000fe20000410000 */
[----:B------:R-:W-:Y:S01]  /*6f20*/  FADD.FTZ R8, R8, R15 ;  /* 0x0000000f08087221 */ /* 0x000fe20000010000 */
[----:B------:R-:W-:Y:S01]  /*6f30*/  FMUL.FTZ R15, R17, R17 ;  /* 0x00000011110f7220 */ /* 0x000fe20000410000 */
[----:B------:R-:W-:Y:S01]  /*6f40*/  FADD.FTZ R17, R58, R17 ;  /* 0x000000113a117221 */ /* 0x000fe20000010000 */
[----:B------:R-:W-:-:S02]  /*6f50*/  HADD2.F32 R19, -RZ, R60.H0_H0 ;  /* 0x2000003cff137230 */ /* 0x000fc40000004100 */
[----:B------:R-:W-:Y:S01]  /*6f60*/  FFMA.FTZ R59, R59, R59, R2 ;  /* 0x0000003b3b3b7223 */ /* 0x000fe20000010002 */
[----:B------:R-:W-:Y:S02]  /*6f70*/  HADD2.F32 R60, -RZ, R60.H1_H1 ;  /* 0x3000003cff3c7230 */ /* 0x000fe40000004100 */
[----:B------:R-:W-:Y:S01]  /*6f80*/  FADD.FTZ R8, R8, R17 ;  /* 0x0000001108087221 */ /* 0x000fe20000010000 */
[--C-:B------:R-:W-:Y:S02]  /*6f90*/  HADD2.F32 R0, -RZ, R61.reuse.H1_H1 ;  /* 0x3000003dff007230 */ /* 0x100fe40000004100 */
[----:B------:R-:W-:Y:S01]  /*6fa0*/  FMUL.FTZ R17, R19, R19 ;  /* 0x0000001313117220 */ /* 0x000fe20000410000 */
[----:B------:R-:W-:Y:S01]  /*6fb0*/  FADD.FTZ R10, R10, R59 ;  /* 0x0000003b0a0a7221 */ /* 0x000fe20000010000 */
[----:B------:R-:W-:Y:S01]  /*6fc0*/  FFMA.FTZ R15, R58, R58, R15 ;  /* 0x0000003a3a0f7223 */ /* 0x000fe2000001000f */
[----:B------:R-:W-:Y:S01]  /*6fd0*/  FADD.FTZ R19, R60, R19 ;  /* 0x000000133c137221 */ /* 0x000fe20000010000 */
[----:B------:R-:W-:-:S02]  /*6fe0*/  HADD2.F32 R61, -RZ, R61.H0_H0 ;  /* 0x2000003dff3d7230 */ /* 0x000fc40000004100 */
[----:B------:R-:W-:Y:S01]  /*6ff0*/  FADD.FTZ R10, R10, R15 ;  /* 0x0000000f0a0a7221 */ /* 0x000fe20000010000 */
[----:B------:R-:W-:Y:S01]  /*7000*/  FADD.FTZ R8, R8, R19 ;  /* 0x0000001308087221 */ /* 0x000fe20000010000 */
[--C-:B------:R-:W-:Y:S02]  /*7010*/  HADD2.F32 R19, -RZ, R62.reuse.H1_H1 ;  /* 0x3000003eff137230 */ /* 0x100fe40000004100 */
[C---:B------:R-:W-:Y:S01]  /*7020*/  FADD.FTZ R15, R61.reuse, R0 ;  /* 0x000000003d0f7221 */ /* 0x040fe20000010000 */
[----:B------:R-:W-:Y:S01]  /*7030*/  FFMA.FTZ R17, R60, R60, R17 ;  /* 0x0000003c3c117223 */ /* 0x000fe20000010011 */
[----:B------:R-:W-:Y:S01]  /*7040*/  FMUL.FTZ R2, R0, R0 ;  /* 0x0000000000027220 */ /* 0x000fe20000410000 */
[----:B------:R-:W-:Y:S02]  /*7050*/  HADD2.F32 R62, -RZ, R62.H0_H0 ;  /* 0x2000003eff3e7230 */ /* 0x000fe40000004100 */
[----:B------:R-:W-:Y:S01]  /*7060*/  FADD.FTZ R8, R8, R15 ;  /* 0x0000000f08087221 */ /* 0x000fe20000010000 */
[----:B------:R-:W-:Y:S01]  /*7070*/  FADD.FTZ R10, R10, R17 ;  /* 0x000000110a0a7221 */ /* 0x000fe20000010000 */
[----:B------:R-:W-:Y:S01]  /*7080*/  FFMA.FTZ R61, R61, R61, R2 ;  /* 0x0000003d3d3d7223 */ /* 0x000fe20000010002 */
[----:B------:R-:W-:Y:S01]  /*7090*/  FMUL.FTZ R15, R19, R19 ;  /* 0x00000013130f7220 */ /* 0x000fe20000410000 */
[----:B------:R-:W-:-:S02]  /*70a0*/  HADD2.F32 R17, -RZ, R40.H1_H1 ;  /* 0x30000028ff117230 */ /* 0x000fc40000004100 */
[----:B------:R-:W-:Y:S01]  /*70b0*/  FADD.FTZ R19, R62, R19 ;  /* 0x000000133e137221 */ /* 0x000fe20000010000 */
[----:B------:R-:W-:Y:S01]  /*70c0*/  FADD.FTZ R10, R10, R61 ;  /* 0x0000003d0a0a7221 */ /* 0x000fe20000010000 */
[----:B------:R-:W-:Y:S01]  /*70d0*/  FFMA.FTZ R15, R62, R62, R15 ;  /* 0x0000003e3e0f7223 */ /* 0x000fe2000001000f */
[----:B------:R-:W-:Y:S02]  /*70e0*/  HADD2.F32 R40, -RZ, R40.H0_H0 ;  /* 0x20000028ff287230 */ /* 0x000fe40000004100 */
[----:B------:R-:W-:Y:S01]  /*70f0*/  FMUL.FTZ R21, R17, R17 ;  /* 0x0000001111157220 */ /* 0x000fe20000410000 */
[----:B------:R-:W-:Y:S01]  /*7100*/  FADD.FTZ R8, R8, R19 ;  /* 0x0000001308087221 */ /* 0x000fe20000010000 */
[----:B------:R-:W-:Y:S01]  /*7110*/  FADD.FTZ R10, R10, R15 ;  /* 0x0000000f0a0a7221 */ /* 0x000fe20000010000 */
[--C-:B------:R-:W-:Y:S02]  /*7120*/  HADD2.F32 R15, -RZ, R44.reuse.H1_H1 ;  /* 0x3000002cff0f7230 */ /* 0x100fe40000004100 */
[----:B------:R-:W-:Y:S01]  /*7130*/  FADD.FTZ R17, R40, R17 ;  /* 0x0000001128117221 */ /* 0x000fe20000010000 */
[----:B------:R-:W-:-:S03]  /*7140*/  HADD2.F32 R44, -RZ, R44.H0_H0 ;  /* 0x2000002cff2c7230 */ /* 0x000fc60000004100 */
[----:B------:R-:W-:Y:S01]  /*7150*/  FADD.FTZ R8, R8, R17 ;  /* 0x0000001108087221 */ /* 0x000fe20000010000 */
[----:B------:R-:W-:Y:S01]  /*7160*/  FMUL.FTZ R17, R15, R15 ;  /* 0x0000000f0f117220 */ /* 0x000fe20000410000 */
[----:B------:R-:W-:Y:S01]  /*7170*/  FADD.FTZ R15, R44, R15 ;  /* 0x0000000f2c0f7221 */ /* 0x000fe20000010000 */
[--C-:B------:R-:W-:Y:S02]  /*7180*/  HADD2.F32 R19, -RZ, R28.reuse.H0_H0 ;  /* 0x2000001cff137230 */ /* 0x100fe40000004100 */
[----:B------:R-:W-:Y:S01]  /*7190*/  FFMA.FTZ R21, R40, R40, R21 ;  /* 0x0000002828157223 */ /* 0x000fe20000010015 */
[----:B------:R-:W-:Y:S02]  /*71a0*/  HADD2.F32 R28, -RZ, R28.H1_H1 ;  /* 0x3000001cff1c7230 */ /* 0x000fe40000004100 */
[----:B------:R-:W-:Y:S01]  /*71b0*/  FADD.FTZ R8, R8, R15 ;  /* 0x0000000f08087221 */ /* 0x000fe20000010000 */
[----:B------:R-:W-:Y:S01]  /*71c0*/  FMUL.FTZ R15, R19, R19 ;  /* 0x00000013130f7220 */ /* 0x000fe20000410000 */
[----:B------:R-:W-:Y:S01]  /*71d0*/  FADD.FTZ R10, R10, R21 ;  /* 0x000000150a0a7221 */ /* 0x000fe20000010000 */
[----:B------:R-:W-:Y:S01]  /*71e0*/  FADD.FTZ R19, R28, R19 ;  /* 0x000000131c137221 */ /* 0x000fe20000010000 */
[----:B------:R-:W-:Y:S01]  /*71f0*/  FFMA.FTZ R17, R44, R44, R17 ;  /* 0x0000002c2c117223 */ /* 0x000fe20000010011 */
[----:B------:R-:W-:-:S02]  /*7200*/  HADD2.F32 R21, -RZ, R42.H1_H1 ;  /* 0x3000002aff157230 */ /* 0x000fc40000004100 */
[----:B------:R-:W-:Y:S01]  /*7210*/  FFMA.FTZ R15, R28, R28, R15 ;  /* 0x0000001c1c0f7223 */ /* 0x000fe2000001000f */
[----:B------:R-:W-:Y:S01]  /*7220*/  FADD.FTZ R8, R8, R19 ;  /* 0x0000001308087221 */ /* 0x000fe20000010000 */
[----:B------:R-:W-:Y:S01]  /*7230*/  FADD.FTZ R10, R10, R17 ;  /* 0x000000110a0a7221 */ /* 0x000fe20000010000 */
[----:B------:R-:W-:Y:S02]  /*7240*/  HADD2.F32 R42, -RZ, R42.H0_H0 ;  /* 0x2000002aff2a7230 */ /* 0x000fe40000004100 */
[----:B------:R-:W-:Y:S01]  /*7250*/  FMUL.FTZ R17, R21, R21 ;  /* 0x0000001515117220 */ /* 0x000fe20000410000 */
[--C-:B------:R-:W-:Y:S02]  /*7260*/  HADD2.F32 R19, -RZ, R22.reuse.H1_H1 ;  /* 0x30000016ff137230 */ /* 0x100fe40000004100 */
[----:B------:R-:W-:Y:S01]  /*7270*/  FADD.FTZ R10, R10, R15 ;  /* 0x0000000f0a0a7221 */ /* 0x000fe20000010000 */
[----:B------:R-:W-:Y:S02]  /*7280*/  HADD2.F32 R22, -RZ, R22.H0_H0 ;  /* 0x20000016ff167230 */ /* 0x000fe40000004100 */
[C---:B------:R-:W-:Y:S01]  /*7290*/  FFMA.FTZ R17, R42.reuse, R42, R17 ;  /* 0x0000002a2a117223 */ /* 0x040fe20000010011 */
[----:B------:R-:W-:Y:S01]  /*72a0*/  FMUL.FTZ R15, R19, R19 ;  /* 0x00000013130f7220 */ /* 0x000fe20000410000 */
[----:B------:R-:W-:Y:S01]  /*72b0*/  FADD.FTZ R21, R42, R21 ;  /* 0x000000152a157221 */ /* 0x000fe20000010000 */
[----:B------:R-:W-:-:S02]  /*72c0*/  HADD2.F32 R0, -RZ, R63.H1_H1 ;  /* 0x3000003fff007230 */ /* 0x000fc40000004100 */
[----:B------:R-:W-:Y:S01]  /*72d0*/  FADD.FTZ R10, R10, R17 ;  /* 0x000000110a0a7221 */ /* 0x000fe20000010000 */
[----:B------:R-:W-:Y:S01]  /*72e0*/  FFMA.FTZ R15, R22, R22, R15 ;  /* 0x00000016160f7223 */ /* 0x000fe2000001000f */
[----:B------:R-:W-:Y:S02]  /*72f0*/  HADD2.F32 R63, -RZ, R63.H0_H0 ;  /* 0x2000003fff3f7230 */ /* 0x000fe40000004100 */
[----:B------:R-:W-:Y:S01]  /*7300*/  FADD.FTZ R8, R8, R21 ;  /* 0x0000001508087221 */ /* 0x000fe20000010000 */
[----:B------:R-:W-:Y:S01]  /*7310*/  FADD.FTZ R19, R22, R19 ;  /* 0x0000001316137221 */ /* 0x000fe20000010000 */
[----:B------:R-:W-:Y:S01]  /*7320*/  FADD.FTZ R10, R10, R15 ;  /* 0x0000000f0a0a7221 */ /* 0x000fe20000010000 */
[----:B------:R-:W-:Y:S01]  /*7330*/  FMUL.FTZ R2, R0, R0 ;  /* 0x0000000000027220 */ /* 0x000fe20000410000 */
[----:B------:R-:W-:Y:S01]  /*7340*/  FADD.FTZ R15, R63, R0 ;  /* 0x000000003f0f7221 */ /* 0x000fe20000010000 */
[--C-:B------:R-:W-:Y:S02]  /*7350*/  HADD2.F32 R0, -RZ, R65.reuse.H1_H1 ;  /* 0x30000041ff007230 */ /* 0x100fe40000004100 */
[----:B------:R-:W-:Y:S01]  /*7360*/  FADD.FTZ R8, R8, R19 ;  /* 0x0000001308087221 */ /* 0x000fe20000010000 */
[----:B------:R-:W-:-:S02]  /*7370*/  HADD2.F32 R65, -RZ, R65.H0_H0 ;  /* 0x20000041ff417230 */ /* 0x000fc40000004100 */
[--C-:B------:R-:W-:Y:S02]  /*7380*/  HADD2.F32 R17, -RZ, R64.reuse.H0_H0 ;  /* 0x20000040ff117230 */ /* 0x100fe40000004100 */
[----:B------:R-:W-:Y:S01]  /*7390*/  FADD.FTZ R8, R8, R15 ;  /* 0x0000000f08087221 */ /* 0x000fe20000010000 */
[----:B------:R-:W-:Y:S02]  /*73a0*/  HADD2.F32 R64, -RZ, R64.H1_H1 ;  /* 0x30000040ff407230 */ /* 0x000fe40000004100 */
[----:B------:R-:W-:Y:S01]  /*73b0*/  FADD.FTZ R15, R65, R0 ;  /* 0x00000000410f7221 */ /* 0x000fe20000010000 */
[----:B------:R-:W-:Y:S01]  /*73c0*/  FFMA.FTZ R63, R63, R63, R2 ;  /* 0x0000003f3f3f7223 */ /* 0x000fe20000010002 */
[----:B------:R-:W-:Y:S02]  /*73d0*/  FMUL.FTZ R2, R0, R0 ;  /* 0x0000000000027220 */ /* 0x000fe40000410000 */
        /* <DEDUP_REMOVED lines=10> */
[----:B------:R-:W-:Y:S01]  /*7480*/  FMUL.FTZ R17, R19, R19 ;  /* 0x0000001313117220 */ /* 0x000fe20000410000 */
[--C-:B------:R-:W-:Y:S02]  /*7490*/  HADD2.F32 R0, -RZ, R67.reuse.H1_H1 ;  /* 0x30000043ff007230 */ /* 0x100fe40000004100 */
[----:B------:R-:W-:-:S02]  /*74a0*/  HADD2.F32 R67, -RZ, R67.H0_H0 ;  /* 0x20000043ff437230 */ /* 0x000fc40000004100 */
[----:B------:R-:W-:Y:S01]  /*74b0*/  FADD.FTZ R10, R10, R15 ;  /* 0x0000000f0a0a7221 */ /* 0x000fe20000010000 */
[C---:B------:R-:W-:Y:S01]  /*74c0*/  FFMA.FTZ R17, R66.reuse, R66, R17 ;  /* 0x0000004242117223 */ /* 0x040fe20000010011 */
[----:B------:R-:W-:Y:S01]  /*74d0*/  FADD.FTZ R19, R66, R19 ;  /* 0x0000001342137221 */ /* 0x000fe20000010000 */
[----:B------:R-:W-:Y:S01]  /*74e0*/  FMUL.FTZ R2, R0, R0 ;  /* 0x0000000000027220 */ /* 0x000fe20000410000 */
[----:B------:R-:W-:Y:S01]  /*74f0*/  FADD.FTZ R15, R67, R0 ;  /* 0x00000000430f7221 */ /* 0x000fe20000010000 */
[----:B------:R-:W-:Y:S01]  /*7500*/  FADD.FTZ R10, R10, R17 ;  /* 0x000000110a0a7221 */ /* 0x000fe20000010000 */
[--C-:B------:R-:W-:Y:S02]  /*7510*/  HADD2.F32 R17, -RZ, R68.reuse.H1_H1 ;  /* 0x30000044ff117230 */ /* 0x100fe40000004100 */
[----:B------:R-:W-:Y:S01]  /*7520*/  FADD.FTZ R8, R8, R19 ;  /* 0x0000001308087221 */ /* 0x000fe20000010000 */
[----:B------:R-:W-:Y:S02]  /*7530*/  HADD2.F32 R0, -RZ, R57.H1_H1 ;  /* 0x30000039ff007230 */ /* 0x000fe40000004100 */
[----:B------:R-:W-:-:S02]  /*7540*/  HADD2.F32 R68, -RZ, R68.H0_H0 ;  /* 0x20000044ff447230 */ /* 0x000fc40000004100 */
[----:B------:R-:W-:Y:S02]  /*7550*/  HADD2.F32 R57, -RZ, R57.H0_H0 ;  /* 0x20000039ff397230 */ /* 0x000fe40000004100 */
[----:B------:R-:W-:Y:S01]  /*7560*/  FFMA.FTZ R67, R67, R67, R2 ;  /* 0x0000004343437223 */ /* 0x000fe20000010002 */
[----:B------:R-:W-:Y:S01]  /*7570*/  FMUL.FTZ R19, R17, R17 ;  /* 0x0000001111137220 */ /* 0x000fe20000410000 */
[----:B------:R-:W-:Y:S01]  /*7580*/  FADD.FTZ R8, R8, R15 ;  /* 0x0000000f08087221 */ /* 0x000fe20000010000 */
[----:B------:R-:W-:Y:S01]  /*7590*/  FADD.FTZ R17, R68, R17 ;  /* 0x0000001144117221 */ /* 0x000fe20000010000 */
[----:B------:R-:W-:Y:S01]  /*75a0*/  FMUL.FTZ R2, R0, R0 ;  /* 0x0000000000027220 */ /* 0x000fe20000410000 */
[----:B------:R-:W-:Y:S01]  /*75b0*/  FADD.FTZ R15, R57, R0 ;  /* 0x00000000390f7221 */ /* 0x000fe20000010000 */
[--C-:B------:R-:W-:Y:S02]  /*75c0*/  HADD2.F32 R0, -RZ, R55.reuse.H0_H0 ;  /* 0x20000037ff007230 */ /* 0x100fe40000004100 */
[----:B------:R-:W-:Y:S01]  /*75d0*/  FADD.FTZ R8, R8, R17 ;  /* 0x0000001108087221 */ /* 0x000fe20000010000 */
[----:B------:R-:W-:-:S02]  /*75e0*/  HADD2.F32 R55, -RZ, R55.H1_H1 ;  /* 0x30000037ff377230 */ /* 0x000fc40000004100 */
[----:B------:R-:W-:Y:S01]  /*75f0*/  FFMA.FTZ R57, R57, R57, R2 ;  /* 0x0000003939397223 */ /* 0x000fe20000010002 */
[--C-:B------:R-:W-:Y:S02]  /*7600*/  HADD2.F32 R4, -RZ, R53.reuse.H1_H1 ;  /* 0x30000035ff047230 */ /* 0x100fe40000004100 */
[----:B------:R-:W-:Y:S01]  /*7610*/  FMUL.FTZ R2, R0, R0 ;  /* 0x0000000000027220 */ /* 0x000fe20000410000 */
[----:B------:R-:W-:Y:S01]  /*7620*/  FADD.FTZ R8, R8, R15 ;  /* 0x0000000f08087221 */ /* 0x000fe20000010000 */
[C---:B------:R-:W-:Y:S01]  /*7630*/  FADD.FTZ R15, R55.reuse, R0 ;  /* 0x00000000370f7221 */ /* 0x040fe20000010000 */
[----:B------:R-:W-:Y:S02]  /*7640*/  HADD2.F32 R53, -RZ, R53.H0_H0 ;  /* 0x20000035ff357230 */ /* 0x000fe40000004100 */
[----:B------:R-:W-:Y:S01]  /*7650*/  FFMA.FTZ R55, R55, R55, R2 ;  /* 0x0000003737377223 */ /* 0x000fe20000010002 */
[----:B------:R-:W-:Y:S01]  /*7660*/  FMUL.FTZ R0, R4, R4 ;  /* 0x0000000404007220 */ /* 0x000fe20000410000 */
[----:B------:R-:W-:-:S02]  /*7670*/  HADD2.F32 R2, -RZ, R51.H1_H1 ;  /* 0x30000033ff027230 */ /* 0x000fc40000004100 */
[----:B------:R-:W-:Y:S01]  /*7680*/  FADD.FTZ R8, R8, R15 ;  /* 0x0000000f08087221 */ /* 0x000fe20000010000 */
[C---:B------:R-:W-:Y:S01]  /*7690*/  FADD.FTZ R15, R53.reuse, R4 ;  /* 0x00000004350f7221 */ /* 0x040fe20000010000 */
[----:B------:R-:W-:Y:S02]  /*76a0*/  HADD2.F32 R51, -RZ, R51.H0_H0 ;  /* 0x20000033ff337230 */ /* 0x000fe40000004100 */
[----:B------:R-:W-:Y:S01]  /*76b0*/  FFMA.FTZ R53, R53, R53, R0 ;  /* 0x0000003535357223 */ /* 0x000fe20000010000 */
[----:B------:R-:W-:Y:S01]  /*76c0*/  FMUL.FTZ R0, R2, R2 ;  /* 0x0000000202007220 */ /* 0x000fe20000410000 */
[--C-:B------:R-:W-:Y:S02]  /*76d0*/  HADD2.F32 R4, -RZ, R49.reuse.H1_H1 ;  /* 0x30000031ff047230 */ /* 0x100fe40000004100 */
[----:B------:R-:W-:Y:S01]  /*76e0*/  FADD.FTZ R10, R10, R67 ;  /* 0x000000430a0a7221 */ /* 0x000fe20000010000 */
[----:B------:R-:W-:Y:S01]  /*76f0*/  FFMA.FTZ R19, R68, R68, R19 ;  /* 0x0000004444137223 */ /* 0x000fe20000010013 */
[----:B------:R-:W-:Y:S01]  /*7700*/  FADD.FTZ R8, R8, R15 ;  /* 0x0000000f08087221 */ /* 0x000fe20000010000 */
[----:B------:R-:W-:Y:S01]  /*7710*/  FADD.FTZ R15, R51, R2 ;  /* 0x00000002330f7221 */ /* 0x000fe20000010000 */
[----:B------:R-:W-:-:S02]  /*7720*/  HADD2.F32 R49, -RZ, R49.H0_H0 ;  /* 0x20000031ff317230 */ /* 0x000fc40000004100 */
[----:B------:R-:W-:Y:S01]  /*7730*/  FFMA.FTZ R51, R51, R51, R0 ;  /* 0x0000003333337223 */ /* 0x000fe20000010000 */
[----:B------:R-:W-:Y:S01]  /*7740*/  FADD.FTZ R10, R10, R19 ;  /* 0x000000130a0a7221 */ /* 0x000fe20000010000 */
[----:B------:R-:W-:Y:S01]  /*7750*/  FMUL.FTZ R0, R4, R4 ;  /* 0x0000000404007220 */ /* 0x000fe20000410000 */
[----:B------:R-:W-:Y:S01]  /*7760*/  FADD.FTZ R8, R8, R15 ;  /* 0x0000000f08087221 */ /* 0x000fe20000010000 */
[C---:B------:R-:W-:Y:S01]  /*7770*/  FADD.FTZ R15, R49.reuse, R4 ;  /* 0x00000004310f7221 */ /* 0x040fe20000010000 */
[----:B------:R-:W-:Y:S01]  /*7780*/  FADD.FTZ R10, R10, R57 ;  /* 0x000000390a0a7221 */ /* 0x000fe20000010000 */
[----:B------:R-:W-:Y:S01]  /*7790*/  FFMA.FTZ R49, R49, R49, R0 ;  /* 0x0000003131317223 */ /* 0x000fe20000010000 */
[--C-:B------:R-:W-:Y:S02]  /*77a0*/  HADD2.F32 R0, -RZ, R47.reuse.H1_H1 ;  /* 0x3000002fff007230 */ /* 0x100fe40000004100 */
[----:B------:R-:W-:Y:S02]  /*77b0*/  HADD2.F32 R47, -RZ, R47.H0_H0 ;  /* 0x2000002fff2f7230 */ /* 0x000fe40000004100 */
[----:B------:R-:W-:Y:S01]  /*77c0*/  FADD.FTZ R10, R10, R55 ;  /* 0x000000370a0a7221 */ /* 0x000fe20000010000 */
[----:B------:R-:W-:Y:S01]  /*77d0*/  FADD.FTZ R8, R8, R15 ;  /* 0x0000000f08087221 */ /* 0x000fe20000010000 */
[----:B------:R-:W-:Y:S01]  /*77e0*/  FMUL.FTZ R2, R0, R0 ;  /* 0x0000000000027220 */ /* 0x000fe20000410000 */
[----:B------:R-:W-:Y:S01]  /*77f0*/  FADD.FTZ R15, R47, R0 ;  /* 0x000000002f0f7221 */ /* 0x000fe20000010000 */
[----:B------:R-:W-:Y:S01]  /*7800*/  FADD.FTZ R10, R10, R53 ;  /* 0x000000350a0a7221 */ /* 0x000fe20000010000 */
[----:B------:R-:W-:-:S02]  /*7810*/  HADD2.F32 R0, -RZ, R39.H0_H0 ;  /* 0x20000027ff007230 */ /* 0x000fc40000004100 */
[----:B------:R-:W-:Y:S02]  /*7820*/  HADD2.F32 R39, -RZ, R39.H1_H1 ;  /* 0x30000027ff277230 */ /* 0x000fe40000004100 */
[----:B------:R-:W-:Y:S01]  /*7830*/  FADD.FTZ R10, R10, R51 ;  /* 0x000000330a0a7221 */ /* 0x000fe20000010000 */
[----:B------:R-:W-:Y:S01]  /*7840*/  FADD.FTZ R8, R8, R15 ;  /* 0x0000000f08087221 */ /* 0x000fe20000010000 */
[--C-:B------:R-:W-:Y:S02]  /*7850*/  HADD2.F32 R4, -RZ, R69.reuse.H1_H1 ;  /* 0x30000045ff047230 */ /* 0x100fe40000004100 */
[----:B------:R-:W-:Y:S01]  /*7860*/  FFMA.FTZ R47, R47, R47, R2 ;  /* 0x0000002f2f2f7223 */ /* 0x000fe20000010002 */
[----:B------:R-:W-:Y:S01]  /*7870*/  FADD.FTZ R15, R39, R0 ;  /* 0x00000000270f7221 */ /* 0x000fe20000010000 */
[----:B------:R-:W-:Y:S02]  /*7880*/  HADD2.F32 R69, -RZ, R69.H0_H0 ;  /* 0x20000045ff457230 */ /* 0x000fe40000004100 */
[----:B------:R-:W-:Y:S01]  /*7890*/  FADD.FTZ R10, R10, R49 ;  /* 0x000000310a0a7221 */ /* 0x000fe20000010000 */
[----:B------:R-:W-:Y:S01]  /*78a0*/  FMUL.FTZ R2, R0, R0 ;  /* 0x0000000000027220 */ /* 0x000fe20000410000 */
[----:B------:R-:W-:Y:S01]  /*78b0*/  FADD.FTZ R8, R8, R15 ;  /* 0x0000000f08087221 */ /* 0x000fe20000010000 */
[----:B------:R-:W-:-:S02]  /*78c0*/  HADD2.F32 R17, -RZ, R70.H1_H1 ;  /* 0x30000046ff117230 */ /* 0x000fc40000004100 */
[----:B------:R-:W-:Y:S01]  /*78d0*/  FADD.FTZ R15, R69, R4 ;  /* 0x00000004450f7221 */ /* 0x000fe20000010000 */
[----:B------:R-:W-:Y:S01]  /*78e0*/  FADD.FTZ R10, R10, R47 ;  /* 0x0000002f0a0a7221 */ /* 0x000fe20000010000 */
        /* <DEDUP_REMOVED lines=12> */
[----:B------:R-:W-:Y:S01]  /*79b0*/  FADD.FTZ R8, R8, R17 ;  /* 0x0000001108087221 */ /* 0x000fe20000010000 */
[--C-:B------:R-:W-:Y:S02]  /*79c0*/  HADD2.F32 R17, -RZ, R72.reuse.H1_H1 ;  /* 0x30000048ff117230 */ /* 0x100fe40000004100 */
[----:B------:R-:W-:Y:S01]  /*79d0*/  FADD.FTZ R10, R10, R15 ;  /* 0x0000000f0a0a7221 */ /* 0x000fe20000010000 */
[----:B------:R-:W-:Y:S01]  /*79e0*/  FMUL.FTZ R2, R0, R0 ;  /* 0x0000000000027220 */ /* 0x000fe20000410000 */
[----:B------:R-:W-:Y:S01]  /*79f0*/  FADD.FTZ R15, R71, R0 ;  /* 0x00000000470f7221 */ /* 0x000fe20000010000 */
[----:B------:R-:W-:-:S02]  /*7a00*/  HADD2.F32 R72, -RZ, R72.H0_H0 ;  /* 0x20000048ff487230 */ /* 0x000fc40000004100 */
[----:B------:R-:W-:Y:S01]  /*7a10*/  FFMA.FTZ R71, R71, R71, R2 ;  /* 0x0000004747477223 */ /* 0x000fe20000010002 */
[----:B------:R-:W-:Y:S01]  /*7a20*/  FADD.FTZ R8, R8, R15 ;  /* 0x0000000f08087221 */ /* 0x000fe20000010000 */
[----:B------:R-:W-:Y:S01]  /*7a30*/  FMUL.FTZ R15, R17, R17 ;  /* 0x00000011110f7220 */ /* 0x000fe20000410000 */
[--C-:B------:R-:W-:Y:S02]  /*7a40*/  HADD2.F32 R0, -RZ, R73.reuse.H0_H0 ;  /* 0x20000049ff007230 */ /* 0x100fe40000004100 */
[----:B------:R-:W-:Y:S01]  /*7a50*/  FADD.FTZ R17, R72, R17 ;  /* 0x0000001148117221 */ /* 0x000fe20000010000 */
[----:B------:R-:W-:Y:S02]  /*7a60*/  HADD2.F32 R73, -RZ, R73.H1_H1 ;  /* 0x30000049ff497230 */ /* 0x000fe40000004100 */
[----:B------:R-:W-:Y:S01]  /*7a70*/  FADD.FTZ R10, R10, R71 ;  /* 0x000000470a0a7221 */ /* 0x000fe20000010000 */
[----:B------:R-:W-:Y:S01]  /*7a80*/  FFMA.FTZ R15, R72, R72, R15 ;  /* 0x00000048480f7223 */ /* 0x000fe2000001000f */
[----:B------:R-:W-:-:S02]  /*7a90*/  HADD2.F32 R19, -RZ, R74.H1_H1 ;  /* 0x3000004aff137230 */ /* 0x000fc40000004100 */
[----:B------:R-:W-:Y:S01]  /*7aa0*/  FMUL.FTZ R2, R0, R0 ;  /* 0x0000000000027220 */ /* 0x000fe20000410000 */
[----:B------:R-:W-:Y:S01]  /*7ab0*/  FADD.FTZ R8, R8, R17 ;  /* 0x0000001108087221 */ /* 0x000fe20000010000 */
[C---:B------:R-:W-:Y:S01]  /*7ac0*/  FADD.FTZ R17, R73.reuse, R0 ;  /* 0x0000000049117221 */ /* 0x040fe20000010000 */
[----:B------:R-:W-:Y:S01]  /*7ad0*/  FADD.FTZ R10, R10, R15 ;  /* 0x0000000f0a0a7221 */ /* 0x000fe20000010000 */
[----:B------:R-:W-:Y:S02]  /*7ae0*/  HADD2.F32 R74, -RZ, R74.H0_H0 ;  /* 0x2000004aff4a7230 */ /* 0x000fe40000004100 */
[----:B------:R-:W-:Y:S01]  /*7af0*/  FFMA.FTZ R73, R73, R73, R2 ;  /* 0x0000004949497223 */ /* 0x000fe20000010002 */
[----:B------:R-:W-:Y:S01]  /*7b00*/  FMUL.FTZ R15, R19, R19 ;  /* 0x00000013130f7220 */ /* 0x000fe20000410000 */
[--C-:B------:R-:W-:Y:S01]  /*7b10*/  HADD2.F32 R0, -RZ, R75.reuse.H1_H1 ;  /* 0x3000004bff007230 */ /* 0x100fe20000004100 */
[----:B------:R-:W0:Y:S01]  /*7b20*/  S2R R6, SR_TID.X ;  /* 0x0000000000067919 */ /* 0x000e220000002100 */
[----:B------:R-:W-:Y:S01]  /*7b30*/  FADD.FTZ R10, R10, R73 ;  /* 0x000000490a0a7221 */ /* 0x000fe20000010000 */
[----:B------:R-:W-:Y:S01]  /*7b40*/  FFMA.FTZ R15, R74, R74, R15 ;  /* 0x0000004a4a0f7223 */ /* 0x000fe2000001000f */
[----:B------:R-:W-:-:S02]  /*7b50*/  HADD2.F32 R75, -RZ, R75.H0_H0 ;  /* 0x2000004bff4b7230 */ /* 0x000fc40000004100 */
[----:B------:R-:W-:Y:S01]  /*7b60*/  FADD.FTZ R8, R8, R17 ;  /* 0x0000001108087221 */ /* 0x000fe20000010000 */
[----:B------:R-:W-:Y:S01]  /*7b70*/  FADD.FTZ R19, R74, R19 ;  /* 0x000000134a137221 */ /* 0x000fe20000010000 */
[----:B------:R-:W-:Y:S01]  /*7b80*/  FADD.FTZ R10, R10, R15 ;  /* 0x0000000f0a0a7221 */ /* 0x000fe20000010000 */
[--C-:B------:R-:W-:Y:S02]  /*7b90*/  HADD2.F32 R17, -RZ, R76.reuse.H1_H1 ;  /* 0x3000004cff117230 */ /* 0x100fe40000004100 */
[C---:B------:R-:W-:Y:S01]  /*7ba0*/  FADD.FTZ R15, R75.reuse, R0 ;  /* 0x000000004b0f7221 */ /* 0x040fe20000010000 */
[----:B------:R-:W-:Y:S01]  /*7bb0*/  FADD.FTZ R8, R8, R19 ;  /* 0x0000001308087221 */ /* 0x000fe20000010000 */
[----:B------:R-:W-:Y:S01]  /*7bc0*/  FMUL.FTZ R2, R0, R0 ;  /* 0x0000000000027220 */ /* 0x000fe20000410000 */
[----:B------:R-:W-:Y:S02]  /*7bd0*/  HADD2.F32 R76, -RZ, R76.H0_H0 ;  /* 0x2000004cff4c7230 */ /* 0x000fe40000004100 */
[----:B------:R-:W-:Y:S01]  /*7be0*/  FADD.FTZ R8, R8, R15 ;  /* 0x0000000f08087221 */ /* 0x000fe20000010000 */
[----:B------:R-:W-:Y:S01]  /*7bf0*/  FFMA.FTZ R75, R75, R75, R2 ;  /* 0x0000004b4b4b7223 */ /* 0x000fe20000010002 */
[----:B------:R-:W-:Y:S01]  /*7c00*/  FMUL.FTZ R15, R17, R17 ;  /* 0x00000011110f7220 */ /* 0x000fe20000410000 */
[----:B------:R-:W-:-:S02]  /*7c10*/  HADD2.F32 R0, -RZ, R77.H1_H1 ;  /* 0x3000004dff007230 */ /* 0x000fc40000004100 */
[----:B------:R-:W-:Y:S01]  /*7c20*/  FADD.FTZ R17, R76, R17 ;  /* 0x000000114c117221 */ /* 0x000fe20000010000 */
[----:B------:R-:W-:Y:S02]  /*7c30*/  HADD2.F32 R77, -RZ, R77.H0_H0 ;  /* 0x2000004dff4d7230 */ /* 0x000fe40000004100 */
[----:B------:R-:W-:Y:S01]  /*7c40*/  FADD.FTZ R10, R10, R75 ;  /* 0x0000004b0a0a7221 */ /* 0x000fe20000010000 */
[----:B------:R-:W-:Y:S01]  /*7c50*/  FFMA.FTZ R15, R76, R76, R15 ;  /* 0x0000004c4c0f7223 */ /* 0x000fe2000001000f */
[--C-:B------:R-:W-:Y:S02]  /*7c60*/  HADD2.F32 R19, -RZ, R78.reuse.H1_H1 ;  /* 0x3000004eff137230 */ /* 0x100fe40000004100 */
[----:B------:R-:W-:Y:S01]  /*7c70*/  FMUL.FTZ R2, R0, R0 ;  /* 0x0000000000027220 */ /* 0x000fe20000410000 */
[----:B------:R-:W-:Y:S01]  /*7c80*/  FADD.FTZ R8, R8, R17 ;  /* 0x0000001108087221 */ /* 0x000fe20000010000 */
[----:B------:R-:W-:Y:S01]  /*7c90*/  FADD.FTZ R17, R77, R0 ;  /* 0x000000004d117221 */ /* 0x000fe20000010000 */
[----:B------:R-:W-:-:S02]  /*7ca0*/  HADD2.F32 R78, -RZ, R78.H0_H0 ;  /* 0x2000004eff4e7230 */ /* 0x000fc40000004100 */
[----:B------:R-:W-:Y:S01]  /*7cb0*/  FADD.FTZ R10, R10, R15 ;  /* 0x0000000f0a0a7221 */ /* 0x000fe20000010000 */
[----:B------:R-:W-:Y:S01]  /*7cc0*/  FFMA.FTZ R77, R77, R77, R2 ;  /* 0x0000004d4d4d7223 */ /* 0x000fe20000010002 */
[----:B------:R-:W-:Y:S01]  /*7cd0*/  FMUL.FTZ R15, R19, R19 ;  /* 0x00000013130f7220 */ /* 0x000fe20000410000 */
[--C-:B------:R-:W-:Y:S02]  /*7ce0*/  HADD2.F32 R2, -RZ, R79.reuse.H0_H0 ;  /* 0x2000004fff027230 */ /* 0x100fe40000004100 */
[----:B------:R-:W-:Y:S01]  /*7cf0*/  FADD.FTZ R8, R8, R17 ;  /* 0x0000001108087221 */ /* 0x000fe20000010000 */
[----:B------:R-:W-:Y:S01]  /*7d00*/  FADD.FTZ R10, R10, R77 ;  /* 0x0000004d0a0a7221 */ /* 0x000fe20000010000 */
[C---:B------:R-:W-:Y:S01]  /*7d10*/  FFMA.FTZ R15, R78.reuse, R78, R15 ;  /* 0x0000004e4e0f7223 */ /* 0x040fe2000001000f */
[----:B------:R-:W-:Y:S02]  /*7d20*/  HADD2.F32 R79, -RZ, R79.H1_H1 ;  /* 0x3000004fff4f7230 */ /* 0x000fe40000004100 */
[----:B------:R-:W-:Y:S01]  /*7d30*/  FADD.FTZ R19, R78, R19 ;  /* 0x000000134e137221 */ /* 0x000fe20000010000 */
[----:B------:R-:W1:Y:S01]  /*7d40*/  S2R R12, SR_LANEID ;  /* 0x00000000000c7919 */ /* 0x000e620000000000 */
[----:B------:R-:W-:Y:S01]  /*7d50*/  FADD.FTZ R10, R10, R15 ;  /* 0x0000000f0a0a7221 */ /* 0x000fe20000010000 */
[----:B------:R-:W-:-:S02]  /*7d60*/  HADD2.F32 R17, -RZ, R18.H0_H0 ;  /* 0x20000012ff117230 */ /* 0x000fc40000004100 */
[----:B------:R-:W-:Y:S01]  /*7d70*/  FADD.FTZ R8, R8, R19 ;  /* 0x0000001308087221 */ /* 0x000fe20000010000 */
[C---:B------:R-:W-:Y:S01]  /*7d80*/  FADD.FTZ R15, R79.reuse, R2 ;  /* 0x000000024f0f7221 */ /* 0x040fe20000010000 */
[----:B------:R-:W-:Y:S01]  /*7d90*/  FMUL.FTZ R4, R2, R2 ;  /* 0x0000000202047220 */ /* 0x000fe20000410000 */
[----:B0-----:R-:W-:Y:S01]  /*7da0*/  LOP3.LUT R0, R6, 0x3e0, RZ, 0xc0, !PT ;  /* 0x000003e006007812 */ /* 0x001fe200078ec0ff */
[----:B------:R-:W-:Y:S02]  /*7db0*/  HADD2.F32 R18, -RZ, R18.H1_H1 ;  /* 0x30000012ff127230 */ /* 0x000fe40000004100 */
[----:B------:R-:W-:Y:S01]  /*7dc0*/  FADD.FTZ R8, R8, R15 ;  /* 0x0000000f08087221 */ /* 0x000fe20000010000 */
[----:B------:R-:W-:Y:S01]  /*7dd0*/  FFMA.FTZ R79, R79, R79, R4 ;  /* 0x0000004f4f4f7223 */ /* 0x000fe20000010004 */
[----:B------:R-:W-:Y:S01]  /*7de0*/  FMUL.FTZ R15, R17, R17 ;  /* 0x00000011110f7220 */ /* 0x000fe20000410000 */
[----:B------:R-:W-:Y:S01]  /*7df0*/  ISETP.GT.U32.AND P1, PT, R0, 0x168, PT ;  /* 0x000001680000780c */ /* 0x000fe20003f24070 */
[----:B------:R-:W-:Y:S01]  /*7e00*/  FADD.FTZ R17, R18, R17 ;  /* 0x0000001112117221 */ /* 0x000fe20000010000 */
[----:B------:R-:W-:Y:S01]  /*7e10*/  IADD3 R0, PT, PT, -R0, 0x187, RZ ;  /* 0x0000018700007810 */ /* 0x000fe20007ffe1ff */
[----:B------:R-:W-:Y:S01]  /*7e20*/  FADD.FTZ R10, R10, R79 ;  /* 0x0000004f0a0a7221 */ /* 0x000fe20000010000 */
[----:B------:R-:W-:Y:S01]  /*7e30*/  FFMA.FTZ R19, R18, R18, R15 ;  /* 0x0000001212137223 */ /* 0x000fe2000001000f */
[----:B------:R-:W-:Y:S01]  /*7e40*/  FADD.FTZ R28, R8, R17 ;  /* 0x00000011081c7221 */ /* 0x000fe20000010000 */
[----:B------:R-:W-:-:S02]  /*7e50*/  SEL R15, R0, 0x1f, P1 ;  /* 0x0000001f000f7807 */ /* 0x000fc40000800000 */
[----:B------:R-:W-:-:S03]  /*7e60*/  FADD.FTZ R10, R10, R19 ;  /* 0x000000130a0a7221 */ /* 0x000fc60000010000 */
[----:B------:R-:W0:Y:S04]  /*7e70*/  SHFL.DOWN PT, R17, R28, 0x1, R15 ;  /* 0x082000001c117989 */ /* 0x000e2800000e000f */
[----:B------:R-:W2:Y:S01]  /*7e80*/  SHFL.DOWN PT, R19, R10, 0x1, R15 ;  /* 0x082000000a137989 */ /* 0x000ea200000e000f */
[C---:B-1----:R-:W-:Y:S01]  /*7e90*/  ISETP.GE.AND P1, PT, R12.reuse, R15, PT ;  /* 0x0000000f0c00720c */ /* 0x042fe20003f26270 */
[----:B------:R-:W-:-:S12]  /*7ea0*/  VIADD R0, R12, 0x2 ;  /* 0x000000020c007836 */ /* 0x000fd80000000000 */
[----:B0-----:R-:W-:Y:S01]  /*7eb0*/  @!P1 FADD.FTZ R28, R28, R17 ;  /* 0x000000111c1c9221 */ /* 0x001fe20000010000 */
[----:B--2---:R-:W-:-:S04]  /*7ec0*/  @!P1 FADD.FTZ R10, R10, R19 ;  /* 0x000000130a0a9221 */ /* 0x004fc80000010000 */
        /* <DEDUP_REMOVED lines=9> */
[C---:B------:R-:W-:Y:S01]  /*7f60*/  VIADD R0, R12.reuse, 0x8 ;  /* 0x000000080c007836 */ /* 0x040fe20000000000 */
[----:B------:R-:W-:-:S11]  /*7f70*/  ISETP.NE.AND P2, PT, R12, RZ, PT ;  /* 0x000000ff0c00720c */ /* 0x000fd60003f45270 */
        /* <DEDUP_REMOVED lines=11> */
[----:B------:R-:W-:Y:S01]  /*8030*/  ISETP.GT.AND P1, PT, R0, R15, PT ;  /* 0x0000000f0000720c */ /* 0x000fe20003f24270 */
[----:B------:R-:W3:Y:S02]  /*8040*/  LDC R2, c[0x0][0x374] ;  /* 0x0000dd00ff027b82 */ /* 0x000ee40000000800 */
[----:B------:R4:W-:Y:S06]  /*8050*/  STL [R1+0xb0], R80 ;  /* 0x0000b05001007387 */ /* 0x0009ec0000100800 */
[----:B------:R-:W5:Y:S01]  /*8060*/  LDC R4, c[0x0][0x370] ;  /* 0x0000dc00ff047b82 */ /* 0x000f620000000800 */
        /* <DEDUP_REMOVED lines=15> */
[----:B0-----:R-:W-:Y:S01]  /*8160*/  @!P1 FADD.FTZ R28, R28, R17 ;  /* 0x000000111c1c9221 */ /* 0x001fe20000010000 */
[----:B-1----:R-:W-:Y:S01]  /*8170*/  @!P1 FADD.FTZ R10, R10, R19 ;  /* 0x000000130a0a9221 */ /* 0x002fe20000010000 */
[----:B------:R-:W-:-:S02]  /*8180*/  ISETP.NE.AND P1, PT, R6, RZ, PT ;  /* 0x000000ff0600720c */ /* 0x000fc40003f25270 */
[----:B--2---:R-:W-:Y:S02]  /*8190*/  @!P2 LEA R21, R21, R8, 0x18 ;  /* 0x000000081515a211 */ /* 0x004fe400078ec0ff */
[----:B------:R-:W-:Y:S02]  /*81a0*/  @!P2 LOP3.LUT R0, R0, 0xf8, RZ, 0xc0, !PT ;  /* 0x000000f80000a812 */ /* 0x000fe400078ec0ff */
[----:B------:R-:W-:-:S03]  /*81b0*/  MOV R29, R10 ;  /* 0x0000000a001d7202 */ /* 0x000fc60000000f00 */
[----:B------:R-:W-:Y:S01]  /*81c0*/  @!P2 IMAD.IADD R0, R0, 0x1, R21 ;  /* 0x000000010000a824 */ /* 0x000fe200078e0215 */
[----:B------:R-:W-:Y:S04]  /*81d0*/  BSSY.RECONVERGENT B0, `(.L_x_2886) ;  /* 0x0000027000007945 */ /* 0x000fe80003800200 */
[----:B------:R4:W-:Y:S01]  /*81e0*/  @!P2 STS.64 [R0+0x10], R28 ;  /* 0x0000101c0000a388 */ /* 0x0009e20000000a00 */
[----:B------:R-:W-:Y:S01]  /*81f0*/  BAR.SYNC.DEFER_BLOCKING 0x0 ;  /* 0x0000000000007b1d */ /* 0x000fe20000010000 */
[----:B-----5:R-:W-:-:S05]  /*8200*/  ISETP.GE.U32.AND P2, PT, R4, 0x2, PT ;  /* 0x000000020400780c */ /* 0x020fca0003f46070 */
[----:B---3--:R-:W-:Y:S08]  /*8210*/  @P1 BRA `(.L_x_2887) ;  /* 0x0000000000881947 */ /* 0x008ff00003800000 */
[----:B------:R-:W0:Y:S01]  /*8220*/  S2UR UR5, SR_CgaCtaId ;  /* 0x00000000000579c3 */ /* 0x000e220000008800 */
[----:B------:R-:W-:Y:S02]  /*8230*/  UMOV UR4, 0x400 ;  /* 0x0000040000047882 */ /* 0x000fe40000000000 */
[----:B0-----:R-:W-:-:S09]  /*8240*/  ULEA UR4, UR5, UR4, 0x18 ;  /* 0x0000000405047291 */ /* 0x001fd2000f8ec0ff */
[----:B------:R-:W0:Y:S04]  /*8250*/  LDS.64 R14, [UR4+0x18] ;  /* 0x00001804ff0e7984 */ /* 0x000e280008000a00 */
[----:B------:R-:W1:Y:S04]  /*8260*/  LDS.128 R32, [UR4+0x20] ;  /* 0x00002004ff207984 */ /* 0x000e680008000c00 */
[----:B------:R-:W2:Y:S04]  /*8270*/  LDS.128 R36, [UR4+0x30] ;  /* 0x00003004ff247984 */ /* 0x000ea80008000c00 */
[----:B------:R-:W3:Y:S04]  /*8280*/  LDS.128 R24, [UR4+0x40] ;  /* 0x00004004ff187984 */ /* 0x000ee80008000c00 */
[----:B------:R-:W5:Y:S04]  /*8290*/  LDS.128 R20, [UR4+0x50] ;  /* 0x00005004ff147984 */ /* 0x000f680008000c00 */
[----:B------:R-:W5:Y:S01]  /*82a0*/  LDS.128 R16, [UR4+0x60] ;  /* 0x00006004ff107984 */ /* 0x000f620008000c00 */
[----:B0-----:R-:W-:Y:S01]  /*82b0*/  FADD.FTZ R31, R28, R14 ;  /* 0x0000000e1c1f7221 */ /* 0x001fe20000010000 */
[----:B----4-:R-:W-:-:S02]  /*82c0*/  FADD.FTZ R0, R29, R15 ;  /* 0x0000000f1d007221 */ /* 0x010fc40000010000 */
        /* <DEDUP_REMOVED lines=23> */
.L_x_2887:
[----:B------:R-:W-:Y:S05]  /*8440*/  BSYNC.RECONVERGENT B0 ;  /* 0x0000000000007941 */ /* 0x000fea0003800200 */
.L_x_2886:
[----:B------:R-:W-:Y:S05]  /*8450*/  @!P2 BRA `(.L_x_2888) ;  /* 0x0000000800eca947 */ /* 0x000fea0003800000 */
[----:B------:R-:W0:Y:S01]  /*8460*/  LDC.64 R16, c[0x0][0x3b8] ;  /* 0x0000ee00ff107b82 */ /* 0x000e220000000a00 */
[----:B------:R-:W1:Y:S01]  /*8470*/  S2R R8, SR_CTAID.X ;  /* 0x0000000000087919 */ /* 0x000e620000002500 */
[----:B------:R-:W-:Y:S01]  /*8480*/  LOP3.LUT R15, R13, 0x1, RZ, 0xc0, !PT ;  /* 0x000000010d0f7812 */ /* 0x000fe200078ec0ff */
[----:B------:R-:W-:Y:S01]  /*8490*/  BSSY.RECONVERGENT B0, `(.L_x_2889) ;  /* 0x000001f000007945 */ /* 0x000fe20003800200 */
[----:B------:R-:W2:Y:S03]  /*84a0*/  S2R R45, SR_CTAID.Y ;  /* 0x00000000002d7919 */ /* 0x000ea60000002600 */
[----:B------:R-:W-:-:S04]  /*84b0*/  IMAD R15, R15, R2, RZ ;  /* 0x000000020f0f7224 */ /* 0x000fc800078e02ff */
[----:B----4-:R-:W-:-:S04]  /*84c0*/  IMAD R0, R15, R4, RZ ;  /* 0x000000040f007224 */ /* 0x010fc800078e02ff */
[----:B------:R-:W-:-:S04]  /*84d0*/  IMAD.SHL.U32 R19, R0, 0x2, RZ ;  /* 0x0000000200137824 */ /* 0x000fc800078e00ff */
[----:B0-----:R-:W-:Y:S01]  /*84e0*/  IMAD.WIDE R16, R19, 0x4, R16 ;  /* 0x0000000413107825 */ /* 0x001fe200078e0210 */
[----:B-12---:R-:W-:Y:S06]  /*84f0*/  @P1 BRA `(.L_x_2890) ;  /* 0x0000000000601947 */ /* 0x006fec0003800000 */
[----:B------:R-:W0:Y:S01]  /*8500*/  LDC.64 R20, c[0x0][0x3b0] ;  /* 0x0000ec00ff147b82 */ /* 0x000e220000000a00 */
[----:B------:R-:W-:Y:S01]  /*8510*/  IADD3 R15, PT, PT, R15, R45, RZ ;  /* 0x0000002d0f0f7210 */ /* 0x000fe20007ffe0ff */
[----:B------:R-:W-:Y:S01]  /*8520*/  IMAD R19, R8, R2, R45 ;  /* 0x0000000208137224 */ /* 0x000fe200078e022d */
[----:B------:R-:W-:-:S03]  /*8530*/  LOP3.LUT P1, R0, R13, 0x2, RZ, 0xc0, !PT ;  /* 0x000000020d007812 */ /* 0x000fc6000782c0ff */
[----:B------:R-:W-:Y:S01]  /*8540*/  IMAD.WIDE.U32 R18, R19, 0x8, R16 ;  /* 0x0000000813127825 */ /* 0x000fe200078e0010 */
[----:B------:R-:W-:-:S03]  /*8550*/  IADD3 R23, PT, PT, -R0, 0x1, RZ ;  /* 0x0000000100177810 */ /* 0x000fc60007ffe1ff */
[----:B------:R-:W-:Y:S01]  /*8560*/  IMAD.MOV.U32 R0, RZ, RZ, -0x1 ;  /* 0xffffffffff007424 */ /* 0x000fe200078e00ff */
        /* <DEDUP_REMOVED lines=12> */
.L_x_2891:
[----:B------:R-:W2:Y:S04]  /*8630*/  LDG.E.STRONG.GPU R0, desc[UR6][R20.64] ;  /* 0x0000000614007981 */ /* 0x000ea8000c1ef900 */
[----:B--2---:R-:W-:Y:S04]  /*8640*/  CCTL.IVALL ;  /* 0x00000000ff00798f */ /* 0x004fe80002000000 */
[----:B------:R0:W-:Y:S01]  /*8650*/  STL [R1], R0 ;  /* 0x0000000001007387 */ /* 0x0001e20000100800 */
[----:B------:R-:W-:-:S13]  /*8660*/  ISETP.NE.AND P1, PT, R0, R15, PT ;  /* 0x0000000f0000720c */ /* 0x000fda0003f25270 */
[----:B0-----:R-:W-:Y:S05]  /*8670*/  @P1 BRA `(.L_x_2891) ;  /* 0xfffffffc00ec1947 */ /* 0x001fea000383ffff */
.L_x_2890:
[----:B------:R-:W-:Y:S05]  /*8680*/  BSYNC.RECONVERGENT B0 ;  /* 0x0000000000007941 */ /* 0x000fea0003800200 */
.L_x_2889:
[----:B------:R-:W-:Y:S01]  /*8690*/  BAR.SYNC.DEFER_BLOCKING 0x0 ;  /* 0x0000000000007b1d */ /* 0x000fe20000010000 */
[----:B------:R-:W-:Y:S01]  /*86a0*/  ISETP.GE.U32.AND P1, PT, R4, 0x8, PT ;  /* 0x000000080400780c */ /* 0x000fe20003f26070 */
[----:B------:R-:W-:-:S12]  /*86b0*/  HFMA2 R25, -RZ, RZ, 0, 0 ;  /* 0x00000000ff197431 */ /* 0x000fd800000001ff */
[----:B------:R-:W-:Y:S05]  /*86c0*/  @!P1 BRA `(.L_x_2892) ;  /* 0x00000004003c9947 */ /* 0x000fea0003800000 */
[C-C-:B------:R-:W-:Y:S01]  /*86d0*/  IMAD R27, R2.reuse, 0x3, R45.reuse ;  /* 0x00000003021b7824 */ /* 0x140fe200078e022d */
[C---:B------:R-:W-:Y:S01]  /*86e0*/  LEA R39, R2.reuse, R45, 0x2 ;  /* 0x0000002d02277211 */ /* 0x040fe200078e10ff */
[--C-:B------:R-:W-:Y:S01]  /*86f0*/  IMAD R31, R2, 0x2, R45.reuse ;  /* 0x00000002021f7824 */ /* 0x100fe200078e022d */
[----:B------:R-:W-:Y:S01]  /*8700*/  IADD3 R10, PT, PT, -R8, RZ, RZ ;  /* 0x000000ff080a7210 */ /* 0x000fe20007ffe1ff */
[--C-:B------:R-:W-:Y:S01]  /*8710*/  IMAD R33, R2, 0x5, R45.reuse ;  /* 0x0000000502217824 */ /* 0x100fe200078e022d */
[----:B------:R-:W-:Y:S01]  /*8720*/  LOP3.LUT R0, R4, 0x7ffffff8, RZ, 0xc0, !PT ;  /* 0x7ffffff804007812 */ /* 0x000fe200078ec0ff */
[C-C-:B------:R-:W-:Y:S01]  /*8730*/  IMAD R35, R2.reuse, 0x7, R45.reuse ;  /* 0x0000000702237824 */ /* 0x140fe200078e022d */
[----:B------:R-:W-:Y:S01]  /*8740*/  UMOV UR4, URZ ;  /* 0x000000ff00047c82 */ /* 0x000fe20008000000 */
[----:B------:R-:W-:Y:S02]  /*8750*/  IMAD R37, R2, 0x6, R45 ;  /* 0x0000000602257824 */ /* 0x000fe400078e022d */
[----:B------:R-:W-:-:S02]  /*8760*/  IMAD.IADD R41, R45, 0x1, R2 ;  /* 0x000000012d297824 */ /* 0x000fc400078e0202 */
[----:B------:R-:W-:-:S07]  /*8770*/  IMAD.MOV.U32 R43, RZ, RZ, R45 ;  /* 0x000000ffff2b7224 */ /* 0x000fce00078e002d */
.L_x_2893:
        /* <DEDUP_REMOVED lines=43> */
[----:B------:R-:W5:Y:S04]  /*8a30*/  @!P4 LDG.E.64 R22, desc[UR6][R22.64] ;  /* 0x000000061616c981 */ /* 0x000f68000c1e1b00 */
[----:B------:R-:W5:Y:S01]  /*8a40*/  @!P2 LDG.E.64 R24, desc[UR6][R24.64] ;  /* 0x000000061818a981 */ /* 0x000f62000c1e1b00 */
[----:B------:R-:W-:Y:S01]  /*8a50*/  UIADD3 UR4, UPT, UPT, UR4, 0x8, URZ ;  /* 0x0000000804047890 */ /* 0x000fe2000fffe0ff */
[----:B------:R-:W-:Y:S01]  /*8a60*/  IADD3 R10, PT, PT, R10, 0x8, RZ ;  /* 0x000000080a0a7810 */ /* 0x000fe20007ffe0ff */
[C---:B------:R-:W-:Y:S01]  /*8a70*/  IMAD R43, R2.reuse, 0x8, R43 ;  /* 0x00000008022b7824 */ /* 0x040fe200078e022b */
[C---:B------:R-:W-:Y:S01]  /*8a80*/  LEA R41, R2.reuse, R41, 0x3 ;  /* 0x0000002902297211 */ /* 0x040fe200078e18ff */
[C---:B------:R-:W-:Y:S01]  /*8a90*/  IMAD R31, R2.reuse, 0x8, R31 ;  /* 0x00000008021f7824 */ /* 0x040fe200078e021f */
[C---:B------:R-:W-:Y:S01]  /*8aa0*/  LEA R27, R2.reuse, R27, 0x3 ;  /* 0x0000001b021b7211 */ /* 0x040fe200078e18ff */
[C---:B------:R-:W-:Y:S01]  /*8ab0*/  IMAD R39, R2.reuse, 0x8, R39 ;  /* 0x0000000802277824 */ /* 0x040fe200078e0227 */
[C---:B------:R-:W-:Y:S01]  /*8ac0*/  LEA R33, R2.reuse, R33, 0x3 ;  /* 0x0000002102217211 */ /* 0x040fe200078e18ff */
[C---:B------:R-:W-:Y:S01]  /*8ad0*/  IMAD R37, R2.reuse, 0x8, R37 ;  /* 0x0000000802257824 */ /* 0x040fe200078e0225 */
[----:B------:R-:W-:Y:S01]  /*8ae0*/  LEA R35, R2, R35, 0x3 ;  /* 0x0000002302237211 */ /* 0x000fe200078e18ff */
[----:B---3--:R-:W-:Y:S01]  /*8af0*/  @!P1 FADD.FTZ R28, R28, R14 ;  /* 0x0000000e1c1c9221 */ /* 0x008fe20000010000 */
[----:B------:R-:W-:Y:S01]  /*8b00*/  @!P1 FADD.FTZ R29, R29, R15 ;  /* 0x0000000f1d1d9221 */ /* 0x000fe20000010000 */
[----:B------:R-:W-:-:S02]  /*8b10*/  ISETP.NE.AND P1, PT, R0, UR4, PT ;  /* 0x0000000400007c0c */ /* 0x000fc4000bf25270 */
[----:B--2---:R-:W-:Y:S01]  /*8b20*/  @!P3 FADD.FTZ R28, R28, R18 ;  /* 0x000000121c1cb221 */ /* 0x004fe20000010000 */
        /* <DEDUP_REMOVED lines=8> */
[----:B------:R-:W-:-:S07]  /*8bb0*/  IMAD.MOV.U32 R25, RZ, RZ, R0 ;  /* 0x000000ffff197224 */ /* 0x000fce00078e0000 */
.L_x_2892:
[----:B------:R-:W-:-:S13]  /*8bc0*/  LOP3.LUT P1, R0, R4, 0x7, RZ, 0xc0, !PT ;  /* 0x0000000704007812 */ /* 0x000fda000782c0ff */
[----:B------:R-:W-:Y:S05]  /*8bd0*/  @!P1 BRA `(.L_x_2888) ;  /* 0x00000004000c9947 */ /* 0x000fea0003800000 */
[----:B------:R-:W-:-:S04]  /*8be0*/  IADD3 R0, PT, PT, R0, -0x1, RZ ;  /* 0xffffffff00007810 */ /* 0x000fc80007ffe0ff */
[----:B------:R-:W-:Y:S02]  /*8bf0*/  ISETP.GE.U32.AND P1, PT, R0, 0x3, PT ;  /* 0x000000030000780c */ /* 0x000fe40003f26070 */
[----:B------:R-:W-:-:S11]  /*8c00*/  LOP3.LUT P5, R0, R4, 0x3, RZ, 0xc0, !PT ;  /* 0x0000000304007812 */ /* 0x000fd600078ac0ff */
[----:B------:R-:W-:Y:S05]  /*8c10*/  @!P1 BRA `(.L_x_2894) ;  /* 0x0000000000809947 */ /* 0x000fea0003800000 */
[C---:B------:R-:W-:Y:S01]  /*8c20*/  VIADD R19, R25.reuse, 0x1 ;  /* 0x0000000119137836 */ /* 0x040fe20000000000 */
[CC--:B------:R-:W-:Y:S01]  /*8c30*/  ISETP.NE.AND P1, PT, R25.reuse, R8.reuse, PT ;  /* 0x000000081900720c */ /* 0x0c0fe20003f25270 */
[C---:B------:R-:W-:Y:S01]  /*8c40*/  VIADD R23, R25.reuse, 0x3 ;  /* 0x0000000319177836 */ /* 0x040fe20000000000 */
[----:B------:R-:W-:Y:S02]  /*8c50*/  IADD3 R21, PT, PT, R25, 0x2, RZ ;  /* 0x0000000219157810 */ /* 0x000fe40007ffe0ff */
[-C--:B------:R-:W-:Y:S02]  /*8c60*/  ISETP.NE.AND P2, PT, R19, R8.reuse, PT ;  /* 0x000000081300720c */ /* 0x080fe40003f45270 */
[C---:B------:R-:W-:Y:S02]  /*8c70*/  ISETP.NE.OR P1, PT, R6.reuse, RZ, !P1 ;  /* 0x000000ff0600720c */ /* 0x040fe40004f25670 */
        /* <DEDUP_REMOVED lines=26> */
.L_x_2894:
        /* <DEDUP_REMOVED lines=19> */
.L_x_2895:
        /* <DEDUP_REMOVED lines=11> */
.L_x_2896:
[----:B------:R-:W-:Y:S05]  /*9000*/  BSYNC.RECONVERGENT B0 ;  /* 0x0000000000007941 */ /* 0x000fea0003800200 */
.L_x_2888:
[----:B----4-:R-:W0:Y:S01]  /*9010*/  S2R R0, SR_TID.X ;  /* 0x0000000000007919 */ /* 0x010e220000002100 */
[----:B------:R-:W-:Y:S01]  /*9020*/  LOP3.LUT P2, RZ, R11, 0x200000, RZ, 0xc0, !PT ;  /* 0x002000000bff7812 */ /* 0x000fe2000784c0ff */
[----:B------:R-:W1:Y:S01]  /*9030*/  S2UR UR5, SR_CgaCtaId ;  /* 0x00000000000579c3 */ /* 0x000e620000008800 */
[----:B------:R-:W2:Y:S01]  /*9040*/  LDCU UR8, c[0x0][0x414] ;  /* 0x00008280ff0877ac */ /* 0x000ea20008000800 */
[----:B------:R-:W-:Y:S01]  /*9050*/  ISETP.NE.AND P1, PT, R6, RZ, PT ;  /* 0x000000ff0600720c */ /* 0x000fe20003f25270 */
[----:B------:R-:W-:-:S05]  /*9060*/  UMOV UR4, 0x400 ;  /* 0x0000040000047882 */ /* 0x000fca0000000000 */
[----:B------:R-:W3:Y:S08]  /*9070*/  LDC.64 R18, c[0x0][0x398] ;  /* 0x0000e600ff127b82 */ /* 0x000ef00000000a00 */
[----:B------:R-:W4:Y:S01]  /*9080*/  @P2 LDC.64 R14, c[0x0][0x388] ;  /* 0x0000e200ff0e2b82 */ /* 0x000f220000000a00 */
[----:B-1----:R-:W-:-:S07]  /*9090*/  ULEA UR4, UR5, UR4, 0x18 ;  /* 0x0000000405047291 */ /* 0x002fce000f8ec0ff */
[----:B------:R-:W1:Y:S01]  /*90a0*/  LDC.64 R20, c[0x0][0x3a0] ;  /* 0x0000e800ff147b82 */ /* 0x000e620000000a00 */
[----:B0-----:R-:W-:Y:S01]  /*90b0*/  LOP3.LUT R4, R0, 0xffff, RZ, 0xc0, !PT ;  /* 0x0000ffff00047812 */ /* 0x001fe200078ec0ff */
[----:B------:R-:W-:Y:S04]  /*90c0*/  @!P1 STS.64 [UR4+0x80], R28 ;  /* 0x0000801cff009988 */ /* 0x000fe80008000a04 */
[----:B------:R-:W-:-:S05]  /*90d0*/  IMAD R4, R4, 0x53a, RZ ;  /* 0x0000053a04047824 */ /* 0x000fca00078e02ff */
[----:B------:R-:W-:-:S04]  /*90e0*/  SHF.R.U32.HI R4, RZ, 0x10, R4 ;  /* 0x00000010ff047819 */ /* 0x000fc80000011604 */
[----:B------:R-:W-:-:S05]  /*90f0*/  PRMT R4, R4, 0x9910, RZ ;  /* 0x0000991004047816 */ /* 0x000fca00000000ff */
[----:B------:R-:W-:-:S04]  /*9100*/  IMAD R4, R4, 0x31, RZ ;  /* 0x0000003104047824 */ /* 0x000fc800078e02ff */
[----:B------:R-:W-:-:S05]  /*9110*/  IMAD.MOV R4, RZ, RZ, -R4 ;  /* 0x000000ffff047224 */ /* 0x000fca00078e0a04 */
[----:B------:R-:W-:-:S04]  /*9120*/  PRMT R17, R4, 0x7710, RZ ;  /* 0x0000771004117816 */ /* 0x000fc800000000ff */
[----:B------:R-:W-:-:S05]  /*9130*/  IADD3 R17, PT, PT, R17, R0, RZ ;  /* 0x0000000011117210 */ /* 0x000fca0007ffe0ff */
[----:B------:R-:W-:-:S05]  /*9140*/  IMAD.SHL.U32 R17, R17, 0x2, RZ ;  /* 0x0000000211117824 */ /* 0x000fca00078e00ff */
[----:B------:R-:W-:-:S04]  /*9150*/  LOP3.LUT R4, R17, 0xffff, RZ, 0xc0, !PT ;  /* 0x0000ffff11047812 */ /* 0x000fc800078ec0ff */
[----:B------:R-:W-:Y:S01]  /*9160*/  IADD3 R17, PT, PT, R9, R4, RZ ;  /* 0x0000000409117210 */ /* 0x000fe20007ffe0ff */
[----:B----4-:R-:W-:-:S04]  /*9170*/  @P2 IMAD.WIDE R8, R5, 0x8, R14 ;  /* 0x0000000805082825 */ /* 0x010fc800078e020e */
[----:B--2---:R-:W-:Y:S01]  /*9180*/  @P2 FMUL.FTZ R14, R28, UR8 ;  /* 0x000000081c0e2c20 */ /* 0x004fe20008410000 */
[----:B------:R-:W-:Y:S01]  /*9190*/  @P2 FMUL.FTZ R15, R29, UR8 ;  /* 0x000000081d0f2c20 */ /* 0x000fe20008410000 */
[----:B---3--:R-:W-:-:S04]  /*91a0*/  IMAD.WIDE R18, R17, 0x4, R18 ;  /* 0x0000000411127825 */ /* 0x008fc800078e0212 */
[----:B------:R-:W-:Y:S01]  /*91b0*/  @P2 STG.E.64 desc[UR6][R8.64], R14 ;  /* 0x0000000e08002986 */ /* 0x000fe2000c101b06 */
[----:B-1----:R-:W-:Y:S01]  /*91c0*/  IMAD.WIDE R20, R17, 0x4, R20 ;  /* 0x0000000411147825 */ /* 0x002fe200078e0214 */
[----:B------:R-:W-:Y:S06]  /*91d0*/  BAR.SYNC.DEFER_BLOCKING 0x0 ;  /* 0x0000000000007b1d */ /* 0x000fec0000010000 */
[----:B------:R-:W5:Y:S04]  /*91e0*/  LDG.E.64 R18, desc[UR6][R18.64] ;  /* 0x0000000612127981 */ /* 0x000f68000c1e1b00 */
[----:B------:R-:W5:Y:S01]  /*91f0*/  LDG.E.64 R20, desc[UR6][R20.64] ;  /* 0x0000000614147981 */ /* 0x000f62000c1e1b00 */
        /* <DEDUP_REMOVED lines=11> */
[----:B------:R-:W-:Y:S05]  /*92b0*/  BRA.U !UP0, `(.L_x_2897) ;  /* 0x0000000908587547 */ /* 0x000fea000b800000 */
[----:B0-----:R-:W-:Y:S01]  /*92c0*/  MOV R0, RZ ;  /* 0x000000ff00007202 */ /* 0x001fe20000000f00 */
[----:B------:R-:W0:Y:S01]  /*92d0*/  LDCU.64 UR10, c[0x0][0x3e0] ;  /* 0x00007c00ff0a77ac */ /* 0x000e220008000a00 */
[----:B------:R-:W2:Y:S01]  /*92e0*/  LDCU.64 UR4, c[0x0][0x380] ;  /* 0x00007000ff0477ac */ /* 0x000ea20008000a00 */
[----:B------:R-:W3:Y:S04]  /*92f0*/  LDCU.64 UR8, c[0x0][0x3e8] ;  /* 0x00007d00ff0877ac */ /* 0x000ee80008000a00 */
.L_x_2906:
[----:B-----5:R-:W-:-:S06]  /*9300*/  IMAD R24, R0, 0x4, R7 ;  /* 0x0000000400187824 */ /* 0x020fcc00078e0207 */
[----:B-----5:R-:W5:Y:S01]  /*9310*/  LDL.128 R24, [R24] ;  /* 0x0000000018187983 */ /* 0x020f620000100c00 */
[C---:B------:R-:W-:Y:S01]  /*9320*/  LEA R28, R0.reuse, R3, 0x3 ;  /* 0x00000003001c7211 */ /* 0x040fe200078e18ff */
[----:B------:R-:W-:Y:S01]  /*9330*/  VIADD R0, R0, 0x4 ;  /* 0x0000000400007836 */ /* 0x000fe20000000000 */
[----:B------:R-:W-:Y:S02]  /*9340*/  BSSY.RECONVERGENT B0, `(.L_x_2898) ;  /* 0x000002e000007945 */ /* 0x000fe40003800200 */
[C---:B---3--:R-:W-:Y:S01]  /*9350*/  ISETP.GE.U32.AND P3, PT, R28.reuse, UR8, PT ;  /* 0x000000081c007c0c */ /* 0x048fe2000bf66070 */
[C---:B------:R-:W-:Y:S01]  /*9360*/  VIADD R33, R28.reuse, 0x10 ;  /* 0x000000101c217836 */ /* 0x040fe20000000000 */
[----:B------:R-:W-:Y:S02]  /*9370*/  SHF.R.S32.HI R23, RZ, 0x1f, R28 ;  /* 0x0000001fff177819 */ /* 0x000fe4000001141c */
[----:B------:R-:W-:Y:S02]  /*9380*/  IADD3 R30, PT, PT, R28, 0x8, RZ ;  /* 0x000000081c1e7810 */ /* 0x000fe40007ffe0ff */
[----:B------:R-:W-:-:S02]  /*9390*/  ISETP.GE.AND.EX P3, PT, R23, UR9, PT, P3 ;  /* 0x0000000917007c0c */ /* 0x000fc4000bf66330 */
[----:B------:R-:W-:Y:S02]  /*93a0*/  IADD3 R8, PT, PT, R28, 0x18, RZ ;  /* 0x000000181c087810 */ /* 0x000fe40007ffe0ff */
[----:B------:R-:W-:Y:S02]  /*93b0*/  ISETP.GE.U32.AND P1, PT, R30, UR8, PT ;  /* 0x000000081e007c0c */ /* 0x000fe4000bf26070 */
[----:B------:R-:W-:Y:S02]  /*93c0*/  ISETP.GE.U32.AND P4, PT, R33, UR8, PT ;  /* 0x0000000821007c0c */ /* 0x000fe4000bf86070 */
[----:B------:R-:W-:Y:S02]  /*93d0*/  ISETP.GE.U32.AND P2, PT, R8, UR8, PT ;  /* 0x0000000808007c0c */ /* 0x000fe4000bf46070 */
[----:B------:R-:W-:Y:S02]  /*93e0*/  SHF.R.S32.HI R32, RZ, 0x1f, R30 ;  /* 0x0000001fff207819 */ /* 0x000fe4000001141e */
[----:B------:R-:W-:-:S02]  /*93f0*/  SHF.R.S32.HI R34, RZ, 0x1f, R33 ;  /* 0x0000001fff227819 */ /* 0x000fc40000011421 */
[----:B----4-:R-:W-:Y:S02]  /*9400*/  SHF.R.S32.HI R9, RZ, 0x1f, R8 ;  /* 0x0000001fff097819 */ /* 0x010fe40000011408 */
[----:B------:R-:W-:Y:S02]  /*9410*/  ISETP.NE.AND P5, PT, R0, 0x40, PT ;  /* 0x000000400000780c */ /* 0x000fe40003fa5270 */
[----:B------:R-:W-:Y:S02]  /*9420*/  ISETP.GE.AND.EX P1, PT, R32, UR9, PT, P1 ;  /* 0x0000000920007c0c */ /* 0x000fe4000bf26310 */
[----:B------:R-:W-:Y:S02]  /*9430*/  ISETP.GE.AND.EX P4, PT, R34, UR9, PT, P4 ;  /* 0x0000000922007c0c */ /* 0x000fe4000bf86340 */
[----:B------:R-:W-:Y:S01]  /*9440*/  ISETP.GE.AND.EX P2, PT, R9, UR9, PT, P2 ;  /* 0x0000000909007c0c */ /* 0x000fe2000bf46320 */
[----:B0-2---:R-:W-:-:S12]  /*9450*/  @P3 BRA `(.L_x_2899) ;  /* 0x0000000000703947 */ /* 0x005fd80003800000 */
[--C-:B-----5:R-:W-:Y:S02]  /*9460*/  HADD2.F32 R15, -RZ, R24.reuse.H0_H0 ;  /* 0x20000018ff0f7230 */ /* 0x120fe40000004100 */
[----:B------:R-:W-:Y:S02]  /*9470*/  HADD2.F32 R17, -RZ, R24.H1_H1 ;  /* 0x30000018ff117230 */ /* 0x000fe40000004100 */
[----:B0-----:R-:W-:Y:S02]  /*9480*/  IMAD R23, R23, UR10, RZ ;  /* 0x0000000a17177c24 */ /* 0x001fe4000f8e02ff */
[C---:B------:R-:W-:Y:S01]  /*9490*/  FADD.FTZ R15, -R6.reuse, R15 ;  /* 0x0000000f060f7221 */ /* 0x040fe20000010100 */
[----:B------:R-:W-:Y:S02]  /*94a0*/  IMAD.MOV.U32 R14, RZ, RZ, R84 ;  /* 0x000000ffff0e7224 */ /* 0x000fe400078e0054 */
[----:B------:R-:W-:Y:S01]  /*94b0*/  FADD.FTZ R17, -R6, R17 ;  /* 0x0000001106117221 */ /* 0x000fe20000010100 */
[----:B------:R-:W-:-:S02]  /*94c0*/  IMAD R23, R28, UR11, R23 ;  /* 0x0000000b1c177c24 */ /* 0x000fc4000f8e0217 */
[-C--:B-1----:R-:W-:Y:S01]  /*94d0*/  FMUL.FTZ R15, R15, R10.reuse ;  /* 0x0000000a0f0f7220 */ /* 0x082fe20000410000 */
        /* <DEDUP_REMOVED lines=8> */
[----:B------:R-:W-:-:S07]  /*9560*/  IMAD.IADD R23, R15, 0x1, R23 ;  /* 0x000000010f177824 */ /* 0x000fce00078e0217 */
[----:B------:R-:W1:Y:S01]  /*9570*/  MUFU.EX2 R17, R17 ;  /* 0x0000001100117308 */ /* 0x000e620000000800 */
[----:B0-----:R-:W-:Y:S01]  /*9580*/  FADD.FTZ R12, R16, 1 ;  /* 0x3f800000100c7421 */ /* 0x001fe20000010000 */
[----:B--2---:R-:W-:-:S06]  /*9590*/  LEA R16, P3, R14, UR4, 0x1 ;  /* 0x000000040e107c11 */ /* 0x004fcc000f8608ff */
        /* <DEDUP_REMOVED lines=8> */
.L_x_2899:
[----:B0-2---:R-:W-:Y:S05]  /*9620*/  BSYNC.RECONVERGENT B0 ;  /* 0x0000000000007941 */ /* 0x005fea0003800200 */
.L_x_2898:
[----:B------:R-:W-:Y:S04]  /*9630*/  BSSY.RECONVERGENT B0, `(.L_x_2900) ;  /* 0x000001e000007945 */ /* 0x000fe80003800200 */
[----:B------:R-:W-:Y:S05]  /*9640*/  @P1 BRA `(.L_x_2901) ;  /* 0x0000000000701947 */ /* 0x000fea0003800000 */
[--C-:B---3-5:R-:W-:Y:S01]  /*9650*/  HADD2.F32 R15, -RZ, R25.reuse.H0_H0 ;  /* 0x20000019ff0f7230 */ /* 0x128fe20000004100 */
[----:B------:R-:W-:Y:S01]  /*9660*/  MOV R14, R84 ;  /* 0x00000054000e7202 */ /* 0x000fe20000000f00 */
[----:B------:R-:W-:Y:S02]  /*9670*/  HADD2.F32 R25, -RZ, R25.H1_H1 ;  /* 0x30000019ff197230 */ /* 0x000fe40000004100 */
[----:B------:R-:W-:Y:S02]  /*9680*/  IMAD R23, R32, UR10, RZ ;  /* 0x0000000a20177c24 */ /* 0x000fe4000f8e02ff */
[C---:B------:R-:W-:Y:S01]  /*9690*/  FADD.FTZ R15, -R6.reuse, R15 ;  /* 0x0000000f060f7221 */ /* 0x040fe20000010100 */
[----:B------:R-:W-:Y:S01]  /*96a0*/  FADD.FTZ R25, -R6, R25 ;  /* 0x0000001906197221 */ /* 0x000fe20000010100 */
[----:B------:R-:W-:Y:S02]  /*96b0*/  IMAD R23, R30, UR11, R23 ;  /* 0x0000000b1e177c24 */ /* 0x000fe4000f8e0217 */
[-C--:B-1----:R-:W-:Y:S01]  /*96c0*/  FMUL.FTZ R15, R15, R10.reuse ;  /* 0x0000000a0f0f7220 */ /* 0x082fe20000410000 */
[----:B------:R-:W-:-:S03]  /*96d0*/  FMUL.FTZ R12, R25, R10 ;  /* 0x0000000a190c7220 */ /* 0x000fc60000410000 */
        /* <DEDUP_REMOVED lines=19> */
.L_x_2901:
[----:B------:R-:W-:Y:S05]  /*9810*/  BSYNC.RECONVERGENT B0 ;  /* 0x0000000000007941 */ /* 0x000fea0003800200 */
.L_x_2900:
[----:B------:R-:W-:Y:S04]  /*9820*/  BSSY.RECONVERGENT B0, `(.L_x_2902) ;  /* 0x000001e000007945 */ /* 0x000fe80003800200 */
[----:B------:R-:W-:Y:S05]  /*9830*/  @P4 BRA `(.L_x_2903) ;  /* 0x0000000000704947 */ /* 0x000fea0003800000 */
[--C-:B0--3-5:R-:W-:Y:S02]  /*9840*/  HADD2.F32 R15, -RZ, R26.reuse.H0_H0 ;  /* 0x2000001aff0f7230 */ /* 0x129fe40000004100 */
[----:B------:R-:W-:Y:S02]  /*9850*/  HADD2.F32 R17, -RZ, R26.H1_H1 ;  /* 0x3000001aff117230 */ /* 0x000fe40000004100 */
[----:B------:R-:W-:Y:S02]  /*9860*/  IMAD R23, R34, UR10, RZ ;  /* 0x0000000a22177c24 */ /* 0x000fe4000f8e02ff */
        /* <DEDUP_REMOVED lines=25> */
.L_x_2903:
[----:B------:R-:W-:Y:S05]  /*9a00*/  BSYNC.RECONVERGENT B0 ;  /* 0x0000000000007941 */ /* 0x000fea0003800200 */
.L_x_2902:
[----:B------:R-:W-:Y:S04]  /*9a10*/  BSSY.RECONVERGENT B0, `(.L_x_2904) ;  /* 0x000001e000007945 */ /* 0x000fe80003800200 */
[----:B------:R-:W-:Y:S05]  /*9a20*/  @P2 BRA `(.L_x_2905) ;  /* 0x0000000000702947 */ /* 0x000fea0003800000 */
[--C-:B0-23-5:R-:W-:Y:S02]  /*9a30*/  HADD2.F32 R15, -RZ, R27.reuse.H0_H0 ;  /* 0x2000001bff0f7230 */ /* 0x12dfe40000004100 */
        /* <DEDUP_REMOVED lines=8> */
[----:B------:R-:W-:-:S03]  /*9ac0*/  FFMA.FTZ R25, R19, R12, R21 ;  /* 0x0000000c13197223 */ /* 0x000fc60000010015 */
[----:B------:R-:W-:Y:S01]  /*9ad0*/  FMUL.FTZ R14, R23, -1.4426950216293334961 ;  /* 0xbfb8aa3b170e7820 */ /* 0x000fe20000410000 */
[----:B------:R-:W-:-:S05]  /*9ae0*/  FMUL.FTZ R15, R25, -1.4426950216293334961 ;  /* 0xbfb8aa3b190f7820 */ /* 0x000fca0000410000 */
[----:B------:R-:W0:Y:S08]  /*9af0*/  MUFU.EX2 R14, R14 ;  /* 0x0000000e000e7308 */ /* 0x000e300000000800 */
[----:B------:R-:W1:Y:S01]  /*9b00*/  MUFU.EX2 R15, R15 ;  /* 0x0000000f000f7308 */ /* 0x000e620000000800 */
[----:B0-----:R-:W-:Y:S01]  /*9b10*/  FADD.FTZ R12, R14, 1 ;  /* 0x3f8000000e0c7421 */ /* 0x001fe20000010000 */
[----:B------:R-:W-:-:S06]  /*9b20*/  MOV R14, R84 ;  /* 0x00000054000e7202 */ /* 0x000fcc0000000f00 */
[----:B------:R-:W0:Y:S01]  /*9b30*/  MUFU.RCP R12, R12 ;  /* 0x0000000c000c7308 */ /* 0x000e220000001000 */
[----:B-1----:R-:W-:Y:S01]  /*9b40*/  FADD.FTZ R16, R15, 1 ;  /* 0x3f8000000f107421 */ /* 0x002fe20000010000 */
[----:B------:R-:W-:Y:S02]  /*9b50*/  IMAD.MOV.U32 R15, RZ, RZ, R87 ;  /* 0x000000ffff0f7224 */ /* 0x000fe400078e0057 */
[----:B------:R-:W-:-:S04]  /*9b60*/  IMAD.WIDE.U32 R8, R8, UR10, R14 ;  /* 0x0000000a08087c25 */ /* 0x000fc8000f8e000e */
[----:B------:R-:W1:Y:S01]  /*9b70*/  MUFU.RCP R16, R16 ;  /* 0x0000001000107308 */ /* 0x000e620000001000 */
[----:B------:R-:W-:Y:S02]  /*9b80*/  IADD3 R17, PT, PT, R9, R17, RZ ;  /* 0x0000001109117210 */ /* 0x000fe40007ffe0ff */
[----:B------:R-:W-:Y:S01]  /*9b90*/  LEA R14, P1, R8, UR4, 0x1 ;  /* 0x00000004080e7c11 */ /* 0x000fe2000f8208ff */
[----:B0-----:R-:W-:-:S03]  /*9ba0*/  FMUL.FTZ R9, R23, R12 ;  /* 0x0000000c17097220 */ /* 0x001fc60000410000 */
[----:B------:R-:W-:Y:S01]  /*9bb0*/  LEA.HI.X R15, R8, UR5, R17, 0x1, P1 ;  /* 0x00000005080f7c11 */ /* 0x000fe200088f0c11 */
[----:B-1----:R-:W-:-:S05]  /*9bc0*/  FMUL.FTZ R22, R25, R16 ;  /* 0x0000001019167220 */ /* 0x002fca0000410000 */
[----:B------:R-:W-:-:S05]  /*9bd0*/  F2FP.F16.F32.PACK_AB R9, R22, R9 ;  /* 0x000000091609723e */ /* 0x000fca00000000ff */
[----:B------:R4:W-:Y:S02]  /*9be0*/  STG.E desc[UR6][R14.64], R9 ;  /* 0x000000090e007986 */ /* 0x0009e4000c101906 */
.L_x_2905:
[----:B------:R-:W-:Y:S05]  /*9bf0*/  BSYNC.RECONVERGENT B0 ;  /* 0x0000000000007941 */ /* 0x000fea0003800200 */
.L_x_2904:
[----:B------:R-:W-:Y:S05]  /*9c00*/  @P5 BRA `(.L_x_2906) ;  /* 0xfffffff400bc5947 */ /* 0x000fea000383ffff */
[----:B------:R-:W-:Y:S05]  /*9c10*/  BRA `(.L_x_2907) ;  /* 0x0000000c005c7947 */ /* 0x000fea0003800000 */
.L_x_2897:
[----:B------:R-:W2:Y:S01]  /*9c20*/  LDL.128 R24, [R1+0x10] ;  /* 0x0000100001187983 */ /* 0x000ea20000100c00 */
[----:B------:R-:W3:Y:S01]  /*9c30*/  LDCU.64 UR4, c[0x0][0x3e8] ;  /* 0x00007d00ff0477ac */ /* 0x000ee20008000a00 */
[----:B------:R-:W-:Y:S01]  /*9c40*/  SHF.R.S32.HI R9, RZ, 0x1f, R3 ;  /* 0x0000001fff097819 */ /* 0x000fe20000011403 */
[C---:B------:R-:W-:Y:S01]  /*9c50*/  VIADD R31, R3.reuse, 0x8 ;  /* 0x00000008031f7836 */ /* 0x040fe20000000000 */
[C---:B------:R-:W-:Y:S01]  /*9c60*/  IADD3 R33, PT, PT, R3.reuse, 0x10, RZ ;  /* 0x0000001003217810 */ /* 0x040fe20007ffe0ff */
[C---:B------:R-:W-:Y:S01]  /*9c70*/  VIADD R35, R3.reuse, 0x18 ;  /* 0x0000001803237836 */ /* 0x040fe20000000000 */
[----:B------:R-:W4:Y:S01]  /*9c80*/  LDCU.64 UR14, c[0x0][0x3e0] ;  /* 0x00007c00ff0e77ac */ /* 0x000f220008000a00 */
[----:B------:R-:W-:Y:S01]  /*9c90*/  BSSY.RECONVERGENT B0, `(.L_x_2908) ;  /* 0x0000038000007945 */ /* 0x000fe20003800200 */
[----:B------:R-:W-:Y:S02]  /*9ca0*/  SHF.R.S32.HI R12, RZ, 0x1f, R31 ;  /* 0x0000001fff0c7819 */ /* 0x000fe4000001141f */
[----:B------:R-:W-:Y:S01]  /*9cb0*/  SHF.R.S32.HI R22, RZ, 0x1f, R33 ;  /* 0x0000001fff167819 */ /* 0x000fe20000011421 */
[----:B------:R-:W0:Y:S01]  /*9cc0*/  LDCU.64 UR16, c[0x0][0x380] ;  /* 0x00007000ff1077ac */ /* 0x000e220008000a00 */
[----:B------:R-:W0:Y:S01]  /*9cd0*/  LDCU.64 UR12, c[0x0][0x3e8] ;  /* 0x00007d00ff0c77ac */ /* 0x000e220008000a00 */
[----:B---3--:R-:W-:-:S02]  /*9ce0*/  ISETP.GE.U32.AND P0, PT, R3, UR4, PT ;  /* 0x0000000403007c0c */ /* 0x008fc4000bf06070 */
[----:B------:R-:W-:Y:S02]  /*9cf0*/  ISETP.GE.U32.AND P2, PT, R31, UR4, PT ;  /* 0x000000041f007c0c */ /* 0x000fe4000bf46070 */
[----:B------:R-:W-:Y:S02]  /*9d00*/  ISETP.GE.AND.EX P0, PT, R9, UR5, PT, P0 ;  /* 0x0000000509007c0c */ /* 0x000fe4000bf06300 */
[----:B------:R-:W-:Y:S02]  /*9d10*/  ISETP.GE.AND.EX P2, PT, R12, UR5, PT, P2 ;  /* 0x000000050c007c0c */ /* 0x000fe4000bf46320 */
[----:B------:R-:W-:Y:S02]  /*9d20*/  ISETP.GE.U32.AND P3, PT, R33, UR4, PT ;  /* 0x0000000421007c0c */ /* 0x000fe4000bf66070 */
[----:B------:R-:W-:Y:S02]  /*9d30*/  ISETP.GE.U32.AND P1, PT, R35, UR4, PT ;  /* 0x0000000423007c0c */ /* 0x000fe4000bf26070 */
[----:B------:R-:W-:-:S05]  /*9d40*/  ISETP.GE.AND.EX P3, PT, R22, UR5, PT, P3 ;  /* 0x0000000516007c0c */ /* 0x000fca000bf66330 */
[----:B------:R-:W0:Y:S01]  /*9d50*/  @!P0 LDC.64 R14, c[0x0][0x3e0] ;  /* 0x0000f800ff0e8b82 */ /* 0x000e220000000a00 */
[----:B------:R-:W-:-:S07]  /*9d60*/  @!P0 IMAD.MOV.U32 R8, RZ, RZ, R84 ;  /* 0x000000ffff088224 */ /* 0x000fce00078e0054 */
[----:B------:R-:W3:Y:S01]  /*9d70*/  @!P0 LDC.64 R16, c[0x0][0x380] ;  /* 0x0000e000ff108b82 */ /* 0x000ee20000000a00 */
[----:B0-----:R-:W-:Y:S01]  /*9d80*/  @!P0 IMAD R0, R9, R14, RZ ;  /* 0x0000000e09008224 */ /* 0x001fe200078e02ff */
[----:B------:R-:W-:-:S03]  /*9d90*/  @!P0 MOV R9, R87 ;  /* 0x0000005700098202 */ /* 0x000fc60000000f00 */
[C---:B------:R-:W-:Y:S02]  /*9da0*/  @!P0 IMAD R29, R3.reuse, R15, R0 ;  /* 0x0000000f031d8224 */ /* 0x040fe400078e0200 */
[----:B------:R-:W-:-:S03]  /*9db0*/  @!P0 IMAD.WIDE.U32 R8, R3, R14, R8 ;  /* 0x0000000e03088225 */ /* 0x000fc600078e0008 */
[----:B---3--:R-:W-:Y:S02]  /*9dc0*/  @!P0 LEA R16, P4, R8, R16, 0x1 ;  /* 0x0000001008108211 */ /* 0x008fe400078808ff */
[----:B------:R-:W-:-:S04]  /*9dd0*/  @!P0 IADD3 R9, PT, PT, R9, R29, RZ ;  /* 0x0000001d09098210 */ /* 0x000fc80007ffe0ff */
[----:B------:R-:W-:Y:S01]  /*9de0*/  @!P0 LEA.HI.X R9, R8, R17, R9, 0x1, P4 ;  /* 0x0000001108098211 */ /* 0x000fe200020f0c09 */
[----:B------:R-:W-:Y:S02]  /*9df0*/  @!P0 IMAD.MOV.U32 R8, RZ, RZ, R16 ;  /* 0x000000ffff088224 */ /* 0x000fe400078e0010 */
[--C-:B--2---:R-:W-:Y:S02]  /*9e00*/  HADD2.F32 R15, -RZ, R24.reuse.H0_H0 ;  /* 0x20000018ff0f7230 */ /* 0x104fe40000004100 */
[----:B------:R-:W-:Y:S01]  /*9e10*/  HADD2.F32 R23, -RZ, R24.H1_H1 ;  /* 0x30000018ff177230 */ /* 0x000fe20000004100 */
[----:B------:R-:W-:Y:S02]  /*9e20*/  SHF.R.S32.HI R24, RZ, 0x1f, R35 ;  /* 0x0000001fff187819 */ /* 0x000fe40000011423 */
[C---:B------:R-:W-:Y:S02]  /*9e30*/  FADD.FTZ R15, -R6.reuse, R15 ;  /* 0x0000000f060f7221 */ /* 0x040fe40000010100 */
[----:B------:R-:W-:Y:S01]  /*9e40*/  FADD.FTZ R23, -R6, R23 ;  /* 0x0000001706177221 */ /* 0x000fe20000010100 */
[----:B------:R-:W-:Y:S01]  /*9e50*/  ISETP.GE.AND.EX P1, PT, R24, UR5, PT, P1 ;  /* 0x0000000518007c0c */ /* 0x000fe2000bf26310 */
[----:B-1----:R-:W-:-:S02]  /*9e60*/  FMUL.FTZ R15, R15, R10 ;  /* 0x0000000a0f0f7220 */ /* 0x002fc40000410000 */
[----:B------:R-:W-:Y:S02]  /*9e70*/  FMUL.FTZ R0, R23, R10 ;  /* 0x0000000a17007220 */ /* 0x000fe40000410000 */
[----:B-----5:R-:W-:Y:S02]  /*9e80*/  FFMA.FTZ R15, R18, R15, R20 ;  /* 0x0000000f120f7223 */ /* 0x020fe40000010014 */
[----:B------:R-:W-:-:S05]  /*9e90*/  FFMA.FTZ R0, R19, R0, R21 ;  /* 0x0000000013007223 */ /* 0x000fca0000010015 */
[----:B------:R-:W-:-:S05]  /*9ea0*/  @!P0 F2FP.F16.F32.PACK_AB R15, R0, R15 ;  /* 0x0000000f000f823e */ /* 0x000fca00000000ff */
[----:B------:R0:W-:Y:S01]  /*9eb0*/  @!P0 STG.E desc[UR6][R8.64], R15 ;  /* 0x0000000f08008986 */ /* 0x0001e2000c101906 */
[----:B----4-:R-:W-:Y:S05]  /*9ec0*/  @P2 BRA `(.L_x_2909) ;  /* 0x0000000000502947 */ /* 0x010fea0003800000 */
[----:B------:R-:W1:Y:S01]  /*9ed0*/  LDCU.64 UR8, c[0x0][0x3e0] ;  /* 0x00007c00ff0877ac */ /* 0x000e620008000a00 */
[--C-:B------:R-:W-:Y:S01]  /*9ee0*/  HADD2.F32 R17, -RZ, R25.reuse.H0_H0 ;  /* 0x20000019ff117230 */ /* 0x100fe20000004100 */
[----:B0-----:R-:W-:Y:S01]  /*9ef0*/  MOV R8, R84 ;  /* 0x0000005400087202 */ /* 0x001fe20000000f00 */
[----:B------:R-:W-:Y:S01]  /*9f00*/  HADD2.F32 R25, -RZ, R25.H1_H1 ;  /* 0x30000019ff197230 */ /* 0x000fe20000004100 */
[----:B------:R-:W0:Y:S01]  /*9f10*/  LDCU.64 UR10, c[0x0][0x380] ;  /* 0x00007000ff0a77ac */ /* 0x000e220008000a00 */
[----:B------:R-:W-:Y:S02]  /*9f20*/  IMAD.MOV.U32 R9, RZ, RZ, R87 ;  /* 0x000000ffff097224 */ /* 0x000fe400078e0057 */
[C---:B------:R-:W-:Y:S01]  /*9f30*/  FADD.FTZ R17, -R6.reuse, R17 ;  /* 0x0000001106117221 */ /* 0x040fe20000010100 */
[----:B------:R-:W-:-:S03]  /*9f40*/  FADD.FTZ R25, -R6, R25 ;  /* 0x0000001906197221 */ /* 0x000fc60000010100 */
[-C--:B------:R-:W-:Y:S01]  /*9f50*/  FMUL.FTZ R17, R17, R10.reuse ;  /* 0x0000000a11117220 */ /* 0x080fe20000410000 */
[----:B------:R-:W-:-:S04]  /*9f60*/  FMUL.FTZ R0, R25, R10 ;  /* 0x0000000a19007220 */ /* 0x000fc80000410000 */
[----:B------:R-:W-:Y:S01]  /*9f70*/  FFMA.FTZ R0, R19, R0, R21 ;  /* 0x0000000013007223 */ /* 0x000fe20000010015 */
[----:B-1----:R-:W-:Y:S02]  /*9f80*/  IMAD R12, R12, UR8, RZ ;  /* 0x000000080c0c7c24 */ /* 0x002fe4000f8e02ff */
[----:B------:R-:W-:-:S04]  /*9f90*/  IMAD.WIDE.U32 R14, R31, UR8, R8 ;  /* 0x000000081f0e7c25 */ /* 0x000fc8000f8e0008 */
[----:B------:R-:W-:Y:S01]  /*9fa0*/  IMAD R31, R31, UR9, R12 ;  /* 0x000000091f1f7c24 */ /* 0x000fe2000f8e020c */
[----:B0-----:R-:W-:-:S04]  /*9fb0*/  LEA R8, P2, R14, UR10, 0x1 ;  /* 0x0000000a0e087c11 */ /* 0x001fc8000f8408ff */
[----:B------:R-:W-:Y:S01]  /*9fc0*/  IADD3 R31, PT, PT, R15, R31, RZ ;  /* 0x0000001f0f1f7210 */ /* 0x000fe20007ffe0ff */
[----:B------:R-:W-:-:S03]  /*9fd0*/  FFMA.FTZ R15, R18, R17, R20 ;  /* 0x00000011120f7223 */ /* 0x000fc60000010014 */
[----:B------:R-:W-:Y:S02]  /*9fe0*/  LEA.HI.X R9, R14, UR11, R31, 0x1, P2 ;  /* 0x0000000b0e097c11 */ /* 0x000fe400090f0c1f */
[----:B------:R-:W-:-:S05]  /*9ff0*/  F2FP.F16.F32.PACK_AB R15, R0, R15 ;  /* 0x0000000f000f723e */ /* 0x000fca00000000ff */
[----:B------:R1:W-:Y:S02]  /*a000*/  STG.E desc[UR6][R8.64], R15 ;  /* 0x0000000f08007986 */ /* 0x0003e4000c101906 */
.L_x_2909:
[----:B------:R-:W-:Y:S05]  /*a010*/  BSYNC.RECONVERGENT B0 ;  /* 0x0000000000007941 */ /* 0x000fea0003800200 */
.L_x_2908:
[----:B------:R-:W-:Y:S04]  /*a020*/  BSSY.RECONVERGENT B0, `(.L_x_2910) ;  /* 0x0000016000007945 */ /* 0x000fe80003800200 */
[----:B------:R-:W-:Y:S05]  /*a030*/  @P3 BRA `(.L_x_2911) ;  /* 0x0000000000503947 */ /* 0x000fea0003800000 */
[----:B------:R-:W2:Y:S01]  /*a040*/  LDCU.64 UR8, c[0x0][0x3e0] ;  /* 0x00007c00ff0877ac */ /* 0x000ea20008000a00 */
[--C-:B------:R-:W-:Y:S01]  /*a050*/  HADD2.F32 R17, -RZ, R26.reuse.H0_H0 ;  /* 0x2000001aff117230 */ /* 0x100fe20000004100 */
[----:B01----:R-:W-:Y:S01]  /*a060*/  MOV R9, R87 ;  /* 0x0000005700097202 */ /* 0x003fe20000000f00 */
        /* <DEDUP_REMOVED lines=8> */
[----:B--2---:R-:W-:Y:S02]  /*a0f0*/  IMAD R22, R22, UR8, RZ ;  /* 0x0000000816167c24 */ /* 0x004fe4000f8e02ff */
[----:B------:R-:W-:-:S04]  /*a100*/  IMAD.WIDE.U32 R14, R33, UR8, R8 ;  /* 0x00000008210e7c25 */ /* 0x000fc8000f8e0008 */
[----:B------:R-:W-:Y:S01]  /*a110*/  IMAD R33, R33, UR9, R22 ;  /* 0x0000000921217c24 */ /* 0x000fe2000f8e0216 */
[----:B0-----:R-:W-:-:S03]  /*a120*/  LEA R8, P2, R14, UR10, 0x1 ;  /* 0x0000000a0e087c11 */ /* 0x001fc6000f8408ff */
[----:B------:R-:W-:Y:S02]  /*a130*/  IMAD.IADD R33, R15, 0x1, R33 ;  /* 0x000000010f217824 */ /* 0x000fe400078e0221 */
[----:B------:R-:W-:-:S03]  /*a140*/  FFMA.FTZ R15, R18, R17, R20 ;  /* 0x00000011120f7223 */ /* 0x000fc60000010014 */
[----:B------:R-:W-:Y:S02]  /*a150*/  LEA.HI.X R9, R14, UR11, R33, 0x1, P2 ;  /* 0x0000000b0e097c11 */ /* 0x000fe400090f0c21 */
[----:B------:R-:W-:-:S05]  /*a160*/  F2FP.F16.F32.PACK_AB R15, R0, R15 ;  /* 0x0000000f000f723e */ /* 0x000fca00000000ff */
[----:B------:R2:W-:Y:S02]  /*a170*/  STG.E desc[UR6][R8.64], R15 ;  /* 0x0000000f08007986 */ /* 0x0005e4000c101906 */
.L_x_2911:
[----:B------:R-:W-:Y:S05]  /*a180*/  BSYNC.RECONVERGENT B0 ;  /* 0x0000000000007941 */ /* 0x000fea0003800200 */
.L_x_2910:
[----:B------:R-:W-:Y:S04]  /*a190*/  BSSY.RECONVERGENT B0, `(.L_x_2912) ;  /* 0x0000016000007945 */ /* 0x000fe80003800200 */
[----:B------:R-:W-:Y:S05]  /*a1a0*/  @P1 BRA `(.L_x_2913) ;  /* 0x0000000000501947 */ /* 0x000fea0003800000 */
[----:B------:R-:W3:Y:S01]  /*a1b0*/  LDCU.64 UR4, c[0x0][0x3e0] ;  /* 0x00007c00ff0477ac */ /* 0x000ee20008000a00 */
[--C-:B------:R-:W-:Y:S01]  /*a1c0*/  HADD2.F32 R17, -RZ, R27.reuse.H0_H0 ;  /* 0x2000001bff117230 */ /* 0x100fe20000004100 */
[----:B012---:R-:W-:Y:S01]  /*a1d0*/  MOV R8, R84 ;  /* 0x0000005400087202 */ /* 0x007fe20000000f00 */
        /* <DEDUP_REMOVED lines=8> */
[----:B---3--:R-:W-:Y:S02]  /*a260*/  IMAD R24, R24, UR4, RZ ;  /* 0x0000000418187c24 */ /* 0x008fe4000f8e02ff */
        /* <DEDUP_REMOVED lines=8> */
.L_x_2913:
[----:B------:R-:W-:Y:S05]  /*a2f0*/  BSYNC.RECONVERGENT B0 ;  /* 0x0000000000007941 */ /* 0x000fea0003800200 */
.L_x_2912:
[----:B------:R-:W-:-:S07]  /*a300*/  IMAD.MOV.U32 R12, RZ, RZ, 0x4 ;  /* 0x00000004ff0c7424 */ /* 0x000fce00078e00ff */
.L_x_2920:
[----:B------:R-:W-:-:S06]  /*a310*/  LEA R24, R12, R7, 0x2 ;  /* 0x000000070c187211 */ /* 0x000fcc00078e10ff */
[----:B------:R-:W4:Y:S01]  /*a320*/  LDL.128 R24, [R24] ;  /* 0x0000000018187983 */ /* 0x000f220000100c00 */
[C---:B------:R-:W-:Y:S01]  /*a330*/  IMAD R23, R12.reuse, 0x8, R3 ;  /* 0x000000080c177824 */ /* 0x040fe200078e0203 */
[----:B------:R-:W-:Y:S01]  /*a340*/  IADD3 R12, PT, PT, R12, 0x4, RZ ;  /* 0x000000040c0c7810 */ /* 0x000fe20007ffe0ff */
[----:B------:R-:W-:Y:S03]  /*a350*/  BSSY.RECONVERGENT B0, `(.L_x_2914) ;  /* 0x0000038000007945 */ /* 0x000fe60003800200 */
[----:B------:R-:W-:Y:S02]  /*a360*/  ISETP.GE.U32.AND P1, PT, R23, UR12, PT ;  /* 0x0000000c17007c0c */ /* 0x000fe4000bf26070 */
[----:B------:R-:W-:Y:S02]  /*a370*/  SHF.R.S32.HI R29, RZ, 0x1f, R23 ;  /* 0x0000001fff1d7819 */ /* 0x000fe40000011417 */
[----:B------:R-:W-:-:S02]  /*a380*/  ISETP.NE.AND P5, PT, R12, 0x40, PT ;  /* 0x000000400c00780c */ /* 0x000fc40003fa5270 */
[----:B------:R-:W-:-:S13]  /*a390*/  ISETP.GE.AND.EX P1, PT, R29, UR13, PT, P1 ;  /* 0x0000000d1d007c0c */ /* 0x000fda000bf26310 */
[----:B------:R-:W5:Y:S01]  /*a3a0*/  @!P1 LDC.64 R30, c[0x0][0x3e0] ;  /* 0x0000f800ff1e9b82 */ /* 0x000f620000000a00 */
[----:B0123--:R-:W-:-:S07]  /*a3b0*/  @!P1 MOV R8, R84 ;  /* 0x0000005400089202 */ /* 0x00ffce0000000f00 */
[----:B------:R-:W0:Y:S01]  /*a3c0*/  @!P1 LDC.64 R32, c[0x0][0x380] ;  /* 0x0000e000ff209b82 */ /* 0x000e220000000a00 */
[----:B-----5:R-:W-:Y:S02]  /*a3d0*/  @!P1 IMAD R14, R29, R30, RZ ;  /* 0x0000001e1d0e9224 */ /* 0x020fe400078e02ff */
[----:B------:R-:W-:-:S05]  /*a3e0*/  VIADD R29, R23, 0x8 ;  /* 0x00000008171d7836 */ /* 0x000fca0000000000 */
[----:B------:R-:W-:Y:S01]  /*a3f0*/  ISETP.GE.U32.AND P3, PT, R29, UR12, PT ;  /* 0x0000000c1d007c0c */ /* 0x000fe2000bf66070 */
[--C-:B----4-:R-:W-:Y:S02]  /*a400*/  HADD2.F32 R9, -RZ, R24.reuse.H0_H0 ;  /* 0x20000018ff097230 */ /* 0x110fe40000004100 */
[----:B------:R-:W-:-:S03]  /*a410*/  HADD2.F32 R15, -RZ, R24.H1_H1 ;  /* 0x30000018ff0f7230 */ /* 0x000fc60000004100 */
[C---:B------:R-:W-:Y:S01]  /*a420*/  FADD.FTZ R17, -R6.reuse, R9 ;  /* 0x0000000906117221 */ /* 0x040fe20000010100 */
[----:B------:R-:W-:Y:S02]  /*a430*/  @!P1 IMAD.MOV.U32 R9, RZ, RZ, R87 ;  /* 0x000000ffff099224 */ /* 0x000fe400078e0057 */
[----:B------:R-:W-:Y:S01]  /*a440*/  FADD.FTZ R15, -R6, R15 ;  /* 0x0000000f060f7221 */ /* 0x000fe20000010100 */
[----:B------:R-:W-:Y:S01]  /*a450*/  FMUL.FTZ R17, R17, R10 ;  /* 0x0000000a11117220 */ /* 0x000fe20000410000 */
[----:B------:R-:W-:-:S04]  /*a460*/  @!P1 IMAD.WIDE.U32 R8, R23, R30, R8 ;  /* 0x0000001e17089225 */ /* 0x000fc800078e0008 */
[----:B------:R-:W-:Y:S01]  /*a470*/  FMUL.FTZ R0, R15, R10 ;  /* 0x0000000a0f007220 */ /* 0x000fe20000410000 */
[----:B------:R-:W-:Y:S01]  /*a480*/  FFMA.FTZ R17, R18, R17, R20 ;  /* 0x0000001112117223 */ /* 0x000fe20000010014 */
[----:B------:R-:W-:Y:S02]  /*a490*/  @!P1 IMAD R15, R23, R31, R14 ;  /* 0x0000001f170f9224 */ /* 0x000fe400078e020e */
[----:B------:R-:W-:Y:S01]  /*a4a0*/  FFMA.FTZ R16, R19, R0, R21 ;  /* 0x0000000013107223 */ /* 0x000fe20000010015 */
[----:B0-----:R-:W-:Y:S02]  /*a4b0*/  @!P1 LEA R14, P2, R8, R32, 0x1 ;  /* 0x00000020080e9211 */ /* 0x001fe400078408ff */
[----:B------:R-:W-:Y:S02]  /*a4c0*/  IADD3 R31, PT, PT, R23, 0x10, RZ ;  /* 0x00000010171f7810 */ /* 0x000fe40007ffe0ff */
[----:B------:R-:W-:Y:S02]  /*a4d0*/  @!P1 IADD3 R0, PT, PT, R9, R15, RZ ;  /* 0x0000000f09009210 */ /* 0x000fe40007ffe0ff */
[----:B------:R-:W-:-:S02]  /*a4e0*/  @!P1 F2FP.F16.F32.PACK_AB R9, R16, R17 ;  /* 0x000000111009923e */ /* 0x000fc400000000ff */
[----:B------:R-:W-:Y:S01]  /*a4f0*/  @!P1 LEA.HI.X R15, R8, R33, R0, 0x1, P2 ;  /* 0x00000021080f9211 */ /* 0x000fe200010f0c00 */
[----:B------:R-:W-:Y:S01]  /*a500*/  VIADD R33, R23, 0x18 ;  /* 0x0000001817217836 */ /* 0x000fe20000000000 */
[----:B------:R-:W-:Y:S02]  /*a510*/  SHF.R.S32.HI R0, RZ, 0x1f, R29 ;  /* 0x0000001fff007819 */ /* 0x000fe4000001141d */
[----:B------:R-:W-:Y:S01]  /*a520*/  ISETP.GE.U32.AND P4, PT, R31, UR12, PT ;  /* 0x0000000c1f007c0c */ /* 0x000fe2000bf86070 */
[----:B------:R0:W-:Y:S01]  /*a530*/  @!P1 STG.E desc[UR6][R14.64], R9 ;  /* 0x000000090e009986 */ /* 0x0001e2000c101906 */
[----:B------:R-:W-:Y:S02]  /*a540*/  ISETP.GE.AND.EX P3, PT, R0, UR13, PT, P3 ;  /* 0x0000000d00007c0c */ /* 0x000fe4000bf66330 */
[----:B------:R-:W-:Y:S02]  /*a550*/  ISETP.GE.U32.AND P2, PT, R33, UR12, PT ;  /* 0x0000000c21007c0c */ /* 0x000fe4000bf46070 */
[----:B------:R-:W-:-:S02]  /*a560*/  SHF.R.S32.HI R22, RZ, 0x1f, R31 ;  /* 0x0000001fff167819 */ /* 0x000fc4000001141f */
[----:B------:R-:W-:Y:S02]  /*a570*/  SHF.R.S32.HI R24, RZ, 0x1f, R33 ;  /* 0x0000001fff187819 */ /* 0x000fe40000011421 */
[----:B------:R-:W-:Y:S02]  /*a580*/  ISETP.GE.AND.EX P4, PT, R22, UR13, PT, P4 ;  /* 0x0000000d16007c0c */ /* 0x000fe4000bf86340 */
[----:B------:R-:W-:-:S03]  /*a590*/  ISETP.GE.AND.EX P2, PT, R24, UR13, PT, P2 ;  /* 0x0000000d18007c0c */ /* 0x000fc6000bf46320 */
[----:B0-----:R-:W-:Y:S10]  /*a5a0*/  @P3 BRA `(.L_x_2915) ;  /* 0x0000000000483947 */ /* 0x001ff40003800000 */
[--C-:B------:R-:W-:Y:S01]  /*a5b0*/  HADD2.F32 R15, -RZ, R25.reuse.H0_H0 ;  /* 0x20000019ff0f7230 */ /* 0x100fe20000004100 */
[----:B------:R-:W-:Y:S01]  /*a5c0*/  MOV R9, R87 ;  /* 0x0000005700097202 */ /* 0x000fe20000000f00 */
[----:B------:R-:W-:Y:S02]  /*a5d0*/  HADD2.F32 R25, -RZ, R25.H1_H1 ;  /* 0x30000019ff197230 */ /* 0x000fe40000004100 */
[----:B------:R-:W-:Y:S02]  /*a5e0*/  IMAD R0, R0, UR14, RZ ;  /* 0x0000000e00007c24 */ /* 0x000fe4000f8e02ff */
[C---:B------:R-:W-:Y:S01]  /*a5f0*/  FADD.FTZ R15, -R6.reuse, R15 ;  /* 0x0000000f060f7221 */ /* 0x040fe20000010100 */
[----:B------:R-:W-:Y:S02]  /*a600*/  IMAD.MOV.U32 R8, RZ, RZ, R84 ;  /* 0x000000ffff087224 */ /* 0x000fe400078e0054 */
[----:B------:R-:W-:Y:S01]  /*a610*/  FADD.FTZ R25, -R6, R25 ;  /* 0x0000001906197221 */ /* 0x000fe20000010100 */
[----:B------:R-:W-:-:S02]  /*a620*/  IMAD R17, R29, UR15, R0 ;  /* 0x0000000f1d117c24 */ /* 0x000fc4000f8e0200 */
[----:B------:R-:W-:Y:S01]  /*a630*/  FMUL.FTZ R15, R15, R10 ;  /* 0x0000000a0f0f7220 */ /* 0x000fe20000410000 */
[----:B------:R-:W-:-:S04]  /*a640*/  IMAD.WIDE.U32 R8, R29, UR14, R8 ;  /* 0x0000000e1d087c25 */ /* 0x000fc8000f8e0008 */
[----:B------:R-:W-:Y:S01]  /*a650*/  FMUL.FTZ R0, R25, R10 ;  /* 0x0000000a19007220 */ /* 0x000fe20000410000 */
[----:B------:R-:W-:Y:S01]  /*a660*/  FFMA.FTZ R16, R18, R15, R20 ;  /* 0x0000000f12107223 */ /* 0x000fe20000010014 */
[----:B------:R-:W-:Y:S01]  /*a670*/  IMAD.IADD R9, R9, 0x1, R17 ;  /* 0x0000000109097824 */ /* 0x000fe200078e0211 */
[----:B------:R-:W-:Y:S01]  /*a680*/  LEA R14, P1, R8, UR16, 0x1 ;  /* 0x00000010080e7c11 */ /* 0x000fe2000f8208ff */
[----:B------:R-:W-:-:S03]  /*a690*/  FFMA.FTZ R17, R19, R0, R21 ;  /* 0x0000000013117223 */ /* 0x000fc60000010015 */
[----:B------:R-:W-:Y:S02]  /*a6a0*/  LEA.HI.X R15, R8, UR17, R9, 0x1, P1 ;  /* 0x00000011080f7c11 */ /* 0x000fe400088f0c09 */
[----:B------:R-:W-:-:S05]  /*a6b0*/  F2FP.F16.F32.PACK_AB R9, R17, R16 ;  /* 0x000000101109723e */ /* 0x000fca00000000ff */
[----:B------:R0:W-:Y:S02]  /*a6c0*/  STG.E desc[UR6][R14.64], R9 ;  /* 0x000000090e007986 */ /* 0x0001e4000c101906 */
.L_x_2915:
[----:B------:R-:W-:Y:S05]  /*a6d0*/  BSYNC.RECONVERGENT B0 ;  /* 0x0000000000007941 */ /* 0x000fea0003800200 */
.L_x_2914:
[----:B------:R-:W-:Y:S04]  /*a6e0*/  BSSY.RECONVERGENT B0, `(.L_x_2916) ;  /* 0x0000014000007945 */ /* 0x000fe80003800200 */
[----:B------:R-:W-:Y:S05]  /*a6f0*/  @P4 BRA `(.L_x_2917) ;  /* 0x0000000000484947 */ /* 0x000fea0003800000 */
[--C-:B0-----:R-:W-:Y:S01]  /*a700*/  HADD2.F32 R15, -RZ, R26.reuse.H0_H0 ;  /* 0x2000001aff0f7230 */ /* 0x101fe20000004100 */
        /* <DEDUP_REMOVED lines=11> */
[----:B------:R-:W-:Y:S02]  /*a7c0*/  IADD3 R9, PT, PT, R9, R23, RZ ;  /* 0x0000001709097210 */ /* 0x000fe40007ffe0ff */
[----:B------:R-:W-:Y:S01]  /*a7d0*/  FFMA.FTZ R17, R19, R0, R21 ;  /* 0x0000000013117223 */ /* 0x000fe20000010015 */
[----:B------:R-:W-:-:S04]  /*a7e0*/  LEA R14, P1, R8, UR16, 0x1 ;  /* 0x00000010080e7c11 */ /* 0x000fc8000f8208ff */
[----:B------:R-:W-:Y:S02]  /*a7f0*/  LEA.HI.X R15, R8, UR17, R9, 0x1, P1 ;  /* 0x00000011080f7c11 */ /* 0x000fe400088f0c09 */
[----:B------:R-:W-:-:S05]  /*a800*/  F2FP.F16.F32.PACK_AB R9, R17, R16 ;  /* 0x000000101109723e */ /* 0x000fca00000000ff */
[----:B------:R1:W-:Y:S02]  /*a810*/  STG.E desc[UR6][R14.64], R9 ;  /* 0x000000090e007986 */ /* 0x0003e4000c101906 */
.L_x_2917:
[----:B------:R-:W-:Y:S05]  /*a820*/  BSYNC.RECONVERGENT B0 ;  /* 0x0000000000007941 */ /* 0x000fea0003800200 */
.L_x_2916:
[----:B------:R-:W-:Y:S04]  /*a830*/  BSSY.RECONVERGENT B0, `(.L_x_2918) ;  /* 0x0000014000007945 */ /* 0x000fe80003800200 */
[----:B------:R-:W-:Y:S05]  /*a840*/  @P2 BRA `(.L_x_2919) ;  /* 0x0000000000482947 */ /* 0x000fea0003800000 */
[--C-:B01----:R-:W-:Y:S01]  /*a850*/  HADD2.F32 R15, -RZ, R27.reuse.H0_H0 ;  /* 0x2000001bff0f7230 */ /* 0x103fe20000004100 */
        /* <DEDUP_REMOVED lines=17> */
.L_x_2919:
[----:B------:R-:W-:Y:S05]  /*a970*/  BSYNC.RECONVERGENT B0 ;  /* 0x0000000000007941 */ /* 0x000fea0003800200 */
.L_x_2918:
[----:B------:R-:W-:Y:S05]  /*a980*/  @P5 BRA `(.L_x_2920) ;  /* 0xfffffff800605947 */ /* 0x000fea000383ffff */
.L_x_2907:
[----:B------:R-:W0:Y:S01]  /*a990*/  LDCU UR4, c[0x0][0x3f8] ;  /* 0x00007f00ff0477ac */ /* 0x000e220008000800 */
[----:B------:R-:W-:Y:S02]  /*a9a0*/  IADD3 R5, PT, PT, R2, R5, RZ ;  /* 0x0000000502057210 */ /* 0x000fe40007ffe0ff */
[----:B------:R-:W-:Y:S01]  /*a9b0*/  IADD3 R13, PT, PT, R13, 0x1, RZ ;  /* 0x000000010d0d7810 */ /* 0x000fe20007ffe0ff */
[----:B------:R-:W0:Y:S02]  /*a9c0*/  LDCU UR5, c[0x0][0x3c8] ;  /* 0x00007900ff0577ac */ /* 0x000e240008000800 */
[----:B0-----:R-:W-:-:S06]  /*a9d0*/  UIMAD UR4, UR4, UR5, URZ ;  /* 0x00000005040472a4 */ /* 0x001fcc000f8e02ff */
[----:B------:R-:W-:-:S13]  /*a9e0*/  ISETP.GE.AND P1, PT, R5, UR4, PT ;  /* 0x0000000405007c0c */ /* 0x000fda000bf26270 */
[----:B------:R-:W-:Y:S05]  /*a9f0*/  @!P1 BRA `(.L_x_2921) ;  /* 0xffffff5800109947 */ /* 0x000fea000383ffff */
[----:B------:R-:W-:Y:S05]  /*aa00*/  EXIT ;  /* 0x000000000000794d */ /* 0x000fea0003800000 */
.L_x_2922:
        /* <DEDUP_REMOVED lines=15> */
.L_x_4787:


//--------------------- .text._Z35group_norm_nhwc_fwd_one_pass_kernelI11Fp16IOBf16WLi64ELi98ELi392EEv26Group_norm_nhwc_fwd_params --------------------------
	.section	.text._Z35group_norm_nhwc_fwd_one_pass_kernelI11Fp16IOBf16WLi64ELi98ELi392EEv26Group_norm_nhwc_fwd_params,"ax",@progbits
	.align	128
        .global         _Z35group_norm_nhwc_fwd_one_pass_kernelI11Fp16IOBf16WLi64ELi98ELi392EEv26Group_norm_nhwc_fwd_params
        .type           _Z35group_norm_nhwc_fwd_one_pass_kernelI11Fp16IOBf16WLi64ELi98ELi392EEv26Group_norm_nhwc_fwd_params,@function
        .size           _Z35group_norm_nhwc_fwd_one_pass_kernelI11Fp16IOBf16WLi64ELi98ELi392EEv26Group_norm_nhwc_fwd_params,(.L_x_4788 - _Z35group_norm_nhwc_fwd_one_pass_kernelI11Fp16IOBf16WLi64ELi98ELi392EEv26Group_norm_nhwc_fwd_params)
        .other          _Z35group_norm_nhwc_fwd_one_pass_kernelI11Fp16IOBf16WLi64ELi98ELi392EEv26Group_norm_nhwc_fwd_params,@"STO_CUDA_ENTRY STV_DEFAULT"
_Z35group_norm_nhwc_fwd_one_pass_kernelI11Fp16IOBf16WLi64ELi98ELi392EEv26Group_norm_nhwc_fwd_params:
.text._Z35group_norm_nhwc_fwd_one_pass_kernelI11Fp16IOBf16WLi64ELi98ELi392EEv26Group_norm_nhwc_fwd_params:
        /* <DEDUP_REMOVED lines=41> */
.L_x_2964:
        /* <DEDUP_REMOVED lines=10> */
[----:B------:R-:W-:Y:S02]  /*0330*/  ISETP.GE.AND.EX P5, PT, R9, UR5, PT, P5 ;  /* 0x0000000509007c0c */ /* 0x000fe4000bfa6350 */
[----:B------:R-:W-:Y:S02]  /*0340*/  IADD3 R43, PT, PT, R27, 0x28, RZ ;  /* 0x000000281b2b7810 */ /* 0x000fe40007ffe0ff */
[----:B------:R-:W-:Y:S02]  /*0350*/  ISETP.GE.U32.AND P4, PT, R48, UR4, PT ;  /* 0x0000000430007c0c */ /* 0x000fe4000bf86070 */
[----:B------:R-:W-:Y:S02]  /*0360*/  SHF.R.S32.HI R41, RZ, 0x1f, R43 ;  /* 0x0000001fff297819 */ /* 0x000fe4000001142b */
        /* <DEDUP_REMOVED lines=24> */
[----:B------:R-:W-:Y:S02]  /*04f0*/  ISETP.GE.U32.AND P1, PT, R50, UR4, PT ;  /* 0x0000000432007c0c */ /* 0x000fe4000bf26070 */
[----:B------:R-:W-:Y:S02]  /*0500*/  MOV R19, R17 ;  /* 0x0000001100137202 */ /* 0x000fe40000000f00 */
[----:B------:R-:W3:Y:S01]  /*0510*/  @!P6 LDC.64 R16, c[0x0][0x3e0] ;  /* 0x0000f800ff10eb82 */ /* 0x000ee20000000a00 */
[----:B------:R-:W-:Y:S02]  /*0520*/  ISETP.GE.AND.EX P1, PT, R11, UR5, PT, P1 ;  /* 0x000000050b007c0c */ /* 0x000fe4000bf26310 */
[----:B------:R-:W-:Y:S02]  /*0530*/  @!P3 IADD3 R19, PT, PT, -R19, RZ, RZ ;  /* 0x000000ff1313b210 */ /* 0x000fe40007ffe1ff */
[----:B------:R-:W-:-:S04]  /*0540*/  @!P2 LOP3.LUT R19, RZ, R23, RZ, 0x33, !PT ;  /* 0x00000017ff13a212 */ /* 0x000fc800078e33ff */
[----:B------:R-:W-:Y:S02]  /*0550*/  IADD3 R53, PT, PT, -R19, RZ, RZ ;  /* 0x000000ff13357210 */ /* 0x000fe40007ffe1ff */
[----:B------:R-:W-:-:S03]  /*0560*/  SHF.R.S32.HI R12, RZ, 0x1f, R19 ;  /* 0x0000001fff0c7819 */ /* 0x000fc60000011413 */
[----:B------:R-:W-:Y:S01]  /*0570*/  IMAD R53, R23, R53, R8 ;  /* 0x0000003517357224 */ /* 0x000fe200078e0208 */
[----:B------:R-:W4:Y:S01]  /*0580*/  @!P1 LDC.64 R36, c[0x0][0x390] ;  /* 0x0000e400ff249b82 */ /* 0x000f220000000a00 */
[----:B-1----:R-:W-:Y:S02]  /*0590*/  IMAD R12, R12, UR8, RZ ;  /* 0x000000080c0c7c24 */ /* 0x002fe4000f8e02ff */
[----:B------:R-:W-:Y:S02]  /*05a0*/  IMAD R53, R53, 0x62, RZ ;  /* 0x0000006235357824 */ /* 0x000fe400078e02ff */
[----:B------:R-:W-:-:S03]  /*05b0*/  IMAD R59, R19, UR9, R12 ;  /* 0x00000009133b7c24 */ /* 0x000fc6000f8e020c */
[----:B------:R-:W-:Y:S01]  /*05c0*/  IADD3 R56, P2, PT, R53, R56, RZ ;  /* 0x0000003835387210 */ /* 0x000fe20007f5e0ff */
[----:B------:R-:W1:Y:S01]  /*05d0*/  @!P5 LDC.64 R22, c[0x0][0x3e0] ;  /* 0x0000f800ff16db82 */ /* 0x000e620000000a00 */
[----:B---3--:R-:W-:Y:S02]  /*05e0*/  @!P6 IMAD R12, R21, R16, RZ ;  /* 0x00000010150ce224 */ /* 0x008fe400078e02ff */
[----:B------:R-:W-:Y:S02]  /*05f0*/  LEA.HI.X.SX32 R57, R53, RZ, 0x1, P2 ;  /* 0x000000ff35397211 */ /* 0x000fe400010f0eff */
[----:B------:R-:W-:Y:S01]  /*0600*/  @!P6 IMAD R25, R27, R17, R12 ;  /* 0x000000111b19e224 */ /* 0x000fe200078e020c */
[----:B------:R-:W-:Y:S01]  /*0610*/  ISETP.GE.U32.AND P2, PT, R43, UR4, PT ;  /* 0x000000042b007c0c */ /* 0x000fe2000bf46070 */
[----:B------:R-:W-:Y:S01]  /*0620*/  IMAD.WIDE.U32 R56, R19, UR8, R56 ;  /* 0x0000000813387c25 */ /* 0x000fe2000f8e0038 */
[----:B------:R-:W3:Y:S02]  /*0630*/  @!P5 LDC.64 R20, c[0x0][0x390] ;  /* 0x0000e400ff14db82 */ /* 0x000ee40000000a00 */
[----:B------:R-:W-:-:S02]  /*0640*/  ISETP.GE.AND.EX P2, PT, R41, UR5, PT, P2 ;  /* 0x0000000529007c0c */ /* 0x000fc4000bf46320 */
[----:B------:R-:W-:Y:S02]  /*0650*/  IADD3 R59, PT, PT, R57, R59, RZ ;  /* 0x0000003b393b7210 */ /* 0x000fe40007ffe0ff */
[----:B------:R-:W-:Y:S02]  /*0660*/  @!P6 MOV R58, R56 ;  /* 0x00000038003ae202 */ /* 0x000fe40000000f00 */
[----:B------:R-:W5:Y:S03]  /*0670*/  @!P1 LDC.64 R18, c[0x0][0x3e0] ;  /* 0x0000f800ff129b82 */ /* 0x000f660000000a00 */
[----:B------:R-:W-:-:S04]  /*0680*/  @!P6 IMAD.WIDE.U32 R16, R27, R16, R58 ;  /* 0x000000101b10e225 */ /* 0x000fc800078e003a */
[----:B-1----:R-:W-:Y:S01]  /*0690*/  @!P5 IMAD R14, R9, R22, RZ ;  /* 0x00000016090ed224 */ /* 0x002fe200078e02ff */
[----:B------:R-:W-:Y:S02]  /*06a0*/  @!P6 IADD3 R12, PT, PT, R17, R25, RZ ;  /* 0x00000019110ce210 */ /* 0x000fe40007ffe0ff */
[----:B0-----:R-:W-:Y:S01]  /*06b0*/  @!P6 LEA R28, P3, R16, R28, 0x1 ;  /* 0x0000001c101ce211 */ /* 0x001fe200078608ff */
[----:B------:R-:W-:Y:S01]  /*06c0*/  @!P5 IMAD R25, R52, R23, R14 ;  /* 0x000000173419d224 */ /* 0x000fe200078e020e */
[----:B------:R-:W-:Y:S02]  /*06d0*/  @!P5 MOV R17, R59 ;  /* 0x0000003b0011d202 */ /* 0x000fe40000000f00 */
[----:B------:R-:W-:Y:S02]  /*06e0*/  @!P6 LEA.HI.X R29, R16, R29, R12, 0x1, P3 ;  /* 0x0000001d101de211 */ /* 0x000fe400018f0c0c */
[----:B------:R-:W-:Y:S02]  /*06f0*/  ISETP.GE.U32.AND P3, PT, R46, UR4, PT ;  /* 0x000000042e007c0c */ /* 0x000fe4000bf66070 */
[----:B------:R-:W-:-:S02]  /*0700*/  @!P5 MOV R16, R56 ;  /* 0x000000380010d202 */ /* 0x000fc40000000f00 */
[----:B------:R-:W-:Y:S02]  /*0710*/  ISETP.GE.AND.EX P3, PT, R15, UR5, PT, P3 ;  /* 0x000000050f007c0c */ /* 0x000fe4000bf66330 */
[----:B------:R-:W-:Y:S01]  /*0720*/  MOV R14, RZ ;  /* 0x000000ff000e7202 */ /* 0x000fe20000000f00 */
[----:B------:R-:W-:Y:S02]  /*0730*/  @!P5 IMAD.WIDE.U32 R22, R52, R22, R16 ;  /* 0x000000163416d225 */ /* 0x000fe400078e0010 */
[----:B------:R-:W0:Y:S02]  /*0740*/  @!P2 LDC.64 R16, c[0x0][0x3e0] ;  /* 0x0000f800ff10ab82 */ /* 0x000e240000000a00 */
[----:B-----5:R-:W-:Y:S01]  /*0750*/  @!P1 IMAD R12, R11, R18, RZ ;  /* 0x000000120b0c9224 */ /* 0x020fe200078e02ff */
[----:B------:R1:W5:Y:S01]  /*0760*/  @!P6 LDG.E R14, desc[UR6][R28.64] ;  /* 0x000000061c0ee981 */ /* 0x000362000c1e1900 */
[----:B---3--:R-:W-:Y:S02]  /*0770*/  @!P5 LEA R20, P6, R22, R20, 0x1 ;  /* 0x000000141614d211 */ /* 0x008fe400078c08ff */
[----:B------:R-:W-:Y:S01]  /*0780*/  CS2R R38, SRZ ;  /* 0x0000000000267805 */ /* 0x000fe2000001ff00 */
[----:B------:R-:W-:Y:S01]  /*0790*/  @!P1 IMAD R45, R50, R19, R12 ;  /* 0x00000013322d9224 */ /* 0x000fe200078e020c */
[----:B------:R-:W-:Y:S01]  /*07a0*/  @!P5 IADD3 R12, PT, PT, R23, R25, RZ ;  /* 0x00000019170cd210 */ /* 0x000fe20007ffe0ff */
[----:B------:R-:W3:Y:S01]  /*07b0*/  @!P3 LDC.64 R26, c[0x0][0x3e0] ;  /* 0x0000f800ff1abb82 */ /* 0x000ee20000000a00 */
[----:B------:R-:W-:-:S02]  /*07c0*/  @!P1 MOV R24, R56 ;  /* 0x0000003800189202 */ /* 0x000fc40000000f00 */
[----:B------:R-:W-:Y:S02]  /*07d0*/  @!P1 MOV R25, R59 ;  /* 0x0000003b00199202 */ /* 0x000fe40000000f00 */
[----:B------:R-:W-:Y:S01]  /*07e0*/  @!P5 LEA.HI.X R21, R22, R21, R12, 0x1, P6 ;  /* 0x000000151615d211 */ /* 0x000fe200030f0c0c */
[----:B------:R-:W-:-:S03]  /*07f0*/  @!P1 IMAD.WIDE.U32 R18, R50, R18, R24 ;  /* 0x0000001232129225 */ /* 0x000fc600078e0018 */
[----:B------:R-:W3:Y:S01]  /*0800*/  @!P4 LDC.64 R24, c[0x0][0x390] ;  /* 0x0000e400ff18cb82 */ /* 0x000ee20000000a00 */
[----:B------:R3:W5:Y:S01]  /*0810*/  @!P5 LDG.E R39, desc[UR6][R20.64] ;  /* 0x000000061427d981 */ /* 0x000762000c1e1900 */
[----:B------:R-:W-:Y:S02]  /*0820*/  ISETP.GE.U32.AND P5, PT, R44, UR4, PT ;  /* 0x000000042c007c0c */ /* 0x000fe4000bfa6070 */
[----:B------:R-:W-:Y:S02]  /*0830*/  @!P1 IADD3 R12, PT, PT, R19, R45, RZ ;  /* 0x0000002d130c9210 */ /* 0x000fe40007ffe0ff */
[C---:B----4-:R-:W-:Y:S01]  /*0840*/  @!P1 LEA R36, P6, R18.reuse, R36, 0x1 ;  /* 0x0000002412249211 */ /* 0x050fe200078c08ff */
[----:B0-----:R-:W-:Y:S01]  /*0850*/  @!P2 IMAD R22, R41, R16, RZ ;  /* 0x000000102916a224 */ /* 0x001fe200078e02ff */
[----:B------:R-:W-:Y:S02]  /*0860*/  ISETP.GE.AND.EX P5, PT, R33, UR5, PT, P5 ;  /* 0x0000000521007c0c */ /* 0x000fe4000bfa6350 */
[----:B------:R-:W-:Y:S01]  /*0870*/  @!P1 LEA.HI.X R37, R18, R37, R12, 0x1, P6 ;  /* 0x0000002512259211 */ /* 0x000fe200030f0c0c */
[----:B------:R-:W-:Y:S01]  /*0880*/  @!P2 IMAD R17, R43, R17, R22 ;  /* 0x000000112b11a224 */ /* 0x000fe200078e0216 */
[----:B------:R-:W-:Y:S01]  /*0890*/  ISETP.GE.U32.AND P6, PT, R7, UR4, PT ;  /* 0x0000000407007c0c */ /* 0x000fe2000bfc6070 */
[----:B--2---:R-:W-:Y:S01]  /*08a0*/  @!P4 IMAD R12, R13, R30, RZ ;  /* 0x0000001e0d0cc224 */ /* 0x004fe200078e02ff */
[----:B------:R-:W-:Y:S01]  /*08b0*/  @!P4 MOV R22, R56 ;  /* 0x000000380016c202 */ /* 0x000fe20000000f00 */
[----:B------:R-:W0:Y:S01]  /*08c0*/  @!P3 LDC.64 R18, c[0x0][0x390] ;  /* 0x0000e400ff12bb82 */ /* 0x000e220000000a00 */
[----:B------:R-:W-:Y:S01]  /*08d0*/  @!P4 MOV R23, R59 ;  /* 0x0000003b0017c202 */ /* 0x000fe20000000f00 */
[----:B-1----:R-:W-:Y:S01]  /*08e0*/  @!P4 IMAD R29, R48, R31, R12 ;  /* 0x0000001f301dc224 */ /* 0x002fe200078e020c */
[----:B------:R-:W-:Y:S01]  /*08f0*/  ISETP.GE.AND.EX P6, PT, R35, UR5, PT, P6 ;  /* 0x0000000523007c0c */ /* 0x000fe2000bfc6360 */
[----:B---3--:R-:W-:-:S02]  /*0900*/  @!P3 IMAD R12, R15, R26, RZ ;  /* 0x0000001a0f0cb224 */ /* 0x008fc400078e02ff */
[----:B------:R-:W-:Y:S01]  /*0910*/  @!P4 IMAD.WIDE.U32 R30, R48, R30, R22 ;  /* 0x0000001e301ec225 */ /* 0x000fe200078e0016 */
[----:B------:R-:W-:Y:S01]  /*0920*/  MOV R41, RZ ;  /* 0x000000ff00297202 */ /* 0x000fe20000000f00 */
[----:B------:R-:W1:Y:S02]  /*0930*/  @!P2 LDC.64 R20, c[0x0][0x390] ;  /* 0x0000e400ff14ab82 */ /* 0x000e640000000a00 */
[----:B------:R-:W-:Y:S01]  /*0940*/  @!P3 IMAD R45, R46, R27, R12 ;  /* 0x0000001b2e2db224 */ /* 0x000fe200078e020c */
[----:B------:R-:W-:Y:S02]  /*0950*/  @!P4 IADD3 R12, PT, PT, R31, R29, RZ ;  /* 0x0000001d1f0cc210 */ /* 0x000fe40007ffe0ff */
[----:B------:R-:W-:Y:S01]  /*0960*/  @!P3 MOV R28, R56 ;  /* 0x00000038001cb202 */ /* 0x000fe20000000f00 */
[----:B------:R2:W3:Y:S01]  /*0970*/  @!P1 LDG.E R41, desc[UR6][R36.64] ;  /* 0x0000000624299981 */ /* 0x0004e2000c1e1900 */
[----:B------:R-:W-:Y:S01]  /*0980*/  @!P3 MOV R29, R59 ;  /* 0x0000003b001db202 */ /* 0x000fe20000000f00 */
[----:B------:R-:W4:Y:S01]  /*0990*/  @!P5 LDC.64 R22, c[0x0][0x3e0] ;  /* 0x0000f800ff16db82 */ /* 0x000f220000000a00 */
[----:B------:R-:W-:Y:S01]  /*09a0*/  @!P4 LEA R24, P1, R30, R24, 0x1 ;  /* 0x000000181e18c211 */ /* 0x000fe200078208ff */
[----:B------:R-:W-:-:S06]  /*09b0*/  @!P3 IMAD.WIDE.U32 R26, R46, R26, R28 ;  /* 0x0000001a2e1ab225 */ /* 0x000fcc00078e001c */
[----:B------:R-:W4:Y:S01]  /*09c0*/  @!P6 LDC.64 R28, c[0x0][0x3e0] ;  /* 0x0000f800ff1ceb82 */ /* 0x000f220000000a00 */
[----:B--2---:R-:W-:Y:S02]  /*09d0*/  @!P2 MOV R36, R56 ;  /* 0x000000380024a202 */ /* 0x004fe40000000f00 */
[----:B------:R-:W-:Y:S02]  /*09e0*/  @!P2 MOV R37, R59 ;  /* 0x0000003b0025a202 */ /* 0x000fe40000000f00 */
[----:B------:R-:W-:-:S03]  /*09f0*/  @!P4 LEA.HI.X R25, R30, R25, R12, 0x1, P1 ;  /* 0x000000191e19c211 */ /* 0x000fc600008f0c0c */
[----:B------:R-:W2:Y:S01]  /*0a00*/  @!P5 LDC.64 R30, c[0x0][0x390] ;  /* 0x0000e400ff1edb82 */ /* 0x000ea20000000a00 */
[----:B------:R-:W-:Y:S01]  /*0a10*/  @!P3 IADD3 R12, PT, PT, R27, R45, RZ ;  /* 0x0000002d1b0cb210 */ /* 0x000fe20007ffe0ff */
[----:B------:R-:W-:Y:S01]  /*0a20*/  @!P2 IMAD.WIDE.U32 R36, R43, R16, R36 ;  /* 0x000000102b24a225 */ /* 0x000fe200078e0024 */
[C---:B0-----:R-:W-:Y:S01]  /*0a30*/  @!P3 LEA R18, P1, R26.reuse, R18, 0x1 ;  /* 0x000000121a12b211 */ /* 0x041fe200078208ff */
[----:B------:R-:W3:Y:S01]  /*0a40*/  @!P4 LDG.E R38, desc[UR6][R24.64] ;  /* 0x000000061826c981 */ /* 0x000ee2000c1e1900 */
[----:B------:R-:W-:Y:S02]  /*0a50*/  MOV R45, RZ ;  /* 0x000000ff002d7202 */ /* 0x000fe40000000f00 */
[----:B------:R-:W-:Y:S02]  /*0a60*/  @!P3 LEA.HI.X R19, R26, R19, R12, 0x1, P1 ;  /* 0x000000131a13b211 */ /* 0x000fe400008f0c0c */
[----:B------:R-:W-:Y:S02]  /*0a70*/  @!P2 IADD3 R12, PT, PT, R37, R17, RZ ;  /* 0x00000011250ca210 */ /* 0x000fe40007ffe0ff */
[----:B------:R-:W0:Y:S01]  /*0a80*/  @!P6 LDC.64 R16, c[0x0][0x390] ;  /* 0x0000e400ff10eb82 */ /* 0x000e220000000a00 */
[----:B------:R4:W3:Y:S01]  /*0a90*/  @!P3 LDG.E R45, desc[UR6][R18.64] ;  /* 0x00000006122db981 */ /* 0x0008e2000c1e1900 */
[----:B-1----:R-:W-:Y:S01]  /*0aa0*/  @!P2 LEA R20, P1, R36, R20, 0x1 ;  /* 0x000000142414a211 */ /* 0x002fe200078208ff */
[----:B----4-:R-:W-:-:S03]  /*0ab0*/  @!P5 IMAD R26, R33, R22, RZ ;  /* 0x00000016211ad224 */ /* 0x010fc600078e02ff */
[----:B------:R-:W-:Y:S01]  /*0ac0*/  @!P2 LEA.HI.X R21, R36, R21, R12, 0x1, P1 ;  /* 0x000000152415a211 */ /* 0x000fe200008f0c0c */
[C---:B------:R-:W-:Y:S01]  /*0ad0*/  @!P5 IMAD R27, R44.reuse, R23, R26 ;  /* 0x000000172c1bd224 */ /* 0x040fe200078e021a */
[----:B------:R-:W-:Y:S02]  /*0ae0*/  @!P5 MOV R18, R56 ;  /* 0x000000380012d202 */ /* 0x000fe40000000f00 */
[-C--:B------:R-:W-:Y:S01]  /*0af0*/  @!P5 MOV R19, R59.reuse ;  /* 0x0000003b0013d202 */ /* 0x080fe20000000f00 */
[----:B------:R-:W-:Y:S01]  /*0b00*/  @!P6 IMAD R12, R35, R28, RZ ;  /* 0x0000001c230ce224 */ /* 0x000fe200078e02ff */
[----:B------:R-:W-:Y:S01]  /*0b10*/  MOV R47, RZ ;  /* 0x000000ff002f7202 */ /* 0x000fe20000000f00 */
[----:B------:R-:W-:Y:S01]  /*0b20*/  @!P5 IMAD.WIDE.U32 R22, R44, R22, R18 ;  /* 0x000000162c16d225 */ /* 0x000fe200078e0012 */
[----:B------:R-:W-:Y:S02]  /*0b30*/  @!P6 MOV R18, R56 ;  /* 0x000000380012e202 */ /* 0x000fe40000000f00 */
[----:B------:R-:W-:Y:S01]  /*0b40*/  @!P6 MOV R19, R59 ;  /* 0x0000003b0013e202 */ /* 0x000fe20000000f00 */
[----:B------:R-:W-:Y:S01]  /*0b50*/  @!P6 IMAD R29, R7, R29, R12 ;  /* 0x0000001d071de224 */ /* 0x000fe200078e020c */
[----:B------:R-:W-:Y:S01]  /*0b60*/  @!P5 IADD3 R12, PT, PT, R23, R27, RZ ;  /* 0x0000001b170cd210 */ /* 0x000fe20007ffe0ff */
[----:B------:R1:W4:Y:S01]  /*0b70*/  @!P2 LDG.E R47, desc[UR6][R20.64] ;  /* 0x00000006142fa981 */ /* 0x000322000c1e1900 */
[----:B--2---:R-:W-:Y:S01]  /*0b80*/  @!P5 LEA R30, P1, R22, R30, 0x1 ;  /* 0x0000001e161ed211 */ /* 0x004fe200078208ff */
[----:B------:R-:W-:Y:S01]  /*0b90*/  @!P6 IMAD.WIDE.U32 R18, R7, R28, R18 ;  /* 0x0000001c0712e225 */ /* 0x000fe200078e0012 */
[----:B------:R-:W-:-:S02]  /*0ba0*/  MOV R49, RZ ;  /* 0x000000ff00317202 */ /* 0x000fc40000000f00 */
[----:B------:R-:W-:Y:S02]  /*0bb0*/  @!P5 LEA.HI.X R31, R22, R31, R12, 0x1, P1 ;  /* 0x0000001f161fd211 */ /* 0x000fe400008f0c0c */
[----:B------:R-:W-:Y:S02]  /*0bc0*/  @!P6 IADD3 R12, PT, PT, R19, R29, RZ ;  /* 0x0000001d130ce210 */ /* 0x000fe40007ffe0ff */
[C---:B0-----:R-:W-:Y:S01]  /*0bd0*/  @!P6 LEA R16, P1, R18.reuse, R16, 0x1 ;  /* 0x000000101210e211 */ /* 0x041fe200078208ff */
[----:B------:R-:W2:Y:S01]  /*0be0*/  @!P5 LDG.E R49, desc[UR6][R30.64] ;  /* 0x000000061e31d981 */ /* 0x000ea2000c1e1900 */
[----:B------:R-:W-:Y:S02]  /*0bf0*/  MOV R51, RZ ;  /* 0x000000ff00337202 */ /* 0x000fe40000000f00 */
[----:B------:R-:W-:-:S05]  /*0c00*/  @!P6 LEA.HI.X R17, R18, R17, R12, 0x1, P1 ;  /* 0x000000111211e211 */ /* 0x000fca00008f0c0c */
[----:B------:R0:W2:Y:S01]  /*0c10*/  @!P6 LDG.E R51, desc[UR6][R16.64] ;  /* 0x000000061033e981 */ /* 0x0000a2000c1e1900 */
[----:B------:R-:W-:-:S13]  /*0c20*/  ISETP.NE.AND P3, PT, R4, RZ, PT ;  /* 0x000000ff0400720c */ /* 0x000fda0003f65270 */
[----:B------:R-:W2:Y:S01]  /*0c30*/  @!P3 S2R R23, SR_CgaCtaId ;  /* 0x000000000017b919 */ /* 0x000ea20000008800 */
[--C-:B-----5:R-:W-:Y:S02]  /*0c40*/  HADD2.F32 R12, -RZ, R14.reuse.H0_H0 ;  /* 0x2000000eff0c7230 */ /* 0x120fe40000004100 */
[----:B------:R-:W-:-:S05]  /*0c50*/  HADD2.F32 R37, -RZ, R14.H1_H1 ;  /* 0x3000000eff257230 */ /* 0x000fca0000004100 */
[C---:B------:R-:W-:Y:S01]  /*0c60*/  FADD.FTZ R18, R12.reuse, R37 ;  /* 0x000000250c127221 */ /* 0x040fe20000010000 */
[----:B------:R-:W-:Y:S01]  /*0c70*/  FMUL.FTZ R19, R37, R37 ;  /* 0x0000002525137220 */ /* 0x000fe20000410000 */
[--C-:B------:R-:W-:Y:S02]  /*0c80*/  HADD2.F32 R14, -RZ, R39.reuse.H0_H0 ;  /* 0x20000027ff0e7230 */ /* 0x100fe40000004100 */
[----:B------:R-:W-:Y:S02]  /*0c90*/  HADD2.F32 R39, -RZ, R39.H1_H1 ;  /* 0x30000027ff277230 */ /* 0x000fe40000004100 */
[----:B------:R-:W-:Y:S01]  /*0ca0*/  FADD.FTZ R18, RZ, R18 ;  /* 0x00000012ff127221 */ /* 0x000fe20000010000 */
[----:B------:R-:W-:Y:S02]  /*0cb0*/  FFMA.FTZ R19, R12, R12, R19 ;  /* 0x0000000c0c137223 */ /* 0x000fe40000010013 */
[----:B-1----:R-:W-:Y:S01]  /*0cc0*/  FADD.FTZ R21, R14, R39 ;  /* 0x000000270e157221 */ /* 0x002fe20000010000 */
[----:B0-----:R-:W-:Y:S01]  /*0cd0*/  FMUL.FTZ R17, R39, R39 ;  /* 0x0000002727117220 */ /* 0x001fe20000410000 */
[----:B------:R-:W-:-:S02]  /*0ce0*/  FADD.FTZ R19, RZ, R19 ;  /* 0x00000013ff137221 */ /* 0x000fc40000010000 */
[----:B------:R-:W-:Y:S01]  /*0cf0*/  FADD.FTZ R18, R18, R21 ;  /* 0x0000001512127221 */ /* 0x000fe20000010000 */
[----:B------:R-:W-:-:S04]  /*0d00*/  FFMA.FTZ R16, R14, R14, R17 ;  /* 0x0000000e0e107223 */ /* 0x000fc80000010011 */
[----:B------:R-:W-:Y:S01]  /*0d10*/  FADD.FTZ R16, R19, R16 ;  /* 0x0000001013107221 */ /* 0x000fe20000010000 */
[--C-:B---3--:R-:W-:Y:S02]  /*0d20*/  HADD2.F32 R32, -RZ, R41.reuse.H0_H0 ;  /* 0x20000029ff207230 */ /* 0x108fe40000004100 */
[----:B------:R-:W-:-:S05]  /*0d30*/  HADD2.F32 R41, -RZ, R41.H1_H1 ;  /* 0x30000029ff297230 */ /* 0x000fca0000004100 */
[----:B------:R-:W-:Y:S01]  /*0d40*/  FMUL.FTZ R21, R41, R41 ;  /* 0x0000002929157220 */ /* 0x000fe20000410000 */
[----:B------:R-:W-:-:S03]  /*0d50*/  FADD.FTZ R17, R32, R41 ;  /* 0x0000002920117221 */ /* 0x000fc60000010000 */
[----:B------:R-:W-:Y:S01]  /*0d60*/  FFMA.FTZ R21, R32, R32, R21 ;  /* 0x0000002020157223 */ /* 0x000fe20000010015 */
[----:B------:R-:W-:Y:S01]  /*0d70*/  FADD.FTZ R17, R18, R17 ;  /* 0x0000001112117221 */ /* 0x000fe20000010000 */
[--C-:B------:R-:W-:Y:S02]  /*0d80*/  HADD2.F32 R43, -RZ, R38.reuse.H1_H1 ;  /* 0x30000026ff2b7230 */ /* 0x100fe40000004100 */
[----:B------:R-:W-:-:S03]  /*0d90*/  HADD2.F32 R34, -RZ, R38.H0_H0 ;  /* 0x20000026ff227230 */ /* 0x000fc60000004100 */
[----:B------:R-:W-:Y:S01]  /*0da0*/  FMUL.FTZ R19, R43, R43 ;  /* 0x0000002b2b137220 */ /* 0x000fe20000410000 */
[--C-:B------:R-:W-:Y:S02]  /*0db0*/  HADD2.F32 R36, -RZ, R45.reuse.H0_H0 ;  /* 0x2000002dff247230 */ /* 0x100fe40000004100 */
[----:B------:R-:W-:Y:S02]  /*0dc0*/  HADD2.F32 R45, -RZ, R45.H1_H1 ;  /* 0x3000002dff2d7230 */ /* 0x000fe40000004100 */
[----:B------:R-:W-:Y:S01]  /*0dd0*/  FADD.FTZ R16, R16, R21 ;  /* 0x0000001510107221 */ /* 0x000fe20000010000 */
[C---:B------:R-:W-:Y:S01]  /*0de0*/  FADD.FTZ R18, R34.reuse, R43 ;  /* 0x0000002b22127221 */ /* 0x040fe20000010000 */
[----:B------:R-:W-:Y:S01]  /*0df0*/  FFMA.FTZ R19, R34, R34, R19 ;  /* 0x0000002222137223 */ /* 0x000fe20000010013 */
[----:B------:R-:W-:Y:S02]  /*0e00*/  FMUL.FTZ R21, R45, R45 ;  /* 0x0000002d2d157220 */ /* 0x000fe40000410000 */
[----:B------:R-:W-:Y:S01]  /*0e10*/  FADD.FTZ R17, R17, R18 ;  /* 0x0000001211117221 */ /* 0x000fe20000010000 */
[----:B------:R-:W-:Y:S01]  /*0e20*/  FADD.FTZ R16, R16, R19 ;  /* 0x0000001310107221 */ /* 0x000fe20000010000 */
[C---:B------:R-:W-:Y:S01]  /*0e30*/  FADD.FTZ R18, R36.reuse, R45 ;  /* 0x0000002d24127221 */ /* 0x040fe20000010000 */
[----:B------:R-:W-:Y:S01]  /*0e40*/  FFMA.FTZ R21, R36, R36, R21 ;  /* 0x0000002424157223 */ /* 0x000fe20000010015 */
[----:B----4-:R-:W-:-:S02]  /*0e50*/  HADD2.F32 R38, -RZ, R47.H1_H1 ;  /* 0x3000002fff267230 */ /* 0x010fc40000004100 */
[----:B------:R-:W-:-:S03]  /*0e60*/  HADD2.F32 R47, -RZ, R47.H0_H0 ;  /* 0x2000002fff2f7230 */ /* 0x000fc60000004100 */
[----:B------:R-:W-:Y:S01]  /*0e70*/  FMUL.FTZ R20, R38, R38 ;  /* 0x0000002626147220 */ /* 0x000fe20000410000 */
[----:B--2---:R-:W-:-:S03]  /*0e80*/  HADD2.F32 R40, -RZ, R49.H1_H1 ;  /* 0x30000031ff287230 */ /* 0x004fc60000004100 */
[----:B------:R-:W-:Y:S01]  /*0e90*/  FFMA.FTZ R19, R47, R47, R20 ;  /* 0x0000002f2f137223 */ /* 0x000fe20000010014 */
[----:B------:R-:W-:Y:S02]  /*0ea0*/  HADD2.F32 R49, -RZ, R49.H0_H0 ;  /* 0x20000031ff317230 */ /* 0x000fe40000004100 */
[----:B------:R-:W-:Y:S01]  /*0eb0*/  FADD.FTZ R16, R16, R21 ;  /* 0x0000001510107221 */ /* 0x000fe20000010000 */
[----:B------:R-:W-:Y:S01]  /*0ec0*/  FADD.FTZ R17, R17, R18 ;  /* 0x0000001211117221 */ /* 0x000fe20000010000 */
[----:B------:R-:W-:Y:S01]  /*0ed0*/  FMUL.FTZ R20, R40, R40 ;  /* 0x0000002828147220 */ /* 0x000fe20000410000 */
[----:B------:R-:W-:Y:S01]  /*0ee0*/  FADD.FTZ R18, R47, R38 ;  /* 0x000000262f127221 */ /* 0x000fe20000010000 */
[----:B------:R-:W-:Y:S01]  /*0ef0*/  FADD.FTZ R19, R16, R19 ;  /* 0x0000001310137221 */ /* 0x000fe20000010000 */
[--C-:B------:R-:W-:Y:S02]  /*0f00*/  HADD2.F32 R42, -RZ, R51.reuse.H1_H1 ;  /* 0x30000033ff2a7230 */ /* 0x100fe40000004100 */
[----:B------:R-:W-:Y:S01]  /*0f10*/  FFMA.FTZ R20, R49, R49, R20 ;  /* 0x0000003131147223 */ /* 0x000fe20000010014 */
[----:B------:R-:W-:Y:S01]  /*0f20*/  FADD.FTZ R17, R17, R18 ;  /* 0x0000001211117221 */ /* 0x000fe20000010000 */
[----:B------:R-:W-:Y:S01]  /*0f30*/  FADD.FTZ R18, R49, R40 ;  /* 0x0000002831127221 */ /* 0x000fe20000010000 */
[----:B------:R-:W-:Y:S01]  /*0f40*/  HADD2.F32 R51, -RZ, R51.H0_H0 ;  /* 0x20000033ff337230 */ /* 0x000fe20000004100 */
[----:B------:R-:W-:Y:S01]  /*0f50*/  LOP3.LUT R16, R2, 0x3e0, RZ, 0xc0, !PT ;  /* 0x000003e002107812 */ /* 0x000fe200078ec0ff */
[----:B------:R-:W-:Y:S01]  /*0f60*/  FADD.FTZ R19, R19, R20 ;  /* 0x0000001413137221 */ /* 0x000fe20000010000 */
[----:B------:R-:W-:Y:S01]  /*0f70*/  FMUL.FTZ R20, R42, R42 ;  /* 0x0000002a2a147220 */ /* 0x000fe20000410000 */
        /* <DEDUP_REMOVED lines=38> */
[----:B------:R-:W-:Y:S02]  /*11e0*/  @!P3 LEA R23, R23, R22, 0x18 ;  /* 0x000000161717b211 */ /* 0x000fe400078ec0ff */
        /* <DEDUP_REMOVED lines=42> */
.L_x_2924:
[----:B------:R-:W-:Y:S05]  /*1490*/  BSYNC.RECONVERGENT B0 ;  /* 0x0000000000007941 */ /* 0x000fea0003800200 */
.L_x_2923:
        /* <DEDUP_REMOVED lines=26> */
.L_x_2927:
[----:B0-----:R-:W2:Y:S04]  /*1640*/  LDG.E.STRONG.GPU R18, desc[UR6][R16.64] ;  /* 0x0000000610127981 */ /* 0x001ea8000c1ef900 */
[----:B--2---:R-:W-:Y:S01]  /*1650*/  CCTL.IVALL ;  /* 0x00000000ff00798f */ /* 0x004fe20002000000 */
[----:B------:R-:W-:Y:S05]  /*1660*/  YIELD ;  /* 0x0000000000007946 */ /* 0x000fea0003800000 */
[----:B------:R-:W-:-:S13]  /*1670*/  ISETP.NE.AND P1, PT, R18, R25, PT ;  /* 0x000000191200720c */ /* 0x000fda0003f25270 */
[----:B------:R-:W-:Y:S05]  /*1680*/  @P1 BRA `(.L_x_2927) ;  /* 0xfffffffc00ec1947 */ /* 0x000fea000383ffff */
.L_x_2926:
        /* <DEDUP_REMOVED lines=14> */
.L_x_2929:
        /* <DEDUP_REMOVED lines=62> */
.L_x_2928:
        /* <DEDUP_REMOVED lines=36> */
.L_x_2930:
        /* <DEDUP_REMOVED lines=18> */
.L_x_2931:
        /* <DEDUP_REMOVED lines=9> */
.L_x_2932:
[----:B------:R-:W-:Y:S05]  /*1f40*/  BSYNC.RECONVERGENT B0 ;  /* 0x0000000000007941 */ /* 0x000fea0003800200 */
.L_x_2925:
        /* <DEDUP_REMOVED lines=70> */
.L_x_2936:
[----:B------:R-:W-:Y:S05]  /*23b0*/  BSYNC.RECONVERGENT B1 ;  /* 0x0000000000017941 */ /* 0x000fea0003800200 */
.L_x_2935:
        /* <DEDUP_REMOVED lines=20> */
.L_x_2938:
[----:B------:R-:W-:Y:S05]  /*2500*/  BSYNC.RECONVERGENT B1 ;  /* 0x0000000000017941 */ /* 0x000fea0003800200 */
.L_x_2937:
        /* <DEDUP_REMOVED lines=30> */
.L_x_2940:
[----:B------:R-:W-:Y:S05]  /*26f0*/  BSYNC.RECONVERGENT B1 ;  /* 0x0000000000017941 */ /* 0x000fea0003800200 */
.L_x_2939:
[----:B------:R-:W-:Y:S04]  /*2700*/  BSSY.RECONVERGENT B1, `(.L_x_2941) ;  /* 0x0000014000017945 */ /* 0x000fe80003800200 */
[----:B------:R-:W-:Y:S05]  /*2710*/  @P1 BRA `(.L_x_2942) ;  /* 0x0000000000481947 */ /* 0x000fea0003800000 */
[----:B------:R-:W3:Y:S01]  /*2720*/  LDCU.64 UR4, c[0x0][0x3e0] ;  /* 0x00007c00ff0477ac */ /* 0x000ee20008000a00 */
[----:B------:R-:W-:Y:S01]  /*2730*/  MOV R16, R56 ;  /* 0x0000003800107202 */ /* 0x000fe20000000f00 */
[--C-:B012---:R-:W-:Y:S01]  /*2740*/  FADD.FTZ R19, R34, -R22.reuse ;  /* 0x8000001622137221 */ /* 0x107fe20000010000 */
[----:B------:R-:W-:Y:S01]  /*2750*/  MOV R17, R59 ;  /* 0x0000003b00117202 */ /* 0x000fe20000000f00 */
        /* <DEDUP_REMOVED lines=14> */
.L_x_2942:
[----:B------:R-:W-:Y:S05]  /*2840*/  BSYNC.RECONVERGENT B1 ;  /* 0x0000000000017941 */ /* 0x000fea0003800200 */
.L_x_2941:
[----:B------:R-:W-:Y:S04]  /*2850*/  BSSY.RECONVERGENT B1, `(.L_x_2943) ;  /* 0x0000014000017945 */ /* 0x000fe80003800200 */
[----:B------:R-:W-:Y:S05]  /*2860*/  @P6 BRA `(.L_x_2944) ;  /* 0x0000000000486947 */ /* 0x000fea0003800000 */
[----:B------:R-:W4:Y:S01]  /*2870*/  LDCU.64 UR4, c[0x0][0x3e0] ;  /* 0x00007c00ff0477ac */ /* 0x000f220008000a00 */
[----:B------:R-:W-:Y:S01]  /*2880*/  MOV R16, R56 ;  /* 0x0000003800107202 */ /* 0x000fe20000000f00 */
[--C-:B0123--:R-:W-:Y:S01]  /*2890*/  FADD.FTZ R19, R36, -R22.reuse ;  /* 0x8000001624137221 */ /* 0x10ffe20000010000 */
[----:B------:R-:W-:Y:S01]  /*28a0*/  MOV R17, R59 ;  /* 0x0000003b00117202 */ /* 0x000fe20000000f00 */
        /* <DEDUP_REMOVED lines=14> */
.L_x_2944:
[----:B------:R-:W-:Y:S05]  /*2990*/  BSYNC.RECONVERGENT B1 ;  /* 0x0000000000017941 */ /* 0x000fea0003800200 */
.L_x_2943:
        /* <DEDUP_REMOVED lines=20> */
.L_x_2946:
[----:B------:R-:W-:Y:S05]  /*2ae0*/  BSYNC.RECONVERGENT B1 ;  /* 0x0000000000017941 */ /* 0x000fea0003800200 */
.L_x_2945:
        /* <DEDUP_REMOVED lines=17> */
[----:B------:R-:W-:Y:S02]  /*2c00*/  F2FP.F16.F32.PACK_AB R17, R12, R49 ;  /* 0x000000310c11723e */ /* 0x000fe400000000ff */
[----:B------:R-:W-:-:S05]  /*2c10*/  LEA.HI.X R19, R16, UR11, R21, 0x1, P1 ;  /* 0x0000000b10137c11 */ /* 0x000fca00088f0c15 */
[----:B------:R0:W-:Y:S02]  /*2c20*/  STG.E desc[UR6][R18.64], R17 ;  /* 0x0000001112007986 */ /* 0x0001e4000c101906 */
.L_x_2948:
[----:B------:R-:W-:Y:S05]  /*2c30*/  BSYNC.RECONVERGENT B1 ;  /* 0x0000000000017941 */ /* 0x000fea0003800200 */
.L_x_2947:
        /* <DEDUP_REMOVED lines=10> */
[----:B------:R-:W-:Y:S01]  /*2ce0*/  F2FP.F16.F32.PACK_AB R19, R26, R19 ;  /* 0x000000131a13723e */ /* 0x000fe200000000ff */
        /* <DEDUP_REMOVED lines=8> */
.L_x_2934:
        /* <DEDUP_REMOVED lines=37> */
.L_x_2951:
[----:B------:R-:W-:Y:S05]  /*2fc0*/  BSYNC.RECONVERGENT B1 ;  /* 0x0000000000017941 */ /* 0x000fea0003800200 */
.L_x_2950:
        /* <DEDUP_REMOVED lines=30> */
.L_x_2953:
[----:B------:R-:W-:Y:S05]  /*31b0*/  BSYNC.RECONVERGENT B1 ;  /* 0x0000000000017941 */ /* 0x000fea0003800200 */
.L_x_2952:
        /* <DEDUP_REMOVED lines=40> */
.L_x_2955:
[----:B------:R-:W-:Y:S05]  /*3440*/  BSYNC.RECONVERGENT B1 ;  /* 0x0000000000017941 */ /* 0x000fea0003800200 */
.L_x_2954:
[----:B------:R-:W-:Y:S04]  /*3450*/  BSSY.RECONVERGENT B1, `(.L_x_2956) ;  /* 0x000001e000017945 */ /* 0x000fe80003800200 */
[----:B------:R-:W-:Y:S05]  /*3460*/  @P1 BRA `(.L_x_2957) ;  /* 0x0000000000701947 */ /* 0x000fea0003800000 */
[--C-:B012---:R-:W-:Y:S01]  /*3470*/  FADD.FTZ R17, R34, -R22.reuse ;  /* 0x8000001622117221 */ /* 0x107fe20000010000 */
        /* <DEDUP_REMOVED lines=27> */
.L_x_2957:
[----:B------:R-:W-:Y:S05]  /*3630*/  BSYNC.RECONVERGENT B1 ;  /* 0x0000000000017941 */ /* 0x000fea0003800200 */
.L_x_2956:
[----:B------:R-:W-:Y:S04]  /*3640*/  BSSY.RECONVERGENT B1, `(.L_x_2958) ;  /* 0x000001e000017945 */ /* 0x000fe80003800200 */
[----:B------:R-:W-:Y:S05]  /*3650*/  @P6 BRA `(.L_x_2959) ;  /* 0x0000000000706947 */ /* 0x000fea0003800000 */
[--C-:B0123--:R-:W-:Y:S01]  /*3660*/  FADD.FTZ R17, R36, -R22.reuse ;  /* 0x8000001624117221 */ /* 0x10ffe20000010000 */
        /* <DEDUP_REMOVED lines=27> */
.L_x_2959:
[----:B------:R-:W-:Y:S05]  /*3820*/  BSYNC.RECONVERGENT B1 ;  /* 0x0000000000017941 */ /* 0x000fea0003800200 */
.L_x_2958:
        /* <DEDUP_REMOVED lines=28> */
[----:B------:R-:W-:-:S05]  /*39f0*/  F2FP.F16.F32.PACK_AB R21, R21, R12 ;  /* 0x0000000c1515723e */ /* 0x000fca00000000ff */
[----:B------:R0:W-:Y:S02]  /*3a00*/  STG.E desc[UR6][R18.64], R21 ;  /* 0x0000001512007986 */ /* 0x0001e4000c101906 */
.L_x_2961:
[----:B------:R-:W-:Y:S05]  /*3a10*/  BSYNC.RECONVERGENT B1 ;  /* 0x0000000000017941 */ /* 0x000fea0003800200 */
.L_x_2960:
        /* <DEDUP_REMOVED lines=30> */
.L_x_2963:
[----:B------:R-:W-:Y:S05]  /*3c00*/  BSYNC.RECONVERGENT B1 ;  /* 0x0000000000017941 */ /* 0x000fea0003800200 */
.L_x_2962:
        /* <DEDUP_REMOVED lines=28> */
.L_x_2949:
[----:B------:R-:W-:Y:S05]  /*3dd0*/  BSYNC.RECONVERGENT B0 ;  /* 0x0000000000007941 */ /* 0x000fea0003800200 */
.L_x_2933:
        /* <DEDUP_REMOVED lines=8> */
.L_x_2965:
        /* <DEDUP_REMOVED lines=10> */
.L_x_4788:


//--------------------- .text._Z35group_norm_nhwc_fwd_one_pass_kernelI11Fp16IOBf16WLi128ELi98ELi392EEv26Group_norm_nhwc_fwd_params --------------------------
	.section	.text._Z35group_norm_nhwc_fwd_one_pass_kernelI11Fp16IOBf16WLi128ELi98ELi392EEv26Group_norm_nhwc_fwd_params,"ax",@progbits
	.align	128
        .global         _Z35group_norm_nhwc_fwd_one_pass_kernelI11Fp16IOBf16WLi128ELi98ELi392EEv26Group_norm_nhwc_fwd_params
        .type           _Z35group_norm_nhwc_fwd_one_pass_kernelI11Fp16IOBf16WLi128ELi98ELi392EEv26Group_norm_nhwc_fwd_params,@function
        .size           _Z35group_norm_nhwc_fwd_one_pass_kernelI11Fp16IOBf16WLi128ELi98ELi392EEv26Group_norm_nhwc_fwd_params,(.L_x_4789 - _Z35group_norm_nhwc_fwd_one_pass_kernelI11Fp16IOBf16WLi128ELi98ELi392EEv26Group_norm_nhwc_fwd_params)
        .other          _Z35group_norm_nhwc_fwd_one_pass_kernelI11Fp16IOBf16WLi128ELi98ELi392EEv26Group_norm_nhwc_fwd_params,@"STO_CUDA_ENTRY STV_DEFAULT"
_Z35group_norm_nhwc_fwd_one_pass_kernelI11Fp16IOBf16WLi128ELi98ELi392EEv26Group_norm_nhwc_fwd_params:
.text._Z35group_norm_nhwc_fwd_one_pass_kernelI11Fp16IOBf16WLi128ELi98ELi392EEv26Group_norm_nhwc_fwd_params:
        /* <DEDUP_REMOVED lines=61> */
.L_x_3039:
[----:B0--34-:R-:W0:Y:S01]  /*03d0*/  LDC R45, c[0x0][0x3f8] ;  /* 0x0000fe00ff2d7b82 */ /* 0x019e220000000800 */
[----:B-1----:R-:W1:Y:S01]  /*03e0*/  LDCU.64 UR4, c[0x0][0x3e8] ;  /* 0x00007d00ff0477ac */ /* 0x002e620008000a00 */
[----:B------:R-:W-:Y:S02]  /*03f0*/  LOP3.LUT R103, R16, 0xffff, RZ, 0xc0, !PT ;  /* 0x0000ffff10677812 */ /* 0x000fe400078ec0ff */
[----:B------:R-:W-:Y:S01]  /*0400*/  MOV R67, RZ ;  /* 0x000000ff00437202 */ /* 0x000fe20000000f00 */
[----:B--2---:R-:W2:Y:S01]  /*0410*/  LDCU.64 UR8, c[0x0][0x3f0] ;  /* 0x00007e00ff0877ac */ /* 0x004ea20008000a00 */
[----:B-1----:R-:W-:Y:S02]  /*0420*/  ISETP.GE.U32.AND P5, PT, R92, UR4, PT ;  /* 0x000000045c007c0c */ /* 0x002fe4000bfa6070 */
[----:B------:R-:W-:Y:S02]  /*0430*/  ISETP.GE.U32.AND P4, PT, R80, UR4, PT ;  /* 0x0000000450007c0c */ /* 0x000fe4000bf86070 */
[----:B------:R-:W-:-:S02]  /*0440*/  ISETP.GE.AND.EX P5, PT, R3, UR5, PT, P5 ;  /* 0x0000000503007c0c */ /* 0x000fc4000bfa6350 */
[----:B0-----:R-:W-:Y:S02]  /*0450*/  IABS R39, R45 ;  /* 0x0000002d00277213 */ /* 0x001fe40000000000 */
        /* <DEDUP_REMOVED lines=65> */
[----:B------:R-:W-:-:S02]  /*0870*/  ISETP.GE.AND.EX P5, PT, R25, UR5, PT, P5 ;  /* 0x0000000519007c0c */ /* 0x000fc4000bfa6350 */
[----:B----4-:R-:W-:Y:S01]  /*0880*/  @!P1 MOV R48, R102 ;  /* 0x0000006600309202 */ /* 0x010fe20000000f00 */
[C---:B------:R-:W-:Y:S01]  /*0890*/  @!P1 IMAD R45, R88.reuse, R45, R20 ;  /* 0x0000002d582d9224 */ /* 0x040fe200078e0214 */
[----:B------:R-:W-:Y:S02]  /*08a0*/  @!P1 MOV R49, R105 ;  /* 0x0000006900319202 */ /* 0x000fe40000000f00 */
[----:B------:R-:W2:Y:S01]  /*08b0*/  @!P2 LDC.64 R40, c[0x0][0x390] ;  /* 0x0000e400ff28ab82 */ /* 0x000ea20000000a00 */
[----:B0-----:R-:W-:Y:S01]  /*08c0*/  @!P2 IMAD R18, R21, R36, RZ ;  /* 0x000000241512a224 */ /* 0x001fe200078e02ff */
[----:B------:R-:W-:Y:S01]  /*08d0*/  MOV R69, RZ ;  /* 0x000000ff00457202 */ /* 0x000fe20000000f00 */
[----:B------:R-:W-:-:S04]  /*08e0*/  @!P1 IMAD.WIDE.U32 R48, R88, R44, R48 ;  /* 0x0000002c58309225 */ /* 0x000fc800078e0030 */
[----:B------:R-:W-:Y:S01]  /*08f0*/  @!P2 IMAD R53, R82, R37, R18 ;  /* 0x000000255235a224 */ /* 0x000fe200078e0212 */
[----:B------:R-:W-:Y:S01]  /*0900*/  @!P1 IADD3 R18, PT, PT, R49, R45, RZ ;  /* 0x0000002d31129210 */ /* 0x000fe20007ffe0ff */
[----:B------:R0:W4:Y:S01]  /*0910*/  @!P3 LDG.E R69, desc[UR6][R46.64] ;  /* 0x000000062e45b981 */ /* 0x000122000c1e1900 */
[----:B------:R-:W2:Y:S01]  /*0920*/  @!P4 LDC.64 R44, c[0x0][0x390] ;  /* 0x0000e400ff2ccb82 */ /* 0x000ea20000000a00 */
[----:B------:R-:W-:Y:S02]  /*0930*/  @!P2 MOV R50, R102 ;  /* 0x000000660032a202 */ /* 0x000fe40000000f00 */
[----:B------:R-:W-:Y:S02]  /*0940*/  @!P2 MOV R51, R105 ;  /* 0x000000690033a202 */ /* 0x000fe40000000f00 */
[----:B------:R-:W-:Y:S01]  /*0950*/  ISETP.GE.U32.AND P3, PT, R76, UR4, PT ;  /* 0x000000044c007c0c */ /* 0x000fe2000bf66070 */
[----:B-1----:R-:W-:Y:S01]  /*0960*/  @!P4 IMAD R20, R23, R42, RZ ;  /* 0x0000002a1714c224 */ /* 0x002fe200078e02ff */
[----:B---3--:R-:W-:Y:S01]  /*0970*/  @!P1 LEA R38, P6, R48, R38, 0x1 ;  /* 0x0000002630269211 */ /* 0x008fe200078c08ff */
[----:B------:R-:W-:Y:S01]  /*0980*/  @!P2 IMAD.WIDE.U32 R50, R82, R36, R50 ;  /* 0x000000245232a225 */ /* 0x000fe200078e0032 */
[----:B------:R-:W-:Y:S01]  /*0990*/  ISETP.GE.AND.EX P3, PT, R27, UR5, PT, P3 ;  /* 0x000000051b007c0c */ /* 0x000fe2000bf66330 */
[----:B------:R-:W1:Y:S01]  /*09a0*/  @!P5 LDC.64 R36, c[0x0][0x3e0] ;  /* 0x0000f800ff24db82 */ /* 0x000e620000000a00 */
[----:B------:R-:W-:-:S02]  /*09b0*/  MOV R71, RZ ;  /* 0x000000ff00477202 */ /* 0x000fc40000000f00 */
[----:B0-----:R-:W-:Y:S02]  /*09c0*/  @!P4 MOV R46, R102 ;  /* 0x00000066002ec202 */ /* 0x001fe40000000f00 */
[----:B------:R-:W-:Y:S02]  /*09d0*/  @!P4 MOV R47, R105 ;  /* 0x00000069002fc202 */ /* 0x000fe40000000f00 */
[----:B------:R-:W-:Y:S02]  /*09e0*/  @!P1 LEA.HI.X R39, R48, R39, R18, 0x1, P6 ;  /* 0x0000002730279211 */ /* 0x000fe400030f0c12 */
[----:B------:R-:W-:Y:S02]  /*09f0*/  @!P2 IADD3 R18, PT, PT, R51, R53, RZ ;  /* 0x000000353312a210 */ /* 0x000fe40007ffe0ff */
[----:B--2---:R-:W-:Y:S01]  /*0a00*/  @!P2 LEA R48, P6, R50, R40, 0x1 ;  /* 0x000000283230a211 */ /* 0x004fe200078c08ff */
[C---:B------:R-:W-:Y:S01]  /*0a10*/  @!P4 IMAD R51, R80.reuse, R43, R20 ;  /* 0x0000002b5033c224 */ /* 0x040fe200078e0214 */
[----:B------:R-:W-:Y:S01]  /*0a20*/  MOV R73, RZ ;  /* 0x000000ff00497202 */ /* 0x000fe20000000f00 */
[----:B------:R-:W-:Y:S01]  /*0a30*/  @!P4 IMAD.WIDE.U32 R46, R80, R42, R46 ;  /* 0x0000002a502ec225 */ /* 0x000fe200078e002e */
[----:B------:R0:W2:Y:S01]  /*0a40*/  @!P1 LDG.E R71, desc[UR6][R38.64] ;  /* 0x0000000626479981 */ /* 0x0000a2000c1e1900 */
[----:B------:R-:W-:Y:S01]  /*0a50*/  @!P2 LEA.HI.X R49, R50, R41, R18, 0x1, P6 ;  /* 0x000000293231a211 */ /* 0x000fe200030f0c12 */
[----:B------:R-:W3:Y:S01]  /*0a60*/  @!P5 LDC.64 R42, c[0x0][0x390] ;  /* 0x0000e400ff2adb82 */ /* 0x000ee20000000a00 */
[----:B------:R-:W-:-:S02]  /*0a70*/  ISETP.GE.U32.AND P1, PT, R74, UR4, PT ;  /* 0x000000044a007c0c */ /* 0x000fc4000bf26070 */
[----:B------:R-:W-:Y:S01]  /*0a80*/  ISETP.GE.U32.AND P6, PT, R72, UR4, PT ;  /* 0x0000000448007c0c */ /* 0x000fe2000bfc6070 */
[----:B------:R3:W2:Y:S01]  /*0a90*/  @!P2 LDG.E R73, desc[UR6][R48.64] ;  /* 0x000000063049a981 */ /* 0x0006a2000c1e1900 */
[----:B------:R-:W-:-:S03]  /*0aa0*/  ISETP.GE.AND.EX P1, PT, R29, UR5, PT, P1 ;  /* 0x000000051d007c0c */ /* 0x000fc6000bf26310 */
[----:B------:R-:W3:Y:S01]  /*0ab0*/  @!P3 LDC.64 R40, c[0x0][0x3e0] ;  /* 0x0000f800ff28bb82 */ /* 0x000ee20000000a00 */
[----:B------:R-:W-:Y:S02]  /*0ac0*/  ISETP.GE.AND.EX P2, PT, R31, UR5, PT, P6 ;  /* 0x000000051f007c0c */ /* 0x000fe4000bf46360 */
[----:B------:R-:W-:Y:S02]  /*0ad0*/  @!P4 IADD3 R18, PT, PT, R47, R51, RZ ;  /* 0x000000332f12c210 */ /* 0x000fe40007ffe0ff */
[----:B------:R-:W-:-:S04]  /*0ae0*/  @!P4 LEA R50, P6, R46, R44, 0x1 ;  /* 0x0000002c2e32c211 */ /* 0x000fc800078c08ff */
[----:B------:R-:W-:Y:S01]  /*0af0*/  @!P4 LEA.HI.X R51, R46, R45, R18, 0x1, P6 ;  /* 0x0000002d2e33c211 */ /* 0x000fe200030f0c12 */
[----:B-1----:R-:W-:Y:S01]  /*0b00*/  @!P5 IMAD R20, R25, R36, RZ ;  /* 0x000000241914d224 */ /* 0x002fe200078e02ff */
[----:B------:R-:W1:Y:S01]  /*0b10*/  @!P3 LDC.64 R46, c[0x0][0x390] ;  /* 0x0000e400ff2ebb82 */ /* 0x000e620000000a00 */
[----:B------:R-:W-:Y:S02]  /*0b20*/  @!P5 MOV R44, R102 ;  /* 0x00000066002cd202 */ /* 0x000fe40000000f00 */
[----:B------:R-:W-:Y:S02]  /*0b30*/  @!P5 MOV R45, R105 ;  /* 0x00000069002dd202 */ /* 0x000fe40000000f00 */
[----:B------:R-:W-:Y:S01]  /*0b40*/  MOV R75, RZ ;  /* 0x000000ff004b7202 */ /* 0x000fe20000000f00 */
[C---:B------:R-:W-:Y:S02]  /*0b50*/  @!P5 IMAD R53, R78.reuse, R37, R20 ;  /* 0x000000254e35d224 */ /* 0x040fe400078e0214 */
[----:B0-----:R-:W0:Y:S01]  /*0b60*/  @!P1 LDC.64 R38, c[0x0][0x3e0] ;  /* 0x0000f800ff269b82 */ /* 0x001e220000000a00 */
[----:B------:R-:W-:-:S02]  /*0b70*/  @!P5 IMAD.WIDE.U32 R44, R78, R36, R44 ;  /* 0x000000244e2cd225 */ /* 0x000fc400078e002c */
[----:B------:R1:W2:Y:S01]  /*0b80*/  @!P4 LDG.E R75, desc[UR6][R50.64] ;  /* 0x00000006324bc981 */ /* 0x0002a2000c1e1900 */
[----:B------:R-:W-:Y:S02]  /*0b90*/  ISETP.GE.U32.AND P4, PT, R70, UR4, PT ;  /* 0x0000000446007c0c */ /* 0x000fe4000bf86070 */
[----:B------:R-:W-:Y:S02]  /*0ba0*/  @!P5 IADD3 R18, PT, PT, R45, R53, RZ ;  /* 0x000000352d12d210 */ /* 0x000fe40007ffe0ff */
[----:B------:R-:W0:Y:S01]  /*0bb0*/  @!P2 LDC.64 R36, c[0x0][0x3e0] ;  /* 0x0000f800ff24ab82 */ /* 0x000e220000000a00 */
[----:B---3--:R-:W-:Y:S01]  /*0bc0*/  @!P5 LEA R48, P6, R44, R42, 0x1 ;  /* 0x0000002a2c30d211 */ /* 0x008fe200078c08ff */
[----:B------:R-:W-:Y:S01]  /*0bd0*/  @!P3 IMAD R20, R27, R40, RZ ;  /* 0x000000281b14b224 */ /* 0x000fe200078e02ff */
[----:B------:R-:W-:Y:S02]  /*0be0*/  ISETP.GE.AND.EX P4, PT, R33, UR5, PT, P4 ;  /* 0x0000000521007c0c */ /* 0x000fe4000bf86340 */
[----:B------:R-:W-:-:S02]  /*0bf0*/  @!P3 MOV R52, R102 ;  /* 0x000000660034b202 */ /* 0x000fc40000000f00 */
[----:B------:R-:W-:Y:S02]  /*0c00*/  @!P3 MOV R53, R105 ;  /* 0x000000690035b202 */ /* 0x000fe40000000f00 */
[----:B------:R-:W-:Y:S02]  /*0c10*/  MOV R77, RZ ;  /* 0x000000ff004d7202 */ /* 0x000fe40000000f00 */
[----:B------:R-:W-:Y:S01]  /*0c20*/  @!P5 LEA.HI.X R49, R44, R43, R18, 0x1, P6 ;  /* 0x0000002b2c31d211 */ /* 0x000fe200030f0c12 */
[C---:B------:R-:W-:Y:S01]  /*0c30*/  @!P3 IMAD R43, R76.reuse, R41, R20 ;  /* 0x000000294c2bb224 */ /* 0x040fe200078e0214 */
[----:B------:R-:W3:Y:S01]  /*0c40*/  @!P1 LDC.64 R44, c[0x0][0x390] ;  /* 0x0000e400ff2c9b82 */ /* 0x000ee20000000a00 */
[----:B------:R-:W-:Y:S02]  /*0c50*/  @!P3 IMAD.WIDE.U32 R52, R76, R40, R52 ;  /* 0x000000284c34b225 */ /* 0x000fe400078e0034 */
[----:B------:R0:W2:Y:S01]  /*0c60*/  @!P5 LDG.E R77, desc[UR6][R48.64] ;  /* 0x00000006304dd981 */ /* 0x0000a2000c1e1900 */
[----:B------:R-:W-:-:S02]  /*0c70*/  ISETP.GE.U32.AND P5, PT, R10, UR4, PT ;  /* 0x000000040a007c0c */ /* 0x000fc4000bfa6070 */
[----:B------:R-:W-:Y:S02]  /*0c80*/  @!P3 IADD3 R18, PT, PT, R53, R43, RZ ;  /* 0x0000002b3512b210 */ /* 0x000fe40007ffe0ff */
[C---:B-1----:R-:W-:Y:S01]  /*0c90*/  @!P3 LEA R50, P6, R52.reuse, R46, 0x1 ;  /* 0x0000002e3432b211 */ /* 0x042fe200078c08ff */
[----:B------:R-:W1:Y:S01]  /*0ca0*/  @!P2 LDC.64 R40, c[0x0][0x390] ;  /* 0x0000e400ff28ab82 */ /* 0x000e620000000a00 */
        /* <DEDUP_REMOVED lines=17> */
[----:B------:R-:W1:Y:S01]  /*0dc0*/  @!P5 LDC.64 R36, c[0x0][0x3e0] ;  /* 0x0000f800ff24db82 */ /* 0x000e620000000a00 */
[----:B---3--:R-:W-:-:S02]  /*0dd0*/  @!P1 LEA R52, P6, R46, R44, 0x1 ;  /* 0x0000002c2e349211 */ /* 0x008fc400078c08ff */
[----:B------:R-:W-:-:S05]  /*0de0*/  ISETP.GE.AND.EX P3, PT, R57, UR5, PT, P3 ;  /* 0x0000000539007c0c */ /* 0x000fca000bf66330 */
[----:B------:R-:W3:Y:S01]  /*0df0*/  @!P4 LDC.64 R38, c[0x0][0x390] ;  /* 0x0000e400ff26cb82 */ /* 0x000ee20000000a00 */
[----:B------:R-:W-:Y:S02]  /*0e00*/  MOV R81, RZ ;  /* 0x000000ff00517202 */ /* 0x000fe40000000f00 */
[----:B------:R-:W-:Y:S01]  /*0e10*/  @!P1 LEA.HI.X R53, R46, R45, R18, 0x1, P6 ;  /* 0x0000002d2e359211 */ /* 0x000fe200030f0c12 */
[----:B0-----:R-:W-:Y:S01]  /*0e20*/  @!P4 IMAD R20, R33, R42, RZ ;  /* 0x0000002a2114c224 */ /* 0x001fe200078e02ff */
[----:B------:R-:W-:Y:S02]  /*0e30*/  @!P2 IADD3 R18, PT, PT, R49, R55, RZ ;  /* 0x000000373112a210 */ /* 0x000fe40007ffe0ff */
[----:B-1----:R-:W-:Y:S01]  /*0e40*/  @!P2 LEA R40, P6, R48, R40, 0x1 ;  /* 0x000000283028a211 */ /* 0x002fe200078c08ff */
[----:B------:R-:W0:Y:S01]  /*0e50*/  @!P5 LDC.64 R50, c[0x0][0x390] ;  /* 0x0000e400ff32db82 */ /* 0x000e220000000a00 */
[----:B------:R1:W2:Y:S01]  /*0e60*/  @!P1 LDG.E R81, desc[UR6][R52.64] ;  /* 0x0000000634519981 */ /* 0x0002a2000c1e1900 */
        /* <DEDUP_REMOVED lines=10> */
[----:B------:R1:W2:Y:S01]  /*0f10*/  @!P2 LDG.E R83, desc[UR6][R40.64] ;  /* 0x000000062853a981 */ /* 0x0002a2000c1e1900 */
[----:B------:R-:W-:Y:S01]  /*0f20*/  ISETP.GE.AND.EX P2, PT, R61, UR5, PT, P6 ;  /* 0x000000053d007c0c */ /* 0x000fe2000bf46360 */
[----:B------:R-:W-:Y:S01]  /*0f30*/  @!P5 IMAD R20, R35, R36, RZ ;  /* 0x000000242314d224 */ /* 0x000fe200078e02ff */
[----:B------:R-:W-:-:S02]  /*0f40*/  @!P4 IADD3 R18, PT, PT, R43, R47, RZ ;  /* 0x0000002f2b12c210 */ /* 0x000fc40007ffe0ff */
[----:B---3--:R-:W-:Y:S01]  /*0f50*/  @!P4 LEA R38, P6, R42, R38, 0x1 ;  /* 0x000000262a26c211 */ /* 0x008fe200078c08ff */
[----:B-1----:R-:W-:Y:S01]  /*0f60*/  @!P5 IMAD R53, R10, R37, R20 ;  /* 0x000000250a35d224 */ /* 0x002fe200078e0214 */
[----:B------:R-:W-:Y:S01]  /*0f70*/  MOV R89, RZ ;  /* 0x000000ff00597202 */ /* 0x000fe20000000f00 */
[----:B------:R-:W1:Y:S01]  /*0f80*/  @!P3 LDC.64 R46, c[0x0][0x390] ;  /* 0x0000e400ff2ebb82 */ /* 0x000e620000000a00 */
[----:B------:R-:W-:Y:S02]  /*0f90*/  @!P5 MOV R40, R102 ;  /* 0x000000660028d202 */ /* 0x000fe40000000f00 */
[----:B------:R-:W-:Y:S02]  /*0fa0*/  @!P5 MOV R41, R105 ;  /* 0x000000690029d202 */ /* 0x000fe40000000f00 */
[----:B------:R-:W-:-:S03]  /*0fb0*/  @!P4 LEA.HI.X R39, R42, R39, R18, 0x1, P6 ;  /* 0x000000272a27c211 */ /* 0x000fc600030f0c12 */
[----:B------:R-:W3:Y:S01]  /*0fc0*/  @!P1 LDC.64 R48, c[0x0][0x3e0] ;  /* 0x0000f800ff309b82 */ /* 0x000ee20000000a00 */
[----:B------:R-:W-:Y:S01]  /*0fd0*/  @!P5 IMAD.WIDE.U32 R36, R10, R36, R40 ;  /* 0x000000240a24d225 */ /* 0x000fe200078e0028 */
[----:B------:R0:W2:Y:S01]  /*0fe0*/  @!P4 LDG.E R89, desc[UR6][R38.64] ;  /* 0x000000062659c981 */ /* 0x0000a2000c1e1900 */
[----:B------:R-:W-:-:S03]  /*0ff0*/  ISETP.GE.U32.AND P4, PT, R14, UR4, PT ;  /* 0x000000040e007c0c */ /* 0x000fc6000bf86070 */
[----:B------:R-:W-:Y:S02]  /*1000*/  @!P5 IADD3 R18, PT, PT, R37, R53, RZ ;  /* 0x000000352512d210 */ /* 0x000fe40007ffe0ff */
        /* <DEDUP_REMOVED lines=14> */
[----:B------:R3:W2:Y:S01]  /*10f0*/  @!P5 LDG.E R91, desc[UR6][R50.64] ;  /* 0x00000006325bd981 */ /* 0x0006a2000c1e1900 */
        /* <DEDUP_REMOVED lines=8> */
[----:B------:R-:W-:-:S02]  /*1180*/  @!P1 IMAD R55, R12, R49, R20 ;  /* 0x000000310c379224 */ /* 0x000fc400078e0214 */
[----:B-----5:R-:W-:Y:S02]  /*1190*/  @!P2 IMAD R18, R61, R42, RZ ;  /* 0x0000002a3d12a224 */ /* 0x020fe400078e02ff */
        /* <DEDUP_REMOVED lines=12> */
[----:B------:R-:W2:Y:S01]  /*1260*/  @!P3 LDG.E R93, desc[UR6][R46.64] ;  /* 0x000000062e5db981 */ /* 0x000ea2000c1e1900 */
[----:B----4-:R-:W-:Y:S01]  /*1270*/  @!P4 IMAD R20, R63, R40, RZ ;  /* 0x000000283f14c224 */ /* 0x010fe200078e02ff */
[----:B------:R-:W-:Y:S02]  /*1280*/  @!P2 IADD3 R18, PT, PT, R43, R85, RZ ;  /* 0x000000552b12a210 */ /* 0x000fe40007ffe0ff */
[----:B------:R4:W2:Y:S01]  /*1290*/  @!P1 LDG.E R95, desc[UR6][R36.64] ;  /* 0x00000006245f9981 */ /* 0x0008a2000c1e1900 */
[----:B-1----:R-:W-:Y:S01]  /*12a0*/  @!P2 LEA R38, P3, R42, R38, 0x1 ;  /* 0x000000262a26a211 */ /* 0x002fe200078608ff */
[----:B------:R-:W-:Y:S01]  /*12b0*/  @!P4 IMAD R43, R14, R41, R20 ;  /* 0x000000290e2bc224 */ /* 0x000fe200078e0214 */
[----:B------:R-:W-:Y:S02]  /*12c0*/  MOV R97, RZ ;  /* 0x000000ff00617202 */ /* 0x000fe40000000f00 */
[----:B------:R-:W-:Y:S02]  /*12d0*/  @!P2 LEA.HI.X R39, R42, R39, R18, 0x1, P3 ;  /* 0x000000272a27a211 */ /* 0x000fe400018f0c12 */
[----:B----4-:R-:W-:-:S02]  /*12e0*/  @!P4 MOV R36, R102 ;  /* 0x000000660024c202 */ /* 0x010fc40000000f00 */
[-C--:B------:R-:W-:Y:S01]  /*12f0*/  @!P4 MOV R37, R105.reuse ;  /* 0x000000690025c202 */ /* 0x080fe20000000f00 */
[----:B---3--:R-:W-:Y:S01]  /*1300*/  @!P6 IMAD R18, R65, R44, RZ ;  /* 0x0000002c4112e224 */ /* 0x008fe200078e02ff */
[----:B------:R1:W3:Y:S01]  /*1310*/  @!P2 LDG.E R97, desc[UR6][R38.64] ;  /* 0x000000062661a981 */ /* 0x0002e2000c1e1900 */
[----:B------:R-:W-:Y:S01]  /*1320*/  @!P4 IMAD.WIDE.U32 R40, R14, R40, R36 ;  /* 0x000000280e28c225 */ /* 0x000fe200078e0024 */
[----:B------:R-:W-:Y:S02]  /*1330*/  @!P6 MOV R36, R102 ;  /* 0x000000660024e202 */ /* 0x000fe40000000f00 */
[----:B------:R-:W-:Y:S01]  /*1340*/  @!P6 MOV R37, R105 ;  /* 0x000000690025e202 */ /* 0x000fe20000000f00 */
[----:B------:R-:W-:Y:S01]  /*1350*/  @!P6 IMAD R45, R15, R45, R18 ;  /* 0x0000002d0f2de224 */ /* 0x000fe200078e0212 */
[----:B------:R-:W-:Y:S02]  /*1360*/  @!P4 IADD3 R18, PT, PT, R41, R43, RZ ;  /* 0x0000002b2912c210 */ /* 0x000fe40007ffe0ff */
[----:B-----5:R-:W-:Y:S01]  /*1370*/  @!P4 LEA R48, P1, R40, R48, 0x1 ;  /* 0x000000302830c211 */ /* 0x020fe200078208ff */
[----:B------:R-:W-:Y:S01]  /*1380*/  @!P6 IMAD.WIDE.U32 R36, R15, R44, R36 ;  /* 0x0000002c0f24e225 */ /* 0x000fe200078e0024 */
[----:B------:R-:W-:-:S02]  /*1390*/  MOV R99, RZ ;  /* 0x000000ff00637202 */ /* 0x000fc40000000f00 */
[----:B------:R-:W-:Y:S02]  /*13a0*/  @!P4 LEA.HI.X R49, R40, R49, R18, 0x1, P1 ;  /* 0x000000312831c211 */ /* 0x000fe400008f0c12 */
[----:B------:R-:W-:Y:S02]  /*13b0*/  @!P6 IADD3 R18, PT, PT, R37, R45, RZ ;  /* 0x0000002d2512e210 */ /* 0x000fe40007ffe0ff */
[C---:B0-----:R-:W-:Y:S01]  /*13c0*/  @!P6 LEA R50, P1, R36.reuse, R50, 0x1 ;  /* 0x000000322432e211 */ /* 0x041fe200078208ff */
[----:B------:R-:W4:Y:S01]  /*13d0*/  @!P4 LDG.E R99, desc[UR6][R48.64] ;  /* 0x000000063063c981 */ /* 0x000f22000c1e1900 */
        /* <DEDUP_REMOVED lines=8> */
[----:B------:R-:W-:Y:S01]  /*1460*/  FFMA.FTZ R37, R18, R18, R37 ;  /* 0x0000001212257223 */ /* 0x000fe20000010025 */
[--C-:B------:R-:W-:Y:S02]  /*1470*/  HADD2.F32 R20, -RZ, R69.reuse.H0_H0 ;  /* 0x20000045ff147230 */ /* 0x100fe40000004100 */
[----:B------:R-:W-:-:S05]  /*1480*/  HADD2.F32 R69, -RZ, R69.H1_H1 ;  /* 0x30000045ff457230 */ /* 0x000fca0000004100 */
[----:B-1----:R-:W-:Y:S01]  /*1490*/  FADD.FTZ R39, R20, R69 ;  /* 0x0000004514277221 */ /* 0x002fe20000010000 */
[----:B------:R-:W-:Y:S01]  /*14a0*/  FMUL.FTZ R41, R69, R69 ;  /* 0x0000004545297220 */ /* 0x000fe20000410000 */
[----:B------:R-:W-:Y:S02]  /*14b0*/  FADD.FTZ R37, RZ, R37 ;  /* 0x00000025ff257221 */ /* 0x000fe40000010000 */
[----:B------:R-:W-:Y:S01]  /*14c0*/  FADD.FTZ R39, R24, R39 ;  /* 0x0000002718277221 */ /* 0x000fe20000010000 */
[----:B------:R-:W-:-:S04]  /*14d0*/  FFMA.FTZ R26, R20, R20, R41 ;  /* 0x00000014141a7223 */ /* 0x000fc80000010029 */
[----:B------:R-:W-:Y:S01]  /*14e0*/  FADD.FTZ R37, R37, R26 ;  /* 0x0000001a25257221 */ /* 0x000fe20000010000 */
[--C-:B--2---:R-:W-:Y:S02]  /*14f0*/  HADD2.F32 R22, -RZ, R71.reuse.H0_H0 ;  /* 0x20000047ff167230 */ /* 0x104fe40000004100 */
[----:B------:R-:W-:Y:S02]  /*1500*/  HADD2.F32 R71, -RZ, R71.H1_H1 ;  /* 0x30000047ff477230 */ /* 0x000fe40000004100 */
[----:B------:R-:W-:-:S03]  /*1510*/  HADD2.F32 R24, -RZ, R73.H0_H0 ;  /* 0x20000049ff187230 */ /* 0x000fc60000004100 */
[----:B------:R-:W-:Y:S01]  /*1520*/  FADD.FTZ R28, R22, R71 ;  /* 0x00000047161c7221 */ /* 0x000fe20000010000 */
[----:B------:R-:W-:Y:S02]  /*1530*/  HADD2.F32 R73, -RZ, R73.H1_H1 ;  /* 0x30000049ff497230 */ /* 0x000fe40000004100 */
        /* <DEDUP_REMOVED lines=8> */
[----:B------:R-:W-:-:S02]  /*15c0*/  HADD2.F32 R26, -RZ, R75.H0_H0 ;  /* 0x2000004bff1a7230 */ /* 0x000fc40000004100 */
[----:B------:R-:W-:Y:S02]  /*15d0*/  HADD2.F32 R75, -RZ, R75.H1_H1 ;  /* 0x3000004bff4b7230 */ /* 0x000fe40000004100 */
[----:B------:R-:W-:-:S03]  /*15e0*/  FADD.FTZ R41, R30, R41 ;  /* 0x000000291e297221 */ /* 0x000fc60000010000 */
[----:B------:R-:W-:Y:S01]  /*15f0*/  FMUL.FTZ R37, R75, R75 ;  /* 0x0000004b4b257220 */ /* 0x000fe20000410000 */
[----:B------:R-:W-:-:S03]  /*1600*/  FADD.FTZ R32, R26, R75 ;  /* 0x0000004b1a207221 */ /* 0x000fc60000010000 */
[----:B------:R-:W-:Y:S01]  /*1610*/  FFMA.FTZ R34, R26, R26, R37 ;  /* 0x0000001a1a227223 */ /* 0x000fe20000010025 */
[----:B------:R-:W-:Y:S01]  /*1620*/  FADD.FTZ R32, R39, R32 ;  /* 0x0000002027207221 */ /* 0x000fe20000010000 */
[--C-:B------:R-:W-:Y:S02]  /*1630*/  HADD2.F32 R28, -RZ, R77.reuse.H0_H0 ;  /* 0x2000004dff1c7230 */ /* 0x100fe40000004100 */
[----:B------:R-:W-:-:S05]  /*1640*/  HADD2.F32 R77, -RZ, R77.H1_H1 ;  /* 0x3000004dff4d7230 */ /* 0x000fca0000004100 */
[----:B------:R-:W-:Y:S01]  /*1650*/  FADD.FTZ R37, R28, R77 ;  /* 0x0000004d1c257221 */ /* 0x000fe20000010000 */
[----:B------:R-:W-:Y:S01]  /*1660*/  FMUL.FTZ R39, R77, R77 ;  /* 0x0000004d4d277220 */ /* 0x000fe20000410000 */
[----:B------:R-:W-:Y:S02]  /*1670*/  FADD.FTZ R34, R41, R34 ;  /* 0x0000002229227221 */ /* 0x000fe40000010000 */
        /* <DEDUP_REMOVED lines=8> */
[----:B------:R-:W-:Y:S01]  /*1700*/  FADD.FTZ R36, R37, R36 ;  /* 0x0000002425247221 */ /* 0x000fe20000010000 */
[--C-:B------:R-:W-:Y:S02]  /*1710*/  HADD2.F32 R32, -RZ, R81.reuse.H0_H0 ;  /* 0x20000051ff207230 */ /* 0x100fe40000004100 */
[----:B------:R-:W-:Y:S02]  /*1720*/  HADD2.F32 R81, -RZ, R81.H1_H1 ;  /* 0x30000051ff517230 */ /* 0x000fe40000004100 */
[----:B------:R-:W-:-:S03]  /*1730*/  FADD.FTZ R38, R39, R38 ;  /* 0x0000002627267221 */ /* 0x000fc60000010000 */
[----:B------:R-:W-:Y:S01]  /*1740*/  FMUL.FTZ R41, R81, R81 ;  /* 0x0000005151297220 */ /* 0x000fe20000410000 */
[C---:B------:R-:W-:Y:S01]  /*1750*/  FADD.FTZ R37, R32.reuse, R81 ;  /* 0x0000005120257221 */ /* 0x040fe20000010000 */
[--C-:B------:R-:W-:Y:S02]  /*1760*/  HADD2.F32 R34, -RZ, R83.reuse.H0_H0 ;  /* 0x20000053ff227230 */ /* 0x100fe40000004100 */
[----:B------:R-:W-:Y:S02]  /*1770*/  HADD2.F32 R83, -RZ, R83.H1_H1 ;  /* 0x30000053ff537230 */ /* 0x000fe40000004100 */
[----:B------:R-:W-:-:S03]  /*1780*/  FFMA.FTZ R41, R32, R32, R41 ;  /* 0x0000002020297223 */ /* 0x000fc60000010029 */
[----:B------:R-:W-:Y:S01]  /*1790*/  FMUL.FTZ R39, R83, R83 ;  /* 0x0000005353277220 */ /* 0x000fe20000410000 */
[----:B------:R-:W-:Y:S01]  /*17a0*/  FADD.FTZ R38, R38, R41 ;  /* 0x0000002926267221 */ /* 0x000fe20000010000 */
[----:B------:R-:W-:Y:S01]  /*17b0*/  FADD.FTZ R36, R36, R37 ;  /* 0x0000002524247221 */ /* 0x000fe20000010000 */
[C---:B------:R-:W-:Y:S01]  /*17c0*/  FADD.FTZ R37, R34.reuse, R83 ;  /* 0x0000005322257221 */ /* 0x040fe20000010000 */
[----:B------:R-:W-:Y:S01]  /*17d0*/  FFMA.FTZ R39, R34, R34, R39 ;  /* 0x0000002222277223 */ /* 0x000fe20000010027 */
[--C-:B------:R-:W-:Y:S02]  /*17e0*/  HADD2.F32 R56, -RZ, R89.reuse.H0_H0 ;  /* 0x20000059ff387230 */ /* 0x100fe40000004100 */
[----:B------:R-:W-:Y:S02]  /*17f0*/  HADD2.F32 R89, -RZ, R89.H1_H1 ;  /* 0x30000059ff597230 */ /* 0x000fe40000004100 */
[----:B------:R-:W-:-:S03]  /*1800*/  FADD.FTZ R38, R38, R39 ;  /* 0x0000002726267221 */ /* 0x000fc60000010000 */
[----:B------:R-:W-:Y:S01]  /*1810*/  FMUL.FTZ R41, R89, R89 ;  /* 0x0000005959297220 */ /* 0x000fe20000410000 */
[----:B------:R-:W-:Y:S01]  /*1820*/  FADD.FTZ R36, R36, R37 ;  /* 0x0000002524247221 */ /* 0x000fe20000010000 */
[C---:B------:R-:W-:Y:S02]  /*1830*/  FADD.FTZ R37, R56.reuse, R89 ;  /* 0x0000005938257221 */ /* 0x040fe40000010000 */
[----:B------:R-:W-:Y:S02]  /*1840*/  FFMA.FTZ R41, R56, R56, R41 ;  /* 0x0000003838297223 */ /* 0x000fe40000010029 */
[----:B------:R-:W-:Y:S02]  /*1850*/  FADD.FTZ R36, R36, R37 ;  /* 0x0000002524247221 */ /* 0x000fe40000010000 */
[----:B------:R-:W-:Y:S01]  /*1860*/  FADD.FTZ R38, R38, R41 ;  /* 0x0000002926267221 */ /* 0x000fe20000010000 */
[--C-:B------:R-:W-:Y:S02]  /*1870*/  HADD2.F32 R58, -RZ, R91.reuse.H0_H0 ;  /* 0x2000005bff3a7230 */ /* 0x100fe40000004100 */
[----:B------:R-:W-:-:S05]  /*1880*/  HADD2.F32 R91, -RZ, R91.H1_H1 ;  /* 0x3000005bff5b7230 */ /* 0x000fca0000004100 */
[----:B------:R-:W-:Y:S01]  /*1890*/  FMUL.FTZ R39, R91, R91 ;  /* 0x0000005b5b277220 */ /* 0x000fe20000410000 */
[----:B------:R-:W-:-:S03]  /*18a0*/  FADD.FTZ R37, R58, R91 ;  /* 0x0000005b3a257221 */ /* 0x000fc60000010000 */
[----:B------:R-:W-:Y:S01]  /*18b0*/  FFMA.FTZ R39, R58, R58, R39 ;  /* 0x0000003a3a277223 */ /* 0x000fe20000010027 */
[----:B------:R-:W-:-:S03]  /*18c0*/  FADD.FTZ R36, R36, R37 ;  /* 0x0000002524247221 */ /* 0x000fc60000010000 */
[----:B------:R-:W-:Y:S01]  /*18d0*/  FADD.FTZ R38, R38, R39 ;  /* 0x0000002726267221 */ /* 0x000fe20000010000 */
[--C-:B------:R-:W-:Y:S02]  /*18e0*/  HADD2.F32 R60, -RZ, R93.reuse.H0_H0 ;  /* 0x2000005dff3c7230 */ /* 0x100fe40000004100 */
[----:B------:R-:W-:Y:S02]  /*18f0*/  HADD2.F32 R93, -RZ, R93.H1_H1 ;  /* 0x3000005dff5d7230 */ /* 0x000fe40000004100 */
[----:B------:R-:W-:-:S03]  /*1900*/  HADD2.F32 R62, -RZ, R95.H1_H1 ;  /* 0x3000005fff3e7230 */ /* 0x000fc60000004100 */
[----:B------:R-:W-:Y:S01]  /*1910*/  FMUL.FTZ R41, R93, R93 ;  /* 0x0000005d5d297220 */ /* 0x000fe20000410000 */
[----:B------:R-:W-:Y:S02]  /*1920*/  HADD2.F32 R95, -RZ, R95.H0_H0 ;  /* 0x2000005fff5f7230 */ /* 0x000fe40000004100 */
[----:B------:R-:W-:Y:S01]  /*1930*/  FMUL.FTZ R40, R62, R62 ;  /* 0x0000003e3e287220 */ /* 0x000fe20000410000 */
[C---:B------:R-:W-:Y:S01]  /*1940*/  FFMA.FTZ R41, R60.reuse, R60, R41 ;  /* 0x0000003c3c297223 */ /* 0x040fe20000010029 */
[----:B------:R-:W-:Y:S02]  /*1950*/  FADD.FTZ R37, R60, R93 ;  /* 0x0000005d3c257221 */ /* 0x000fe40000010000 */
[----:B------:R-:W-:Y:S01]  /*1960*/  FFMA.FTZ R39, R95, R95, R40 ;  /* 0x0000005f5f277223 */ /* 0x000fe20000010028 */
[--C-:B---3--:R-:W-:Y:S02]  /*1970*/  HADD2.F32 R64, -RZ, R97.reuse.H1_H1 ;  /* 0x30000061ff407230 */ /* 0x108fe40000004100 */
[----:B------:R-:W-:Y:S01]  /*1980*/  FADD.FTZ R38, R38, R41 ;  /* 0x0000002926267221 */ /* 0x000fe20000010000 */
[----:B------:R-:W-:-:S02]  /*1990*/  HADD2.F32 R97, -RZ, R97.H0_H0 ;  /* 0x20000061ff617230 */ /* 0x000fc40000004100 */
[----:B------:R-:W-:Y:S01]  /*19a0*/  FADD.FTZ R36, R36, R37 ;  /* 0x0000002524247221 */ /* 0x000fe20000010000 */
[----:B------:R-:W-:Y:S01]  /*19b0*/  FMUL.FTZ R40, R64, R64 ;  /* 0x0000004040287220 */ /* 0x000fe20000410000 */
[----:B------:R-:W-:Y:S01]  /*19c0*/  FADD.FTZ R37, R95, R62 ;  /* 0x0000003e5f257221 */ /* 0x000fe20000010000 */
[----:B------:R-:W-:Y:S02]  /*19d0*/  FADD.FTZ R38, R38, R39 ;  /* 0x0000002726267221 */ /* 0x000fe40000010000 */
[C---:B------:R-:W-:Y:S01]  /*19e0*/  FFMA.FTZ R39, R97.reuse, R97, R40 ;  /* 0x0000006161277223 */ /* 0x040fe20000010028 */
[----:B------:R-:W-:Y:S01]  /*19f0*/  FADD.FTZ R36, R36, R37 ;  /* 0x0000002524247221 */ /* 0x000fe20000010000 */
[----:B------:R-:W-:Y:S02]  /*1a00*/  FADD.FTZ R37, R97, R64 ;  /* 0x0000004061257221 */ /* 0x000fe40000010000 */
[----:B------:R-:W-:Y:S01]  /*1a10*/  FADD.FTZ R38, R38, R39 ;  /* 0x0000002726267221 */ /* 0x000fe20000010000 */
[----:B----4-:R-:W-:-:S02]  /*1a20*/  HADD2.F32 R66, -RZ, R99.H0_H0 ;  /* 0x20000063ff427230 */ /* 0x010fc40000004100 */
[----:B------:R-:W-:Y:S02]  /*1a30*/  HADD2.F32 R99, -RZ, R99.H1_H1 ;  /* 0x30000063ff637230 */ /* 0x000fe40000004100 */
[----:B------:R-:W-:-:S03]  /*1a40*/  FADD.FTZ R37, R36, R37 ;  /* 0x0000002524257221 */ /* 0x000fc60000010000 */
[----:B------:R-:W-:Y:S01]  /*1a50*/  FMUL.FTZ R39, R99, R99 ;  /* 0x0000006363277220 */ /* 0x000fe20000410000 */
[--C-:B-----5:R-:W-:Y:S02]  /*1a60*/  HADD2.F32 R68, -RZ, R101.reuse.H1_H1 ;  /* 0x30000065ff447230 */ /* 0x120fe40000004100 */
[C---:B------:R-:W-:Y:S01]  /*1a70*/  FADD.FTZ R40, R66.reuse, R99 ;  /* 0x0000006342287221 */ /* 0x040fe20000010000 */
[----:B------:R-:W-:Y:S01]  /*1a80*/  HADD2.F32 R101, -RZ, R101.H0_H0 ;  /* 0x20000065ff657230 */ /* 0x000fe20000004100 */
[----:B------:R-:W-:Y:S01]  /*1a90*/  LOP3.LUT R36, R9, 0x3e0, RZ, 0xc0, !PT ;  /* 0x000003e009247812 */ /* 0x000fe200078ec0ff */
[----:B------:R-:W-:Y:S01]  /*1aa0*/  FFMA.FTZ R39, R66, R66, R39 ;  /* 0x0000004242277223 */ /* 0x000fe20000010027 */
[----:B------:R-:W-:Y:S01]  /*1ab0*/  FMUL.FTZ R42, R68, R68 ;  /* 0x00000044442a7220 */ /* 0x000fe20000410000 */
[----:B------:R-:W-:Y:S01]  /*1ac0*/  FADD.FTZ R37, R37, R40 ;  /* 0x0000002825257221 */ /* 0x000fe20000010000 */
[----:B------:R-:W-:Y:S01]  /*1ad0*/  ISETP.GT.U32.AND P1, PT, R36, 0x168, PT ;  /* 0x000001682400780c */ /* 0x000fe20003f24070 */
[C---:B------:R-:W-:Y:S01]  /*1ae0*/  FADD.FTZ R40, R101.reuse, R68 ;  /* 0x0000004465287221 */ /* 0x040fe20000010000 */
        /* <DEDUP_REMOVED lines=83> */
.L_x_2967:
[----:B------:R-:W-:Y:S05]  /*2020*/  BSYNC.RECONVERGENT B0 ;  /* 0x0000000000007941 */ /* 0x000fea0003800200 */
.L_x_2966:
        /* <DEDUP_REMOVED lines=25> */
.L_x_2970:
[----:B-1----:R-:W2:Y:S04]  /*21c0*/  LDG.E.STRONG.GPU R38, desc[UR6][R36.64] ;  /* 0x0000000624267981 */ /* 0x002ea8000c1ef900 */
[----:B--2---:R-:W-:Y:S01]  /*21d0*/  CCTL.IVALL ;  /* 0x00000000ff00798f */ /* 0x004fe20002000000 */
[----:B------:R-:W-:Y:S05]  /*21e0*/  YIELD ;  /* 0x0000000000007946 */ /* 0x000fea0003800000 */
[----:B------:R-:W-:-:S13]  /*21f0*/  ISETP.NE.AND P1, PT, R38, R43, PT ;  /* 0x0000002b2600720c */ /* 0x000fda0003f25270 */
[----:B------:R-:W-:Y:S05]  /*2200*/  @P1 BRA `(.L_x_2970) ;  /* 0xfffffffc00ec1947 */ /* 0x000fea000383ffff */
.L_x_2969:
        /* <DEDUP_REMOVED lines=15> */
.L_x_2972:
        /* <DEDUP_REMOVED lines=60> */
.L_x_2971:
        /* <DEDUP_REMOVED lines=35> */
.L_x_2973:
        /* <DEDUP_REMOVED lines=18> */
.L_x_2974:
        /* <DEDUP_REMOVED lines=9> */
.L_x_2975:
[----:B------:R-:W-:Y:S05]  /*2aa0*/  BSYNC.RECONVERGENT B0 ;  /* 0x0000000000007941 */ /* 0x000fea0003800200 */
.L_x_2968:
        /* <DEDUP_REMOVED lines=65> */
.L_x_2979:
[----:B------:R-:W-:Y:S05]  /*2ec0*/  BSYNC.RECONVERGENT B1 ;  /* 0x0000000000017941 */ /* 0x000fea0003800200 */
.L_x_2978:
        /* <DEDUP_REMOVED lines=20> */
.L_x_2981:
[----:B------:R-:W-:Y:S05]  /*3010*/  BSYNC.RECONVERGENT B1 ;  /* 0x0000000000017941 */ /* 0x000fea0003800200 */
.L_x_2980:
        /* <DEDUP_REMOVED lines=28> */
.L_x_2983:
[----:B------:R-:W-:Y:S05]  /*31e0*/  BSYNC.RECONVERGENT B1 ;  /* 0x0000000000017941 */ /* 0x000fea0003800200 */
.L_x_2982:
        /* <DEDUP_REMOVED lines=20> */
.L_x_2985:
[----:B------:R-:W-:Y:S05]  /*3330*/  BSYNC.RECONVERGENT B1 ;  /* 0x0000000000017941 */ /* 0x000fea0003800200 */
.L_x_2984:
        /* <DEDUP_REMOVED lines=20> */
.L_x_2987:
[----:B------:R-:W-:Y:S05]  /*3480*/  BSYNC.RECONVERGENT B1 ;  /* 0x0000000000017941 */ /* 0x000fea0003800200 */
.L_x_2986:
[----:B------:R-:W-:Y:S04]  /*3490*/  BSSY.RECONVERGENT B1, `(.L_x_2988) ;  /* 0x0000014000017945 */ /* 0x000fe80003800200 */
[----:B------:R-:W-:Y:S05]  /*34a0*/  @P2 BRA `(.L_x_2989) ;  /* 0x0000000000482947 */ /* 0x000fea0003800000 */
[----:B------:R-:W5:Y:S01]  /*34b0*/  LDCU.64 UR4, c[0x0][0x3e0] ;  /* 0x00007c00ff0477ac */ /* 0x000f620008000a00 */
[----:B------:R-:W-:Y:S01]  /*34c0*/  MOV R36, R102 ;  /* 0x0000006600247202 */ /* 0x000fe20000000f00 */
[--C-:B01234-:R-:W-:Y:S01]  /*34d0*/  FADD.FTZ R39, R28, -R46.reuse ;  /* 0x8000002e1c277221 */ /* 0x11ffe20000010000 */
[----:B------:R-:W-:Y:S01]  /*34e0*/  MOV R37, R105 ;  /* 0x0000006900257202 */ /* 0x000fe20000000f00 */
        /* <DEDUP_REMOVED lines=14> */
.L_x_2989:
[----:B------:R-:W-:Y:S05]  /*35d0*/  BSYNC.RECONVERGENT B1 ;  /* 0x0000000000017941 */ /* 0x000fea0003800200 */
.L_x_2988:
        /* <DEDUP_REMOVED lines=28> */
.L_x_2991:
[----:B------:R-:W-:Y:S05]  /*37a0*/  BSYNC.RECONVERGENT B1 ;  /* 0x0000000000017941 */ /* 0x000fea0003800200 */
.L_x_2990:
        /* <DEDUP_REMOVED lines=20> */
.L_x_2993:
[----:B------:R-:W-:Y:S05]  /*38f0*/  BSYNC.RECONVERGENT B1 ;  /* 0x0000000000017941 */ /* 0x000fea0003800200 */
.L_x_2992:
        /* <DEDUP_REMOVED lines=20> */
.L_x_2995:
[----:B------:R-:W-:Y:S05]  /*3a40*/  BSYNC.RECONVERGENT B1 ;  /* 0x0000000000017941 */ /* 0x000fea0003800200 */
.L_x_2994:
        /* <DEDUP_REMOVED lines=20> */
.L_x_2997:
[----:B------:R-:W-:Y:S05]  /*3b90*/  BSYNC.RECONVERGENT B1 ;  /* 0x0000000000017941 */ /* 0x000fea0003800200 */
.L_x_2996:
        /* <DEDUP_REMOVED lines=30> */
.L_x_2999:
[----:B------:R-:W-:Y:S05]  /*3d80*/  BSYNC.RECONVERGENT B1 ;  /* 0x0000000000017941 */ /* 0x000fea0003800200 */
.L_x_2998:
        /* <DEDUP_REMOVED lines=9> */
[----:B------:R-:W-:-:S04]  /*3e20*/  FMUL.FTZ R93, R93, R40 ;  /* 0x000000285d5d7220 */ /* 0x000fc80000410000 */
[----:B------:R-:W-:Y:S01]  /*3e30*/  FFMA.FTZ R93, R42, R93, R43 ;  /* 0x0000005d2a5d7223 */ /* 0x000fe2000001002b */
[----:B-----5:R-:W-:Y:S02]  /*3e40*/  IMAD R18, R57, UR4, RZ ;  /* 0x0000000439127c24 */ /* 0x020fe4000f8e02ff */
        /* <DEDUP_REMOVED lines=8> */
.L_x_3001:
[----:B------:R-:W-:Y:S05]  /*3ed0*/  BSYNC.RECONVERGENT B1 ;  /* 0x0000000000017941 */ /* 0x000fea0003800200 */
.L_x_3000:
        /* <DEDUP_REMOVED lines=20> */
.L_x_3003:
[----:B------:R-:W-:Y:S05]  /*4020*/  BSYNC.RECONVERGENT B1 ;  /* 0x0000000000017941 */ /* 0x000fea0003800200 */
.L_x_3002:
        /* <DEDUP_REMOVED lines=20> */
.L_x_3005:
[----:B------:R-:W-:Y:S05]  /*4170*/  BSYNC.RECONVERGENT B1 ;  /* 0x0000000000017941 */ /* 0x000fea0003800200 */
.L_x_3004:
        /* <DEDUP_REMOVED lines=20> */
.L_x_3007:
[----:B------:R-:W-:Y:S05]  /*42c0*/  BSYNC.RECONVERGENT B1 ;  /* 0x0000000000017941 */ /* 0x000fea0003800200 */
.L_x_3006:
        /* <DEDUP_REMOVED lines=19> */
.L_x_2977:
        /* <DEDUP_REMOVED lines=37> */
.L_x_3010:
[----:B------:R-:W-:Y:S05]  /*4650*/  BSYNC.RECONVERGENT B1 ;  /* 0x0000000000017941 */ /* 0x000fea0003800200 */
.L_x_3009:
        /* <DEDUP_REMOVED lines=30> */
.L_x_3012:
[----:B------:R-:W-:Y:S05]  /*4840*/  BSYNC.RECONVERGENT B1 ;  /* 0x0000000000017941 */ /* 0x000fea0003800200 */
.L_x_3011:
        /* <DEDUP_REMOVED lines=36> */
[----:B------:R-:W-:-:S05]  /*4a90*/  F2FP.F16.F32.PACK_AB R47, R47, R18 ;  /* 0x000000122f2f723e */ /* 0x000fca00000000ff */
[----:B------:R2:W-:Y:S02]  /*4aa0*/  STG.E desc[UR6][R36.64], R47 ;  /* 0x0000002f24007986 */ /* 0x0005e4000c101906 */
.L_x_3014:
[----:B------:R-:W-:Y:S05]  /*4ab0*/  BSYNC.RECONVERGENT B1 ;  /* 0x0000000000017941 */ /* 0x000fea0003800200 */
.L_x_3013:
        /* <DEDUP_REMOVED lines=30> */
.L_x_3016:
[----:B------:R-:W-:Y:S05]  /*4ca0*/  BSYNC.RECONVERGENT B1 ;  /* 0x0000000000017941 */ /* 0x000fea0003800200 */
.L_x_3015:
        /* <DEDUP_REMOVED lines=30> */
.L_x_3018:
[----:B------:R-:W-:Y:S05]  /*4e90*/  BSYNC.RECONVERGENT B1 ;  /* 0x0000000000017941 */ /* 0x000fea0003800200 */
.L_x_3017:
        /* <DEDUP_REMOVED lines=30> */
.L_x_3020:
[----:B------:R-:W-:Y:S05]  /*5080*/  BSYNC.RECONVERGENT B1 ;  /* 0x0000000000017941 */ /* 0x000fea0003800200 */
.L_x_3019:
        /* <DEDUP_REMOVED lines=38> */
.L_x_3022:
[----:B------:R-:W-:Y:S05]  /*52f0*/  BSYNC.RECONVERGENT B1 ;  /* 0x0000000000017941 */ /* 0x000fea0003800200 */
.L_x_3021:
        /* <DEDUP_REMOVED lines=30> */
.L_x_3024:
[----:B------:R-:W-:Y:S05]  /*54e0*/  BSYNC.RECONVERGENT B1 ;  /* 0x0000000000017941 */ /* 0x000fea0003800200 */
.L_x_3023:
        /* <DEDUP_REMOVED lines=30> */
.L_x_3026:
[----:B------:R-:W-:Y:S05]  /*56d0*/  BSYNC.RECONVERGENT B1 ;  /* 0x0000000000017941 */ /* 0x000fea0003800200 */
.L_x_3025:
        /* <DEDUP_REMOVED lines=30> */
.L_x_3028:
[----:B------:R-:W-:Y:S05]  /*58c0*/  BSYNC.RECONVERGENT B1 ;  /* 0x0000000000017941 */ /* 0x000fea0003800200 */
.L_x_3027:
        /* <DEDUP_REMOVED lines=40> */
.L_x_3030:
[----:B------:R-:W-:Y:S05]  /*5b50*/  BSYNC.RECONVERGENT B1 ;  /* 0x0000000000017941 */ /* 0x000fea0003800200 */
.L_x_3029:
        /* <DEDUP_REMOVED lines=30> */
.L_x_3032:
[----:B------:R-:W-:Y:S05]  /*5d40*/  BSYNC.RECONVERGENT B1 ;  /* 0x0000000000017941 */ /* 0x000fea0003800200 */
.L_x_3031:
        /* <DEDUP_REMOVED lines=30> */
.L_x_3034:
[----:B------:R-:W-:Y:S05]  /*5f30*/  BSYNC.RECONVERGENT B1 ;  /* 0x0000000000017941 */ /* 0x000fea0003800200 */
.L_x_3033:
        /* <DEDUP_REMOVED lines=30> */
.L_x_3036:
[----:B------:R-:W-:Y:S05]  /*6120*/  BSYNC.RECONVERGENT B1 ;  /* 0x0000000000017941 */ /* 0x000fea0003800200 */
.L_x_3035:
        /* <DEDUP_REMOVED lines=30> */
.L_x_3038:
[----:B------:R-:W-:Y:S05]  /*6310*/  BSYNC.RECONVERGENT B1 ;  /* 0x0000000000017941 */ /* 0x000fea0003800200 */
.L_x_3037:
        /* <DEDUP_REMOVED lines=26> */
[----:B------:R-:W-:-:S05]  /*64c0*/  F2FP.F16.F32.PACK_AB R39, R39, R18 ;  /* 0x000000122727723e */ /* 0x000fca00000000ff */
[----:B------:R0:W-:Y:S02]  /*64d0*/  STG.E desc[UR6][R36.64], R39 ;  /* 0x0000002724007986 */ /* 0x0001e4000c101906 */
.L_x_3008:
[----:B------:R-:W-:Y:S05]  /*64e0*/  BSYNC.RECONVERGENT B0 ;  /* 0x0000000000007941 */ /* 0x000fea0003800200 */
.L_x_2976:
        /* <DEDUP_REMOVED lines=8> */
.L_x_3040:
        /* <DEDUP_REMOVED lines=9> */
.L_x_4789:


//--------------------- .text._Z35group_norm_nhwc_fwd_one_pass_kernelI11Fp16IOBf16WLi256ELi98ELi392EEv26Group_norm_nhwc_fwd_params --------------------------
	.section	.text._Z35group_norm_nhwc_fwd_one_pass_kernelI11Fp16IOBf16WLi256ELi98ELi392EEv26Group_norm_nhwc_fwd_params,"ax",@progbits
	.align	128
        .global         _Z35group_norm_nhwc_fwd_one_pass_kernelI11Fp16IOBf16WLi256ELi98ELi392EEv26Group_norm_nhwc_fwd_params
        .type           _Z35group_norm_nhwc_fwd_one_pass_kernelI11Fp16IOBf16WLi256ELi98ELi392EEv26Group_norm_nhwc_fwd_params,@function
        .size           _Z35group_norm_nhwc_fwd_one_pass_kernelI11Fp16IOBf16WLi256ELi98ELi392EEv26Group_norm_nhwc_fwd_params,(.L_x_4790 - _Z35group_norm_nhwc_fwd_one_pass_kernelI11Fp16IOBf16WLi256ELi98ELi392EEv26Group_norm_nhwc_fwd_params)
        .other          _Z35group_norm_nhwc_fwd_one_pass_kernelI11Fp16IOBf16WLi256ELi98ELi392EEv26Group_norm_nhwc_fwd_params,@"STO_CUDA_ENTRY STV_DEFAULT"
_Z35group_norm_nhwc_fwd_one_pass_kernelI11Fp16IOBf16WLi256ELi98ELi392EEv26Group_norm_nhwc_fwd_params:
.text._Z35group_norm_nhwc_fwd_one_pass_kernelI11Fp16IOBf16WLi256ELi98ELi392EEv26Group_norm_nhwc_fwd_params:
        /* <DEDUP_REMOVED lines=60> */
.L_x_3178:
        /* <DEDUP_REMOVED lines=11> */
[----:B------:R-:W-:Y:S02]  /*0470*/  IADD3 R15, PT, PT, R26, 0x38, RZ ;  /* 0x000000381a0f7810 */ /* 0x000fe40007ffe0ff */
[----:B------:R-:W-:Y:S02]  /*0480*/  ISETP.GE.AND.EX P3, PT, R11, UR7, PT, P3 ;  /* 0x000000070b007c0c */ /* 0x000fe4000bf66330 */
[----:B------:R-:W-:Y:S02]  /*0490*/  ISETP.GE.U32.AND P5, PT, R15, UR6, PT ;  /* 0x000000060f007c0c */ /* 0x000fe4000bfa6070 */
[----:B------:R-:W-:-:S02]  /*04a0*/  SHF.R.S32.HI R13, RZ, 0x1f, R15 ;  /* 0x0000001fff0d7819 */ /* 0x000fc4000001140f */
[C---:B------:R-:W-:Y:S02]  /*04b0*/  IADD3 R21, PT, PT, R26.reuse, 0x60, RZ ;  /* 0x000000601a157810 */ /* 0x040fe40007ffe0ff */
[----:B------:R-:W-:Y:S01]  /*04c0*/  ISETP.GE.AND.EX P5, PT, R13, UR7, PT, P5 ;  /* 0x000000070d007c0c */ /* 0x000fe2000bfa6350 */
[----:B0-----:R-:W0:Y:S01]  /*04d0*/  MUFU.RCP R4, R4 ;  /* 0x0000000400047308 */ /* 0x001e220000001000 */
[----:B------:R-:W-:Y:S02]  /*04e0*/  SHF.R.S32.HI R19, RZ, 0x1f, R21 ;  /* 0x0000001fff137819 */ /* 0x000fe40000011415 */
[C---:B------:R-:W-:Y:S02]  /*04f0*/  IADD3 R23, PT, PT, R26.reuse, 0x68, RZ ;  /* 0x000000681a177810 */ /* 0x040fe40007ffe0ff */
[----:B------:R-:W-:Y:S02]  /*0500*/  IADD3 R25, PT, PT, R26, 0x78, RZ ;  /* 0x000000781a197810 */ /* 0x000fe40007ffe0ff */
[----:B------:R-:W-:-:S02]  /*0510*/  SHF.R.S32.HI R27, RZ, 0x1f, R23 ;  /* 0x0000001fff1b7819 */ /* 0x000fc40000011417 */
[----:B------:R-:W-:Y:S02]  /*0520*/  SHF.R.S32.HI R31, RZ, 0x1f, R25 ;  /* 0x0000001fff1f7819 */ /* 0x000fe40000011419 */
[----:B0-----:R-:W-:-:S04]  /*0530*/  IADD3 R2, PT, PT, R4, 0xffffffe, RZ ;  /* 0x0ffffffe04027810 */ /* 0x001fc80007ffe0ff */
[----:B------:R0:W1:Y:S02]  /*0540*/  F2I.FTZ.U32.TRUNC.NTZ R3, R2 ;  /* 0x0000000200037305 */ /* 0x000064000021f000 */
[----:B0-----:R-:W-:Y:S01]  /*0550*/  HFMA2 R2, -RZ, RZ, 0, 0 ;  /* 0x00000000ff027431 */ /* 0x001fe200000001ff */
[----:B-1----:R-:W-:-:S05]  /*0560*/  IADD3 R6, PT, PT, RZ, -R3, RZ ;  /* 0x80000003ff067210 */ /* 0x002fca0007ffe0ff */
        /* <DEDUP_REMOVED lines=11> */
[----:B------:R-:W-:Y:S02]  /*0620*/  ISETP.GE.U32.AND P1, PT, R4, R5, PT ;  /* 0x000000050400720c */ /* 0x000fe40003f26070 */
[----:B------:R-:W-:Y:S01]  /*0630*/  ISETP.NE.AND P2, PT, R8, RZ, PT ;  /* 0x000000ff0800720c */ /* 0x000fe20003f45270 */
[----:B------:R-:W0:Y:S10]  /*0640*/  @!P5 LDC.64 R4, c[0x0][0x3e0] ;  /* 0x0000f800ff04db82 */ /* 0x000e340000000a00 */
[----:B------:R-:W-:-:S02]  /*0650*/  @P1 IADD3 R3, PT, PT, R3, 0x1, RZ ;  /* 0x0000000103031810 */ /* 0x000fc40007ffe0ff */
[----:B------:R-:W-:Y:S02]  /*0660*/  ISETP.GE.U32.AND P1, PT, R21, UR6, PT ;  /* 0x0000000615007c0c */ /* 0x000fe4000bf26070 */
[----:B------:R-:W-:Y:S02]  /*0670*/  MOV R9, R3 ;  /* 0x0000000300097202 */ /* 0x000fe40000000f00 */
[----:B------:R-:W1:Y:S01]  /*0680*/  @!P3 LDC.64 R2, c[0x0][0x3e0] ;  /* 0x0000f800ff02bb82 */ /* 0x000e620000000a00 */
[----:B------:R-:W-:Y:S02]  /*0690*/  ISETP.GE.AND.EX P1, PT, R19, UR7, PT, P1 ;  /* 0x0000000713007c0c */ /* 0x000fe4000bf26310 */
[----:B------:R-:W-:Y:S02]  /*06a0*/  @!P4 IADD3 R9, PT, PT, -R9, RZ, RZ ;  /* 0x000000ff0909c210 */ /* 0x000fe40007ffe1ff */
[----:B------:R-:W-:Y:S02]  /*06b0*/  @!P2 LOP3.LUT R9, RZ, R8, RZ, 0x33, !PT ;  /* 0x00000008ff09a212 */ /* 0x000fe400078e33ff */
[----:B------:R-:W-:Y:S01]  /*06c0*/  ISETP.GE.U32.AND P4, PT, R25, UR6, PT ;  /* 0x0000000619007c0c */ /* 0x000fe2000bf86070 */
[----:B0-----:R-:W-:Y:S01]  /*06d0*/  @!P5 IMAD R14, R13, R4, RZ ;  /* 0x000000040d0ed224 */ /* 0x001fe200078e02ff */
[----:B------:R-:W-:-:S02]  /*06e0*/  IADD3 R120, PT, PT, -R9, RZ, RZ ;  /* 0x000000ff09787210 */ /* 0x000fc40007ffe1ff */
[----:B------:R-:W-:Y:S01]  /*06f0*/  SHF.R.S32.HI R6, RZ, 0x1f, R9 ;  /* 0x0000001fff067819 */ /* 0x000fe20000011409 */
[----:B------:R-:W-:Y:S01]  /*0700*/  @!P5 IMAD R29, R15, R5, R14 ;  /* 0x000000050f1dd224 */ /* 0x000fe200078e020e */
[----:B------:R-:W-:Y:S01]  /*0710*/  ISETP.GE.AND.EX P4, PT, R31, UR7, PT, P4 ;  /* 0x000000071f007c0c */ /* 0x000fe2000bf86340 */
[----:B------:R-:W-:Y:S02]  /*0720*/  IMAD R120, R8, R120, R101 ;  /* 0x0000007808787224 */ /* 0x000fe400078e0265 */
[----:B---3--:R-:W-:Y:S02]  /*0730*/  IMAD R8, R6, UR10, RZ ;  /* 0x0000000a06087c24 */ /* 0x008fe4000f8e02ff */
[----:B------:R-:W-:Y:S01]  /*0740*/  IMAD R120, R120, 0x62, RZ ;  /* 0x0000006278787824 */ /* 0x000fe200078e02ff */
[----:B------:R-:W0:Y:S01]  /*0750*/  @!P3 LDC.64 R6, c[0x0][0x390] ;  /* 0x0000e400ff06bb82 */ /* 0x000e220000000a00 */
[----:B------:R-:W-:-:S03]  /*0760*/  IMAD R125, R9, UR11, R8 ;  /* 0x0000000b097d7c24 */ /* 0x000fc6000f8e0208 */
[----:B------:R-:W-:Y:S01]  /*0770*/  IADD3 R122, P2, PT, R120, R123, RZ ;  /* 0x0000007b787a7210 */ /* 0x000fe20007f5e0ff */
[----:B-1----:R-:W-:-:S03]  /*0780*/  @!P3 IMAD R12, R11, R2, RZ ;  /* 0x000000020b0cb224 */ /* 0x002fc600078e02ff */
[----:B------:R-:W-:Y:S01]  /*0790*/  LEA.HI.X.SX32 R123, R120, RZ, 0x1, P2 ;  /* 0x000000ff787b7211 */ /* 0x000fe200010f0eff */
[----:B------:R-:W1:Y:S01]  /*07a0*/  @!P5 LDC.64 R10, c[0x0][0x390] ;  /* 0x0000e400ff0adb82 */ /* 0x000e620000000a00 */
[----:B------:R-:W-:Y:S01]  /*07b0*/  ISETP.GE.U32.AND P2, PT, R23, UR6, PT ;  /* 0x0000000617007c0c */ /* 0x000fe2000bf46070 */
[----:B------:R-:W-:Y:S02]  /*07c0*/  @!P3 IMAD R3, R26, R3, R12 ;  /* 0x000000031a03b224 */ /* 0x000fe400078e020c */
[----:B------:R-:W-:Y:S01]  /*07d0*/  IMAD.WIDE.U32 R122, R9, UR10, R122 ;  /* 0x0000000a097a7c25 */ /* 0x000fe2000f8e007a */
[----:B------:R-:W-:-:S03]  /*07e0*/  ISETP.GE.AND.EX P2, PT, R27, UR7, PT, P2 ;  /* 0x000000071b007c0c */ /* 0x000fc6000bf46320 */
[----:B------:R-:W2:Y:S01]  /*07f0*/  @!P1 LDC.64 R8, c[0x0][0x3e0] ;  /* 0x0000f800ff089b82 */ /* 0x000ea20000000a00 */
[----:B------:R-:W-:Y:S02]  /*0800*/  IADD3 R125, PT, PT, R123, R125, RZ ;  /* 0x0000007d7b7d7210 */ /* 0x000fe40007ffe0ff */
[-C--:B------:R-:W-:Y:S02]  /*0810*/  @!P3 MOV R124, R122.reuse ;  /* 0x0000007a007cb202 */ /* 0x080fe40000000f00 */
[----:B------:R-:W-:Y:S02]  /*0820*/  @!P5 MOV R16, R122 ;  /* 0x0000007a0010d202 */ /* 0x000fe40000000f00 */
[----:B------:R-:W-:Y:S01]  /*0830*/  @!P5 MOV R17, R125 ;  /* 0x0000007d0011d202 */ /* 0x000fe20000000f00 */
[----:B------:R-:W-:-:S04]  /*0840*/  @!P3 IMAD.WIDE.U32 R12, R26, R2, R124 ;  /* 0x000000021a0cb225 */ /* 0x000fc800078e007c */
[----:B------:R-:W-:Y:S01]  /*0850*/  @!P5 IMAD.WIDE.U32 R4, R15, R4, R16 ;  /* 0x000000040f04d225 */ /* 0x000fe200078e0010 */
[----:B------:R-:W-:Y:S02]  /*0860*/  @!P3 IADD3 R13, PT, PT, R13, R3, RZ ;  /* 0x000000030d0db210 */ /* 0x000fe40007ffe0ff */
[----:B------:R-:W3:Y:S01]  /*0870*/  @!P2 LDC.64 R2, c[0x0][0x3e0] ;  /* 0x0000f800ff02ab82 */ /* 0x000ee20000000a00 */
[C---:B0-----:R-:W-:Y:S02]  /*0880*/  @!P3 LEA R14, P6, R12.reuse, R6, 0x1 ;  /* 0x000000060c0eb211 */ /* 0x041fe400078c08ff */
[----:B------:R-:W-:Y:S02]  /*0890*/  @!P1 MOV R18, R122 ;  /* 0x0000007a00129202 */ /* 0x000fe40000000f00 */
[----:B------:R-:W-:Y:S02]  /*08a0*/  @!P3 LEA.HI.X R15, R12, R7, R13, 0x1, P6 ;  /* 0x000000070c0fb211 */ /* 0x000fe400030f0c0d */
[----:B-1----:R-:W-:Y:S01]  /*08b0*/  @!P5 LEA R12, P6, R4, R10, 0x1 ;  /* 0x0000000a040cd211 */ /* 0x002fe200078c08ff */
[----:B------:R-:W0:Y:S01]  /*08c0*/  @!P1 LDC.64 R6, c[0x0][0x390] ;  /* 0x0000e400ff069b82 */ /* 0x000e220000000a00 */
[-C--:B--2---:R-:W-:Y:S01]  /*08d0*/  @!P1 IMAD R10, R19, R8.reuse, RZ ;  /* 0x00000008130a9224 */ /* 0x084fe200078e02ff */
[----:B------:R-:W-:Y:S01]  /*08e0*/  @!P1 MOV R19, R125 ;  /* 0x0000007d00139202 */ /* 0x000fe20000000f00 */
[----:B------:R-:W-:Y:S01]  /*08f0*/  HFMA2 R17, -RZ, RZ, 0, 0 ;  /* 0x00000000ff117431 */ /* 0x000fe200000001ff */
[----:B------:R-:W-:Y:S01]  /*0900*/  @!P5 IADD3 R5, PT, PT, R5, R29, RZ ;  /* 0x0000001d0505d210 */ /* 0x000fe20007ffe0ff */
[C---:B------:R-:W-:Y:S01]  /*0910*/  @!P1 IMAD R37, R21.reuse, R9, R10 ;  /* 0x0000000915259224 */ /* 0x040fe200078e020a */
[----:B------:R-:W2:Y:S01]  /*0920*/  @!P3 LDG.E R24, desc[UR8][R14.64] ;  /* 0x000000080e18b981 */ /* 0x000ea2000c1e1900 */
[----:B------:R-:W-:Y:S01]  /*0930*/  @!P1 IMAD.WIDE.U32 R18, R21, R8, R18 ;  /* 0x0000000815129225 */ /* 0x000fe200078e0012 */
[----:B------:R-:W-:Y:S01]  /*0940*/  IADD3 R21, PT, PT, R26, 0x88, RZ ;  /* 0x000000881a157810 */ /* 0x000fe20007ffe0ff */
[----:B------:R-:W1:Y:S01]  /*0950*/  @!P2 LDC.64 R8, c[0x0][0x390] ;  /* 0x0000e400ff08ab82 */ /* 0x000e620000000a00 */
[----:B------:R-:W-:-:S02]  /*0960*/  @!P5 LEA.HI.X R13, R4, R11, R5, 0x1, P6 ;  /* 0x0000000b040dd211 */ /* 0x000fc400030f0c05 */
[----:B------:R-:W-:Y:S02]  /*0970*/  ISETP.GE.U32.AND P3, PT, R21, UR6, PT ;  /* 0x0000000615007c0c */ /* 0x000fe4000bf66070 */
[----:B------:R-:W-:Y:S01]  /*0980*/  SHF.R.S32.HI R33, RZ, 0x1f, R21 ;  /* 0x0000001fff217819 */ /* 0x000fe20000011415 */
[----:B------:R4:W5:Y:S01]  /*0990*/  @!P5 LDG.E R17, desc[UR8][R12.64] ;  /* 0x000000080c11d981 */ /* 0x000962000c1e1900 */
[----:B------:R-:W-:Y:S01]  /*09a0*/  IADD3 R29, PT, PT, R26, 0x98, RZ ;  /* 0x000000981a1d7810 */ /* 0x000fe20007ffe0ff */
[----:B------:R-:W1:Y:S01]  /*09b0*/  @!P4 LDC.64 R10, c[0x0][0x3e0] ;  /* 0x0000f800ff0acb82 */ /* 0x000e620000000a00 */
[----:B------:R-:W-:Y:S01]  /*09c0*/  ISETP.GE.AND.EX P3, PT, R33, UR7, PT, P3 ;  /* 0x0000000721007c0c */ /* 0x000fe2000bf66330 */
[----:B---3--:R-:W-:Y:S01]  /*09d0*/  @!P2 IMAD R4, R27, R2, RZ ;  /* 0x000000021b04a224 */ /* 0x008fe200078e02ff */
[----:B------:R-:W-:Y:S02]  /*09e0*/  ISETP.GE.U32.AND P6, PT, R29, UR6, PT ;  /* 0x000000061d007c0c */ /* 0x000fe4000bfc6070 */
[----:B------:R-:W-:Y:S01]  /*09f0*/  SHF.R.S32.HI R35, RZ, 0x1f, R29 ;  /* 0x0000001fff237819 */ /* 0x000fe2000001141d */
[----:B------:R-:W-:Y:S01]  /*0a00*/  @!P2 IMAD R39, R23, R3, R4 ;  /* 0x000000031727a224 */ /* 0x000fe200078e0204 */
[----:B----4-:R-:W-:Y:S01]  /*0a10*/  @!P2 MOV R12, R122 ;  /* 0x0000007a000ca202 */ /* 0x010fe20000000f00 */
[----:B------:R-:W3:Y:S01]  /*0a20*/  @!P4 LDC.64 R4, c[0x0][0x390] ;  /* 0x0000e400ff04cb82 */ /* 0x000ee20000000a00 */
[----:B------:R-:W-:-:S02]  /*0a30*/  @!P2 MOV R13, R125 ;  /* 0x0000007d000da202 */ /* 0x000fc40000000f00 */
[----:B------:R-:W-:Y:S02]  /*0a40*/  ISETP.GE.AND.EX P5, PT, R35, UR7, PT, P6 ;  /* 0x0000000723007c0c */ /* 0x000fe4000bfa6360 */
[----:B------:R-:W-:Y:S02]  /*0a50*/  @!P1 IADD3 R15, PT, PT, R19, R37, RZ ;  /* 0x00000025130f9210 */ /* 0x000fe40007ffe0ff */
[----:B0-----:R-:W-:Y:S01]  /*0a60*/  @!P1 LEA R14, P6, R18, R6, 0x1 ;  /* 0x00000006120e9211 */ /* 0x001fe200078c08ff */
[----:B------:R-:W-:-:S03]  /*0a70*/  @!P2 IMAD.WIDE.U32 R2, R23, R2, R12 ;  /* 0x000000021702a225 */ /* 0x000fc600078e000c */
[----:B------:R-:W-:Y:S02]  /*0a80*/  @!P1 LEA.HI.X R15, R18, R7, R15, 0x1, P6 ;  /* 0x00000007120f9211 */ /* 0x000fe400030f0c0f */
[----:B------:R-:W0:Y:S01]  /*0a90*/  @!P3 LDC.64 R6, c[0x0][0x3e0] ;  /* 0x0000f800ff06bb82 */ /* 0x000e220000000a00 */
[----:B------:R-:W-:Y:S02]  /*0aa0*/  @!P2 IADD3 R3, PT, PT, R3, R39, RZ ;  /* 0x000000270303a210 */ /* 0x000fe40007ffe0ff */
[----:B-1----:R-:W-:Y:S01]  /*0ab0*/  @!P2 LEA R12, P6, R2, R8, 0x1 ;  /* 0x00000008020ca211 */ /* 0x002fe200078c08ff */
[----:B------:R-:W-:-:S03]  /*0ac0*/  @!P4 IMAD R8, R31, R10, RZ ;  /* 0x0000000a1f08c224 */ /* 0x000fc600078e02ff */
[----:B------:R-:W-:Y:S02]  /*0ad0*/  @!P2 LEA.HI.X R13, R2, R9, R3, 0x1, P6 ;  /* 0x00000009020da211 */ /* 0x000fe400030f0c03 */
[----:B------:R-:W-:Y:S02]  /*0ae0*/  @!P4 MOV R2, R122 ;  /* 0x0000007a0002c202 */ /* 0x000fe40000000f00 */
[----:B------:R-:W-:Y:S01]  /*0af0*/  @!P4 MOV R3, R125 ;  /* 0x0000007d0003c202 */ /* 0x000fe20000000f00 */
[----:B------:R-:W-:Y:S02]  /*0b00*/  HFMA2 R27, -RZ, RZ, 0, 0 ;  /* 0x00000000ff1b7431 */ /* 0x000fe400000001ff */
[C---:B------:R-:W-:Y:S02]  /*0b10*/  @!P4 IMAD R31, R25.reuse, R11, R8 ;  /* 0x0000000b191fc224 */ /* 0x040fe400078e0208 */
[----:B------:R-:W1:Y:S01]  /*0b20*/  @!P5 LDC.64 R8, c[0x0][0x3e0] ;  /* 0x0000f800ff08db82 */ /* 0x000e620000000a00 */
[----:B------:R-:W-:-:S04]  /*0b30*/  @!P4 IMAD.WIDE.U32 R10, R25, R10, R2 ;  /* 0x0000000a190ac225 */ /* 0x000fc800078e0002 */
[----:B------:R-:W-:Y:S01]  /*0b40*/  HFMA2 R41, -RZ, RZ, 0, 0 ;  /* 0x00000000ff297431 */ /* 0x000fe200000001ff */
[----:B------:R-:W-:Y:S02]  /*0b50*/  IADD3 R19, PT, PT, R26, 0xa0, RZ ;  /* 0x000000a01a137810 */ /* 0x000fe40007ffe0ff */
[----:B------:R-:W-:Y:S01]  /*0b60*/  @!P4 IADD3 R11, PT, PT, R11, R31, RZ ;  /* 0x0000001f0b0bc210 */ /* 0x000fe20007ffe0ff */
[----:B------:R0:W4:Y:S01]  /*0b70*/  @!P1 LDG.E R27, desc[UR8][R14.64] ;  /* 0x000000080e1b9981 */ /* 0x000122000c1e1900 */
[C---:B---3--:R-:W-:Y:S01]  /*0b80*/  @!P4 LEA R4, P6, R10.reuse, R4, 0x1 ;  /* 0x000000040a04c211 */ /* 0x048fe200078c08ff */
[----:B------:R-:W3:Y:S01]  /*0b90*/  @!P3 LDC.64 R2, c[0x0][0x390] ;  /* 0x0000e400ff02bb82 */ /* 0x000ee20000000a00 */
[----:B------:R-:W-:Y:S02]  /*0ba0*/  ISETP.GE.U32.AND P1, PT, R19, UR6, PT ;  /* 0x0000000613007c0c */ /* 0x000fe4000bf26070 */
[----:B------:R-:W-:Y:S01]  /*0bb0*/  SHF.R.S32.HI R25, RZ, 0x1f, R19 ;  /* 0x0000001fff197819 */ /* 0x000fe20000011413 */
[----:B------:R1:W4:Y:S01]  /*0bc0*/  @!P2 LDG.E R41, desc[UR8][R12.64] ;  /* 0x000000080c29a981 */ /* 0x000322000c1e1900 */
[----:B------:R-:W-:-:S02]  /*0bd0*/  @!P4 LEA.HI.X R5, R10, R5, R11, 0x1, P6 ;  /* 0x000000050a05c211 */ /* 0x000fc400030f0c0b */
[----:B------:R-:W-:Y:S01]  /*0be0*/  IADD3 R23, PT, PT, R26, 0xa8, RZ ;  /* 0x000000a81a177810 */ /* 0x000fe20007ffe0ff */
[----:B------:R-:W3:Y:S01]  /*0bf0*/  @!P5 LDC.64 R10, c[0x0][0x390] ;  /* 0x0000e400ff0adb82 */ /* 0x000ee20000000a00 */
[----:B0-----:R-:W-:Y:S01]  /*0c00*/  @!P3 IMAD R14, R33, R6, RZ ;  /* 0x00000006210eb224 */ /* 0x001fe200078e02ff */
[----:B------:R-:W-:Y:S02]  /*0c10*/  ISETP.GE.AND.EX P1, PT, R25, UR7, PT, P1 ;  /* 0x0000000719007c0c */ /* 0x000fe4000bf26310 */
[----:B------:R-:W-:Y:S01]  /*0c20*/  ISETP.GE.U32.AND P2, PT, R23, UR6, PT ;  /* 0x0000000617007c0c */ /* 0x000fe2000bf46070 */
[----:B------:R-:W-:Y:S01]  /*0c30*/  @!P3 IMAD R33, R21, R7, R14 ;  /* 0x000000071521b224 */ /* 0x000fe200078e020e */
[----:B------:R-:W-:Y:S02]  /*0c40*/  SHF.R.S32.HI R31, RZ, 0x1f, R23 ;  /* 0x0000001fff1f7819 */ /* 0x000fe40000011417 */
[----:B------:R-:W-:Y:S02]  /*0c50*/  @!P3 MOV R14, R122 ;  /* 0x0000007a000eb202 */ /* 0x000fe40000000f00 */
[----:B------:R-:W-:-:S02]  /*0c60*/  @!P3 MOV R15, R125 ;  /* 0x0000007d000fb202 */ /* 0x000fc40000000f00 */
[----:B------:R-:W-:Y:S02]  /*0c70*/  MOV R45, RZ ;  /* 0x000000ff002d7202 */ /* 0x000fe40000000f00 */
[----:B------:R-:W-:Y:S01]  /*0c80*/  ISETP.GE.AND.EX P2, PT, R31, UR7, PT, P2 ;  /* 0x000000071f007c0c */ /* 0x000fe2000bf46320 */
[----:B------:R-:W-:Y:S01]  /*0c90*/  @!P3 IMAD.WIDE.U32 R14, R21, R6, R14 ;  /* 0x00000006150eb225 */ /* 0x000fe200078e000e */
[----:B------:R-:W-:Y:S01]  /*0ca0*/  IADD3 R21, PT, PT, R26, 0xb0, RZ ;  /* 0x000000b01a157810 */ /* 0x000fe20007ffe0ff */
[----:B------:R-:W0:Y:S01]  /*0cb0*/  @!P1 LDC.64 R6, c[0x0][0x3e0] ;  /* 0x0000f800ff069b82 */ /* 0x000e220000000a00 */
[----:B------:R1:W4:Y:S02]  /*0cc0*/  @!P4 LDG.E R45, desc[UR8][R4.64] ;  /* 0x00000008042dc981 */ /* 0x000324000c1e1900 */
[----:B-1----:R-:W-:Y:S01]  /*0cd0*/  @!P5 IMAD R12, R35, R8, RZ ;  /* 0x00000008230cd224 */ /* 0x002fe200078e02ff */
[----:B------:R-:W-:Y:S02]  /*0ce0*/  @!P3 IADD3 R13, PT, PT, R15, R33, RZ ;  /* 0x000000210f0db210 */ /* 0x000fe40007ffe0ff */
[----:B------:R-:W-:Y:S01]  /*0cf0*/  ISETP.GE.U32.AND P4, PT, R21, UR6, PT ;  /* 0x0000000615007c0c */ /* 0x000fe2000bf86070 */
[----:B------:R-:W-:Y:S01]  /*0d00*/  @!P5 IMAD R35, R29, R9, R12 ;  /* 0x000000091d23d224 */ /* 0x000fe200078e020c */
[----:B------:R-:W-:-:S02]  /*0d10*/  SHF.R.S32.HI R33, RZ, 0x1f, R21 ;  /* 0x0000001fff217819 */ /* 0x000fc40000011415 */
[----:B------:R-:W-:Y:S02]  /*0d20*/  @!P5 MOV R4, R122 ;  /* 0x0000007a0004d202 */ /* 0x000fe40000000f00 */
[----:B------:R-:W-:Y:S02]  /*0d30*/  @!P5 MOV R5, R125 ;  /* 0x0000007d0005d202 */ /* 0x000fe40000000f00 */
[C---:B---3--:R-:W-:Y:S01]  /*0d40*/  @!P3 LEA R12, P6, R14.reuse, R2, 0x1 ;  /* 0x000000020e0cb211 */ /* 0x048fe200078c08ff */
[----:B------:R-:W-:Y:S01]  /*0d50*/  @!P5 IMAD.WIDE.U32 R8, R29, R8, R4 ;  /* 0x000000081d08d225 */ /* 0x000fe200078e0004 */
[----:B------:R-:W-:Y:S02]  /*0d60*/  ISETP.GE.AND.EX P4, PT, R33, UR7, PT, P4 ;  /* 0x0000000721007c0c */ /* 0x000fe4000bf86340 */
[----:B------:R-:W1:Y:S01]  /*0d70*/  @!P2 LDC.64 R4, c[0x0][0x3e0] ;  /* 0x0000f800ff04ab82 */ /* 0x000e620000000a00 */
[----:B------:R-:W-:Y:S02]  /*0d80*/  @!P3 LEA.HI.X R13, R14, R3, R13, 0x1, P6 ;  /* 0x000000030e0db211 */ /* 0x000fe400030f0c0d */
[----:B------:R-:W-:-:S02]  /*0d90*/  @!P5 IADD3 R2, PT, PT, R9, R35, RZ ;  /* 0x000000230902d210 */ /* 0x000fc40007ffe0ff */
[----:B------:R-:W-:Y:S01]  /*0da0*/  @!P5 LEA R14, P6, R8, R10, 0x1 ;  /* 0x0000000a080ed211 */ /* 0x000fe200078c08ff */
[----:B------:R-:W-:-:S03]  /*0db0*/  HFMA2 R49, -RZ, RZ, 0, 0 ;  /* 0x00000000ff317431 */ /* 0x000fc600000001ff */
[----:B------:R-:W-:Y:S02]  /*0dc0*/  @!P5 LEA.HI.X R15, R8, R11, R2, 0x1, P6 ;  /* 0x0000000b080fd211 */ /* 0x000fe400030f0c02 */
[----:B------:R-:W3:Y:S01]  /*0dd0*/  @!P1 LDC.64 R8, c[0x0][0x390] ;  /* 0x0000e400ff089b82 */ /* 0x000ee20000000a00 */
[----:B------:R-:W-:Y:S01]  /*0de0*/  MOV R53, RZ ;  /* 0x000000ff00357202 */ /* 0x000fe20000000f00 */
[----:B0-----:R-:W-:Y:S01]  /*0df0*/  @!P1 IMAD R16, R25, R6, RZ ;  /* 0x0000000619109224 */ /* 0x001fe200078e02ff */
[----:B------:R0:W4:Y:S05]  /*0e00*/  @!P3 LDG.E R49, desc[UR8][R12.64] ;  /* 0x000000080c31b981 */ /* 0x00012a000c1e1900 */
[----:B------:R-:W3:Y:S08]  /*0e10*/  @!P4 LDC.64 R2, c[0x0][0x3e0] ;  /* 0x0000f800ff02cb82 */ /* 0x000ef00000000a00 */
[----:B------:R-:W3:Y:S01]  /*0e20*/  @!P2 LDC.64 R10, c[0x0][0x390] ;  /* 0x0000e400ff0aab82 */ /* 0x000ee20000000a00 */
[----:B0-----:R-:W-:Y:S01]  /*0e30*/  @!P1 MOV R12, R122 ;  /* 0x0000007a000c9202 */ /* 0x001fe20000000f00 */
[----:B------:R0:W4:Y:S01]  /*0e40*/  @!P5 LDG.E R53, desc[UR8][R14.64] ;  /* 0x000000080e35d981 */ /* 0x000122000c1e1900 */
[----:B------:R-:W-:Y:S01]  /*0e50*/  @!P1 MOV R13, R125 ;  /* 0x0000007d000d9202 */ /* 0x000fe20000000f00 */
[----:B------:R-:W-:Y:S01]  /*0e60*/  @!P1 IMAD R35, R19, R7, R16 ;  /* 0x0000000713239224 */ /* 0x000fe200078e0210 */
[----:B------:R-:W-:Y:S01]  /*0e70*/  IADD3 R25, PT, PT, R26, 0xb8, RZ ;  /* 0x000000b81a197810 */ /* 0x000fe20007ffe0ff */
[----:B-1----:R-:W-:-:S02]  /*0e80*/  @!P2 IMAD R16, R31, R4, RZ ;  /* 0x000000041f10a224 */ /* 0x002fc400078e02ff */
[----:B------:R-:W-:Y:S01]  /*0e90*/  @!P1 IMAD.WIDE.U32 R6, R19, R6, R12 ;  /* 0x0000000613069225 */ /* 0x000fe200078e000c */
[----:B------:R-:W-:Y:S02]  /*0ea0*/  @!P2 MOV R12, R122 ;  /* 0x0000007a000ca202 */ /* 0x000fe40000000f00 */
[----:B------:R-:W-:Y:S02]  /*0eb0*/  @!P2 MOV R13, R125 ;  /* 0x0000007d000da202 */ /* 0x000fe40000000f00 */
[----:B------:R-:W-:Y:S02]  /*0ec0*/  ISETP.GE.U32.AND P5, PT, R25, UR6, PT ;  /* 0x0000000619007c0c */ /* 0x000fe4000bfa6070 */
[----:B------:R-:W-:Y:S02]  /*0ed0*/  SHF.R.S32.HI R31, RZ, 0x1f, R25 ;  /* 0x0000001fff1f7819 */ /* 0x000fe40000011419 */
[----:B------:R-:W-:Y:S01]  /*0ee0*/  IADD3 R29, PT, PT, R26, 0xc0, RZ ;  /* 0x000000c01a1d7810 */ /* 0x000fe20007ffe0ff */
[----:B------:R-:W-:Y:S01]  /*0ef0*/  @!P2 IMAD R19, R23, R5, R16 ;  /* 0x000000051713a224 */ /* 0x000fe200078e0210 */
[----:B------:R-:W-:Y:S01]  /*0f00*/  ISETP.GE.AND.EX P5, PT, R31, UR7, PT, P5 ;  /* 0x000000071f007c0c */ /* 0x000fe2000bfa6350 */
[----:B------:R-:W-:Y:S01]  /*0f10*/  @!P2 IMAD.WIDE.U32 R12, R23, R4, R12 ;  /* 0x00000004170ca225 */ /* 0x000fe200078e000c */
[----:B------:R-:W-:Y:S01]  /*0f20*/  ISETP.GE.U32.AND P3, PT, R29, UR6, PT ;  /* 0x000000061d007c0c */ /* 0x000fe2000bf66070 */
[----:B------:R-:W1:Y:S01]  /*0f30*/  @!P4 LDC.64 R4, c[0x0][0x390] ;  /* 0x0000e400ff04cb82 */ /* 0x000e620000000a00 */
[----:B------:R-:W-:-:S02]  /*0f40*/  SHF.R.S32.HI R23, RZ, 0x1f, R29 ;  /* 0x0000001fff177819 */ /* 0x000fc4000001141d */
[----:B------:R-:W-:Y:S02]  /*0f50*/  @!P1 IADD3 R7, PT, PT, R7, R35, RZ ;  /* 0x0000002307079210 */ /* 0x000fe40007ffe0ff */
[C---:B---3--:R-:W-:Y:S02]  /*0f60*/  @!P1 LEA R8, P6, R6.reuse, R8, 0x1 ;  /* 0x0000000806089211 */ /* 0x048fe400078c08ff */
[----:B------:R-:W-:Y:S01]  /*0f70*/  ISETP.GE.AND.EX P3, PT, R23, UR7, PT, P3 ;  /* 0x0000000717007c0c */ /* 0x000fe2000bf66330 */
[----:B0-----:R-:W-:Y:S01]  /*0f80*/  @!P4 IMAD R14, R33, R2, RZ ;  /* 0x00000002210ec224 */ /* 0x001fe200078e02ff */
[----:B------:R-:W-:Y:S02]  /*0f90*/  @!P1 LEA.HI.X R9, R6, R9, R7, 0x1, P6 ;  /* 0x0000000906099211 */ /* 0x000fe400030f0c07 */
[----:B------:R-:W-:Y:S02]  /*0fa0*/  @!P2 IADD3 R6, PT, PT, R13, R19, RZ ;  /* 0x000000130d06a210 */ /* 0x000fe40007ffe0ff */
[----:B------:R-:W-:Y:S01]  /*0fb0*/  @!P2 LEA R10, P6, R12, R10, 0x1 ;  /* 0x0000000a0c0aa211 */ /* 0x000fe200078c08ff */
[----:B------:R-:W-:Y:S01]  /*0fc0*/  @!P4 IMAD R13, R21, R3, R14 ;  /* 0x00000003150dc224 */ /* 0x000fe200078e020e */
[----:B------:R-:W-:-:S02]  /*0fd0*/  @!P4 MOV R14, R122 ;  /* 0x0000007a000ec202 */ /* 0x000fc40000000f00 */
[----:B------:R-:W-:Y:S02]  /*0fe0*/  @!P2 LEA.HI.X R11, R12, R11, R6, 0x1, P6 ;  /* 0x0000000b0c0ba211 */ /* 0x000fe400030f0c06 */
[----:B------:R-:W-:Y:S01]  /*0ff0*/  @!P4 MOV R15, R125 ;  /* 0x0000007d000fc202 */ /* 0x000fe20000000f00 */
[----:B------:R-:W0:Y:S01]  /*1000*/  @!P5 LDC.64 R6, c[0x0][0x3e0] ;  /* 0x0000f800ff06db82 */ /* 0x000e220000000a00 */
[----:B------:R-:W-:Y:S02]  /*1010*/  HFMA2 R55, -RZ, RZ, 0, 0 ;  /* 0x00000000ff377431 */ /* 0x000fe400000001ff */
[----:B------:R-:W-:Y:S02]  /*1020*/  HFMA2 R57, -RZ, RZ, 0, 0 ;  /* 0x00000000ff397431 */ /* 0x000fe400000001ff */
[----:B------:R-:W-:Y:S01]  /*1030*/  @!P4 IMAD.WIDE.U32 R14, R21, R2, R14 ;  /* 0x00000002150ec225 */ /* 0x000fe200078e000e */
[----:B------:R-:W-:Y:S02]  /*1040*/  IADD3 R21, PT, PT, R26, 0xd0, RZ ;  /* 0x000000d01a157810 */ /* 0x000fe40007ffe0ff */
[----:B------:R-:W3:Y:S02]  /*1050*/  @!P3 LDC.64 R2, c[0x0][0x3e0] ;  /* 0x0000f800ff02bb82 */ /* 0x000ee40000000a00 */
[----:B------:R-:W-:Y:S01]  /*1060*/  SHF.R.S32.HI R33, RZ, 0x1f, R21 ;  /* 0x0000001fff217819 */ /* 0x000fe20000011415 */
[----:B------:R0:W4:Y:S01]  /*1070*/  @!P1 LDG.E R55, desc[UR8][R8.64] ;  /* 0x0000000808379981 */ /* 0x000122000c1e1900 */
[----:B------:R-:W-:-:S02]  /*1080*/  ISETP.GE.U32.AND P1, PT, R21, UR6, PT ;  /* 0x0000000615007c0c */ /* 0x000fc4000bf26070 */
[----:B------:R-:W-:Y:S01]  /*1090*/  @!P4 IADD3 R15, PT, PT, R15, R13, RZ ;  /* 0x0000000d0f0fc210 */ /* 0x000fe20007ffe0ff */
[----:B------:R0:W4:Y:S01]  /*10a0*/  @!P2 LDG.E R57, desc[UR8][R10.64] ;  /* 0x000000080a39a981 */ /* 0x000122000c1e1900 */
[C---:B-1----:R-:W-:Y:S01]  /*10b0*/  @!P4 LEA R18, P2, R14.reuse, R4, 0x1 ;  /* 0x000000040e12c211 */ /* 0x042fe200078408ff */
[----:B------:R-:W1:Y:S01]  /*10c0*/  @!P5 LDC.64 R12, c[0x0][0x390] ;  /* 0x0000e400ff0cdb82 */ /* 0x000e620000000a00 */
[----:B------:R-:W-:Y:S02]  /*10d0*/  ISETP.GE.AND.EX P1, PT, R33, UR7, PT, P1 ;  /* 0x0000000721007c0c */ /* 0x000fe4000bf26310 */
[----:B------:R-:W-:Y:S02]  /*10e0*/  @!P4 LEA.HI.X R19, R14, R5, R15, 0x1, P2 ;  /* 0x000000050e13c211 */ /* 0x000fe400010f0c0f */
[----:B------:R-:W-:Y:S02]  /*10f0*/  SHF.R.S32.HI R35, RZ, 0x1f, R118 ;  /* 0x0000001fff237819 */ /* 0x000fe40000011476 */
[----:B------:R-:W-:Y:S01]  /*1100*/  ISETP.GE.U32.AND P2, PT, R118, UR6, PT ;  /* 0x0000000676007c0c */ /* 0x000fe2000bf46070 */
[----:B0-----:R-:W-:Y:S01]  /*1110*/  @!P5 IMAD R4, R31, R6, RZ ;  /* 0x000000061f04d224 */ /* 0x001fe200078e02ff */
[----:B------:R-:W-:Y:S01]  /*1120*/  @!P5 MOV R8, R122 ;  /* 0x0000007a0008d202 */ /* 0x000fe20000000f00 */
[----:B------:R-:W0:Y:S01]  /*1130*/  @!P3 LDC.64 R14, c[0x0][0x390] ;  /* 0x0000e400ff0ebb82 */ /* 0x000e220000000a00 */
[----:B------:R-:W-:-:S02]  /*1140*/  ISETP.GE.AND.EX P2, PT, R35, UR7, PT, P2 ;  /* 0x0000000723007c0c */ /* 0x000fc4000bf46320 */
[----:B------:R-:W-:Y:S01]  /*1150*/  @!P5 MOV R9, R125 ;  /* 0x0000007d0009d202 */ /* 0x000fe20000000f00 */
[----:B------:R-:W-:Y:S01]  /*1160*/  @!P5 IMAD R11, R25, R7, R4 ;  /* 0x00000007190bd224 */ /* 0x000fe200078e0204 */
[----:B------:R-:W-:Y:S01]  /*1170*/  MOV R59, RZ ;  /* 0x000000ff003b7202 */ /* 0x000fe20000000f00 */
[----:B---3--:R-:W-:Y:S02]  /*1180*/  @!P3 IMAD R4, R23, R2, RZ ;  /* 0x000000021704b224 */ /* 0x008fe400078e02ff */
[----:B------:R-:W-:Y:S02]  /*1190*/  @!P5 IMAD.WIDE.U32 R8, R25, R6, R8 ;  /* 0x000000061908d225 */ /* 0x000fe400078e0008 */
[----:B------:R-:W3:Y:S01]  /*11a0*/  @!P1 LDC.64 R6, c[0x0][0x3e0] ;  /* 0x0000f800ff069b82 */ /* 0x000ee20000000a00 */
[----:B------:R3:W4:Y:S01]  /*11b0*/  @!P4 LDG.E R59, desc[UR8][R18.64] ;  /* 0x00000008123bc981 */ /* 0x000722000c1e1900 */
[----:B------:R-:W-:Y:S01]  /*11c0*/  @!P3 IMAD R23, R29, R3, R4 ;  /* 0x000000031d17b224 */ /* 0x000fe200078e0204 */
[----:B------:R-:W-:-:S02]  /*11d0*/  ISETP.GE.U32.AND P4, PT, R117, UR6, PT ;  /* 0x0000000675007c0c */ /* 0x000fc4000bf86070 */
[----:B------:R-:W-:-:S03]  /*11e0*/  @!P5 IADD3 R9, PT, PT, R9, R11, RZ ;  /* 0x0000000b0909d210 */ /* 0x000fc60007ffe0ff */
[----:B------:R-:W2:Y:S01]  /*11f0*/  @!P2 LDC.64 R4, c[0x0][0x3e0] ;  /* 0x0000f800ff04ab82 */ /* 0x000ea20000000a00 */
[----:B------:R-:W-:Y:S02]  /*1200*/  @!P3 MOV R10, R122 ;  /* 0x0000007a000ab202 */ /* 0x000fe40000000f00 */
[----:B------:R-:W-:Y:S01]  /*1210*/  @!P3 MOV R11, R125 ;  /* 0x0000007d000bb202 */ /* 0x000fe20000000f00 */
[----:B------:R-:W-:Y:S01]  /*1220*/  HFMA2 R61, -RZ, RZ, 0, 0 ;  /* 0x00000000ff3d7431 */ /* 0x000fe200000001ff */
[----:B------:R-:W-:Y:S02]  /*1230*/  ISETP.GE.AND.EX P4, PT, R95, UR7, PT, P4 ;  /* 0x000000075f007c0c */ /* 0x000fe4000bf86340 */
[C---:B-1----:R-:W-:Y:S01]  /*1240*/  @!P5 LEA R12, P6, R8.reuse, R12, 0x1 ;  /* 0x0000000c080cd211 */ /* 0x042fe200078c08ff */
[----:B------:R-:W-:Y:S02]  /*1250*/  @!P3 IMAD.WIDE.U32 R2, R29, R2, R10 ;  /* 0x000000021d02b225 */ /* 0x000fe400078e000a */
[----:B------:R-:W1:Y:S01]  /*1260*/  @!P1 LDC.64 R10, c[0x0][0x390] ;  /* 0x0000e400ff0a9b82 */ /* 0x000e620000000a00 */
[----:B------:R-:W-:-:S02]  /*1270*/  @!P5 LEA.HI.X R13, R8, R13, R9, 0x1, P6 ;  /* 0x0000000d080dd211 */ /* 0x000fc400030f0c09 */
[----:B------:R-:W-:Y:S02]  /*1280*/  @!P3 IADD3 R3, PT, PT, R3, R23, RZ ;  /* 0x000000170303b210 */ /* 0x000fe40007ffe0ff */
[C---:B0-----:R-:W-:Y:S01]  /*1290*/  @!P3 LEA R14, P6, R2.reuse, R14, 0x1 ;  /* 0x0000000e020eb211 */ /* 0x041fe200078c08ff */
[----:B------:R0:W4:Y:S02]  /*12a0*/  @!P5 LDG.E R61, desc[UR8][R12.64] ;  /* 0x000000080c3dd981 */ /* 0x000124000c1e1900 */
[----:B------:R-:W5:Y:S01]  /*12b0*/  @!P2 LDC.64 R8, c[0x0][0x390] ;  /* 0x0000e400ff08ab82 */ /* 0x000f620000000a00 */
[----:B------:R-:W-:Y:S01]  /*12c0*/  @!P3 LEA.HI.X R15, R2, R15, R3, 0x1, P6 ;  /* 0x0000000f020fb211 */ /* 0x000fe200030f0c03 */
[----:B---3--:R-:W-:Y:S01]  /*12d0*/  @!P1 IMAD R18, R33, R6, RZ ;  /* 0x0000000621129224 */ /* 0x008fe200078e02ff */
[----:B------:R-:W-:Y:S02]  /*12e0*/  ISETP.GE.U32.AND P5, PT, R116, UR6, PT ;  /* 0x0000000674007c0c */ /* 0x000fe4000bfa6070 */
[----:B0-----:R-:W-:-:S03]  /*12f0*/  @!P1 MOV R12, R122 ;  /* 0x0000007a000c9202 */ /* 0x001fc60000000f00 */
[----:B------:R-:W0:Y:S01]  /*1300*/  @!P4 LDC.64 R2, c[0x0][0x3e0] ;  /* 0x0000f800ff02cb82 */ /* 0x000e220000000a00 */
[----:B------:R-:W-:Y:S01]  /*1310*/  @!P1 MOV R13, R125 ;  /* 0x0000007d000d9202 */ /* 0x000fe20000000f00 */
[----:B------:R-:W-:Y:S01]  /*1320*/  @!P1 IMAD R23, R21, R7, R18 ;  /* 0x0000000715179224 */ /* 0x000fe200078e0212 */
[----:B------:R-:W-:Y:S01]  /*1330*/  ISETP.GE.AND.EX P5, PT, R94, UR7, PT, P5 ;  /* 0x000000075e007c0c */ /* 0x000fe2000bfa6350 */
[----:B--2---:R-:W-:Y:S02]  /*1340*/  @!P2 IMAD R16, R35, R4, RZ ;  /* 0x000000042310a224 */ /* 0x004fe400078e02ff */
[----:B------:R-:W-:Y:S01]  /*1350*/  @!P1 IMAD.WIDE.U32 R6, R21, R6, R12 ;  /* 0x0000000615069225 */ /* 0x000fe200078e000c */
[----:B------:R-:W-:Y:S02]  /*1360*/  @!P2 MOV R12, R122 ;  /* 0x0000007a000ca202 */ /* 0x000fe40000000f00 */
[----:B------:R-:W-:Y:S01]  /*1370*/  @!P2 MOV R13, R125 ;  /* 0x0000007d000da202 */ /* 0x000fe20000000f00 */
[C---:B------:R-:W-:Y:S01]  /*1380*/  @!P2 IMAD R19, R118.reuse, R5, R16 ;  /* 0x000000057613a224 */ /* 0x040fe200078e0210 */
[----:B------:R-:W-:Y:S01]  /*1390*/  MOV R63, RZ ;  /* 0x000000ff003f7202 */ /* 0x000fe20000000f00 */
[----:B------:R-:W-:-:S03]  /*13a0*/  @!P2 IMAD.WIDE.U32 R4, R118, R4, R12 ;  /* 0x000000047604a225 */ /* 0x000fc600078e000c */
[----:B------:R-:W2:Y:S02]  /*13b0*/  @!P4 LDC.64 R12, c[0x0][0x390] ;  /* 0x0000e400ff0ccb82 */ /* 0x000ea40000000a00 */
[----:B------:R3:W4:Y:S01]  /*13c0*/  @!P3 LDG.E R63, desc[UR8][R14.64] ;  /* 0x000000080e3fb981 */ /* 0x000722000c1e1900 */
[----:B------:R-:W-:Y:S02]  /*13d0*/  @!P1 IADD3 R7, PT, PT, R7, R23, RZ ;  /* 0x0000001707079210 */ /* 0x000fe40007ffe0ff */
[C---:B-1----:R-:W-:Y:S02]  /*13e0*/  @!P1 LEA R10, P6, R6.reuse, R10, 0x1 ;  /* 0x0000000a060a9211 */ /* 0x042fe400078c08ff */
[----:B------:R-:W-:Y:S02]  /*13f0*/  ISETP.GE.U32.AND P3, PT, R115, UR6, PT ;  /* 0x0000000673007c0c */ /* 0x000fe4000bf66070 */
[----:B------:R-:W-:Y:S01]  /*1400*/  @!P1 LEA.HI.X R11, R6, R11, R7, 0x1, P6 ;  /* 0x0000000b060b9211 */ /* 0x000fe200030f0c07 */
[----:B---3--:R-:W1:Y:S01]  /*1410*/  @!P5 LDC.64 R14, c[0x0][0x3e0] ;  /* 0x0000f800ff0edb82 */ /* 0x008e620000000a00 */
[----:B------:R-:W-:-:S02]  /*1420*/  @!P2 IADD3 R5, PT, PT, R5, R19, RZ ;  /* 0x000000130505a210 */ /* 0x000fc40007ffe0ff */
[C---:B-----5:R-:W-:Y:S01]  /*1430*/  @!P2 LEA R8, P6, R4.reuse, R8, 0x1 ;  /* 0x000000080408a211 */ /* 0x060fe200078c08ff */
[----:B------:R-:W-:Y:S01]  /*1440*/  HFMA2 R22, -RZ, RZ, 0, 0 ;  /* 0x00000000ff167431 */ /* 0x000fe200000001ff */
[----:B------:R-:W-:Y:S01]  /*1450*/  ISETP.GE.AND.EX P3, PT, R93, UR7, PT, P3 ;  /* 0x000000075d007c0c */ /* 0x000fe2000bf66330 */
[----:B0-----:R-:W-:Y:S01]  /*1460*/  @!P4 IMAD R6, R95, R2, RZ ;  /* 0x000000025f06c224 */ /* 0x001fe200078e02ff */
[----:B------:R-:W-:Y:S02]  /*1470*/  @!P2 LEA.HI.X R9, R4, R9, R5, 0x1, P6 ;  /* 0x000000090409a211 */ /* 0x000fe400030f0c05 */
[----:B------:R-:W-:Y:S02]  /*1480*/  @!P4 MOV R4, R122 ;  /* 0x0000007a0004c202 */ /* 0x000fe40000000f00 */
[----:B------:R-:W-:Y:S01]  /*1490*/  @!P4 MOV R5, R125 ;  /* 0x0000007d0005c202 */ /* 0x000fe20000000f00 */
[C---:B------:R-:W-:Y:S01]  /*14a0*/  @!P4 IMAD R19, R117.reuse, R3, R6 ;  /* 0x000000037513c224 */ /* 0x040fe200078e0206 */
[----:B------:R-:W-:Y:S01]  /*14b0*/  ISETP.GE.U32.AND P6, PT, R114, UR6, PT ;  /* 0x0000000672007c0c */ /* 0x000fe2000bfc6070 */
[----:B------:R-:W0:Y:S01]  /*14c0*/  @!P5 LDC.64 R6, c[0x0][0x390] ;  /* 0x0000e400ff06db82 */ /* 0x000e220000000a00 */
[----:B------:R3:W5:Y:S01]  /*14d0*/  @!P2 LDG.E R22, desc[UR8][R8.64] ;  /* 0x000000080816a981 */ /* 0x000762000c1e1900 */
[----:B------:R-:W-:Y:S01]  /*14e0*/  @!P4 IMAD.WIDE.U32 R2, R117, R2, R4 ;  /* 0x000000027502c225 */ /* 0x000fe200078e0004 */
[----:B------:R-:W-:-:S04]  /*14f0*/  ISETP.GE.AND.EX P2, PT, R92, UR7, PT, P6 ;  /* 0x000000075c007c0c */ /* 0x000fc8000bf46360 */
[----:B------:R-:W-:Y:S01]  /*1500*/  @!P4 IADD3 R3, PT, PT, R3, R19, RZ ;  /* 0x000000130303c210 */ /* 0x000fe20007ffe0ff */
[----:B------:R-:W0:Y:S01]  /*1510*/  @!P3 LDC.64 R4, c[0x0][0x3e0] ;  /* 0x0000f800ff04bb82 */ /* 0x000e220000000a00 */
[----:B--2---:R-:W-:Y:S01]  /*1520*/  @!P4 LEA R12, P6, R2, R12, 0x1 ;  /* 0x0000000c020cc211 */ /* 0x004fe200078c08ff */
[----:B-1----:R-:W-:-:S03]  /*1530*/  @!P5 IMAD R16, R94, R14, RZ ;  /* 0x0000000e5e10d224 */ /* 0x002fc600078e02ff */
[----:B------:R-:W-:Y:S02]  /*1540*/  @!P4 LEA.HI.X R13, R2, R13, R3, 0x1, P6 ;  /* 0x0000000d020dc211 */ /* 0x000fe400030f0c03 */
[----:B------:R-:W-:Y:S01]  /*1550*/  @!P5 MOV R2, R122 ;  /* 0x0000007a0002d202 */ /* 0x000fe20000000f00 */
[----:B------:R-:W-:Y:S01]  /*1560*/  HFMA2 R20, -RZ, RZ, 0, 0 ;  /* 0x00000000ff147431 */ /* 0x000fe200000001ff */
[----:B------:R-:W-:Y:S01]  /*1570*/  @!P5 MOV R3, R125 ;  /* 0x0000007d0003d202 */ /* 0x000fe20000000f00 */
[C---:B------:R-:W-:Y:S01]  /*1580*/  @!P5 IMAD R19, R116.reuse, R15, R16 ;  /* 0x0000000f7413d224 */ /* 0x040fe200078e0210 */
[----:B---3--:R-:W1:Y:S01]  /*1590*/  @!P2 LDC.64 R8, c[0x0][0x3e0] ;  /* 0x0000f800ff08ab82 */ /* 0x008e620000000a00 */
[----:B------:R-:W-:Y:S01]  /*15a0*/  @!P5 IMAD.WIDE.U32 R14, R116, R14, R2 ;  /* 0x0000000e740ed225 */ /* 0x000fe200078e0002 */
[----:B------:R-:W-:Y:S01]  /*15b0*/  ISETP.GE.U32.AND P6, PT, R113, UR6, PT ;  /* 0x0000000671007c0c */ /* 0x000fe2000bfc6070 */
[----:B------:R0:W2:Y:S05]  /*15c0*/  @!P4 LDG.E R20, desc[UR8][R12.64] ;  /* 0x000000080c14c981 */ /* 0x0000aa000c1e1900 */
[----:B------:R-:W3:Y:S01]  /*15d0*/  @!P3 LDC.64 R2, c[0x0][0x390] ;  /* 0x0000e400ff02bb82 */ /* 0x000ee20000000a00 */
        /* <DEDUP_REMOVED lines=11> */
[----:B------:R3:W4:Y:S01]  /*1690*/  @!P5 LDG.E R18, desc[UR8][R12.64] ;  /* 0x000000080c12d981 */ /* 0x000722000c1e1900 */
[----:B------:R-:W-:-:S06]  /*16a0*/  @!P3 IMAD.WIDE.U32 R14, R115, R4, R14 ;  /* 0x00000004730eb225 */ /* 0x000fcc00078e000e */
[----:B------:R-:W0:Y:S01]  /*16b0*/  @!P2 LDC.64 R4, c[0x0][0x390] ;  /* 0x0000e400ff04ab82 */ /* 0x000e220000000a00 */
[----:B------:R-:W-:Y:S02]  /*16c0*/  @!P3 IADD3 R15, PT, PT, R15, R19, RZ ;  /* 0x000000130f0fb210 */ /* 0x000fe40007ffe0ff */
[----:B---3--:R-:W-:Y:S02]  /*16d0*/  @!P3 LEA R12, P5, R14, R2, 0x1 ;  /* 0x000000020e0cb211 */ /* 0x008fe400078a08ff */
[----:B------:R-:W-:Y:S02]  /*16e0*/  ISETP.GE.AND.EX P6, PT, R90, UR7, PT, P6 ;  /* 0x000000075a007c0c */ /* 0x000fe4000bfc6360 */
[----:B------:R-:W-:Y:S01]  /*16f0*/  @!P3 LEA.HI.X R13, R14, R3, R15, 0x1, P5 ;  /* 0x000000030e0db211 */ /* 0x000fe200028f0c0f */
[----:B-1----:R-:W-:Y:S01]  /*1700*/  @!P2 IMAD R2, R92, R8, RZ ;  /* 0x000000085c02a224 */ /* 0x002fe200078e02ff */
[----:B------:R-:W-:Y:S02]  /*1710*/  @!P2 MOV R14, R122 ;  /* 0x0000007a000ea202 */ /* 0x000fe40000000f00 */
[----:B------:R-:W-:Y:S01]  /*1720*/  @!P2 MOV R15, R125 ;  /* 0x0000007d000fa202 */ /* 0x000fe20000000f00 */
[----:B------:R-:W-:-:S02]  /*1730*/  HFMA2 R16, -RZ, RZ, 0, 0 ;  /* 0x00000000ff107431 */ /* 0x000fc400000001ff */
[C---:B------:R-:W-:Y:S02]  /*1740*/  @!P2 IMAD R19, R114.reuse, R9, R2 ;  /* 0x000000097213a224 */ /* 0x040fe400078e0202 */
[----:B------:R-:W-:Y:S02]  /*1750*/  @!P2 IMAD.WIDE.U32 R14, R114, R8, R14 ;  /* 0x00000008720ea225 */ /* 0x000fe400078e000e */
[----:B------:R-:W1:Y:S01]  /*1760*/  @!P4 LDC.64 R8, c[0x0][0x390] ;  /* 0x0000e400ff08cb82 */ /* 0x000e620000000a00 */
[----:B------:R-:W-:Y:S02]  /*1770*/  ISETP.GE.U32.AND P5, PT, R111, UR6, PT ;  /* 0x000000066f007c0c */ /* 0x000fe4000bfa6070 */
[----:B------:R-:W-:Y:S01]  /*1780*/  @!P2 IADD3 R15, PT, PT, R15, R19, RZ ;  /* 0x000000130f0fa210 */ /* 0x000fe20007ffe0ff */
[----:B------:R0:W3:Y:S01]  /*1790*/  @!P3 LDG.E R16, desc[UR8][R12.64] ;  /* 0x000000080c10b981 */ /* 0x0000e2000c1e1900 */
[----:B------:R-:W-:-:S03]  /*17a0*/  ISETP.GE.AND.EX P5, PT, R89, UR7, PT, P5 ;  /* 0x0000000759007c0c */ /* 0x000fc6000bfa6350 */
[----:B------:R-:W1:Y:S01]  /*17b0*/  @!P6 LDC.64 R2, c[0x0][0x3e0] ;  /* 0x0000f800ff02eb82 */ /* 0x000e620000000a00 */
[C---:B0-----:R-:W-:Y:S01]  /*17c0*/  @!P2 LEA R12, P3, R14.reuse, R4, 0x1 ;  /* 0x000000040e0ca211 */ /* 0x041fe200078608ff */
[----:B------:R-:W-:Y:S01]  /*17d0*/  @!P4 IMAD R4, R91, R6, RZ ;  /* 0x000000065b04c224 */ /* 0x000fe200078e02ff */
[----:B------:R-:W-:Y:S02]  /*17e0*/  @!P4 MOV R28, R122 ;  /* 0x0000007a001cc202 */ /* 0x000fe40000000f00 */
[----:B------:R-:W-:Y:S01]  /*17f0*/  @!P2 LEA.HI.X R13, R14, R5, R15, 0x1, P3 ;  /* 0x000000050e0da211 */ /* 0x000fe200018f0c0f */
[----:B------:R-:W-:Y:S02]  /*1800*/  HFMA2 R14, -RZ, RZ, 0, 0 ;  /* 0x00000000ff0e7431 */ /* 0x000fe400000001ff */
[C---:B------:R-:W-:Y:S01]  /*1810*/  @!P4 IMAD R15, R113.reuse, R7, R4 ;  /* 0x00000007710fc224 */ /* 0x040fe200078e0204 */
[----:B------:R-:W-:Y:S01]  /*1820*/  @!P4 MOV R29, R125 ;  /* 0x0000007d001dc202 */ /* 0x000fe20000000f00 */
[----:B------:R-:W0:Y:S02]  /*1830*/  @!P6 LDC.64 R4, c[0x0][0x390] ;  /* 0x0000e400ff04eb82 */ /* 0x000e240000000a00 */
[----:B------:R-:W-:Y:S01]  /*1840*/  @!P4 IMAD.WIDE.U32 R28, R113, R6, R28 ;  /* 0x00000006711cc225 */ /* 0x000fe200078e001c */
[----:B------:R-:W-:Y:S01]  /*1850*/  ISETP.GE.U32.AND P3, PT, R110, UR6, PT ;  /* 0x000000066e007c0c */ /* 0x000fe2000bf66070 */
[----:B------:R1:W3:Y:S04]  /*1860*/  @!P2 LDG.E R14, desc[UR8][R12.64] ;  /* 0x000000080c0ea981 */ /* 0x0002e8000c1e1900 */
[----:B------:R-:W0:Y:S01]  /*1870*/  @!P5 LDC.64 R6, c[0x0][0x3e0] ;  /* 0x0000f800ff06db82 */ /* 0x000e220000000a00 */
[----:B------:R-:W-:-:S02]  /*1880*/  @!P4 IADD3 R15, PT, PT, R29, R15, RZ ;  /* 0x0000000f1d0fc210 */ /* 0x000fc40007ffe0ff */
[----:B------:R-:W-:Y:S02]  /*1890*/  ISETP.GE.AND.EX P3, PT, R88, UR7, PT, P3 ;  /* 0x0000000758007c0c */ /* 0x000fe4000bf66330 */
[----:B-1----:R-:W-:Y:S01]  /*18a0*/  @!P4 LEA R12, P2, R28, R8, 0x1 ;  /* 0x000000081c0cc211 */ /* 0x002fe200078408ff */
[----:B------:R-:W-:Y:S01]  /*18b0*/  @!P6 IMAD R8, R90, R2, RZ ;  /* 0x000000025a08e224 */ /* 0x000fe200078e02ff */
[----:B------:R-:W-:Y:S02]  /*18c0*/  @!P6 MOV R29, R125 ;  /* 0x0000007d001de202 */ /* 0x000fe40000000f00 */
[----:B------:R-:W-:Y:S02]  /*18d0*/  @!P4 LEA.HI.X R13, R28, R9, R15, 0x1, P2 ;  /* 0x000000091c0dc211 */ /* 0x000fe400010f0c0f */
[----:B------:R-:W-:Y:S02]  /*18e0*/  @!P6 MOV R28, R122 ;  /* 0x0000007a001ce202 */ /* 0x000fe40000000f00 */
[----:B------:R-:W-:Y:S01]  /*18f0*/  MOV R15, RZ ;  /* 0x000000ff000f7202 */ /* 0x000fe20000000f00 */
[----:B------:R-:W-:-:S02]  /*1900*/  @!P6 IMAD R19, R112, R3, R8 ;  /* 0x000000037013e224 */ /* 0x000fc400078e0208 */
[----:B------:R-:W-:Y:S01]  /*1910*/  @!P6 IMAD.WIDE.U32 R28, R112, R2, R28 ;  /* 0x00000002701ce225 */ /* 0x000fe200078e001c */
[----:B------:R-:W1:Y:S02]  /*1920*/  @!P5 LDC.64 R8, c[0x0][0x390] ;  /* 0x0000e400ff08db82 */ /* 0x000e640000000a00 */
[----:B------:R0:W3:Y:S02]  /*1930*/  @!P4 LDG.E R15, desc[UR8][R12.64] ;  /* 0x000000080c0fc981 */ /* 0x0000e4000c1e1900 */
[----:B------:R-:W-:Y:S02]  /*1940*/  @!P6 IADD3 R19, PT, PT, R29, R19, RZ ;  /* 0x000000131d13e210 */ /* 0x000fe40007ffe0ff */
[----:B------:R-:W-:Y:S02]  /*1950*/  ISETP.GE.U32.AND P2, PT, R109, UR6, PT ;  /* 0x000000066d007c0c */ /* 0x000fe4000bf46070 */
[----:B------:R-:W1:Y:S01]  /*1960*/  @!P3 LDC.64 R2, c[0x0][0x3e0] ;  /* 0x0000f800ff02bb82 */ /* 0x000e620000000a00 */
[----:B0-----:R-:W-:Y:S01]  /*1970*/  @!P6 LEA R12, P4, R28, R4, 0x1 ;  /* 0x000000041c0ce211 */ /* 0x001fe200078808ff */
[----:B------:R-:W-:Y:S01]  /*1980*/  @!P5 IMAD R4, R89, R6, RZ ;  /* 0x000000065904d224 */ /* 0x000fe200078e02ff */
[----:B------:R-:W-:-:S02]  /*1990*/  @!P5 MOV R29, R125 ;  /* 0x0000007d001dd202 */ /* 0x000fc40000000f00 */
[----:B------:R-:W-:Y:S02]  /*19a0*/  @!P6 LEA.HI.X R13, R28, R5, R19, 0x1, P4 ;  /* 0x000000051c0de211 */ /* 0x000fe400020f0c13 */
[----:B------:R-:W-:Y:S02]  /*19b0*/  @!P5 MOV R28, R122 ;  /* 0x0000007a001cd202 */ /* 0x000fe40000000f00 */
[----:B------:R-:W-:Y:S01]  /*19c0*/  ISETP.GE.AND.EX P2, PT, R87, UR7, PT, P2 ;  /* 0x0000000757007c0c */ /* 0x000fe2000bf46320 */
[----:B------:R-:W-:Y:S02]  /*19d0*/  HFMA2 R19, -RZ, RZ, 0, 0 ;  /* 0x00000000ff137431 */ /* 0x000fe400000001ff */
[C---:B------:R-:W-:Y:S02]  /*19e0*/  @!P5 IMAD R21, R111.reuse, R7, R4 ;  /* 0x000000076f15d224 */ /* 0x040fe400078e0204 */
[----:B------:R-:W-:Y:S02]  /*19f0*/  @!P5 IMAD.WIDE.U32 R28, R111, R6, R28 ;  /* 0x000000066f1cd225 */ /* 0x000fe400078e001c */
[----:B------:R-:W0:Y:S01]  /*1a00*/  @!P3 LDC.64 R6, c[0x0][0x390] ;  /* 0x0000e400ff06bb82 */ /* 0x000e220000000a00 */
[----:B------:R-:W-:-:S02]  /*1a10*/  ISETP.GE.U32.AND P4, PT, R108, UR6, PT ;  /* 0x000000066c007c0c */ /* 0x000fc4000bf86070 */
[----:B------:R-:W-:Y:S01]  /*1a20*/  @!P5 IADD3 R21, PT, PT, R29, R21, RZ ;  /* 0x000000151d15d210 */ /* 0x000fe20007ffe0ff */
[----:B------:R1:W3:Y:S04]  /*1a30*/  @!P6 LDG.E R19, desc[UR8][R12.64] ;  /* 0x000000080c13e981 */ /* 0x0002e8000c1e1900 */
[----:B------:R-:W0:Y:S01]  /*1a40*/  @!P2 LDC.64 R4, c[0x0][0x3e0] ;  /* 0x0000f800ff04ab82 */ /* 0x000e220000000a00 */
[----:B------:R-:W-:Y:S02]  /*1a50*/  @!P3 MOV R29, R125 ;  /* 0x0000007d001db202 */ /* 0x000fe40000000f00 */
[----:B-1----:R-:W-:Y:S01]  /*1a60*/  @!P5 LEA R12, P6, R28, R8, 0x1 ;  /* 0x000000081c0cd211 */ /* 0x002fe200078c08ff */
[----:B------:R-:W-:Y:S01]  /*1a70*/  @!P3 IMAD R23, R88, R2, RZ ;  /* 0x000000025817b224 */ /* 0x000fe200078e02ff */
[----:B------:R-:W-:-:S02]  /*1a80*/  ISETP.GE.AND.EX P4, PT, R86, UR7, PT, P4 ;  /* 0x0000000756007c0c */ /* 0x000fc4000bf86340 */
[----:B------:R-:W-:Y:S02]  /*1a90*/  @!P5 LEA.HI.X R13, R28, R9, R21, 0x1, P6 ;  /* 0x000000091c0dd211 */ /* 0x000fe400030f0c15 */
[----:B------:R-:W-:Y:S01]  /*1aa0*/  @!P3 MOV R28, R122 ;  /* 0x0000007a001cb202 */ /* 0x000fe20000000f00 */
[C---:B------:R-:W-:Y:S01]  /*1ab0*/  @!P3 IMAD R23, R110.reuse, R3, R23 ;  /* 0x000000036e17b224 */ /* 0x040fe200078e0217 */
[----:B------:R-:W-:Y:S01]  /*1ac0*/  MOV R21, RZ ;  /* 0x000000ff00157202 */ /* 0x000fe20000000f00 */
[----:B------:R-:W1:Y:S02]  /*1ad0*/  @!P2 LDC.64 R8, c[0x0][0x390] ;  /* 0x0000e400ff08ab82 */ /* 0x000e640000000a00 */
[----:B------:R-:W-:Y:S01]  /*1ae0*/  @!P3 IMAD.WIDE.U32 R28, R110, R2, R28 ;  /* 0x000000026e1cb225 */ /* 0x000fe200078e001c */
[----:B------:R-:W-:Y:S02]  /*1af0*/  ISETP.GE.U32.AND P6, PT, R107, UR6, PT ;  /* 0x000000066b007c0c */ /* 0x000fe4000bfc6070 */
[----:B------:R0:W3:Y:S02]  /*1b00*/  @!P5 LDG.E R21, desc[UR8][R12.64] ;  /* 0x000000080c15d981 */ /* 0x0000e4000c1e1900 */
[----:B------:R-:W-:Y:S01]  /*1b10*/  @!P3 IADD3 R23, PT, PT, R29, R23, RZ ;  /* 0x000000171d17b210 */ /* 0x000fe20007ffe0ff */
[----:B------:R-:W1:Y:S01]  /*1b20*/  @!P4 LDC.64 R2, c[0x0][0x3e0] ;  /* 0x0000f800ff02cb82 */ /* 0x000e620000000a00 */
[----:B0-----:R-:W-:-:S02]  /*1b30*/  @!P3 LEA R6, P5, R28, R6, 0x1 ;  /* 0x000000061c06b211 */ /* 0x001fc400078a08ff */
[----:B------:R-:W-:Y:S02]  /*1b40*/  ISETP.GE.AND.EX P6, PT, R85, UR7, PT, P6 ;  /* 0x0000000755007c0c */ /* 0x000fe4000bfc6360 */
[----:B------:R-:W-:Y:S01]  /*1b50*/  @!P3 LEA.HI.X R7, R28, R7, R23, 0x1, P5 ;  /* 0x000000071c07b211 */ /* 0x000fe200028f0c17 */
[----:B------:R-:W-:Y:S01]  /*1b60*/  HFMA2 R23, -RZ, RZ, 0, 0 ;  /* 0x00000000ff177431 */ /* 0x000fe200000001ff */
[----:B------:R-:W-:Y:S01]  /*1b70*/  @!P2 MOV R12, R122 ;  /* 0x0000007a000ca202 */ /* 0x000fe20000000f00 */
[----:B------:R-:W-:Y:S01]  /*1b80*/  @!P2 IMAD R30, R87, R4, RZ ;  /* 0x00000004571ea224 */ /* 0x000fe200078e02ff */
[----:B------:R-:W-:-:S03]  /*1b90*/  @!P2 MOV R13, R125 ;  /* 0x0000007d000da202 */ /* 0x000fc60000000f00 */
[C---:B------:R-:W-:Y:S02]  /*1ba0*/  @!P2 IMAD R5, R109.reuse, R5, R30 ;  /* 0x000000056d05a224 */ /* 0x040fe400078e021e */
[----:B------:R-:W-:Y:S01]  /*1bb0*/  @!P2 IMAD.WIDE.U32 R12, R109, R4, R12 ;  /* 0x000000046d0ca225 */ /* 0x000fe200078e000c */
[----:B------:R0:W3:Y:S01]  /*1bc0*/  @!P3 LDG.E R23, desc[UR8][R6.64] ;  /* 0x000000080617b981 */ /* 0x0000e2000c1e1900 */
[----:B------:R-:W-:-:S03]  /*1bd0*/  ISETP.GE.U32.AND P3, PT, R106, UR6, PT ;  /* 0x000000066a007c0c */ /* 0x000fc6000bf66070 */
[----:B------:R-:W-:Y:S02]  /*1be0*/  @!P2 IADD3 R13, PT, PT, R13, R5, RZ ;  /* 0x000000050d0da210 */ /* 0x000fe40007ffe0ff */
[----:B------:R-:W5:Y:S01]  /*1bf0*/  @!P6 LDC.64 R4, c[0x0][0x3e0] ;  /* 0x0000f800ff04eb82 */ /* 0x000f620000000a00 */
[----:B------:R-:W-:Y:S01]  /*1c00*/  ISETP.GE.AND.EX P3, PT, R84, UR7, PT, P3 ;  /* 0x0000000754007c0c */ /* 0x000fe2000bf66330 */
[----:B------:R-:W-:Y:S01]  /*1c10*/  HFMA2 R25, -RZ, RZ, 0, 0 ;  /* 0x00000000ff197431 */ /* 0x000fe200000001ff */
[----:B-1----:R-:W-:-:S05]  /*1c20*/  @!P2 LEA R8, P5, R12, R8, 0x1 ;  /* 0x000000080c08a211 */ /* 0x002fca00078a08ff */
[----:B0-----:R-:W0:Y:S01]  /*1c30*/  @!P4 LDC.64 R6, c[0x0][0x390] ;  /* 0x0000e400ff06cb82 */ /* 0x001e220000000a00 */
[----:B------:R-:W-:Y:S01]  /*1c40*/  @!P2 LEA.HI.X R9, R12, R9, R13, 0x1, P5 ;  /* 0x000000090c09a211 */ /* 0x000fe200028f0c0d */
[----:B------:R-:W-:Y:S01]  /*1c50*/  @!P4 IMAD R12, R86, R2, RZ ;  /* 0x00000002560cc224 */ /* 0x000fe200078e02ff */
[----:B------:R-:W-:Y:S02]  /*1c60*/  @!P4 MOV R28, R122 ;  /* 0x0000007a001cc202 */ /* 0x000fe40000000f00 */
[----:B------:R-:W-:Y:S01]  /*1c70*/  @!P4 MOV R29, R125 ;  /* 0x0000007d001dc202 */ /* 0x000fe20000000f00 */
[----:B------:R1:W3:Y:S01]  /*1c80*/  @!P2 LDG.E R25, desc[UR8][R8.64] ;  /* 0x000000080819a981 */ /* 0x0002e2000c1e1900 */
[----:B------:R-:W-:Y:S01]  /*1c90*/  @!P4 IMAD R13, R108, R3, R12 ;  /* 0x000000036c0dc224 */ /* 0x000fe200078e020c */
[----:B------:R-:W-:Y:S01]  /*1ca0*/  IADD3 R31, PT, PT, R26, 0xd8, RZ ;  /* 0x000000d81a1f7810 */ /* 0x000fe20007ffe0ff */
[----:B------:R-:W-:Y:S02]  /*1cb0*/  @!P4 IMAD.WIDE.U32 R28, R108, R2, R28 ;  /* 0x000000026c1cc225 */ /* 0x000fe400078e001c */
[----:B------:R-:W2:Y:S01]  /*1cc0*/  @!P3 LDC.64 R2, c[0x0][0x3e0] ;  /* 0x0000f800ff02bb82 */ /* 0x000ea20000000a00 */
[----:B------:R-:W-:-:S02]  /*1cd0*/  ISETP.GE.U32.AND P2, PT, R31, UR6, PT ;  /* 0x000000061f007c0c */ /* 0x000fc4000bf46070 */
[----:B------:R-:W-:-:S05]  /*1ce0*/  SHF.R.S32.HI R33, RZ, 0x1f, R31 ;  /* 0x0000001fff217819 */ /* 0x000fca000001141f */
[----:B-1----:R-:W1:Y:S01]  /*1cf0*/  @!P6 LDC.64 R8, c[0x0][0x390] ;  /* 0x0000e400ff08eb82 */ /* 0x002e620000000a00 */
[----:B------:R-:W-:Y:S02]  /*1d00*/  ISETP.GE.AND.EX P2, PT, R33, UR7, PT, P2 ;  /* 0x0000000721007c0c */ /* 0x000fe4000bf46320 */
[----:B------:R-:W-:Y:S02]  /*1d10*/  @!P4 IADD3 R13, PT, PT, R29, R13, RZ ;  /* 0x0000000d1d0dc210 */ /* 0x000fe40007ffe0ff */
[C---:B0-----:R-:W-:Y:S01]  /*1d20*/  @!P4 LEA R12, P5, R28.reuse, R6, 0x1 ;  /* 0x000000061c0cc211 */ /* 0x041fe200078a08ff */
[----:B-----5:R-:W-:Y:S02]  /*1d30*/  @!P6 IMAD R6, R85, R4, RZ ;  /* 0x000000045506e224 */ /* 0x020fe400078e02ff */
[----:B------:R-:W-:Y:S01]  /*1d40*/  HFMA2 R43, -RZ, RZ, 0, 0 ;  /* 0x00000000ff2b7431 */ /* 0x000fe200000001ff */
[----:B------:R-:W-:Y:S02]  /*1d50*/  @!P6 MOV R29, R125 ;  /* 0x0000007d001de202 */ /* 0x000fe40000000f00 */
[----:B------:R-:W-:Y:S01]  /*1d60*/  @!P4 LEA.HI.X R13, R28, R7, R13, 0x1, P5 ;  /* 0x000000071c0dc211 */ /* 0x000fe200028f0c0d */
[C---:B------:R-:W-:Y:S01]  /*1d70*/  @!P6 IMAD R35, R107.reuse, R5, R6 ;  /* 0x000000056b23e224 */ /* 0x040fe200078e0206 */
[----:B------:R-:W-:Y:S01]  /*1d80*/  @!P6 MOV R28, R122 ;  /* 0x0000007a001ce202 */ /* 0x000fe20000000f00 */
[----:B------:R-:W0:Y:S04]  /*1d90*/  @!P3 LDC.64 R6, c[0x0][0x390] ;  /* 0x0000e400ff06bb82 */ /* 0x000e280000000a00 */
[----:B------:R-:W-:Y:S01]  /*1da0*/  @!P6 IMAD.WIDE.U32 R28, R107, R4, R28 ;  /* 0x000000046b1ce225 */ /* 0x000fe200078e001c */
[----:B------:R1:W5:Y:S03]  /*1db0*/  @!P4 LDG.E R43, desc[UR8][R12.64] ;  /* 0x000000080c2bc981 */ /* 0x000366000c1e1900 */
[----:B------:R-:W4:Y:S01]  /*1dc0*/  @!P2 LDC.64 R4, c[0x0][0x3e0] ;  /* 0x0000f800ff04ab82 */ /* 0x000f220000000a00 */
[----:B------:R-:W-:Y:S01]  /*1dd0*/  @!P6 IADD3 R29, PT, PT, R29, R35, RZ ;  /* 0x000000231d1de210 */ /* 0x000fe20007ffe0ff */
[----:B------:R-:W-:Y:S01]  /*1de0*/  HFMA2 R47, -RZ, RZ, 0, 0 ;  /* 0x00000000ff2f7431 */ /* 0x000fe200000001ff */
[----:B-1----:R-:W-:Y:S01]  /*1df0*/  @!P6 LEA R12, P4, R28, R8, 0x1 ;  /* 0x000000081c0ce211 */ /* 0x002fe200078808ff */
[----:B--2---:R-:W-:-:S03]  /*1e00*/  @!P3 IMAD R8, R84, R2, RZ ;  /* 0x000000025408b224 */ /* 0x004fc600078e02ff */
[----:B------:R-:W-:Y:S01]  /*1e10*/  @!P6 LEA.HI.X R13, R28, R9, R29, 0x1, P4 ;  /* 0x000000091c0de211 */ /* 0x000fe200020f0c1d */
[C---:B------:R-:W-:Y:S01]  /*1e20*/  @!P3 IMAD R29, R106.reuse, R3, R8 ;  /* 0x000000036a1db224 */ /* 0x040fe200078e0208 */
[----:B------:R-:W-:Y:S02]  /*1e30*/  @!P3 MOV R8, R122 ;  /* 0x0000007a0008b202 */ /* 0x000fe40000000f00 */
[----:B------:R-:W-:Y:S01]  /*1e40*/  @!P3 MOV R9, R125 ;  /* 0x0000007d0009b202 */ /* 0x000fe20000000f00 */
[----:B------:R1:W2:Y:S01]  /*1e50*/  @!P6 LDG.E R47, desc[UR8][R12.64] ;  /* 0x000000080c2fe981 */ /* 0x0002a2000c1e1900 */
[----:B------:R-:W-:Y:S01]  /*1e60*/  ISETP.GE.U32.AND P4, PT, R105, UR6, PT ;  /* 0x0000000669007c0c */ /* 0x000fe2000bf86070 */
[----:B------:R-:W-:-:S03]  /*1e70*/  @!P3 IMAD.WIDE.U32 R8, R106, R2, R8 ;  /* 0x000000026a08b225 */ /* 0x000fc600078e0008 */
[----:B------:R-:W-:Y:S01]  /*1e80*/  ISETP.GE.AND.EX P4, PT, R83, UR7, PT, P4 ;  /* 0x0000000753007c0c */ /* 0x000fe2000bf86340 */
[----:B------:R-:W1:Y:S01]  /*1e90*/  @!P2 LDC.64 R2, c[0x0][0x390] ;  /* 0x0000e400ff02ab82 */ /* 0x000e620000000a00 */
[----:B------:R-:W-:Y:S02]  /*1ea0*/  @!P3 IADD3 R9, PT, PT, R9, R29, RZ ;  /* 0x0000001d0909b210 */ /* 0x000fe40007ffe0ff */
[----:B0-----:R-:W-:Y:S02]  /*1eb0*/  @!P3 LEA R6, P6, R8, R6, 0x1 ;  /* 0x000000060806b211 */ /* 0x001fe400078c08ff */
[----:B------:R-:W-:Y:S02]  /*1ec0*/  IADD3 R35, PT, PT, R26, 0xe8, RZ ;  /* 0x000000e81a237810 */ /* 0x000fe40007ffe0ff */
[----:B------:R-:W-:Y:S01]  /*1ed0*/  @!P3 LEA.HI.X R7, R8, R7, R9, 0x1, P6 ;  /* 0x000000070807b211 */ /* 0x000fe200030f0c09 */
[----:B----4-:R-:W-:Y:S02]  /*1ee0*/  @!P2 IMAD R8, R33, R4, RZ ;  /* 0x000000042108a224 */ /* 0x010fe400078e02ff */
[----:B------:R-:W-:Y:S01]  /*1ef0*/  HFMA2 R51, -RZ, RZ, 0, 0 ;  /* 0x00000000ff337431 */ /* 0x000fe200000001ff */
[----:B------:R-:W-:-:S02]  /*1f00*/  ISETP.GE.U32.AND P5, PT, R35, UR6, PT ;  /* 0x0000000623007c0c */ /* 0x000fc4000bfa6070 */
[----:B------:R-:W-:Y:S01]  /*1f10*/  SHF.R.S32.HI R37, RZ, 0x1f, R35 ;  /* 0x0000001fff257819 */ /* 0x000fe20000011423 */
[----:B------:R-:W-:Y:S02]  /*1f20*/  @!P2 IMAD R29, R31, R5, R8 ;  /* 0x000000051f1da224 */ /* 0x000fe400078e0208 */
[----:B------:R-:W0:Y:S01]  /*1f30*/  @!P4 LDC.64 R8, c[0x0][0x3e0] ;  /* 0x0000f800ff08cb82 */ /* 0x000e220000000a00 */
[----:B------:R-:W-:Y:S01]  /*1f40*/  ISETP.GE.AND.EX P5, PT, R37, UR7, PT, P5 ;  /* 0x0000000725007c0c */ /* 0x000fe2000bfa6350 */
[----:B------:R4:W2:Y:S01]  /*1f50*/  @!P3 LDG.E R51, desc[UR8][R6.64] ;  /* 0x000000080633b981 */ /* 0x0008a2000c1e1900 */
[----:B------:R-:W-:Y:S02]  /*1f60*/  ISETP.GE.U32.AND P3, PT, R104, UR6, PT ;  /* 0x0000000668007c0c */ /* 0x000fe4000bf66070 */
[----:B-1----:R-:W-:Y:S02]  /*1f70*/  @!P2 MOV R12, R122 ;  /* 0x0000007a000ca202 */ /* 0x002fe40000000f00 */
[----:B------:R-:W-:-:S02]  /*1f80*/  @!P2 MOV R13, R125 ;  /* 0x0000007d000da202 */ /* 0x000fc40000000f00 */
[----:B------:R-:W-:Y:S02]  /*1f90*/  ISETP.GE.AND.EX P3, PT, R82, UR7, PT, P3 ;  /* 0x0000000752007c0c */ /* 0x000fe4000bf66330 */
[----:B------:R-:W-:Y:S01]  /*1fa0*/  MOV R67, RZ ;  /* 0x000000ff00437202 */ /* 0x000fe20000000f00 */
[----:B------:R-:W-:Y:S01]  /*1fb0*/  @!P2 IMAD.WIDE.U32 R12, R31, R4, R12 ;  /* 0x000000041f0ca225 */ /* 0x000fe200078e000c */
[----:B----4-:R-:W1:Y:S03]  /*1fc0*/  @!P4 LDC.64 R6, c[0x0][0x390] ;  /* 0x0000e400ff06cb82 */ /* 0x010e660000000a00 */
[----:B------:R-:W-:Y:S01]  /*1fd0*/  HFMA2 R73, -RZ, RZ, 0, 0 ;  /* 0x00000000ff497431 */ /* 0x000fe200000001ff */
[----:B------:R4:W2:Y:S04]  /*1fe0*/  @!P1 LDG.E R67, desc[UR8][R10.64] ;  /* 0x000000080a439981 */ /* 0x0008a8000c1e1900 */
[----:B------:R-:W1:Y:S01]  /*1ff0*/  @!P5 LDC.64 R4, c[0x0][0x3e0] ;  /* 0x0000f800ff04db82 */ /* 0x000e620000000a00 */
[----:B------:R-:W-:-:S02]  /*2000*/  @!P2 IADD3 R13, PT, PT, R13, R29, RZ ;  /* 0x0000001d0d0da210 */ /* 0x000fc40007ffe0ff */
[----:B----4-:R-:W-:Y:S02]  /*2010*/  @!P2 LEA R10, P1, R12, R2, 0x1 ;  /* 0x000000020c0aa211 */ /* 0x010fe400078208ff */
[----:B------:R-:W-:Y:S02]  /*2020*/  IADD3 R33, PT, PT, R26, 0xf0, RZ ;  /* 0x000000f01a217810 */ /* 0x000fe40007ffe0ff */
[----:B------:R-:W-:Y:S01]  /*2030*/  @!P2 LEA.HI.X R11, R12, R3, R13, 0x1, P1 ;  /* 0x000000030c0ba211 */ /* 0x000fe200008f0c0d */
[----:B0-----:R-:W-:Y:S01]  /*2040*/  @!P4 IMAD R12, R83, R8, RZ ;  /* 0x00000008530cc224 */ /* 0x001fe200078e02ff */
[----:B------:R-:W0:Y:S01]  /*2050*/  @!P3 LDC.64 R2, c[0x0][0x3e0] ;  /* 0x0000f800ff02bb82 */ /* 0x000e220000000a00 */
[----:B------:R-:W-:Y:S02]  /*2060*/  ISETP.GE.U32.AND P1, PT, R33, UR6, PT ;  /* 0x0000000621007c0c */ /* 0x000fe4000bf26070 */
[----:B------:R-:W-:Y:S01]  /*2070*/  SHF.R.S32.HI R39, RZ, 0x1f, R33 ;  /* 0x0000001fff277819 */ /* 0x000fe20000011421 */
[----:B------:R-:W-:Y:S01]  /*2080*/  @!P4 IMAD R31, R105, R9, R12 ;  /* 0x00000009691fc224 */ /* 0x000fe200078e020c */
[----:B------:R4:W2:Y:S01]  /*2090*/  @!P2 LDG.E R73, desc[UR8][R10.64] ;  /* 0x000000080a49a981 */ /* 0x0008a2000c1e1900 */
[----:B------:R-:W-:-:S02]  /*20a0*/  ISETP.GE.U32.AND P2, PT, R103, UR6, PT ;  /* 0x0000000667007c0c */ /* 0x000fc4000bf46070 */
[----:B------:R-:W0:Y:S01]  /*20b0*/  @!P5 LDC.64 R12, c[0x0][0x390] ;  /* 0x0000e400ff0cdb82 */ /* 0x000e220000000a00 */
[----:B------:R-:W-:Y:S02]  /*20c0*/  ISETP.GE.AND.EX P1, PT, R39, UR7, PT, P1 ;  /* 0x0000000727007c0c */ /* 0x000fe4000bf26310 */
[----:B------:R-:W-:Y:S02]  /*20d0*/  @!P4 MOV R28, R122 ;  /* 0x0000007a001cc202 */ /* 0x000fe40000000f00 */
[----:B------:R-:W-:Y:S02]  /*20e0*/  @!P4 MOV R29, R125 ;  /* 0x0000007d001dc202 */ /* 0x000fe40000000f00 */
[----:B------:R-:W-:Y:S01]  /*20f0*/  ISETP.GE.AND.EX P2, PT, R0, UR7, PT, P2 ;  /* 0x0000000700007c0c */ /* 0x000fe2000bf46320 */
[----:B-1----:R-:W-:Y:S01]  /*2100*/  @!P5 IMAD R30, R37, R4, RZ ;  /* 0x00000004251ed224 */ /* 0x002fe200078e02ff */
[----:B----4-:R-:W1:Y:S01]  /*2110*/  @!P3 LDC.64 R10, c[0x0][0x390] ;  /* 0x0000e400ff0abb82 */ /* 0x010e620000000a00 */
[----:B------:R-:W-:-:S04]  /*2120*/  @!P4 IMAD.WIDE.U32 R28, R105, R8, R28 ;  /* 0x00000008691cc225 */ /* 0x000fc800078e001c */
[----:B------:R-:W-:Y:S02]  /*2130*/  HFMA2 R65, -RZ, RZ, 0, 0 ;  /* 0x00000000ff417431 */ /* 0x000fe400000001ff */
[----:B------:R-:W-:Y:S01]  /*2140*/  @!P5 IMAD R37, R35, R5, R30 ;  /* 0x000000052325d224 */ /* 0x000fe200078e021e */
[----:B------:R-:W-:Y:S02]  /*2150*/  @!P4 IADD3 R26, PT, PT, R29, R31, RZ ;  /* 0x0000001f1d1ac210 */ /* 0x000fe40007ffe0ff */
[C---:B------:R-:W-:Y:S01]  /*2160*/  @!P4 LEA R6, P6, R28.reuse, R6, 0x1 ;  /* 0x000000061c06c211 */ /* 0x040fe200078c08ff */
[----:B------:R-:W4:Y:S01]  /*2170*/  @!P1 LDC.64 R8, c[0x0][0x3e0] ;  /* 0x0000f800ff089b82 */ /* 0x000f220000000a00 */
[----:B------:R-:W-:Y:S02]  /*2180*/  @!P5 MOV R30, R122 ;  /* 0x0000007a001ed202 */ /* 0x000fe40000000f00 */
[----:B------:R-:W-:Y:S02]  /*2190*/  @!P5 MOV R31, R125 ;  /* 0x0000007d001fd202 */ /* 0x000fe40000000f00 */
[----:B------:R-:W-:Y:S01]  /*21a0*/  @!P4 LEA.HI.X R7, R28, R7, R26, 0x1, P6 ;  /* 0x000000071c07c211 */ /* 0x000fe200030f0c1a */
[----:B0-----:R-:W-:-:S02]  /*21b0*/  @!P3 IMAD R26, R82, R2, RZ ;  /* 0x00000002521ab224 */ /* 0x001fc400078e02ff */
[----:B------:R-:W-:Y:S02]  /*21c0*/  @!P5 IMAD.WIDE.U32 R30, R35, R4, R30 ;  /* 0x00000004231ed225 */ /* 0x000fe400078e001e */
[----:B------:R-:W0:Y:S01]  /*21d0*/  @!P2 LDC.64 R4, c[0x0][0x3e0] ;  /* 0x0000f800ff04ab82 */ /* 0x000e220000000a00 */
[----:B------:R1:W2:Y:S01]  /*21e0*/  @!P4 LDG.E R65, desc[UR8][R6.64] ;  /* 0x000000080641c981 */ /* 0x0002a2000c1e1900 */
[----:B------:R-:W-:Y:S01]  /*21f0*/  @!P3 IMAD R35, R104, R3, R26 ;  /* 0x000000036823b224 */ /* 0x000fe200078e021a */
[----:B------:R-:W-:Y:S02]  /*2200*/  @!P3 MOV R28, R122 ;  /* 0x0000007a001cb202 */ /* 0x000fe40000000f00 */
[----:B------:R-:W-:Y:S02]  /*2210*/  @!P3 MOV R29, R125 ;  /* 0x0000007d001db202 */ /* 0x000fe40000000f00 */
[----:B------:R-:W-:Y:S02]  /*2220*/  @!P5 IADD3 R3, PT, PT, R31, R37, RZ ;  /* 0x000000251f03d210 */ /* 0x000fe40007ffe0ff */
[----:B------:R-:W-:Y:S01]  /*2230*/  @!P5 LEA R12, P4, R30, R12, 0x1 ;  /* 0x0000000c1e0cd211 */ /* 0x000fe200078808ff */
[----:B-1----:R-:W1:Y:S01]  /*2240*/  @!P1 LDC.64 R6, c[0x0][0x390] ;  /* 0x0000e400ff069b82 */ /* 0x002e620000000a00 */
[----:B------:R-:W-:-:S02]  /*2250*/  @!P3 IMAD.WIDE.U32 R28, R104, R2, R28 ;  /* 0x00000002681cb225 */ /* 0x000fc400078e001c */
[----:B------:R-:W-:Y:S02]  /*2260*/  @!P5 LEA.HI.X R13, R30, R13, R3, 0x1, P4 ;  /* 0x0000000d1e0dd211 */ /* 0x000fe400020f0c03 */
[----:B------:R-:W-:-:S03]  /*2270*/  HFMA2 R75, -RZ, RZ, 0, 0 ;  /* 0x00000000ff4b7431 */ /* 0x000fc600000001ff */
[----:B------:R-:W1:Y:S01]  /*2280*/  @!P2 LDC.64 R2, c[0x0][0x390] ;  /* 0x0000e400ff02ab82 */ /* 0x000e620000000a00 */
[----:B------:R-:W-:Y:S02]  /*2290*/  @!P3 IADD3 R26, PT, PT, R29, R35, RZ ;  /* 0x000000231d1ab210 */ /* 0x000fe40007ffe0ff */
[C---:B------:R-:W-:Y:S01]  /*22a0*/  @!P3 LEA R10, P4, R28.reuse, R10, 0x1 ;  /* 0x0000000a1c0ab211 */ /* 0x040fe200078808ff */
[----:B----4-:R-:W-:Y:S01]  /*22b0*/  @!P1 IMAD R30, R39, R8, RZ ;  /* 0x00000008271e9224 */ /* 0x010fe200078e02ff */
[----:B------:R-:W-:Y:S02]  /*22c0*/  @!P1 MOV R29, R125 ;  /* 0x0000007d001d9202 */ /* 0x000fe40000000f00 */
[----:B------:R-:W-:Y:S02]  /*22d0*/  @!P3 LEA.HI.X R11, R28, R11, R26, 0x1, P4 ;  /* 0x0000000b1c0bb211 */ /* 0x000fe400020f0c1a */
[----:B------:R-:W-:Y:S01]  /*22e0*/  @!P1 MOV R28, R122 ;  /* 0x0000007a001c9202 */ /* 0x000fe20000000f00 */
[----:B------:R-:W-:-:S02]  /*22f0*/  HFMA2 R77, -RZ, RZ, 0, 0 ;  /* 0x00000000ff4d7431 */ /* 0x000fc400000001ff */
[C---:B------:R-:W-:Y:S01]  /*2300*/  @!P1 IMAD R31, R33.reuse, R9, R30 ;  /* 0x00000009211f9224 */ /* 0x040fe200078e021e */
[----:B------:R4:W2:Y:S01]  /*2310*/  @!P3 LDG.E R75, desc[UR8][R10.64] ;  /* 0x000000080a4bb981 */ /* 0x0008a2000c1e1900 */
[----:B0-----:R-:W-:Y:S02]  /*2320*/  @!P2 IMAD R26, R0, R4, RZ ;  /* 0x00000004001aa224 */ /* 0x001fe400078e02ff */
[----:B------:R-:W-:-:S04]  /*2330*/  @!P1 IMAD.WIDE.U32 R8, R33, R8, R28 ;  /* 0x0000000821089225 */ /* 0x000fc800078e001c */
[----:B------:R-:W-:Y:S01]  /*2340*/  HFMA2 R79, -RZ, RZ, 0, 0 ;  /* 0x00000000ff4f7431 */ /* 0x000fe200000001ff */
[----:B------:R-:W2:Y:S01]  /*2350*/  @!P5 LDG.E R77, desc[UR8][R12.64] ;  /* 0x000000080c4dd981 */ /* 0x000ea2000c1e1900 */
[----:B----4-:R-:W-:Y:S02]  /*2360*/  @!P2 MOV R10, R122 ;  /* 0x0000007a000aa202 */ /* 0x010fe40000000f00 */
[----:B------:R-:W-:Y:S01]  /*2370*/  @!P2 MOV R11, R125 ;  /* 0x0000007d000ba202 */ /* 0x000fe20000000f00 */
[----:B------:R-:W-:Y:S01]  /*2380*/  @!P2 IMAD R29, R103, R5, R26 ;  /* 0x00000005671da224 */ /* 0x000fe200078e021a */
[----:B------:R-:W-:Y:S02]  /*2390*/  @!P1 IADD3 R5, PT, PT, R9, R31, RZ ;  /* 0x0000001f09059210 */ /* 0x000fe40007ffe0ff */
[----:B-1----:R-:W-:Y:S01]  /*23a0*/  @!P1 LEA R6, P3, R8, R6, 0x1 ;  /* 0x0000000608069211 */ /* 0x002fe200078608ff */
[----:B------:R-:W-:-:S03]  /*23b0*/  @!P2 IMAD.WIDE.U32 R10, R103, R4, R10 ;  /* 0x00000004670aa225 */ /* 0x000fc600078e000a */
[----:B------:R-:W-:Y:S02]  /*23c0*/  @!P1 LEA.HI.X R7, R8, R7, R5, 0x1, P3 ;  /* 0x0000000708079211 */ /* 0x000fe400018f0c05 */
[----:B------:R-:W-:Y:S02]  /*23d0*/  @!P2 IADD3 R4, PT, PT, R11, R29, RZ ;  /* 0x0000001d0b04a210 */ /* 0x000fe40007ffe0ff */
[C---:B------:R-:W-:Y:S01]  /*23e0*/  @!P2 LEA R2, P3, R10.reuse, R2, 0x1 ;  /* 0x000000020a02a211 */ /* 0x040fe200078608ff */
[----:B------:R-:W4:Y:S01]  /*23f0*/  @!P1 LDG.E R79, desc[UR8][R6.64] ;  /* 0x00000008064f9981 */ /* 0x000f22000c1e1900 */
[----:B------:R-:W-:Y:S02]  /*2400*/  MOV R81, RZ ;  /* 0x000000ff00517202 */ /* 0x000fe40000000f00 */
[----:B------:R-:W-:-:S05]  /*2410*/  @!P2 LEA.HI.X R3, R10, R3, R4, 0x1, P3 ;  /* 0x000000030a03a211 */ /* 0x000fca00018f0c04 */
[----:B------:R0:W4:Y:S01]  /*2420*/  @!P2 LDG.E R81, desc[UR8][R2.64] ;  /* 0x000000080251a981 */ /* 0x000122000c1e1900 */
[--C-:B------:R-:W-:Y:S02]  /*2430*/  HADD2.F32 R4, -RZ, R22.reuse.H0_H0 ;  /* 0x20000016ff047230 */ /* 0x100fe40000004100 */
[----:B------:R-:W-:Y:S02]  /*2440*/  HADD2.F32 R5, -RZ, R22.H1_H1 ;  /* 0x30000016ff057230 */ /* 0x000fe40000004100 */
[--C-:B0-----:R-:W-:Y:S02]  /*2450*/  HADD2.F32 R2, -RZ, R24.reuse.H0_H0 ;  /* 0x20000018ff027230 */ /* 0x101fe40000004100 */
[----:B------:R-:W-:Y:S02]  /*2460*/  HADD2.F32 R3, -RZ, R24.H1_H1 ;  /* 0x30000018ff037230 */ /* 0x000fe40000004100 */
[----:B------:R-:W-:-:S03]  /*2470*/  FADD.FTZ R11, R4, R5 ;  /* 0x00000005040b7221 */ /* 0x000fc60000010000 */
[C---:B------:R-:W-:Y:S01]  /*2480*/  FADD.FTZ R8, R2.reuse, R3 ;  /* 0x0000000302087221 */ /* 0x040fe20000010000 */
[----:B------:R-:W-:Y:S01]  /*2490*/  FMUL.FTZ R9, R3, R3 ;  /* 0x0000000303097220 */ /* 0x000fe20000410000 */
[--C-:B------:R-:W-:Y:S02]  /*24a0*/  HADD2.F32 R6, -RZ, R20.reuse.H0_H0 ;  /* 0x20000014ff067230 */ /* 0x100fe40000004100 */
[----:B------:R-:W-:Y:S01]  /*24b0*/  FMUL.FTZ R13, R5, R5 ;  /* 0x00000005050d7220 */ /* 0x000fe20000410000 */
[----:B------:R-:W-:Y:S01]  /*24c0*/  FADD.FTZ R8, RZ, R8 ;  /* 0x00000008ff087221 */ /* 0x000fe20000010000 */
[----:B------:R-:W-:Y:S02]  /*24d0*/  HADD2.F32 R7, -RZ, R20.H1_H1 ;  /* 0x30000014ff077230 */ /* 0x000fe40000004100 */
[----:B------:R-:W-:Y:S01]  /*24e0*/  FFMA.FTZ R9, R2, R2, R9 ;  /* 0x0000000202097223 */ /* 0x000fe20000010009 */
[----:B------:R-:W-:Y:S01]  /*24f0*/  FFMA.FTZ R13, R4, R4, R13 ;  /* 0x00000004040d7223 */ /* 0x000fe2000001000d */
[----:B------:R-:W-:Y:S01]  /*2500*/  FADD.FTZ R11, R8, R11 ;  /* 0x0000000b080b7221 */ /* 0x000fe20000010000 */
[----:B------:R-:W-:-:S02]  /*2510*/  HADD2.F32 R8, -RZ, R18.H0_H0 ;  /* 0x20000012ff087230 */ /* 0x000fc40000004100 */
[----:B------:R-:W-:Y:S01]  /*2520*/  FADD.FTZ R10, RZ, R9 ;  /* 0x00000009ff0a7221 */ /* 0x000fe20000010000 */
[----:B------:R-:W-:Y:S01]  /*2530*/  FADD.FTZ R12, R6, R7 ;  /* 0x00000007060c7221 */ /* 0x000fe20000010000 */
[----:B------:R-:W-:Y:S02]  /*2540*/  HADD2.F32 R9, -RZ, R18.H1_H1 ;  /* 0x30000012ff097230 */ /* 0x000fe40000004100 */
[----:B------:R-:W-:Y:S01]  /*2550*/  FMUL.FTZ R29, R7, R7 ;  /* 0x00000007071d7220 */ /* 0x000fe20000410000 */
[----:B------:R-:W-:Y:S01]  /*2560*/  FADD.FTZ R13, R10, R13 ;  /* 0x0000000d0a0d7221 */ /* 0x000fe20000010000 */
[----:B------:R-:W-:Y:S01]  /*2570*/  FADD.FTZ R12, R11, R12 ;  /* 0x0000000c0b0c7221 */ /* 0x000fe20000010000 */
[--C-:B---3--:R-:W-:Y:S02]  /*2580*/  HADD2.F32 R10, -RZ, R16.reuse.H0_H0 ;  /* 0x20000010ff0a7230 */ /* 0x108fe40000004100 */
        /* <DEDUP_REMOVED lines=29> */
[----:B------:R-:W-:Y:S01]  /*2760*/  FFMA.FTZ R22, R14, R14, R33 ;  /* 0x0000000e0e167223 */ /* 0x000fe20000010021 */
[----:B------:R-:W-:Y:S02]  /*2770*/  HADD2.F32 R19, -RZ, R19.H1_H1 ;  /* 0x30000013ff137230 */ /* 0x000fe40000004100 */
[----:B------:R-:W-:Y:S01]  /*2780*/  FMUL.FTZ R33, R17, R17 ;  /* 0x0000001111217220 */ /* 0x000fe20000410000 */
[----:B------:R-:W-:Y:S01]  /*2790*/  FADD.FTZ R29, R20, R29 ;  /* 0x0000001d141d7221 */ /* 0x000fe20000010000 */
[----:B------:R-:W-:-:S02]  /*27a0*/  HADD2.F32 R20, -RZ, R21.H0_H0 ;  /* 0x20000015ff147230 */ /* 0x000fc40000004100 */
[----:B------:R-:W-:Y:S01]  /*27b0*/  FADD.FTZ R22, R31, R22 ;  /* 0x000000161f167221 */ /* 0x000fe20000010000 */
        /* <DEDUP_REMOVED lines=12> */
[----:B------:R-:W-:Y:S02]  /*2880*/  FADD.FTZ R29, R24, R29 ;  /* 0x0000001d181d7221 */ /* 0x000fe40000010000 */
[----:B------:R-:W-:Y:S01]  /*2890*/  FFMA.FTZ R31, R20, R20, R31 ;  /* 0x00000014141f7223 */ /* 0x000fe2000001001f */
[----:B------:R-:W-:-:S03]  /*28a0*/  FADD.FTZ R28, R22, R23 ;  /* 0x00000017161c7221 */ /* 0x000fc60000010000 */
[----:B------:R-:W-:Y:S01]  /*28b0*/  FADD.FTZ R31, R26, R31 ;  /* 0x0000001f1a1f7221 */ /* 0x000fe20000010000 */
[--C-:B------:R-:W-:Y:S02]  /*28c0*/  HADD2.F32 R24, -RZ, R25.reuse.H0_H0 ;  /* 0x20000019ff187230 */ /* 0x100fe40000004100 */
[----:B------:R-:W-:Y:S02]  /*28d0*/  HADD2.F32 R25, -RZ, R25.H1_H1 ;  /* 0x30000019ff197230 */ /* 0x000fe40000004100 */
[----:B------:R-:W-:Y:S01]  /*28e0*/  FADD.FTZ R28, R29, R28 ;  /* 0x0000001c1d1c7221 */ /* 0x000fe20000010000 */
[--C-:B------:R-:W-:Y:S02]  /*28f0*/  HADD2.F32 R26, -RZ, R27.reuse.H0_H0 ;  /* 0x2000001bff1a7230 */ /* 0x100fe40000004100 */
[----:B------:R-:W-:Y:S02]  /*2900*/  HADD2.F32 R27, -RZ, R27.H1_H1 ;  /* 0x3000001bff1b7230 */ /* 0x000fe40000004100 */
[----:B------:R-:W-:Y:S01]  /*2910*/  FADD.FTZ R29, R24, R25 ;  /* 0x00000019181d7221 */ /* 0x000fe20000010000 */
[----:B------:R-:W-:Y:S01]  /*2920*/  FMUL.FTZ R33, R23, R23 ;  /* 0x0000001717217220 */ /* 0x000fe20000410000 */
[----:B------:R-:W-:-:S02]  /*2930*/  HADD2.F32 R40, -RZ, R41.H0_H0 ;  /* 0x20000029ff287230 */ /* 0x000fc40000004100 */
[----:B------:R-:W-:Y:S01]  /*2940*/  FADD.FTZ R28, R28, R29 ;  /* 0x0000001d1c1c7221 */ /* 0x000fe20000010000 */
[----:B------:R-:W-:Y:S01]  /*2950*/  FADD.FTZ R29, R26, R27 ;  /* 0x0000001b1a1d7221 */ /* 0x000fe20000010000 */
[----:B------:R-:W-:Y:S02]  /*2960*/  HADD2.F32 R41, -RZ, R41.H1_H1 ;  /* 0x30000029ff297230 */ /* 0x000fe40000004100 */
        /* <DEDUP_REMOVED lines=10> */
[--C-:B-----5:R-:W-:Y:S02]  /*2a10*/  HADD2.F32 R42, -RZ, R43.reuse.H0_H0 ;  /* 0x2000002bff2a7230 */ /* 0x120fe40000004100 */
[----:B------:R-:W-:Y:S02]  /*2a20*/  HADD2.F32 R43, -RZ, R43.H1_H1 ;  /* 0x3000002bff2b7230 */ /* 0x000fe40000004100 */
[----:B------:R-:W-:Y:S01]  /*2a30*/  FADD.FTZ R30, R30, R33 ;  /* 0x000000211e1e7221 */ /* 0x000fe20000010000 */
[----:B------:R-:W-:Y:S02]  /*2a40*/  FFMA.FTZ R31, R26, R26, R31 ;  /* 0x0000001a1a1f7223 */ /* 0x000fe4000001001f */
[----:B------:R-:W-:Y:S01]  /*2a50*/  FADD.FTZ R29, R42, R43 ;  /* 0x0000002b2a1d7221 */ /* 0x000fe20000010000 */
[----:B------:R-:W-:Y:S01]  /*2a60*/  FMUL.FTZ R33, R41, R41 ;  /* 0x0000002929217220 */ /* 0x000fe20000410000 */
[----:B------:R-:W-:-:S02]  /*2a70*/  FADD.FTZ R30, R30, R31 ;  /* 0x0000001f1e1e7221 */ /* 0x000fc40000010000 */
[----:B------:R-:W-:Y:S01]  /*2a80*/  FADD.FTZ R28, R28, R29 ;  /* 0x0000001d1c1c7221 */ /* 0x000fe20000010000 */
[----:B------:R-:W-:Y:S01]  /*2a90*/  FADD.FTZ R29, R44, R45 ;  /* 0x0000002d2c1d7221 */ /* 0x000fe20000010000 */
[----:B------:R-:W-:Y:S01]  /*2aa0*/  FFMA.FTZ R33, R40, R40, R33 ;  /* 0x0000002828217223 */ /* 0x000fe20000010021 */
[----:B------:R-:W-:Y:S01]  /*2ab0*/  FMUL.FTZ R31, R43, R43 ;  /* 0x0000002b2b1f7220 */ /* 0x000fe20000410000 */
[--C-:B--2---:R-:W-:Y:S02]  /*2ac0*/  HADD2.F32 R46, -RZ, R47.reuse.H0_H0 ;  /* 0x2000002fff2e7230 */ /* 0x104fe40000004100 */
[----:B------:R-:W-:Y:S02]  /*2ad0*/  HADD2.F32 R47, -RZ, R47.H1_H1 ;  /* 0x3000002fff2f7230 */ /* 0x000fe40000004100 */
[----:B------:R-:W-:Y:S01]  /*2ae0*/  FADD.FTZ R28, R28, R29 ;  /* 0x0000001d1c1c7221 */ /* 0x000fe20000010000 */
[--C-:B------:R-:W-:Y:S02]  /*2af0*/  HADD2.F32 R48, -RZ, R49.reuse.H0_H0 ;  /* 0x20000031ff307230 */ /* 0x100fe40000004100 */
[----:B------:R-:W-:Y:S01]  /*2b00*/  FADD.FTZ R30, R30, R33 ;  /* 0x000000211e1e7221 */ /* 0x000fe20000010000 */
[----:B------:R-:W-:-:S02]  /*2b10*/  HADD2.F32 R49, -RZ, R49.H1_H1 ;  /* 0x30000031ff317230 */ /* 0x000fc40000004100 */
        /* <DEDUP_REMOVED lines=8> */
[--C-:B------:R-:W-:Y:S02]  /*2ba0*/  HADD2.F32 R52, -RZ, R53.reuse.H0_H0 ;  /* 0x20000035ff347230 */ /* 0x100fe40000004100 */
[----:B------:R-:W-:Y:S01]  /*2bb0*/  FADD.FTZ R28, R28, R29 ;  /* 0x0000001d1c1c7221 */ /* 0x000fe20000010000 */
[----:B------:R-:W-:Y:S01]  /*2bc0*/  FADD.FTZ R30, R30, R33 ;  /* 0x000000211e1e7221 */ /* 0x000fe20000010000 */
[----:B------:R-:W-:Y:S01]  /*2bd0*/  FFMA.FTZ R31, R46, R46, R31 ;  /* 0x0000002e2e1f7223 */ /* 0x000fe2000001001f */
[----:B------:R-:W-:-:S02]  /*2be0*/  HADD2.F32 R53, -RZ, R53.H1_H1 ;  /* 0x30000035ff357230 */ /* 0x000fc40000004100 */
[--C-:B------:R-:W-:Y:S02]  /*2bf0*/  HADD2.F32 R50, -RZ, R51.reuse.H0_H0 ;  /* 0x20000033ff327230 */ /* 0x100fe40000004100 */
[----:B------:R-:W-:Y:S02]  /*2c00*/  HADD2.F32 R51, -RZ, R51.H1_H1 ;  /* 0x30000033ff337230 */ /* 0x000fe40000004100 */
[----:B------:R-:W-:-:S03]  /*2c10*/  FMUL.FTZ R33, R49, R49 ;  /* 0x0000003131217220 */ /* 0x000fc60000410000 */
[----:B------:R-:W-:Y:S01]  /*2c20*/  FADD.FTZ R29, R50, R51 ;  /* 0x00000033321d7221 */ /* 0x000fe20000010000 */
[----:B------:R-:W-:Y:S01]  /*2c30*/  FADD.FTZ R30, R30, R31 ;  /* 0x0000001f1e1e7221 */ /* 0x000fe20000010000 */
[--C-:B------:R-:W-:Y:S02]  /*2c40*/  HADD2.F32 R54, -RZ, R55.reuse.H0_H0 ;  /* 0x20000037ff367230 */ /* 0x100fe40000004100 */
[----:B------:R-:W-:Y:S01]  /*2c50*/  FFMA.FTZ R33, R48, R48, R33 ;  /* 0x0000003030217223 */ /* 0x000fe20000010021 */
[----:B------:R-:W-:Y:S01]  /*2c60*/  FADD.FTZ R28, R28, R29 ;  /* 0x0000001d1c1c7221 */ /* 0x000fe20000010000 */
[----:B------:R-:W-:Y:S01]  /*2c70*/  FMUL.FTZ R31, R51, R51 ;  /* 0x00000033331f7220 */ /* 0x000fe20000410000 */
[----:B------:R-:W-:Y:S01]  /*2c80*/  FADD.FTZ R29, R52, R53 ;  /* 0x00000035341d7221 */ /* 0x000fe20000010000 */
[----:B------:R-:W-:Y:S02]  /*2c90*/  HADD2.F32 R55, -RZ, R55.H1_H1 ;  /* 0x30000037ff377230 */ /* 0x000fe40000004100 */
[----:B------:R-:W-:Y:S01]  /*2ca0*/  FADD.FTZ R30, R30, R33 ;  /* 0x000000211e1e7221 */ /* 0x000fe20000010000 */
[----:B------:R-:W-:Y:S01]  /*2cb0*/  FFMA.FTZ R31, R50, R50, R31 ;  /* 0x00000032321f7223 */ /* 0x000fe2000001001f */
[----:B------:R-:W-:Y:S01]  /*2cc0*/  FADD.FTZ R28, R28, R29 ;  /* 0x0000001d1c1c7221 */ /* 0x000fe20000010000 */
[----:B------:R-:W-:-:S02]  /*2cd0*/  HADD2.F32 R56, -RZ, R57.H0_H0 ;  /* 0x20000039ff387230 */ /* 0x000fc40000004100 */
[----:B------:R-:W-:Y:S01]  /*2ce0*/  FMUL.FTZ R33, R53, R53 ;  /* 0x0000003535217220 */ /* 0x000fe20000410000 */
        /* <DEDUP_REMOVED lines=8> */
[----:B------:R-:W-:-:S02]  /*2d70*/  HADD2.F32 R59, -RZ, R59.H1_H1 ;  /* 0x3000003bff3b7230 */ /* 0x000fc40000004100 */
[----:B------:R-:W-:Y:S01]  /*2d80*/  FADD.FTZ R30, R30, R33 ;  /* 0x000000211e1e7221 */ /* 0x000fe20000010000 */
[----:B------:R-:W-:Y:S01]  /*2d90*/  FFMA.FTZ R31, R54, R54, R31 ;  /* 0x00000036361f7223 */ /* 0x000fe2000001001f */
[----:B------:R-:W-:Y:S01]  /*2da0*/  FMUL.FTZ R33, R57, R57 ;  /* 0x0000003939217220 */ /* 0x000fe20000410000 */
[----:B------:R-:W-:Y:S01]  /*2db0*/  FADD.FTZ R28, R28, R29 ;  /* 0x0000001d1c1c7221 */ /* 0x000fe20000010000 */
[--C-:B------:R-:W-:Y:S02]  /*2dc0*/  HADD2.F32 R60, -RZ, R61.reuse.H0_H0 ;  /* 0x2000003dff3c7230 */ /* 0x100fe40000004100 */
        /* <DEDUP_REMOVED lines=19> */
[----:B------:R-:W-:Y:S01]  /*2f00*/  FADD.FTZ R30, R30, R33 ;  /* 0x000000211e1e7221 */ /* 0x000fe20000010000 */
[----:B------:R-:W-:Y:S02]  /*2f10*/  HADD2.F32 R67, -RZ, R67.H1_H1 ;  /* 0x30000043ff437230 */ /* 0x000fe40000004100 */
[----:B------:R-:W-:Y:S01]  /*2f20*/  FFMA.FTZ R31, R62, R62, R31 ;  /* 0x0000003e3e1f7223 */ /* 0x000fe2000001001f */
[----:B------:R-:W-:Y:S02]  /*2f30*/  HADD2.F32 R72, -RZ, R73.H0_H0 ;  /* 0x20000049ff487230 */ /* 0x000fe40000004100 */
[--C-:B------:R-:W-:Y:S02]  /*2f40*/  HADD2.F32 R64, -RZ, R65.reuse.H0_H0 ;  /* 0x20000041ff407230 */ /* 0x100fe40000004100 */
[----:B------:R-:W-:-:S05]  /*2f50*/  HADD2.F32 R65, -RZ, R65.H1_H1 ;  /* 0x30000041ff417230 */ /* 0x000fca0000004100 */
[----:B------:R-:W-:Y:S01]  /*2f60*/  FADD.FTZ R29, R64, R65 ;  /* 0x00000041401d7221 */ /* 0x000fe20000010000 */
[----:B------:R-:W-:Y:S01]  /*2f70*/  FMUL.FTZ R33, R65, R65 ;  /* 0x0000004141217220 */ /* 0x000fe20000410000 */
[----:B------:R-:W-:Y:S01]  /*2f80*/  FADD.FTZ R30, R30, R31 ;  /* 0x0000001f1e1e7221 */ /* 0x000fe20000010000 */
[----:B------:R-:W-:Y:S02]  /*2f90*/  HADD2.F32 R73, -RZ, R73.H1_H1 ;  /* 0x30000049ff497230 */ /* 0x000fe40000004100 */
[----:B------:R-:W-:Y:S01]  /*2fa0*/  FADD.FTZ R28, R28, R29 ;  /* 0x0000001d1c1c7221 */ /* 0x000fe20000010000 */
[----:B------:R-:W-:Y:S01]  /*2fb0*/  FADD.FTZ R29, R66, R67 ;  /* 0x00000043421d7221 */ /* 0x000fe20000010000 */
[----:B------:R-:W-:Y:S01]  /*2fc0*/  FFMA.FTZ R33, R64, R64, R33 ;  /* 0x0000004040217223 */ /* 0x000fe20000010021 */
[----:B------:R-:W-:Y:S02]  /*2fd0*/  FMUL.FTZ R31, R67, R67 ;  /* 0x00000043431f7220 */ /* 0x000fe40000410000 */
[----:B------:R-:W-:Y:S01]  /*2fe0*/  FADD.FTZ R28, R28, R29 ;  /* 0x0000001d1c1c7221 */ /* 0x000fe20000010000 */
[----:B------:R-:W-:Y:S01]  /*2ff0*/  FADD.FTZ R30, R30, R33 ;  /* 0x000000211e1e7221 */ /* 0x000fe20000010000 */
[----:B------:R-:W-:Y:S01]  /*3000*/  FFMA.FTZ R31, R66, R66, R31 ;  /* 0x00000042421f7223 */ /* 0x000fe2000001001f */
[----:B------:R-:W-:Y:S01]  /*3010*/  FADD.FTZ R29, R72, R73 ;  /* 0x00000049481d7221 */ /* 0x000fe20000010000 */
[----:B------:R-:W-:-:S02]  /*3020*/  FMUL.FTZ R33, R73, R73 ;  /* 0x0000004949217220 */ /* 0x000fc40000410000 */
[----:B------:R-:W-:Y:S01]  /*3030*/  FADD.FTZ R30, R30, R31 ;  /* 0x0000001f1e1e7221 */ /* 0x000fe20000010000 */
[----:B------:R-:W-:Y:S01]  /*3040*/  FADD.FTZ R28, R28, R29 ;  /* 0x0000001d1c1c7221 */ /* 0x000fe20000010000 */
[----:B------:R-:W-:Y:S01]  /*3050*/  FFMA.FTZ R33, R72, R72, R33 ;  /* 0x0000004848217223 */ /* 0x000fe20000010021 */
[--C-:B------:R-:W-:Y:S02]  /*3060*/  HADD2.F32 R74, -RZ, R75.reuse.H0_H0 ;  /* 0x2000004bff4a7230 */ /* 0x100fe40000004100 */
[----:B------:R-:W-:Y:S02]  /*3070*/  HADD2.F32 R75, -RZ, R75.H1_H1 ;  /* 0x3000004bff4b7230 */ /* 0x000fe40000004100 */
[----:B------:R-:W-:-:S03]  /*3080*/  FADD.FTZ R30, R30, R33 ;  /* 0x000000211e1e7221 */ /* 0x000fc60000010000 */
[----:B------:R-:W-:Y:S01]  /*3090*/  FADD.FTZ R29, R74, R75 ;  /* 0x0000004b4a1d7221 */ /* 0x000fe20000010000 */
[--C-:B------:R-:W-:Y:S02]  /*30a0*/  HADD2.F32 R76, -RZ, R77.reuse.H1_H1 ;  /* 0x3000004dff4c7230 */ /* 0x100fe40000004100 */
[----:B------:R-:W-:Y:S01]  /*30b0*/  FMUL.FTZ R31, R75, R75 ;  /* 0x0000004b4b1f7220 */ /* 0x000fe20000410000 */
[----:B------:R-:W-:Y:S02]  /*30c0*/  HADD2.F32 R77, -RZ, R77.H0_H0 ;  /* 0x2000004dff4d7230 */ /* 0x000fe40000004100 */
[----:B------:R-:W-:Y:S01]  /*30d0*/  FADD.FTZ R28, R28, R29 ;  /* 0x0000001d1c1c7221 */ /* 0x000fe20000010000 */
[----:B------:R-:W-:Y:S01]  /*30e0*/  FFMA.FTZ R31, R74, R74, R31 ;  /* 0x0000004a4a1f7223 */ /* 0x000fe2000001001f */
[----:B------:R-:W-:Y:S01]  /*30f0*/  FMUL.FTZ R32, R76, R76 ;  /* 0x0000004c4c207220 */ /* 0x000fe20000410000 */
[C---:B------:R-:W-:Y:S02]  /*3100*/  FADD.FTZ R29, R77.reuse, R76 ;  /* 0x0000004c4d1d7221 */ /* 0x040fe40000010000 */
[----:B------:R-:W-:Y:S01]  /*3110*/  FADD.FTZ R30, R30, R31 ;  /* 0x0000001f1e1e7221 */ /* 0x000fe20000010000 */
[----:B------:R-:W-:Y:S01]  /*3120*/  FFMA.FTZ R31, R77, R77, R32 ;  /* 0x0000004d4d1f7223 */ /* 0x000fe20000010020 */
[----:B------:R-:W-:Y:S01]  /*3130*/  FADD.FTZ R29, R28, R29 ;  /* 0x0000001d1c1d7221 */ /* 0x000fe20000010000 */
[----:B----4-:R-:W-:-:S02]  /*3140*/  HADD2.F32 R78, -RZ, R79.H1_H1 ;  /* 0x3000004fff4e7230 */ /* 0x010fc40000004100 */
[----:B------:R-:W-:-:S03]  /*3150*/  HADD2.F32 R79, -RZ, R79.H0_H0 ;  /* 0x2000004fff4f7230 */ /* 0x000fc60000004100 */
[----:B------:R-:W-:Y:S01]  /*3160*/  FMUL.FTZ R28, R78, R78 ;  /* 0x0000004e4e1c7220 */ /* 0x000fe20000410000 */
[--C-:B------:R-:W-:Y:S02]  /*3170*/  HADD2.F32 R80, -RZ, R81.reuse.H1_H1 ;  /* 0x30000051ff507230 */ /* 0x100fe40000004100 */
[----:B------:R-:W-:Y:S01]  /*3180*/  FADD.FTZ R30, R30, R31 ;  /* 0x0000001f1e1e7221 */ /* 0x000fe20000010000 */
        /* <DEDUP_REMOVED lines=89> */
.L_x_3042:
[----:B------:R-:W-:Y:S05]  /*3720*/  BSYNC.RECONVERGENT B0 ;  /* 0x0000000000007941 */ /* 0x000fea0003800200 */
.L_x_3041:
        /* <DEDUP_REMOVED lines=29> */
.L_x_3045:
[----:B0-----:R-:W2:Y:S04]  /*3900*/  LDG.E.STRONG.GPU R30, desc[UR8][R28.64] ;  /* 0x000000081c1e7981 */ /* 0x001ea8000c1ef900 */
[----:B--2---:R-:W-:Y:S01]  /*3910*/  CCTL.IVALL ;  /* 0x00000000ff00798f */ /* 0x004fe20002000000 */
[----:B------:R-:W-:Y:S05]  /*3920*/  YIELD ;  /* 0x0000000000007946 */ /* 0x000fea0003800000 */
[----:B------:R-:W-:-:S13]  /*3930*/  ISETP.NE.AND P1, PT, R30, R33, PT ;  /* 0x000000211e00720c */ /* 0x000fda0003f25270 */
[----:B------:R-:W-:Y:S05]  /*3940*/  @P1 BRA `(.L_x_3045) ;  /* 0xfffffffc00ec1947 */ /* 0x000fea000383ffff */
.L_x_3044:
        /* <DEDUP_REMOVED lines=16> */
.L_x_3047:
        /* <DEDUP_REMOVED lines=62> */
.L_x_3046:
        /* <DEDUP_REMOVED lines=38> */
.L_x_3048:
        /* <DEDUP_REMOVED lines=19> */
.L_x_3049:
        /* <DEDUP_REMOVED lines=9> */
.L_x_3050:
[----:B------:R-:W-:Y:S05]  /*4250*/  BSYNC.RECONVERGENT B0 ;  /* 0x0000000000007941 */ /* 0x000fea0003800200 */
.L_x_3043:
        /* <DEDUP_REMOVED lines=67> */
[----:B------:R-:W-:Y:S01]  /*4690*/  F2FP.F16.F32.PACK_AB R3, R3, R2 ;  /* 0x000000020303723e */ /* 0x000fe200000000ff */
        /* <DEDUP_REMOVED lines=8> */
.L_x_3054:
[----:B------:R-:W-:Y:S05]  /*4720*/  BSYNC.RECONVERGENT B1 ;  /* 0x0000000000017941 */ /* 0x000fea0003800200 */
.L_x_3053:
        /* <DEDUP_REMOVED lines=21> */
.L_x_3056:
[----:B------:R-:W-:Y:S05]  /*4880*/  BSYNC.RECONVERGENT B1 ;  /* 0x0000000000017941 */ /* 0x000fea0003800200 */
.L_x_3055:
        /* <DEDUP_REMOVED lines=32> */
[----:B------:R-:W-:-:S05]  /*4a90*/  F2FP.F16.F32.PACK_AB R3, R2, R3 ;  /* 0x000000030203723e */ /* 0x000fca00000000ff */
[----:B------:R0:W-:Y:S02]  /*4aa0*/  STG.E desc[UR8][R4.64], R3 ;  /* 0x0000000304007986 */ /* 0x0001e4000c101908 */
.L_x_3058:
[----:B------:R-:W-:Y:S05]  /*4ab0*/  BSYNC.RECONVERGENT B1 ;  /* 0x0000000000017941 */ /* 0x000fea0003800200 */
.L_x_3057:
        /* <DEDUP_REMOVED lines=20> */
.L_x_3060:
[----:B------:R-:W-:Y:S05]  /*4c00*/  BSYNC.RECONVERGENT B1 ;  /* 0x0000000000017941 */ /* 0x000fea0003800200 */
.L_x_3059:
        /* <DEDUP_REMOVED lines=20> */
.L_x_3062:
[----:B------:R-:W-:Y:S05]  /*4d50*/  BSYNC.RECONVERGENT B1 ;  /* 0x0000000000017941 */ /* 0x000fea0003800200 */
.L_x_3061:
        /* <DEDUP_REMOVED lines=20> */
.L_x_3064:
[----:B------:R-:W-:Y:S05]  /*4ea0*/  BSYNC.RECONVERGENT B1 ;  /* 0x0000000000017941 */ /* 0x000fea0003800200 */
.L_x_3063:
        /* <DEDUP_REMOVED lines=20> */
.L_x_3066:
[----:B------:R-:W-:Y:S05]  /*4ff0*/  BSYNC.RECONVERGENT B1 ;  /* 0x0000000000017941 */ /* 0x000fea0003800200 */
.L_x_3065:
        /* <DEDUP_REMOVED lines=20> */
.L_x_3068:
[----:B------:R-:W-:Y:S05]  /*5140*/  BSYNC.RECONVERGENT B1 ;  /* 0x0000000000017941 */ /* 0x000fea0003800200 */
.L_x_3067:
        /* <DEDUP_REMOVED lines=36> */
.L_x_3070:
[----:B------:R-:W-:Y:S05]  /*5390*/  BSYNC.RECONVERGENT B1 ;  /* 0x0000000000017941 */ /* 0x000fea0003800200 */
.L_x_3069:
        /* <DEDUP_REMOVED lines=20> */
.L_x_3072:
[----:B------:R-:W-:Y:S05]  /*54e0*/  BSYNC.RECONVERGENT B1 ;  /* 0x0000000000017941 */ /* 0x000fea0003800200 */
.L_x_3071:
        /* <DEDUP_REMOVED lines=20> */
.L_x_3074:
[----:B------:R-:W-:Y:S05]  /*5630*/  BSYNC.RECONVERGENT B1 ;  /* 0x0000000000017941 */ /* 0x000fea0003800200 */
.L_x_3073:
        /* <DEDUP_REMOVED lines=20> */
.L_x_3076:
[----:B------:R-:W-:Y:S05]  /*5780*/  BSYNC.RECONVERGENT B1 ;  /* 0x0000000000017941 */ /* 0x000fea0003800200 */
.L_x_3075:
        /* <DEDUP_REMOVED lines=20> */
.L_x_3078:
[----:B------:R-:W-:Y:S05]  /*58d0*/  BSYNC.RECONVERGENT B1 ;  /* 0x0000000000017941 */ /* 0x000fea0003800200 */
.L_x_3077:
        /* <DEDUP_REMOVED lines=20> */
.L_x_3080:
[----:B------:R-:W-:Y:S05]  /*5a20*/  BSYNC.RECONVERGENT B1 ;  /* 0x0000000000017941 */ /* 0x000fea0003800200 */
.L_x_3079:
        /* <DEDUP_REMOVED lines=38> */
.L_x_3082:
[----:B------:R-:W-:Y:S05]  /*5c90*/  BSYNC.RECONVERGENT B1 ;  /* 0x0000000000017941 */ /* 0x000fea0003800200 */
.L_x_3081:
        /* <DEDUP_REMOVED lines=20> */
.L_x_3084:
[----:B------:R-:W-:Y:S05]  /*5de0*/  BSYNC.RECONVERGENT B1 ;  /* 0x0000000000017941 */ /* 0x000fea0003800200 */
.L_x_3083:
        /* <DEDUP_REMOVED lines=20> */
.L_x_3086:
[----:B------:R-:W-:Y:S05]  /*5f30*/  BSYNC.RECONVERGENT B1 ;  /* 0x0000000000017941 */ /* 0x000fea0003800200 */
.L_x_3085:
        /* <DEDUP_REMOVED lines=20> */
.L_x_3088:
[----:B------:R-:W-:Y:S05]  /*6080*/  BSYNC.RECONVERGENT B1 ;  /* 0x0000000000017941 */ /* 0x000fea0003800200 */
.L_x_3087:
        /* <DEDUP_REMOVED lines=20> */
.L_x_3090:
[----:B------:R-:W-:Y:S05]  /*61d0*/  BSYNC.RECONVERGENT B1 ;  /* 0x0000000000017941 */ /* 0x000fea0003800200 */
.L_x_3089:
        /* <DEDUP_REMOVED lines=20> */
.L_x_3092:
[----:B------:R-:W-:Y:S05]  /*6320*/  BSYNC.RECONVERGENT B1 ;  /* 0x0000000000017941 */ /* 0x000fea0003800200 */
.L_x_3091:
        /* <DEDUP_REMOVED lines=40> */
.L_x_3094:
[----:B------:R-:W-:Y:S05]  /*65b0*/  BSYNC.RECONVERGENT B1 ;  /* 0x0000000000017941 */ /* 0x000fea0003800200 */
.L_x_3093:
        /* <DEDUP_REMOVED lines=20> */
.L_x_3096:
[----:B------:R-:W-:Y:S05]  /*6700*/  BSYNC.RECONVERGENT B1 ;  /* 0x0000000000017941 */ /* 0x000fea0003800200 */
.L_x_3095:
        /* <DEDUP_REMOVED lines=20> */
.L_x_3098:
[----:B------:R-:W-:Y:S05]  /*6850*/  BSYNC.RECONVERGENT B1 ;  /* 0x0000000000017941 */ /* 0x000fea0003800200 */
.L_x_3097:
        /* <DEDUP_REMOVED lines=20> */
.L_x_3100:
[----:B------:R-:W-:Y:S05]  /*69a0*/  BSYNC.RECONVERGENT B1 ;  /* 0x0000000000017941 */ /* 0x000fea0003800200 */
.L_x_3099:
        /* <DEDUP_REMOVED lines=20> */
.L_x_3102:
[----:B------:R-:W-:Y:S05]  /*6af0*/  BSYNC.RECONVERGENT B1 ;  /* 0x0000000000017941 */ /* 0x000fea0003800200 */
.L_x_3101:
        /* <DEDUP_REMOVED lines=20> */
.L_x_3104:
[----:B------:R-:W-:Y:S05]  /*6c40*/  BSYNC.RECONVERGENT B1 ;  /* 0x0000000000017941 */ /* 0x000fea0003800200 */
.L_x_3103:
        /* <DEDUP_REMOVED lines=38> */
.L_x_3106:
[----:B------:R-:W-:Y:S05]  /*6eb0*/  BSYNC.RECONVERGENT B1 ;  /* 0x0000000000017941 */ /* 0x000fea0003800200 */
.L_x_3105:
        /* <DEDUP_REMOVED lines=20> */
.L_x_3108:
[----:B------:R-:W-:Y:S05]  /*7000*/  BSYNC.RECONVERGENT B1 ;  /* 0x0000000000017941 */ /* 0x000fea0003800200 */
.L_x_3107:
        /* <DEDUP_REMOVED lines=20> */
.L_x_3110:
[----:B------:R-:W-:Y:S05]  /*7150*/  BSYNC.RECONVERGENT B1 ;  /* 0x0000000000017941 */ /* 0x000fea0003800200 */
.L_x_3109:
        /* <DEDUP_REMOVED lines=20> */
.L_x_3112:
[----:B------:R-:W-:Y:S05]  /*72a0*/  BSYNC.RECONVERGENT B1 ;  /* 0x0000000000017941 */ /* 0x000fea0003800200 */
.L_x_3111:
        /* <DEDUP_REMOVED lines=20> */
.L_x_3114:
[----:B------:R-:W-:Y:S05]  /*73f0*/  BSYNC.RECONVERGENT B1 ;  /* 0x0000000000017941 */ /* 0x000fea0003800200 */
.L_x_3113:
        /* <DEDUP_REMOVED lines=10> */
[----:B------:R-:W-:Y:S01]  /*74a0*/  F2FP.F16.F32.PACK_AB R5, R80, R5 ;  /* 0x000000055005723e */ /* 0x000fe200000000ff */
        /* <DEDUP_REMOVED lines=8> */
.L_x_3052:
        /* <DEDUP_REMOVED lines=36> */
[----:B------:R-:W-:-:S05]  /*7770*/  F2FP.F16.F32.PACK_AB R31, R70, R31 ;  /* 0x0000001f461f723e */ /* 0x000fca00000000ff */
[----:B------:R0:W-:Y:S02]  /*7780*/  STG.E desc[UR8][R2.64], R31 ;  /* 0x0000001f02007986 */ /* 0x0001e4000c101908 */
.L_x_3117:
[----:B------:R-:W-:Y:S05]  /*7790*/  BSYNC.RECONVERGENT B1 ;  /* 0x0000000000017941 */ /* 0x000fea0003800200 */
.L_x_3116:
        /* <DEDUP_REMOVED lines=29> */
[----:B------:R-:W-:-:S05]  /*7970*/  F2FP.F16.F32.PACK_AB R31, R31, R68 ;  /* 0x000000441f1f723e */ /* 0x000fca00000000ff */
[----:B------:R1:W-:Y:S02]  /*7980*/  STG.E desc[UR8][R2.64], R31 ;  /* 0x0000001f02007986 */ /* 0x0003e4000c101908 */
.L_x_3119:
[----:B------:R-:W-:Y:S05]  /*7990*/  BSYNC.RECONVERGENT B1 ;  /* 0x0000000000017941 */ /* 0x000fea0003800200 */
.L_x_3118:
        /* <DEDUP_REMOVED lines=44> */
.L_x_3121:
[----:B------:R-:W-:Y:S05]  /*7c60*/  BSYNC.RECONVERGENT B1 ;  /* 0x0000000000017941 */ /* 0x000fea0003800200 */
.L_x_3120:
        /* <DEDUP_REMOVED lines=28> */
[----:B------:R-:W-:-:S05]  /*7e30*/  F2FP.F16.F32.PACK_AB R7, R68, R7 ;  /* 0x000000074407723e */ /* 0x000fca00000000ff */
[----:B------:R1:W-:Y:S02]  /*7e40*/  STG.E desc[UR8][R2.64], R7 ;  /* 0x0000000702007986 */ /* 0x0003e4000c101908 */
.L_x_3123:
[----:B------:R-:W-:Y:S05]  /*7e50*/  BSYNC.RECONVERGENT B1 ;  /* 0x0000000000017941 */ /* 0x000fea0003800200 */
.L_x_3122:
        /* <DEDUP_REMOVED lines=28> */
[----:B------:R-:W-:-:S05]  /*8020*/  F2FP.F16.F32.PACK_AB R7, R8, R7 ;  /* 0x000000070807723e */ /* 0x000fca00000000ff */
[----:B------:R2:W-:Y:S02]  /*8030*/  STG.E desc[UR8][R2.64], R7 ;  /* 0x0000000702007986 */ /* 0x0005e4000c101908 */
.L_x_3125:
[----:B------:R-:W-:Y:S05]  /*8040*/  BSYNC.RECONVERGENT B1 ;  /* 0x0000000000017941 */ /* 0x000fea0003800200 */
.L_x_3124:
        /* <DEDUP_REMOVED lines=10> */
[----:B012---:R-:W-:Y:S01]  /*80f0*/  FFMA.FTZ R7, R35, R12, R38 ;  /* 0x0000000c23077223 */ /* 0x007fe20000010026 */
[----:B------:R-:W-:-:S03]  /*8100*/  FFMA.FTZ R13, R36, R13, R37 ;  /* 0x0000000d240d7223 */ /* 0x000fc60000010025 */
[----:B------:R-:W-:Y:S01]  /*8110*/  FMUL.FTZ R2, R7, -1.4426950216293334961 ;  /* 0xbfb8aa3b07027820 */ /* 0x000fe20000410000 */
        /* <DEDUP_REMOVED lines=17> */
.L_x_3127:
[----:B------:R-:W-:Y:S05]  /*8230*/  BSYNC.RECONVERGENT B1 ;  /* 0x0000000000017941 */ /* 0x000fea0003800200 */
.L_x_3126:
        /* <DEDUP_REMOVED lines=10> */
[----:B0123--:R-:W-:Y:S01]  /*82e0*/  FFMA.FTZ R7, R35, R14, R38 ;  /* 0x0000000e23077223 */ /* 0x00ffe20000010026 */
[----:B------:R-:W-:-:S03]  /*82f0*/  FFMA.FTZ R15, R36, R15, R37 ;  /* 0x0000000f240f7223 */ /* 0x000fc60000010025 */
[----:B------:R-:W-:Y:S01]  /*8300*/  FMUL.FTZ R2, R7, -1.4426950216293334961 ;  /* 0xbfb8aa3b07027820 */ /* 0x000fe20000410000 */
        /* <DEDUP_REMOVED lines=17> */
.L_x_3129:
[----:B------:R-:W-:Y:S05]  /*8420*/  BSYNC.RECONVERGENT B1 ;  /* 0x0000000000017941 */ /* 0x000fea0003800200 */
.L_x_3128:
        /* <DEDUP_REMOVED lines=30> */
.L_x_3131:
[----:B------:R-:W-:Y:S05]  /*8610*/  BSYNC.RECONVERGENT B1 ;  /* 0x0000000000017941 */ /* 0x000fea0003800200 */
.L_x_3130:
        /* <DEDUP_REMOVED lines=46> */
.L_x_3133:
[----:B------:R-:W-:Y:S05]  /*8900*/  BSYNC.RECONVERGENT B1 ;  /* 0x0000000000017941 */ /* 0x000fea0003800200 */
.L_x_3132:
        /* <DEDUP_REMOVED lines=10> */
[----:B0-----:R-:W-:Y:S01]  /*89b0*/  FFMA.FTZ R11, R35, R20, R38 ;  /* 0x00000014230b7223 */ /* 0x001fe20000010026 */
[----:B------:R-:W-:-:S03]  /*89c0*/  FFMA.FTZ R21, R36, R21, R37 ;  /* 0x0000001524157223 */ /* 0x000fc60000010025 */
[----:B------:R-:W-:Y:S01]  /*89d0*/  FMUL.FTZ R2, R11, -1.4426950216293334961 ;  /* 0xbfb8aa3b0b027820 */ /* 0x000fe20000410000 */
        /* <DEDUP_REMOVED lines=17> */
.L_x_3135:
[----:B------:R-:W-:Y:S05]  /*8af0*/  BSYNC.RECONVERGENT B1 ;  /* 0x0000000000017941 */ /* 0x000fea0003800200 */
.L_x_3134:
        /* <DEDUP_REMOVED lines=10> */
[----:B01----:R-:W-:Y:S01]  /*8ba0*/  FFMA.FTZ R11, R35, R22, R38 ;  /* 0x00000016230b7223 */ /* 0x003fe20000010026 */
[----:B------:R-:W-:-:S03]  /*8bb0*/  FFMA.FTZ R23, R36, R23, R37 ;  /* 0x0000001724177223 */ /* 0x000fc60000010025 */
[----:B------:R-:W-:Y:S01]  /*8bc0*/  FMUL.FTZ R2, R11, -1.4426950216293334961 ;  /* 0xbfb8aa3b0b027820 */ /* 0x000fe20000410000 */
        /* <DEDUP_REMOVED lines=17> */
.L_x_3137:
[----:B------:R-:W-:Y:S05]  /*8ce0*/  BSYNC.RECONVERGENT B1 ;  /* 0x0000000000017941 */ /* 0x000fea0003800200 */
.L_x_3136:
        /* <DEDUP_REMOVED lines=30> */
.L_x_3139:
[----:B------:R-:W-:Y:S05]  /*8ed0*/  BSYNC.RECONVERGENT B1 ;  /* 0x0000000000017941 */ /* 0x000fea0003800200 */
.L_x_3138:
        /* <DEDUP_REMOVED lines=30> */
.L_x_3141:
[----:B------:R-:W-:Y:S05]  /*90c0*/  BSYNC.RECONVERGENT B1 ;  /* 0x0000000000017941 */ /* 0x000fea0003800200 */
.L_x_3140:
        /* <DEDUP_REMOVED lines=9> */
[----:B----4-:R-:W-:Y:S01]  /*9160*/  FFMA.FTZ R5, R35, R40, R38 ;  /* 0x0000002823057223 */ /* 0x010fe20000010026 */
[----:B------:R-:W-:-:S03]  /*9170*/  FFMA.FTZ R41, R36, R41, R37 ;  /* 0x0000002924297223 */ /* 0x000fc60000010025 */
        /* <DEDUP_REMOVED lines=19> */
.L_x_3143:
[----:B------:R-:W-:Y:S05]  /*92b0*/  BSYNC.RECONVERGENT B1 ;  /* 0x0000000000017941 */ /* 0x000fea0003800200 */
.L_x_3142:
        /* <DEDUP_REMOVED lines=48> */
.L_x_3145:
[----:B------:R-:W-:Y:S05]  /*95c0*/  BSYNC.RECONVERGENT B1 ;  /* 0x0000000000017941 */ /* 0x000fea0003800200 */
.L_x_3144:
        /* <DEDUP_REMOVED lines=25> */
[----:B--2---:R-:W-:-:S03]  /*9760*/  FMUL.FTZ R8, R5, R14 ;  /* 0x0000000e05087220 */ /* 0x004fc60000410000 */
[----:B------:R-:W-:Y:S01]  /*9770*/  LEA.HI.X R5, R2, UR15, R17, 0x1, P2 ;  /* 0x0000000f02057c11 */ /* 0x000fe200090f0c11 */
[----:B0-----:R-:W-:-:S05]  /*9780*/  FMUL.FTZ R13, R16, R15 ;  /* 0x0000000f100d7220 */ /* 0x001fca0000410000 */
[----:B------:R-:W-:-:S05]  /*9790*/  F2FP.F16.F32.PACK_AB R13, R13, R8 ;  /* 0x000000080d0d723e */ /* 0x000fca00000000ff */
[----:B------:R1:W-:Y:S02]  /*97a0*/  STG.E desc[UR8][R4.64], R13 ;  /* 0x0000000d04007986 */ /* 0x0003e4000c101908 */
.L_x_3147:
[----:B------:R-:W-:Y:S05]  /*97b0*/  BSYNC.RECONVERGENT B1 ;  /* 0x0000000000017941 */ /* 0x000fea0003800200 */
.L_x_3146:
        /* <DEDUP_REMOVED lines=11> */
[----:B------:R-:W-:-:S03]  /*9870*/  FFMA.FTZ R47, R36, R47, R37 ;  /* 0x0000002f242f7223 */ /* 0x000fc60000010025 */
[----:B0-----:R-:W-:Y:S01]  /*9880*/  FMUL.FTZ R2, R13, -1.4426950216293334961 ;  /* 0xbfb8aa3b0d027820 */ /* 0x001fe20000410000 */
        /* <DEDUP_REMOVED lines=17> */
.L_x_3149:
[----:B------:R-:W-:Y:S05]  /*99a0*/  BSYNC.RECONVERGENT B1 ;  /* 0x0000000000017941 */ /* 0x000fea0003800200 */
.L_x_3148:
        /* <DEDUP_REMOVED lines=9> */
[----:B-1----:R-:W-:Y:S01]  /*9a40*/  FFMA.FTZ R5, R35, R48, R38 ;  /* 0x0000003023057223 */ /* 0x002fe20000010026 */
        /* <DEDUP_REMOVED lines=20> */
.L_x_3151:
[----:B------:R-:W-:Y:S05]  /*9b90*/  BSYNC.RECONVERGENT B1 ;  /* 0x0000000000017941 */ /* 0x000fea0003800200 */
.L_x_3150:
        /* <DEDUP_REMOVED lines=11> */
[----:B------:R-:W-:-:S03]  /*9c50*/  FFMA.FTZ R51, R36, R51, R37 ;  /* 0x0000003324337223 */ /* 0x000fc60000010025 */
[----:B0-2---:R-:W-:Y:S01]  /*9c60*/  FMUL.FTZ R2, R9, -1.4426950216293334961 ;  /* 0xbfb8aa3b09027820 */ /* 0x005fe20000410000 */
        /* <DEDUP_REMOVED lines=17> */
.L_x_3153:
[----:B------:R-:W-:Y:S05]  /*9d80*/  BSYNC.RECONVERGENT B1 ;  /* 0x0000000000017941 */ /* 0x000fea0003800200 */
.L_x_3152:
        /* <DEDUP_REMOVED lines=10> */
[----:B----4-:R-:W-:Y:S01]  /*9e30*/  FFMA.FTZ R9, R35, R52, R38 ;  /* 0x0000003423097223 */ /* 0x010fe20000010026 */
[----:B------:R-:W-:-:S03]  /*9e40*/  FFMA.FTZ R53, R36, R53, R37 ;  /* 0x0000003524357223 */ /* 0x000fc60000010025 */
[----:B0-2---:R-:W-:Y:S01]  /*9e50*/  FMUL.FTZ R2, R9, -1.4426950216293334961 ;  /* 0xbfb8aa3b09027820 */ /* 0x005fe20000410000 */
        /* <DEDUP_REMOVED lines=17> */
.L_x_3155:
[----:B------:R-:W-:Y:S05]  /*9f70*/  BSYNC.RECONVERGENT B1 ;  /* 0x0000000000017941 */ /* 0x000fea0003800200 */
.L_x_3154:
        /* <DEDUP_REMOVED lines=48> */
[----:B------:R-:W-:-:S05]  /*a280*/  F2FP.F16.F32.PACK_AB R19, R19, R16 ;  /* 0x000000101313723e */ /* 0x000fca00000000ff */
[----:B------:R0:W-:Y:S02]  /*a290*/  STG.E desc[UR8][R4.64], R19 ;  /* 0x0000001304007986 */ /* 0x0001e4000c101908 */
.L_x_3157:
[----:B------:R-:W-:Y:S05]  /*a2a0*/  BSYNC.RECONVERGENT B1 ;  /* 0x0000000000017941 */ /* 0x000fea0003800200 */
.L_x_3156:
        /* <DEDUP_REMOVED lines=28> */
[----:B------:R-:W-:-:S05]  /*a470*/  F2FP.F16.F32.PACK_AB R17, R17, R6 ;  /* 0x000000061111723e */ /* 0x000fca00000000ff */
[----:B------:R1:W-:Y:S02]  /*a480*/  STG.E desc[UR8][R4.64], R17 ;  /* 0x0000001104007986 */ /* 0x0003e4000c101908 */
.L_x_3159:
[----:B------:R-:W-:Y:S05]  /*a490*/  BSYNC.RECONVERGENT B1 ;  /* 0x0000000000017941 */ /* 0x000fea0003800200 */
.L_x_3158:
        /* <DEDUP_REMOVED lines=9> */
[----:B01----:R-:W-:Y:S01]  /*a530*/  FFMA.FTZ R5, R35, R58, R38 ;  /* 0x0000003a23057223 */ /* 0x003fe20000010026 */
[----:B------:R-:W-:-:S03]  /*a540*/  FFMA.FTZ R16, R36, R59, R37 ;  /* 0x0000003b24107223 */ /* 0x000fc60000010025 */
[----:B------:R-:W-:Y:S01]  /*a550*/  FMUL.FTZ R2, R5, -1.4426950216293334961 ;  /* 0xbfb8aa3b05027820 */ /* 0x000fe20000410000 */
[----:B------:R-:W-:-:S05]  /*a560*/  FMUL.FTZ R4, R16, -1.4426950216293334961 ;  /* 0xbfb8aa3b10047820 */ /* 0x000fca0000410000 */
        /* <DEDUP_REMOVED lines=12> */
[----:B0-----:R-:W-:-:S03]  /*a630*/  FMUL.FTZ R7, R5, R6 ;  /* 0x0000000605077220 */ /* 0x001fc60000410000 */
[----:B------:R-:W-:Y:S01]  /*a640*/  LEA.HI.X R5, R2, UR15, R17, 0x1, P1 ;  /* 0x0000000f02057c11 */ /* 0x000fe200088f0c11 */
[----:B-1----:R-:W-:-:S05]  /*a650*/  FMUL.FTZ R14, R16, R15 ;  /* 0x0000000f100e7220 */ /* 0x002fca0000410000 */
[----:B------:R-:W-:-:S05]  /*a660*/  F2FP.F16.F32.PACK_AB R7, R14, R7 ;  /* 0x000000070e07723e */ /* 0x000fca00000000ff */
[----:B------:R2:W-:Y:S02]  /*a670*/  STG.E desc[UR8][R4.64], R7 ;  /* 0x0000000704007986 */ /* 0x0005e4000c101908 */
.L_x_3161:
[----:B------:R-:W-:Y:S05]  /*a680*/  BSYNC.RECONVERGENT B1 ;  /* 0x0000000000017941 */ /* 0x000fea0003800200 */
.L_x_3160:
        /* <DEDUP_REMOVED lines=30> */
.L_x_3163:
[----:B------:R-:W-:Y:S05]  /*a870*/  BSYNC.RECONVERGENT B1 ;  /* 0x0000000000017941 */ /* 0x000fea0003800200 */
.L_x_3162:
        /* <DEDUP_REMOVED lines=9> */
[----:B--2---:R-:W-:Y:S01]  /*a910*/  FFMA.FTZ R7, R35, R62, R38 ;  /* 0x0000003e23077223 */ /* 0x004fe20000010026 */
[----:B------:R-:W-:-:S03]  /*a920*/  FFMA.FTZ R63, R36, R63, R37 ;  /* 0x0000003f243f7223 */ /* 0x000fc60000010025 */
[----:B------:R-:W-:Y:S01]  /*a930*/  FMUL.FTZ R2, R7, -1.4426950216293334961 ;  /* 0xbfb8aa3b07027820 */ /* 0x000fe20000410000 */
[----:B01----:R-:W-:-:S05]  /*a940*/  FMUL.FTZ R4, R63, -1.4426950216293334961 ;  /* 0xbfb8aa3b3f047820 */ /* 0x003fca0000410000 */
        /* <DEDUP_REMOVED lines=11> */
[----:B------:R-:W-:-:S04]  /*aa00*/  IADD3 R11, PT, PT, R3, R11, RZ ;  /* 0x0000000b030b7210 */ /* 0x000fc80007ffe0ff */
[----:B------:R-:W-:Y:S01]  /*aa10*/  LEA.HI.X R5, R2, UR15, R11, 0x1, P1 ;  /* 0x0000000f02057c11 */ /* 0x000fe200088f0c0b */
[----:B0-----:R-:W-:Y:S01]  /*aa20*/  FMUL.FTZ R7, R7, R6 ;  /* 0x0000000607077220 */ /* 0x001fe20000410000 */
[----:B-1----:R-:W-:-:S05]  /*aa30*/  FMUL.FTZ R10, R63, R12 ;  /* 0x0000000c3f0a7220 */ /* 0x002fca0000410000 */
[----:B------:R-:W-:-:S05]  /*aa40*/  F2FP.F16.F32.PACK_AB R7, R10, R7 ;  /* 0x000000070a07723e */ /* 0x000fca00000000ff */
[----:B------:R4:W-:Y:S02]  /*aa50*/  STG.E desc[UR8][R4.64], R7 ;  /* 0x0000000704007986 */ /* 0x0009e4000c101908 */
.L_x_3165:
[----:B------:R-:W-:Y:S05]  /*aa60*/  BSYNC.RECONVERGENT B1 ;  /* 0x0000000000017941 */ /* 0x000fea0003800200 */
.L_x_3164:
        /* <DEDUP_REMOVED lines=9> */
[----:B--2-4-:R-:W-:Y:S01]  /*ab00*/  FFMA.FTZ R7, R35, R64, R38 ;  /* 0x0000004023077223 */ /* 0x014fe20000010026 */
[----:B------:R-:W-:-:S03]  /*ab10*/  FFMA.FTZ R65, R36, R65, R37 ;  /* 0x0000004124417223 */ /* 0x000fc60000010025 */
[----:B------:R-:W-:Y:S01]  /*ab20*/  FMUL.FTZ R2, R7, -1.4426950216293334961 ;  /* 0xbfb8aa3b07027820 */ /* 0x000fe20000410000 */
[----:B01----:R-:W-:-:S05]  /*ab30*/  FMUL.FTZ R4, R65, -1.4426950216293334961 ;  /* 0xbfb8aa3b41047820 */ /* 0x003fca0000410000 */
        /* <DEDUP_REMOVED lines=15> */
[----:B------:R-:W-:-:S05]  /*ac30*/  F2FP.F16.F32.PACK_AB R7, R12, R7 ;  /* 0x000000070c07723e */ /* 0x000fca00000000ff */
[----:B------:R0:W-:Y:S02]  /*ac40*/  STG.E desc[UR8][R4.64], R7 ;  /* 0x0000000704007986 */ /* 0x0001e4000c101908 */
.L_x_3167:
[----:B------:R-:W-:Y:S05]  /*ac50*/  BSYNC.RECONVERGENT B1 ;  /* 0x0000000000017941 */ /* 0x000fea0003800200 */
.L_x_3166:
        /* <DEDUP_REMOVED lines=28> */
[----:B------:R-:W-:-:S03]  /*ae20*/  FFMA.FTZ R67, R36, R67, R37 ;  /* 0x0000004324437223 */ /* 0x000fc60000010025 */
[----:B------:R-:W-:Y:S01]  /*ae30*/  FMUL.FTZ R2, R66, -1.4426950216293334961 ;  /* 0xbfb8aa3b42027820 */ /* 0x000fe20000410000 */
[----:B-1----:R-:W-:-:S05]  /*ae40*/  FMUL.FTZ R4, R67, -1.4426950216293334961 ;  /* 0xbfb8aa3b43047820 */ /* 0x002fca0000410000 */
        /* <DEDUP_REMOVED lines=11> */
[----:B------:R-:W-:-:S04]  /*af00*/  IADD3 R5, PT, PT, R3, R5, RZ ;  /* 0x0000000503057210 */ /* 0x000fc80007ffe0ff */
[----:B------:R-:W-:Y:S01]  /*af10*/  LEA.HI.X R5, R2, UR15, R5, 0x1, P5 ;  /* 0x0000000f02057c11 */ /* 0x000fe2000a8f0c05 */
[----:B-1----:R-:W-:Y:S01]  /*af20*/  FMUL.FTZ R9, R66, R11 ;  /* 0x0000000b42097220 */ /* 0x002fe20000410000 */
[----:B0-----:R-:W-:-:S05]  /*af30*/  FMUL.FTZ R14, R67, R12 ;  /* 0x0000000c430e7220 */ /* 0x001fca0000410000 */
[----:B------:R-:W-:-:S05]  /*af40*/  F2FP.F16.F32.PACK_AB R9, R14, R9 ;  /* 0x000000090e09723e */ /* 0x000fca00000000ff */
[----:B------:R0:W-:Y:S02]  /*af50*/  STG.E desc[UR8][R4.64], R9 ;  /* 0x0000000904007986 */ /* 0x0001e4000c101908 */
.L_x_3169:
[----:B------:R-:W-:Y:S05]  /*af60*/  BSYNC.RECONVERGENT B1 ;  /* 0x0000000000017941 */ /* 0x000fea0003800200 */
.L_x_3168:
        /* <DEDUP_REMOVED lines=30> */
.L_x_3171:
[----:B------:R-:W-:Y:S05]  /*b150*/  BSYNC.RECONVERGENT B1 ;  /* 0x0000000000017941 */ /* 0x000fea0003800200 */
.L_x_3170:
        /* <DEDUP_REMOVED lines=9> */
[----:B0-----:R-:W-:Y:S01]  /*b1f0*/  FFMA.FTZ R9, R35, R74, R38 ;  /* 0x0000004a23097223 */ /* 0x001fe20000010026 */
[----:B------:R-:W-:-:S03]  /*b200*/  FFMA.FTZ R12, R36, R75, R37 ;  /* 0x0000004b240c7223 */ /* 0x000fc60000010025 */
[----:B------:R-:W-:Y:S01]  /*b210*/  FMUL.FTZ R2, R9, -1.4426950216293334961 ;  /* 0xbfb8aa3b09027820 */ /* 0x000fe20000410000 */
[----:B-12---:R-:W-:-:S05]  /*b220*/  FMUL.FTZ R4, R12, -1.4426950216293334961 ;  /* 0xbfb8aa3b0c047820 */ /* 0x006fca0000410000 */
        /* <DEDUP_REMOVED lines=15> */
[----:B------:R-:W-:-:S05]  /*b320*/  F2FP.F16.F32.PACK_AB R9, R12, R9 ;  /* 0x000000090c09723e */ /* 0x000fca00000000ff */
[----:B------:R3:W-:Y:S02]  /*b330*/  STG.E desc[UR8][R4.64], R9 ;  /* 0x0000000904007986 */ /* 0x0007e4000c101908 */
.L_x_3173:
[----:B------:R-:W-:Y:S05]  /*b340*/  BSYNC.RECONVERGENT B1 ;  /* 0x0000000000017941 */ /* 0x000fea0003800200 */
.L_x_3172:
        /* <DEDUP_REMOVED lines=28> */
[----:B------:R-:W-:-:S05]  /*b510*/  F2FP.F16.F32.PACK_AB R7, R10, R7 ;  /* 0x000000070a07723e */ /* 0x000fca00000000ff */
[----:B------:R4:W-:Y:S02]  /*b520*/  STG.E desc[UR8][R4.64], R7 ;  /* 0x0000000704007986 */ /* 0x0009e4000c101908 */
.L_x_3175:
[----:B------:R-:W-:Y:S05]  /*b530*/  BSYNC.RECONVERGENT B1 ;  /* 0x0000000000017941 */ /* 0x000fea0003800200 */
.L_x_3174:
        /* <DEDUP_REMOVED lines=28> */
[----:B------:R-:W-:-:S05]  /*b700*/  F2FP.F16.F32.PACK_AB R9, R9, R6 ;  /* 0x000000060909723e */ /* 0x000fca00000000ff */
[----:B------:R0:W-:Y:S02]  /*b710*/  STG.E desc[UR8][R4.64], R9 ;  /* 0x0000000904007986 */ /* 0x0001e4000c101908 */
.L_x_3177:
[----:B------:R-:W-:Y:S05]  /*b720*/  BSYNC.RECONVERGENT B1 ;  /* 0x0000000000017941 */ /* 0x000fea0003800200 */
.L_x_3176:
        /* <DEDUP_REMOVED lines=26> */
[----:B------:R-:W-:-:S05]  /*b8d0*/  F2FP.F16.F32.PACK_AB R5, R8, R5 ;  /* 0x000000050805723e */ /* 0x000fca00000000ff */
[----:B------:R0:W-:Y:S02]  /*b8e0*/  STG.E desc[UR8][R2.64], R5 ;  /* 0x0000000502007986 */ /* 0x0001e4000c101908 */
.L_x_3115:
[----:B------:R-:W-:Y:S05]  /*b8f0*/  BSYNC.RECONVERGENT B0 ;  /* 0x0000000000007941 */ /* 0x000fea0003800200 */
.L_x_3051:
        /* <DEDUP_REMOVED lines=8> */
.L_x_3179:
        /* <DEDUP_REMOVED lines=16> */
.L_x_4790:


//--------------------- .text._Z35group_norm_nhwc_fwd_one_pass_kernelI11Fp16IOBf16WLi512ELi98ELi392EEv26Group_norm_nhwc_fwd_params --------------------------
	.section	.text._Z35group_norm_nhwc_fwd_one_pass_kernelI11Fp16IOBf16WLi512ELi98ELi392EEv26Group_norm_nhwc_fwd_params,"ax",@progbits
	.align	128
        .global         _Z35group_norm_nhwc_fwd_one_pass_kernelI11Fp16IOBf16WLi512ELi98ELi392EEv26Group_norm_nhwc_fwd_params
        .type           _Z35group_norm_nhwc_fwd_one_pass_kernelI11Fp16IOBf16WLi512ELi98ELi392EEv26Group_norm_nhwc_fwd_params,@function
        .size           _Z35group_norm_nhwc_fwd_one_pass_kernelI11Fp16IOBf16WLi512ELi98ELi392EEv26Group_norm_nhwc_fwd_params,(.L_x_4791 - _Z35group_norm_nhwc_fwd_one_pass_kernelI11Fp16IOBf16WLi512ELi98ELi392EEv26Group_norm_nhwc_fwd_params)
        .other          _Z35group_norm_nhwc_fwd_one_pass_kernelI11Fp16IOBf16WLi512ELi98ELi392EEv26Group_norm_nhwc_fwd_params,@"STO_CUDA_ENTRY STV_DEFAULT"
_Z35group_norm_nhwc_fwd_one_pass_kernelI11Fp16IOBf16WLi512ELi98ELi392EEv26Group_norm_nhwc_fwd_params:
.text._Z35group_norm_nhwc_fwd_one_pass_kernelI11Fp16IOBf16WLi512ELi98ELi392EEv26Group_norm_nhwc_fwd_params:
        /* <DEDUP_REMOVED lines=36> */
.L_x_3215:
[----:B0-----:R-:W0:Y:S01]  /*0240*/  LDC R6, c[0x0][0x3f8] ;  /* 0x0000fe00ff067b82 */ /* 0x001e220000000800 */
[----:B-1----:R-:W1:Y:S01]  /*0250*/  LDCU.64 UR8, c[0x0][0x3e8] ;  /* 0x00007d00ff0877ac */ /* 0x002e620008000a00 */
[C---:B------:R-:W-:Y:S01]  /*0260*/  IADD3 R21, PT, PT, R3.reuse, 0x8, RZ ;  /* 0x0000000803157810 */ /* 0x040fe20007ffe0ff */
[C---:B------:R-:W-:Y:S01]  /*0270*/  VIADD R27, R3.reuse, 0x18 ;  /* 0x00000018031b7836 */ /* 0x040fe20000000000 */
[----:B--2---:R-:W-:Y:S01]  /*0280*/  IADD3 R25, PT, PT, R3, 0x10, RZ ;  /* 0x0000001003197810 */ /* 0x004fe20007ffe0ff */
[----:B------:R-:W2:Y:S01]  /*0290*/  LDCU.64 UR4, c[0x0][0x3f0] ;  /* 0x00007e00ff0477ac */ /* 0x000ea20008000a00 */
[----:B------:R-:W-:Y:S02]  /*02a0*/  LOP3.LUT R11, R11, 0xfff7ffff, RZ, 0xc0, !PT ;  /* 0xfff7ffff0b0b7812 */ /* 0x000fe400078ec0ff */
[----:B------:R-:W-:Y:S01]  /*02b0*/  SHF.R.S32.HI R23, RZ, 0x1f, R25 ;  /* 0x0000001fff177819 */ /* 0x000fe20000011419 */
[----:B---3--:R-:W3:Y:S01]  /*02c0*/  @!P0 LDC.64 R34, c[0x0][0x3e0] ;  /* 0x0000f800ff228b82 */ /* 0x008ee20000000a00 */
[----:B------:R-:W-:-:S02]  /*02d0*/  SHF.R.S32.HI R31, RZ, 0x1f, R27 ;  /* 0x0000001fff1f7819 */ /* 0x000fc4000001141b */
[----:B------:R-:W-:Y:S02]  /*02e0*/  IADD3 R29, PT, PT, R3, 0x20, RZ ;  /* 0x00000020031d7810 */ /* 0x000fe40007ffe0ff */
[----:B------:R-:W-:Y:S02]  /*02f0*/  @!P0 SHF.R.S32.HI R39, RZ, 0x1f, R3 ;  /* 0x0000001fff278819 */ /* 0x000fe40000011403 */
[----:B------:R-:W-:Y:S01]  /*0300*/  SHF.R.S32.HI R33, RZ, 0x1f, R29 ;  /* 0x0000001fff217819 */ /* 0x000fe2000001141d */
[----:B------:R-:W4:Y:S01]  /*0310*/  @!P0 LDC.64 R36, c[0x0][0x390] ;  /* 0x0000e400ff248b82 */ /* 0x000f220000000a00 */
[----:B-----5:R-:W-:Y:S02]  /*0320*/  LOP3.LUT R17, R17, 0x7fffffff, RZ, 0xc0, !PT ;  /* 0x7fffffff11117812 */ /* 0x020fe400078ec0ff */
        /* <DEDUP_REMOVED lines=2065> */
.L_x_3181:
[----:B------:R-:W-:Y:S05]  /*8440*/  BSYNC.RECONVERGENT B0 ;  /* 0x0000000000007941 */ /* 0x000fea0003800200 */
.L_x_3180:
        /* <DEDUP_REMOVED lines=30> */
.L_x_3185:
[----:B------:R-:W2:Y:S04]  /*8630*/  LDG.E.STRONG.GPU R0, desc[UR6][R20.64] ;  /* 0x0000000614007981 */ /* 0x000ea8000c1ef900 */
[----:B--2---:R-:W-:Y:S04]  /*8640*/  CCTL.IVALL ;  /* 0x00000000ff00798f */ /* 0x004fe80002000000 */
[----:B------:R0:W-:Y:S01]  /*8650*/  STL [R1], R0 ;  /* 0x0000000001007387 */ /* 0x0001e20000100800 */
[----:B------:R-:W-:-:S13]  /*8660*/  ISETP.NE.AND P1, PT, R0, R15, PT ;  /* 0x0000000f0000720c */ /* 0x000fda0003f25270 */
[----:B0-----:R-:W-:Y:S05]  /*8670*/  @P1 BRA `(.L_x_3185) ;  /* 0xfffffffc00ec1947 */ /* 0x001fea000383ffff */
.L_x_3184:
[----:B------:R-:W-:Y:S05]  /*8680*/  BSYNC.RECONVERGENT B0 ;  /* 0x0000000000007941 */ /* 0x000fea0003800200 */
.L_x_3183:
        /* <DEDUP_REMOVED lines=15> */
.L_x_3187:
        /* <DEDUP_REMOVED lines=68> */
.L_x_3186:
        /* <DEDUP_REMOVED lines=38> */
.L_x_3188:
        /* <DEDUP_REMOVED lines=19> */
.L_x_3189:
        /* <DEDUP_REMOVED lines=11> */
.L_x_3190:
[----:B------:R-:W-:Y:S05]  /*9000*/  BSYNC.RECONVERGENT B0 ;  /* 0x0000000000007941 */ /* 0x000fea0003800200 */
.L_x_3182:
        /* <DEDUP_REMOVED lines=8> */
[----:B--2---:R-:W-:Y:S01]  /*9090*/  @P2 FMUL.FTZ R20, R28, UR8 ;  /* 0x000000081c142c20 */ /* 0x004fe20008410000 */
[----:B-1----:R-:W-:-:S06]  /*90a0*/  ULEA UR4, UR5, UR4, 0x18 ;  /* 0x0000000405047291 */ /* 0x002fcc000f8ec0ff */
[----:B------:R-:W1:Y:S01]  /*90b0*/  LDC.64 R18, c[0x0][0x3a0] ;  /* 0x0000e800ff127b82 */ /* 0x000e620000000a00 */
[----:B0-----:R-:W-:Y:S02]  /*90c0*/  LOP3.LUT R4, R0, 0xffff, RZ, 0xc0, !PT ;  /* 0x0000ffff00047812 */ /* 0x001fe400078ec0ff */
[----:B------:R-:W-:Y:S03]  /*90d0*/  @!P1 STS.64 [UR4+0x80], R28 ;  /* 0x0000801cff009988 */ /* 0x000fe60008000a04 */
        /* <DEDUP_REMOVED lines=8> */
[----:B------:R-:W-:Y:S01]  /*9160*/  LOP3.LUT R4, R21, 0xffff, RZ, 0xc0, !PT ;  /* 0x0000ffff15047812 */ /* 0x000fe200078ec0ff */
[----:B------:R-:W-:-:S03]  /*9170*/  @P2 FMUL.FTZ R21, R29, UR8 ;  /* 0x000000081d152c20 */ /* 0x000fc60008410000 */
[----:B------:R-:W-:Y:S01]  /*9180*/  IADD3 R23, PT, PT, R9, R4, RZ ;  /* 0x0000000409177210 */ /* 0x000fe20007ffe0ff */
[----:B----4-:R-:W-:-:S04]  /*9190*/  @P2 IMAD.WIDE R8, R5, 0x8, R14 ;  /* 0x0000000805082825 */ /* 0x010fc800078e020e */
[C---:B---3--:R-:W-:Y:S01]  /*91a0*/  IMAD.WIDE R14, R23.reuse, 0x2, R16 ;  /* 0x00000002170e7825 */ /* 0x048fe200078e0210 */
[----:B------:R-:W-:Y:S03]  /*91b0*/  @P2 STG.E.64 desc[UR6][R8.64], R20 ;  /* 0x0000001408002986 */ /* 0x000fe6000c101b06 */
[----:B-1----:R-:W-:Y:S01]  /*91c0*/  IMAD.WIDE R16, R23, 0x2, R18 ;  /* 0x0000000217107825 */ /* 0x002fe200078e0212 */
[----:B------:R-:W-:Y:S06]  /*91d0*/  BAR.SYNC.DEFER_BLOCKING 0x0 ;  /* 0x0000000000007b1d */ /* 0x000fec0000010000 */
[----:B------:R-:W2:Y:S04]  /*91e0*/  LDG.E.U16 R12, desc[UR6][R14.64] ;  /* 0x000000060e0c7981 */ /* 0x000ea8000c1e1500 */
[----:B------:R-:W3:Y:S04]  /*91f0*/  LDG.E.U16 R0, desc[UR6][R14.64+0x2] ;  /* 0x000002060e007981 */ /* 0x000ee8000c1e1500 */
[----:B------:R-:W4:Y:S04]  /*9200*/  LDG.E.U16 R18, desc[UR6][R16.64] ;  /* 0x0000000610127981 */ /* 0x000f28000c1e1500 */
[----:B------:R-:W5:Y:S04]  /*9210*/  LDG.E.U16 R23, desc[UR6][R16.64+0x2] ;  /* 0x0000020610177981 */ /* 0x000f68000c1e1500 */
        /* <DEDUP_REMOVED lines=8> */
[----:B0-----:R-:W-:Y:S01]  /*92a0*/  @P1 FADD.FTZ R8, R10, R9 ;  /* 0x000000090a081221 */ /* 0x001fe20000010000 */
[----:B------:R-:W-:-:S06]  /*92b0*/  IMAD.MOV.U32 R10, RZ, RZ, 0x3f800000 ;  /* 0x3f800000ff0a7424 */ /* 0x000fcc00078e00ff */
[----:B------:R0:W1:Y:S01]  /*92c0*/  @P1 MUFU.RSQ R10, R8 ;  /* 0x00000008000a1308 */ /* 0x0000620000001400 */
[----:B--2---:R-:W-:Y:S01]  /*92d0*/  SHF.L.U32 R12, R12, 0x10, RZ ;  /* 0x000000100c0c7819 */ /* 0x004fe200000006ff */
[----:B---3--:R-:W-:Y:S01]  /*92e0*/  IMAD.U32 R20, R0, 0x10000, RZ ;  /* 0x0001000000147824 */ /* 0x008fe200078e00ff */
[----:B----4-:R-:W-:Y:S01]  /*92f0*/  SHF.L.U32 R21, R18, 0x10, RZ ;  /* 0x0000001012157819 */ /* 0x010fe200000006ff */
[----:B-----5:R-:W-:Y:S01]  /*9300*/  IMAD.U32 R23, R23, 0x10000, RZ ;  /* 0x0001000017177824 */ /* 0x020fe200078e00ff */
[----:B01----:R-:W-:Y:S06]  /*9310*/  BRA.U !UP0, `(.L_x_3191) ;  /* 0x0000000908587547 */ /* 0x003fec000b800000 */
[----:B------:R-:W-:Y:S01]  /*9320*/  MOV R0, RZ ;  /* 0x000000ff00007202 */ /* 0x000fe20000000f00 */
[----:B------:R-:W0:Y:S01]  /*9330*/  LDCU.64 UR10, c[0x0][0x3e0] ;  /* 0x00007c00ff0a77ac */ /* 0x000e220008000a00 */
[----:B------:R-:W1:Y:S01]  /*9340*/  LDCU.64 UR4, c[0x0][0x380] ;  /* 0x00007000ff0477ac */ /* 0x000e620008000a00 */
[----:B------:R-:W2:Y:S04]  /*9350*/  LDCU.64 UR8, c[0x0][0x3e8] ;  /* 0x00007d00ff0877ac */ /* 0x000ea80008000a00 */
.L_x_3200:
[----:B01---5:R-:W-:-:S06]  /*9360*/  IMAD R16, R0, 0x4, R7 ;  /* 0x0000000400107824 */ /* 0x023fcc00078e0207 */
[----:B------:R-:W5:Y:S01]  /*9370*/  LDL.128 R16, [R16] ;  /* 0x0000000010107983 */ /* 0x000f620000100c00 */
[C---:B------:R-:W-:Y:S01]  /*9380*/  LEA R28, R0.reuse, R3, 0x3 ;  /* 0x00000003001c7211 */ /* 0x040fe200078e18ff */
[----:B------:R-:W-:Y:S01]  /*9390*/  VIADD R0, R0, 0x4 ;  /* 0x0000000400007836 */ /* 0x000fe20000000000 */
[----:B------:R-:W-:Y:S02]  /*93a0*/  BSSY.RECONVERGENT B0, `(.L_x_3192) ;  /* 0x000002e000007945 */ /* 0x000fe40003800200 */
[C---:B--2---:R-:W-:Y:S01]  /*93b0*/  ISETP.GE.U32.AND P3, PT, R28.reuse, UR8, PT ;  /* 0x000000081c007c0c */ /* 0x044fe2000bf66070 */
[C---:B------:R-:W-:Y:S01]  /*93c0*/  VIADD R33, R28.reuse, 0x10 ;  /* 0x000000101c217836 */ /* 0x040fe20000000000 */
[----:B---3--:R-:W-:Y:S02]  /*93d0*/  SHF.R.S32.HI R14, RZ, 0x1f, R28 ;  /* 0x0000001fff0e7819 */ /* 0x008fe4000001141c */
        /* <DEDUP_REMOVED lines=14> */
[--C-:B-----5:R-:W-:Y:S02]  /*94c0*/  HADD2.F32 R15, -RZ, R16.reuse.H0_H0 ;  /* 0x20000010ff0f7230 */ /* 0x120fe40000004100 */
[----:B------:R-:W-:-:S03]  /*94d0*/  HADD2.F32 R25, -RZ, R16.H1_H1 ;  /* 0x30000010ff197230 */ /* 0x000fc60000004100 */
[C---:B------:R-:W-:Y:S02]  /*94e0*/  FADD.FTZ R15, -R6.reuse, R15 ;  /* 0x0000000f060f7221 */ /* 0x040fe40000010100 */
[----:B------:R-:W-:Y:S02]  /*94f0*/  FADD.FTZ R25, -R6, R25 ;  /* 0x0000001906197221 */ /* 0x000fe40000010100 */
[-C--:B------:R-:W-:Y:S02]  /*9500*/  FMUL.FTZ R15, R15, R10.reuse ;  /* 0x0000000a0f0f7220 */ /* 0x080fe40000410000 */
[----:B------:R-:W-:Y:S02]  /*9510*/  FMUL.FTZ R25, R25, R10 ;  /* 0x0000000a19197220 */ /* 0x000fe40000410000 */
[----:B------:R-:W-:Y:S01]  /*9520*/  FFMA.FTZ R27, R12, R15, R21 ;  /* 0x0000000f0c1b7223 */ /* 0x000fe20000010015 */
[----:B------:R-:W-:Y:S01]  /*9530*/  MOV R15, R87 ;  /* 0x00000057000f7202 */ /* 0x000fe20000000f00 */
[----:B------:R-:W-:Y:S01]  /*9540*/  FFMA.FTZ R29, R20, R25, R23 ;  /* 0x00000019141d7223 */ /* 0x000fe20000010017 */
[----:B0-----:R-:W-:-:S02]  /*9550*/  IMAD R25, R14, UR10, RZ ;  /* 0x0000000a0e197c24 */ /* 0x001fc4000f8e02ff */
[----:B------:R-:W-:Y:S01]  /*9560*/  FMUL.FTZ R16, R27, -1.4426950216293334961 ;  /* 0xbfb8aa3b1b107820 */ /* 0x000fe20000410000 */
[----:B------:R-:W-:Y:S02]  /*9570*/  IMAD.MOV.U32 R14, RZ, RZ, R84 ;  /* 0x000000ffff0e7224 */ /* 0x000fe400078e0054 */
[----:B------:R-:W-:Y:S01]  /*9580*/  FMUL.FTZ R24, R29, -1.4426950216293334961 ;  /* 0xbfb8aa3b1d187820 */ /* 0x000fe20000410000 */
[C---:B------:R-:W-:Y:S02]  /*9590*/  IMAD R25, R28.reuse, UR11, R25 ;  /* 0x0000000b1c197c24 */ /* 0x040fe4000f8e0219 */
[----:B------:R-:W-:Y:S01]  /*95a0*/  IMAD.WIDE.U32 R14, R28, UR10, R14 ;  /* 0x0000000a1c0e7c25 */ /* 0x000fe2000f8e000e */
[----:B------:R-:W0:Y:S03]  /*95b0*/  MUFU.EX2 R16, R16 ;  /* 0x0000001000107308 */ /* 0x000e260000000800 */
[----:B------:R-:W-:-:S05]  /*95c0*/  IMAD.IADD R25, R15, 0x1, R25 ;  /* 0x000000010f197824 */ /* 0x000fca00078e0219 */
        /* <DEDUP_REMOVED lines=9> */
[----:B------:R-:W-:-:S05]  /*9660*/  F2FP.F16.F32.PACK_AB R15, R16, R15 ;  /* 0x0000000f100f723e */ /* 0x000fca00000000ff */
[----:B------:R2:W-:Y:S02]  /*9670*/  STG.E desc[UR6][R24.64], R15 ;  /* 0x0000000f18007986 */ /* 0x0005e4000c101906 */
.L_x_3193:
[----:B01----:R-:W-:Y:S05]  /*9680*/  BSYNC.RECONVERGENT B0 ;  /* 0x0000000000007941 */ /* 0x003fea0003800200 */
.L_x_3192:
[----:B------:R-:W-:Y:S04]  /*9690*/  BSSY.RECONVERGENT B0, `(.L_x_3194) ;  /* 0x000001e000007945 */ /* 0x000fe80003800200 */
[----:B------:R-:W-:Y:S05]  /*96a0*/  @P1 BRA `(.L_x_3195) ;  /* 0x0000000000701947 */ /* 0x000fea0003800000 */
[--C-:B--2--5:R-:W-:Y:S01]  /*96b0*/  HADD2.F32 R15, -RZ, R17.reuse.H0_H0 ;  /* 0x20000011ff0f7230 */ /* 0x124fe20000004100 */
[----:B------:R-:W-:Y:S01]  /*96c0*/  MOV R14, R84 ;  /* 0x00000054000e7202 */ /* 0x000fe20000000f00 */
[----:B------:R-:W-:Y:S02]  /*96d0*/  HADD2.F32 R17, -RZ, R17.H1_H1 ;  /* 0x30000011ff117230 */ /* 0x000fe40000004100 */
[----:B------:R-:W-:Y:S02]  /*96e0*/  IMAD R25, R31, UR10, RZ ;  /* 0x0000000a1f197c24 */ /* 0x000fe4000f8e02ff */
[C---:B------:R-:W-:Y:S01]  /*96f0*/  FADD.FTZ R15, -R6.reuse, R15 ;  /* 0x0000000f060f7221 */ /* 0x040fe20000010100 */
[----:B------:R-:W-:Y:S01]  /*9700*/  FADD.FTZ R17, -R6, R17 ;  /* 0x0000001106117221 */ /* 0x000fe20000010100 */
[----:B------:R-:W-:Y:S02]  /*9710*/  IMAD R25, R30, UR11, R25 ;  /* 0x0000000b1e197c24 */ /* 0x000fe4000f8e0219 */
[-C--:B------:R-:W-:Y:S01]  /*9720*/  FMUL.FTZ R15, R15, R10.reuse ;  /* 0x0000000a0f0f7220 */ /* 0x080fe20000410000 */
        /* <DEDUP_REMOVED lines=20> */
.L_x_3195:
[----:B------:R-:W-:Y:S05]  /*9870*/  BSYNC.RECONVERGENT B0 ;  /* 0x0000000000007941 */ /* 0x000fea0003800200 */
.L_x_3194:
[----:B------:R-:W-:Y:S04]  /*9880*/  BSSY.RECONVERGENT B0, `(.L_x_3196) ;  /* 0x000001e000007945 */ /* 0x000fe80003800200 */
[----:B------:R-:W-:Y:S05]  /*9890*/  @P4 BRA `(.L_x_3197) ;  /* 0x0000000000704947 */ /* 0x000fea0003800000 */
[--C-:B0-2--5:R-:W-:Y:S02]  /*98a0*/  HADD2.F32 R15, -RZ, R18.reuse.H0_H0 ;  /* 0x20000012ff0f7230 */ /* 0x125fe40000004100 */
[----:B------:R-:W-:Y:S02]  /*98b0*/  HADD2.F32 R17, -RZ, R18.H1_H1 ;  /* 0x30000012ff117230 */ /* 0x000fe40000004100 */
[----:B------:R-:W-:Y:S02]  /*98c0*/  IMAD R24, R32, UR10, RZ ;  /* 0x0000000a20187c24 */ /* 0x000fe4000f8e02ff */
[C---:B------:R-:W-:Y:S01]  /*98d0*/  FADD.FTZ R15, -R6.reuse, R15 ;  /* 0x0000000f060f7221 */ /* 0x040fe20000010100 */
[----:B------:R-:W-:Y:S02]  /*98e0*/  IMAD.MOV.U32 R14, RZ, RZ, R84 ;  /* 0x000000ffff0e7224 */ /* 0x000fe400078e0054 */
[----:B------:R-:W-:Y:S01]  /*98f0*/  FADD.FTZ R17, -R6, R17 ;  /* 0x0000001106117221 */ /* 0x000fe20000010100 */
[----:B------:R-:W-:-:S02]  /*9900*/  IMAD R25, R33, UR11, R24 ;  /* 0x0000000b21197c24 */ /* 0x000fc4000f8e0218 */
        /* <DEDUP_REMOVED lines=21> */
.L_x_3197:
[----:B------:R-:W-:Y:S05]  /*9a60*/  BSYNC.RECONVERGENT B0 ;  /* 0x0000000000007941 */ /* 0x000fea0003800200 */
.L_x_3196:
[----:B------:R-:W-:Y:S04]  /*9a70*/  BSSY.RECONVERGENT B0, `(.L_x_3198) ;  /* 0x000001e000007945 */ /* 0x000fe80003800200 */
[----:B------:R-:W-:Y:S05]  /*9a80*/  @P2 BRA `(.L_x_3199) ;  /* 0x0000000000702947 */ /* 0x000fea0003800000 */
[--C-:B012--5:R-:W-:Y:S02]  /*9a90*/  HADD2.F32 R15, -RZ, R19.reuse.H0_H0 ;  /* 0x20000013ff0f7230 */ /* 0x127fe40000004100 */
[----:B------:R-:W-:Y:S02]  /*9aa0*/  HADD2.F32 R19, -RZ, R19.H1_H1 ;  /* 0x30000013ff137230 */ /* 0x000fe40000004100 */
[----:B------:R-:W-:Y:S02]  /*9ab0*/  IMAD R9, R9, UR10, RZ ;  /* 0x0000000a09097c24 */ /* 0x000fe4000f8e02ff */
[C---:B------:R-:W-:Y:S01]  /*9ac0*/  FADD.FTZ R15, -R6.reuse, R15 ;  /* 0x0000000f060f7221 */ /* 0x040fe20000010100 */
[----:B------:R-:W-:-:S03]  /*9ad0*/  FADD.FTZ R19, -R6, R19 ;  /* 0x0000001306137221 */ /* 0x000fc60000010100 */
[-C--:B------:R-:W-:Y:S01]  /*9ae0*/  FMUL.FTZ R15, R15, R10.reuse ;  /* 0x0000000a0f0f7220 */ /* 0x080fe20000410000 */
[----:B------:R-:W-:-:S03]  /*9af0*/  FMUL.FTZ R19, R19, R10 ;  /* 0x0000000a13137220 */ /* 0x000fc60000410000 */
[----:B------:R-:W-:Y:S01]  /*9b00*/  FFMA.FTZ R25, R12, R15, R21 ;  /* 0x0000000f0c197223 */ /* 0x000fe20000010015 */
[----:B------:R-:W-:Y:S01]  /*9b10*/  FFMA.FTZ R18, R20, R19, R23 ;  /* 0x0000001314127223 */ /* 0x000fe20000010017 */
[----:B------:R-:W-:Y:S02]  /*9b20*/  IMAD R19, R8, UR11, R9 ;  /* 0x0000000b08137c24 */ /* 0x000fe4000f8e0209 */
        /* <DEDUP_REMOVED lines=18> */
.L_x_3199:
[----:B------:R-:W-:Y:S05]  /*9c50*/  BSYNC.RECONVERGENT B0 ;  /* 0x0000000000007941 */ /* 0x000fea0003800200 */
.L_x_3198:
[----:B------:R-:W-:Y:S05]  /*9c60*/  @P5 BRA `(.L_x_3200) ;  /* 0xfffffff400bc5947 */ /* 0x000fea000383ffff */
[----:B------:R-:W-:Y:S05]  /*9c70*/  BRA `(.L_x_3201) ;  /* 0x0000000c005c7947 */ /* 0x000fea0003800000 */
.L_x_3191:
[----:B------:R-:W2:Y:S01]  /*9c80*/  LDL.128 R24, [R1+0x10] ;  /* 0x0000100001187983 */ /* 0x000ea20000100c00 */
[----:B------:R-:W0:Y:S01]  /*9c90*/  LDCU.64 UR4, c[0x0][0x3e8] ;  /* 0x00007d00ff0477ac */ /* 0x000e220008000a00 */
[----:B------:R-:W-:Y:S01]  /*9ca0*/  SHF.R.S32.HI R9, RZ, 0x1f, R3 ;  /* 0x0000001fff097819 */ /* 0x000fe20000011403 */
[C---:B------:R-:W-:Y:S01]  /*9cb0*/  VIADD R31, R3.reuse, 0x8 ;  /* 0x00000008031f7836 */ /* 0x040fe20000000000 */
[C---:B------:R-:W-:Y:S01]  /*9cc0*/  IADD3 R33, PT, PT, R3.reuse, 0x10, RZ ;  /* 0x0000001003217810 */ /* 0x040fe20007ffe0ff */
[C---:B------:R-:W-:Y:S01]  /*9cd0*/  VIADD R35, R3.reuse, 0x18 ;  /* 0x0000001803237836 */ /* 0x040fe20000000000 */
[----:B------:R-:W1:Y:S01]  /*9ce0*/  LDCU.64 UR14, c[0x0][0x3e0] ;  /* 0x00007c00ff0e77ac */ /* 0x000e620008000a00 */
[----:B------:R-:W-:Y:S01]  /*9cf0*/  BSSY.RECONVERGENT B0, `(.L_x_3202) ;  /* 0x0000038000007945 */ /* 0x000fe20003800200 */
[----:B------:R-:W-:Y:S02]  /*9d00*/  SHF.R.S32.HI R18, RZ, 0x1f, R33 ;  /* 0x0000001fff127819 */ /* 0x000fe40000011421 */
[----:B------:R-:W-:Y:S01]  /*9d10*/  SHF.R.S32.HI R22, RZ, 0x1f, R35 ;  /* 0x0000001fff167819 */ /* 0x000fe20000011423 */
[----:B------:R-:W3:Y:S01]  /*9d20*/  LDCU.64 UR16, c[0x0][0x380] ;  /* 0x00007000ff1077ac */ /* 0x000ee20008000a00 */
[----:B------:R-:W4:Y:S01]  /*9d30*/  LDCU.64 UR12, c[0x0][0x3e8] ;  /* 0x00007d00ff0c77ac */ /* 0x000f220008000a00 */
[----:B0-----:R-:W-:-:S02]  /*9d40*/  ISETP.GE.U32.AND P0, PT, R3, UR4, PT ;  /* 0x0000000403007c0c */ /* 0x001fc4000bf06070 */
[----:B------:R-:W-:Y:S02]  /*9d50*/  ISETP.GE.U32.AND P2, PT, R31, UR4, PT ;  /* 0x000000041f007c0c */ /* 0x000fe4000bf46070 */
[----:B------:R-:W-:Y:S02]  /*9d60*/  ISETP.GE.AND.EX P0, PT, R9, UR5, PT, P0 ;  /* 0x0000000509007c0c */ /* 0x000fe4000bf06300 */
[----:B------:R-:W-:Y:S02]  /*9d70*/  ISETP.GE.U32.AND P3, PT, R33, UR4, PT ;  /* 0x0000000421007c0c */ /* 0x000fe4000bf66070 */
[----:B------:R-:W-:Y:S02]  /*9d80*/  ISETP.GE.U32.AND P1, PT, R35, UR4, PT ;  /* 0x0000000423007c0c */ /* 0x000fe4000bf26070 */
[----:B------:R-:W-:Y:S02]  /*9d90*/  ISETP.GE.AND.EX P3, PT, R18, UR5, PT, P3 ;  /* 0x0000000512007c0c */ /* 0x000fe4000bf66330 */
[----:B------:R-:W-:-:S05]  /*9da0*/  ISETP.GE.AND.EX P1, PT, R22, UR5, PT, P1 ;  /* 0x0000000516007c0c */ /* 0x000fca000bf26310 */
[----:B------:R-:W0:Y:S01]  /*9db0*/  @!P0 LDC.64 R14, c[0x0][0x3e0] ;  /* 0x0000f800ff0e8b82 */ /* 0x000e220000000a00 */
[----:B------:R-:W-:-:S07]  /*9dc0*/  @!P0 IMAD.MOV.U32 R8, RZ, RZ, R84 ;  /* 0x000000ffff088224 */ /* 0x000fce00078e0054 */
[----:B------:R-:W5:Y:S01]  /*9dd0*/  @!P0 LDC.64 R16, c[0x0][0x380] ;  /* 0x0000e000ff108b82 */ /* 0x000f620000000a00 */
[----:B0-----:R-:W-:Y:S01]  /*9de0*/  @!P0 IMAD R0, R9, R14, RZ ;  /* 0x0000000e09008224 */ /* 0x001fe200078e02ff */
[----:B------:R-:W-:-:S03]  /*9df0*/  @!P0 MOV R9, R87 ;  /* 0x0000005700098202 */ /* 0x000fc60000000f00 */
[C---:B------:R-:W-:Y:S02]  /*9e00*/  @!P0 IMAD R29, R3.reuse, R15, R0 ;  /* 0x0000000f031d8224 */ /* 0x040fe400078e0200 */
[----:B------:R-:W-:Y:S01]  /*9e10*/  @!P0 IMAD.WIDE.U32 R8, R3, R14, R8 ;  /* 0x0000000e03088225 */ /* 0x000fe200078e0008 */
[----:B------:R-:W-:Y:S02]  /*9e20*/  SHF.R.S32.HI R14, RZ, 0x1f, R31 ;  /* 0x0000001fff0e7819 */ /* 0x000fe4000001141f */
[----:B-----5:R-:W-:Y:S02]  /*9e30*/  @!P0 LEA R16, P4, R8, R16, 0x1 ;  /* 0x0000001008108211 */ /* 0x020fe400078808ff */
[----:B------:R-:W-:Y:S02]  /*9e40*/  @!P0 IADD3 R9, PT, PT, R9, R29, RZ ;  /* 0x0000001d09098210 */ /* 0x000fe40007ffe0ff */
[----:B------:R-:W-:Y:S02]  /*9e50*/  ISETP.GE.AND.EX P2, PT, R14, UR5, PT, P2 ;  /* 0x000000050e007c0c */ /* 0x000fe4000bf46320 */
[----:B------:R-:W-:Y:S01]  /*9e60*/  @!P0 LEA.HI.X R9, R8, R17, R9, 0x1, P4 ;  /* 0x0000001108098211 */ /* 0x000fe200020f0c09 */
[----:B------:R-:W-:-:S02]  /*9e70*/  @!P0 IMAD.MOV.U32 R8, RZ, RZ, R16 ;  /* 0x000000ffff088224 */ /* 0x000fc400078e0010 */
[--C-:B--2---:R-:W-:Y:S02]  /*9e80*/  HADD2.F32 R15, -RZ, R24.reuse.H0_H0 ;  /* 0x20000018ff0f7230 */ /* 0x104fe40000004100 */
[----:B------:R-:W-:-:S03]  /*9e90*/  HADD2.F32 R19, -RZ, R24.H1_H1 ;  /* 0x30000018ff137230 */ /* 0x000fc60000004100 */
[C---:B------:R-:W-:Y:S02]  /*9ea0*/  FADD.FTZ R15, -R6.reuse, R15 ;  /* 0x0000000f060f7221 */ /* 0x040fe40000010100 */
[----:B------:R-:W-:Y:S02]  /*9eb0*/  FADD.FTZ R19, -R6, R19 ;  /* 0x0000001306137221 */ /* 0x000fe40000010100 */
[-C--:B------:R-:W-:Y:S02]  /*9ec0*/  FMUL.FTZ R15, R15, R10.reuse ;  /* 0x0000000a0f0f7220 */ /* 0x080fe40000410000 */
[----:B------:R-:W-:Y:S02]  /*9ed0*/  FMUL.FTZ R19, R19, R10 ;  /* 0x0000000a13137220 */ /* 0x000fe40000410000 */
[----:B------:R-:W-:Y:S02]  /*9ee0*/  FFMA.FTZ R15, R12, R15, R21 ;  /* 0x0000000f0c0f7223 */ /* 0x000fe40000010015 */
[----:B------:R-:W-:-:S05]  /*9ef0*/  FFMA.FTZ R0, R20, R19, R23 ;  /* 0x0000001314007223 */ /* 0x000fca0000010017 */
[----:B------:R-:W-:-:S05]  /*9f00*/  @!P0 F2FP.F16.F32.PACK_AB R15, R0, R15 ;  /* 0x0000000f000f823e */ /* 0x000fca00000000ff */
[----:B------:R0:W-:Y:S01]  /*9f10*/  @!P0 STG.E desc[UR6][R8.64], R15 ;  /* 0x0000000f08008986 */ /* 0x0001e2000c101906 */
[----:B-1-34-:R-:W-:Y:S05]  /*9f20*/  @P2 BRA `(.L_x_3203) ;  /* 0x0000000000502947 */ /* 0x01afea0003800000 */
        /* <DEDUP_REMOVED lines=9> */
[----:B------:R-:W-:Y:S01]  /*9fc0*/  FMUL.FTZ R25, R25, R10 ;  /* 0x0000000a19197220 */ /* 0x000fe20000410000 */
[----:B-1----:R-:W-:Y:S02]  /*9fd0*/  IMAD R0, R14, UR8, RZ ;  /* 0x000000080e007c24 */ /* 0x002fe4000f8e02ff */
[----:B------:R-:W-:-:S04]  /*9fe0*/  IMAD.WIDE.U32 R14, R31, UR8, R8 ;  /* 0x000000081f0e7c25 */ /* 0x000fc8000f8e0008 */
[----:B------:R-:W-:Y:S02]  /*9ff0*/  IMAD R31, R31, UR9, R0 ;  /* 0x000000091f1f7c24 */ /* 0x000fe4000f8e0200 */
[----:B------:R-:W-:Y:S01]  /*a000*/  FFMA.FTZ R0, R20, R25, R23 ;  /* 0x0000001914007223 */ /* 0x000fe20000010017 */
[----:B0-----:R-:W-:Y:S02]  /*a010*/  LEA R8, P2, R14, UR10, 0x1 ;  /* 0x0000000a0e087c11 */ /* 0x001fe4000f8408ff */
[----:B------:R-:W-:Y:S01]  /*a020*/  IADD3 R31, PT, PT, R15, R31, RZ ;  /* 0x0000001f0f1f7210 */ /* 0x000fe20007ffe0ff */
[----:B------:R-:W-:-:S03]  /*a030*/  FFMA.FTZ R15, R12, R17, R21 ;  /* 0x000000110c0f7223 */ /* 0x000fc60000010015 */
[----:B------:R-:W-:Y:S02]  /*a040*/  LEA.HI.X R9, R14, UR11, R31, 0x1, P2 ;  /* 0x0000000b0e097c11 */ /* 0x000fe400090f0c1f */
[----:B------:R-:W-:-:S05]  /*a050*/  F2FP.F16.F32.PACK_AB R15, R0, R15 ;  /* 0x0000000f000f723e */ /* 0x000fca00000000ff */
[----:B------:R1:W-:Y:S02]  /*a060*/  STG.E desc[UR6][R8.64], R15 ;  /* 0x0000000f08007986 */ /* 0x0003e4000c101906 */
.L_x_3203:
[----:B------:R-:W-:Y:S05]  /*a070*/  BSYNC.RECONVERGENT B0 ;  /* 0x0000000000007941 */ /* 0x000fea0003800200 */
.L_x_3202:
        /* <DEDUP_REMOVED lines=22> */
.L_x_3205:
[----:B------:R-:W-:Y:S05]  /*a1e0*/  BSYNC.RECONVERGENT B0 ;  /* 0x0000000000007941 */ /* 0x000fea0003800200 */
.L_x_3204:
        /* <DEDUP_REMOVED lines=22> */
.L_x_3207:
[----:B------:R-:W-:Y:S05]  /*a350*/  BSYNC.RECONVERGENT B0 ;  /* 0x0000000000007941 */ /* 0x000fea0003800200 */
.L_x_3206:
[----:B------:R-:W-:-:S07]  /*a360*/  IMAD.MOV.U32 R0, RZ, RZ, 0x4 ;  /* 0x00000004ff007424 */ /* 0x000fce00078e00ff */
.L_x_3214:
        /* <DEDUP_REMOVED lines=12> */
[----:B-----5:R-:W-:-:S04]  /*a430*/  @!P1 IMAD R14, R27, R30, RZ ;  /* 0x0000001e1b0e9224 */ /* 0x020fc800078e02ff */
[C---:B------:R-:W-:Y:S01]  /*a440*/  @!P1 IMAD R27, R29.reuse, R31, R14 ;  /* 0x0000001f1d1b9224 */ /* 0x040fe200078e020e */
[----:B------:R-:W-:-:S04]  /*a450*/  IADD3 R31, PT, PT, R29, 0x10, RZ ;  /* 0x000000101d1f7810 */ /* 0x000fc80007ffe0ff */
[----:B------:R-:W-:Y:S02]  /*a460*/  ISETP.GE.U32.AND P4, PT, R31, UR12, PT ;  /* 0x0000000c1f007c0c */ /* 0x000fe4000bf86070 */
[----:B------:R-:W-:-:S04]  /*a470*/  SHF.R.S32.HI R22, RZ, 0x1f, R31 ;  /* 0x0000001fff167819 */ /* 0x000fc8000001141f */
[----:B------:R-:W-:Y:S01]  /*a480*/  ISETP.GE.AND.EX P4, PT, R22, UR13, PT, P4 ;  /* 0x0000000d16007c0c */ /* 0x000fe2000bf86340 */
        /* <DEDUP_REMOVED lines=8> */
[----:B------:R-:W-:-:S03]  /*a510*/  FFMA.FTZ R25, R12, R25, R21 ;  /* 0x000000190c197223 */ /* 0x000fc60000010015 */
[----:B------:R-:W-:Y:S01]  /*a520*/  FFMA.FTZ R16, R20, R15, R23 ;  /* 0x0000000f14107223 */ /* 0x000fe20000010017 */
[----:B0-----:R-:W-:Y:S02]  /*a530*/  @!P1 LEA R14, P2, R8, R32, 0x1 ;  /* 0x00000020080e9211 */ /* 0x001fe400078408ff */
[----:B------:R-:W-:Y:S01]  /*a540*/  @!P1 IADD3 R15, PT, PT, R9, R27, RZ ;  /* 0x0000001b090f9210 */ /* 0x000fe20007ffe0ff */
[C---:B------:R-:W-:Y:S01]  /*a550*/  VIADD R27, R29.reuse, 0x8 ;  /* 0x000000081d1b7836 */ /* 0x040fe20000000000 */
[----:B------:R-:W-:Y:S01]  /*a560*/  @!P1 F2FP.F16.F32.PACK_AB R9, R16, R25 ;  /* 0x000000191009923e */ /* 0x000fe200000000ff */
[----:B------:R-:W-:Y:S01]  /*a570*/  VIADD R29, R29, 0x18 ;  /* 0x000000181d1d7836 */ /* 0x000fe20000000000 */
[----:B------:R-:W-:Y:S02]  /*a580*/  @!P1 LEA.HI.X R15, R8, R33, R15, 0x1, P2 ;  /* 0x00000021080f9211 */ /* 0x000fe400010f0c0f */
[----:B------:R-:W-:Y:S02]  /*a590*/  ISETP.GE.U32.AND P3, PT, R27, UR12, PT ;  /* 0x0000000c1b007c0c */ /* 0x000fe4000bf66070 */
[----:B------:R-:W-:Y:S01]  /*a5a0*/  SHF.R.S32.HI R8, RZ, 0x1f, R27 ;  /* 0x0000001fff087819 */ /* 0x000fe2000001141b */
[----:B------:R0:W-:Y:S01]  /*a5b0*/  @!P1 STG.E desc[UR6][R14.64], R9 ;  /* 0x000000090e009986 */ /* 0x0001e2000c101906 */
[----:B------:R-:W-:-:S02]  /*a5c0*/  ISETP.GE.U32.AND P2, PT, R29, UR12, PT ;  /* 0x0000000c1d007c0c */ /* 0x000fc4000bf46070 */
[----:B------:R-:W-:Y:S02]  /*a5d0*/  ISETP.GE.AND.EX P3, PT, R8, UR13, PT, P3 ;  /* 0x0000000d08007c0c */ /* 0x000fe4000bf66330 */
[----:B------:R-:W-:-:S04]  /*a5e0*/  SHF.R.S32.HI R24, RZ, 0x1f, R29 ;  /* 0x0000001fff187819 */ /* 0x000fc8000001141d */
[----:B------:R-:W-:-:S07]  /*a5f0*/  ISETP.GE.AND.EX P2, PT, R24, UR13, PT, P2 ;  /* 0x0000000d18007c0c */ /* 0x000fce000bf46320 */
[----:B0-----:R-:W-:Y:S06]  /*a600*/  @P3 BRA `(.L_x_3209) ;  /* 0x0000000000483947 */ /* 0x001fec0003800000 */
        /* <DEDUP_REMOVED lines=18> */
.L_x_3209:
[----:B------:R-:W-:Y:S05]  /*a730*/  BSYNC.RECONVERGENT B0 ;  /* 0x0000000000007941 */ /* 0x000fea0003800200 */
.L_x_3208:
        /* <DEDUP_REMOVED lines=20> */
.L_x_3211:
[----:B------:R-:W-:Y:S05]  /*a880*/  BSYNC.RECONVERGENT B0 ;  /* 0x0000000000007941 */ /* 0x000fea0003800200 */
.L_x_3210:
        /* <DEDUP_REMOVED lines=20> */
.L_x_3213:
[----:B------:R-:W-:Y:S05]  /*a9d0*/  BSYNC.RECONVERGENT B0 ;  /* 0x0000000000007941 */ /* 0x000fea0003800200 */
.L_x_3212:
[----:B------:R-:W-:Y:S05]  /*a9e0*/  @P5 BRA `(.L_x_3214) ;  /* 0xfffffff800605947 */ /* 0x000fea000383ffff */
.L_x_3201:
[----:B------:R-:W4:Y:S01]  /*a9f0*/  LDCU UR4, c[0x0][0x3f8] ;  /* 0x00007f00ff0477ac */ /* 0x000f220008000800 */
[----:B------:R-:W-:Y:S02]  /*aa00*/  IADD3 R5, PT, PT, R2, R5, RZ ;  /* 0x0000000502057210 */ /* 0x000fe40007ffe0ff */
[----:B------:R-:W-:Y:S01]  /*aa10*/  IADD3 R13, PT, PT, R13, 0x1, RZ ;  /* 0x000000010d0d7810 */ /* 0x000fe20007ffe0ff */
[----:B------:R-:W4:Y:S02]  /*aa20*/  LDCU UR5, c[0x0][0x3c8] ;  /* 0x00007900ff0577ac */ /* 0x000f240008000800 */
[----:B----4-:R-:W-:-:S06]  /*aa30*/  UIMAD UR4, UR4, UR5, URZ ;  /* 0x00000005040472a4 */ /* 0x010fcc000f8e02ff */
[----:B------:R-:W-:-:S13]  /*aa40*/  ISETP.GE.AND P1, PT, R5, UR4, PT ;  /* 0x0000000405007c0c */ /* 0x000fda000bf26270 */
[----:B------:R-:W-:Y:S05]  /*aa50*/  @!P1 BRA `(.L_x_3215) ;  /* 0xffffff5400f89947 */ /* 0x000fea000383ffff */
[----:B------:R-:W-:Y:S05]  /*aa60*/  EXIT ;  /* 0x000000000000794d */ /* 0x000fea0003800000 */
.L_x_3216:
        /* <DEDUP_REMOVED lines=9> */
.L_x_4791:


//--------------------- .text._Z35group_norm_nhwc_fwd_one_pass_kernelI11Fp16IOFp16WLi64ELi98ELi392EEv26Group_norm_nhwc_fwd_params --------------------------
	.section	.text._Z35group_norm_nhwc_fwd_one_pass_kernelI11Fp16IOFp16WLi64ELi98ELi392EEv26Group_norm_nhwc_fwd_params,"ax",@progbits
	.align	128
        .global         _Z35group_norm_nhwc_fwd_one_pass_kernelI11Fp16IOFp16WLi64ELi98ELi392EEv26Group_norm_nhwc_fwd_params
        .type           _Z35group_norm_nhwc_fwd_one_pass_kernelI11Fp16IOFp16WLi64ELi98ELi392EEv26Group_norm_nhwc_fwd_params,@function
        .size           _Z35group_norm_nhwc_fwd_one_pass_kernelI11Fp16IOFp16WLi64ELi98ELi392EEv26Group_norm_nhwc_fwd_params,(.L_x_4792 - _Z35group_norm_nhwc_fwd_one_pass_kernelI11Fp16IOFp16WLi64ELi98ELi392EEv26Group_norm_nhwc_fwd_params)
        .other          _Z35group_norm_nhwc_fwd_one_pass_kernelI11Fp16IOFp16WLi64ELi98ELi392EEv26Group_norm_nhwc_fwd_params,@"STO_CUDA_ENTRY STV_DEFAULT"
_Z35group_norm_nhwc_fwd_one_pass_kernelI11Fp16IOFp16WLi64ELi98ELi392EEv26Group_norm_nhwc_fwd_params:
.text._Z35group_norm_nhwc_fwd_one_pass_kernelI11Fp16IOFp16WLi64ELi98ELi392EEv26Group_norm_nhwc_fwd_params:
        /* <DEDUP_REMOVED lines=41> */
.L_x_3258:
        /* <DEDUP_REMOVED lines=288> */
.L_x_3218:
[----:B------:R-:W-:Y:S05]  /*1490*/  BSYNC.RECONVERGENT B0 ;  /* 0x0000000000007941 */ /* 0x000fea0003800200 */
.L_x_3217:
        /* <DEDUP_REMOVED lines=26> */
.L_x_3221:
[----:B0-----:R-:W2:Y:S04]  /*1640*/  LDG.E.STRONG.GPU R18, desc[UR6][R16.64] ;  /* 0x0000000610127981 */ /* 0x001ea8000c1ef900 */
[----:B--2---:R-:W-:Y:S01]  /*1650*/  CCTL.IVALL ;  /* 0x00000000ff00798f */ /* 0x004fe20002000000 */
[----:B------:R-:W-:Y:S05]  /*1660*/  YIELD ;  /* 0x0000000000007946 */ /* 0x000fea0003800000 */
[----:B------:R-:W-:-:S13]  /*1670*/  ISETP.NE.AND P1, PT, R18, R25, PT ;  /* 0x000000191200720c */ /* 0x000fda0003f25270 */
[----:B------:R-:W-:Y:S05]  /*1680*/  @P1 BRA `(.L_x_3221) ;  /* 0xfffffffc00ec1947 */ /* 0x000fea000383ffff */
.L_x_3220:
        /* <DEDUP_REMOVED lines=14> */
.L_x_3223:
        /* <DEDUP_REMOVED lines=62> */
.L_x_3222:
        /* <DEDUP_REMOVED lines=36> */
.L_x_3224:
        /* <DEDUP_REMOVED lines=18> */
.L_x_3225:
        /* <DEDUP_REMOVED lines=9> */
.L_x_3226:
[----:B------:R-:W-:Y:S05]  /*1f40*/  BSYNC.RECONVERGENT B0 ;  /* 0x0000000000007941 */ /* 0x000fea0003800200 */
.L_x_3219:
        /* <DEDUP_REMOVED lines=70> */
.L_x_3230:
[----:B------:R-:W-:Y:S05]  /*23b0*/  BSYNC.RECONVERGENT B1 ;  /* 0x0000000000017941 */ /* 0x000fea0003800200 */
.L_x_3229:
        /* <DEDUP_REMOVED lines=20> */
.L_x_3232:
[----:B------:R-:W-:Y:S05]  /*2500*/  BSYNC.RECONVERGENT B1 ;  /* 0x0000000000017941 */ /* 0x000fea0003800200 */
.L_x_3231:
        /* <DEDUP_REMOVED lines=30> */
.L_x_3234:
[----:B------:R-:W-:Y:S05]  /*26f0*/  BSYNC.RECONVERGENT B1 ;  /* 0x0000000000017941 */ /* 0x000fea0003800200 */
.L_x_3233:
        /* <DEDUP_REMOVED lines=20> */
.L_x_3236:
[----:B------:R-:W-:Y:S05]  /*2840*/  BSYNC.RECONVERGENT B1 ;  /* 0x0000000000017941 */ /* 0x000fea0003800200 */
.L_x_3235:
        /* <DEDUP_REMOVED lines=20> */
.L_x_3238:
[----:B------:R-:W-:Y:S05]  /*2990*/  BSYNC.RECONVERGENT B1 ;  /* 0x0000000000017941 */ /* 0x000fea0003800200 */
.L_x_3237:
        /* <DEDUP_REMOVED lines=20> */
.L_x_3240:
[----:B------:R-:W-:Y:S05]  /*2ae0*/  BSYNC.RECONVERGENT B1 ;  /* 0x0000000000017941 */ /* 0x000fea0003800200 */
.L_x_3239:
        /* <DEDUP_REMOVED lines=20> */
.L_x_3242:
[----:B------:R-:W-:Y:S05]  /*2c30*/  BSYNC.RECONVERGENT B1 ;  /* 0x0000000000017941 */ /* 0x000fea0003800200 */
.L_x_3241:
        /* <DEDUP_REMOVED lines=19> */
.L_x_3228:
        /* <DEDUP_REMOVED lines=37> */
.L_x_3245:
[----:B------:R-:W-:Y:S05]  /*2fc0*/  BSYNC.RECONVERGENT B1 ;  /* 0x0000000000017941 */ /* 0x000fea0003800200 */
.L_x_3244:
        /* <DEDUP_REMOVED lines=30> */
.L_x_3247:
[----:B------:R-:W-:Y:S05]  /*31b0*/  BSYNC.RECONVERGENT B1 ;  /* 0x0000000000017941 */ /* 0x000fea0003800200 */
.L_x_3246:
        /* <DEDUP_REMOVED lines=40> */
.L_x_3249:
[----:B------:R-:W-:Y:S05]  /*3440*/  BSYNC.RECONVERGENT B1 ;  /* 0x0000000000017941 */ /* 0x000fea0003800200 */
.L_x_3248:
        /* <DEDUP_REMOVED lines=30> */
.L_x_3251:
[----:B------:R-:W-:Y:S05]  /*3630*/  BSYNC.RECONVERGENT B1 ;  /* 0x0000000000017941 */ /* 0x000fea0003800200 */
.L_x_3250:
        /* <DEDUP_REMOVED lines=30> */
.L_x_3253:
[----:B------:R-:W-:Y:S05]  /*3820*/  BSYNC.RECONVERGENT B1 ;  /* 0x0000000000017941 */ /* 0x000fea0003800200 */
.L_x_3252:
        /* <DEDUP_REMOVED lines=30> */
.L_x_3255:
[----:B------:R-:W-:Y:S05]  /*3a10*/  BSYNC.RECONVERGENT B1 ;  /* 0x0000000000017941 */ /* 0x000fea0003800200 */
.L_x_3254:
        /* <DEDUP_REMOVED lines=30> */
.L_x_3257:
[----:B------:R-:W-:Y:S05]  /*3c00*/  BSYNC.RECONVERGENT B1 ;  /* 0x0000000000017941 */ /* 0x000fea0003800200 */
.L_x_3256:
        /* <DEDUP_REMOVED lines=28> */
.L_x_3243:
[----:B------:R-:W-:Y:S05]  /*3dd0*/  BSYNC.RECONVERGENT B0 ;  /* 0x0000000000007941 */ /* 0x000fea0003800200 */
.L_x_3227:
        /* <DEDUP_REMOVED lines=8> */
.L_x_3259:
        /* <DEDUP_REMOVED lines=10> */
.L_x_4792:


//--------------------- .text._Z35group_norm_nhwc_fwd_one_pass_kernelI11Fp16IOFp16WLi128ELi98ELi392EEv26Group_norm_nhwc_fwd_params --------------------------
	.section	.text._Z35group_norm_nhwc_fwd_one_pass_kernelI11Fp16IOFp16WLi128ELi98ELi392EEv26Group_norm_nhwc_fwd_params,"ax",@progbits
	.align	128
        .global         _Z35group_norm_nhwc_fwd_one_pass_kernelI11Fp16IOFp16WLi128ELi98ELi392EEv26Group_norm_nhwc_fwd_params
        .type           _Z35group_norm_nhwc_fwd_one_pass_kernelI11Fp16IOFp16WLi128ELi98ELi392EEv26Group_norm_nhwc_fwd_params,@function
        .size           _Z35group_norm_nhwc_fwd_one_pass_kernelI11Fp16IOFp16WLi128ELi98ELi392EEv26Group_norm_nhwc_fwd_params,(.L_x_4793 - _Z35group_norm_nhwc_fwd_one_pass_kernelI11Fp16IOFp16WLi128ELi98ELi392EEv26Group_norm_nhwc_fwd_params)
        .other          _Z35group_norm_nhwc_fwd_one_pass_kernelI11Fp16IOFp16WLi128ELi98ELi392EEv26Group_norm_nhwc_fwd_params,@"STO_CUDA_ENTRY STV_DEFAULT"
_Z35group_norm_nhwc_fwd_one_pass_kernelI11Fp16IOFp16WLi128ELi98ELi392EEv26Group_norm_nhwc_fwd_params:
.text._Z35group_norm_nhwc_fwd_one_pass_kernelI11Fp16IOFp16WLi128ELi98ELi392EEv26Group_norm_nhwc_fwd_params:
        /* <DEDUP_REMOVED lines=61> */
.L_x_3333:
        /* <DEDUP_REMOVED lines=453> */
.L_x_3261:
[----:B------:R-:W-:Y:S05]  /*2020*/  BSYNC.RECONVERGENT B0 ;  /* 0x0000000000007941 */ /* 0x000fea0003800200 */
.L_x_3260:
        /* <DEDUP_REMOVED lines=25> */
.L_x_3264:
[----:B-1----:R-:W2:Y:S04]  /*21c0*/  LDG.E.STRONG.GPU R38, desc[UR6][R36.64] ;  /* 0x0000000624267981 */ /* 0x002ea8000c1ef900 */
[----:B--2---:R-:W-:Y:S01]  /*21d0*/  CCTL.IVALL ;  /* 0x00000000ff00798f */ /* 0x004fe20002000000 */
[----:B------:R-:W-:Y:S05]  /*21e0*/  YIELD ;  /* 0x0000000000007946 */ /* 0x000fea0003800000 */
[----:B------:R-:W-:-:S13]  /*21f0*/  ISETP.NE.AND P1, PT, R38, R43, PT ;  /* 0x0000002b2600720c */ /* 0x000fda0003f25270 */
[----:B------:R-:W-:Y:S05]  /*2200*/  @P1 BRA `(.L_x_3264) ;  /* 0xfffffffc00ec1947 */ /* 0x000fea000383ffff */
.L_x_3263:
        /* <DEDUP_REMOVED lines=15> */
.L_x_3266:
        /* <DEDUP_REMOVED lines=60> */
.L_x_3265:
        /* <DEDUP_REMOVED lines=35> */
.L_x_3267:
        /* <DEDUP_REMOVED lines=18> */
.L_x_3268:
        /* <DEDUP_REMOVED lines=9> */
.L_x_3269:
[----:B------:R-:W-:Y:S05]  /*2aa0*/  BSYNC.RECONVERGENT B0 ;  /* 0x0000000000007941 */ /* 0x000fea0003800200 */
.L_x_3262:
        /* <DEDUP_REMOVED lines=65> */
.L_x_3273:
[----:B------:R-:W-:Y:S05]  /*2ec0*/  BSYNC.RECONVERGENT B1 ;  /* 0x0000000000017941 */ /* 0x000fea0003800200 */
.L_x_3272:
        /* <DEDUP_REMOVED lines=20> */
.L_x_3275:
[----:B------:R-:W-:Y:S05]  /*3010*/  BSYNC.RECONVERGENT B1 ;  /* 0x0000000000017941 */ /* 0x000fea0003800200 */
.L_x_3274:
        /* <DEDUP_REMOVED lines=28> */
.L_x_3277:
[----:B------:R-:W-:Y:S05]  /*31e0*/  BSYNC.RECONVERGENT B1 ;  /* 0x0000000000017941 */ /* 0x000fea0003800200 */
.L_x_3276:
        /* <DEDUP_REMOVED lines=20> */
.L_x_3279:
[----:B------:R-:W-:Y:S05]  /*3330*/  BSYNC.RECONVERGENT B1 ;  /* 0x0000000000017941 */ /* 0x000fea0003800200 */
.L_x_3278:
        /* <DEDUP_REMOVED lines=20> */
.L_x_3281:
[----:B------:R-:W-:Y:S05]  /*3480*/  BSYNC.RECONVERGENT B1 ;  /* 0x0000000000017941 */ /* 0x000fea0003800200 */
.L_x_3280:
        /* <DEDUP_REMOVED lines=20> */
.L_x_3283:
[----:B------:R-:W-:Y:S05]  /*35d0*/  BSYNC.RECONVERGENT B1 ;  /* 0x0000000000017941 */ /* 0x000fea0003800200 */
.L_x_3282:
        /* <DEDUP_REMOVED lines=28> */
.L_x_3285:
[----:B------:R-:W-:Y:S05]  /*37a0*/  BSYNC.RECONVERGENT B1 ;  /* 0x0000000000017941 */ /* 0x000fea0003800200 */
.L_x_3284:
        /* <DEDUP_REMOVED lines=20> */
.L_x_3287:
[----:B------:R-:W-:Y:S05]  /*38f0*/  BSYNC.RECONVERGENT B1 ;  /* 0x0000000000017941 */ /* 0x000fea0003800200 */
.L_x_3286:
        /* <DEDUP_REMOVED lines=20> */
.L_x_3289:
[----:B------:R-:W-:Y:S05]  /*3a40*/  BSYNC.RECONVERGENT B1 ;  /* 0x0000000000017941 */ /* 0x000fea0003800200 */
.L_x_3288:
        /* <DEDUP_REMOVED lines=20> */
.L_x_3291:
[----:B------:R-:W-:Y:S05]  /*3b90*/  BSYNC.RECONVERGENT B1 ;  /* 0x0000000000017941 */ /* 0x000fea0003800200 */
.L_x_3290:
        /* <DEDUP_REMOVED lines=30> */
.L_x_3293:
[----:B------:R-:W-:Y:S05]  /*3d80*/  BSYNC.RECONVERGENT B1 ;  /* 0x0000000000017941 */ /* 0x000fea0003800200 */
.L_x_3292:
        /* <DEDUP_REMOVED lines=20> */
.L_x_3295:
[----:B------:R-:W-:Y:S05]  /*3ed0*/  BSYNC.RECONVERGENT B1 ;  /* 0x0000000000017941 */ /* 0x000fea0003800200 */
.L_x_3294:
        /* <DEDUP_REMOVED lines=20> */
.L_x_3297:
[----:B------:R-:W-:Y:S05]  /*4020*/  BSYNC.RECONVERGENT B1 ;  /* 0x0000000000017941 */ /* 0x000fea0003800200 */
.L_x_3296:
        /* <DEDUP_REMOVED lines=20> */
.L_x_3299:
[----:B------:R-:W-:Y:S05]  /*4170*/  BSYNC.RECONVERGENT B1 ;  /* 0x0000000000017941 */ /* 0x000fea0003800200 */
.L_x_3298:
        /* <DEDUP_REMOVED lines=20> */
.L_x_3301:
[----:B------:R-:W-:Y:S05]  /*42c0*/  BSYNC.RECONVERGENT B1 ;  /* 0x0000000000017941 */ /* 0x000fea0003800200 */
.L_x_3300:
        /* <DEDUP_REMOVED lines=19> */
.L_x_3271:
        /* <DEDUP_REMOVED lines=37> */
.L_x_3304:
[----:B------:R-:W-:Y:S05]  /*4650*/  BSYNC.RECONVERGENT B1 ;  /* 0x0000000000017941 */ /* 0x000fea0003800200 */
.L_x_3303:
        /* <DEDUP_REMOVED lines=30> */
.L_x_3306:
[----:B------:R-:W-:Y:S05]  /*4840*/  BSYNC.RECONVERGENT B1 ;  /* 0x0000000000017941 */ /* 0x000fea0003800200 */
.L_x_3305:
        /* <DEDUP_REMOVED lines=38> */
.L_x_3308:
[----:B------:R-:W-:Y:S05]  /*4ab0*/  BSYNC.RECONVERGENT B1 ;  /* 0x0000000000017941 */ /* 0x000fea0003800200 */
.L_x_3307:
        /* <DEDUP_REMOVED lines=30> */
.L_x_3310:
[----:B------:R-:W-:Y:S05]  /*4ca0*/  BSYNC.RECONVERGENT B1 ;  /* 0x0000000000017941 */ /* 0x000fea0003800200 */
.L_x_3309:
        /* <DEDUP_REMOVED lines=30> */
.L_x_3312:
[----:B------:R-:W-:Y:S05]  /*4e90*/  BSYNC.RECONVERGENT B1 ;  /* 0x0000000000017941 */ /* 0x000fea0003800200 */
.L_x_3311:
        /* <DEDUP_REMOVED lines=30> */
.L_x_3314:
[----:B------:R-:W-:Y:S05]  /*5080*/  BSYNC.RECONVERGENT B1 ;  /* 0x0000000000017941 */ /* 0x000fea0003800200 */
.L_x_3313:
        /* <DEDUP_REMOVED lines=38> */
.L_x_3316:
[----:B------:R-:W-:Y:S05]  /*52f0*/  BSYNC.RECONVERGENT B1 ;  /* 0x0000000000017941 */ /* 0x000fea0003800200 */
.L_x_3315:
        /* <DEDUP_REMOVED lines=30> */
.L_x_3318:
[----:B------:R-:W-:Y:S05]  /*54e0*/  BSYNC.RECONVERGENT B1 ;  /* 0x0000000000017941 */ /* 0x000fea0003800200 */
.L_x_3317:
        /* <DEDUP_REMOVED lines=30> */
.L_x_3320:
[----:B------:R-:W-:Y:S05]  /*56d0*/  BSYNC.RECONVERGENT B1 ;  /* 0x0000000000017941 */ /* 0x000fea0003800200 */
.L_x_3319:
        /* <DEDUP_REMOVED lines=30> */
.L_x_3322:
[----:B------:R-:W-:Y:S05]  /*58c0*/  BSYNC.RECONVERGENT B1 ;  /* 0x0000000000017941 */ /* 0x000fea0003800200 */
.L_x_3321:
        /* <DEDUP_REMOVED lines=40> */
.L_x_3324:
[----:B------:R-:W-:Y:S05]  /*5b50*/  BSYNC.RECONVERGENT B1 ;  /* 0x0000000000017941 */ /* 0x000fea0003800200 */
.L_x_3323:
        /* <DEDUP_REMOVED lines=30> */
.L_x_3326:
[----:B------:R-:W-:Y:S05]  /*5d40*/  BSYNC.RECONVERGENT B1 ;  /* 0x0000000000017941 */ /* 0x000fea0003800200 */
.L_x_3325:
        /* <DEDUP_REMOVED lines=30> */
.L_x_3328:
[----:B------:R-:W-:Y:S05]  /*5f30*/  BSYNC.RECONVERGENT B1 ;  /* 0x0000000000017941 */ /* 0x000fea0003800200 */
.L_x_3327:
        /* <DEDUP_REMOVED lines=30> */
.L_x_3330:
[----:B------:R-:W-:Y:S05]  /*6120*/  BSYNC.RECONVERGENT B1 ;  /* 0x0000000000017941 */ /* 0x000fea0003800200 */
.L_x_3329:
        /* <DEDUP_REMOVED lines=30> */
.L_x_3332:
[----:B------:R-:W-:Y:S05]  /*6310*/  BSYNC.RECONVERGENT B1 ;  /* 0x0000000000017941 */ /* 0x000fea0003800200 */
.L_x_3331:
        /* <DEDUP_REMOVED lines=28> */
.L_x_3302:
[----:B------:R-:W-:Y:S05]  /*64e0*/  BSYNC.RECONVERGENT B0 ;  /* 0x0000000000007941 */ /* 0x000fea0003800200 */
.L_x_3270:
        /* <DEDUP_REMOVED lines=8> */
.L_x_3334:
        /* <DEDUP_REMOVED lines=9> */
.L_x_4793:


//--------------------- .text._Z35group_norm_nhwc_fwd_one_pass_kernelI11Fp16IOFp16WLi256ELi98ELi392EEv26Group_norm_nhwc_fwd_params --------------------------
	.section	.text._Z35group_norm_nhwc_fwd_one_pass_kernelI11Fp16IOFp16WLi256ELi98ELi392EEv26Group_norm_nhwc_fwd_params,"ax",@progbits
	.align	128
        .global         _Z35group_norm_nhwc_fwd_one_pass_kernelI11Fp16IOFp16WLi256ELi98ELi392EEv26Group_norm_nhwc_fwd_params
        .type           _Z35group_norm_nhwc_fwd_one_pass_kernelI11Fp16IOFp16WLi256ELi98ELi392EEv26Group_norm_nhwc_fwd_params,@function
        .size           _Z35group_norm_nhwc_fwd_one_pass_kernelI11Fp16IOFp16WLi256ELi98ELi392EEv26Group_norm_nhwc_fwd_params,(.L_x_4794 - _Z35group_norm_nhwc_fwd_one_pass_kernelI11Fp16IOFp16WLi256ELi98ELi392EEv26Group_norm_nhwc_fwd_params)
        .other          _Z35group_norm_nhwc_fwd_one_pass_kernelI11Fp16IOFp16WLi256ELi98ELi392EEv26Group_norm_nhwc_fwd_params,@"STO_CUDA_ENTRY STV_DEFAULT"
_Z35group_norm_nhwc_fwd_one_pass_kernelI11Fp16IOFp16WLi256ELi98ELi392EEv26Group_norm_nhwc_fwd_params:
.text._Z35group_norm_nhwc_fwd_one_pass_kernelI11Fp16IOFp16WLi256ELi98ELi392EEv26Group_norm_nhwc_fwd_params:
        /* <DEDUP_REMOVED lines=60> */
.L_x_3472:
        /* <DEDUP_REMOVED lines=822> */
.L_x_3336:
[----:B------:R-:W-:Y:S05]  /*3720*/  BSYNC.RECONVERGENT B0 ;  /* 0x0000000000007941 */ /* 0x000fea0003800200 */
.L_x_3335:
        /* <DEDUP_REMOVED lines=29> */
.L_x_3339:
[----:B0-----:R-:W2:Y:S04]  /*3900*/  LDG.E.STRONG.GPU R30, desc[UR8][R28.64] ;  /* 0x000000081c1e7981 */ /* 0x001ea8000c1ef900 */
[----:B--2---:R-:W-:Y:S01]  /*3910*/  CCTL.IVALL ;  /* 0x00000000ff00798f */ /* 0x004fe20002000000 */
[----:B------:R-:W-:Y:S05]  /*3920*/  YIELD ;  /* 0x0000000000007946 */ /* 0x000fea0003800000 */
[----:B------:R-:W-:-:S13]  /*3930*/  ISETP.NE.AND P1, PT, R30, R33, PT ;  /* 0x000000211e00720c */ /* 0x000fda0003f25270 */
[----:B------:R-:W-:Y:S05]  /*3940*/  @P1 BRA `(.L_x_3339) ;  /* 0xfffffffc00ec1947 */ /* 0x000fea000383ffff */
.L_x_3338:
        /* <DEDUP_REMOVED lines=16> */
.L_x_3341:
        /* <DEDUP_REMOVED lines=62> */
.L_x_3340:
        /* <DEDUP_REMOVED lines=38> */
.L_x_3342:
        /* <DEDUP_REMOVED lines=19> */
.L_x_3343:
        /* <DEDUP_REMOVED lines=9> */
.L_x_3344:
[----:B------:R-:W-:Y:S05]  /*4250*/  BSYNC.RECONVERGENT B0 ;  /* 0x0000000000007941 */ /* 0x000fea0003800200 */
.L_x_3337:
        /* <DEDUP_REMOVED lines=76> */
.L_x_3348:
[----:B------:R-:W-:Y:S05]  /*4720*/  BSYNC.RECONVERGENT B1 ;  /* 0x0000000000017941 */ /* 0x000fea0003800200 */
.L_x_3347:
        /* <DEDUP_REMOVED lines=21> */
.L_x_3350:
[----:B------:R-:W-:Y:S05]  /*4880*/  BSYNC.RECONVERGENT B1 ;  /* 0x0000000000017941 */ /* 0x000fea0003800200 */
.L_x_3349:
        /* <DEDUP_REMOVED lines=34> */
.L_x_3352:
[----:B------:R-:W-:Y:S05]  /*4ab0*/  BSYNC.RECONVERGENT B1 ;  /* 0x0000000000017941 */ /* 0x000fea0003800200 */
.L_x_3351:
        /* <DEDUP_REMOVED lines=20> */
.L_x_3354:
[----:B------:R-:W-:Y:S05]  /*4c00*/  BSYNC.RECONVERGENT B1 ;  /* 0x0000000000017941 */ /* 0x000fea0003800200 */
.L_x_3353:
        /* <DEDUP_REMOVED lines=20> */
.L_x_3356:
[----:B------:R-:W-:Y:S05]  /*4d50*/  BSYNC.RECONVERGENT B1 ;  /* 0x0000000000017941 */ /* 0x000fea0003800200 */
.L_x_3355:
        /* <DEDUP_REMOVED lines=20> */
.L_x_3358:
[----:B------:R-:W-:Y:S05]  /*4ea0*/  BSYNC.RECONVERGENT B1 ;  /* 0x0000000000017941 */ /* 0x000fea0003800200 */
.L_x_3357:
        /* <DEDUP_REMOVED lines=20> */
.L_x_3360:
[----:B------:R-:W-:Y:S05]  /*4ff0*/  BSYNC.RECONVERGENT B1 ;  /* 0x0000000000017941 */ /* 0x000fea0003800200 */
.L_x_3359:
        /* <DEDUP_REMOVED lines=20> */
.L_x_3362:
[----:B------:R-:W-:Y:S05]  /*5140*/  BSYNC.RECONVERGENT B1 ;  /* 0x0000000000017941 */ /* 0x000fea0003800200 */
.L_x_3361:
        /* <DEDUP_REMOVED lines=36> */
.L_x_3364:
[----:B------:R-:W-:Y:S05]  /*5390*/  BSYNC.RECONVERGENT B1 ;  /* 0x0000000000017941 */ /* 0x000fea0003800200 */
.L_x_3363:
        /* <DEDUP_REMOVED lines=20> */
.L_x_3366:
[----:B------:R-:W-:Y:S05]  /*54e0*/  BSYNC.RECONVERGENT B1 ;  /* 0x0000000000017941 */ /* 0x000fea0003800200 */
.L_x_3365:
        /* <DEDUP_REMOVED lines=20> */
.L_x_3368:
[----:B------:R-:W-:Y:S05]  /*5630*/  BSYNC.RECONVERGENT B1 ;  /* 0x0000000000017941 */ /* 0x000fea0003800200 */
.L_x_3367:
        /* <DEDUP_REMOVED lines=20> */
.L_x_3370:
[----:B------:R-:W-:Y:S05]  /*5780*/  BSYNC.RECONVERGENT B1 ;  /* 0x0000000000017941 */ /* 0x000fea0003800200 */
.L_x_3369:
        /* <DEDUP_REMOVED lines=20> */
.L_x_3372:
[----:B------:R-:W-:Y:S05]  /*58d0*/  BSYNC.RECONVERGENT B1 ;  /* 0x0000000000017941 */ /* 0x000fea0003800200 */
.L_x_3371:
        /* <DEDUP_REMOVED lines=20> */
.L_x_3374:
[----:B------:R-:W-:Y:S05]  /*5a20*/  BSYNC.RECONVERGENT B1 ;  /* 0x0000000000017941 */ /* 0x000fea0003800200 */
.L_x_3373:
        /* <DEDUP_REMOVED lines=38> */
.L_x_3376:
[----:B------:R-:W-:Y:S05]  /*5c90*/  BSYNC.RECONVERGENT B1 ;  /* 0x0000000000017941 */ /* 0x000fea0003800200 */
.L_x_3375:
        /* <DEDUP_REMOVED lines=20> */
.L_x_3378:
[----:B------:R-:W-:Y:S05]  /*5de0*/  BSYNC.RECONVERGENT B1 ;  /* 0x0000000000017941 */ /* 0x000fea0003800200 */
.L_x_3377:
        /* <DEDUP_REMOVED lines=20> */
.L_x_3380:
[----:B------:R-:W-:Y:S05]  /*5f30*/  BSYNC.RECONVERGENT B1 ;  /* 0x0000000000017941 */ /* 0x000fea0003800200 */
.L_x_3379:
        /* <DEDUP_REMOVED lines=20> */
.L_x_3382:
[----:B------:R-:W-:Y:S05]  /*6080*/  BSYNC.RECONVERGENT B1 ;  /* 0x0000000000017941 */ /* 0x000fea0003800200 */
.L_x_3381:
        /* <DEDUP_REMOVED lines=20> */
.L_x_3384:
[----:B------:R-:W-:Y:S05]  /*61d0*/  BSYNC.RECONVERGENT B1 ;  /* 0x0000000000017941 */ /* 0x000fea0003800200 */
.L_x_3383:
        /* <DEDUP_REMOVED lines=20> */
.L_x_3386:
[----:B------:R-:W-:Y:S05]  /*6320*/  BSYNC.RECONVERGENT B1 ;  /* 0x0000000000017941 */ /* 0x000fea0003800200 */
.L_x_3385:
        /* <DEDUP_REMOVED lines=40> */
.L_x_3388:
[----:B------:R-:W-:Y:S05]  /*65b0*/  BSYNC.RECONVERGENT B1 ;  /* 0x0000000000017941 */ /* 0x000fea0003800200 */
.L_x_3387:
        /* <DEDUP_REMOVED lines=20> */
.L_x_3390:
[----:B------:R-:W-:Y:S05]  /*6700*/  BSYNC.RECONVERGENT B1 ;  /* 0x0000000000017941 */ /* 0x000fea0003800200 */
.L_x_3389:
        /* <DEDUP_REMOVED lines=20> */
.L_x_3392:
[----:B------:R-:W-:Y:S05]  /*6850*/  BSYNC.RECONVERGENT B1 ;  /* 0x0000000000017941 */ /* 0x000fea0003800200 */
.L_x_3391:
        /* <DEDUP_REMOVED lines=20> */
.L_x_3394:
[----:B------:R-:W-:Y:S05]  /*69a0*/  BSYNC.RECONVERGENT B1 ;  /* 0x0000000000017941 */ /* 0x000fea0003800200 */
.L_x_3393:
        /* <DEDUP_REMOVED lines=20> */
.L_x_3396:
[----:B------:R-:W-:Y:S05]  /*6af0*/  BSYNC.RECONVERGENT B1 ;  /* 0x0000000000017941 */ /* 0x000fea0003800200 */
.L_x_3395:
        /* <DEDUP_REMOVED lines=20> */
.L_x_3398:
[----:B------:R-:W-:Y:S05]  /*6c40*/  BSYNC.RECONVERGENT B1 ;  /* 0x0000000000017941 */ /* 0x000fea0003800200 */
.L_x_3397:
        /* <DEDUP_REMOVED lines=38> */
.L_x_3400:
[----:B------:R-:W-:Y:S05]  /*6eb0*/  BSYNC.RECONVERGENT B1 ;  /* 0x0000000000017941 */ /* 0x000fea0003800200 */
.L_x_3399:
        /* <DEDUP_REMOVED lines=20> */
.L_x_3402:
[----:B------:R-:W-:Y:S05]  /*7000*/  BSYNC.RECONVERGENT B1 ;  /* 0x0000000000017941 */ /* 0x000fea0003800200 */
.L_x_3401:
        /* <DEDUP_REMOVED lines=20> */
.L_x_3404:
[----:B------:R-:W-:Y:S05]  /*7150*/  BSYNC.RECONVERGENT B1 ;  /* 0x0000000000017941 */ /* 0x000fea0003800200 */
.L_x_3403:
        /* <DEDUP_REMOVED lines=20> */
.L_x_3406:
[----:B------:R-:W-:Y:S05]  /*72a0*/  BSYNC.RECONVERGENT B1 ;  /* 0x0000000000017941 */ /* 0x000fea0003800200 */
.L_x_3405:
        /* <DEDUP_REMOVED lines=20> */
.L_x_3408:
[----:B------:R-:W-:Y:S05]  /*73f0*/  BSYNC.RECONVERGENT B1 ;  /* 0x0000000000017941 */ /* 0x000fea0003800200 */
.L_x_3407:
        /* <DEDUP_REMOVED lines=19> */
.L_x_3346:
        /* <DEDUP_REMOVED lines=38> */
.L_x_3411:
[----:B------:R-:W-:Y:S05]  /*7790*/  BSYNC.RECONVERGENT B1 ;  /* 0x0000000000017941 */ /* 0x000fea0003800200 */
.L_x_3410:
        /* <DEDUP_REMOVED lines=31> */
.L_x_3413:
[----:B------:R-:W-:Y:S05]  /*7990*/  BSYNC.RECONVERGENT B1 ;  /* 0x0000000000017941 */ /* 0x000fea0003800200 */
.L_x_3412:
        /* <DEDUP_REMOVED lines=44> */
.L_x_3415:
[----:B------:R-:W-:Y:S05]  /*7c60*/  BSYNC.RECONVERGENT B1 ;  /* 0x0000000000017941 */ /* 0x000fea0003800200 */
.L_x_3414:
        /* <DEDUP_REMOVED lines=30> */
.L_x_3417:
[----:B------:R-:W-:Y:S05]  /*7e50*/  BSYNC.RECONVERGENT B1 ;  /* 0x0000000000017941 */ /* 0x000fea0003800200 */
.L_x_3416:
        /* <DEDUP_REMOVED lines=30> */
.L_x_3419:
[----:B------:R-:W-:Y:S05]  /*8040*/  BSYNC.RECONVERGENT B1 ;  /* 0x0000000000017941 */ /* 0x000fea0003800200 */
.L_x_3418:
        /* <DEDUP_REMOVED lines=30> */
.L_x_3421:
[----:B------:R-:W-:Y:S05]  /*8230*/  BSYNC.RECONVERGENT B1 ;  /* 0x0000000000017941 */ /* 0x000fea0003800200 */
.L_x_3420:
        /* <DEDUP_REMOVED lines=30> */
.L_x_3423:
[----:B------:R-:W-:Y:S05]  /*8420*/  BSYNC.RECONVERGENT B1 ;  /* 0x0000000000017941 */ /* 0x000fea0003800200 */
.L_x_3422:
        /* <DEDUP_REMOVED lines=30> */
.L_x_3425:
[----:B------:R-:W-:Y:S05]  /*8610*/  BSYNC.RECONVERGENT B1 ;  /* 0x0000000000017941 */ /* 0x000fea0003800200 */
.L_x_3424:
        /* <DEDUP_REMOVED lines=46> */
.L_x_3427:
[----:B------:R-:W-:Y:S05]  /*8900*/  BSYNC.RECONVERGENT B1 ;  /* 0x0000000000017941 */ /* 0x000fea0003800200 */
.L_x_3426:
        /* <DEDUP_REMOVED lines=30> */
.L_x_3429:
[----:B------:R-:W-:Y:S05]  /*8af0*/  BSYNC.RECONVERGENT B1 ;  /* 0x0000000000017941 */ /* 0x000fea0003800200 */
.L_x_3428:
        /* <DEDUP_REMOVED lines=30> */
.L_x_3431:
[----:B------:R-:W-:Y:S05]  /*8ce0*/  BSYNC.RECONVERGENT B1 ;  /* 0x0000000000017941 */ /* 0x000fea0003800200 */
.L_x_3430:
        /* <DEDUP_REMOVED lines=30> */
.L_x_3433:
[----:B------:R-:W-:Y:S05]  /*8ed0*/  BSYNC.RECONVERGENT B1 ;  /* 0x0000000000017941 */ /* 0x000fea0003800200 */
.L_x_3432:
        /* <DEDUP_REMOVED lines=30> */
.L_x_3435:
[----:B------:R-:W-:Y:S05]  /*90c0*/  BSYNC.RECONVERGENT B1 ;  /* 0x0000000000017941 */ /* 0x000fea0003800200 */
.L_x_3434:
        /* <DEDUP_REMOVED lines=30> */
.L_x_3437:
[----:B------:R-:W-:Y:S05]  /*92b0*/  BSYNC.RECONVERGENT B1 ;  /* 0x0000000000017941 */ /* 0x000fea0003800200 */
.L_x_3436:
        /* <DEDUP_REMOVED lines=48> */
.L_x_3439:
[----:B------:R-:W-:Y:S05]  /*95c0*/  BSYNC.RECONVERGENT B1 ;  /* 0x0000000000017941 */ /* 0x000fea0003800200 */
.L_x_3438:
        /* <DEDUP_REMOVED lines=30> */
.L_x_3441:
[----:B------:R-:W-:Y:S05]  /*97b0*/  BSYNC.RECONVERGENT B1 ;  /* 0x0000000000017941 */ /* 0x000fea0003800200 */
.L_x_3440:
        /* <DEDUP_REMOVED lines=30> */
.L_x_3443:
[----:B------:R-:W-:Y:S05]  /*99a0*/  BSYNC.RECONVERGENT B1 ;  /* 0x0000000000017941 */ /* 0x000fea0003800200 */
.L_x_3442:
        /* <DEDUP_REMOVED lines=30> */
.L_x_3445:
[----:B------:R-:W-:Y:S05]  /*9b90*/  BSYNC.RECONVERGENT B1 ;  /* 0x0000000000017941 */ /* 0x000fea0003800200 */
.L_x_3444:
        /* <DEDUP_REMOVED lines=30> */
.L_x_3447:
[----:B------:R-:W-:Y:S05]  /*9d80*/  BSYNC.RECONVERGENT B1 ;  /* 0x0000000000017941 */ /* 0x000fea0003800200 */
.L_x_3446:
        /* <DEDUP_REMOVED lines=30> */
.L_x_3449:
[----:B------:R-:W-:Y:S05]  /*9f70*/  BSYNC.RECONVERGENT B1 ;  /* 0x0000000000017941 */ /* 0x000fea0003800200 */
.L_x_3448:
        /* <DEDUP_REMOVED lines=50> */
.L_x_3451:
[----:B------:R-:W-:Y:S05]  /*a2a0*/  BSYNC.RECONVERGENT B1 ;  /* 0x0000000000017941 */ /* 0x000fea0003800200 */
.L_x_3450:
        /* <DEDUP_REMOVED lines=30> */
.L_x_3453:
[----:B------:R-:W-:Y:S05]  /*a490*/  BSYNC.RECONVERGENT B1 ;  /* 0x0000000000017941 */ /* 0x000fea0003800200 */
.L_x_3452:
        /* <DEDUP_REMOVED lines=30> */
.L_x_3455:
[----:B------:R-:W-:Y:S05]  /*a680*/  BSYNC.RECONVERGENT B1 ;  /* 0x0000000000017941 */ /* 0x000fea0003800200 */
.L_x_3454:
        /* <DEDUP_REMOVED lines=30> */
.L_x_3457:
[----:B------:R-:W-:Y:S05]  /*a870*/  BSYNC.RECONVERGENT B1 ;  /* 0x0000000000017941 */ /* 0x000fea0003800200 */
.L_x_3456:
        /* <DEDUP_REMOVED lines=30> */
.L_x_3459:
[----:B------:R-:W-:Y:S05]  /*aa60*/  BSYNC.RECONVERGENT B1 ;  /* 0x0000000000017941 */ /* 0x000fea0003800200 */
.L_x_3458:
        /* <DEDUP_REMOVED lines=30> */
.L_x_3461:
[----:B------:R-:W-:Y:S05]  /*ac50*/  BSYNC.RECONVERGENT B1 ;  /* 0x0000000000017941 */ /* 0x000fea0003800200 */
.L_x_3460:
        /* <DEDUP_REMOVED lines=48> */
.L_x_3463:
[----:B------:R-:W-:Y:S05]  /*af60*/  BSYNC.RECONVERGENT B1 ;  /* 0x0000000000017941 */ /* 0x000fea0003800200 */
.L_x_3462:
        /* <DEDUP_REMOVED lines=30> */
.L_x_3465:
[----:B------:R-:W-:Y:S05]  /*b150*/  BSYNC.RECONVERGENT B1 ;  /* 0x0000000000017941 */ /* 0x000fea0003800200 */
.L_x_3464:
        /* <DEDUP_REMOVED lines=30> */
.L_x_3467:
[----:B------:R-:W-:Y:S05]  /*b340*/  BSYNC.RECONVERGENT B1 ;  /* 0x0000000000017941 */ /* 0x000fea0003800200 */
.L_x_3466:
        /* <DEDUP_REMOVED lines=30> */
.L_x_3469:
[----:B------:R-:W-:Y:S05]  /*b530*/  BSYNC.RECONVERGENT B1 ;  /* 0x0000000000017941 */ /* 0x000fea0003800200 */
.L_x_3468:
        /* <DEDUP_REMOVED lines=30> */
.L_x_3471:
[----:B------:R-:W-:Y:S05]  /*b720*/  BSYNC.RECONVERGENT B1 ;  /* 0x0000000000017941 */ /* 0x000fea0003800200 */
.L_x_3470:
        /* <DEDUP_REMOVED lines=28> */
.L_x_3409:
[----:B------:R-:W-:Y:S05]  /*b8f0*/  BSYNC.RECONVERGENT B0 ;  /* 0x0000000000007941 */ /* 0x000fea0003800200 */
.L_x_3345:
        /* <DEDUP_REMOVED lines=8> */
.L_x_3473:
        /* <DEDUP_REMOVED lines=16> */
.L_x_4794:


//--------------------- .text._Z35group_norm_nhwc_fwd_one_pass_kernelI11Fp16IOFp16WLi512ELi98ELi392EEv26Group_norm_nhwc_fwd_params --------------------------
	.section	.text._Z35group_norm_nhwc_fwd_one_pass_kernelI11Fp16IOFp16WLi512ELi98ELi392EEv26Group_norm_nhwc_fwd_params,"ax",@progbits
	.align	128
        .global         _Z35group_norm_nhwc_fwd_one_pass_kernelI11Fp16IOFp16WLi512ELi98ELi392EEv26Group_norm_nhwc_fwd_params
        .type           _Z35group_norm_nhwc_fwd_one_pass_kernelI11Fp16IOFp16WLi512ELi98ELi392EEv26Group_norm_nhwc_fwd_params,@function
        .size           _Z35group_norm_nhwc_fwd_one_pass_kernelI11Fp16IOFp16WLi512ELi98ELi392EEv26Group_norm_nhwc_fwd_params,(.L_x_4795 - _Z35group_norm_nhwc_fwd_one_pass_kernelI11Fp16IOFp16WLi512ELi98ELi392EEv26Group_norm_nhwc_fwd_params)
        .other          _Z35group_norm_nhwc_fwd_one_pass_kernelI11Fp16IOFp16WLi512ELi98ELi392EEv26Group_norm_nhwc_fwd_params,@"STO_CUDA_ENTRY STV_DEFAULT"
_Z35group_norm_nhwc_fwd_one_pass_kernelI11Fp16IOFp16WLi512ELi98ELi392EEv26Group_norm_nhwc_fwd_params:
.text._Z35group_norm_nhwc_fwd_one_pass_kernelI11Fp16IOFp16WLi512ELi98ELi392EEv26Group_norm_nhwc_fwd_params:
        /* <DEDUP_REMOVED lines=36> */
.L_x_3509:
        /* <DEDUP_REMOVED lines=2080> */
.L_x_3475:
[----:B------:R-:W-:Y:S05]  /*8440*/  BSYNC.RECONVERGENT B0 ;  /* 0x0000000000007941 */ /* 0x000fea0003800200 */
.L_x_3474:
        /* <DEDUP_REMOVED lines=30> */
.L_x_3479:
[----:B------:R-:W2:Y:S04]  /*8630*/  LDG.E.STRONG.GPU R0, desc[UR6][R20.64] ;  /* 0x0000000614007981 */ /* 0x000ea8000c1ef900 */
[----:B--2---:R-:W-:Y:S04]  /*8640*/  CCTL.IVALL ;  /* 0x00000000ff00798f */ /* 0x004fe80002000000 */
[----:B------:R0:W-:Y:S01]  /*8650*/  STL [R1], R0 ;  /* 0x0000000001007387 */ /* 0x0001e20000100800 */
[----:B------:R-:W-:-:S13]  /*8660*/  ISETP.NE.AND P1, PT, R0, R15, PT ;  /* 0x0000000f0000720c */ /* 0x000fda0003f25270 */
[----:B0-----:R-:W-:Y:S05]  /*8670*/  @P1 BRA `(.L_x_3479) ;  /* 0xfffffffc00ec1947 */ /* 0x001fea000383ffff */
.L_x_3478:
[----:B------:R-:W-:Y:S05]  /*8680*/  BSYNC.RECONVERGENT B0 ;  /* 0x0000000000007941 */ /* 0x000fea0003800200 */
.L_x_3477:
        /* <DEDUP_REMOVED lines=15> */
.L_x_3481:
        /* <DEDUP_REMOVED lines=68> */
.L_x_3480:
        /* <DEDUP_REMOVED lines=38> */
.L_x_3482:
        /* <DEDUP_REMOVED lines=19> */
.L_x_3483:
        /* <DEDUP_REMOVED lines=11> */
.L_x_3484:
[----:B------:R-:W-:Y:S05]  /*9000*/  BSYNC.RECONVERGENT B0 ;  /* 0x0000000000007941 */ /* 0x000fea0003800200 */
.L_x_3476:
        /* <DEDUP_REMOVED lines=44> */
[----:B--2---:R-:W-:Y:S02]  /*92d0*/  HADD2.F32 R12, -RZ, R12.H0_H0 ;  /* 0x2000000cff0c7230 */ /* 0x004fe40000004100 */
[----:B---3--:R-:W-:Y:S02]  /*92e0*/  HADD2.F32 R20, -RZ, R0.H0_H0 ;  /* 0x20000000ff147230 */ /* 0x008fe40000004100 */
[----:B----4-:R-:W-:Y:S02]  /*92f0*/  HADD2.F32 R21, -RZ, R18.H0_H0 ;  /* 0x20000012ff157230 */ /* 0x010fe40000004100 */
[----:B-----5:R-:W-:Y:S01]  /*9300*/  HADD2.F32 R23, -RZ, R23.H0_H0 ;  /* 0x20000017ff177230 */ /* 0x020fe20000004100 */
[----:B01----:R-:W-:Y:S06]  /*9310*/  BRA.U !UP0, `(.L_x_3485) ;  /* 0x0000000908587547 */ /* 0x003fec000b800000 */
[----:B------:R-:W-:Y:S01]  /*9320*/  MOV R0, RZ ;  /* 0x000000ff00007202 */ /* 0x000fe20000000f00 */
[----:B------:R-:W0:Y:S01]  /*9330*/  LDCU.64 UR10, c[0x0][0x3e0] ;  /* 0x00007c00ff0a77ac */ /* 0x000e220008000a00 */
[----:B------:R-:W1:Y:S01]  /*9340*/  LDCU.64 UR4, c[0x0][0x380] ;  /* 0x00007000ff0477ac */ /* 0x000e620008000a00 */
[----:B------:R-:W2:Y:S04]  /*9350*/  LDCU.64 UR8, c[0x0][0x3e8] ;  /* 0x00007d00ff0877ac */ /* 0x000ea80008000a00 */
.L_x_3494:
        /* <DEDUP_REMOVED lines=50> */
.L_x_3487:
[----:B01----:R-:W-:Y:S05]  /*9680*/  BSYNC.RECONVERGENT B0 ;  /* 0x0000000000007941 */ /* 0x003fea0003800200 */
.L_x_3486:
        /* <DEDUP_REMOVED lines=30> */
.L_x_3489:
[----:B------:R-:W-:Y:S05]  /*9870*/  BSYNC.RECONVERGENT B0 ;  /* 0x0000000000007941 */ /* 0x000fea0003800200 */
.L_x_3488:
        /* <DEDUP_REMOVED lines=30> */
.L_x_3491:
[----:B------:R-:W-:Y:S05]  /*9a60*/  BSYNC.RECONVERGENT B0 ;  /* 0x0000000000007941 */ /* 0x000fea0003800200 */
.L_x_3490:
        /* <DEDUP_REMOVED lines=30> */
.L_x_3493:
[----:B------:R-:W-:Y:S05]  /*9c50*/  BSYNC.RECONVERGENT B0 ;  /* 0x0000000000007941 */ /* 0x000fea0003800200 */
.L_x_3492:
[----:B------:R-:W-:Y:S05]  /*9c60*/  @P5 BRA `(.L_x_3494) ;  /* 0xfffffff400bc5947 */ /* 0x000fea000383ffff */
[----:B------:R-:W-:Y:S05]  /*9c70*/  BRA `(.L_x_3495) ;  /* 0x0000000c005c7947 */ /* 0x000fea0003800000 */
.L_x_3485:
        /* <DEDUP_REMOVED lines=63> */
.L_x_3497:
[----:B------:R-:W-:Y:S05]  /*a070*/  BSYNC.RECONVERGENT B0 ;  /* 0x0000000000007941 */ /* 0x000fea0003800200 */
.L_x_3496:
        /* <DEDUP_REMOVED lines=22> */
.L_x_3499:
[----:B------:R-:W-:Y:S05]  /*a1e0*/  BSYNC.RECONVERGENT B0 ;  /* 0x0000000000007941 */ /* 0x000fea0003800200 */
.L_x_3498:
        /* <DEDUP_REMOVED lines=22> */
.L_x_3501:
[----:B------:R-:W-:Y:S05]  /*a350*/  BSYNC.RECONVERGENT B0 ;  /* 0x0000000000007941 */ /* 0x000fea0003800200 */
.L_x_3500:
[----:B------:R-:W-:-:S07]  /*a360*/  IMAD.MOV.U32 R0, RZ, RZ, 0x4 ;  /* 0x00000004ff007424 */ /* 0x000fce00078e00ff */
.L_x_3508:
[----:B------:R-:W-:-:S06]  /*a370*/  LEA R16, R0, R7, 0x2 ;  /* 0x0000000700107211 */ /* 0x000fcc00078e10ff */
[----:B------:R-:W4:Y:S01]  /*a380*/  LDL.128 R16, [R16] ;  /* 0x0000000010107983 */ /* 0x000f220000100c00 */
[C---:B------:R-:W-:Y:S01]  /*a390*/  IMAD R29, R0.reuse, 0x8, R3 ;  /* 0x00000008001d7824 */ /* 0x040fe200078e0203 */
[----:B------:R-:W-:Y:S01]  /*a3a0*/  BSSY.RECONVERGENT B0, `(.L_x_3502) ;  /* 0x0000039000007945 */ /* 0x000fe20003800200 */
[----:B------:R-:W-:-:S03]  /*a3b0*/  VIADD R0, R0, 0x4 ;  /* 0x0000000400007836 */ /* 0x000fc60000000000 */
[----:B------:R-:W-:Y:S02]  /*a3c0*/  ISETP.GE.U32.AND P1, PT, R29, UR12, PT ;  /* 0x0000000c1d007c0c */ /* 0x000fe4000bf26070 */
[----:B------:R-:W-:Y:S02]  /*a3d0*/  SHF.R.S32.HI R27, RZ, 0x1f, R29 ;  /* 0x0000001fff1b7819 */ /* 0x000fe4000001141d */
[----:B------:R-:W-:Y:S02]  /*a3e0*/  ISETP.NE.AND P5, PT, R0, 0x40, PT ;  /* 0x000000400000780c */ /* 0x000fe40003fa5270 */
        /* <DEDUP_REMOVED lines=22> */
[----:B------:R-:W-:Y:S01]  /*a550*/  VIADD R27, R29, 0x8 ;  /* 0x000000081d1b7836 */ /* 0x000fe20000000000 */
[----:B------:R-:W-:Y:S02]  /*a560*/  @!P1 F2FP.F16.F32.PACK_AB R9, R16, R25 ;  /* 0x000000191009923e */ /* 0x000fe400000000ff */
[----:B------:R-:W-:Y:S02]  /*a570*/  @!P1 LEA.HI.X R15, R8, R33, R15, 0x1, P2 ;  /* 0x00000021080f9211 */ /* 0x000fe400010f0c0f */
[----:B------:R-:W-:Y:S02]  /*a580*/  ISETP.GE.U32.AND P3, PT, R27, UR12, PT ;  /* 0x0000000c1b007c0c */ /* 0x000fe4000bf66070 */
[----:B------:R-:W-:Y:S01]  /*a590*/  SHF.R.S32.HI R8, RZ, 0x1f, R27 ;  /* 0x0000001fff087819 */ /* 0x000fe2000001141b */
[----:B------:R0:W-:Y:S01]  /*a5a0*/  @!P1 STG.E desc[UR6][R14.64], R9 ;  /* 0x000000090e009986 */ /* 0x0001e2000c101906 */
[----:B------:R-:W-:-:S02]  /*a5b0*/  IADD3 R29, PT, PT, R29, 0x18, RZ ;  /* 0x000000181d1d7810 */ /* 0x000fc40007ffe0ff */
[----:B------:R-:W-:Y:S02]  /*a5c0*/  ISETP.GE.AND.EX P3, PT, R8, UR13, PT, P3 ;  /* 0x0000000d08007c0c */ /* 0x000fe4000bf66330 */
[----:B------:R-:W-:Y:S02]  /*a5d0*/  ISETP.GE.U32.AND P2, PT, R29, UR12, PT ;  /* 0x0000000c1d007c0c */ /* 0x000fe4000bf46070 */
[----:B------:R-:W-:-:S04]  /*a5e0*/  SHF.R.S32.HI R24, RZ, 0x1f, R29 ;  /* 0x0000001fff187819 */ /* 0x000fc8000001141d */
[----:B------:R-:W-:-:S05]  /*a5f0*/  ISETP.GE.AND.EX P2, PT, R24, UR13, PT, P2 ;  /* 0x0000000d18007c0c */ /* 0x000fca000bf46320 */
[----:B0-----:R-:W-:Y:S08]  /*a600*/  @P3 BRA `(.L_x_3503) ;  /* 0x0000000000483947 */ /* 0x001ff00003800000 */
[--C-:B------:R-:W-:Y:S01]  /*a610*/  HADD2.F32 R15, -RZ, R17.reuse.H0_H0 ;  /* 0x20000011ff0f7230 */ /* 0x100fe20000004100 */
[----:B------:R-:W-:Y:S01]  /*a620*/  MOV R9, R87 ;  /* 0x0000005700097202 */ /* 0x000fe20000000f00 */
[----:B------:R-:W-:Y:S02]  /*a630*/  HADD2.F32 R17, -RZ, R17.H1_H1 ;  /* 0x30000011ff117230 */ /* 0x000fe40000004100 */
[----:B------:R-:W-:Y:S01]  /*a640*/  IMAD R14, R8, UR14, RZ ;  /* 0x0000000e080e7c24 */ /* 0x000fe2000f8e02ff */
[----:B------:R-:W-:Y:S01]  /*a650*/  MOV R8, R84 ;  /* 0x0000005400087202 */ /* 0x000fe20000000f00 */
[C---:B------:R-:W-:Y:S01]  /*a660*/  FADD.FTZ R15, -R6.reuse, R15 ;  /* 0x0000000f060f7221 */ /* 0x040fe20000010100 */
[----:B------:R-:W-:Y:S01]  /*a670*/  FADD.FTZ R17, -R6, R17 ;  /* 0x0000001106117221 */ /* 0x000fe20000010100 */
[C---:B------:R-:W-:Y:S02]  /*a680*/  IMAD R25, R27.reuse, UR15, R14 ;  /* 0x0000000f1b197c24 */ /* 0x040fe4000f8e020e */
        /* <DEDUP_REMOVED lines=8> */
[----:B------:R-:W-:-:S05]  /*a710*/  F2FP.F16.F32.PACK_AB R9, R17, R16 ;  /* 0x000000101109723e */ /* 0x000fca00000000ff */
[----:B------:R0:W-:Y:S02]  /*a720*/  STG.E desc[UR6][R14.64], R9 ;  /* 0x000000090e007986 */ /* 0x0001e4000c101906 */
.L_x_3503:
[----:B------:R-:W-:Y:S05]  /*a730*/  BSYNC.RECONVERGENT B0 ;  /* 0x0000000000007941 */ /* 0x000fea0003800200 */
.L_x_3502:
[----:B------:R-:W-:Y:S04]  /*a740*/  BSSY.RECONVERGENT B0, `(.L_x_3504) ;  /* 0x0000014000007945 */ /* 0x000fe80003800200 */
[----:B------:R-:W-:Y:S05]  /*a750*/  @P4 BRA `(.L_x_3505) ;  /* 0x0000000000484947 */ /* 0x000fea0003800000 */
[--C-:B0-----:R-:W-:Y:S01]  /*a760*/  HADD2.F32 R15, -RZ, R18.reuse.H0_H0 ;  /* 0x20000012ff0f7230 */ /* 0x101fe20000004100 */
[----:B------:R-:W-:Y:S01]  /*a770*/  MOV R8, R84 ;  /* 0x0000005400087202 */ /* 0x000fe20000000f00 */
[----:B------:R-:W-:Y:S01]  /*a780*/  HADD2.F32 R17, -RZ, R18.H1_H1 ;  /* 0x30000012ff117230 */ /* 0x000fe20000004100 */
[----:B------:R-:W-:Y:S01]  /*a790*/  MOV R9, R87 ;  /* 0x0000005700097202 */ /* 0x000fe20000000f00 */
[----:B------:R-:W-:Y:S02]  /*a7a0*/  IMAD R14, R22, UR14, RZ ;  /* 0x0000000e160e7c24 */ /* 0x000fe4000f8e02ff */
[C---:B------:R-:W-:Y:S01]  /*a7b0*/  FADD.FTZ R15, -R6.reuse, R15 ;  /* 0x0000000f060f7221 */ /* 0x040fe20000010100 */
[----:B------:R-:W-:Y:S01]  /*a7c0*/  FADD.FTZ R17, -R6, R17 ;  /* 0x0000001106117221 */ /* 0x000fe20000010100 */
[----:B------:R-:W-:Y:S02]  /*a7d0*/  IMAD R25, R31, UR15, R14 ;  /* 0x0000000f1f197c24 */ /* 0x000fe4000f8e020e */
        /* <DEDUP_REMOVED lines=10> */
.L_x_3505:
[----:B------:R-:W-:Y:S05]  /*a880*/  BSYNC.RECONVERGENT B0 ;  /* 0x0000000000007941 */ /* 0x000fea0003800200 */
.L_x_3504:
[----:B------:R-:W-:Y:S04]  /*a890*/  BSSY.RECONVERGENT B0, `(.L_x_3506) ;  /* 0x0000014000007945 */ /* 0x000fe80003800200 */
[----:B------:R-:W-:Y:S05]  /*a8a0*/  @P2 BRA `(.L_x_3507) ;  /* 0x0000000000482947 */ /* 0x000fea0003800000 */
[--C-:B01----:R-:W-:Y:S01]  /*a8b0*/  HADD2.F32 R15, -RZ, R19.reuse.H0_H0 ;  /* 0x20000013ff0f7230 */ /* 0x103fe20000004100 */
        /* <DEDUP_REMOVED lines=17> */
.L_x_3507:
[----:B------:R-:W-:Y:S05]  /*a9d0*/  BSYNC.RECONVERGENT B0 ;  /* 0x0000000000007941 */ /* 0x000fea0003800200 */
.L_x_3506:
[----:B------:R-:W-:Y:S05]  /*a9e0*/  @P5 BRA `(.L_x_3508) ;  /* 0xfffffff800605947 */ /* 0x000fea000383ffff */
.L_x_3495:
        /* <DEDUP_REMOVED lines=8> */
.L_x_3510:
        /* <DEDUP_REMOVED lines=9> */
.L_x_4795:


//--------------------- .text._Z35group_norm_nhwc_fwd_one_pass_kernelI11Fp32IOFp32WLi64ELi98ELi392EEv26Group_norm_nhwc_fwd_params --------------------------
	.section	.text._Z35group_norm_nhwc_fwd_one_pass_kernelI11Fp32IOFp32WLi64ELi98ELi392EEv26Group_norm_nhwc_fwd_params,"ax",@progbits
	.align	128
        .global         _Z35group_norm_nhwc_fwd_one_pass_kernelI11Fp32IOFp32WLi64ELi98ELi392EEv26Group_norm_nhwc_fwd_params
        .type           _Z35group_norm_nhwc_fwd_one_pass_kernelI11Fp32IOFp32WLi64ELi98ELi392EEv26Group_norm_nhwc_fwd_params,@function
        .size           _Z35group_norm_nhwc_fwd_one_pass_kernelI11Fp32IOFp32WLi64ELi98ELi392EEv26Group_norm_nhwc_fwd_params,(.L_x_4796 - _Z35group_norm_nhwc_fwd_one_pass_kernelI11Fp32IOFp32WLi64ELi98ELi392EEv26Group_norm_nhwc_fwd_params)
        .other          _Z35group_norm_nhwc_fwd_one_pass_kernelI11Fp32IOFp32WLi64ELi98ELi392EEv26Group_norm_nhwc_fwd_params,@"STO_CUDA_ENTRY STV_DEFAULT"
_Z35group_norm_nhwc_fwd_one_pass_kernelI11Fp32IOFp32WLi64ELi98ELi392EEv26Group_norm_nhwc_fwd_params:
.text._Z35group_norm_nhwc_fwd_one_pass_kernelI11Fp32IOFp32WLi64ELi98ELi392EEv26Group_norm_nhwc_fwd_params:
        /* <DEDUP_REMOVED lines=41> */
.L_x_3552:
[----:B0----5:R-:W0:Y:S01]  /*0290*/  LDC R23, c[0x0][0x3f8] ;  /* 0x0000fe00ff177b82 */ /* 0x021e220000000800 */
[----:B------:R-:W1:Y:S01]  /*02a0*/  LDCU UR8, c[0x0][0x404] ;  /* 0x00008080ff0877ac */ /* 0x000e620008000800 */
        /* <DEDUP_REMOVED lines=28> */
[----:B------:R-:W-:Y:S02]  /*0470*/  SHF.R.S32.HI R19, RZ, 0x1f, R37 ;  /* 0x0000001fff137819 */ /* 0x000fe40000011425 */
[----:B------:R-:W-:Y:S02]  /*0480*/  ISETP.NE.AND P2, PT, R23, RZ, PT ;  /* 0x000000ff1700720c */ /* 0x000fe40003f45270 */
[----:B------:R-:W-:-:S07]  /*0490*/  ISETP.GE.AND.EX P5, PT, R19, UR5, PT, P5 ;  /* 0x0000000513007c0c */ /* 0x000fce000bfa6350 */
[----:B------:R-:W-:Y:S02]  /*04a0*/  @P1 IADD3 R17, PT, PT, R17, 0x1, RZ ;  /* 0x0000000111111810 */ /* 0x000fe40007ffe0ff */
[----:B------:R-:W-:Y:S02]  /*04b0*/  ISETP.GE.U32.AND P1, PT, R29, UR4, PT ;  /* 0x000000041d007c0c */ /* 0x000fe4000bf26070 */
[----:B------:R-:W-:Y:S02]  /*04c0*/  @!P3 IADD3 R17, PT, PT, -R17, RZ, RZ ;  /* 0x000000ff1111b210 */ /* 0x000fe40007ffe1ff */
[----:B------:R-:W-:Y:S01]  /*04d0*/  ISETP.GE.AND.EX P1, PT, R27, UR5, PT, P1 ;  /* 0x000000051b007c0c */ /* 0x000fe2000bf26310 */
[----:B------:R-:W0:Y:S01]  /*04e0*/  @!P5 LDC.64 R24, c[0x0][0x3e0] ;  /* 0x0000f800ff18db82 */ /* 0x000e220000000a00 */
[----:B------:R-:W-:Y:S02]  /*04f0*/  @!P2 LOP3.LUT R17, RZ, R23, RZ, 0x33, !PT ;  /* 0x00000017ff11a212 */ /* 0x000fe400078e33ff */
[----:B------:R-:W-:-:S02]  /*0500*/  ISETP.GE.U32.AND P2, PT, R7, UR4, PT ;  /* 0x0000000407007c0c */ /* 0x000fc4000bf46070 */
[----:B------:R-:W-:Y:S02]  /*0510*/  IADD3 R21, PT, PT, -R17, RZ, RZ ;  /* 0x000000ff11157210 */ /* 0x000fe40007ffe1ff */
[----:B------:R-:W-:Y:S02]  /*0520*/  ISETP.GE.AND.EX P2, PT, R15, UR5, PT, P2 ;  /* 0x000000050f007c0c */ /* 0x000fe4000bf46320 */
[----:B------:R-:W-:Y:S01]  /*0530*/  SHF.R.S32.HI R16, RZ, 0x1f, R17 ;  /* 0x0000001fff107819 */ /* 0x000fe20000011411 */
[----:B------:R-:W-:Y:S02]  /*0540*/  IMAD R32, R23, R21, R8 ;  /* 0x0000001517207224 */ /* 0x000fe400078e0208 */
[----:B------:R-:W2:Y:S02]  /*0550*/  @!P1 LDC.64 R20, c[0x0][0x3e0] ;  /* 0x0000f800ff149b82 */ /* 0x000ea40000000a00 */
[----:B------:R-:W-:Y:S02]  /*0560*/  IMAD R32, R32, 0x62, RZ ;  /* 0x0000006220207824 */ /* 0x000fe400078e02ff */
[----:B-1----:R-:W-:-:S03]  /*0570*/  IMAD R16, R16, UR8, RZ ;  /* 0x0000000810107c24 */ /* 0x002fc6000f8e02ff */
[C---:B------:R-:W-:Y:S01]  /*0580*/  IADD3 R58, P3, PT, R32.reuse, R59, RZ ;  /* 0x0000003b203a7210 */ /* 0x040fe20007f7e0ff */
[----:B------:R-:W1:Y:S01]  /*0590*/  @!P5 LDC.64 R22, c[0x0][0x390] ;  /* 0x0000e400ff16db82 */ /* 0x000e620000000a00 */
[----:B------:R-:W-:Y:S02]  /*05a0*/  IMAD R61, R17, UR9, R16 ;  /* 0x00000009113d7c24 */ /* 0x000fe4000f8e0210 */
[----:B------:R-:W-:Y:S01]  /*05b0*/  LEA.HI.X.SX32 R59, R32, RZ, 0x1, P3 ;  /* 0x000000ff203b7211 */ /* 0x000fe200018f0eff */
[----:B0-----:R-:W-:Y:S01]  /*05c0*/  @!P5 IMAD R26, R19, R24, RZ ;  /* 0x00000018131ad224 */ /* 0x001fe200078e02ff */
[----:B------:R-:W-:Y:S01]  /*05d0*/  ISETP.GE.U32.AND P3, PT, R9, UR4, PT ;  /* 0x0000000409007c0c */ /* 0x000fe2000bf66070 */
[----:B------:R-:W-:Y:S02]  /*05e0*/  IMAD.WIDE.U32 R58, R17, UR8, R58 ;  /* 0x00000008113a7c25 */ /* 0x000fe4000f8e003a */
[----:B------:R-:W0:Y:S01]  /*05f0*/  @!P1 LDC.64 R18, c[0x0][0x390] ;  /* 0x0000e400ff129b82 */ /* 0x000e220000000a00 */
[----:B------:R-:W-:Y:S01]  /*0600*/  ISETP.GE.AND.EX P3, PT, R33, UR5, PT, P3 ;  /* 0x0000000521007c0c */ /* 0x000fe2000bf66330 */
[----:B------:R-:W-:Y:S01]  /*0610*/  @!P5 IMAD R31, R37, R25, R26 ;  /* 0x00000019251fd224 */ /* 0x000fe200078e021a */
[----:B------:R-:W-:-:S02]  /*0620*/  IADD3 R61, PT, PT, R59, R61, RZ ;  /* 0x0000003d3b3d7210 */ /* 0x000fc40007ffe0ff */
[----:B------:R-:W-:Y:S01]  /*0630*/  @!P5 MOV R60, R58 ;  /* 0x0000003a003cd202 */ /* 0x000fe20000000f00 */
[----:B--2---:R-:W-:Y:S02]  /*0640*/  @!P1 IMAD R26, R27, R20, RZ ;  /* 0x000000141b1a9224 */ /* 0x004fe400078e02ff */
[----:B------:R-:W2:Y:S01]  /*0650*/  @!P2 LDC.64 R16, c[0x0][0x3e0] ;  /* 0x0000f800ff10ab82 */ /* 0x000ea20000000a00 */
[----:B------:R-:W-:Y:S01]  /*0660*/  @!P1 MOV R27, R61 ;  /* 0x0000003d001b9202 */ /* 0x000fe20000000f00 */
[----:B------:R-:W-:-:S04]  /*0670*/  @!P5 IMAD.WIDE.U32 R24, R37, R24, R60 ;  /* 0x000000182518d225 */ /* 0x000fc800078e003c */
[----:B------:R-:W-:Y:S01]  /*0680*/  @!P1 IMAD R37, R29, R21, R26 ;  /* 0x000000151d259224 */ /* 0x000fe200078e021a */
[----:B------:R-:W-:Y:S01]  /*0690*/  @!P1 MOV R26, R58 ;  /* 0x0000003a001a9202 */ /* 0x000fe20000000f00 */
[----:B------:R-:W3:Y:S01]  /*06a0*/  @!P3 LDC.64 R46, c[0x0][0x390] ;  /* 0x0000e400ff2ebb82 */ /* 0x000ee20000000a00 */
[----:B------:R-:W-:Y:S02]  /*06b0*/  @!P5 IADD3 R21, PT, PT, R25, R31, RZ ;  /* 0x0000001f1915d210 */ /* 0x000fe40007ffe0ff */
[----:B-1----:R-:W-:Y:S01]  /*06c0*/  @!P5 LEA R22, P6, R24, R22, 0x2 ;  /* 0x000000161816d211 */ /* 0x002fe200078c10ff */
[----:B------:R-:W-:-:S03]  /*06d0*/  @!P1 IMAD.WIDE.U32 R26, R29, R20, R26 ;  /* 0x000000141d1a9225 */ /* 0x000fc600078e001a */
[----:B------:R-:W-:Y:S02]  /*06e0*/  @!P5 LEA.HI.X R23, R24, R23, R21, 0x2, P6 ;  /* 0x000000171817d211 */ /* 0x000fe400030f1415 */
[----:B------:R-:W-:Y:S01]  /*06f0*/  CS2R R38, SRZ ;  /* 0x0000000000267805 */ /* 0x000fe2000001ff00 */
[----:B------:R-:W1:Y:S01]  /*0700*/  @!P2 LDC.64 R24, c[0x0][0x390] ;  /* 0x0000e400ff18ab82 */ /* 0x000e620000000a00 */
[----:B------:R-:W-:Y:S02]  /*0710*/  @!P1 IADD3 R27, PT, PT, R27, R37, RZ ;  /* 0x000000251b1b9210 */ /* 0x000fe40007ffe0ff */
[----:B------:R-:W-:Y:S02]  /*0720*/  CS2R R36, SRZ ;  /* 0x0000000000247805 */ /* 0x000fe4000001ff00 */
[----:B0-----:R-:W-:Y:S01]  /*0730*/  @!P1 LEA R40, P6, R26, R18, 0x2 ;  /* 0x000000121a289211 */ /* 0x001fe200078c10ff */
[----:B--2---:R-:W-:-:S03]  /*0740*/  @!P2 IMAD R18, R15, R16, RZ ;  /* 0x000000100f12a224 */ /* 0x004fc600078e02ff */
[----:B------:R-:W-:Y:S01]  /*0750*/  @!P1 LEA.HI.X R41, R26, R19, R27, 0x2, P6 ;  /* 0x000000131a299211 */ /* 0x000fe200030f141b */
[----:B------:R-:W0:Y:S01]  /*0760*/  @!P3 LDC.64 R20, c[0x0][0x3e0] ;  /* 0x0000f800ff14bb82 */ /* 0x000e220000000a00 */
[----:B------:R2:W4:Y:S01]  /*0770*/  @!P5 LDG.E.64 R36, desc[UR6][R22.64] ;  /* 0x000000061624d981 */ /* 0x000522000c1e1b00 */
[----:B------:R-:W-:Y:S01]  /*0780*/  ISETP.GE.U32.AND P5, PT, R11, UR4, PT ;  /* 0x000000040b007c0c */ /* 0x000fe2000bfa6070 */
[----:B------:R-:W-:Y:S01]  /*0790*/  @!P2 IMAD R27, R7, R17, R18 ;  /* 0x00000011071ba224 */ /* 0x000fe200078e0212 */
[----:B------:R-:W-:Y:S01]  /*07a0*/  ISETP.GE.U32.AND P6, PT, R12, UR4, PT ;  /* 0x000000040c007c0c */ /* 0x000fe2000bfc6070 */
[----:B------:R5:W4:Y:S01]  /*07b0*/  @!P1 LDG.E.64 R38, desc[UR6][R40.64] ;  /* 0x0000000628269981 */ /* 0x000b22000c1e1b00 */
[----:B------:R-:W-:Y:S02]  /*07c0*/  ISETP.GE.AND.EX P5, PT, R53, UR5, PT, P5 ;  /* 0x0000000535007c0c */ /* 0x000fe4000bfa6350 */
[----:B------:R-:W3:Y:S01]  /*07d0*/  @!P4 LDC.64 R18, c[0x0][0x3e0] ;  /* 0x0000f800ff12cb82 */ /* 0x000ee20000000a00 */
[----:B--2---:R-:W-:-:S02]  /*07e0*/  @!P2 MOV R22, R58 ;  /* 0x0000003a0016a202 */ /* 0x004fc40000000f00 */
[----:B------:R-:W-:Y:S02]  /*07f0*/  @!P2 MOV R23, R61 ;  /* 0x0000003d0017a202 */ /* 0x000fe40000000f00 */
[----:B------:R-:W-:-:S03]  /*0800*/  ISETP.GE.AND.EX P6, PT, R55, UR5, PT, P6 ;  /* 0x0000000537007c0c */ /* 0x000fc6000bfc6360 */
[----:B------:R-:W2:Y:S01]  /*0810*/  @!P4 LDC.64 R30, c[0x0][0x390] ;  /* 0x0000e400ff1ecb82 */ /* 0x000ea20000000a00 */
[----:B------:R-:W-:-:S05]  /*0820*/  @!P2 IMAD.WIDE.U32 R16, R7, R16, R22 ;  /* 0x000000100710a225 */ /* 0x000fca00078e0016 */
[----:B------:R-:W-:Y:S02]  /*0830*/  @!P2 IADD3 R17, PT, PT, R17, R27, RZ ;  /* 0x0000001b1111a210 */ /* 0x000fe40007ffe0ff */
[----:B------:R-:W2:Y:S01]  /*0840*/  @!P5 LDC.64 R28, c[0x0][0x3e0] ;  /* 0x0000f800ff1cdb82 */ /* 0x000ea20000000a00 */
[----:B-1----:R-:W-:Y:S01]  /*0850*/  @!P2 LEA R24, P1, R16, R24, 0x2 ;  /* 0x000000181018a211 */ /* 0x002fe200078210ff */
[----:B0-----:R-:W-:-:S03]  /*0860*/  @!P3 IMAD R22, R33, R20, RZ ;  /* 0x000000142116b224 */ /* 0x001fc600078e02ff */
[----:B------:R-:W-:Y:S02]  /*0870*/  @!P2 LEA.HI.X R25, R16, R25, R17, 0x2, P1 ;  /* 0x000000191019a211 */ /* 0x000fe400008f1411 */
[----:B------:R-:W-:Y:S01]  /*0880*/  @!P3 MOV R16, R58 ;  /* 0x0000003a0010b202 */ /* 0x000fe20000000f00 */
[----:B------:R-:W0:Y:S01]  /*0890*/  @!P6 LDC.64 R26, c[0x0][0x3e0] ;  /* 0x0000f800ff1aeb82 */ /* 0x000e220000000a00 */
[----:B------:R-:W-:Y:S02]  /*08a0*/  @!P3 MOV R17, R61 ;  /* 0x0000003d0011b202 */ /* 0x000fe40000000f00 */
[----:B------:R-:W-:Y:S01]  /*08b0*/  ISETP.GE.U32.AND P1, PT, R13, UR4, PT ;  /* 0x000000040d007c0c */ /* 0x000fe2000bf26070 */
[C---:B------:R-:W-:Y:S01]  /*08c0*/  @!P3 IMAD R23, R9.reuse, R21, R22 ;  /* 0x000000150917b224 */ /* 0x040fe200078e0216 */
[----:B-----5:R-:W-:Y:S01]  /*08d0*/  CS2R R40, SRZ ;  /* 0x0000000000287805 */ /* 0x020fe2000001ff00 */
[----:B------:R-:W-:Y:S01]  /*08e0*/  @!P3 IMAD.WIDE.U32 R20, R9, R20, R16 ;  /* 0x000000140914b225 */ /* 0x000fe200078e0010 */
[----:B------:R-:W-:-:S02]  /*08f0*/  ISETP.GE.AND.EX P1, PT, R57, UR5, PT, P1 ;  /* 0x0000000539007c0c */ /* 0x000fc4000bf26310 */
[----:B------:R-:W-:Y:S01]  /*0900*/  @!P4 MOV R16, R58 ;  /* 0x0000003a0010c202 */ /* 0x000fe20000000f00 */
[----:B---3--:R-:W-:Y:S01]  /*0910*/  @!P4 IMAD R22, R35, R18, RZ ;  /* 0x000000122316c224 */ /* 0x008fe200078e02ff */
[----:B------:R-:W-:Y:S01]  /*0920*/  @!P4 MOV R17, R61 ;  /* 0x0000003d0011c202 */ /* 0x000fe20000000f00 */
[----:B------:R1:W3:Y:S01]  /*0930*/  @!P2 LDG.E.64 R40, desc[UR6][R24.64] ;  /* 0x000000061828a981 */ /* 0x0002e2000c1e1b00 */
[----:B------:R-:W-:Y:S01]  /*0940*/  @!P3 IADD3 R21, PT, PT, R21, R23, RZ ;  /* 0x000000171515b210 */ /* 0x000fe20007ffe0ff */
[----:B------:R-:W-:Y:S01]  /*0950*/  @!P4 IMAD R43, R10, R19, R22 ;  /* 0x000000130a2bc224 */ /* 0x000fe200078e0216 */
[----:B------:R-:W-:Y:S01]  /*0960*/  @!P3 LEA R46, P2, R20, R46, 0x2 ;  /* 0x0000002e142eb211 */ /* 0x000fe200078410ff */
[----:B------:R-:W-:Y:S01]  /*0970*/  @!P4 IMAD.WIDE.U32 R18, R10, R18, R16 ;  /* 0x000000120a12c225 */ /* 0x000fe200078e0010 */
[----:B------:R-:W5:Y:S02]  /*0980*/  @!P6 LDC.64 R22, c[0x0][0x390] ;  /* 0x0000e400ff16eb82 */ /* 0x000f640000000a00 */
[----:B------:R-:W-:-:S02]  /*0990*/  @!P3 LEA.HI.X R47, R20, R47, R21, 0x2, P2 ;  /* 0x0000002f142fb211 */ /* 0x000fc400010f1415 */
[----:B------:R-:W-:Y:S02]  /*09a0*/  @!P4 IADD3 R19, PT, PT, R19, R43, RZ ;  /* 0x0000002b1313c210 */ /* 0x000fe40007ffe0ff */
[C---:B--2---:R-:W-:Y:S02]  /*09b0*/  @!P4 LEA R30, P2, R18.reuse, R30, 0x2 ;  /* 0x0000001e121ec211 */ /* 0x044fe400078410ff */
[----:B------:R-:W2:Y:S01]  /*09c0*/  @!P5 LDC.64 R16, c[0x0][0x390] ;  /* 0x0000e400ff10db82 */ /* 0x000ea20000000a00 */
[----:B------:R-:W-:Y:S01]  /*09d0*/  @!P5 IMAD R42, R53, R28, RZ ;  /* 0x0000001c352ad224 */ /* 0x000fe200078e02ff */
[----:B------:R-:W-:Y:S02]  /*09e0*/  @!P4 LEA.HI.X R31, R18, R31, R19, 0x2, P2 ;  /* 0x0000001f121fc211 */ /* 0x000fe400010f1413 */
[----:B------:R-:W-:-:S04]  /*09f0*/  @!P5 MOV R18, R58 ;  /* 0x0000003a0012d202 */ /* 0x000fc80000000f00 */
[----:B------:R-:W5:Y:S01]  /*0a00*/  @!P1 LDC.64 R20, c[0x0][0x3e0] ;  /* 0x0000f800ff149b82 */ /* 0x000f620000000a00 */
[----:B------:R-:W-:Y:S01]  /*0a10*/  @!P5 MOV R19, R61 ;  /* 0x0000003d0013d202 */ /* 0x000fe20000000f00 */
[----:B-1----:R-:W-:Y:S02]  /*0a20*/  @!P5 IMAD R25, R11, R29, R42 ;  /* 0x0000001d0b19d224 */ /* 0x002fe400078e022a */
[----:B0-----:R-:W-:Y:S02]  /*0a30*/  @!P6 IMAD R24, R55, R26, RZ ;  /* 0x0000001a3718e224 */ /* 0x001fe400078e02ff */
[----:B------:R-:W-:Y:S01]  /*0a40*/  @!P5 IMAD.WIDE.U32 R28, R11, R28, R18 ;  /* 0x0000001c0b1cd225 */ /* 0x000fe200078e0012 */
[----:B------:R-:W-:Y:S02]  /*0a50*/  @!P6 MOV R18, R58 ;  /* 0x0000003a0012e202 */ /* 0x000fe40000000f00 */
[----:B------:R-:W-:Y:S01]  /*0a60*/  @!P6 MOV R19, R61 ;  /* 0x0000003d0013e202 */ /* 0x000fe20000000f00 */
[C---:B------:R-:W-:Y:S01]  /*0a70*/  @!P6 IMAD R45, R12.reuse, R27, R24 ;  /* 0x0000001b0c2de224 */ /* 0x040fe200078e0218 */
[----:B------:R-:W-:Y:S01]  /*0a80*/  CS2R R42, SRZ ;  /* 0x00000000002a7805 */ /* 0x000fe2000001ff00 */
[----:B------:R-:W-:-:S03]  /*0a90*/  @!P6 IMAD.WIDE.U32 R26, R12, R26, R18 ;  /* 0x0000001a0c1ae225 */ /* 0x000fc600078e0012 */
[----:B------:R-:W0:Y:S02]  /*0aa0*/  @!P1 LDC.64 R18, c[0x0][0x390] ;  /* 0x0000e400ff129b82 */ /* 0x000e240000000a00 */
[----:B------:R1:W3:Y:S01]  /*0ab0*/  @!P3 LDG.E.64 R42, desc[UR6][R46.64] ;  /* 0x000000062e2ab981 */ /* 0x0002e2000c1e1b00 */
[----:B------:R-:W-:Y:S02]  /*0ac0*/  @!P5 IADD3 R25, PT, PT, R29, R25, RZ ;  /* 0x000000191d19d210 */ /* 0x000fe40007ffe0ff */
[----:B--2---:R-:W-:Y:S02]  /*0ad0*/  @!P5 LEA R24, P2, R28, R16, 0x2 ;  /* 0x000000101c18d211 */ /* 0x004fe400078410ff */
[----:B------:R-:W-:Y:S02]  /*0ae0*/  @!P6 IADD3 R27, PT, PT, R27, R45, RZ ;  /* 0x0000002d1b1be210 */ /* 0x000fe40007ffe0ff */
[----:B-----5:R-:W-:Y:S01]  /*0af0*/  @!P6 LEA R16, P3, R26, R22, 0x2 ;  /* 0x000000161a10e211 */ /* 0x020fe200078610ff */
[----:B------:R-:W-:Y:S01]  /*0b00*/  @!P1 IMAD R22, R57, R20, RZ ;  /* 0x0000001439169224 */ /* 0x000fe200078e02ff */
[----:B------:R-:W-:-:S02]  /*0b10*/  @!P5 LEA.HI.X R25, R28, R17, R25, 0x2, P2 ;  /* 0x000000111c19d211 */ /* 0x000fc400010f1419 */
[----:B------:R-:W-:Y:S02]  /*0b20*/  CS2R R44, SRZ ;  /* 0x00000000002c7805 */ /* 0x000fe4000001ff00 */
[----:B------:R-:W-:Y:S01]  /*0b30*/  @!P6 LEA.HI.X R17, R26, R23, R27, 0x2, P3 ;  /* 0x000000171a11e211 */ /* 0x000fe200018f141b */
[C---:B------:R-:W-:Y:S01]  /*0b40*/  @!P1 IMAD R27, R13.reuse, R21, R22 ;  /* 0x000000150d1b9224 */ /* 0x040fe200078e0216 */
[----:B------:R-:W-:Y:S02]  /*0b50*/  @!P1 MOV R22, R58 ;  /* 0x0000003a00169202 */ /* 0x000fe40000000f00 */
[----:B------:R-:W-:Y:S02]  /*0b60*/  @!P1 MOV R23, R61 ;  /* 0x0000003d00179202 */ /* 0x000fe40000000f00 */
[----:B-1----:R-:W-:Y:S01]  /*0b70*/  CS2R R46, SRZ ;  /* 0x00000000002e7805 */ /* 0x002fe2000001ff00 */
[----:B------:R-:W2:Y:S01]  /*0b80*/  @!P4 LDG.E.64 R44, desc[UR6][R30.64] ;  /* 0x000000061e2cc981 */ /* 0x000ea2000c1e1b00 */
[----:B------:R-:W-:Y:S01]  /*0b90*/  @!P1 IMAD.WIDE.U32 R20, R13, R20, R22 ;  /* 0x000000140d149225 */ /* 0x000fe200078e0016 */
[----:B------:R-:W-:-:S03]  /*0ba0*/  CS2R R48, SRZ ;  /* 0x0000000000307805 */ /* 0x000fc6000001ff00 */
[----:B------:R1:W5:Y:S01]  /*0bb0*/  @!P5 LDG.E.64 R46, desc[UR6][R24.64] ;  /* 0x00000006182ed981 */ /* 0x000362000c1e1b00 */
[----:B------:R-:W-:Y:S02]  /*0bc0*/  @!P1 IADD3 R21, PT, PT, R21, R27, RZ ;  /* 0x0000001b15159210 */ /* 0x000fe40007ffe0ff */
[C---:B0-----:R-:W-:Y:S02]  /*0bd0*/  @!P1 LEA R18, P2, R20.reuse, R18, 0x2 ;  /* 0x0000001214129211 */ /* 0x041fe400078410ff */
[----:B------:R-:W-:Y:S01]  /*0be0*/  CS2R R50, SRZ ;  /* 0x0000000000327805 */ /* 0x000fe2000001ff00 */
[----:B------:R0:W5:Y:S01]  /*0bf0*/  @!P6 LDG.E.64 R48, desc[UR6][R16.64] ;  /* 0x000000061030e981 */ /* 0x000162000c1e1b00 */
[----:B------:R-:W-:-:S05]  /*0c00*/  @!P1 LEA.HI.X R19, R20, R19, R21, 0x2, P2 ;  /* 0x0000001314139211 */ /* 0x000fca00010f1415 */
[----:B------:R3:W5:Y:S01]  /*0c10*/  @!P1 LDG.E.64 R50, desc[UR6][R18.64] ;  /* 0x0000000612329981 */ /* 0x000762000c1e1b00 */
[----:B------:R-:W-:Y:S02]  /*0c20*/  ISETP.NE.AND P3, PT, R4, RZ, PT ;  /* 0x000000ff0400720c */ /* 0x000fe40003f65270 */
[----:B------:R-:W-:Y:S01]  /*0c30*/  ISETP.NE.AND P2, PT, R2, RZ, PT ;  /* 0x000000ff0200720c */ /* 0x000fe20003f45270 */
[----:B----4-:R-:W-:Y:S01]  /*0c40*/  FMUL.FTZ R21, R37, R37 ;  /* 0x0000002525157220 */ /* 0x010fe20000410000 */
[C---:B------:R-:W-:Y:S01]  /*0c50*/  FADD.FTZ R20, R36.reuse, R37 ;  /* 0x0000002524147221 */ /* 0x040fe20000010000 */
[----:B-1----:R-:W-:Y:S02]  /*0c60*/  FMUL.FTZ R25, R39, R39 ;  /* 0x0000002727197220 */ /* 0x002fe40000410000 */
[----:B------:R-:W-:Y:S01]  /*0c70*/  FFMA.FTZ R21, R36, R36, R21 ;  /* 0x0000002424157223 */ /* 0x000fe20000010015 */
[C---:B------:R-:W-:Y:S01]  /*0c80*/  FADD.FTZ R23, R38.reuse, R39 ;  /* 0x0000002726177221 */ /* 0x040fe20000010000 */
[----:B------:R-:W-:Y:S01]  /*0c90*/  FADD.FTZ R20, RZ, R20 ;  /* 0x00000014ff147221 */ /* 0x000fe20000010000 */
[----:B0-----:R-:W-:Y:S01]  /*0ca0*/  FFMA.FTZ R16, R38, R38, R25 ;  /* 0x0000002626107223 */ /* 0x001fe20000010019 */
[----:B------:R-:W-:-:S02]  /*0cb0*/  FADD.FTZ R21, RZ, R21 ;  /* 0x00000015ff157221 */ /* 0x000fc40000010000 */
[----:B------:R-:W-:Y:S02]  /*0cc0*/  FADD.FTZ R20, R20, R23 ;  /* 0x0000001714147221 */ /* 0x000fe40000010000 */
[----:B------:R-:W-:Y:S01]  /*0cd0*/  FADD.FTZ R16, R21, R16 ;  /* 0x0000001015107221 */ /* 0x000fe20000010000 */
[----:B---3--:R-:W-:Y:S01]  /*0ce0*/  FMUL.FTZ R25, R41, R41 ;  /* 0x0000002929197220 */ /* 0x008fe20000410000 */
[----:B------:R-:W-:-:S03]  /*0cf0*/  FADD.FTZ R17, R40, R41 ;  /* 0x0000002928117221 */ /* 0x000fc60000010000 */
[----:B------:R-:W-:Y:S01]  /*0d00*/  FFMA.FTZ R25, R40, R40, R25 ;  /* 0x0000002828197223 */ /* 0x000fe20000010019 */
[----:B------:R-:W-:-:S03]  /*0d10*/  FADD.FTZ R17, R20, R17 ;  /* 0x0000001114117221 */ /* 0x000fc60000010000 */
[----:B------:R-:W-:Y:S01]  /*0d20*/  FADD.FTZ R16, R16, R25 ;  /* 0x0000001910107221 */ /* 0x000fe20000010000 */
[----:B------:R-:W-:Y:S01]  /*0d30*/  FMUL.FTZ R19, R43, R43 ;  /* 0x0000002b2b137220 */ /* 0x000fe20000410000 */
[----:B------:R-:W-:-:S03]  /*0d40*/  FADD.FTZ R18, R42, R43 ;  /* 0x0000002b2a127221 */ /* 0x000fc60000010000 */
[----:B------:R-:W-:Y:S01]  /*0d50*/  FFMA.FTZ R19, R42, R42, R19 ;  /* 0x0000002a2a137223 */ /* 0x000fe20000010013 */
[----:B------:R-:W-:-:S03]  /*0d60*/  FADD.FTZ R17, R17, R18 ;  /* 0x0000001211117221 */ /* 0x000fc60000010000 */
[----:B------:R-:W-:Y:S01]  /*0d70*/  FADD.FTZ R16, R16, R19 ;  /* 0x0000001310107221 */ /* 0x000fe20000010000 */
[----:B--2---:R-:W-:Y:S01]  /*0d80*/  FMUL.FTZ R21, R45, R45 ;  /* 0x0000002d2d157220 */ /* 0x004fe20000410000 */
[----:B------:R-:W-:-:S03]  /*0d90*/  FADD.FTZ R18, R44, R45 ;  /* 0x0000002d2c127221 */ /* 0x000fc60000010000 */
[----:B------:R-:W-:Y:S01]  /*0da0*/  FFMA.FTZ R21, R44, R44, R21 ;  /* 0x0000002c2c157223 */ /* 0x000fe20000010015 */
[----:B-----5:R-:W-:Y:S01]  /*0db0*/  FMUL.FTZ R19, R47, R47 ;  /* 0x0000002f2f137220 */ /* 0x020fe20000410000 */
[----:B------:R-:W-:Y:S01]  /*0dc0*/  FADD.FTZ R17, R17, R18 ;  /* 0x0000001211117221 */ /* 0x000fe20000010000 */
[----:B------:R-:W-:Y:S01]  /*0dd0*/  FADD.FTZ R18, R46, R47 ;  /* 0x0000002f2e127221 */ /* 0x000fe20000010000 */
[----:B------:R-:W-:Y:S01]  /*0de0*/  FADD.FTZ R16, R16, R21 ;  /* 0x0000001510107221 */ /* 0x000fe20000010000 */
[----:B------:R-:W-:Y:S01]  /*0df0*/  FFMA.FTZ R19, R46, R46, R19 ;  /* 0x0000002e2e137223 */ /* 0x000fe20000010013 */
[----:B------:R-:W-:Y:S01]  /*0e00*/  FMUL.FTZ R21, R49, R49 ;  /* 0x0000003131157220 */ /* 0x000fe20000410000 */
[----:B------:R-:W-:Y:S02]  /*0e10*/  FADD.FTZ R17, R17, R18 ;  /* 0x0000001211117221 */ /* 0x000fe40000010000 */
[----:B------:R-:W-:Y:S01]  /*0e20*/  FADD.FTZ R19, R16, R19 ;  /* 0x0000001310137221 */ /* 0x000fe20000010000 */
[C---:B------:R-:W-:Y:S01]  /*0e30*/  FADD.FTZ R18, R48.reuse, R49 ;  /* 0x0000003130127221 */ /* 0x040fe20000010000 */
[----:B------:R-:W-:Y:S01]  /*0e40*/  FFMA.FTZ R20, R48, R48, R21 ;  /* 0x0000003030147223 */ /* 0x000fe20000010015 */
[----:B------:R-:W-:Y:S01]  /*0e50*/  LOP3.LUT R16, R2, 0x3e0, RZ, 0xc0, !PT ;  /* 0x000003e002107812 */ /* 0x000fe200078ec0ff */
[----:B------:R-:W-:Y:S01]  /*0e60*/  FMUL.FTZ R21, R51, R51 ;  /* 0x0000003333157220 */ /* 0x000fe20000410000 */
[----:B------:R-:W-:-:S02]  /*0e70*/  FADD.FTZ R17, R17, R18 ;  /* 0x0000001211117221 */ /* 0x000fc40000010000 */
[----:B------:R-:W-:Y:S01]  /*0e80*/  ISETP.GT.U32.AND P1, PT, R16, 0x168, PT ;  /* 0x000001681000780c */ /* 0x000fe20003f24070 */
[----:B------:R-:W-:Y:S01]  /*0e90*/  FADD.FTZ R18, R50, R51 ;  /* 0x0000003332127221 */ /* 0x000fe20000010000 */
[----:B------:R-:W-:Y:S01]  /*0ea0*/  FADD.FTZ R19, R19, R20 ;  /* 0x0000001413137221 */ /* 0x000fe20000010000 */
[----:B------:R-:W-:Y:S01]  /*0eb0*/  IADD3 R16, PT, PT, -R16, 0x187, RZ ;  /* 0x0000018710107810 */ /* 0x000fe20007ffe1ff */
[----:B------:R-:W-:Y:S01]  /*0ec0*/  FFMA.FTZ R22, R50, R50, R21 ;  /* 0x0000003232167223 */ /* 0x000fe20000010015 */
[----:B------:R-:W-:Y:S02]  /*0ed0*/  FADD.FTZ R20, R17, R18 ;  /* 0x0000001211147221 */ /* 0x000fe40000010000 */
        /* <DEDUP_REMOVED lines=35> */
[----:B------:R-:W-:Y:S01]  /*1110*/  BSSY.RECONVERGENT B0, `(.L_x_3511) ;  /* 0x0000028000007945 */ /* 0x000fe20003800200 */
[----:B0-----:R-:W-:Y:S01]  /*1120*/  @!P1 FADD.FTZ R20, R20, R19 ;  /* 0x0000001314149221 */ /* 0x001fe20000010000 */
[----:B-1----:R-:W-:-:S05]  /*1130*/  @!P1 FADD.FTZ R21, R21, R18 ;  /* 0x0000001215159221 */ /* 0x002fca0000010000 */
        /* <DEDUP_REMOVED lines=37> */
.L_x_3512:
[----:B------:R-:W-:Y:S05]  /*1390*/  BSYNC.RECONVERGENT B0 ;  /* 0x0000000000007941 */ /* 0x000fea0003800200 */
.L_x_3511:
        /* <DEDUP_REMOVED lines=26> */
.L_x_3515:
[----:B0-----:R-:W2:Y:S04]  /*1540*/  LDG.E.STRONG.GPU R18, desc[UR6][R16.64] ;  /* 0x0000000610127981 */ /* 0x001ea8000c1ef900 */
[----:B--2---:R-:W-:Y:S01]  /*1550*/  CCTL.IVALL ;  /* 0x00000000ff00798f */ /* 0x004fe20002000000 */
[----:B------:R-:W-:Y:S05]  /*1560*/  YIELD ;  /* 0x0000000000007946 */ /* 0x000fea0003800000 */
[----:B------:R-:W-:-:S13]  /*1570*/  ISETP.NE.AND P1, PT, R18, R25, PT ;  /* 0x000000191200720c */ /* 0x000fda0003f25270 */
[----:B------:R-:W-:Y:S05]  /*1580*/  @P1 BRA `(.L_x_3515) ;  /* 0xfffffffc00ec1947 */ /* 0x000fea000383ffff */
.L_x_3514:
        /* <DEDUP_REMOVED lines=14> */
.L_x_3517:
        /* <DEDUP_REMOVED lines=62> */
.L_x_3516:
        /* <DEDUP_REMOVED lines=36> */
.L_x_3518:
        /* <DEDUP_REMOVED lines=18> */
.L_x_3519:
        /* <DEDUP_REMOVED lines=9> */
.L_x_3520:
[----:B------:R-:W-:Y:S05]  /*1e40*/  BSYNC.RECONVERGENT B0 ;  /* 0x0000000000007941 */ /* 0x000fea0003800200 */
.L_x_3513:
        /* <DEDUP_REMOVED lines=18> */
[----:B------:R-:W5:Y:S04]  /*1f70*/  LDG.E.64 R22, desc[UR6][R22.64] ;  /* 0x0000000616167981 */ /* 0x000f68000c1e1b00 */
[----:B------:R-:W5:Y:S01]  /*1f80*/  LDG.E.64 R16, desc[UR6][R16.64] ;  /* 0x0000000610107981 */ /* 0x000f62000c1e1b00 */
[----:B--2---:R-:W-:Y:S01]  /*1f90*/  IMAD R25, R3, UR5, R34 ;  /* 0x0000000503197c24 */ /* 0x004fe2000f8e0222 */
[----:B------:R-:W-:Y:S02]  /*1fa0*/  BSSY.RECONVERGENT B0, `(.L_x_3521) ;  /* 0x00001be000007945 */ /* 0x000fe40003800200 */
[----:B------:R-:W0:Y:S01]  /*1fb0*/  LDS.64 R26, [UR4+0x80] ;  /* 0x00008004ff1a7984 */ /* 0x000e220008000a00 */
[----:B------:R-:W1:Y:S01]  /*1fc0*/  LDCU.U8 UR4, c[0x0][0x3fc] ;  /* 0x00007f80ff0477ac */ /* 0x000e620008000000 */
        /* <DEDUP_REMOVED lines=8> */
[----:B------:R-:W-:Y:S01]  /*2050*/  HFMA2 R27, -RZ, RZ, 1.875, 0 ;  /* 0x3f800000ff1b7431 */ /* 0x000fe200000001ff */
[----:B------:R-:W-:-:S04]  /*2060*/  IADD3 R28, PT, PT, R25, 0x8, RZ ;  /* 0x00000008191c7810 */ /* 0x000fc80007ffe0ff */
[----:B------:R-:W-:Y:S01]  /*2070*/  SHF.R.S32.HI R29, RZ, 0x1f, R28 ;  /* 0x0000001fff1d7819 */ /* 0x000fe2000001141c */
        /* <DEDUP_REMOVED lines=13> */
[----:B------:R-:W-:Y:S01]  /*2150*/  FADD.FTZ R36, -R26, R36 ;  /* 0x000000241a247221 */ /* 0x000fe20000010100 */
[----:B------:R-:W-:Y:S01]  /*2160*/  MOV R19, R61 ;  /* 0x0000003d00137202 */ /* 0x000fe20000000f00 */
[----:B------:R-:W0:Y:S02]  /*2170*/  LDCU.64 UR4, c[0x0][0x380] ;  /* 0x00007000ff0477ac */ /* 0x000e240008000a00 */
[----:B-1----:R-:W-:Y:S01]  /*2180*/  FMUL.FTZ R21, R36, R27 ;  /* 0x0000001b24157220 */ /* 0x002fe20000410000 */
[----:B--2---:R-:W-:Y:S02]  /*2190*/  IMAD R20, R20, UR10, RZ ;  /* 0x0000000a14147c24 */ /* 0x004fe4000f8e02ff */
[----:B------:R-:W-:-:S04]  /*21a0*/  IMAD.WIDE.U32 R18, R25, UR10, R18 ;  /* 0x0000000a19127c25 */ /* 0x000fc8000f8e0012 */
[----:B------:R-:W-:Y:S02]  /*21b0*/  IMAD R25, R25, UR11, R20 ;  /* 0x0000000b19197c24 */ /* 0x000fe4000f8e0214 */
[----:B------:R-:W-:Y:S01]  /*21c0*/  FADD.FTZ R20, -R26, R37 ;  /* 0x000000251a147221 */ /* 0x000fe20000010100 */
[----:B0-----:R-:W-:Y:S02]  /*21d0*/  LEA R24, P2, R18, UR4, 0x2 ;  /* 0x0000000412187c11 */ /* 0x001fe4000f8410ff */
[----:B------:R-:W-:Y:S01]  /*21e0*/  IADD3 R25, PT, PT, R19, R25, RZ ;  /* 0x0000001913197210 */ /* 0x000fe20007ffe0ff */
[----:B------:R-:W-:Y:S01]  /*21f0*/  FMUL.FTZ R30, R20, R27 ;  /* 0x0000001b141e7220 */ /* 0x000fe20000410000 */
[----:B-----5:R-:W-:Y:S02]  /*2200*/  FFMA.FTZ R20, R22, R21, R16 ;  /* 0x0000001516147223 */ /* 0x020fe40000010010 */
[----:B------:R-:W-:Y:S01]  /*2210*/  LEA.HI.X R25, R18, UR5, R25, 0x2, P2 ;  /* 0x0000000512197c11 */ /* 0x000fe200090f1419 */
[----:B------:R-:W-:-:S05]  /*2220*/  FFMA.FTZ R21, R23, R30, R17 ;  /* 0x0000001e17157223 */ /* 0x000fca0000010011 */
[----:B------:R2:W-:Y:S02]  /*2230*/  STG.E.64 desc[UR6][R24.64], R20 ;  /* 0x0000001418007986 */ /* 0x0005e4000c101b06 */
.L_x_3524:
[----:B------:R-:W-:Y:S05]  /*2240*/  BSYNC.RECONVERGENT B1 ;  /* 0x0000000000017941 */ /* 0x000fea0003800200 */
.L_x_3523:
[----:B------:R-:W-:Y:S04]  /*2250*/  BSSY.RECONVERGENT B1, `(.L_x_3525) ;  /* 0x0000013000017945 */ /* 0x000fe80003800200 */
[----:B------:R-:W-:Y:S05]  /*2260*/  @P3 BRA `(.L_x_3526) ;  /* 0x0000000000443947 */ /* 0x000fea0003800000 */
[----:B------:R-:W3:Y:S01]  /*2270*/  LDCU.64 UR4, c[0x0][0x3e0] ;  /* 0x00007c00ff0477ac */ /* 0x000ee20008000a00 */
[----:B0-----:R-:W-:Y:S01]  /*2280*/  MOV R18, R58 ;  /* 0x0000003a00127202 */ /* 0x001fe20000000f00 */
[C---:B------:R-:W-:Y:S01]  /*2290*/  FADD.FTZ R38, -R26.reuse, R38 ;  /* 0x000000261a267221 */ /* 0x040fe20000010100 */
[----:B------:R-:W-:Y:S01]  /*22a0*/  MOV R19, R61 ;  /* 0x0000003d00137202 */ /* 0x000fe20000000f00 */
[----:B------:R-:W0:Y:S01]  /*22b0*/  LDCU.64 UR10, c[0x0][0x380] ;  /* 0x00007000ff0a77ac */ /* 0x000e220008000a00 */
[----:B--2---:R-:W-:Y:S01]  /*22c0*/  FADD.FTZ R20, -R26, R39 ;  /* 0x000000271a147221 */ /* 0x004fe20000010100 */
[----:B-1----:R-:W-:Y:S01]  /*22d0*/  FMUL.FTZ R21, R38, R27 ;  /* 0x0000001b26157220 */ /* 0x002fe20000410000 */
[----:B---3--:R-:W-:Y:S02]  /*22e0*/  IMAD R29, R29, UR4, RZ ;  /* 0x000000041d1d7c24 */ /* 0x008fe4000f8e02ff */
[----:B------:R-:W-:-:S04]  /*22f0*/  IMAD.WIDE.U32 R18, R28, UR4, R18 ;  /* 0x000000041c127c25 */ /* 0x000fc8000f8e0012 */
[----:B------:R-:W-:Y:S01]  /*2300*/  IMAD R29, R28, UR5, R29 ;  /* 0x000000051c1d7c24 */ /* 0x000fe2000f8e021d */
[----:B0-----:R-:W-:Y:S01]  /*2310*/  LEA R24, P2, R18, UR10, 0x2 ;  /* 0x0000000a12187c11 */ /* 0x001fe2000f8410ff */
[----:B------:R-:W-:Y:S01]  /*2320*/  FMUL.FTZ R28, R20, R27 ;  /* 0x0000001b141c7220 */ /* 0x000fe20000410000 */
[----:B-----5:R-:W-:Y:S02]  /*2330*/  FFMA.FTZ R20, R22, R21, R16 ;  /* 0x0000001516147223 */ /* 0x020fe40000010010 */
[----:B------:R-:W-:Y:S01]  /*2340*/  IADD3 R29, PT, PT, R19, R29, RZ ;  /* 0x0000001d131d7210 */ /* 0x000fe20007ffe0ff */
[----:B------:R-:W-:-:S03]  /*2350*/  FFMA.FTZ R21, R23, R28, R17 ;  /* 0x0000001c17157223 */ /* 0x000fc60000010011 */
[----:B------:R-:W-:-:S05]  /*2360*/  LEA.HI.X R25, R18, UR11, R29, 0x2, P2 ;  /* 0x0000000b12197c11 */ /* 0x000fca00090f141d */
[----:B------:R3:W-:Y:S02]  /*2370*/  STG.E.64 desc[UR6][R24.64], R20 ;  /* 0x0000001418007986 */ /* 0x0007e4000c101b06 */
.L_x_3526:
[----:B------:R-:W-:Y:S05]  /*2380*/  BSYNC.RECONVERGENT B1 ;  /* 0x0000000000017941 */ /* 0x000fea0003800200 */
.L_x_3525:
        /* <DEDUP_REMOVED lines=13> */
[----:B0-----:R-:W-:Y:S01]  /*2460*/  MOV R18, R58 ;  /* 0x0000003a00127202 */ /* 0x001fe20000000f00 */
[----:B------:R-:W-:Y:S01]  /*2470*/  FADD.FTZ R40, -R26, R40 ;  /* 0x000000281a287221 */ /* 0x000fe20000010100 */
[----:B------:R-:W-:Y:S01]  /*2480*/  MOV R19, R61 ;  /* 0x0000003d00137202 */ /* 0x000fe20000000f00 */
[----:B------:R-:W0:Y:S02]  /*2490*/  LDCU.64 UR10, c[0x0][0x380] ;  /* 0x00007000ff0a77ac */ /* 0x000e240008000a00 */
[----:B-123--:R-:W-:Y:S01]  /*24a0*/  FMUL.FTZ R21, R40, R27 ;  /* 0x0000001b28157220 */ /* 0x00efe20000410000 */
[----:B----4-:R-:W-:Y:S02]  /*24b0*/  IMAD R20, R15, UR4, RZ ;  /* 0x000000040f147c24 */ /* 0x010fe4000f8e02ff */
        /* <DEDUP_REMOVED lines=10> */
.L_x_3528:
[----:B------:R-:W-:Y:S05]  /*2560*/  BSYNC.RECONVERGENT B1 ;  /* 0x0000000000017941 */ /* 0x000fea0003800200 */
.L_x_3527:
[----:B------:R-:W-:Y:S04]  /*2570*/  BSSY.RECONVERGENT B1, `(.L_x_3529) ;  /* 0x0000013000017945 */ /* 0x000fe80003800200 */
[----:B------:R-:W-:Y:S05]  /*2580*/  @P1 BRA `(.L_x_3530) ;  /* 0x0000000000441947 */ /* 0x000fea0003800000 */
[----:B------:R-:W1:Y:S01]  /*2590*/  LDCU.64 UR4, c[0x0][0x3e0] ;  /* 0x00007c00ff0477ac */ /* 0x000e620008000a00 */
[----:B0-----:R-:W-:Y:S01]  /*25a0*/  MOV R18, R58 ;  /* 0x0000003a00127202 */ /* 0x001fe20000000f00 */
[C---:B------:R-:W-:Y:S01]  /*25b0*/  FADD.FTZ R42, -R26.reuse, R42 ;  /* 0x0000002a1a2a7221 */ /* 0x040fe20000010100 */
[----:B------:R-:W-:Y:S01]  /*25c0*/  MOV R19, R61 ;  /* 0x0000003d00137202 */ /* 0x000fe20000000f00 */
[----:B------:R-:W0:Y:S01]  /*25d0*/  LDCU.64 UR10, c[0x0][0x380] ;  /* 0x00007000ff0a77ac */ /* 0x000e220008000a00 */
[----:B--234-:R-:W-:Y:S01]  /*25e0*/  FADD.FTZ R24, -R26, R43 ;  /* 0x0000002b1a187221 */ /* 0x01cfe20000010100 */
[----:B-1----:R-:W-:-:S03]  /*25f0*/  FMUL.FTZ R21, R42, R27 ;  /* 0x0000001b2a157220 */ /* 0x002fc60000410000 */
[----:B------:R-:W-:Y:S01]  /*2600*/  FMUL.FTZ R28, R24, R27 ;  /* 0x0000001b181c7220 */ /* 0x000fe20000410000 */
[----:B-----5:R-:W-:Y:S01]  /*2610*/  FFMA.FTZ R24, R22, R21, R16 ;  /* 0x0000001516187223 */ /* 0x020fe20000010010 */
[----:B------:R-:W-:Y:S02]  /*2620*/  IMAD R20, R33, UR4, RZ ;  /* 0x0000000421147c24 */ /* 0x000fe4000f8e02ff */
[----:B------:R-:W-:-:S04]  /*2630*/  IMAD.WIDE.U32 R18, R9, UR4, R18 ;  /* 0x0000000409127c25 */ /* 0x000fc8000f8e0012 */
[----:B------:R-:W-:Y:S01]  /*2640*/  IMAD R25, R9, UR5, R20 ;  /* 0x0000000509197c24 */ /* 0x000fe2000f8e0214 */
[----:B0-----:R-:W-:-:S04]  /*2650*/  LEA R20, P1, R18, UR10, 0x2 ;  /* 0x0000000a12147c11 */ /* 0x001fc8000f8210ff */
[----:B------:R-:W-:-:S04]  /*2660*/  IADD3 R25, PT, PT, R19, R25, RZ ;  /* 0x0000001913197210 */ /* 0x000fc80007ffe0ff */
[----:B------:R-:W-:Y:S01]  /*2670*/  LEA.HI.X R21, R18, UR11, R25, 0x2, P1 ;  /* 0x0000000b12157c11 */ /* 0x000fe200088f1419 */
[----:B------:R-:W-:-:S05]  /*2680*/  FFMA.FTZ R25, R23, R28, R17 ;  /* 0x0000001c17197223 */ /* 0x000fca0000010011 */
[----:B------:R0:W-:Y:S02]  /*2690*/  STG.E.64 desc[UR6][R20.64], R24 ;  /* 0x0000001814007986 */ /* 0x0001e4000c101b06 */
.L_x_3530:
[----:B------:R-:W-:Y:S05]  /*26a0*/  BSYNC.RECONVERGENT B1 ;  /* 0x0000000000017941 */ /* 0x000fea0003800200 */
.L_x_3529:
[----:B------:R-:W-:Y:S04]  /*26b0*/  BSSY.RECONVERGENT B1, `(.L_x_3531) ;  /* 0x0000013000017945 */ /* 0x000fe80003800200 */
[----:B------:R-:W-:Y:S05]  /*26c0*/  @P6 BRA `(.L_x_3532) ;  /* 0x0000000000446947 */ /* 0x000fea0003800000 */
[----:B------:R-:W1:Y:S01]  /*26d0*/  LDCU.64 UR4, c[0x0][0x3e0] ;  /* 0x00007c00ff0477ac */ /* 0x000e620008000a00 */
[----:B0-----:R-:W-:Y:S01]  /*26e0*/  MOV R18, R58 ;  /* 0x0000003a00127202 */ /* 0x001fe20000000f00 */
[C---:B------:R-:W-:Y:S01]  /*26f0*/  FADD.FTZ R44, -R26.reuse, R44 ;  /* 0x0000002c1a2c7221 */ /* 0x040fe20000010100 */
[----:B------:R-:W-:Y:S01]  /*2700*/  MOV R19, R61 ;  /* 0x0000003d00137202 */ /* 0x000fe20000000f00 */
[----:B------:R-:W0:Y:S01]  /*2710*/  LDCU.64 UR10, c[0x0][0x380] ;  /* 0x00007000ff0a77ac */ /* 0x000e220008000a00 */
[----:B--234-:R-:W-:-:S04]  /*2720*/  FADD.FTZ R24, -R26, R45 ;  /* 0x0000002d1a187221 */ /* 0x01cfc80000010100 */
[----:B-1----:R-:W-:Y:S01]  /*2730*/  FMUL.FTZ R28, R24, R27 ;  /* 0x0000001b181c7220 */ /* 0x002fe20000410000 */
[----:B------:R-:W-:Y:S02]  /*2740*/  IMAD R21, R35, UR4, RZ ;  /* 0x0000000423157c24 */ /* 0x000fe4000f8e02ff */
[----:B------:R-:W-:-:S04]  /*2750*/  IMAD.WIDE.U32 R18, R10, UR4, R18 ;  /* 0x000000040a127c25 */ /* 0x000fc8000f8e0012 */
[----:B------:R-:W-:Y:S02]  /*2760*/  IMAD R25, R10, UR5, R21 ;  /* 0x000000050a197c24 */ /* 0x000fe4000f8e0215 */
[----:B------:R-:W-:Y:S01]  /*2770*/  FMUL.FTZ R21, R44, R27 ;  /* 0x0000001b2c157220 */ /* 0x000fe20000410000 */
[----:B0-----:R-:W-:Y:S02]  /*2780*/  LEA R20, P1, R18, UR10, 0x2 ;  /* 0x0000000a12147c11 */ /* 0x001fe4000f8210ff */
[----:B------:R-:W-:Y:S01]  /*2790*/  IADD3 R25, PT, PT, R19, R25, RZ ;  /* 0x0000001913197210 */ /* 0x000fe20007ffe0ff */
[----:B-----5:R-:W-:-:S03]  /*27a0*/  FFMA.FTZ R24, R22, R21, R16 ;  /* 0x0000001516187223 */ /* 0x020fc60000010010 */
[----:B------:R-:W-:Y:S01]  /*27b0*/  LEA.HI.X R21, R18, UR11, R25, 0x2, P1 ;  /* 0x0000000b12157c11 */ /* 0x000fe200088f1419 */
[----:B------:R-:W-:-:S05]  /*27c0*/  FFMA.FTZ R25, R23, R28, R17 ;  /* 0x0000001c17197223 */ /* 0x000fca0000010011 */
[----:B------:R0:W-:Y:S02]  /*27d0*/  STG.E.64 desc[UR6][R20.64], R24 ;  /* 0x0000001814007986 */ /* 0x0001e4000c101b06 */
.L_x_3532:
[----:B------:R-:W-:Y:S05]  /*27e0*/  BSYNC.RECONVERGENT B1 ;  /* 0x0000000000017941 */ /* 0x000fea0003800200 */
.L_x_3531:
        /* <DEDUP_REMOVED lines=16> */
[----:B------:R-:W-:-:S04]  /*28f0*/  IADD3 R25, PT, PT, R19, R25, RZ ;  /* 0x0000001913197210 */ /* 0x000fc80007ffe0ff */
[----:B------:R-:W-:-:S05]  /*2900*/  LEA.HI.X R21, R18, UR11, R25, 0x2, P1 ;  /* 0x0000000b12157c11 */ /* 0x000fca00088f1419 */
[----:B------:R0:W-:Y:S02]  /*2910*/  STG.E.64 desc[UR6][R20.64], R28 ;  /* 0x0000001c14007986 */ /* 0x0001e4000c101b06 */
.L_x_3534:
[----:B------:R-:W-:Y:S05]  /*2920*/  BSYNC.RECONVERGENT B1 ;  /* 0x0000000000017941 */ /* 0x000fea0003800200 */
.L_x_3533:
        /* <DEDUP_REMOVED lines=8> */
[----:B-1----:R-:W-:-:S04]  /*29b0*/  FMUL.FTZ R24, R24, R27 ;  /* 0x0000001b18187220 */ /* 0x002fc80000410000 */
[----:B-----5:R-:W-:Y:S01]  /*29c0*/  FFMA.FTZ R29, R23, R24, R17 ;  /* 0x00000018171d7223 */ /* 0x020fe20000010011 */
[----:B------:R-:W-:Y:S02]  /*29d0*/  IMAD R21, R55, UR4, RZ ;  /* 0x0000000437157c24 */ /* 0x000fe4000f8e02ff */
[----:B------:R-:W-:-:S04]  /*29e0*/  IMAD.WIDE.U32 R18, R12, UR4, R18 ;  /* 0x000000040c127c25 */ /* 0x000fc8000f8e0012 */
[----:B------:R-:W-:Y:S02]  /*29f0*/  IMAD R25, R12, UR5, R21 ;  /* 0x000000050c197c24 */ /* 0x000fe4000f8e0215 */
[----:B------:R-:W-:Y:S01]  /*2a00*/  FMUL.FTZ R21, R48, R27 ;  /* 0x0000001b30157220 */ /* 0x000fe20000410000 */
[----:B0-----:R-:W-:Y:S02]  /*2a10*/  LEA R20, P1, R18, UR10, 0x2 ;  /* 0x0000000a12147c11 */ /* 0x001fe4000f8210ff */
[----:B------:R-:W-:Y:S01]  /*2a20*/  IADD3 R25, PT, PT, R19, R25, RZ ;  /* 0x0000001913197210 */ /* 0x000fe20007ffe0ff */
[----:B------:R-:W-:-:S03]  /*2a30*/  FFMA.FTZ R28, R22, R21, R16 ;  /* 0x00000015161c7223 */ /* 0x000fc60000010010 */
[----:B------:R-:W-:-:S05]  /*2a40*/  LEA.HI.X R21, R18, UR11, R25, 0x2, P1 ;  /* 0x0000000b12157c11 */ /* 0x000fca00088f1419 */
[----:B------:R0:W-:Y:S02]  /*2a50*/  STG.E.64 desc[UR6][R20.64], R28 ;  /* 0x0000001c14007986 */ /* 0x0001e4000c101b06 */
.L_x_3536:
[----:B------:R-:W-:Y:S05]  /*2a60*/  BSYNC.RECONVERGENT B1 ;  /* 0x0000000000017941 */ /* 0x000fea0003800200 */
.L_x_3535:
[----:B------:R-:W-:Y:S05]  /*2a70*/  @P4 BRA `(.L_x_3537) ;  /* 0x0000001000404947 */ /* 0x000fea0003800000 */
[----:B------:R-:W1:Y:S01]  /*2a80*/  LDCU.64 UR4, c[0x0][0x3e0] ;  /* 0x00007c00ff0477ac */ /* 0x000e620008000a00 */
[----:B0-----:R-:W-:Y:S01]  /*2a90*/  MOV R18, R58 ;  /* 0x0000003a00127202 */ /* 0x001fe20000000f00 */
[C---:B------:R-:W-:Y:S01]  /*2aa0*/  FADD.FTZ R50, -R26.reuse, R50 ;  /* 0x000000321a327221 */ /* 0x040fe20000010100 */
[----:B------:R-:W-:Y:S01]  /*2ab0*/  MOV R19, R61 ;  /* 0x0000003d00137202 */ /* 0x000fe20000000f00 */
[----:B------:R-:W0:Y:S01]  /*2ac0*/  LDCU.64 UR8, c[0x0][0x380] ;  /* 0x00007000ff0877ac */ /* 0x000e220008000a00 */
[----:B------:R-:W-:Y:S01]  /*2ad0*/  FADD.FTZ R26, -R26, R51 ;  /* 0x000000331a1a7221 */ /* 0x000fe20000010100 */
[----:B-1234-:R-:W-:-:S03]  /*2ae0*/  FMUL.FTZ R21, R50, R27 ;  /* 0x0000001b32157220 */ /* 0x01efc60000410000 */
        /* <DEDUP_REMOVED lines=9> */
[----:B------:R0:W-:Y:S01]  /*2b80*/  STG.E.64 desc[UR6][R20.64], R16 ;  /* 0x0000001014007986 */ /* 0x0001e2000c101b06 */
[----:B------:R-:W-:Y:S05]  /*2b90*/  BRA `(.L_x_3537) ;  /* 0x0000000c00f87947 */ /* 0x000fea0003800000 */
.L_x_3522:
        /* <DEDUP_REMOVED lines=9> */
[C---:B0-----:R-:W-:Y:S01]  /*2c30*/  FADD.FTZ R18, -R26.reuse, R37 ;  /* 0x000000251a127221 */ /* 0x041fe20000010100 */
[----:B------:R-:W-:Y:S01]  /*2c40*/  FADD.FTZ R36, -R26, R36 ;  /* 0x000000241a247221 */ /* 0x000fe20000010100 */
        /* <DEDUP_REMOVED lines=10> */
[----:B0-----:R-:W-:Y:S01]  /*2cf0*/  IMAD R36, R20, UR8, RZ ;  /* 0x0000000814247c24 */ /* 0x001fe2000f8e02ff */
[----:B------:R-:W-:-:S06]  /*2d00*/  MOV R20, R58 ;  /* 0x0000003a00147202 */ /* 0x000fcc0000000f00 */
[----:B------:R-:W0:Y:S01]  /*2d10*/  MUFU.EX2 R18, R18 ;  /* 0x0000001200127308 */ /* 0x000e220000000800 */
[----:B------:R-:W-:-:S04]  /*2d20*/  IMAD.WIDE.U32 R20, R25, UR8, R20 ;  /* 0x0000000819147c25 */ /* 0x000fc8000f8e0014 */
[----:B------:R-:W-:Y:S02]  /*2d30*/  IMAD R25, R25, UR9, R36 ;  /* 0x0000000919197c24 */ /* 0x000fe4000f8e0224 */
[----:B--2---:R-:W-:-:S03]  /*2d40*/  FADD.FTZ R32, R19, 1 ;  /* 0x3f80000013207421 */ /* 0x004fc60000010000 */
[----:B------:R-:W-:-:S03]  /*2d50*/  IADD3 R25, PT, PT, R21, R25, RZ ;  /* 0x0000001915197210 */ /* 0x000fc60007ffe0ff */
[----:B------:R-:W2:Y:S01]  /*2d60*/  MUFU.RCP R32, R32 ;  /* 0x0000002000207308 */ /* 0x000ea20000001000 */
[----:B0-----:R-:W-:Y:S01]  /*2d70*/  FADD.FTZ R30, R18, 1 ;  /* 0x3f800000121e7421 */ /* 0x001fe20000010000 */
[----:B-1----:R-:W-:-:S04]  /*2d80*/  LEA R18, P2, R20, UR10, 0x2 ;  /* 0x0000000a14127c11 */ /* 0x002fc8000f8410ff */
[----:B------:R-:W-:Y:S02]  /*2d90*/  LEA.HI.X R19, R20, UR11, R25, 0x2, P2 ;  /* 0x0000000b14137c11 */ /* 0x000fe400090f1419 */
[----:B------:R-:W0:Y:S01]  /*2da0*/  MUFU.RCP R31, R30 ;  /* 0x0000001e001f7308 */ /* 0x000e220000001000 */
[----:B--2---:R-:W-:Y:S01]  /*2db0*/  FMUL.FTZ R21, R37, R32 ;  /* 0x0000002025157220 */ /* 0x004fe20000410000 */
[----:B0-----:R-:W-:-:S05]  /*2dc0*/  FMUL.FTZ R20, R24, R31 ;  /* 0x0000001f18147220 */ /* 0x001fca0000410000 */
[----:B------:R2:W-:Y:S02]  /*2dd0*/  STG.E.64 desc[UR6][R18.64], R20 ;  /* 0x0000001412007986 */ /* 0x0005e4000c101b06 */
.L_x_3539:
[----:B------:R-:W-:Y:S05]  /*2de0*/  BSYNC.RECONVERGENT B1 ;  /* 0x0000000000017941 */ /* 0x000fea0003800200 */
.L_x_3538:
[----:B------:R-:W-:Y:S04]  /*2df0*/  BSSY.RECONVERGENT B1, `(.L_x_3540) ;  /* 0x000001d000017945 */ /* 0x000fe80003800200 */
[----:B------:R-:W-:Y:S05]  /*2e00*/  @P3 BRA `(.L_x_3541) ;  /* 0x00000000006c3947 */ /* 0x000fea0003800000 */
[C---:B------:R-:W-:Y:S01]  /*2e10*/  FADD.FTZ R38, -R26.reuse, R38 ;  /* 0x000000261a267221 */ /* 0x040fe20000010100 */
[----:B0-2---:R-:W-:Y:S01]  /*2e20*/  FADD.FTZ R18, -R26, R39 ;  /* 0x000000271a127221 */ /* 0x005fe20000010100 */
        /* <DEDUP_REMOVED lines=24> */
[----:B------:R3:W-:Y:S02]  /*2fb0*/  STG.E.64 desc[UR6][R18.64], R20 ;  /* 0x0000001412007986 */ /* 0x0007e4000c101b06 */
.L_x_3541:
[----:B------:R-:W-:Y:S05]  /*2fc0*/  BSYNC.RECONVERGENT B1 ;  /* 0x0000000000017941 */ /* 0x000fea0003800200 */
.L_x_3540:
        /* <DEDUP_REMOVED lines=12> */
[C---:B------:R-:W-:Y:S01]  /*3090*/  FADD.FTZ R40, -R26.reuse, R40 ;  /* 0x000000281a287221 */ /* 0x040fe20000010100 */
[----:B0-23--:R-:W-:Y:S01]  /*30a0*/  FADD.FTZ R18, -R26, R41 ;  /* 0x000000291a127221 */ /* 0x00dfe20000010100 */
        /* <DEDUP_REMOVED lines=25> */
.L_x_3543:
[----:B------:R-:W-:Y:S05]  /*3240*/  BSYNC.RECONVERGENT B1 ;  /* 0x0000000000017941 */ /* 0x000fea0003800200 */
.L_x_3542:
[----:B------:R-:W-:Y:S04]  /*3250*/  BSSY.RECONVERGENT B1, `(.L_x_3544) ;  /* 0x000001d000017945 */ /* 0x000fe80003800200 */
[----:B------:R-:W-:Y:S05]  /*3260*/  @P1 BRA `(.L_x_3545) ;  /* 0x00000000006c1947 */ /* 0x000fea0003800000 */
[C---:B------:R-:W-:Y:S01]  /*3270*/  FADD.FTZ R42, -R26.reuse, R42 ;  /* 0x0000002a1a2a7221 */ /* 0x040fe20000010100 */
[----:B0-234-:R-:W-:Y:S01]  /*3280*/  FADD.FTZ R18, -R26, R43 ;  /* 0x0000002b1a127221 */ /* 0x01dfe20000010100 */
        /* <DEDUP_REMOVED lines=25> */
.L_x_3545:
[----:B------:R-:W-:Y:S05]  /*3420*/  BSYNC.RECONVERGENT B1 ;  /* 0x0000000000017941 */ /* 0x000fea0003800200 */
.L_x_3544:
        /* <DEDUP_REMOVED lines=29> */
.L_x_3547:
[----:B------:R-:W-:Y:S05]  /*3600*/  BSYNC.RECONVERGENT B1 ;  /* 0x0000000000017941 */ /* 0x000fea0003800200 */
.L_x_3546:
        /* <DEDUP_REMOVED lines=29> */
.L_x_3549:
[----:B------:R-:W-:Y:S05]  /*37e0*/  BSYNC.RECONVERGENT B1 ;  /* 0x0000000000017941 */ /* 0x000fea0003800200 */
.L_x_3548:
        /* <DEDUP_REMOVED lines=29> */
.L_x_3551:
[----:B------:R-:W-:Y:S05]  /*39c0*/  BSYNC.RECONVERGENT B1 ;  /* 0x0000000000017941 */ /* 0x000fea0003800200 */
.L_x_3550:
[----:B------:R-:W-:Y:S05]  /*39d0*/  @P4 BRA `(.L_x_3537) ;  /* 0x0000000000684947 */ /* 0x000fea0003800000 */
[C---:B------:R-:W-:Y:S01]  /*39e0*/  FADD.FTZ R50, -R26.reuse, R50 ;  /* 0x000000321a327221 */ /* 0x040fe20000010100 */
[----:B------:R-:W-:Y:S01]  /*39f0*/  FADD.FTZ R26, -R26, R51 ;  /* 0x000000331a1a7221 */ /* 0x000fe20000010100 */
[----:B------:R-:W0:Y:S01]  /*3a00*/  LDCU.64 UR4, c[0x0][0x3e0] ;  /* 0x00007c00ff0477ac */ /* 0x000e220008000a00 */
[----:B------:R-:W-:Y:S01]  /*3a10*/  MOV R59, R61 ;  /* 0x0000003d003b7202 */ /* 0x000fe20000000f00 */
[-C--:B01234-:R-:W-:Y:S01]  /*3a20*/  FMUL.FTZ R19, R50, R27.reuse ;  /* 0x0000001b32137220 */ /* 0x09ffe20000410000 */
[----:B------:R-:W-:Y:S01]  /*3a30*/  FMUL.FTZ R26, R26, R27 ;  /* 0x0000001b1a1a7220 */ /* 0x000fe20000410000 */
[----:B------:R-:W0:Y:S02]  /*3a40*/  LDCU.64 UR8, c[0x0][0x380] ;  /* 0x00007000ff0877ac */ /* 0x000e240008000a00 */
        /* <DEDUP_REMOVED lines=18> */
[----:B------:R0:W-:Y:S02]  /*3b70*/  STG.E.64 desc[UR6][R16.64], R20 ;  /* 0x0000001410007986 */ /* 0x0001e4000c101b06 */
.L_x_3537:
[----:B------:R-:W-:Y:S05]  /*3b80*/  BSYNC.RECONVERGENT B0 ;  /* 0x0000000000007941 */ /* 0x000fea0003800200 */
.L_x_3521:
        /* <DEDUP_REMOVED lines=8> */
.L_x_3553:
        /* <DEDUP_REMOVED lines=15> */
.L_x_4796:


//--------------------- .text._Z35group_norm_nhwc_fwd_one_pass_kernelI11Fp32IOFp32WLi128ELi98ELi392EEv26Group_norm_nhwc_fwd_params --------------------------
	.section	.text._Z35group_norm_nhwc_fwd_one_pass_kernelI11Fp32IOFp32WLi128ELi98ELi392EEv26Group_norm_nhwc_fwd_params,"ax",@progbits
	.align	128
        .global         _Z35group_norm_nhwc_fwd_one_pass_kernelI11Fp32IOFp32WLi128ELi98ELi392EEv26Group_norm_nhwc_fwd_params
        .type           _Z35group_norm_nhwc_fwd_one_pass_kernelI11Fp32IOFp32WLi128ELi98ELi392EEv26Group_norm_nhwc_fwd_params,@function
        .size           _Z35group_norm_nhwc_fwd_one_pass_kernelI11Fp32IOFp32WLi128ELi98ELi392EEv26Group_norm_nhwc_fwd_params,(.L_x_4797 - _Z35group_norm_nhwc_fwd_one_pass_kernelI11Fp32IOFp32WLi128ELi98ELi392EEv26Group_norm_nhwc_fwd_params)
        .other          _Z35group_norm_nhwc_fwd_one_pass_kernelI11Fp32IOFp32WLi128ELi98ELi392EEv26Group_norm_nhwc_fwd_params,@"STO_CUDA_ENTRY STV_DEFAULT"
_Z35group_norm_nhwc_fwd_one_pass_kernelI11Fp32IOFp32WLi128ELi98ELi392EEv26Group_norm_nhwc_fwd_params:
.text._Z35group_norm_nhwc_fwd_one_pass_kernelI11Fp32IOFp32WLi128ELi98ELi392EEv26Group_norm_nhwc_fwd_params:
        /* <DEDUP_REMOVED lines=14> */
[----:B------:R-:W1:Y:S03]  /*00e0*/  S2R R94, SR_LANEID ;  /* 0x00000000005e7919 */ /* 0x000e660000000000 */
[----:B------:R-:W2:Y:S01]  /*00f0*/  LDC R54, c[0x0][0x370] ;  /* 0x0000dc00ff367b82 */ /* 0x000ea20000000800 */
[----:B----4-:R-:W-:-:S02]  /*0100*/  ISETP.NE.U32.AND P1, PT, RZ, UR6, PT ;  /* 0x00000006ff007c0c */ /* 0x010fc4000bf25070 */
[C---:B0-----:R-:W-:Y:S02]  /*0110*/  LOP3.LUT R0, R98.reuse, 0xffff, RZ, 0xc0, !PT ;  /* 0x0000ffff62007812 */ /* 0x041fe400078ec0ff */
[----:B---3--:R-:W-:-:S03]  /*0120*/  LOP3.LUT P0, RZ, R98, R95, RZ, 0xfc, !PT ;  /* 0x0000005f62ff7212 */ /* 0x008fc6000780fcff */
[----:B------:R-:W-:Y:S01]  /*0130*/  IMAD R0, R0, 0x53a, RZ ;  /* 0x0000053a00007824 */ /* 0x000fe200078e02ff */
[----:B------:R-:W-:Y:S01]  /*0140*/  ISETP.NE.AND.EX P0, PT, RZ, UR7, !P0, P1 ;  /* 0x00000007ff007c0c */ /* 0x000fe2000c705310 */
[----:B------:R-:W0:Y:S03]  /*0150*/  LDCU.64 UR6, c[0x0][0x358] ;  /* 0x00006b00ff0677ac */ /* 0x000e260008000a00 */
[----:B------:R-:W-:-:S05]  /*0160*/  SHF.R.U32.HI R0, RZ, 0x10, R0 ;  /* 0x00000010ff007819 */ /* 0x000fca0000011600 */
[----:B-1----:R-:W-:Y:S01]  /*0170*/  IMAD R93, R95, UR4, R0 ;  /* 0x000000045f5d7c24 */ /* 0x002fe2000f8e0200 */
[----:B------:R-:W-:-:S04]  /*0180*/  PRMT R0, R0, 0x9910, RZ ;  /* 0x0000991000007816 */ /* 0x000fc800000000ff */
[C---:B------:R-:W-:Y:S01]  /*0190*/  IADD3 R52, PT, PT, R93.reuse, 0x8, RZ ;  /* 0x000000085d347810 */ /* 0x040fe20007ffe0ff */
        /* <DEDUP_REMOVED lines=34> */
[----:B0-2---:R-:W-:-:S07]  /*03c0*/  SHF.L.U32 R2, R2, 0x1, RZ ;  /* 0x0000000102027819 */ /* 0x005fce00000006ff */
.L_x_3627:
[----:B0----5:R-:W0:Y:S01]  /*03d0*/  LDC R36, c[0x0][0x3f8] ;  /* 0x0000fe00ff247b82 */ /* 0x021e220000000800 */
[----:B------:R-:W1:Y:S01]  /*03e0*/  LDCU.64 UR4, c[0x0][0x3e8] ;  /* 0x00007d00ff0477ac */ /* 0x000e620008000a00 */
[----:B------:R-:W-:Y:S02]  /*03f0*/  LOP3.LUT R101, R2, 0xffff, RZ, 0xc0, !PT ;  /* 0x0000ffff02657812 */ /* 0x000fe400078ec0ff */
[----:B------:R-:W-:Y:S01]  /*0400*/  CS2R R56, SRZ ;  /* 0x0000000000387805 */ /* 0x000fe2000001ff00 */
[----:B--2---:R-:W2:Y:S01]  /*0410*/  LDCU.64 UR8, c[0x0][0x3f0] ;  /* 0x00007e00ff0877ac */ /* 0x004ea20008000a00 */
[----:B-1----:R-:W-:Y:S02]  /*0420*/  ISETP.GE.U32.AND P4, PT, R52, UR4, PT ;  /* 0x0000000434007c0c */ /* 0x002fe4000bf86070 */
[----:B------:R-:W-:Y:S02]  /*0430*/  ISETP.GE.U32.AND P6, PT, R26, UR4, PT ;  /* 0x000000041a007c0c */ /* 0x000fe4000bfc6070 */
[----:B------:R-:W-:-:S02]  /*0440*/  ISETP.GE.AND.EX P4, PT, R31, UR5, PT, P4 ;  /* 0x000000051f007c0c */ /* 0x000fc4000bf86340 */
[----:B0--34-:R-:W-:Y:S02]  /*0450*/  IABS R35, R36 ;  /* 0x0000002400237213 */ /* 0x019fe40000000000 */
        /* <DEDUP_REMOVED lines=30> */
[----:B------:R-:W-:Y:S01]  /*0640*/  SHF.R.S32.HI R32, RZ, 0x1f, R33 ;  /* 0x0000001fff207819 */ /* 0x000fe20000011421 */
[----:B------:R-:W0:Y:S01]  /*0650*/  @!P1 LDC.64 R38, c[0x0][0x3e0] ;  /* 0x0000f800ff269b82 */ /* 0x000e220000000a00 */
[----:B------:R-:W-:-:S03]  /*0660*/  IMAD R0, R36, R0, R55 ;  /* 0x0000000024007224 */ /* 0x000fc600078e0237 */
[----:B--2---:R-:W-:Y:S02]  /*0670*/  IMAD R32, R32, UR8, RZ ;  /* 0x0000000820207c24 */ /* 0x004fe4000f8e02ff */
[----:B------:R-:W-:Y:S02]  /*0680*/  IMAD R0, R0, 0x62, RZ ;  /* 0x0000006200007824 */ /* 0x000fe400078e02ff */
[----:B------:R-:W2:Y:S01]  /*0690*/  @!P1 LDC.64 R36, c[0x0][0x390] ;  /* 0x0000e400ff249b82 */ /* 0x000ea20000000a00 */
[----:B------:R-:W-:Y:S02]  /*06a0*/  IMAD R103, R33, UR9, R32 ;  /* 0x0000000921677c24 */ /* 0x000fe4000f8e0220 */
[----:B------:R-:W-:-:S04]  /*06b0*/  IADD3 R100, P2, PT, R0, R101, RZ ;  /* 0x0000006500647210 */ /* 0x000fc80007f5e0ff */
[----:B------:R-:W-:Y:S01]  /*06c0*/  LEA.HI.X.SX32 R101, R0, RZ, 0x1, P2 ;  /* 0x000000ff00657211 */ /* 0x000fe200010f0eff */
[----:B------:R-:W4:Y:S01]  /*06d0*/  @!P3 LDC.64 R34, c[0x0][0x3e0] ;  /* 0x0000f800ff22bb82 */ /* 0x000f220000000a00 */
[----:B------:R-:W-:Y:S01]  /*06e0*/  ISETP.GE.U32.AND P2, PT, R28, UR4, PT ;  /* 0x000000041c007c0c */ /* 0x000fe2000bf46070 */
[----:B------:R-:W-:-:S03]  /*06f0*/  IMAD.WIDE.U32 R100, R33, UR8, R100 ;  /* 0x0000000821647c25 */ /* 0x000fc6000f8e0064 */
[----:B------:R-:W-:Y:S01]  /*0700*/  ISETP.GE.AND.EX P2, PT, R27, UR5, PT, P2 ;  /* 0x000000051b007c0c */ /* 0x000fe2000bf46320 */
[----:B0-----:R-:W-:Y:S01]  /*0710*/  @!P1 IMAD R32, R53, R38, RZ ;  /* 0x0000002635209224 */ /* 0x001fe200078e02ff */
[----:B------:R-:W-:Y:S02]  /*0720*/  IADD3 R103, PT, PT, R101, R103, RZ ;  /* 0x0000006765677210 */ /* 0x000fe40007ffe0ff */
[-C--:B------:R-:W-:Y:S01]  /*0730*/  @!P1 MOV R102, R100.reuse ;  /* 0x0000006400669202 */ /* 0x080fe20000000f00 */
[C---:B------:R-:W-:Y:S01]  /*0740*/  @!P1 IMAD R39, R93.reuse, R39, R32 ;  /* 0x000000275d279224 */ /* 0x040fe200078e0220 */
[----:B------:R-:W-:Y:S02]  /*0750*/  @!P4 MOV R42, R100 ;  /* 0x00000064002ac202 */ /* 0x000fe40000000f00 */
[----:B------:R-:W-:Y:S01]  /*0760*/  @!P4 MOV R43, R103 ;  /* 0x00000067002bc202 */ /* 0x000fe20000000f00 */
[----:B------:R-:W-:-:S04]  /*0770*/  @!P1 IMAD.WIDE.U32 R32, R93, R38, R102 ;  /* 0x000000265d209225 */ /* 0x000fc800078e0066 */
[-C--:B-1----:R-:W-:Y:S01]  /*0780*/  @!P4 IMAD R38, R31, R44.reuse, RZ ;  /* 0x0000002c1f26c224 */ /* 0x082fe200078e02ff */
[----:B------:R-:W-:Y:S01]  /*0790*/  @!P1 IADD3 R33, PT, PT, R33, R39, RZ ;  /* 0x0000002721219210 */ /* 0x000fe20007ffe0ff */
[----:B------:R-:W-:Y:S01]  /*07a0*/  @!P4 IMAD.WIDE.U32 R42, R52, R44, R42 ;  /* 0x0000002c342ac225 */ /* 0x000fe200078e002a */
[----:B--2---:R-:W-:-:S03]  /*07b0*/  @!P1 LEA R36, P5, R32, R36, 0x2 ;  /* 0x0000002420249211 */ /* 0x004fc600078a10ff */
[----:B------:R-:W-:Y:S01]  /*07c0*/  @!P4 IMAD R45, R52, R45, R38 ;  /* 0x0000002d342dc224 */ /* 0x000fe200078e0226 */
[----:B------:R-:W-:Y:S01]  /*07d0*/  @!P1 LEA.HI.X R37, R32, R37, R33, 0x2, P5 ;  /* 0x0000002520259211 */ /* 0x000fe200028f1421 */
[----:B------:R-:W0:Y:S01]  /*07e0*/  @!P3 LDC.64 R38, c[0x0][0x390] ;  /* 0x0000e400ff26bb82 */ /* 0x000e220000000a00 */
[----:B----4-:R-:W-:Y:S01]  /*07f0*/  @!P3 IMAD R44, R29, R34, RZ ;  /* 0x000000221d2cb224 */ /* 0x010fe200078e02ff */
[----:B---3--:R-:W-:Y:S02]  /*0800*/  @!P4 LEA R40, P5, R42, R40, 0x2 ;  /* 0x000000282a28c211 */ /* 0x008fe400078a10ff */
[----:B------:R-:W-:Y:S01]  /*0810*/  @!P4 IADD3 R43, PT, PT, R43, R45, RZ ;  /* 0x0000002d2b2bc210 */ /* 0x000fe20007ffe0ff */
[----:B------:R-:W-:Y:S01]  /*0820*/  @!P3 IMAD R47, R30, R35, R44 ;  /* 0x000000231e2fb224 */ /* 0x000fe200078e022c */
[----:B------:R-:W-:Y:S02]  /*0830*/  @!P3 MOV R44, R100 ;  /* 0x00000064002cb202 */ /* 0x000fe40000000f00 */
[----:B------:R-:W-:Y:S01]  /*0840*/  CS2R R58, SRZ ;  /* 0x00000000003a7805 */ /* 0x000fe2000001ff00 */
[----:B------:R-:W1:Y:S01]  /*0850*/  @!P2 LDC.64 R32, c[0x0][0x3e0] ;  /* 0x0000f800ff20ab82 */ /* 0x000e620000000a00 */
[----:B------:R-:W-:Y:S01]  /*0860*/  @!P3 MOV R45, R103 ;  /* 0x00000067002db202 */ /* 0x000fe20000000f00 */
[----:B------:R0:W2:Y:S01]  /*0870*/  @!P1 LDG.E.64 R56, desc[UR6][R36.64] ;  /* 0x0000000624389981 */ /* 0x0000a2000c1e1b00 */
[----:B------:R-:W-:Y:S01]  /*0880*/  @!P4 LEA.HI.X R41, R42, R41, R43, 0x2, P5 ;  /* 0x000000292a29c211 */ /* 0x000fe200028f142b */
[----:B------:R-:W-:-:S04]  /*0890*/  @!P3 IMAD.WIDE.U32 R44, R30, R34, R44 ;  /* 0x000000221e2cb225 */ /* 0x000fc800078e002c */
[----:B------:R-:W3:Y:S01]  /*08a0*/  @!P2 LDC.64 R42, c[0x0][0x390] ;  /* 0x0000e400ff2aab82 */ /* 0x000ee20000000a00 */
[----:B------:R-:W-:Y:S01]  /*08b0*/  ISETP.GE.U32.AND P5, PT, R24, UR4, PT ;  /* 0x0000000418007c0c */ /* 0x000fe2000bfa6070 */
[----:B------:R4:W5:Y:S01]  /*08c0*/  @!P4 LDG.E.64 R58, desc[UR6][R40.64] ;  /* 0x00000006283ac981 */ /* 0x000962000c1e1b00 */
[----:B------:R-:W-:-:S05]  /*08d0*/  ISETP.GE.U32.AND P1, PT, R22, UR4, PT ;  /* 0x0000000416007c0c */ /* 0x000fca000bf26070 */
[----:B------:R-:W3:Y:S01]  /*08e0*/  @!P6 LDC.64 R34, c[0x0][0x3e0] ;  /* 0x0000f800ff22eb82 */ /* 0x000ee20000000a00 */
[----:B------:R-:W-:Y:S02]  /*08f0*/  ISETP.GE.AND.EX P4, PT, R23, UR5, PT, P5 ;  /* 0x0000000517007c0c */ /* 0x000fe4000bf86350 */
[----:B------:R-:W-:Y:S02]  /*0900*/  ISETP.GE.AND.EX P1, PT, R21, UR5, PT, P1 ;  /* 0x0000000515007c0c */ /* 0x000fe4000bf26310 */
[----:B------:R-:W-:Y:S02]  /*0910*/  @!P3 IADD3 R45, PT, PT, R45, R47, RZ ;  /* 0x0000002f2d2db210 */ /* 0x000fe40007ffe0ff */
[C---:B0-----:R-:W-:Y:S01]  /*0920*/  @!P3 LEA R36, P5, R44.reuse, R38, 0x2 ;  /* 0x000000262c24b211 */ /* 0x041fe200078a10ff */
[----:B-1----:R-:W-:Y:S01]  /*0930*/  @!P2 IMAD R38, R27, R32, RZ ;  /* 0x000000201b26a224 */ /* 0x002fe200078e02ff */
[----:B----4-:R-:W0:Y:S02]  /*0940*/  @!P6 LDC.64 R40, c[0x0][0x390] ;  /* 0x0000e400ff28eb82 */ /* 0x010e240000000a00 */
[----:B------:R-:W-:-:S02]  /*0950*/  @!P3 LEA.HI.X R37, R44, R39, R45, 0x2, P5 ;  /* 0x000000272c25b211 */ /* 0x000fc400028f142d */
[----:B------:R-:W-:Y:S02]  /*0960*/  @!P2 MOV R44, R100 ;  /* 0x00000064002ca202 */ /* 0x000fe40000000f00 */
[----:B------:R-:W-:Y:S01]  /*0970*/  @!P2 MOV R45, R103 ;  /* 0x00000067002da202 */ /* 0x000fe20000000f00 */
[C---:B------:R-:W-:Y:S01]  /*0980*/  @!P2 IMAD R47, R28.reuse, R33, R38 ;  /* 0x000000211c2fa224 */ /* 0x040fe200078e0226 */
[----:B------:R-:W-:Y:S01]  /*0990*/  CS2R R60, SRZ ;  /* 0x00000000003c7805 */ /* 0x000fe2000001ff00 */
[----:B------:R-:W1:Y:S01]  /*09a0*/  @!P4 LDC.64 R38, c[0x0][0x3e0] ;  /* 0x0000f800ff26cb82 */ /* 0x000e620000000a00 */
[----:B------:R-:W-:-:S04]  /*09b0*/  @!P2 IMAD.WIDE.U32 R44, R28, R32, R44 ;  /* 0x000000201c2ca225 */ /* 0x000fc800078e002c */
[----:B------:R-:W4:Y:S03]  /*09c0*/  @!P3 LDG.E.64 R60, desc[UR6][R36.64] ;  /* 0x00000006243cb981 */ /* 0x000f26000c1e1b00 */
[----:B------:R-:W1:Y:S01]  /*09d0*/  @!P1 LDC.64 R32, c[0x0][0x3e0] ;  /* 0x0000f800ff209b82 */ /* 0x000e620000000a00 */
[----:B------:R-:W-:Y:S02]  /*09e0*/  @!P2 IADD3 R45, PT, PT, R45, R47, RZ ;  /* 0x0000002f2d2da210 */ /* 0x000fe40007ffe0ff */
[----:B---3--:R-:W-:Y:S01]  /*09f0*/  @!P2 LEA R48, P5, R44, R42, 0x2 ;  /* 0x0000002a2c30a211 */ /* 0x008fe200078a10ff */
[----:B------:R-:W-:Y:S01]  /*0a00*/  @!P6 IMAD R42, R25, R34, RZ ;  /* 0x00000022192ae224 */ /* 0x000fe200078e02ff */
[----:B------:R-:W-:Y:S02]  /*0a10*/  ISETP.GE.U32.AND P3, PT, R20, UR4, PT ;  /* 0x0000000414007c0c */ /* 0x000fe4000bf66070 */
[----:B------:R-:W-:Y:S01]  /*0a20*/  @!P2 LEA.HI.X R49, R44, R43, R45, 0x2, P5 ;  /* 0x0000002b2c31a211 */ /* 0x000fe200028f142d */
[----:B------:R-:W-:Y:S01]  /*0a30*/  @!P6 IMAD R47, R26, R35, R42 ;  /* 0x000000231a2fe224 */ /* 0x000fe200078e022a */
[----:B------:R-:W-:-:S02]  /*0a40*/  @!P6 MOV R44, R100 ;  /* 0x00000064002ce202 */ /* 0x000fc40000000f00 */
[----:B------:R-:W-:Y:S02]  /*0a50*/  CS2R R62, SRZ ;  /* 0x00000000003e7805 */ /* 0x000fe4000001ff00 */
[----:B------:R-:W-:Y:S01]  /*0a60*/  @!P6 MOV R45, R103 ;  /* 0x00000067002de202 */ /* 0x000fe20000000f00 */
[----:B------:R-:W3:Y:S01]  /*0a70*/  @!P4 LDC.64 R42, c[0x0][0x390] ;  /* 0x0000e400ff2acb82 */ /* 0x000ee20000000a00 */
[----:B------:R-:W-:Y:S02]  /*0a80*/  ISETP.GE.AND.EX P3, PT, R19, UR5, PT, P3 ;  /* 0x0000000513007c0c */ /* 0x000fe4000bf66330 */
[----:B------:R-:W-:Y:S01]  /*0a90*/  ISETP.GE.U32.AND P5, PT, R18, UR4, PT ;  /* 0x0000000412007c0c */ /* 0x000fe2000bfa6070 */
[----:B------:R-:W-:Y:S01]  /*0aa0*/  @!P6 IMAD.WIDE.U32 R44, R26, R34, R44 ;  /* 0x000000221a2ce225 */ /* 0x000fe200078e002c */
[----:B------:R1:W4:Y:S02]  /*0ab0*/  @!P2 LDG.E.64 R62, desc[UR6][R48.64] ;  /* 0x00000006303ea981 */ /* 0x000324000c1e1b00 */
[----:B------:R-:W-:-:S02]  /*0ac0*/  ISETP.GE.AND.EX P2, PT, R17, UR5, PT, P5 ;  /* 0x0000000511007c0c */ /* 0x000fc4000bf46350 */
[----:B------:R-:W-:Y:S02]  /*0ad0*/  CS2R R64, SRZ ;  /* 0x0000000000407805 */ /* 0x000fe4000001ff00 */
[----:B------:R-:W-:Y:S01]  /*0ae0*/  @!P6 IADD3 R45, PT, PT, R45, R47, RZ ;  /* 0x0000002f2d2de210 */ /* 0x000fe20007ffe0ff */
[----:B------:R-:W3:Y:S01]  /*0af0*/  @!P1 LDC.64 R34, c[0x0][0x390] ;  /* 0x0000e400ff229b82 */ /* 0x000ee20000000a00 */
[----:B0-----:R-:W-:Y:S01]  /*0b00*/  @!P6 LEA R46, P5, R44, R40, 0x2 ;  /* 0x000000282c2ee211 */ /* 0x001fe200078a10ff */
[----:B-1----:R-:W-:-:S03]  /*0b10*/  @!P4 IMAD R40, R23, R38, RZ ;  /* 0x000000261728c224 */ /* 0x002fc600078e02ff */
[----:B------:R-:W-:Y:S01]  /*0b20*/  @!P6 LEA.HI.X R47, R44, R41, R45, 0x2, P5 ;  /* 0x000000292c2fe211 */ /* 0x000fe200028f142d */
[----:B------:R-:W-:Y:S01]  /*0b30*/  @!P1 IMAD R41, R21, R32, RZ ;  /* 0x0000002015299224 */ /* 0x000fe200078e02ff */
[-C--:B------:R-:W-:Y:S01]  /*0b40*/  @!P4 MOV R48, R100.reuse ;  /* 0x000000640030c202 */ /* 0x080fe20000000f00 */
[----:B------:R-:W0:Y:S01]  /*0b50*/  @!P3 LDC.64 R36, c[0x0][0x3e0] ;  /* 0x0000f800ff24bb82 */ /* 0x000e220000000a00 */
[----:B------:R-:W-:Y:S01]  /*0b60*/  @!P4 MOV R49, R103 ;  /* 0x000000670031c202 */ /* 0x000fe20000000f00 */
[----:B------:R-:W-:Y:S01]  /*0b70*/  @!P4 IMAD R45, R24, R39, R40 ;  /* 0x00000027182dc224 */ /* 0x000fe200078e0228 */
[----:B------:R-:W-:Y:S01]  /*0b80*/  @!P1 MOV R40, R100 ;  /* 0x0000006400289202 */ /* 0x000fe20000000f00 */
[----:B------:R-:W-:Y:S01]  /*0b90*/  @!P1 IMAD R51, R22, R33, R41 ;  /* 0x0000002116339224 */ /* 0x000fe200078e0229 */
[----:B------:R-:W-:Y:S01]  /*0ba0*/  @!P1 MOV R41, R103 ;  /* 0x0000006700299202 */ /* 0x000fe20000000f00 */
[----:B------:R-:W-:Y:S01]  /*0bb0*/  @!P4 IMAD.WIDE.U32 R48, R24, R38, R48 ;  /* 0x000000261830c225 */ /* 0x000fe200078e0030 */
[----:B------:R1:W4:Y:S01]  /*0bc0*/  @!P6 LDG.E.64 R64, desc[UR6][R46.64] ;  /* 0x000000062e40e981 */ /* 0x000322000c1e1b00 */
[----:B------:R-:W1:Y:S02]  /*0bd0*/  @!P2 LDC.64 R38, c[0x0][0x3e0] ;  /* 0x0000f800ff26ab82 */ /* 0x000e640000000a00 */
[----:B------:R-:W-:Y:S01]  /*0be0*/  @!P1 IMAD.WIDE.U32 R32, R22, R32, R40 ;  /* 0x0000002016209225 */ /* 0x000fe200078e0028 */
[----:B------:R-:W-:-:S02]  /*0bf0*/  @!P4 IADD3 R45, PT, PT, R49, R45, RZ ;  /* 0x0000002d312dc210 */ /* 0x000fc40007ffe0ff */
[----:B---3--:R-:W-:-:S03]  /*0c00*/  @!P4 LEA R44, P6, R48, R42, 0x2 ;  /* 0x0000002a302cc211 */ /* 0x008fc600078c10ff */
[----:B------:R-:W3:Y:S01]  /*0c10*/  @!P3 LDC.64 R40, c[0x0][0x390] ;  /* 0x0000e400ff28bb82 */ /* 0x000ee20000000a00 */
[----:B------:R-:W-:Y:S02]  /*0c20*/  @!P4 LEA.HI.X R45, R48, R43, R45, 0x2, P6 ;  /* 0x0000002b302dc211 */ /* 0x000fe400030f142d */
[----:B------:R-:W-:-:S05]  /*0c30*/  ISETP.GE.U32.AND P5, PT, R16, UR4, PT ;  /* 0x0000000410007c0c */ /* 0x000fca000bfa6070 */
[----:B------:R-:W3:Y:S01]  /*0c40*/  @!P2 LDC.64 R42, c[0x0][0x390] ;  /* 0x0000e400ff2aab82 */ /* 0x000ee20000000a00 */
[----:B------:R-:W-:Y:S02]  /*0c50*/  ISETP.GE.AND.EX P5, PT, R15, UR5, PT, P5 ;  /* 0x000000050f007c0c */ /* 0x000fe4000bfa6350 */
[----:B------:R-:W-:Y:S01]  /*0c60*/  CS2R R66, SRZ ;  /* 0x0000000000427805 */ /* 0x000fe2000001ff00 */
[----:B0-----:R-:W-:Y:S01]  /*0c70*/  @!P3 IMAD R48, R19, R36, RZ ;  /* 0x000000241330b224 */ /* 0x001fe200078e02ff */
[----:B-1----:R-:W-:Y:S02]  /*0c80*/  @!P3 MOV R46, R100 ;  /* 0x00000064002eb202 */ /* 0x002fe40000000f00 */
[----:B------:R-:W-:Y:S01]  /*0c90*/  @!P3 MOV R47, R103 ;  /* 0x00000067002fb202 */ /* 0x000fe20000000f00 */
[----:B------:R-:W-:Y:S01]  /*0ca0*/  @!P3 IMAD R49, R20, R37, R48 ;  /* 0x000000251431b224 */ /* 0x000fe200078e0230 */
[----:B------:R-:W-:Y:S01]  /*0cb0*/  @!P1 IADD3 R33, PT, PT, R33, R51, RZ ;  /* 0x0000003321219210 */ /* 0x000fe20007ffe0ff */
[----:B------:R0:W4:Y:S01]  /*0cc0*/  @!P4 LDG.E.64 R66, desc[UR6][R44.64] ;  /* 0x000000062c42c981 */ /* 0x000122000c1e1b00 */
[----:B------:R-:W-:Y:S01]  /*0cd0*/  @!P1 LEA R34, P6, R32, R34, 0x2 ;  /* 0x0000002220229211 */ /* 0x000fe200078c10ff */
[----:B------:R-:W-:Y:S01]  /*0ce0*/  @!P3 IMAD.WIDE.U32 R36, R20, R36, R46 ;  /* 0x000000241424b225 */ /* 0x000fe200078e002e */
[----:B------:R-:W-:-:S03]  /*0cf0*/  ISETP.GE.U32.AND P4, PT, R14, UR4, PT ;  /* 0x000000040e007c0c */ /* 0x000fc6000bf86070 */
[----:B------:R-:W-:Y:S01]  /*0d00*/  @!P2 IMAD R46, R17, R38, RZ ;  /* 0x00000026112ea224 */ /* 0x000fe200078e02ff */
[----:B0-----:R-:W-:Y:S02]  /*0d10*/  @!P2 MOV R44, R100 ;  /* 0x00000064002ca202 */ /* 0x001fe40000000f00 */
[----:B------:R-:W-:Y:S01]  /*0d20*/  @!P2 MOV R45, R103 ;  /* 0x00000067002da202 */ /* 0x000fe20000000f00 */
[----:B------:R-:W-:Y:S01]  /*0d30*/  @!P2 IMAD R47, R18, R39, R46 ;  /* 0x00000027122fa224 */ /* 0x000fe200078e022e */
[----:B------:R-:W-:Y:S02]  /*0d40*/  @!P1 LEA.HI.X R35, R32, R35, R33, 0x2, P6 ;  /* 0x0000002320239211 */ /* 0x000fe400030f1421 */
[----:B------:R-:W0:Y:S01]  /*0d50*/  @!P5 LDC.64 R32, c[0x0][0x3e0] ;  /* 0x0000f800ff20db82 */ /* 0x000e220000000a00 */
[----:B------:R-:W-:Y:S01]  /*0d60*/  @!P2 IMAD.WIDE.U32 R38, R18, R38, R44 ;  /* 0x000000261226a225 */ /* 0x000fe200078e002c */
[----:B------:R-:W-:Y:S02]  /*0d70*/  @!P3 IADD3 R37, PT, PT, R37, R49, RZ ;  /* 0x000000312525b210 */ /* 0x000fe40007ffe0ff */
[----:B---3--:R-:W-:-:S02]  /*0d80*/  @!P3 LEA R40, P6, R36, R40, 0x2 ;  /* 0x000000282428b211 */ /* 0x008fc400078c10ff */
[----:B------:R-:W-:Y:S02]  /*0d90*/  ISETP.GE.AND.EX P4, PT, R13, UR5, PT, P4 ;  /* 0x000000050d007c0c */ /* 0x000fe4000bf86340 */
[----:B------:R-:W-:Y:S02]  /*0da0*/  @!P3 LEA.HI.X R41, R36, R41, R37, 0x2, P6 ;  /* 0x000000292429b211 */ /* 0x000fe400030f1425 */
[----:B------:R-:W-:Y:S02]  /*0db0*/  @!P2 IADD3 R36, PT, PT, R39, R47, RZ ;  /* 0x0000002f2724a210 */ /* 0x000fe40007ffe0ff */
[C---:B------:R-:W-:Y:S02]  /*0dc0*/  @!P2 LEA R42, P6, R38.reuse, R42, 0x2 ;  /* 0x0000002a262aa211 */ /* 0x040fe400078c10ff */
[----:B------:R-:W-:Y:S02]  /*0dd0*/  CS2R R68, SRZ ;  /* 0x0000000000447805 */ /* 0x000fe4000001ff00 */
[----:B------:R-:W-:-:S02]  /*0de0*/  @!P2 LEA.HI.X R43, R38, R43, R36, 0x2, P6 ;  /* 0x0000002b262ba211 */ /* 0x000fc400030f1424 */
[----:B------:R-:W1:Y:S01]  /*0df0*/  @!P5 LDC.64 R38, c[0x0][0x390] ;  /* 0x0000e400ff26db82 */ /* 0x000e620000000a00 */
[----:B------:R-:W-:Y:S01]  /*0e00*/  CS2R R70, SRZ ;  /* 0x0000000000467805 */ /* 0x000fe2000001ff00 */
[----:B------:R3:W4:Y:S01]  /*0e10*/  @!P1 LDG.E.64 R68, desc[UR6][R34.64] ;  /* 0x0000000622449981 */ /* 0x000722000c1e1b00 */
[----:B------:R-:W-:-:S04]  /*0e20*/  ISETP.GE.U32.AND P1, PT, R12, UR4, PT ;  /* 0x000000040c007c0c */ /* 0x000fc8000bf26070 */
[----:B------:R-:W4:Y:S01]  /*0e30*/  @!P3 LDG.E.64 R70, desc[UR6][R40.64] ;  /* 0x000000062846b981 */ /* 0x000f22000c1e1b00 */
[----:B------:R-:W1:Y:S01]  /*0e40*/  @!P4 LDC.64 R36, c[0x0][0x3e0] ;  /* 0x0000f800ff24cb82 */ /* 0x000e620000000a00 */
[----:B------:R-:W-:Y:S01]  /*0e50*/  ISETP.GE.AND.EX P3, PT, R11, UR5, PT, P1 ;  /* 0x000000050b007c0c */ /* 0x000fe2000bf66310 */
[----:B0-----:R-:W-:Y:S01]  /*0e60*/  @!P5 IMAD R44, R15, R32, RZ ;  /* 0x000000200f2cd224 */ /* 0x001fe200078e02ff */
[----:B---3--:R-:W-:Y:S02]  /*0e70*/  @!P5 MOV R34, R100 ;  /* 0x000000640022d202 */ /* 0x008fe40000000f00 */
[----:B------:R-:W-:Y:S02]  /*0e80*/  @!P5 MOV R35, R103 ;  /* 0x000000670023d202 */ /* 0x000fe40000000f00 */
[----:B------:R-:W-:Y:S02]  /*0e90*/  CS2R R72, SRZ ;  /* 0x0000000000487805 */ /* 0x000fe4000001ff00 */
[----:B------:R-:W-:Y:S01]  /*0ea0*/  ISETP.GE.U32.AND P1, PT, R10, UR4, PT ;  /* 0x000000040a007c0c */ /* 0x000fe2000bf26070 */
[C---:B------:R-:W-:Y:S01]  /*0eb0*/  @!P5 IMAD R45, R16.reuse, R33, R44 ;  /* 0x00000021102dd224 */ /* 0x040fe200078e022c */
[----:B------:R-:W0:Y:S01]  /*0ec0*/  @!P4 LDC.64 R50, c[0x0][0x390] ;  /* 0x0000e400ff32cb82 */ /* 0x000e220000000a00 */
[----:B------:R-:W-:Y:S01]  /*0ed0*/  @!P5 IMAD.WIDE.U32 R32, R16, R32, R34 ;  /* 0x000000201020d225 */ /* 0x000fe200078e0022 */
[----:B------:R-:W-:Y:S01]  /*0ee0*/  ISETP.GE.AND.EX P1, PT, R9, UR5, PT, P1 ;  /* 0x0000000509007c0c */ /* 0x000fe2000bf26310 */
[----:B------:R3:W4:Y:S01]  /*0ef0*/  @!P2 LDG.E.64 R72, desc[UR6][R42.64] ;  /* 0x000000062a48a981 */ /* 0x000722000c1e1b00 */
[----:B------:R-:W-:-:S02]  /*0f00*/  ISETP.GE.U32.AND P2, PT, R8, UR4, PT ;  /* 0x0000000408007c0c */ /* 0x000fc4000bf46070 */
[----:B------:R-:W-:Y:S02]  /*0f10*/  @!P5 IADD3 R33, PT, PT, R33, R45, RZ ;  /* 0x0000002d2121d210 */ /* 0x000fe40007ffe0ff */
[C---:B-1----:R-:W-:Y:S01]  /*0f20*/  @!P5 LEA R38, P6, R32.reuse, R38, 0x2 ;  /* 0x000000262026d211 */ /* 0x042fe200078c10ff */
[----:B------:R-:W1:Y:S01]  /*0f30*/  @!P3 LDC.64 R48, c[0x0][0x3e0] ;  /* 0x0000f800ff30bb82 */ /* 0x000e620000000a00 */
[----:B------:R-:W-:Y:S02]  /*0f40*/  ISETP.GE.AND.EX P2, PT, R7, UR5, PT, P2 ;  /* 0x0000000507007c0c */ /* 0x000fe4000bf46320 */
[----:B------:R-:W-:Y:S01]  /*0f50*/  @!P5 LEA.HI.X R39, R32, R39, R33, 0x2, P6 ;  /* 0x000000272027d211 */ /* 0x000fe200030f1421 */
[----:B------:R-:W-:Y:S01]  /*0f60*/  @!P4 IMAD R34, R13, R36, RZ ;  /* 0x000000240d22c224 */ /* 0x000fe200078e02ff */
[----:B------:R-:W-:Y:S02]  /*0f70*/  @!P4 MOV R32, R100 ;  /* 0x000000640020c202 */ /* 0x000fe40000000f00 */
[----:B------:R-:W-:-:S02]  /*0f80*/  @!P4 MOV R33, R103 ;  /* 0x000000670021c202 */ /* 0x000fc40000000f00 */
[----:B------:R-:W-:Y:S01]  /*0f90*/  CS2R R74, SRZ ;  /* 0x00000000004a7805 */ /* 0x000fe2000001ff00 */
[C---:B------:R-:W-:Y:S01]  /*0fa0*/  @!P4 IMAD R35, R14.reuse, R37, R34 ;  /* 0x000000250e23c224 */ /* 0x040fe200078e0222 */
[----:B---3--:R-:W3:Y:S01]  /*0fb0*/  @!P1 LDC.64 R42, c[0x0][0x3e0] ;  /* 0x0000f800ff2a9b82 */ /* 0x008ee20000000a00 */
[----:B------:R-:W-:-:S03]  /*0fc0*/  @!P4 IMAD.WIDE.U32 R36, R14, R36, R32 ;  /* 0x000000240e24c225 */ /* 0x000fc600078e0020 */
[----:B------:R3:W4:Y:S01]  /*0fd0*/  @!P5 LDG.E.64 R74, desc[UR6][R38.64] ;  /* 0x00000006264ad981 */ /* 0x000722000c1e1b00 */
[----:B------:R-:W-:Y:S02]  /*0fe0*/  ISETP.GE.U32.AND P5, PT, R6, UR4, PT ;  /* 0x0000000406007c0c */ /* 0x000fe4000bfa6070 */
[----:B------:R-:W-:Y:S01]  /*0ff0*/  @!P4 IADD3 R32, PT, PT, R37, R35, RZ ;  /* 0x000000232520c210 */ /* 0x000fe20007ffe0ff */
[----:B------:R-:W2:Y:S01]  /*1000*/  @!P3 LDC.64 R44, c[0x0][0x390] ;  /* 0x0000e400ff2cbb82 */ /* 0x000ea20000000a00 */
[----:B------:R-:W-:Y:S02]  /*1010*/  ISETP.GE.AND.EX P5, PT, R5, UR5, PT, P5 ;  /* 0x0000000505007c0c */ /* 0x000fe4000bfa6350 */
[----:B0-----:R-:W-:-:S05]  /*1020*/  @!P4 LEA R50, P6, R36, R50, 0x2 ;  /* 0x000000322432c211 */ /* 0x001fca00078c10ff */
[----:B------:R-:W0:Y:S01]  /*1030*/  @!P2 LDC.64 R34, c[0x0][0x3e0] ;  /* 0x0000f800ff22ab82 */ /* 0x000e220000000a00 */
[----:B------:R-:W-:Y:S01]  /*1040*/  @!P4 LEA.HI.X R51, R36, R51, R32, 0x2, P6 ;  /* 0x000000332433c211 */ /* 0x000fe200030f1420 */
[----:B-1----:R-:W-:Y:S01]  /*1050*/  @!P3 IMAD R36, R11, R48, RZ ;  /* 0x000000300b24b224 */ /* 0x002fe200078e02ff */
[----:B------:R-:W-:-:S03]  /*1060*/  @!P3 MOV R37, R103 ;  /* 0x000000670025b202 */ /* 0x000fc60000000f00 */
[----:B------:R-:W-:Y:S02]  /*1070*/  @!P3 IMAD R47, R12, R49, R36 ;  /* 0x000000310c2fb224 */ /* 0x000fe400078e0224 */
[----:B------:R-:W1:Y:S01]  /*1080*/  @!P1 LDC.64 R32, c[0x0][0x390] ;  /* 0x0000e400ff209b82 */ /* 0x000e620000000a00 */
[----:B------:R-:W-:Y:S02]  /*1090*/  @!P3 MOV R36, R100 ;  /* 0x000000640024b202 */ /* 0x000fe40000000f00 */
[----:B------:R-:W-:Y:S02]  /*10a0*/  CS2R R76, SRZ ;  /* 0x00000000004c7805 */ /* 0x000fe4000001ff00 */
[----:B------:R-:W-:Y:S01]  /*10b0*/  ISETP.GE.U32.AND P6, PT, R4, UR4, PT ;  /* 0x0000000404007c0c */ /* 0x000fe2000bfc6070 */
[----:B---3--:R-:W-:Y:S02]  /*10c0*/  @!P1 IMAD R46, R9, R42, RZ ;  /* 0x0000002a092e9224 */ /* 0x008fe400078e02ff */
[----:B------:R-:W3:Y:S01]  /*10d0*/  @!P5 LDC.64 R38, c[0x0][0x3e0] ;  /* 0x0000f800ff26db82 */ /* 0x000ee20000000a00 */
[----:B------:R-:W-:Y:S01]  /*10e0*/  @!P3 IMAD.WIDE.U32 R48, R12, R48, R36 ;  /* 0x000000300c30b225 */ /* 0x000fe200078e0024 */
[----:B------:R-:W-:Y:S01]  /*10f0*/  ISETP.GE.AND.EX P6, PT, R3, UR5, PT, P6 ;  /* 0x0000000503007c0c */ /* 0x000fe2000bfc6360 */
[----:B------:R5:W4:Y:S05]  /*1100*/  @!P4 LDG.E.64 R76, desc[UR6][R50.64] ;  /* 0x00000006324cc981 */ /* 0x000b2a000c1e1b00 */
[----:B------:R-:W5:Y:S01]  /*1110*/  @!P2 LDC.64 R40, c[0x0][0x390] ;  /* 0x0000e400ff28ab82 */ /* 0x000f620000000a00 */
[----:B------:R-:W-:Y:S01]  /*1120*/  @!P1 IMAD R79, R10, R43, R46 ;  /* 0x0000002b0a4f9224 */ /* 0x000fe200078e022e */
[----:B------:R-:W-:Y:S01]  /*1130*/  @!P3 IADD3 R43, PT, PT, R49, R47, RZ ;  /* 0x0000002f312bb210 */ /* 0x000fe20007ffe0ff */
[----:B0-----:R-:W-:Y:S01]  /*1140*/  @!P2 IMAD R49, R7, R34, RZ ;  /* 0x000000220731a224 */ /* 0x001fe200078e02ff */
[----:B--2---:R-:W-:-:S02]  /*1150*/  @!P3 LEA R44, P4, R48, R44, 0x2 ;  /* 0x0000002c302cb211 */ /* 0x004fc400078810ff */
[-C--:B------:R-:W-:Y:S02]  /*1160*/  @!P1 MOV R46, R100.reuse ;  /* 0x00000064002e9202 */ /* 0x080fe40000000f00 */
[----:B------:R-:W-:Y:S01]  /*1170*/  @!P1 MOV R47, R103 ;  /* 0x00000067002f9202 */ /* 0x000fe20000000f00 */
[----:B------:R-:W-:Y:S01]  /*1180*/  @!P2 IMAD R81, R8, R35, R49 ;  /* 0x000000230851a224 */ /* 0x000fe200078e0231 */
[----:B------:R-:W-:Y:S01]  /*1190*/  @!P3 LEA.HI.X R45, R48, R45, R43, 0x2, P4 ;  /* 0x0000002d302db211 */ /* 0x000fe200020f142b */
[----:B------:R-:W0:Y:S01]  /*11a0*/  @!P6 LDC.64 R36, c[0x0][0x3e0] ;  /* 0x0000f800ff24eb82 */ /* 0x000e220000000a00 */
[----:B------:R-:W-:Y:S01]  /*11b0*/  @!P2 MOV R48, R100 ;  /* 0x000000640030a202 */ /* 0x000fe20000000f00 */
[----:B------:R-:W-:Y:S01]  /*11c0*/  @!P1 IMAD.WIDE.U32 R46, R10, R42, R46 ;  /* 0x0000002a0a2e9225 */ /* 0x000fe200078e002e */
[----:B------:R-:W-:-:S04]  /*11d0*/  @!P2 MOV R49, R103 ;  /* 0x000000670031a202 */ /* 0x000fc80000000f00 */
[----:B------:R-:W-:Y:S01]  /*11e0*/  @!P1 IADD3 R43, PT, PT, R47, R79, RZ ;  /* 0x0000004f2f2b9210 */ /* 0x000fe20007ffe0ff */
[----:B------:R-:W-:Y:S01]  /*11f0*/  @!P2 IMAD.WIDE.U32 R48, R8, R34, R48 ;  /* 0x000000220830a225 */ /* 0x000fe200078e0030 */
[C---:B-1----:R-:W-:Y:S01]  /*1200*/  @!P1 LEA R42, P4, R46.reuse, R32, 0x2 ;  /* 0x000000202e2a9211 */ /* 0x042fe200078810ff */
[----:B------:R-:W1:Y:S03]  /*1210*/  @!P5 LDC.64 R34, c[0x0][0x390] ;  /* 0x0000e400ff22db82 */ /* 0x000e660000000a00 */
[----:B------:R-:W-:Y:S01]  /*1220*/  @!P1 LEA.HI.X R43, R46, R33, R43, 0x2, P4 ;  /* 0x000000212e2b9211 */ /* 0x000fe200020f142b */
[----:B---3--:R-:W-:Y:S01]  /*1230*/  @!P5 IMAD R33, R5, R38, RZ ;  /* 0x000000260521d224 */ /* 0x008fe200078e02ff */
[----:B------:R-:W-:Y:S02]  /*1240*/  @!P2 IADD3 R32, PT, PT, R49, R81, RZ ;  /* 0x000000513120a210 */ /* 0x000fe40007ffe0ff */
[----:B-----5:R-:W-:Y:S01]  /*1250*/  @!P2 LEA R40, P4, R48, R40, 0x2 ;  /* 0x000000283028a211 */ /* 0x020fe200078810ff */
[----:B------:R-:W-:-:S03]  /*1260*/  @!P5 IMAD R49, R6, R39, R33 ;  /* 0x000000270631d224 */ /* 0x000fc600078e0221 */
[----:B------:R-:W-:Y:S02]  /*1270*/  @!P2 LEA.HI.X R41, R48, R41, R32, 0x2, P4 ;  /* 0x000000293029a211 */ /* 0x000fe400020f1420 */
[----:B------:R-:W2:Y:S01]  /*1280*/  @!P6 LDC.64 R32, c[0x0][0x390] ;  /* 0x0000e400ff20eb82 */ /* 0x000ea20000000a00 */
[----:B------:R-:W-:Y:S02]  /*1290*/  CS2R R78, SRZ ;  /* 0x00000000004e7805 */ /* 0x000fe4000001ff00 */
[----:B------:R-:W-:Y:S02]  /*12a0*/  @!P5 MOV R46, R100 ;  /* 0x00000064002ed202 */ /* 0x000fe40000000f00 */
[----:B------:R-:W-:Y:S02]  /*12b0*/  @!P5 MOV R47, R103 ;  /* 0x00000067002fd202 */ /* 0x000fe40000000f00 */
[----:B------:R-:W-:Y:S01]  /*12c0*/  CS2R R80, SRZ ;  /* 0x0000000000507805 */ /* 0x000fe2000001ff00 */
[----:B0-----:R-:W-:Y:S01]  /*12d0*/  @!P6 IMAD R48, R3, R36, RZ ;  /* 0x000000240330e224 */ /* 0x001fe200078e02ff */
[----:B------:R-:W3:Y:S01]  /*12e0*/  @!P3 LDG.E.64 R78, desc[UR6][R44.64] ;  /* 0x000000062c4eb981 */ /* 0x000ee2000c1e1b00 */
[----:B------:R-:W-:Y:S01]  /*12f0*/  @!P5 IMAD.WIDE.U32 R38, R6, R38, R46 ;  /* 0x000000260626d225 */ /* 0x000fe200078e002e */
[----:B------:R-:W-:-:S02]  /*1300*/  @!P6 MOV R46, R100 ;  /* 0x00000064002ee202 */ /* 0x000fc40000000f00 */
[----:B------:R-:W-:Y:S02]  /*1310*/  CS2R R82, SRZ ;  /* 0x0000000000527805 */ /* 0x000fe4000001ff00 */
[----:B------:R-:W-:Y:S01]  /*1320*/  @!P6 MOV R47, R103 ;  /* 0x00000067002fe202 */ /* 0x000fe20000000f00 */
[C---:B------:R-:W-:Y:S01]  /*1330*/  @!P6 IMAD R51, R4.reuse, R37, R48 ;  /* 0x000000250433e224 */ /* 0x040fe200078e0230 */
[----:B------:R-:W5:Y:S01]  /*1340*/  @!P1 LDG.E.64 R80, desc[UR6][R42.64] ;  /* 0x000000062a509981 */ /* 0x000f62000c1e1b00 */
[----:B------:R-:W-:Y:S01]  /*1350*/  @!P5 IADD3 R39, PT, PT, R39, R49, RZ ;  /* 0x000000312727d210 */ /* 0x000fe20007ffe0ff */
[----:B------:R-:W-:Y:S01]  /*1360*/  @!P6 IMAD.WIDE.U32 R36, R4, R36, R46 ;  /* 0x000000240424e225 */ /* 0x000fe200078e002e */
[C---:B-1----:R-:W-:Y:S02]  /*1370*/  @!P5 LEA R34, P3, R38.reuse, R34, 0x2 ;  /* 0x000000222622d211 */ /* 0x042fe400078610ff */
[----:B------:R-:W-:Y:S01]  /*1380*/  CS2R R84, SRZ ;  /* 0x0000000000547805 */ /* 0x000fe2000001ff00 */
[----:B------:R0:W5:Y:S01]  /*1390*/  @!P2 LDG.E.64 R82, desc[UR6][R40.64] ;  /* 0x000000062852a981 */ /* 0x000162000c1e1b00 */
[----:B------:R-:W-:-:S02]  /*13a0*/  @!P5 LEA.HI.X R35, R38, R35, R39, 0x2, P3 ;  /* 0x000000232623d211 */ /* 0x000fc400018f1427 */
[----:B------:R-:W-:Y:S02]  /*13b0*/  @!P6 IADD3 R37, PT, PT, R37, R51, RZ ;  /* 0x000000332525e210 */ /* 0x000fe40007ffe0ff */
[C---:B--2---:R-:W-:Y:S02]  /*13c0*/  @!P6 LEA R32, P1, R36.reuse, R32, 0x2 ;  /* 0x000000202420e211 */ /* 0x044fe400078210ff */
[----:B------:R-:W-:Y:S01]  /*13d0*/  CS2R R86, SRZ ;  /* 0x0000000000567805 */ /* 0x000fe2000001ff00 */
[----:B------:R1:W2:Y:S01]  /*13e0*/  @!P5 LDG.E.64 R84, desc[UR6][R34.64] ;  /* 0x000000062254d981 */ /* 0x0002a2000c1e1b00 */
[----:B------:R-:W-:-:S05]  /*13f0*/  @!P6 LEA.HI.X R33, R36, R33, R37, 0x2, P1 ;  /* 0x000000212421e211 */ /* 0x000fca00008f1425 */
[----:B------:R4:W2:Y:S01]  /*1400*/  @!P6 LDG.E.64 R86, desc[UR6][R32.64] ;  /* 0x000000062056e981 */ /* 0x0008a2000c1e1b00 */
[----:B------:R-:W-:Y:S01]  /*1410*/  FMUL.FTZ R37, R57, R57 ;  /* 0x0000003939257220 */ /* 0x000fe20000410000 */
[----:B------:R-:W-:-:S03]  /*1420*/  FADD.FTZ R36, R56, R57 ;  /* 0x0000003938247221 */ /* 0x000fc60000010000 */
[----:B------:R-:W-:Y:S01]  /*1430*/  FFMA.FTZ R37, R56, R56, R37 ;  /* 0x0000003838257223 */ /* 0x000fe20000010025 */
[----:B0-----:R-:W-:-:S03]  /*1440*/  FMUL.FTZ R41, R59, R59 ;  /* 0x0000003b3b297220 */ /* 0x001fc60000410000 */
[----:B------:R-:W-:Y:S01]  /*1450*/  FADD.FTZ R37, RZ, R37 ;  /* 0x00000025ff257221 */ /* 0x000fe20000010000 */
[C---:B------:R-:W-:Y:S01]  /*1460*/  FADD.FTZ R39, R58.reuse, R59 ;  /* 0x0000003b3a277221 */ /* 0x040fe20000010000 */
[----:B------:R-:W-:Y:S01]  /*1470*/  FADD.FTZ R36, RZ, R36 ;  /* 0x00000024ff247221 */ /* 0x000fe20000010000 */
[----:B-1----:R-:W-:-:S03]  /*1480*/  FFMA.FTZ R34, R58, R58, R41 ;  /* 0x0000003a3a227223 */ /* 0x002fc60000010029 */
[----:B------:R-:W-:Y:S01]  /*1490*/  FADD.FTZ R36, R36, R39 ;  /* 0x0000002724247221 */ /* 0x000fe20000010000 */
[----:B------:R-:W-:Y:S01]  /*14a0*/  FADD.FTZ R34, R37, R34 ;  /* 0x0000002225227221 */ /* 0x000fe20000010000 */
[----:B----4-:R-:W-:Y:S01]  /*14b0*/  FMUL.FTZ R33, R61, R61 ;  /* 0x0000003d3d217220 */ /* 0x010fe20000410000 */
        /* <DEDUP_REMOVED lines=44> */
[----:B---3--:R-:W-:Y:S01]  /*1780*/  FMUL.FTZ R37, R79, R79 ;  /* 0x0000004f4f257220 */ /* 0x008fe20000410000 */
[----:B------:R-:W-:-:S03]  /*1790*/  FADD.FTZ R35, R78, R79 ;  /* 0x0000004f4e237221 */ /* 0x000fc60000010000 */
[----:B------:R-:W-:Y:S01]  /*17a0*/  FFMA.FTZ R34, R78, R78, R37 ;  /* 0x0000004e4e227223 */ /* 0x000fe20000010025 */
[----:B-----5:R-:W-:Y:S01]  /*17b0*/  FMUL.FTZ R37, R81, R81 ;  /* 0x0000005151257220 */ /* 0x020fe20000410000 */
[----:B------:R-:W-:Y:S02]  /*17c0*/  FADD.FTZ R32, R32, R35 ;  /* 0x0000002320207221 */ /* 0x000fe40000010000 */
        /* <DEDUP_REMOVED lines=8> */
[----:B--2---:R-:W-:-:S02]  /*1850*/  FMUL.FTZ R37, R85, R85 ;  /* 0x0000005555257220 */ /* 0x004fc40000410000 */
[----:B------:R-:W-:Y:S01]  /*1860*/  FADD.FTZ R35, R32, R35 ;  /* 0x0000002320237221 */ /* 0x000fe20000010000 */
[----:B------:R-:W-:Y:S01]  /*1870*/  FADD.FTZ R33, R33, R34 ;  /* 0x0000002221217221 */ /* 0x000fe20000010000 */
[----:B------:R-:W-:Y:S01]  /*1880*/  LOP3.LUT R32, R98, 0x3e0, RZ, 0xc0, !PT ;  /* 0x000003e062207812 */ /* 0x000fe200078ec0ff */
[----:B------:R-:W-:Y:S01]  /*1890*/  FFMA.FTZ R34, R84, R84, R37 ;  /* 0x0000005454227223 */ /* 0x000fe20000010025 */
[----:B------:R-:W-:Y:S02]  /*18a0*/  FMUL.FTZ R37, R87, R87 ;  /* 0x0000005757257220 */ /* 0x000fe40000410000 */
[----:B------:R-:W-:Y:S01]  /*18b0*/  ISETP.GT.U32.AND P1, PT, R32, 0x168, PT ;  /* 0x000001682000780c */ /* 0x000fe20003f24070 */
[----:B------:R-:W-:Y:S01]  /*18c0*/  FADD.FTZ R36, R84, R85 ;  /* 0x0000005554247221 */ /* 0x000fe20000010000 */
[----:B------:R-:W-:Y:S01]  /*18d0*/  IADD3 R32, PT, PT, -R32, 0x187, RZ ;  /* 0x0000018720207810 */ /* 0x000fe20007ffe1ff */
[----:B------:R-:W-:Y:S01]  /*18e0*/  FADD.FTZ R34, R33, R34 ;  /* 0x0000002221227221 */ /* 0x000fe20000010000 */
[----:B------:R-:W-:Y:S01]  /*18f0*/  FFMA.FTZ R37, R86, R86, R37 ;  /* 0x0000005656257223 */ /* 0x000fe20000010025 */
[----:B------:R-:W-:Y:S01]  /*1900*/  FADD.FTZ R35, R35, R36 ;  /* 0x0000002423237221 */ /* 0x000fe20000010000 */
[----:B------:R-:W-:Y:S01]  /*1910*/  SEL R33, R32, 0x1f, P1 ;  /* 0x0000001f20217807 */ /* 0x000fe20000800000 */
[----:B------:R-:W-:Y:S01]  /*1920*/  FADD.FTZ R36, R86, R87 ;  /* 0x0000005756247221 */ /* 0x000fe20000010000 */
[----:B------:R-:W-:-:S03]  /*1930*/  FADD.FTZ R34, R34, R37 ;  /* 0x0000002522227221 */ /* 0x000fc60000010000 */
[----:B------:R-:W-:Y:S02]  /*1940*/  FADD.FTZ R88, R35, R36 ;  /* 0x0000002423587221 */ /* 0x000fe40000010000 */
        /* <DEDUP_REMOVED lines=77> */
.L_x_3555:
[----:B------:R-:W-:Y:S05]  /*1e20*/  BSYNC.RECONVERGENT B0 ;  /* 0x0000000000007941 */ /* 0x000fea0003800200 */
.L_x_3554:
        /* <DEDUP_REMOVED lines=25> */
.L_x_3558:
[----:B-1----:R-:W2:Y:S04]  /*1fc0*/  LDG.E.STRONG.GPU R34, desc[UR6][R32.64] ;  /* 0x0000000620227981 */ /* 0x002ea8000c1ef900 */
[----:B--2---:R-:W-:Y:S01]  /*1fd0*/  CCTL.IVALL ;  /* 0x00000000ff00798f */ /* 0x004fe20002000000 */
[----:B------:R-:W-:Y:S05]  /*1fe0*/  YIELD ;  /* 0x0000000000007946 */ /* 0x000fea0003800000 */
[----:B------:R-:W-:-:S13]  /*1ff0*/  ISETP.NE.AND P1, PT, R34, R39, PT ;  /* 0x000000272200720c */ /* 0x000fda0003f25270 */
[----:B------:R-:W-:Y:S05]  /*2000*/  @P1 BRA `(.L_x_3558) ;  /* 0xfffffffc00ec1947 */ /* 0x000fea000383ffff */
.L_x_3557:
        /* <DEDUP_REMOVED lines=15> */
.L_x_3560:
        /* <DEDUP_REMOVED lines=60> */
.L_x_3559:
        /* <DEDUP_REMOVED lines=35> */
.L_x_3561:
        /* <DEDUP_REMOVED lines=18> */
.L_x_3562:
        /* <DEDUP_REMOVED lines=9> */
.L_x_3563:
[----:B------:R-:W-:Y:S05]  /*28a0*/  BSYNC.RECONVERGENT B0 ;  /* 0x0000000000007941 */ /* 0x000fea0003800200 */
.L_x_3556:
        /* <DEDUP_REMOVED lines=17> */
[----:B------:R-:W5:Y:S04]  /*29c0*/  LDG.E.64 R36, desc[UR6][R36.64] ;  /* 0x0000000624247981 */ /* 0x000f68000c1e1b00 */
[----:B------:R-:W5:Y:S01]  /*29d0*/  LDG.E.64 R32, desc[UR6][R32.64] ;  /* 0x0000000620207981 */ /* 0x000f62000c1e1b00 */
[----:B------:R-:W-:Y:S01]  /*29e0*/  HFMA2 R42, -RZ, RZ, 1.875, 0 ;  /* 0x3f800000ff2a7431 */ /* 0x000fe200000001ff */
[----:B------:R-:W-:Y:S02]  /*29f0*/  BSSY.RECONVERGENT B0, `(.L_x_3564) ;  /* 0x0000369000007945 */ /* 0x000fe40003800200 */
        /* <DEDUP_REMOVED lines=21> */
[----:B------:R-:W-:Y:S01]  /*2b50*/  MOV R34, R100 ;  /* 0x0000006400227202 */ /* 0x000fe20000000f00 */
[C---:B------:R-:W-:Y:S01]  /*2b60*/  FADD.FTZ R39, -R0.reuse, R56 ;  /* 0x0000003800277221 */ /* 0x040fe20000010100 */
[----:B------:R-:W-:Y:S01]  /*2b70*/  MOV R35, R103 ;  /* 0x0000006700237202 */ /* 0x000fe20000000f00 */
[----:B------:R-:W0:Y:S01]  /*2b80*/  LDCU.64 UR4, c[0x0][0x380] ;  /* 0x00007000ff0477ac */ /* 0x000e220008000a00 */
[----:B------:R-:W-:Y:S01]  /*2b90*/  FADD.FTZ R57, -R0, R57 ;  /* 0x0000003900397221 */ /* 0x000fe20000010100 */
[----:B-1----:R-:W-:-:S03]  /*2ba0*/  FMUL.FTZ R39, R39, R42 ;  /* 0x0000002a27277220 */ /* 0x002fc60000410000 */
[----:B------:R-:W-:Y:S01]  /*2bb0*/  FMUL.FTZ R44, R57, R42 ;  /* 0x0000002a392c7220 */ /* 0x000fe20000410000 */
[----:B--2---:R-:W-:Y:S02]  /*2bc0*/  IMAD R38, R53, UR10, RZ ;  /* 0x0000000a35267c24 */ /* 0x004fe4000f8e02ff */
[----:B------:R-:W-:-:S04]  /*2bd0*/  IMAD.WIDE.U32 R34, R93, UR10, R34 ;  /* 0x0000000a5d227c25 */ /* 0x000fc8000f8e0022 */
[----:B------:R-:W-:Y:S01]  /*2be0*/  IMAD R41, R93, UR11, R38 ;  /* 0x0000000b5d297c24 */ /* 0x000fe2000f8e0226 */
[----:B0-----:R-:W-:Y:S01]  /*2bf0*/  LEA R40, P1, R34, UR4, 0x2 ;  /* 0x0000000422287c11 */ /* 0x001fe2000f8210ff */
[----:B-----5:R-:W-:Y:S01]  /*2c00*/  FFMA.FTZ R38, R36, R39, R32 ;  /* 0x0000002724267223 */ /* 0x020fe20000010020 */
[----:B------:R-:W-:Y:S02]  /*2c10*/  FFMA.FTZ R39, R37, R44, R33 ;  /* 0x0000002c25277223 */ /* 0x000fe40000010021 */
[----:B------:R-:W-:-:S04]  /*2c20*/  IADD3 R41, PT, PT, R35, R41, RZ ;  /* 0x0000002923297210 */ /* 0x000fc80007ffe0ff */
[----:B------:R-:W-:-:S05]  /*2c30*/  LEA.HI.X R41, R34, UR5, R41, 0x2, P1 ;  /* 0x0000000522297c11 */ /* 0x000fca00088f1429 */
[----:B------:R2:W-:Y:S02]  /*2c40*/  STG.E.64 desc[UR6][R40.64], R38 ;  /* 0x0000002628007986 */ /* 0x0005e4000c101b06 */
.L_x_3567:
[----:B------:R-:W-:Y:S05]  /*2c50*/  BSYNC.RECONVERGENT B1 ;  /* 0x0000000000017941 */ /* 0x000fea0003800200 */
.L_x_3566:
[----:B------:R-:W-:Y:S04]  /*2c60*/  BSSY.RECONVERGENT B1, `(.L_x_3568) ;  /* 0x0000013000017945 */ /* 0x000fe80003800200 */
[----:B------:R-:W-:Y:S05]  /*2c70*/  @P2 BRA `(.L_x_3569) ;  /* 0x0000000000442947 */ /* 0x000fea0003800000 */
[----:B------:R-:W3:Y:S01]  /*2c80*/  LDCU.64 UR4, c[0x0][0x3e0] ;  /* 0x00007c00ff0477ac */ /* 0x000ee20008000a00 */
[----:B------:R-:W-:Y:S01]  /*2c90*/  MOV R34, R100 ;  /* 0x0000006400227202 */ /* 0x000fe20000000f00 */
[C---:B--2---:R-:W-:Y:S01]  /*2ca0*/  FADD.FTZ R39, -R0.reuse, R58 ;  /* 0x0000003a00277221 */ /* 0x044fe20000010100 */
[----:B------:R-:W-:Y:S01]  /*2cb0*/  MOV R35, R103 ;  /* 0x0000006700237202 */ /* 0x000fe20000000f00 */
[----:B------:R-:W2:Y:S01]  /*2cc0*/  LDCU.64 UR10, c[0x0][0x380] ;  /* 0x00007000ff0a77ac */ /* 0x000ea20008000a00 */
[----:B------:R-:W-:Y:S01]  /*2cd0*/  FADD.FTZ R59, -R0, R59 ;  /* 0x0000003b003b7221 */ /* 0x000fe20000010100 */
[----:B-1----:R-:W-:-:S03]  /*2ce0*/  FMUL.FTZ R39, R39, R42 ;  /* 0x0000002a27277220 */ /* 0x002fc60000410000 */
[----:B------:R-:W-:Y:S01]  /*2cf0*/  FMUL.FTZ R44, R59, R42 ;  /* 0x0000002a3b2c7220 */ /* 0x000fe20000410000 */
[----:B0----5:R-:W-:Y:S01]  /*2d00*/  FFMA.FTZ R40, R36, R39, R32 ;  /* 0x0000002724287223 */ /* 0x021fe20000010020 */
[----:B---3--:R-:W-:Y:S02]  /*2d10*/  IMAD R41, R31, UR4, RZ ;  /* 0x000000041f297c24 */ /* 0x008fe4000f8e02ff */
[----:B------:R-:W-:-:S04]  /*2d20*/  IMAD.WIDE.U32 R34, R52, UR4, R34 ;  /* 0x0000000434227c25 */ /* 0x000fc8000f8e0022 */
[----:B------:R-:W-:Y:S01]  /*2d30*/  IMAD R41, R52, UR5, R41 ;  /* 0x0000000534297c24 */ /* 0x000fe2000f8e0229 */
[----:B--2---:R-:W-:-:S04]  /*2d40*/  LEA R38, P1, R34, UR10, 0x2 ;  /* 0x0000000a22267c11 */ /* 0x004fc8000f8210ff */
[----:B------:R-:W-:-:S04]  /*2d50*/  IADD3 R41, PT, PT, R35, R41, RZ ;  /* 0x0000002923297210 */ /* 0x000fc80007ffe0ff */
[----:B------:R-:W-:Y:S01]  /*2d60*/  LEA.HI.X R39, R34, UR11, R41, 0x2, P1 ;  /* 0x0000000b22277c11 */ /* 0x000fe200088f1429 */
[----:B------:R-:W-:-:S05]  /*2d70*/  FFMA.FTZ R41, R37, R44, R33 ;  /* 0x0000002c25297223 */ /* 0x000fca0000010021 */
[----:B------:R3:W-:Y:S02]  /*2d80*/  STG.E.64 desc[UR6][R38.64], R40 ;  /* 0x0000002826007986 */ /* 0x0007e4000c101b06 */
.L_x_3569:
[----:B------:R-:W-:Y:S05]  /*2d90*/  BSYNC.RECONVERGENT B1 ;  /* 0x0000000000017941 */ /* 0x000fea0003800200 */
.L_x_3568:
        /* <DEDUP_REMOVED lines=11> */
[----:B------:R-:W-:Y:S01]  /*2e50*/  MOV R34, R100 ;  /* 0x0000006400227202 */ /* 0x000fe20000000f00 */
[C---:B--23--:R-:W-:Y:S01]  /*2e60*/  FADD.FTZ R39, -R0.reuse, R60 ;  /* 0x0000003c00277221 */ /* 0x04cfe20000010100 */
[----:B------:R-:W-:Y:S01]  /*2e70*/  MOV R35, R103 ;  /* 0x0000006700237202 */ /* 0x000fe20000000f00 */
[----:B------:R-:W2:Y:S01]  /*2e80*/  LDCU.64 UR10, c[0x0][0x380] ;  /* 0x00007000ff0a77ac */ /* 0x000ea20008000a00 */
[----:B------:R-:W-:Y:S01]  /*2e90*/  FADD.FTZ R61, -R0, R61 ;  /* 0x0000003d003d7221 */ /* 0x000fe20000010100 */
[----:B-1----:R-:W-:-:S03]  /*2ea0*/  FMUL.FTZ R39, R39, R42 ;  /* 0x0000002a27277220 */ /* 0x002fc60000410000 */
[----:B------:R-:W-:Y:S01]  /*2eb0*/  FMUL.FTZ R44, R61, R42 ;  /* 0x0000002a3d2c7220 */ /* 0x000fe20000410000 */
[----:B0----5:R-:W-:Y:S01]  /*2ec0*/  FFMA.FTZ R40, R36, R39, R32 ;  /* 0x0000002724287223 */ /* 0x021fe20000010020 */
[----:B----4-:R-:W-:Y:S02]  /*2ed0*/  IMAD R41, R29, UR4, RZ ;  /* 0x000000041d297c24 */ /* 0x010fe4000f8e02ff */
[----:B------:R-:W-:-:S04]  /*2ee0*/  IMAD.WIDE.U32 R34, R30, UR4, R34 ;  /* 0x000000041e227c25 */ /* 0x000fc8000f8e0022 */
[----:B------:R-:W-:Y:S01]  /*2ef0*/  IMAD R41, R30, UR5, R41 ;  /* 0x000000051e297c24 */ /* 0x000fe2000f8e0229 */
[----:B--2---:R-:W-:-:S04]  /*2f00*/  LEA R38, P5, R34, UR10, 0x2 ;  /* 0x0000000a22267c11 */ /* 0x004fc8000f8a10ff */
[----:B------:R-:W-:-:S04]  /*2f10*/  IADD3 R41, PT, PT, R35, R41, RZ ;  /* 0x0000002923297210 */ /* 0x000fc80007ffe0ff */
[----:B------:R-:W-:Y:S01]  /*2f20*/  LEA.HI.X R39, R34, UR11, R41, 0x2, P5 ;  /* 0x0000000b22277c11 */ /* 0x000fe2000a8f1429 */
[----:B------:R-:W-:-:S05]  /*2f30*/  FFMA.FTZ R41, R37, R44, R33 ;  /* 0x0000002c25297223 */ /* 0x000fca0000010021 */
[----:B------:R4:W-:Y:S02]  /*2f40*/  STG.E.64 desc[UR6][R38.64], R40 ;  /* 0x0000002826007986 */ /* 0x0009e4000c101b06 */
.L_x_3571:
[----:B------:R-:W-:Y:S05]  /*2f50*/  BSYNC.RECONVERGENT B1 ;  /* 0x0000000000017941 */ /* 0x000fea0003800200 */
.L_x_3570:
[----:B------:R-:W-:Y:S04]  /*2f60*/  BSSY.RECONVERGENT B1, `(.L_x_3572) ;  /* 0x0000013000017945 */ /* 0x000fe80003800200 */
[----:B------:R-:W-:Y:S05]  /*2f70*/  @P6 BRA `(.L_x_3573) ;  /* 0x0000000000446947 */ /* 0x000fea0003800000 */
[----:B------:R-:W0:Y:S01]  /*2f80*/  LDCU.64 UR4, c[0x0][0x3e0] ;  /* 0x00007c00ff0477ac */ /* 0x000e220008000a00 */
[----:B------:R-:W-:Y:S01]  /*2f90*/  MOV R34, R100 ;  /* 0x0000006400227202 */ /* 0x000fe20000000f00 */
[C---:B--234-:R-:W-:Y:S01]  /*2fa0*/  FADD.FTZ R39, -R0.reuse, R62 ;  /* 0x0000003e00277221 */ /* 0x05cfe20000010100 */
[----:B------:R-:W-:Y:S01]  /*2fb0*/  MOV R35, R103 ;  /* 0x0000006700237202 */ /* 0x000fe20000000f00 */
[----:B------:R-:W2:Y:S01]  /*2fc0*/  LDCU.64 UR10, c[0x0][0x380] ;  /* 0x00007000ff0a77ac */ /* 0x000ea20008000a00 */
[----:B------:R-:W-:Y:S01]  /*2fd0*/  FADD.FTZ R63, -R0, R63 ;  /* 0x0000003f003f7221 */ /* 0x000fe20000010100 */
[----:B-1----:R-:W-:-:S03]  /*2fe0*/  FMUL.FTZ R39, R39, R42 ;  /* 0x0000002a27277220 */ /* 0x002fc60000410000 */
[----:B------:R-:W-:Y:S01]  /*2ff0*/  FMUL.FTZ R44, R63, R42 ;  /* 0x0000002a3f2c7220 */ /* 0x000fe20000410000 */
[----:B0----5:R-:W-:Y:S01]  /*3000*/  FFMA.FTZ R40, R36, R39, R32 ;  /* 0x0000002724287223 */ /* 0x021fe20000010020 */
[----:B------:R-:W-:Y:S02]  /*3010*/  IMAD R41, R27, UR4, RZ ;  /* 0x000000041b297c24 */ /* 0x000fe4000f8e02ff */
[----:B------:R-:W-:-:S04]  /*3020*/  IMAD.WIDE.U32 R34, R28, UR4, R34 ;  /* 0x000000041c227c25 */ /* 0x000fc8000f8e0022 */
[----:B------:R-:W-:Y:S01]  /*3030*/  IMAD R41, R28, UR5, R41 ;  /* 0x000000051c297c24 */ /* 0x000fe2000f8e0229 */
[----:B--2---:R-:W-:-:S04]  /*3040*/  LEA R38, P5, R34, UR10, 0x2 ;  /* 0x0000000a22267c11 */ /* 0x004fc8000f8a10ff */
[----:B------:R-:W-:-:S04]  /*3050*/  IADD3 R41, PT, PT, R35, R41, RZ ;  /* 0x0000002923297210 */ /* 0x000fc80007ffe0ff */
[----:B------:R-:W-:Y:S01]  /*3060*/  LEA.HI.X R39, R34, UR11, R41, 0x2, P5 ;  /* 0x0000000b22277c11 */ /* 0x000fe2000a8f1429 */
[----:B------:R-:W-:-:S05]  /*3070*/  FFMA.FTZ R41, R37, R44, R33 ;  /* 0x0000002c25297223 */ /* 0x000fca0000010021 */
[----:B------:R0:W-:Y:S02]  /*3080*/  STG.E.64 desc[UR6][R38.64], R40 ;  /* 0x0000002826007986 */ /* 0x0001e4000c101b06 */
.L_x_3573:
[----:B------:R-:W-:Y:S05]  /*3090*/  BSYNC.RECONVERGENT B1 ;  /* 0x0000000000017941 */ /* 0x000fea0003800200 */
.L_x_3572:
[----:B------:R-:W-:Y:S04]  /*30a0*/  BSSY.RECONVERGENT B1, `(.L_x_3574) ;  /* 0x0000013000017945 */ /* 0x000fe80003800200 */
[----:B------:R-:W-:Y:S05]  /*30b0*/  @P1 BRA `(.L_x_3575) ;  /* 0x0000000000441947 */ /* 0x000fea0003800000 */
[----:B------:R-:W1:Y:S01]  /*30c0*/  LDCU.64 UR4, c[0x0][0x3e0] ;  /* 0x00007c00ff0477ac */ /* 0x000e620008000a00 */
[----:B------:R-:W-:Y:S01]  /*30d0*/  MOV R34, R100 ;  /* 0x0000006400227202 */ /* 0x000fe20000000f00 */
[C---:B0-234-:R-:W-:Y:S01]  /*30e0*/  FADD.FTZ R39, -R0.reuse, R64 ;  /* 0x0000004000277221 */ /* 0x05dfe20000010100 */
[----:B------:R-:W-:Y:S01]  /*30f0*/  MOV R35, R103 ;  /* 0x0000006700237202 */ /* 0x000fe20000000f00 */
[----:B------:R-:W0:Y:S01]  /*3100*/  LDCU.64 UR10, c[0x0][0x380] ;  /* 0x00007000ff0a77ac */ /* 0x000e220008000a00 */
[----:B------:R-:W-:Y:S01]  /*3110*/  FADD.FTZ R65, -R0, R65 ;  /* 0x0000004100417221 */ /* 0x000fe20000010100 */
        /* <DEDUP_REMOVED lines=11> */
.L_x_3575:
[----:B------:R-:W-:Y:S05]  /*31d0*/  BSYNC.RECONVERGENT B1 ;  /* 0x0000000000017941 */ /* 0x000fea0003800200 */
.L_x_3574:
        /* <DEDUP_REMOVED lines=19> */
.L_x_3577:
[----:B------:R-:W-:Y:S05]  /*3310*/  BSYNC.RECONVERGENT B1 ;  /* 0x0000000000017941 */ /* 0x000fea0003800200 */
.L_x_3576:
        /* <DEDUP_REMOVED lines=27> */
.L_x_3579:
[----:B------:R-:W-:Y:S05]  /*34d0*/  BSYNC.RECONVERGENT B1 ;  /* 0x0000000000017941 */ /* 0x000fea0003800200 */
.L_x_3578:
        /* <DEDUP_REMOVED lines=19> */
.L_x_3581:
[----:B------:R-:W-:Y:S05]  /*3610*/  BSYNC.RECONVERGENT B1 ;  /* 0x0000000000017941 */ /* 0x000fea0003800200 */
.L_x_3580:
        /* <DEDUP_REMOVED lines=19> */
.L_x_3583:
[----:B------:R-:W-:Y:S05]  /*3750*/  BSYNC.RECONVERGENT B1 ;  /* 0x0000000000017941 */ /* 0x000fea0003800200 */
.L_x_3582:
        /* <DEDUP_REMOVED lines=19> */
.L_x_3585:
[----:B------:R-:W-:Y:S05]  /*3890*/  BSYNC.RECONVERGENT B1 ;  /* 0x0000000000017941 */ /* 0x000fea0003800200 */
.L_x_3584:
        /* <DEDUP_REMOVED lines=29> */
.L_x_3587:
[----:B------:R-:W-:Y:S05]  /*3a70*/  BSYNC.RECONVERGENT B1 ;  /* 0x0000000000017941 */ /* 0x000fea0003800200 */
.L_x_3586:
        /* <DEDUP_REMOVED lines=19> */
.L_x_3589:
[----:B------:R-:W-:Y:S05]  /*3bb0*/  BSYNC.RECONVERGENT B1 ;  /* 0x0000000000017941 */ /* 0x000fea0003800200 */
.L_x_3588:
[----:B------:R-:W-:Y:S04]  /*3bc0*/  BSSY.RECONVERGENT B1, `(.L_x_3590) ;  /* 0x0000013000017945 */ /* 0x000fe80003800200 */
[----:B------:R-:W-:Y:S05]  /*3bd0*/  @P1 BRA `(.L_x_3591) ;  /* 0x0000000000441947 */ /* 0x000fea0003800000 */
[----:B------:R-:W1:Y:S01]  /*3be0*/  LDCU.64 UR4, c[0x0][0x3e0] ;  /* 0x00007c00ff0477ac */ /* 0x000e620008000a00 */
[----:B0-----:R-:W-:Y:S01]  /*3bf0*/  MOV R34, R100 ;  /* 0x0000006400227202 */ /* 0x001fe20000000f00 */
[C---:B--234-:R-:W-:Y:S01]  /*3c00*/  FADD.FTZ R41, -R0.reuse, R80 ;  /* 0x0000005000297221 */ /* 0x05cfe20000010100 */
        /* <DEDUP_REMOVED lines=14> */
.L_x_3591:
[----:B------:R-:W-:Y:S05]  /*3cf0*/  BSYNC.RECONVERGENT B1 ;  /* 0x0000000000017941 */ /* 0x000fea0003800200 */
.L_x_3590:
        /* <DEDUP_REMOVED lines=19> */
.L_x_3593:
[----:B------:R-:W-:Y:S05]  /*3e30*/  BSYNC.RECONVERGENT B1 ;  /* 0x0000000000017941 */ /* 0x000fea0003800200 */
.L_x_3592:
        /* <DEDUP_REMOVED lines=19> */
.L_x_3595:
[----:B------:R-:W-:Y:S05]  /*3f70*/  BSYNC.RECONVERGENT B1 ;  /* 0x0000000000017941 */ /* 0x000fea0003800200 */
.L_x_3594:
[----:B------:R-:W-:Y:S05]  /*3f80*/  @P4 BRA `(.L_x_3596) ;  /* 0x00000020003c4947 */ /* 0x000fea0003800000 */
[----:B------:R-:W2:Y:S01]  /*3f90*/  LDCU.64 UR4, c[0x0][0x3e0] ;  /* 0x00007c00ff0477ac */ /* 0x000ea20008000a00 */
[----:B------:R-:W-:Y:S01]  /*3fa0*/  MOV R101, R103 ;  /* 0x0000006700657202 */ /* 0x000fe20000000f00 */
[C---:B0-----:R-:W-:Y:S01]  /*3fb0*/  FADD.FTZ R35, -R0.reuse, R86 ;  /* 0x0000005600237221 */ /* 0x041fe20000010100 */
[----:B------:R-:W-:Y:S01]  /*3fc0*/  FADD.FTZ R87, -R0, R87 ;  /* 0x0000005700577221 */ /* 0x000fe20000010100 */
[----:B------:R-:W0:Y:S02]  /*3fd0*/  LDCU.64 UR8, c[0x0][0x380] ;  /* 0x00007000ff0877ac */ /* 0x000e240008000a00 */
[-C--:B-1----:R-:W-:Y:S01]  /*3fe0*/  FMUL.FTZ R35, R35, R42.reuse ;  /* 0x0000002a23237220 */ /* 0x082fe20000410000 */
[----:B------:R-:W-:-:S03]  /*3ff0*/  FMUL.FTZ R42, R87, R42 ;  /* 0x0000002a572a7220 */ /* 0x000fc60000410000 */
[----:B-----5:R-:W-:Y:S01]  /*4000*/  FFMA.FTZ R32, R36, R35, R32 ;  /* 0x0000002324207223 */ /* 0x020fe20000010020 */
[----:B------:R-:W-:Y:S01]  /*4010*/  FFMA.FTZ R33, R37, R42, R33 ;  /* 0x0000002a25217223 */ /* 0x000fe20000010021 */
[----:B--234-:R-:W-:Y:S02]  /*4020*/  IMAD R39, R3, UR4, RZ ;  /* 0x0000000403277c24 */ /* 0x01cfe4000f8e02ff */
[----:B------:R-:W-:-:S04]  /*4030*/  IMAD.WIDE.U32 R100, R4, UR4, R100 ;  /* 0x0000000404647c25 */ /* 0x000fc8000f8e0064 */
[----:B------:R-:W-:Y:S01]  /*4040*/  IMAD R39, R4, UR5, R39 ;  /* 0x0000000504277c24 */ /* 0x000fe2000f8e0227 */
[----:B0-----:R-:W-:-:S04]  /*4050*/  LEA R34, P1, R100, UR8, 0x2 ;  /* 0x0000000864227c11 */ /* 0x001fc8000f8210ff */
[----:B------:R-:W-:-:S04]  /*4060*/  IADD3 R39, PT, PT, R101, R39, RZ ;  /* 0x0000002765277210 */ /* 0x000fc80007ffe0ff */
[----:B------:R-:W-:-:S05]  /*4070*/  LEA.HI.X R35, R100, UR9, R39, 0x2, P1 ;  /* 0x0000000964237c11 */ /* 0x000fca00088f1427 */
[----:B------:R0:W-:Y:S01]  /*4080*/  STG.E.64 desc[UR6][R34.64], R32 ;  /* 0x0000002022007986 */ /* 0x0001e2000c101b06 */
[----:B------:R-:W-:Y:S05]  /*4090*/  BRA `(.L_x_3596) ;  /* 0x0000001c00f87947 */ /* 0x000fea0003800000 */
.L_x_3565:
        /* <DEDUP_REMOVED lines=9> */
[C---:B------:R-:W-:Y:S01]  /*4130*/  FADD.FTZ R35, -R0.reuse, R56 ;  /* 0x0000003800237221 */ /* 0x040fe20000010100 */
[----:B------:R-:W-:Y:S01]  /*4140*/  FADD.FTZ R57, -R0, R57 ;  /* 0x0000003900397221 */ /* 0x000fe20000010100 */
[----:B------:R-:W2:Y:S01]  /*4150*/  LDCU.64 UR8, c[0x0][0x3e0] ;  /* 0x00007c00ff0877ac */ /* 0x000ea20008000a00 */
        /* <DEDUP_REMOVED lines=23> */
[----:B------:R2:W-:Y:S02]  /*42d0*/  STG.E.64 desc[UR6][R34.64], R38 ;  /* 0x0000002622007986 */ /* 0x0005e4000c101b06 */
.L_x_3598:
[----:B------:R-:W-:Y:S05]  /*42e0*/  BSYNC.RECONVERGENT B1 ;  /* 0x0000000000017941 */ /* 0x000fea0003800200 */
.L_x_3597:
[----:B------:R-:W-:Y:S04]  /*42f0*/  BSSY.RECONVERGENT B1, `(.L_x_3599) ;  /* 0x000001d000017945 */ /* 0x000fe80003800200 */
[----:B------:R-:W-:Y:S05]  /*4300*/  @P2 BRA `(.L_x_3600) ;  /* 0x00000000006c2947 */ /* 0x000fea0003800000 */
[C---:B--2---:R-:W-:Y:S01]  /*4310*/  FADD.FTZ R35, -R0.reuse, R58 ;  /* 0x0000003a00237221 */ /* 0x044fe20000010100 */
        /* <DEDUP_REMOVED lines=26> */
.L_x_3600:
[----:B------:R-:W-:Y:S05]  /*44c0*/  BSYNC.RECONVERGENT B1 ;  /* 0x0000000000017941 */ /* 0x000fea0003800200 */
.L_x_3599:
        /* <DEDUP_REMOVED lines=10> */
[C---:B--23--:R-:W-:Y:S01]  /*4570*/  FADD.FTZ R35, -R0.reuse, R60 ;  /* 0x0000003c00237221 */ /* 0x04cfe20000010100 */
        /* <DEDUP_REMOVED lines=26> */
.L_x_3602:
[----:B------:R-:W-:Y:S05]  /*4720*/  BSYNC.RECONVERGENT B1 ;  /* 0x0000000000017941 */ /* 0x000fea0003800200 */
.L_x_3601:
[----:B------:R-:W-:Y:S04]  /*4730*/  BSSY.RECONVERGENT B1, `(.L_x_3603) ;  /* 0x000001d000017945 */ /* 0x000fe80003800200 */
[----:B------:R-:W-:Y:S05]  /*4740*/  @P6 BRA `(.L_x_3604) ;  /* 0x00000000006c6947 */ /* 0x000fea0003800000 */
[C---:B--234-:R-:W-:Y:S01]  /*4750*/  FADD.FTZ R35, -R0.reuse, R62 ;  /* 0x0000003e00237221 */ /* 0x05cfe20000010100 */
        /* <DEDUP_REMOVED lines=26> */
.L_x_3604:
[----:B------:R-:W-:Y:S05]  /*4900*/  BSYNC.RECONVERGENT B1 ;  /* 0x0000000000017941 */ /* 0x000fea0003800200 */
.L_x_3603:
[----:B------:R-:W-:Y:S04]  /*4910*/  BSSY.RECONVERGENT B1, `(.L_x_3605) ;  /* 0x000001d000017945 */ /* 0x000fe80003800200 */
[----:B------:R-:W-:Y:S05]  /*4920*/  @P1 BRA `(.L_x_3606) ;  /* 0x00000000006c1947 */ /* 0x000fea0003800000 */
[C---:B0-234-:R-:W-:Y:S01]  /*4930*/  FADD.FTZ R35, -R0.reuse, R64 ;  /* 0x0000004000237221 */ /* 0x05dfe20000010100 */
[----:B------:R-:W-:Y:S01]  /*4940*/  FADD.FTZ R65, -R0, R65 ;  /* 0x0000004100417221 */ /* 0x000fe20000010100 */
        /* <DEDUP_REMOVED lines=25> */
.L_x_3606:
[----:B------:R-:W-:Y:S05]  /*4ae0*/  BSYNC.RECONVERGENT B1 ;  /* 0x0000000000017941 */ /* 0x000fea0003800200 */
.L_x_3605:
        /* <DEDUP_REMOVED lines=29> */
.L_x_3608:
[----:B------:R-:W-:Y:S05]  /*4cc0*/  BSYNC.RECONVERGENT B1 ;  /* 0x0000000000017941 */ /* 0x000fea0003800200 */
.L_x_3607:
        /* <DEDUP_REMOVED lines=37> */
.L_x_3610:
[----:B------:R-:W-:Y:S05]  /*4f20*/  BSYNC.RECONVERGENT B1 ;  /* 0x0000000000017941 */ /* 0x000fea0003800200 */
.L_x_3609:
[----:B------:R-:W-:Y:S04]  /*4f30*/  BSSY.RECONVERGENT B1, `(.L_x_3611) ;  /* 0x000001d000017945 */ /* 0x000fe80003800200 */
[----:B------:R-:W-:Y:S05]  /*4f40*/  @P3 BRA `(.L_x_3612) ;  /* 0x00000000006c3947 */ /* 0x000fea0003800000 */
[C---:B0-234-:R-:W-:Y:S01]  /*4f50*/  FADD.FTZ R35, -R0.reuse, R70 ;  /* 0x0000004600237221 */ /* 0x05dfe20000010100 */
[----:B------:R-:W-:Y:S01]  /*4f60*/  FADD.FTZ R71, -R0, R71 ;  /* 0x0000004700477221 */ /* 0x000fe20000010100 */
[----:B------:R-:W0:Y:S02]  /*4f70*/  LDCU.64 UR8, c[0x0][0x3e0] ;  /* 0x00007c00ff0877ac */ /* 0x000e240008000a00 */
        /* <DEDUP_REMOVED lines=23> */
[----:B------:R0:W-:Y:S02]  /*50f0*/  STG.E.64 desc[UR6][R38.64], R34 ;  /* 0x0000002226007986 */ /* 0x0001e4000c101b06 */
.L_x_3612:
[----:B------:R-:W-:Y:S05]  /*5100*/  BSYNC.RECONVERGENT B1 ;  /* 0x0000000000017941 */ /* 0x000fea0003800200 */
.L_x_3611:
        /* <DEDUP_REMOVED lines=29> */
.L_x_3614:
[----:B------:R-:W-:Y:S05]  /*52e0*/  BSYNC.RECONVERGENT B1 ;  /* 0x0000000000017941 */ /* 0x000fea0003800200 */
.L_x_3613:
        /* <DEDUP_REMOVED lines=29> */
.L_x_3616:
[----:B------:R-:W-:Y:S05]  /*54c0*/  BSYNC.RECONVERGENT B1 ;  /* 0x0000000000017941 */ /* 0x000fea0003800200 */
.L_x_3615:
        /* <DEDUP_REMOVED lines=39> */
.L_x_3618:
[----:B------:R-:W-:Y:S05]  /*5740*/  BSYNC.RECONVERGENT B1 ;  /* 0x0000000000017941 */ /* 0x000fea0003800200 */
.L_x_3617:
        /* <DEDUP_REMOVED lines=29> */
.L_x_3620:
[----:B------:R-:W-:Y:S05]  /*5920*/  BSYNC.RECONVERGENT B1 ;  /* 0x0000000000017941 */ /* 0x000fea0003800200 */
.L_x_3619:
        /* <DEDUP_REMOVED lines=29> */
.L_x_3622:
[----:B------:R-:W-:Y:S05]  /*5b00*/  BSYNC.RECONVERGENT B1 ;  /* 0x0000000000017941 */ /* 0x000fea0003800200 */
.L_x_3621:
        /* <DEDUP_REMOVED lines=29> */
.L_x_3624:
[----:B------:R-:W-:Y:S05]  /*5ce0*/  BSYNC.RECONVERGENT B1 ;  /* 0x0000000000017941 */ /* 0x000fea0003800200 */
.L_x_3623:
        /* <DEDUP_REMOVED lines=29> */
.L_x_3626:
[----:B------:R-:W-:Y:S05]  /*5ec0*/  BSYNC.RECONVERGENT B1 ;  /* 0x0000000000017941 */ /* 0x000fea0003800200 */
.L_x_3625:
        /* <DEDUP_REMOVED lines=27> */
.L_x_3596:
[----:B------:R-:W-:Y:S05]  /*6080*/  BSYNC.RECONVERGENT B0 ;  /* 0x0000000000007941 */ /* 0x000fea0003800200 */
.L_x_3564:
        /* <DEDUP_REMOVED lines=8> */
.L_x_3628:
        /* <DEDUP_REMOVED lines=15> */
.L_x_4797:


//--------------------- .text._Z35group_norm_nhwc_fwd_one_pass_kernelI11Fp32IOFp32WLi256ELi98ELi392EEv26Group_norm_nhwc_fwd_params --------------------------
	.section	.text._Z35group_norm_nhwc_fwd_one_pass_kernelI11Fp32IOFp32WLi256ELi98ELi392EEv26Group_norm_nhwc_fwd_params,"ax",@progbits
	.align	128
        .global         _Z35group_norm_nhwc_fwd_one_pass_kernelI11Fp32IOFp32WLi256ELi98ELi392EEv26Group_norm_nhwc_fwd_params
        .type           _Z35group_norm_nhwc_fwd_one_pass_kernelI11Fp32IOFp32WLi256ELi98ELi392EEv26Group_norm_nhwc_fwd_params,@function
        .size           _Z35group_norm_nhwc_fwd_one_pass_kernelI11Fp32IOFp32WLi256ELi98ELi392EEv26Group_norm_nhwc_fwd_params,(.L_x_4798 - _Z35group_norm_nhwc_fwd_one_pass_kernelI11Fp32IOFp32WLi256ELi98ELi392EEv26Group_norm_nhwc_fwd_params)
        .other          _Z35group_norm_nhwc_fwd_one_pass_kernelI11Fp32IOFp32WLi256ELi98ELi392EEv26Group_norm_nhwc_fwd_params,@"STO_CUDA_ENTRY STV_DEFAULT"
_Z35group_norm_nhwc_fwd_one_pass_kernelI11Fp32IOFp32WLi256ELi98ELi392EEv26Group_norm_nhwc_fwd_params:
.text._Z35group_norm_nhwc_fwd_one_pass_kernelI11Fp32IOFp32WLi256ELi98ELi392EEv26Group_norm_nhwc_fwd_params:
        /* <DEDUP_REMOVED lines=9> */
[----:B------:R-:W-:Y:S01]  /*0090*/  MOV R6, R0 ;  /* 0x0000000000067202 */ /* 0x000fe20000000f00 */
[----:B------:R-:W2:Y:S01]  /*00a0*/  S2R R3, SR_CTAID.X ;  /* 0x0000000000037919 */ /* 0x000ea20000002500 */
[----:B------:R-:W3:Y:S01]  /*00b0*/  LDCU.64 UR6, c[0x0][0x388] ;  /* 0x00007100ff0677ac */ /* 0x000ee20008000a00 */
[----:B------:R-:W4:Y:S01]  /*00c0*/  S2R R5, SR_LANEID ;  /* 0x0000000000057919 */ /* 0x000f220000000000 */
[----:B------:R-:W0:Y:S01]  /*00d0*/  LDCU.64 UR8, c[0x0][0x358] ;  /* 0x00006b00ff0877ac */ /* 0x000e220008000a00 */
[----:B---3--:R-:W-:Y:S02]  /*00e0*/  ISETP.NE.U32.AND P1, PT, RZ, UR6, PT ;  /* 0x00000006ff007c0c */ /* 0x008fe4000bf25070 */
[C---:B0-----:R-:W-:Y:S02]  /*00f0*/  LOP3.LUT R4, R2.reuse, 0xffff, RZ, 0xc0, !PT ;  /* 0x0000ffff02047812 */ /* 0x041fe400078ec0ff */
[----:B--2---:R-:W-:-:S03]  /*0100*/  LOP3.LUT P0, RZ, R2, R3, RZ, 0xfc, !PT ;  /* 0x0000000302ff7212 */ /* 0x004fc6000780fcff */
[----:B------:R-:W-:Y:S01]  /*0110*/  IMAD R4, R4, 0x53a, RZ ;  /* 0x0000053a04047824 */ /* 0x000fe200078e02ff */
[----:B------:R-:W-:-:S04]  /*0120*/  ISETP.NE.AND.EX P0, PT, RZ, UR7, !P0, P1 ;  /* 0x00000007ff007c0c */ /* 0x000fc8000c705310 */
[----:B------:R-:W-:Y:S02]  /*0130*/  SHF.R.U32.HI R119, RZ, 0x10, R4 ;  /* 0x00000010ff777819 */ /* 0x000fe40000011604 */
[----:B------:R-:W0:Y:S02]  /*0140*/  LDC R4, c[0x0][0x374] ;  /* 0x0000dd00ff047b82 */ /* 0x000e240000000800 */
[----:B------:R-:W-:Y:S01]  /*0150*/  PRMT R18, R119, 0x9910, RZ ;  /* 0x0000991077127816 */ /* 0x000fe200000000ff */
[----:B-1----:R-:W-:Y:S01]  /*0160*/  IMAD R11, R3, UR4, R119 ;  /* 0x00000004030b7c24 */ /* 0x002fe2000f8e0277 */
[----:B------:R-:W-:-:S03]  /*0170*/  UMOV UR4, URZ ;  /* 0x000000ff00047c82 */ /* 0x000fc60008000000 */
        /* <DEDUP_REMOVED lines=35> */
[----:B0---4-:R-:W-:-:S07]  /*03b0*/  SHF.L.U32 R107, R107, 0x1, RZ ;  /* 0x000000016b6b7819 */ /* 0x011fce00000006ff */
.L_x_3766:
[----:B0--34-:R-:W0:Y:S01]  /*03c0*/  LDC R31, c[0x0][0x3f8] ;  /* 0x0000fe00ff1f7b82 */ /* 0x019e220000000800 */
[----:B------:R-:W1:Y:S01]  /*03d0*/  LDCU UR5, c[0x0][0x404] ;  /* 0x00008080ff0577ac */ /* 0x000e620008000800 */
[----:B------:R-:W-:Y:S01]  /*03e0*/  LOP3.LUT R123, R107, 0xffff, RZ, 0xc0, !PT ;  /* 0x0000ffff6b7b7812 */ /* 0x000fe200078ec0ff */
[----:B--2---:R-:W2:Y:S01]  /*03f0*/  LDCU.64 UR6, c[0x0][0x3e8] ;  /* 0x00007d00ff0677ac */ /* 0x004ea20008000a00 */
[----:B------:R-:W3:Y:S01]  /*0400*/  LDCU.64 UR10, c[0x0][0x3f0] ;  /* 0x00007e00ff0a77ac */ /* 0x000ee20008000a00 */
[----:B-1----:R-:W-:Y:S01]  /*0410*/  IMAD R57, R3, UR5, R119 ;  /* 0x0000000503397c24 */ /* 0x002fe2000f8e0277 */
[----:B0-----:R-:W-:-:S04]  /*0420*/  IABS R25, R31 ;  /* 0x0000001f00197213 */ /* 0x001fc80000000000 */
[C---:B--2---:R-:W-:Y:S01]  /*0430*/  ISETP.GE.U32.AND P5, PT, R57.reuse, UR6, PT ;  /* 0x0000000639007c0c */ /* 0x044fe2000bfa6070 */
[----:B------:R-:W0:Y:S01]  /*0440*/  I2F.RP R24, R25 ;  /* 0x0000001900187306 */ /* 0x000e220000209400 */
[----:B------:R-:W-:Y:S02]  /*0450*/  SHF.R.S32.HI R29, RZ, 0x1f, R57 ;  /* 0x0000001fff1d7819 */ /* 0x000fe40000011439 */
[----:B------:R-:W-:Y:S02]  /*0460*/  IADD3 R35, PT, PT, R57, 0x8, RZ ;  /* 0x0000000839237810 */ /* 0x000fe40007ffe0ff */
[----:B------:R-:W-:Y:S02]  /*0470*/  ISETP.GE.AND.EX P5, PT, R29, UR7, PT, P5 ;  /* 0x000000071d007c0c */ /* 0x000fe4000bfa6350 */
[----:B------:R-:W-:Y:S02]  /*0480*/  ISETP.GE.U32.AND P6, PT, R35, UR6, PT ;  /* 0x0000000623007c0c */ /* 0x000fe4000bfc6070 */
[----:B------:R-:W-:-:S02]  /*0490*/  SHF.R.S32.HI R33, RZ, 0x1f, R35 ;  /* 0x0000001fff217819 */ /* 0x000fc40000011423 */
[----:B------:R-:W-:Y:S02]  /*04a0*/  IADD3 R43, PT, PT, R57, 0x18, RZ ;  /* 0x00000018392b7810 */ /* 0x000fe40007ffe0ff */
[----:B------:R-:W-:Y:S01]  /*04b0*/  ISETP.GE.AND.EX P6, PT, R33, UR7, PT, P6 ;  /* 0x0000000721007c0c */ /* 0x000fe2000bfc6360 */
[----:B0-----:R-:W0:Y:S01]  /*04c0*/  MUFU.RCP R24, R24 ;  /* 0x0000001800187308 */ /* 0x001e220000001000 */
[----:B-----5:R-:W-:-:S03]  /*04d0*/  SHF.R.S32.HI R37, RZ, 0x1f, R43 ;  /* 0x0000001fff257819 */ /* 0x020fc6000001142b */
[----:B------:R-:W1:Y:S01]  /*04e0*/  @!P5 LDC.64 R38, c[0x0][0x390] ;  /* 0x0000e400ff26db82 */ /* 0x000e620000000a00 */
[C---:B------:R-:W-:Y:S02]  /*04f0*/  IADD3 R45, PT, PT, R57.reuse, 0x30, RZ ;  /* 0x00000030392d7810 */ /* 0x040fe40007ffe0ff */
[----:B------:R-:W-:Y:S02]  /*0500*/  IADD3 R47, PT, PT, R57, 0x40, RZ ;  /* 0x00000040392f7810 */ /* 0x000fe40007ffe0ff */
[----:B------:R-:W-:Y:S02]  /*0510*/  ISETP.GE.U32.AND P4, PT, R45, UR6, PT ;  /* 0x000000062d007c0c */ /* 0x000fe4000bf86070 */
[----:B------:R-:W-:Y:S02]  /*0520*/  SHF.R.S32.HI R51, RZ, 0x1f, R45 ;  /* 0x0000001fff337819 */ /* 0x000fe4000001142d */
[----:B------:R-:W-:Y:S02]  /*0530*/  SHF.R.S32.HI R53, RZ, 0x1f, R47 ;  /* 0x0000001fff357819 */ /* 0x000fe4000001142f */
[----:B------:R-:W-:-:S02]  /*0540*/  ISETP.GE.AND.EX P4, PT, R51, UR7, PT, P4 ;  /* 0x0000000733007c0c */ /* 0x000fc4000bf86340 */
[----:B------:R-:W-:Y:S02]  /*0550*/  IADD3 R49, PT, PT, R57, 0x60, RZ ;  /* 0x0000006039317810 */ /* 0x000fe40007ffe0ff */
[----:B0-----:R-:W-:Y:S02]  /*0560*/  IADD3 R22, PT, PT, R24, 0xffffffe, RZ ;  /* 0x0ffffffe18167810 */ /* 0x001fe40007ffe0ff */
[----:B------:R-:W-:Y:S02]  /*0570*/  SHF.R.S32.HI R55, RZ, 0x1f, R49 ;  /* 0x0000001fff377819 */ /* 0x000fe40000011431 */
[----:B------:R0:W2:Y:S02]  /*0580*/  F2I.FTZ.U32.TRUNC.NTZ R23, R22 ;  /* 0x0000001600177305 */ /* 0x0000a4000021f000 */
[----:B0-----:R-:W-:Y:S01]  /*0590*/  HFMA2 R22, -RZ, RZ, 0, 0 ;  /* 0x00000000ff167431 */ /* 0x001fe200000001ff */
        /* <DEDUP_REMOVED lines=15> */
[----:B------:R-:W-:-:S04]  /*0690*/  @P1 IADD3 R23, PT, PT, R23, 0x1, RZ ;  /* 0x0000000117171810 */ /* 0x000fc80007ffe0ff */
[----:B------:R-:W-:-:S04]  /*06a0*/  MOV R27, R23 ;  /* 0x00000017001b7202 */ /* 0x000fc80000000f00 */
[----:B------:R-:W-:Y:S02]  /*06b0*/  @!P3 IADD3 R27, PT, PT, -R27, RZ, RZ ;  /* 0x000000ff1b1bb210 */ /* 0x000fe40007ffe1ff */
[----:B------:R-:W-:Y:S02]  /*06c0*/  @!P2 LOP3.LUT R27, RZ, R31, RZ, 0x33, !PT ;  /* 0x0000001fff1ba212 */ /* 0x000fe400078e33ff */
[----:B------:R-:W-:Y:S02]  /*06d0*/  ISETP.GE.U32.AND P3, PT, R43, UR6, PT ;  /* 0x000000062b007c0c */ /* 0x000fe4000bf66070 */
[----:B------:R-:W-:Y:S02]  /*06e0*/  IADD3 R23, PT, PT, -R27, RZ, RZ ;  /* 0x000000ff1b177210 */ /* 0x000fe40007ffe1ff */
[----:B------:R-:W-:Y:S02]  /*06f0*/  SHF.R.S32.HI R22, RZ, 0x1f, R27 ;  /* 0x0000001fff167819 */ /* 0x000fe4000001141b */
[----:B------:R-:W-:Y:S01]  /*0700*/  ISETP.GE.AND.EX P3, PT, R37, UR7, PT, P3 ;  /* 0x0000000725007c0c */ /* 0x000fe2000bf66330 */
[----:B------:R-:W-:-:S02]  /*0710*/  IMAD R120, R31, R23, R6 ;  /* 0x000000171f787224 */ /* 0x000fc400078e0206 */
[----:B---3--:R-:W-:Y:S02]  /*0720*/  IMAD R26, R22, UR10, RZ ;  /* 0x0000000a161a7c24 */ /* 0x008fe4000f8e02ff */
[----:B------:R-:W-:Y:S01]  /*0730*/  IMAD R120, R120, 0x62, RZ ;  /* 0x0000006278787824 */ /* 0x000fe200078e02ff */
[----:B------:R-:W2:Y:S01]  /*0740*/  @!P6 LDC.64 R22, c[0x0][0x3e0] ;  /* 0x0000f800ff16eb82 */ /* 0x000ea20000000a00 */
[----:B------:R-:W-:Y:S02]  /*0750*/  IMAD R125, R27, UR11, R26 ;  /* 0x0000000b1b7d7c24 */ /* 0x000fe4000f8e021a */
[----:B0-----:R-:W-:Y:S01]  /*0760*/  @!P5 IMAD R26, R29, R24, RZ ;  /* 0x000000181d1ad224 */ /* 0x001fe200078e02ff */
[----:B------:R-:W-:-:S03]  /*0770*/  IADD3 R122, P1, PT, R120, R123, RZ ;  /* 0x0000007b787a7210 */ /* 0x000fc60007f3e0ff */
[----:B------:R-:W-:Y:S01]  /*0780*/  @!P5 IMAD R29, R57, R25, R26 ;  /* 0x00000019391dd224 */ /* 0x000fe200078e021a */
[----:B------:R-:W-:Y:S01]  /*0790*/  LEA.HI.X.SX32 R123, R120, RZ, 0x1, P1 ;  /* 0x000000ff787b7211 */ /* 0x000fe200008f0eff */
[----:B------:R-:W0:Y:S01]  /*07a0*/  @!P3 LDC.64 R30, c[0x0][0x3e0] ;  /* 0x0000f800ff1ebb82 */ /* 0x000e220000000a00 */
[----:B------:R-:W-:Y:S01]  /*07b0*/  ISETP.GE.U32.AND P1, PT, R47, UR6, PT ;  /* 0x000000062f007c0c */ /* 0x000fe2000bf26070 */
[----:B------:R-:W-:-:S03]  /*07c0*/  IMAD.WIDE.U32 R122, R27, UR10, R122 ;  /* 0x0000000a1b7a7c25 */ /* 0x000fc6000f8e007a */
[----:B------:R-:W-:Y:S02]  /*07d0*/  ISETP.GE.AND.EX P1, PT, R53, UR7, PT, P1 ;  /* 0x0000000735007c0c */ /* 0x000fe4000bf26310 */
[----:B------:R-:W-:Y:S02]  /*07e0*/  IADD3 R125, PT, PT, R123, R125, RZ ;  /* 0x0000007d7b7d7210 */ /* 0x000fe40007ffe0ff */
[-C--:B------:R-:W-:Y:S02]  /*07f0*/  @!P5 MOV R124, R122.reuse ;  /* 0x0000007a007cd202 */ /* 0x080fe40000000f00 */
[----:B------:R-:W-:Y:S01]  /*0800*/  @!P6 MOV R36, R122 ;  /* 0x0000007a0024e202 */ /* 0x000fe20000000f00 */
[----:B--2---:R-:W-:Y:S01]  /*0810*/  @!P6 IMAD R28, R33, R22, RZ ;  /* 0x00000016211ce224 */ /* 0x004fe200078e02ff */
[----:B------:R-:W-:Y:S01]  /*0820*/  @!P3 MOV R40, R122 ;  /* 0x0000007a0028b202 */ /* 0x000fe20000000f00 */
[----:B------:R-:W-:Y:S01]  /*0830*/  @!P5 IMAD.WIDE.U32 R26, R57, R24, R124 ;  /* 0x00000018391ad225 */ /* 0x000fe200078e007c */
[----:B------:R-:W2:Y:S01]  /*0840*/  @!P3 LDC.64 R32, c[0x0][0x390] ;  /* 0x0000e400ff20bb82 */ /* 0x000ea20000000a00 */
[----:B------:R-:W-:-:S02]  /*0850*/  @!P3 MOV R41, R125 ;  /* 0x0000007d0029b202 */ /* 0x000fc40000000f00 */
[----:B------:R-:W-:Y:S01]  /*0860*/  @!P6 IMAD R59, R35, R23, R28 ;  /* 0x00000017233be224 */ /* 0x000fe200078e021c */
[----:B------:R-:W-:Y:S01]  /*0870*/  @!P5 IADD3 R27, PT, PT, R27, R29, RZ ;  /* 0x0000001d1b1bd210 */ /* 0x000fe20007ffe0ff */
[----:B------:R-:W-:Y:S01]  /*0880*/  HFMA2 R23, -RZ, RZ, 0, 0 ;  /* 0x00000000ff177431 */ /* 0x000fe200000001ff */
[C---:B-1----:R-:W-:Y:S01]  /*0890*/  @!P5 LEA R38, P2, R26.reuse, R38, 0x2 ;  /* 0x000000261a26d211 */ /* 0x042fe200078410ff */
[-C--:B0-----:R-:W-:Y:S01]  /*08a0*/  @!P3 IMAD.WIDE.U32 R40, R43, R30.reuse, R40 ;  /* 0x0000001e2b28b225 */ /* 0x081fe200078e0028 */
[----:B------:R-:W0:Y:S02]  /*08b0*/  @!P6 LDC.64 R24, c[0x0][0x390] ;  /* 0x0000e400ff18eb82 */ /* 0x000e240000000a00 */
[----:B------:R-:W-:Y:S01]  /*08c0*/  @!P5 LEA.HI.X R39, R26, R39, R27, 0x2, P2 ;  /* 0x000000271a27d211 */ /* 0x000fe200010f141b */
[----:B------:R-:W-:Y:S01]  /*08d0*/  @!P3 IMAD R26, R37, R30, RZ ;  /* 0x0000001e251ab224 */ /* 0x000fe200078e02ff */
[----:B------:R-:W-:Y:S02]  /*08e0*/  @!P6 MOV R37, R125 ;  /* 0x0000007d0025e202 */ /* 0x000fe40000000f00 */
[----:B------:R-:W-:Y:S01]  /*08f0*/  ISETP.GE.U32.AND P2, PT, R49, UR6, PT ;  /* 0x0000000631007c0c */ /* 0x000fe2000bf46070 */
[----:B------:R-:W-:Y:S01]  /*0900*/  @!P3 IMAD R31, R43, R31, R26 ;  /* 0x0000001f2b1fb224 */ /* 0x000fe200078e021a */
[----:B------:R-:W1:Y:S01]  /*0910*/  @!P4 LDC.64 R28, c[0x0][0x3e0] ;  /* 0x0000f800ff1ccb82 */ /* 0x000e620000000a00 */
[----:B------:R-:W-:Y:S01]  /*0920*/  @!P6 IMAD.WIDE.U32 R36, R35, R22, R36 ;  /* 0x000000162324e225 */ /* 0x000fe200078e0024 */
[----:B------:R-:W-:-:S02]  /*0930*/  MOV R22, RZ ;  /* 0x000000ff00167202 */ /* 0x000fc40000000f00 */
[----:B------:R-:W-:-:S04]  /*0940*/  ISETP.GE.AND.EX P2, PT, R55, UR7, PT, P2 ;  /* 0x0000000737007c0c */ /* 0x000fc8000bf46320 */
[----:B------:R-:W3:Y:S01]  /*0950*/  @!P1 LDC.64 R26, c[0x0][0x3e0] ;  /* 0x0000f800ff1a9b82 */ /* 0x000ee20000000a00 */
[----:B------:R4:W5:Y:S01]  /*0960*/  @!P5 LDG.E.64 R22, desc[UR8][R38.64] ;  /* 0x000000082616d981 */ /* 0x000962000c1e1b00 */
[----:B------:R-:W-:-:S06]  /*0970*/  @!P6 IADD3 R30, PT, PT, R37, R59, RZ ;  /* 0x0000003b251ee210 */ /* 0x000fcc0007ffe0ff */
[----:B------:R-:W3:Y:S01]  /*0980*/  @!P4 LDC.64 R34, c[0x0][0x390] ;  /* 0x0000e400ff22cb82 */ /* 0x000ee20000000a00 */
[C---:B0-----:R-:W-:Y:S02]  /*0990*/  @!P6 LEA R42, P5, R36.reuse, R24, 0x2 ;  /* 0x00000018242ae211 */ /* 0x041fe400078a10ff */
[----:B----4-:R-:W-:Y:S02]  /*09a0*/  @!P4 MOV R38, R122 ;  /* 0x0000007a0026c202 */ /* 0x010fe40000000f00 */
[----:B------:R-:W-:Y:S02]  /*09b0*/  @!P6 LEA.HI.X R43, R36, R25, R30, 0x2, P5 ;  /* 0x00000019242be211 */ /* 0x000fe400028f141e */
[----:B------:R-:W-:Y:S01]  /*09c0*/  @!P4 MOV R39, R125 ;  /* 0x0000007d0027c202 */ /* 0x000fe20000000f00 */
[----:B------:R-:W0:Y:S01]  /*09d0*/  @!P1 LDC.64 R36, c[0x0][0x390] ;  /* 0x0000e400ff249b82 */ /* 0x000e220000000a00 */
[----:B-1----:R-:W-:Y:S01]  /*09e0*/  @!P4 IMAD R44, R51, R28, RZ ;  /* 0x0000001c332cc224 */ /* 0x002fe200078e02ff */
[----:B------:R-:W-:-:S02]  /*09f0*/  @!P3 IADD3 R24, PT, PT, R41, R31, RZ ;  /* 0x0000001f2918b210 */ /* 0x000fc40007ffe0ff */
[C---:B--2---:R-:W-:Y:S01]  /*0a00*/  @!P3 LEA R32, P5, R40.reuse, R32, 0x2 ;  /* 0x000000202820b211 */ /* 0x044fe200078a10ff */
[C---:B------:R-:W-:Y:S02]  /*0a10*/  @!P4 IMAD R41, R45.reuse, R29, R44 ;  /* 0x0000001d2d29c224 */ /* 0x040fe400078e022c */
[----:B------:R-:W-:Y:S01]  /*0a20*/  @!P4 IMAD.WIDE.U32 R28, R45, R28, R38 ;  /* 0x0000001c2d1cc225 */ /* 0x000fe200078e0026 */
[----:B------:R-:W1:Y:S01]  /*0a30*/  @!P2 LDC.64 R30, c[0x0][0x3e0] ;  /* 0x0000f800ff1eab82 */ /* 0x000e620000000a00 */
[----:B------:R-:W-:Y:S02]  /*0a40*/  IADD3 R45, PT, PT, R57, 0x78, RZ ;  /* 0x00000078392d7810 */ /* 0x000fe40007ffe0ff */
[----:B------:R-:W-:Y:S02]  /*0a50*/  @!P3 LEA.HI.X R33, R40, R33, R24, 0x2, P5 ;  /* 0x000000212821b211 */ /* 0x000fe400028f1418 */
[----:B------:R-:W-:Y:S02]  /*0a60*/  CS2R R24, SRZ ;  /* 0x0000000000187805 */ /* 0x000fe4000001ff00 */
[----:B------:R-:W-:Y:S01]  /*0a70*/  ISETP.GE.U32.AND P5, PT, R45, UR6, PT ;  /* 0x000000062d007c0c */ /* 0x000fe2000bfa6070 */
[----:B---3--:R-:W-:Y:S01]  /*0a80*/  @!P1 IMAD R40, R53, R26, RZ ;  /* 0x0000001a35289224 */ /* 0x008fe200078e02ff */
[----:B------:R-:W-:-:S02]  /*0a90*/  SHF.R.S32.HI R51, RZ, 0x1f, R45 ;  /* 0x0000001fff337819 */ /* 0x000fc4000001142d */
[----:B------:R-:W-:Y:S01]  /*0aa0*/  @!P1 MOV R38, R122 ;  /* 0x0000007a00269202 */ /* 0x000fe20000000f00 */
[----:B------:R-:W-:Y:S01]  /*0ab0*/  @!P1 IMAD R53, R47, R27, R40 ;  /* 0x0000001b2f359224 */ /* 0x000fe200078e0228 */
[----:B------:R-:W-:Y:S01]  /*0ac0*/  @!P1 MOV R39, R125 ;  /* 0x0000007d00279202 */ /* 0x000fe20000000f00 */
[----:B------:R2:W3:Y:S01]  /*0ad0*/  @!P6 LDG.E.64 R24, desc[UR8][R42.64] ;  /* 0x000000082a18e981 */ /* 0x0004e2000c1e1b00 */
[----:B------:R-:W-:Y:S02]  /*0ae0*/  ISETP.GE.AND.EX P5, PT, R51, UR7, PT, P5 ;  /* 0x0000000733007c0c */ /* 0x000fe4000bfa6350 */
[----:B------:R-:W-:Y:S01]  /*0af0*/  @!P4 IADD3 R29, PT, PT, R29, R41, RZ ;  /* 0x000000291d1dc210 */ /* 0x000fe20007ffe0ff */
[----:B------:R-:W-:Y:S01]  /*0b00*/  @!P1 IMAD.WIDE.U32 R26, R47, R26, R38 ;  /* 0x0000001a2f1a9225 */ /* 0x000fe200078e0026 */
[----:B------:R-:W-:Y:S01]  /*0b10*/  @!P4 LEA R34, P6, R28, R34, 0x2 ;  /* 0x000000221c22c211 */ /* 0x000fe200078c10ff */
[----:B------:R-:W4:Y:S01]  /*0b20*/  @!P2 LDC.64 R40, c[0x0][0x390] ;  /* 0x0000e400ff28ab82 */ /* 0x000f220000000a00 */
[----:B------:R-:W-:-:S02]  /*0b30*/  IADD3 R65, PT, PT, R57, 0x80, RZ ;  /* 0x0000008039417810 */ /* 0x000fc40007ffe0ff */
[----:B------:R-:W-:Y:S02]  /*0b40*/  @!P4 LEA.HI.X R35, R28, R35, R29, 0x2, P6 ;  /* 0x000000231c23c211 */ /* 0x000fe400030f141d */
[----:B------:R-:W-:Y:S01]  /*0b50*/  @!P1 IADD3 R27, PT, PT, R27, R53, RZ ;  /* 0x000000351b1b9210 */ /* 0x000fe20007ffe0ff */
[----:B-1----:R-:W-:Y:S01]  /*0b60*/  @!P2 IMAD R28, R55, R30, RZ ;  /* 0x0000001e371ca224 */ /* 0x002fe200078e02ff */
[----:B0-----:R-:W-:Y:S01]  /*0b70*/  @!P1 LEA R38, P6, R26, R36, 0x2 ;  /* 0x000000241a269211 */ /* 0x001fe200078c10ff */
[----:B------:R-:W0:Y:S01]  /*0b80*/  @!P5 LDC.64 R54, c[0x0][0x390] ;  /* 0x0000e400ff36db82 */ /* 0x000e220000000a00 */
[----:B--2---:R-:W-:Y:S01]  /*0b90*/  @!P2 MOV R42, R122 ;  /* 0x0000007a002aa202 */ /* 0x004fe20000000f00 */
[----:B------:R-:W-:Y:S01]  /*0ba0*/  @!P2 IMAD R47, R49, R31, R28 ;  /* 0x0000001f312fa224 */ /* 0x000fe200078e021c */
[----:B------:R-:W-:Y:S02]  /*0bb0*/  @!P2 MOV R43, R125 ;  /* 0x0000007d002ba202 */ /* 0x000fe40000000f00 */
[----:B------:R-:W-:-:S02]  /*0bc0*/  CS2R R28, SRZ ;  /* 0x00000000001c7805 */ /* 0x000fc4000001ff00 */
[----:B------:R-:W-:Y:S02]  /*0bd0*/  @!P1 LEA.HI.X R39, R26, R37, R27, 0x2, P6 ;  /* 0x000000251a279211 */ /* 0x000fe400030f141b */
[----:B------:R-:W-:Y:S02]  /*0be0*/  CS2R R26, SRZ ;  /* 0x00000000001a7805 */ /* 0x000fe4000001ff00 */
[----:B------:R-:W-:Y:S01]  /*0bf0*/  ISETP.GE.U32.AND P6, PT, R65, UR6, PT ;  /* 0x0000000641007c0c */ /* 0x000fe2000bfc6070 */
[----:B------:R-:W1:Y:S01]  /*0c00*/  @!P5 LDC.64 R36, c[0x0][0x3e0] ;  /* 0x0000f800ff24db82 */ /* 0x000e620000000a00 */
[----:B------:R-:W-:Y:S01]  /*0c10*/  SHF.R.S32.HI R63, RZ, 0x1f, R65 ;  /* 0x0000001fff3f7819 */ /* 0x000fe20000011441 */
[----:B------:R-:W-:Y:S01]  /*0c20*/  @!P2 IMAD.WIDE.U32 R42, R49, R30, R42 ;  /* 0x0000001e312aa225 */ /* 0x000fe200078e002a */
[----:B------:R-:W-:Y:S01]  /*0c30*/  IADD3 R67, PT, PT, R57, 0xa0, RZ ;  /* 0x000000a039437810 */ /* 0x000fe20007ffe0ff */
[----:B------:R1:W2:Y:S01]  /*0c40*/  @!P3 LDG.E.64 R26, desc[UR8][R32.64] ;  /* 0x00000008201ab981 */ /* 0x0002a2000c1e1b00 */
[----:B------:R-:W-:-:S02]  /*0c50*/  ISETP.GE.AND.EX P6, PT, R63, UR7, PT, P6 ;  /* 0x000000073f007c0c */ /* 0x000fc4000bfc6360 */
[----:B------:R-:W-:Y:S01]  /*0c60*/  @!P2 IADD3 R44, PT, PT, R43, R47, RZ ;  /* 0x0000002f2b2ca210 */ /* 0x000fe20007ffe0ff */
[----:B------:R1:W2:Y:S01]  /*0c70*/  @!P4 LDG.E.64 R28, desc[UR8][R34.64] ;  /* 0x00000008221cc981 */ /* 0x0002a2000c1e1b00 */
[----:B------:R-:W-:Y:S02]  /*0c80*/  ISETP.GE.U32.AND P3, PT, R67, UR6, PT ;  /* 0x0000000643007c0c */ /* 0x000fe4000bf66070 */
[----:B------:R-:W-:Y:S02]  /*0c90*/  CS2R R30, SRZ ;  /* 0x00000000001e7805 */ /* 0x000fe4000001ff00 */
[----:B------:R-:W-:Y:S02]  /*0ca0*/  SHF.R.S32.HI R43, RZ, 0x1f, R67 ;  /* 0x0000001fff2b7819 */ /* 0x000fe40000011443 */
[C---:B----4-:R-:W-:Y:S02]  /*0cb0*/  @!P2 LEA R40, P4, R42.reuse, R40, 0x2 ;  /* 0x000000282a28a211 */ /* 0x050fe400078810ff */
[----:B------:R-:W-:Y:S01]  /*0cc0*/  ISETP.GE.AND.EX P3, PT, R43, UR7, PT, P3 ;  /* 0x000000072b007c0c */ /* 0x000fe2000bf66330 */
[----:B------:R-:W4:Y:S01]  /*0cd0*/  @!P1 LDG.E.64 R30, desc[UR8][R38.64] ;  /* 0x00000008261e9981 */ /* 0x000f22000c1e1b00 */
[----:B------:R-:W-:Y:S01]  /*0ce0*/  IADD3 R61, PT, PT, R57, 0xa8, RZ ;  /* 0x000000a8393d7810 */ /* 0x000fe20007ffe0ff */
[----:B------:R-:W0:Y:S01]  /*0cf0*/  @!P6 LDC.64 R52, c[0x0][0x3e0] ;  /* 0x0000f800ff34eb82 */ /* 0x000e220000000a00 */
[----:B------:R-:W-:-:S02]  /*0d00*/  @!P2 LEA.HI.X R41, R42, R41, R44, 0x2, P4 ;  /* 0x000000292a29a211 */ /* 0x000fc400020f142c */
[----:B------:R-:W-:Y:S02]  /*0d10*/  ISETP.GE.U32.AND P4, PT, R61, UR6, PT ;  /* 0x000000063d007c0c */ /* 0x000fe4000bf86070 */
[----:B------:R-:W-:Y:S01]  /*0d20*/  SHF.R.S32.HI R69, RZ, 0x1f, R61 ;  /* 0x0000001fff457819 */ /* 0x000fe2000001143d */
[----:B-1----:R-:W-:Y:S01]  /*0d30*/  @!P5 IMAD R32, R51, R36, RZ ;  /* 0x000000243320d224 */ /* 0x002fe200078e02ff */
[----:B------:R-:W-:Y:S02]  /*0d40*/  @!P5 MOV R34, R122 ;  /* 0x0000007a0022d202 */ /* 0x000fe40000000f00 */
[----:B------:R-:W-:Y:S01]  /*0d50*/  ISETP.GE.AND.EX P4, PT, R69, UR7, PT, P4 ;  /* 0x0000000745007c0c */ /* 0x000fe2000bf86340 */
[----:B------:R-:W1:Y:S01]  /*0d60*/  @!P3 LDC.64 R50, c[0x0][0x3e0] ;  /* 0x0000f800ff32bb82 */ /* 0x000e620000000a00 */
[----:B------:R-:W-:Y:S02]  /*0d70*/  @!P5 MOV R35, R125 ;  /* 0x0000007d0023d202 */ /* 0x000fe40000000f00 */
[----:B------:R-:W-:Y:S01]  /*0d80*/  IADD3 R59, PT, PT, R57, 0xb0, RZ ;  /* 0x000000b0393b7810 */ /* 0x000fe20007ffe0ff */
[C---:B------:R-:W-:Y:S01]  /*0d90*/  @!P5 IMAD R47, R45.reuse, R37, R32 ;  /* 0x000000252d2fd224 */ /* 0x040fe200078e0220 */
[----:B------:R-:W-:Y:S01]  /*0da0*/  CS2R R32, SRZ ;  /* 0x0000000000207805 */ /* 0x000fe2000001ff00 */
[----:B------:R-:W-:Y:S01]  /*0db0*/  @!P5 IMAD.WIDE.U32 R36, R45, R36, R34 ;  /* 0x000000242d24d225 */ /* 0x000fe200078e0022 */
[----:B------:R-:W-:-:S02]  /*0dc0*/  ISETP.GE.U32.AND P1, PT, R59, UR6, PT ;  /* 0x000000063b007c0c */ /* 0x000fc4000bf26070 */
[----:B------:R-:W-:Y:S02]  /*0dd0*/  SHF.R.S32.HI R71, RZ, 0x1f, R59 ;  /* 0x0000001fff477819 */ /* 0x000fe4000001143b */
[----:B------:R0:W4:Y:S01]  /*0de0*/  @!P2 LDG.E.64 R32, desc[UR8][R40.64] ;  /* 0x000000082820a981 */ /* 0x000122000c1e1b00 */
[----:B------:R-:W-:Y:S01]  /*0df0*/  @!P5 IADD3 R34, PT, PT, R37, R47, RZ ;  /* 0x0000002f2522d210 */ /* 0x000fe20007ffe0ff */
[----:B------:R-:W1:Y:S01]  /*0e00*/  @!P4 LDC.64 R48, c[0x0][0x3e0] ;  /* 0x0000f800ff30cb82 */ /* 0x000e620000000a00 */
[----:B------:R-:W-:Y:S02]  /*0e10*/  ISETP.GE.AND.EX P1, PT, R71, UR7, PT, P1 ;  /* 0x0000000747007c0c */ /* 0x000fe4000bf26310 */
[----:B0-----:R-:W-:-:S05]  /*0e20*/  @!P5 LEA R54, P2, R36, R54, 0x2 ;  /* 0x000000362436d211 */ /* 0x001fca00078410ff */
[----:B------:R-:W0:Y:S01]  /*0e30*/  @!P6 LDC.64 R46, c[0x0][0x390] ;  /* 0x0000e400ff2eeb82 */ /* 0x000e220000000a00 */
[----:B------:R-:W-:Y:S02]  /*0e40*/  IADD3 R56, PT, PT, R57, 0xb8, RZ ;  /* 0x000000b839387810 */ /* 0x000fe40007ffe0ff */
[----:B------:R-:W-:Y:S01]  /*0e50*/  @!P5 LEA.HI.X R55, R36, R55, R34, 0x2, P2 ;  /* 0x000000372437d211 */ /* 0x000fe200010f1422 */
[----:B------:R-:W-:Y:S01]  /*0e60*/  @!P6 IMAD R34, R63, R52, RZ ;  /* 0x000000343f22e224 */ /* 0x000fe200078e02ff */
[----:B------:R-:W-:-:S03]  /*0e70*/  ISETP.GE.U32.AND P2, PT, R56, UR6, PT ;  /* 0x0000000638007c0c */ /* 0x000fc6000bf46070 */
[----:B------:R-:W0:Y:S01]  /*0e80*/  @!P3 LDC.64 R36, c[0x0][0x390] ;  /* 0x0000e400ff24bb82 */ /* 0x000e220000000a00 */
[----:B------:R-:W-:Y:S01]  /*0e90*/  SHF.R.S32.HI R63, RZ, 0x1f, R56 ;  /* 0x0000001fff3f7819 */ /* 0x000fe20000011438 */
[----:B------:R-:W-:Y:S01]  /*0ea0*/  @!P6 IMAD R73, R65, R53, R34 ;  /* 0x000000354149e224 */ /* 0x000fe200078e0222 */
[----:B------:R-:W-:Y:S02]  /*0eb0*/  @!P6 MOV R34, R122 ;  /* 0x0000007a0022e202 */ /* 0x000fe40000000f00 */
[----:B------:R-:W-:Y:S02]  /*0ec0*/  @!P6 MOV R35, R125 ;  /* 0x0000007d0023e202 */ /* 0x000fe40000000f00 */
[----:B------:R-:W-:Y:S01]  /*0ed0*/  ISETP.GE.AND.EX P2, PT, R63, UR7, PT, P2 ;  /* 0x000000073f007c0c */ /* 0x000fe2000bf46320 */
[----:B------:R-:W0:Y:S01]  /*0ee0*/  @!P1 LDC.64 R40, c[0x0][0x3e0] ;  /* 0x0000f800ff289b82 */ /* 0x000e220000000a00 */
[----:B-1----:R-:W-:Y:S02]  /*0ef0*/  @!P3 IMAD R38, R43, R50, RZ ;  /* 0x000000322b26b224 */ /* 0x002fe400078e02ff */
[----:B------:R-:W-:Y:S01]  /*0f00*/  @!P6 IMAD.WIDE.U32 R52, R65, R52, R34 ;  /* 0x000000344134e225 */ /* 0x000fe200078e0022 */
[----:B------:R-:W-:-:S02]  /*0f10*/  CS2R R34, SRZ ;  /* 0x0000000000227805 */ /* 0x000fc4000001ff00 */
[----:B------:R-:W-:Y:S01]  /*0f20*/  @!P3 MOV R39, R125 ;  /* 0x0000007d0027b202 */ /* 0x000fe20000000f00 */
[----:B------:R-:W-:Y:S01]  /*0f30*/  @!P3 IMAD R65, R67, R51, R38 ;  /* 0x000000334341b224 */ /* 0x000fe200078e0226 */
[----:B------:R-:W-:Y:S01]  /*0f40*/  @!P3 MOV R38, R122 ;  /* 0x0000007a0026b202 */ /* 0x000fe20000000f00 */
[----:B------:R-:W1:Y:S01]  /*0f50*/  @!P4 LDC.64 R42, c[0x0][0x390] ;  /* 0x0000e400ff2acb82 */ /* 0x000e620000000a00 */
[----:B------:R0:W4:Y:S01]  /*0f60*/  @!P5 LDG.E.64 R34, desc[UR8][R54.64] ;  /* 0x000000083622d981 */ /* 0x000122000c1e1b00 */
[----:B------:R-:W-:Y:S01]  /*0f70*/  @!P6 IADD3 R53, PT, PT, R53, R73, RZ ;  /* 0x000000493535e210 */ /* 0x000fe20007ffe0ff */
[----:B------:R-:W-:Y:S01]  /*0f80*/  @!P4 IMAD R58, R69, R48, RZ ;  /* 0x00000030453ac224 */ /* 0x000fe200078e02ff */
[----:B0-----:R-:W-:Y:S01]  /*0f90*/  @!P6 LEA R46, P5, R52, R46, 0x2 ;  /* 0x0000002e342ee211 */ /* 0x001fe200078a10ff */
[----:B------:R-:W-:-:S03]  /*0fa0*/  @!P3 IMAD.WIDE.U32 R50, R67, R50, R38 ;  /* 0x000000324332b225 */ /* 0x000fc600078e0026 */
[----:B------:R-:W0:Y:S01]  /*0fb0*/  @!P1 LDC.64 R44, c[0x0][0x390] ;  /* 0x0000e400ff2c9b82 */ /* 0x000e220000000a00 */
[----:B------:R-:W-:Y:S01]  /*0fc0*/  @!P6 LEA.HI.X R47, R52, R47, R53, 0x2, P5 ;  /* 0x0000002f342fe211 */ /* 0x000fe200028f1435 */
[----:B------:R-:W-:Y:S01]  /*0fd0*/  @!P4 IMAD R67, R61, R49, R58 ;  /* 0x000000313d43c224 */ /* 0x000fe200078e023a */
[----:B------:R-:W-:-:S05]  /*0fe0*/  @!P3 IADD3 R49, PT, PT, R51, R65, RZ ;  /* 0x000000413331b210 */ /* 0x000fca0007ffe0ff */
[----:B------:R-:W0:Y:S01]  /*0ff0*/  @!P2 LDC.64 R38, c[0x0][0x3e0] ;  /* 0x0000f800ff26ab82 */ /* 0x000e220000000a00 */
[C---:B------:R-:W-:Y:S02]  /*1000*/  @!P3 LEA R36, P5, R50.reuse, R36, 0x2 ;  /* 0x000000243224b211 */ /* 0x040fe400078a10ff */
[----:B------:R-:W-:Y:S02]  /*1010*/  @!P4 MOV R52, R122 ;  /* 0x0000007a0034c202 */ /* 0x000fe40000000f00 */
[----:B------:R-:W-:Y:S02]  /*1020*/  @!P4 MOV R53, R125 ;  /* 0x0000007d0035c202 */ /* 0x000fe40000000f00 */
[----:B------:R-:W-:Y:S01]  /*1030*/  @!P3 LEA.HI.X R37, R50, R37, R49, 0x2, P5 ;  /* 0x000000253225b211 */ /* 0x000fe200028f1431 */
[----:B------:R-:W-:Y:S01]  /*1040*/  @!P1 IMAD R58, R71, R40, RZ ;  /* 0x00000028473a9224 */ /* 0x000fe200078e02ff */
[----:B------:R-:W-:Y:S02]  /*1050*/  @!P1 MOV R50, R122 ;  /* 0x0000007a00329202 */ /* 0x000fe40000000f00 */
[----:B------:R-:W-:Y:S01]  /*1060*/  @!P1 MOV R51, R125 ;  /* 0x0000007d00339202 */ /* 0x000fe20000000f00 */
[----:B------:R-:W-:Y:S01]  /*1070*/  @!P4 IMAD.WIDE.U32 R52, R61, R48, R52 ;  /* 0x000000303d34c225 */ /* 0x000fe200078e0034 */
[----:B------:R-:W-:-:S03]  /*1080*/  CS2R R48, SRZ ;  /* 0x0000000000307805 */ /* 0x000fc6000001ff00 */
[C---:B------:R-:W-:Y:S02]  /*1090*/  @!P1 IMAD R55, R59.reuse, R41, R58 ;  /* 0x000000293b379224 */ /* 0x040fe400078e023a */
[----:B------:R-:W-:Y:S01]  /*10a0*/  @!P1 IMAD.WIDE.U32 R50, R59, R40, R50 ;  /* 0x000000283b329225 */ /* 0x000fe200078e0032 */
[----:B------:R-:W-:Y:S01]  /*10b0*/  IADD3 R59, PT, PT, R57, 0xc8, RZ ;  /* 0x000000c8393b7810 */ /* 0x000fe20007ffe0ff */
[----:B------:R-:W4:Y:S01]  /*10c0*/  @!P6 LDG.E.64 R48, desc[UR8][R46.64] ;  /* 0x000000082e30e981 */ /* 0x000f22000c1e1b00 */
[----:B------:R-:W-:Y:S02]  /*10d0*/  @!P4 IADD3 R41, PT, PT, R53, R67, RZ ;  /* 0x000000433529c210 */ /* 0x000fe40007ffe0ff */
[C---:B-1----:R-:W-:Y:S02]  /*10e0*/  @!P4 LEA R42, P5, R52.reuse, R42, 0x2 ;  /* 0x0000002a342ac211 */ /* 0x042fe400078a10ff */
[----:B------:R-:W-:Y:S02]  /*10f0*/  ISETP.GE.U32.AND P6, PT, R59, UR6, PT ;  /* 0x000000063b007c0c */ /* 0x000fe4000bfc6070 */
[----:B------:R-:W-:Y:S01]  /*1100*/  SHF.R.S32.HI R61, RZ, 0x1f, R59 ;  /* 0x0000001fff3d7819 */ /* 0x000fe2000001143b */
[----:B0-----:R-:W-:Y:S01]  /*1110*/  @!P2 IMAD R63, R63, R38, RZ ;  /* 0x000000263f3fa224 */ /* 0x001fe200078e02ff */
[----:B------:R-:W-:-:S02]  /*1120*/  @!P4 LEA.HI.X R43, R52, R43, R41, 0x2, P5 ;  /* 0x0000002b342bc211 */ /* 0x000fc400028f1429 */
[----:B------:R-:W-:Y:S02]  /*1130*/  ISETP.GE.AND.EX P6, PT, R61, UR7, PT, P6 ;  /* 0x000000073d007c0c */ /* 0x000fe4000bfc6360 */
[----:B------:R-:W-:Y:S02]  /*1140*/  @!P1 IADD3 R40, PT, PT, R51, R55, RZ ;  /* 0x0000003733289210 */ /* 0x000fe40007ffe0ff */
[----:B------:R-:W-:Y:S01]  /*1150*/  @!P1 LEA R44, P5, R50, R44, 0x2 ;  /* 0x0000002c322c9211 */ /* 0x000fe200078a10ff */
[----:B------:R-:W-:Y:S01]  /*1160*/  @!P2 IMAD R65, R56, R39, R63 ;  /* 0x000000273841a224 */ /* 0x000fe200078e023f */
[----:B------:R-:W-:Y:S01]  /*1170*/  @!P2 MOV R41, R125 ;  /* 0x0000007d0029a202 */ /* 0x000fe20000000f00 */
[----:B------:R-:W0:Y:S01]  /*1180*/  @!P2 LDC.64 R62, c[0x0][0x390] ;  /* 0x0000e400ff3eab82 */ /* 0x000e220000000a00 */
[----:B------:R-:W-:Y:S02]  /*1190*/  @!P1 LEA.HI.X R45, R50, R45, R40, 0x2, P5 ;  /* 0x0000002d322d9211 */ /* 0x000fe400028f1428 */
[----:B------:R-:W-:-:S02]  /*11a0*/  CS2R R50, SRZ ;  /* 0x0000000000327805 */ /* 0x000fc4000001ff00 */
[----:B------:R-:W-:Y:S02]  /*11b0*/  @!P2 MOV R40, R122 ;  /* 0x0000007a0028a202 */ /* 0x000fe40000000f00 */
[----:B------:R-:W-:Y:S02]  /*11c0*/  CS2R R52, SRZ ;  /* 0x0000000000347805 */ /* 0x000fe4000001ff00 */
[----:B------:R-:W-:Y:S01]  /*11d0*/  IADD3 R75, PT, PT, R57, 0xd8, RZ ;  /* 0x000000d8394b7810 */ /* 0x000fe20007ffe0ff */
[----:B------:R-:W-:Y:S01]  /*11e0*/  @!P2 IMAD.WIDE.U32 R40, R56, R38, R40 ;  /* 0x000000263828a225 */ /* 0x000fe200078e0028 */
[----:B------:R1:W4:Y:S02]  /*11f0*/  @!P3 LDG.E.64 R50, desc[UR8][R36.64] ;  /* 0x000000082432b981 */ /* 0x000324000c1e1b00 */
[----:B------:R-:W-:Y:S01]  /*1200*/  ISETP.GE.U32.AND P3, PT, R75, UR6, PT ;  /* 0x000000064b007c0c */ /* 0x000fe2000bf66070 */
[----:B------:R-:W5:Y:S01]  /*1210*/  @!P6 LDC.64 R38, c[0x0][0x3e0] ;  /* 0x0000f800ff26eb82 */ /* 0x000f620000000a00 */
[----:B------:R-:W-:Y:S01]  /*1220*/  SHF.R.S32.HI R77, RZ, 0x1f, R75 ;  /* 0x0000001fff4d7819 */ /* 0x000fe2000001144b */
[----:B------:R5:W4:Y:S01]  /*1230*/  @!P4 LDG.E.64 R52, desc[UR8][R42.64] ;  /* 0x000000082a34c981 */ /* 0x000b22000c1e1b00 */
[----:B------:R-:W-:-:S02]  /*1240*/  IADD3 R69, PT, PT, R57, 0xe0, RZ ;  /* 0x000000e039457810 */ /* 0x000fc40007ffe0ff */
[----:B------:R-:W-:Y:S02]  /*1250*/  ISETP.GE.AND.EX P4, PT, R77, UR7, PT, P3 ;  /* 0x000000074d007c0c */ /* 0x000fe4000bf86330 */
[----:B------:R-:W-:Y:S02]  /*1260*/  CS2R R54, SRZ ;  /* 0x0000000000367805 */ /* 0x000fe4000001ff00 */
[----:B------:R-:W-:Y:S01]  /*1270*/  ISETP.GE.U32.AND P3, PT, R69, UR6, PT ;  /* 0x0000000645007c0c */ /* 0x000fe2000bf66070 */
[----:B-1----:R-:W1:Y:S01]  /*1280*/  @!P6 LDC.64 R36, c[0x0][0x390] ;  /* 0x0000e400ff24eb82 */ /* 0x002e620000000a00 */
[----:B------:R-:W-:Y:S02]  /*1290*/  SHF.R.S32.HI R79, RZ, 0x1f, R69 ;  /* 0x0000001fff4f7819 */ /* 0x000fe40000011445 */
[----:B------:R-:W-:Y:S01]  /*12a0*/  IADD3 R67, PT, PT, R57, 0xf0, RZ ;  /* 0x000000f039437810 */ /* 0x000fe20007ffe0ff */
[----:B------:R-:W4:Y:S01]  /*12b0*/  @!P1 LDG.E.64 R54, desc[UR8][R44.64] ;  /* 0x000000082c369981 */ /* 0x000f22000c1e1b00 */
[----:B------:R-:W-:-:S02]  /*12c0*/  ISETP.GE.AND.EX P3, PT, R79, UR7, PT, P3 ;  /* 0x000000074f007c0c */ /* 0x000fc4000bf66330 */
[----:B------:R-:W-:Y:S02]  /*12d0*/  ISETP.GE.U32.AND P1, PT, R67, UR6, PT ;  /* 0x0000000643007c0c */ /* 0x000fe4000bf26070 */
[----:B------:R-:W-:Y:S02]  /*12e0*/  SHF.R.S32.HI R73, RZ, 0x1f, R67 ;  /* 0x0000001fff497819 */ /* 0x000fe40000011443 */
[----:B------:R-:W-:Y:S02]  /*12f0*/  @!P2 IADD3 R41, PT, PT, R41, R65, RZ ;  /* 0x000000412929a210 */ /* 0x000fe40007ffe0ff */
[----:B------:R-:W3:Y:S01]  /*1300*/  @!P4 LDC.64 R64, c[0x0][0x3e0] ;  /* 0x0000f800ff40cb82 */ /* 0x000ee20000000a00 */
[----:B------:R-:W-:Y:S02]  /*1310*/  ISETP.GE.AND.EX P1, PT, R73, UR7, PT, P1 ;  /* 0x0000000749007c0c */ /* 0x000fe4000bf26310 */
[----:B0-----:R-:W-:Y:S02]  /*1320*/  @!P2 LEA R62, P5, R40, R62, 0x2 ;  /* 0x0000003e283ea211 */ /* 0x001fe400078a10ff */
[----:B------:R-:W-:-:S02]  /*1330*/  SHF.R.S32.HI R71, RZ, 0x1f, R118 ;  /* 0x0000001fff477819 */ /* 0x000fc40000011476 */
[----:B------:R-:W-:Y:S01]  /*1340*/  @!P2 LEA.HI.X R63, R40, R63, R41, 0x2, P5 ;  /* 0x0000003f283fa211 */ /* 0x000fe200028f1429 */
[----:B-----5:R-:W-:Y:S01]  /*1350*/  @!P6 IMAD R40, R61, R38, RZ ;  /* 0x000000263d28e224 */ /* 0x020fe200078e02ff */
[----:B------:R-:W-:Y:S01]  /*1360*/  ISETP.GE.U32.AND P5, PT, R118, UR6, PT ;  /* 0x0000000676007c0c */ /* 0x000fe2000bfa6070 */
[----:B------:R-:W0:Y:S01]  /*1370*/  @!P3 LDC.64 R46, c[0x0][0x3e0] ;  /* 0x0000f800ff2ebb82 */ /* 0x000e220000000a00 */
[----:B------:R-:W-:Y:S02]  /*1380*/  @!P6 MOV R42, R122 ;  /* 0x0000007a002ae202 */ /* 0x000fe40000000f00 */
[----:B------:R-:W-:Y:S01]  /*1390*/  ISETP.GE.AND.EX P5, PT, R71, UR7, PT, P5 ;  /* 0x0000000747007c0c */ /* 0x000fe2000bfa6350 */
[C---:B------:R-:W-:Y:S01]  /*13a0*/  @!P6 IMAD R39, R59.reuse, R39, R40 ;  /* 0x000000273b27e224 */ /* 0x040fe200078e0228 */
[----:B------:R-:W-:Y:S02]  /*13b0*/  @!P6 MOV R43, R125 ;  /* 0x0000007d002be202 */ /* 0x000fe40000000f00 */
[----:B------:R-:W-:Y:S01]  /*13c0*/  CS2R R56, SRZ ;  /* 0x0000000000387805 */ /* 0x000fe2000001ff00 */
[----:B------:R-:W5:Y:S01]  /*13d0*/  @!P4 LDC.64 R60, c[0x0][0x390] ;  /* 0x0000e400ff3ccb82 */ /* 0x000f620000000a00 */
[----:B------:R-:W-:-:S04]  /*13e0*/  @!P6 IMAD.WIDE.U32 R42, R59, R38, R42 ;  /* 0x000000263b2ae225 */ /* 0x000fc800078e002a */
[----:B------:R3:W4:Y:S03]  /*13f0*/  @!P2 LDG.E.64 R56, desc[UR8][R62.64] ;  /* 0x000000083e38a981 */ /* 0x000726000c1e1b00 */
[----:B------:R-:W2:Y:S01]  /*1400*/  @!P1 LDC.64 R40, c[0x0][0x3e0] ;  /* 0x0000f800ff289b82 */ /* 0x000ea20000000a00 */
[----:B------:R-:W-:Y:S02]  /*1410*/  @!P6 IADD3 R43, PT, PT, R43, R39, RZ ;  /* 0x000000272b2be210 */ /* 0x000fe40007ffe0ff */
[----:B-1----:R-:W-:Y:S01]  /*1420*/  @!P6 LEA R36, P2, R42, R36, 0x2 ;  /* 0x000000242a24e211 */ /* 0x002fe200078410ff */
[----:B---3--:R-:W-:-:S04]  /*1430*/  @!P4 IMAD R58, R77, R64, RZ ;  /* 0x000000404d3ac224 */ /* 0x008fc800078e02ff */
[----:B------:R-:W1:Y:S01]  /*1440*/  @!P5 LDC.64 R38, c[0x0][0x3e0] ;  /* 0x0000f800ff26db82 */ /* 0x000e620000000a00 */
[----:B------:R-:W-:Y:S02]  /*1450*/  @!P6 LEA.HI.X R37, R42, R37, R43, 0x2, P2 ;  /* 0x000000252a25e211 */ /* 0x000fe400010f142b */
[----:B------:R-:W-:Y:S02]  /*1460*/  ISETP.GE.U32.AND P2, PT, R117, UR6, PT ;  /* 0x0000000675007c0c */ /* 0x000fe4000bf46070 */
[----:B------:R-:W-:-:S03]  /*1470*/  @!P4 MOV R62, R122 ;  /* 0x0000007a003ec202 */ /* 0x000fc60000000f00 */
[----:B------:R-:W3:Y:S01]  /*1480*/  @!P3 LDC.64 R44, c[0x0][0x390] ;  /* 0x0000e400ff2cbb82 */ /* 0x000ee20000000a00 */
[----:B------:R-:W-:Y:S01]  /*1490*/  @!P4 MOV R63, R125 ;  /* 0x0000007d003fc202 */ /* 0x000fe20000000f00 */
[----:B------:R-:W-:Y:S01]  /*14a0*/  @!P4 IMAD R77, R75, R65, R58 ;  /* 0x000000414b4dc224 */ /* 0x000fe200078e023a */
[----:B------:R-:W-:Y:S02]  /*14b0*/  CS2R R58, SRZ ;  /* 0x00000000003a7805 */ /* 0x000fe4000001ff00 */
[----:B------:R-:W-:Y:S01]  /*14c0*/  ISETP.GE.AND.EX P2, PT, R12, UR7, PT, P2 ;  /* 0x000000070c007c0c */ /* 0x000fe2000bf46320 */
[----:B0-----:R-:W-:Y:S02]  /*14d0*/  @!P3 IMAD R66, R79, R46, RZ ;  /* 0x0000002e4f42b224 */ /* 0x001fe400078e02ff */
[----:B------:R-:W0:Y:S01]  /*14e0*/  @!P1 LDC.64 R42, c[0x0][0x390] ;  /* 0x0000e400ff2a9b82 */ /* 0x000e220000000a00 */
[----:B------:R-:W-:Y:S01]  /*14f0*/  @!P4 IMAD.WIDE.U32 R64, R75, R64, R62 ;  /* 0x000000404b40c225 */ /* 0x000fe200078e003e */
[----:B------:R2:W4:Y:S01]  /*1500*/  @!P6 LDG.E.64 R58, desc[UR8][R36.64] ;  /* 0x00000008243ae981 */ /* 0x000522000c1e1b00 */
[----:B------:R-:W-:-:S02]  /*1510*/  @!P3 MOV R62, R122 ;  /* 0x0000007a003eb202 */ /* 0x000fc40000000f00 */
[----:B------:R-:W-:Y:S01]  /*1520*/  @!P3 IMAD R75, R69, R47, R66 ;  /* 0x0000002f454bb224 */ /* 0x000fe200078e0242 */
[C---:B-----5:R-:W-:Y:S01]  /*1530*/  @!P4 LEA R90, P6, R64.reuse, R60, 0x2 ;  /* 0x0000003c405ac211 */ /* 0x060fe200078c10ff */
[----:B--2---:R-:W-:Y:S01]  /*1540*/  @!P1 IMAD R60, R73, R40, RZ ;  /* 0x00000028493c9224 */ /* 0x004fe200078e02ff */
[----:B------:R-:W-:Y:S02]  /*1550*/  @!P4 IADD3 R47, PT, PT, R65, R77, RZ ;  /* 0x0000004d412fc210 */ /* 0x000fe40007ffe0ff */
[----:B------:R-:W-:Y:S01]  /*1560*/  @!P3 MOV R63, R125 ;  /* 0x0000007d003fb202 */ /* 0x000fe20000000f00 */
[----:B------:R-:W2:Y:S01]  /*1570*/  @!P5 LDC.64 R36, c[0x0][0x390] ;  /* 0x0000e400ff24db82 */ /* 0x000ea20000000a00 */
[----:B------:R-:W-:Y:S01]  /*1580*/  @!P4 LEA.HI.X R91, R64, R61, R47, 0x2, P6 ;  /* 0x0000003d405bc211 */ /* 0x000fe200030f142f */
[----:B------:R-:W-:Y:S01]  /*1590*/  @!P1 IMAD R65, R67, R41, R60 ;  /* 0x0000002943419224 */ /* 0x000fe200078e023c */
[----:B------:R-:W-:Y:S01]  /*15a0*/  @!P1 MOV R60, R122 ;  /* 0x0000007a003c9202 */ /* 0x000fe20000000f00 */
[----:B------:R-:W-:Y:S01]  /*15b0*/  @!P3 IMAD.WIDE.U32 R62, R69, R46, R62 ;  /* 0x0000002e453eb225 */ /* 0x000fe200078e003e */
[----:B------:R-:W-:-:S03]  /*15c0*/  @!P1 MOV R61, R125 ;  /* 0x0000007d003d9202 */ /* 0x000fc60000000f00 */
[----:B------:R-:W5:Y:S01]  /*15d0*/  @!P2 LDC.64 R46, c[0x0][0x3e0] ;  /* 0x0000f800ff2eab82 */ /* 0x000f620000000a00 */
[----:B-1----:R-:W-:Y:S01]  /*15e0*/  @!P5 IMAD R71, R71, R38, RZ ;  /* 0x000000264747d224 */ /* 0x002fe200078e02ff */
[----:B------:R-:W-:Y:S01]  /*15f0*/  @!P3 IADD3 R41, PT, PT, R63, R75, RZ ;  /* 0x0000004b3f29b210 */ /* 0x000fe20007ffe0ff */
[----:B------:R-:W-:Y:S01]  /*1600*/  @!P1 IMAD.WIDE.U32 R60, R67, R40, R60 ;  /* 0x00000028433c9225 */ /* 0x000fe200078e003c */
[----:B---3--:R-:W-:Y:S02]  /*1610*/  @!P3 LEA R44, P6, R62, R44, 0x2 ;  /* 0x0000002c3e2cb211 */ /* 0x008fe400078c10ff */
[----:B------:R-:W-:Y:S01]  /*1620*/  @!P5 MOV R40, R122 ;  /* 0x0000007a0028d202 */ /* 0x000fe20000000f00 */
[----:B------:R-:W-:Y:S01]  /*1630*/  @!P5 IMAD R71, R118, R39, R71 ;  /* 0x000000277647d224 */ /* 0x000fe200078e0247 */
[----:B------:R-:W-:Y:S02]  /*1640*/  @!P3 LEA.HI.X R45, R62, R45, R41, 0x2, P6 ;  /* 0x0000002d3e2db211 */ /* 0x000fe400030f1429 */
[----:B------:R-:W-:-:S02]  /*1650*/  @!P5 MOV R41, R125 ;  /* 0x0000007d0029d202 */ /* 0x000fc40000000f00 */
[----:B------:R-:W-:Y:S02]  /*1660*/  @!P1 IADD3 R39, PT, PT, R61, R65, RZ ;  /* 0x000000413d279210 */ /* 0x000fe40007ffe0ff */
[----:B0-----:R-:W-:Y:S01]  /*1670*/  @!P1 LEA R42, P6, R60, R42, 0x2 ;  /* 0x0000002a3c2a9211 */ /* 0x001fe200078c10ff */
[----:B------:R-:W-:-:S03]  /*1680*/  @!P5 IMAD.WIDE.U32 R40, R118, R38, R40 ;  /* 0x000000267628d225 */ /* 0x000fc600078e0028 */
[----:B------:R-:W-:Y:S02]  /*1690*/  @!P1 LEA.HI.X R43, R60, R43, R39, 0x2, P6 ;  /* 0x0000002b3c2b9211 */ /* 0x000fe400030f1427 */
[----:B------:R-:W0:Y:S01]  /*16a0*/  @!P2 LDC.64 R38, c[0x0][0x390] ;  /* 0x0000e400ff26ab82 */ /* 0x000e220000000a00 */
[----:B------:R-:W-:Y:S02]  /*16b0*/  @!P5 IADD3 R41, PT, PT, R41, R71, RZ ;  /* 0x000000472929d210 */ /* 0x000fe40007ffe0ff */
[----:B--2---:R-:W-:-:S04]  /*16c0*/  @!P5 LEA R36, P6, R40, R36, 0x2 ;  /* 0x000000242824d211 */ /* 0x004fc800078c10ff */
[----:B------:R-:W-:Y:S01]  /*16d0*/  @!P5 LEA.HI.X R37, R40, R37, R41, 0x2, P6 ;  /* 0x000000252825d211 */ /* 0x000fe200030f1429 */
[----:B-----5:R-:W-:Y:S01]  /*16e0*/  @!P2 IMAD R40, R12, R46, RZ ;  /* 0x0000002e0c28a224 */ /* 0x020fe200078e02ff */
[----:B------:R-:W-:-:S03]  /*16f0*/  @!P2 MOV R41, R125 ;  /* 0x0000007d0029a202 */ /* 0x000fc60000000f00 */
[C---:B------:R-:W-:Y:S01]  /*1700*/  @!P2 IMAD R47, R117.reuse, R47, R40 ;  /* 0x0000002f752fa224 */ /* 0x040fe200078e0228 */
[----:B------:R-:W-:Y:S02]  /*1710*/  @!P2 MOV R40, R122 ;  /* 0x0000007a0028a202 */ /* 0x000fe40000000f00 */
[----:B------:R-:W-:Y:S02]  /*1720*/  ISETP.GE.U32.AND P6, PT, R116, UR6, PT ;  /* 0x0000000674007c0c */ /* 0x000fe4000bfc6070 */
[----:B------:R-:W-:Y:S01]  /*1730*/  CS2R R60, SRZ ;  /* 0x00000000003c7805 */ /* 0x000fe2000001ff00 */
[----:B------:R-:W-:Y:S01]  /*1740*/  @!P2 IMAD.WIDE.U32 R40, R117, R46, R40 ;  /* 0x0000002e7528a225 */ /* 0x000fe200078e0028 */
[----:B------:R-:W-:-:S04]  /*1750*/  ISETP.GE.AND.EX P6, PT, R13, UR7, PT, P6 ;  /* 0x000000070d007c0c */ /* 0x000fc8000bfc6360 */
[----:B------:R1:W2:Y:S01]  /*1760*/  @!P5 LDG.E.64 R60, desc[UR8][R36.64] ;  /* 0x00000008243cd981 */ /* 0x0002a2000c1e1b00 */
[----:B------:R-:W-:Y:S02]  /*1770*/  @!P2 IADD3 R41, PT, PT, R41, R47, RZ ;  /* 0x0000002f2929a210 */ /* 0x000fe40007ffe0ff */
[----:B0-----:R-:W-:-:S04]  /*1780*/  @!P2 LEA R46, P5, R40, R38, 0x2 ;  /* 0x00000026282ea211 */ /* 0x001fc800078a10ff */
[----:B------:R-:W-:Y:S02]  /*1790*/  @!P2 LEA.HI.X R47, R40, R39, R41, 0x2, P5 ;  /* 0x00000027282fa211 */ /* 0x000fe400028f1429 */
[----:B------:R-:W-:Y:S01]  /*17a0*/  ISETP.GE.U32.AND P5, PT, R115, UR6, PT ;  /* 0x0000000673007c0c */ /* 0x000fe2000bfa6070 */
[----:B-1----:R-:W0:Y:S03]  /*17b0*/  @!P6 LDC.64 R36, c[0x0][0x3e0] ;  /* 0x0000f800ff24eb82 */ /* 0x002e260000000a00 */
[----:B------:R-:W-:-:S05]  /*17c0*/  ISETP.GE.AND.EX P5, PT, R14, UR7, PT, P5 ;  /* 0x000000070e007c0c */ /* 0x000fca000bfa6350 */
[----:B------:R-:W1:Y:S08]  /*17d0*/  @!P6 LDC.64 R40, c[0x0][0x390] ;  /* 0x0000e400ff28eb82 */ /* 0x000e700000000a00 */
[----:B------:R-:W3:Y:S01]  /*17e0*/  @!P5 LDC.64 R38, c[0x0][0x3e0] ;  /* 0x0000f800ff26db82 */ /* 0x000ee20000000a00 */
[----:B------:R-:W-:Y:S02]  /*17f0*/  @!P6 MOV R64, R122 ;  /* 0x0000007a0040e202 */ /* 0x000fe40000000f00 */
[----:B------:R-:W-:Y:S01]  /*1800*/  @!P6 MOV R65, R125 ;  /* 0x0000007d0041e202 */ /* 0x000fe20000000f00 */
[----:B0-----:R-:W-:-:S02]  /*1810*/  @!P6 IMAD R62, R13, R36, RZ ;  /* 0x000000240d3ee224 */ /* 0x001fc400078e02ff */
[----:B------:R-:W-:-:S04]  /*1820*/  @!P6 IMAD.WIDE.U32 R64, R116, R36, R64 ;  /* 0x000000247440e225 */ /* 0x000fc800078e0040 */
[----:B------:R-:W-:Y:S01]  /*1830*/  @!P6 IMAD R67, R116, R37, R62 ;  /* 0x000000257443e224 */ /* 0x000fe200078e023e */
[----:B------:R-:W-:Y:S01]  /*1840*/  CS2R R62, SRZ ;  /* 0x00000000003e7805 */ /* 0x000fe2000001ff00 */
[----:B------:R-:W0:Y:S03]  /*1850*/  @!P5 LDC.64 R36, c[0x0][0x390] ;  /* 0x0000e400ff24db82 */ /* 0x000e260000000a00 */
[----:B------:R-:W-:Y:S02]  /*1860*/  @!P6 IADD3 R65, PT, PT, R65, R67, RZ ;  /* 0x000000434141e210 */ /* 0x000fe40007ffe0ff */
[----:B------:R1:W5:Y:S02]  /*1870*/  @!P2 LDG.E.64 R62, desc[UR8][R46.64] ;  /* 0x000000082e3ea981 */ /* 0x000364000c1e1b00 */
[----:B-1----:R-:W-:Y:S01]  /*1880*/  @!P6 LEA R46, P2, R64, R40, 0x2 ;  /* 0x00000028402ee211 */ /* 0x002fe200078410ff */
[----:B---3--:R-:W-:-:S03]  /*1890*/  @!P5 IMAD R40, R14, R38, RZ ;  /* 0x000000260e28d224 */ /* 0x008fc600078e02ff */
[----:B------:R-:W-:Y:S01]  /*18a0*/  @!P6 LEA.HI.X R47, R64, R41, R65, 0x2, P2 ;  /* 0x00000029402fe211 */ /* 0x000fe200010f1441 */
[C---:B------:R-:W-:Y:S01]  /*18b0*/  @!P5 IMAD R67, R115.reuse, R39, R40 ;  /* 0x000000277343d224 */ /* 0x040fe200078e0228 */
[----:B------:R-:W-:Y:S02]  /*18c0*/  @!P5 MOV R40, R122 ;  /* 0x0000007a0028d202 */ /* 0x000fe40000000f00 */
[----:B------:R-:W-:Y:S02]  /*18d0*/  @!P5 MOV R41, R125 ;  /* 0x0000007d0029d202 */ /* 0x000fe40000000f00 */
[----:B------:R-:W-:Y:S02]  /*18e0*/  ISETP.GE.U32.AND P2, PT, R114, UR6, PT ;  /* 0x0000000672007c0c */ /* 0x000fe4000bf46070 */
[----:B------:R-:W-:Y:S01]  /*18f0*/  CS2R R64, SRZ ;  /* 0x0000000000407805 */ /* 0x000fe2000001ff00 */
[----:B------:R-:W-:Y:S01]  /*1900*/  @!P5 IMAD.WIDE.U32 R40, R115, R38, R40 ;  /* 0x000000267328d225 */ /* 0x000fe200078e0028 */
[----:B------:R-:W-:-:S04]  /*1910*/  ISETP.GE.AND.EX P2, PT, R15, UR7, PT, P2 ;  /* 0x000000070f007c0c */ /* 0x000fc8000bf46320 */
[----:B------:R0:W3:Y:S01]  /*1920*/  @!P6 LDG.E.64 R64, desc[UR8][R46.64] ;  /* 0x000000082e40e981 */ /* 0x0000e2000c1e1b00 */
[----:B------:R-:W-:Y:S02]  /*1930*/  @!P5 IADD3 R41, PT, PT, R41, R67, RZ ;  /* 0x000000432929d210 */ /* 0x000fe40007ffe0ff */
[----:B0-----:R-:W-:-:S06]  /*1940*/  @!P5 LEA R46, P6, R40, R36, 0x2 ;  /* 0x00000024282ed211 */ /* 0x001fcc00078c10ff */
[----:B------:R-:W0:Y:S01]  /*1950*/  @!P2 LDC.64 R38, c[0x0][0x3e0] ;  /* 0x0000f800ff26ab82 */ /* 0x000e220000000a00 */
[----:B------:R-:W-:Y:S02]  /*1960*/  @!P5 LEA.HI.X R47, R40, R37, R41, 0x2, P6 ;  /* 0x00000025282fd211 */ /* 0x000fe400030f1429 */
[----:B------:R-:W-:-:S05]  /*1970*/  ISETP.GE.U32.AND P6, PT, R113, UR6, PT ;  /* 0x0000000671007c0c */ /* 0x000fca000bfc6070 */
[----:B------:R-:W1:Y:S01]  /*1980*/  @!P2 LDC.64 R40, c[0x0][0x390] ;  /* 0x0000e400ff28ab82 */ /* 0x000e620000000a00 */
[----:B------:R-:W-:Y:S02]  /*1990*/  ISETP.GE.AND.EX P6, PT, R16, UR7, PT, P6 ;  /* 0x0000000710007c0c */ /* 0x000fe4000bfc6360 */
[----:B------:R-:W-:Y:S02]  /*19a0*/  @!P2 MOV R68, R122 ;  /* 0x0000007a0044a202 */ /* 0x000fe40000000f00 */
[----:B------:R-:W-:-:S09]  /*19b0*/  @!P2 MOV R69, R125 ;  /* 0x0000007d0045a202 */ /* 0x000fd20000000f00 */
[----:B------:R-:W1:Y:S01]  /*19c0*/  @!P6 LDC.64 R36, c[0x0][0x3e0] ;  /* 0x0000f800ff24eb82 */ /* 0x000e620000000a00 */
[-C--:B0-----:R-:W-:Y:S02]  /*19d0*/  @!P2 IMAD R66, R15, R38.reuse, RZ ;  /* 0x000000260f42a224 */ /* 0x081fe400078e02ff */
[----:B------:R-:W-:-:S04]  /*19e0*/  @!P2 IMAD.WIDE.U32 R68, R114, R38, R68 ;  /* 0x000000267244a225 */ /* 0x000fc800078e0044 */
[----:B------:R-:W-:Y:S01]  /*19f0*/  @!P2 IMAD R71, R114, R39, R66 ;  /* 0x000000277247a224 */ /* 0x000fe200078e0242 */
[----:B------:R-:W-:Y:S01]  /*1a00*/  CS2R R66, SRZ ;  /* 0x0000000000427805 */ /* 0x000fe2000001ff00 */
[----:B------:R-:W0:Y:S03]  /*1a10*/  @!P6 LDC.64 R38, c[0x0][0x390] ;  /* 0x0000e400ff26eb82 */ /* 0x000e260000000a00 */
[----:B------:R-:W-:Y:S02]  /*1a20*/  @!P2 IADD3 R69, PT, PT, R69, R71, RZ ;  /* 0x000000474545a210 */ /* 0x000fe40007ffe0ff */
[----:B------:R1:W4:Y:S02]  /*1a30*/  @!P5 LDG.E.64 R66, desc[UR8][R46.64] ;  /* 0x000000082e42d981 */ /* 0x000324000c1e1b00 */
[----:B-1----:R-:W-:Y:S01]  /*1a40*/  @!P2 LEA R46, P5, R68, R40, 0x2 ;  /* 0x00000028442ea211 */ /* 0x002fe200078a10ff */
[----:B------:R-:W-:-:S03]  /*1a50*/  @!P6 IMAD R40, R16, R36, RZ ;  /* 0x000000241028e224 */ /* 0x000fc600078e02ff */
        /* <DEDUP_REMOVED lines=8> */
[----:B------:R0:W4:Y:S01]  /*1ae0*/  @!P2 LDG.E.64 R68, desc[UR8][R46.64] ;  /* 0x000000082e44a981 */ /* 0x000122000c1e1b00 */
        /* <DEDUP_REMOVED lines=9> */
[----:B------:R-:W2:Y:S01]  /*1b80*/  @!P2 LDC.64 R38, c[0x0][0x3e0] ;  /* 0x0000f800ff26ab82 */ /* 0x000ea20000000a00 */
        /* <DEDUP_REMOVED lines=8> */
[----:B--2---:R-:W-:-:S03]  /*1c10*/  @!P2 IMAD R40, R18, R38, RZ ;  /* 0x000000261228a224 */ /* 0x004fc600078e02ff */
        /* <DEDUP_REMOVED lines=8> */
[----:B------:R0:W2:Y:S01]  /*1ca0*/  @!P5 LDG.E.64 R72, desc[UR8][R46.64] ;  /* 0x000000082e48d981 */ /* 0x0000a2000c1e1b00 */
        /* <DEDUP_REMOVED lines=9> */
[----:B------:R-:W5:Y:S01]  /*1d40*/  @!P5 LDC.64 R36, c[0x0][0x3e0] ;  /* 0x0000f800ff24db82 */ /* 0x000f620000000a00 */
[-C--:B0-----:R-:W-:Y:S02]  /*1d50*/  @!P6 IMAD R74, R19, R38.reuse, RZ ;  /* 0x00000026134ae224 */ /* 0x081fe400078e02ff */
[----:B------:R-:W-:-:S04]  /*1d60*/  @!P6 IMAD.WIDE.U32 R76, R110, R38, R76 ;  /* 0x000000266e4ce225 */ /* 0x000fc800078e004c */
[----:B------:R-:W-:Y:S01]  /*1d70*/  @!P6 IMAD R79, R110, R39, R74 ;  /* 0x000000276e4fe224 */ /* 0x000fe200078e024a */
[----:B------:R-:W-:Y:S01]  /*1d80*/  CS2R R74, SRZ ;  /* 0x00000000004a7805 */ /* 0x000fe2000001ff00 */
[----:B------:R-:W0:Y:S03]  /*1d90*/  @!P5 LDC.64 R38, c[0x0][0x390] ;  /* 0x0000e400ff26db82 */ /* 0x000e260000000a00 */
[----:B------:R-:W-:Y:S02]  /*1da0*/  @!P6 IADD3 R77, PT, PT, R77, R79, RZ ;  /* 0x0000004f4d4de210 */ /* 0x000fe40007ffe0ff */
[----:B------:R1:W2:Y:S02]  /*1db0*/  @!P2 LDG.E.64 R74, desc[UR8][R46.64] ;  /* 0x000000082e4aa981 */ /* 0x0002a4000c1e1b00 */
[----:B-1----:R-:W-:Y:S01]  /*1dc0*/  @!P6 LEA R46, P2, R76, R40, 0x2 ;  /* 0x000000284c2ee211 */ /* 0x002fe200078410ff */
[----:B-----5:R-:W-:-:S03]  /*1dd0*/  @!P5 IMAD R40, R20, R36, RZ ;  /* 0x000000241428d224 */ /* 0x020fc600078e02ff */
        /* <DEDUP_REMOVED lines=8> */
[----:B------:R0:W5:Y:S01]  /*1e60*/  @!P6 LDG.E.64 R76, desc[UR8][R46.64] ;  /* 0x000000082e4ce981 */ /* 0x000162000c1e1b00 */
        /* <DEDUP_REMOVED lines=9> */
[----:B------:R-:W3:Y:S01]  /*1f00*/  @!P6 LDC.64 R38, c[0x0][0x3e0] ;  /* 0x0000f800ff26eb82 */ /* 0x000ee20000000a00 */
[-C--:B0-----:R-:W-:Y:S02]  /*1f10*/  @!P2 IMAD R78, R21, R36.reuse, RZ ;  /* 0x00000024154ea224 */ /* 0x081fe400078e02ff */
        /* <DEDUP_REMOVED lines=9> */
[----:B------:R-:W-:Y:S01]  /*1fb0*/  @!P6 IMAD R83, R7, R39, R40 ;  /* 0x000000270753e224 */ /* 0x000fe200078e0228 */
[----:B------:R-:W-:Y:S02]  /*1fc0*/  ISETP.GE.U32.AND P5, PT, R8, UR6, PT ;  /* 0x0000000608007c0c */ /* 0x000fe4000bfa6070 */
[----:B------:R-:W-:Y:S02]  /*1fd0*/  @!P6 MOV R40, R122 ;  /* 0x0000007a0028e202 */ /* 0x000fe40000000f00 */
[----:B------:R-:W-:Y:S02]  /*1fe0*/  @!P6 MOV R41, R125 ;  /* 0x0000007d0029e202 */ /* 0x000fe40000000f00 */
[----:B------:R-:W-:Y:S02]  /*1ff0*/  CS2R R80, SRZ ;  /* 0x0000000000507805 */ /* 0x000fe4000001ff00 */
[----:B------:R-:W-:Y:S01]  /*2000*/  ISETP.GE.AND.EX P5, PT, R99, UR7, PT, P5 ;  /* 0x0000000763007c0c */ /* 0x000fe2000bfa6350 */
[----:B------:R-:W-:-:S03]  /*2010*/  @!P6 IMAD.WIDE.U32 R40, R7, R38, R40 ;  /* 0x000000260728e225 */ /* 0x000fc600078e0028 */
[----:B------:R0:W3:Y:S02]  /*2020*/  @!P2 LDG.E.64 R80, desc[UR8][R46.64] ;  /* 0x000000082e50a981 */ /* 0x0000e4000c1e1b00 */
[----:B------:R-:W-:-:S07]  /*2030*/  @!P6 IADD3 R41, PT, PT, R41, R83, RZ ;  /* 0x000000532929e210 */ /* 0x000fce0007ffe0ff */
[----:B------:R-:W1:Y:S01]  /*2040*/  @!P5 LDC.64 R38, c[0x0][0x3e0] ;  /* 0x0000f800ff26db82 */ /* 0x000e620000000a00 */
[----:B0-----:R-:W-:-:S04]  /*2050*/  @!P6 LEA R46, P2, R40, R36, 0x2 ;  /* 0x00000024282ee211 */ /* 0x001fc800078410ff */
[----:B------:R-:W-:Y:S02]  /*2060*/  @!P6 LEA.HI.X R47, R40, R37, R41, 0x2, P2 ;  /* 0x00000025282fe211 */ /* 0x000fe400010f1429 */
[----:B------:R-:W-:Y:S01]  /*2070*/  ISETP.GE.U32.AND P2, PT, R9, UR6, PT ;  /* 0x0000000609007c0c */ /* 0x000fe2000bf46070 */
[----:B------:R-:W0:Y:S03]  /*2080*/  @!P5 LDC.64 R40, c[0x0][0x390] ;  /* 0x0000e400ff28db82 */ /* 0x000e260000000a00 */
[----:B------:R-:W-:Y:S02]  /*2090*/  ISETP.GE.AND.EX P2, PT, R104, UR7, PT, P2 ;  /* 0x0000000768007c0c */ /* 0x000fe4000bf46320 */
[----:B------:R-:W-:Y:S02]  /*20a0*/  @!P5 MOV R84, R122 ;  /* 0x0000007a0054d202 */ /* 0x000fe40000000f00 */
[----:B------:R-:W-:-:S09]  /*20b0*/  @!P5 MOV R85, R125 ;  /* 0x0000007d0055d202 */ /* 0x000fd20000000f00 */
[----:B------:R-:W4:Y:S01]  /*20c0*/  @!P2 LDC.64 R36, c[0x0][0x3e0] ;  /* 0x0000f800ff24ab82 */ /* 0x000f220000000a00 */
[-C--:B-1----:R-:W-:Y:S02]  /*20d0*/  @!P5 IMAD R82, R99, R38.reuse, RZ ;  /* 0x000000266352d224 */ /* 0x082fe400078e02ff */
[----:B------:R-:W-:-:S04]  /*20e0*/  @!P5 IMAD.WIDE.U32 R84, R8, R38, R84 ;  /* 0x000000260854d225 */ /* 0x000fc800078e0054 */
[----:B------:R-:W-:Y:S01]  /*20f0*/  @!P5 IMAD R87, R8, R39, R82 ;  /* 0x000000270857d224 */ /* 0x000fe200078e0252 */
[----:B------:R-:W-:Y:S01]  /*2100*/  CS2R R82, SRZ ;  /* 0x0000000000527805 */ /* 0x000fe2000001ff00 */
[----:B------:R-:W1:Y:S03]  /*2110*/  @!P2 LDC.64 R38, c[0x0][0x390] ;  /* 0x0000e400ff26ab82 */ /* 0x000e660000000a00 */
[----:B------:R-:W-:Y:S02]  /*2120*/  @!P5 IADD3 R85, PT, PT, R85, R87, RZ ;  /* 0x000000575555d210 */ /* 0x000fe40007ffe0ff */
[----:B------:R0:W3:Y:S02]  /*2130*/  @!P6 LDG.E.64 R82, desc[UR8][R46.64] ;  /* 0x000000082e52e981 */ /* 0x0000e4000c1e1b00 */
[----:B0-----:R-:W-:Y:S01]  /*2140*/  @!P5 LEA R46, P6, R84, R40, 0x2 ;  /* 0x00000028542ed211 */ /* 0x001fe200078c10ff */
[----:B----4-:R-:W-:-:S03]  /*2150*/  @!P2 IMAD R40, R104, R36, RZ ;  /* 0x000000246828a224 */ /* 0x010fc600078e02ff */
[----:B------:R-:W-:Y:S02]  /*2160*/  @!P5 LEA.HI.X R47, R84, R41, R85, 0x2, P6 ;  /* 0x00000029542fd211 */ /* 0x000fe400030f1455 */
[----:B------:R-:W-:Y:S01]  /*2170*/  ISETP.GE.U32.AND P6, PT, R10, UR6, PT ;  /* 0x000000060a007c0c */ /* 0x000fe2000bfc6070 */
[----:B------:R-:W-:Y:S01]  /*2180*/  @!P2 IMAD R87, R9, R37, R40 ;  /* 0x000000250957a224 */ /* 0x000fe200078e0228 */
[----:B------:R-:W-:Y:S02]  /*2190*/  @!P2 MOV R40, R122 ;  /* 0x0000007a0028a202 */ /* 0x000fe40000000f00 */
[----:B------:R-:W-:Y:S02]  /*21a0*/  ISETP.GE.AND.EX P6, PT, R105, UR7, PT, P6 ;  /* 0x0000000769007c0c */ /* 0x000fe4000bfc6360 */
[----:B------:R-:W-:Y:S02]  /*21b0*/  @!P2 MOV R41, R125 ;  /* 0x0000007d0029a202 */ /* 0x000fe40000000f00 */
[----:B------:R-:W-:Y:S01]  /*21c0*/  CS2R R84, SRZ ;  /* 0x0000000000547805 */ /* 0x000fe2000001ff00 */
[----:B------:R-:W-:-:S05]  /*21d0*/  @!P2 IMAD.WIDE.U32 R40, R9, R36, R40 ;  /* 0x000000240928a225 */ /* 0x000fca00078e0028 */
[----:B------:R0:W4:Y:S01]  /*21e0*/  @!P5 LDG.E.64 R84, desc[UR8][R46.64] ;  /* 0x000000082e54d981 */ /* 0x000122000c1e1b00 */
[----:B------:R-:W-:Y:S02]  /*21f0*/  @!P2 IADD3 R41, PT, PT, R41, R87, RZ ;  /* 0x000000572929a210 */ /* 0x000fe40007ffe0ff */
[----:B------:R-:W2:Y:S01]  /*2200*/  @!P6 LDC.64 R36, c[0x0][0x3e0] ;  /* 0x0000f800ff24eb82 */ /* 0x000ea20000000a00 */
[----:B-1----:R-:W-:-:S04]  /*2210*/  @!P2 LEA R92, P5, R40, R38, 0x2 ;  /* 0x00000026285ca211 */ /* 0x002fc800078a10ff */
[----:B------:R-:W-:Y:S02]  /*2220*/  @!P2 LEA.HI.X R93, R40, R39, R41, 0x2, P5 ;  /* 0x00000027285da211 */ /* 0x000fe400028f1429 */
[----:B------:R-:W-:Y:S01]  /*2230*/  ISETP.GE.U32.AND P5, PT, R11, UR6, PT ;  /* 0x000000060b007c0c */ /* 0x000fe2000bfa6070 */
[----:B------:R-:W1:Y:S03]  /*2240*/  @!P6 LDC.64 R40, c[0x0][0x390] ;  /* 0x0000e400ff28eb82 */ /* 0x000e660000000a00 */
[----:B------:R-:W-:Y:S02]  /*2250*/  ISETP.GE.AND.EX P5, PT, R106, UR7, PT, P5 ;  /* 0x000000076a007c0c */ /* 0x000fe4000bfa6350 */
[----:B0-----:R-:W-:Y:S02]  /*2260*/  @!P6 MOV R46, R122 ;  /* 0x0000007a002ee202 */ /* 0x001fe40000000f00 */
[----:B------:R-:W-:-:S09]  /*2270*/  @!P6 MOV R47, R125 ;  /* 0x0000007d002fe202 */ /* 0x000fd20000000f00 */
[----:B------:R-:W0:Y:S01]  /*2280*/  @!P5 LDC.64 R38, c[0x0][0x3e0] ;  /* 0x0000f800ff26db82 */ /* 0x000e220000000a00 */
[-C--:B--2---:R-:W-:Y:S01]  /*2290*/  @!P6 IMAD R86, R105, R36.reuse, RZ ;  /* 0x000000246956e224 */ /* 0x084fe200078e02ff */
[----:B------:R-:W-:Y:S01]  /*22a0*/  CS2R R88, SRZ ;  /* 0x0000000000587805 */ /* 0x000fe2000001ff00 */
[----:B------:R-:W-:-:S04]  /*22b0*/  @!P6 IMAD.WIDE.U32 R46, R10, R36, R46 ;  /* 0x000000240a2ee225 */ /* 0x000fc800078e002e */
[----:B------:R-:W-:Y:S01]  /*22c0*/  @!P6 IMAD R95, R10, R37, R86 ;  /* 0x000000250a5fe224 */ /* 0x000fe200078e0256 */
[----:B------:R-:W-:Y:S01]  /*22d0*/  CS2R R86, SRZ ;  /* 0x0000000000567805 */ /* 0x000fe2000001ff00 */
[----:B------:R-:W2:Y:S01]  /*22e0*/  @!P5 LDC.64 R36, c[0x0][0x390] ;  /* 0x0000e400ff24db82 */ /* 0x000ea20000000a00 */
[----:B------:R1:W4:Y:S04]  /*22f0*/  @!P4 LDG.E.64 R88, desc[UR8][R90.64] ;  /* 0x000000085a58c981 */ /* 0x000328000c1e1b00 */
[----:B------:R0:W4:Y:S01]  /*2300*/  @!P2 LDG.E.64 R86, desc[UR8][R92.64] ;  /* 0x000000085c56a981 */ /* 0x000122000c1e1b00 */
[----:B------:R-:W-:Y:S02]  /*2310*/  @!P6 IADD3 R47, PT, PT, R47, R95, RZ ;  /* 0x0000005f2f2fe210 */ /* 0x000fe40007ffe0ff */
[----:B-1----:R-:W-:-:S02]  /*2320*/  @!P6 LEA R40, P2, R46, R40, 0x2 ;  /* 0x000000282e28e211 */ /* 0x002fc400078410ff */
[----:B------:R-:W-:Y:S02]  /*2330*/  CS2R R90, SRZ ;  /* 0x00000000005a7805 */ /* 0x000fe4000001ff00 */
[----:B------:R-:W-:Y:S01]  /*2340*/  @!P6 LEA.HI.X R41, R46, R41, R47, 0x2, P2 ;  /* 0x000000292e29e211 */ /* 0x000fe200010f142f */
[----:B0-----:R-:W-:Y:S01]  /*2350*/  @!P5 IMAD R46, R106, R38, RZ ;  /* 0x000000266a2ed224 */ /* 0x001fe200078e02ff */
[----:B------:R-:W-:Y:S02]  /*2360*/  CS2R R92, SRZ ;  /* 0x00000000005c7805 */ /* 0x000fe4000001ff00 */
[----:B------:R0:W4:Y:S01]  /*2370*/  @!P3 LDG.E.64 R90, desc[UR8][R44.64] ;  /* 0x000000082c5ab981 */ /* 0x000122000c1e1b00 */
[----:B------:R-:W-:Y:S01]  /*2380*/  CS2R R94, SRZ ;  /* 0x00000000005e7805 */ /* 0x000fe2000001ff00 */
[----:B------:R-:W-:Y:S02]  /*2390*/  @!P5 IMAD R47, R11, R39, R46 ;  /* 0x000000270b2fd224 */ /* 0x000fe400078e022e */
[----:B------:R1:W4:Y:S01]  /*23a0*/  @!P6 LDG.E.64 R92, desc[UR8][R40.64] ;  /* 0x00000008285ce981 */ /* 0x000322000c1e1b00 */
[----:B------:R-:W-:-:S03]  /*23b0*/  CS2R R96, SRZ ;  /* 0x0000000000607805 */ /* 0x000fc6000001ff00 */
[----:B------:R-:W4:Y:S01]  /*23c0*/  @!P1 LDG.E.64 R94, desc[UR8][R42.64] ;  /* 0x000000082a5e9981 */ /* 0x000f22000c1e1b00 */
[----:B0-----:R-:W-:Y:S02]  /*23d0*/  @!P5 MOV R44, R122 ;  /* 0x0000007a002cd202 */ /* 0x001fe40000000f00 */
[----:B------:R-:W-:-:S03]  /*23e0*/  @!P5 MOV R45, R125 ;  /* 0x0000007d002dd202 */ /* 0x000fc60000000f00 */
[----:B------:R-:W-:-:S05]  /*23f0*/  @!P5 IMAD.WIDE.U32 R38, R11, R38, R44 ;  /* 0x000000260b26d225 */ /* 0x000fca00078e002c */
[----:B------:R-:W-:Y:S02]  /*2400*/  @!P5 IADD3 R39, PT, PT, R39, R47, RZ ;  /* 0x0000002f2727d210 */ /* 0x000fe40007ffe0ff */
[----:B--2---:R-:W-:-:S04]  /*2410*/  @!P5 LEA R36, P2, R38, R36, 0x2 ;  /* 0x000000242624d211 */ /* 0x004fc800078410ff */
[----:B------:R-:W-:-:S05]  /*2420*/  @!P5 LEA.HI.X R37, R38, R37, R39, 0x2, P2 ;  /* 0x000000252625d211 */ /* 0x000fca00010f1427 */
[----:B------:R0:W2:Y:S01]  /*2430*/  @!P5 LDG.E.64 R96, desc[UR8][R36.64] ;  /* 0x000000082460d981 */ /* 0x0000a2000c1e1b00 */
[----:B------:R-:W-:Y:S01]  /*2440*/  FADD.FTZ R38, R22, R23 ;  /* 0x0000001716267221 */ /* 0x000fe20000010000 */
[----:B-1----:R-:W-:Y:S01]  /*2450*/  FADD.FTZ R41, R24, R25 ;  /* 0x0000001918297221 */ /* 0x002fe20000010000 */
[----:B------:R-:W-:Y:S02]  /*2460*/  FMUL.FTZ R39, R23, R23 ;  /* 0x0000001717277220 */ /* 0x000fe40000410000 */
[----:B------:R-:W-:Y:S01]  /*2470*/  FADD.FTZ R38, RZ, R38 ;  /* 0x00000026ff267221 */ /* 0x000fe20000010000 */
[----:B------:R-:W-:Y:S01]  /*2480*/  FMUL.FTZ R45, R25, R25 ;  /* 0x00000019192d7220 */ /* 0x000fe20000410000 */
[----:B------:R-:W-:Y:S02]  /*2490*/  FFMA.FTZ R39, R22, R22, R39 ;  /* 0x0000001616277223 */ /* 0x000fe40000010027 */
[----:B------:R-:W-:Y:S01]  /*24a0*/  FADD.FTZ R38, R38, R41 ;  /* 0x0000002926267221 */ /* 0x000fe20000010000 */
[----:B0-----:R-:W-:Y:S01]  /*24b0*/  FADD.FTZ R37, R60, R61 ;  /* 0x0000003d3c257221 */ /* 0x001fe20000010000 */
[----:B------:R-:W-:Y:S01]  /*24c0*/  FFMA.FTZ R40, R24, R24, R45 ;  /* 0x0000001818287223 */ /* 0x000fe2000001002d */
[----:B------:R-:W-:-:S02]  /*24d0*/  FADD.FTZ R39, RZ, R39 ;  /* 0x00000027ff277221 */ /* 0x000fc40000010000 */
[----:B------:R-:W-:Y:S01]  /*24e0*/  FADD.FTZ R37, R38, R37 ;  /* 0x0000002526257221 */ /* 0x000fe20000010000 */
[----:B------:R-:W-:Y:S01]  /*24f0*/  FADD.FTZ R38, R26, R27 ;  /* 0x0000001b1a267221 */ /* 0x000fe20000010000 */
[----:B------:R-:W-:Y:S01]  /*2500*/  FMUL.FTZ R43, R61, R61 ;  /* 0x0000003d3d2b7220 */ /* 0x000fe20000410000 */
[----:B------:R-:W-:Y:S02]  /*2510*/  FADD.FTZ R39, R39, R40 ;  /* 0x0000002827277221 */ /* 0x000fe40000010000 */
[----:B------:R-:W-:Y:S01]  /*2520*/  FADD.FTZ R37, R37, R38 ;  /* 0x0000002625257221 */ /* 0x000fe20000010000 */
[----:B------:R-:W-:Y:S01]  /*2530*/  FFMA.FTZ R36, R60, R60, R43 ;  /* 0x0000003c3c247223 */ /* 0x000fe2000001002b */
[----:B------:R-:W-:Y:S01]  /*2540*/  FADD.FTZ R38, R62, R63 ;  /* 0x0000003f3e267221 */ /* 0x000fe20000010000 */
[----:B------:R-:W-:Y:S02]  /*2550*/  FMUL.FTZ R41, R27, R27 ;  /* 0x0000001b1b297220 */ /* 0x000fe40000410000 */
[----:B------:R-:W-:Y:S01]  /*2560*/  FADD.FTZ R36, R39, R36 ;  /* 0x0000002427247221 */ /* 0x000fe20000010000 */
[----:B------:R-:W-:Y:S01]  /*2570*/  FADD.FTZ R37, R37, R38 ;  /* 0x0000002625257221 */ /* 0x000fe20000010000 */
[----:B------:R-:W-:Y:S01]  /*2580*/  FFMA.FTZ R41, R26, R26, R41 ;  /* 0x0000001a1a297223 */ /* 0x000fe20000010029 */
[----:B------:R-:W-:Y:S01]  /*2590*/  FMUL.FTZ R39, R63, R63 ;  /* 0x0000003f3f277220 */ /* 0x000fe20000410000 */
[----:B------:R-:W-:-:S02]  /*25a0*/  FADD.FTZ R38, R64, R65 ;  /* 0x0000004140267221 */ /* 0x000fc40000010000 */
[----:B------:R-:W-:Y:S01]  /*25b0*/  FADD.FTZ R36, R36, R41 ;  /* 0x0000002924247221 */ /* 0x000fe20000010000 */
[----:B------:R-:W-:Y:S01]  /*25c0*/  FFMA.FTZ R39, R62, R62, R39 ;  /* 0x0000003e3e277223 */ /* 0x000fe20000010027 */
[----:B------:R-:W-:Y:S01]  /*25d0*/  FADD.FTZ R37, R37, R38 ;  /* 0x0000002625257221 */ /* 0x000fe20000010000 */
[----:B------:R-:W-:Y:S01]  /*25e0*/  FMUL.FTZ R41, R65, R65 ;  /* 0x0000004141297220 */ /* 0x000fe20000410000 */
        /* <DEDUP_REMOVED lines=40> */
[----:B-----5:R-:W-:Y:S01]  /*2870*/  FADD.FTZ R38, R76, R77 ;  /* 0x0000004d4c267221 */ /* 0x020fe20000010000 */
        /* <DEDUP_REMOVED lines=8> */
[----:B------:R-:W-:-:S02]  /*2900*/  FADD.FTZ R37, R37, R38 ;  /* 0x0000002625257221 */ /* 0x000fc40000010000 */
[----:B------:R-:W-:Y:S01]  /*2910*/  FADD.FTZ R36, R36, R39 ;  /* 0x0000002724247221 */ /* 0x000fe20000010000 */
[----:B------:R-:W-:Y:S01]  /*2920*/  FFMA.FTZ R41, R34, R34, R41 ;  /* 0x0000002222297223 */ /* 0x000fe20000010029 */
[----:B------:R-:W-:Y:S01]  /*2930*/  FMUL.FTZ R39, R49, R49 ;  /* 0x0000003131277220 */ /* 0x000fe20000410000 */
[----:B------:R-:W-:Y:S02]  /*2940*/  FADD.FTZ R38, R48, R49 ;  /* 0x0000003130267221 */ /* 0x000fe40000010000 */
[----:B------:R-:W-:Y:S01]  /*2950*/  FADD.FTZ R36, R36, R41 ;  /* 0x0000002924247221 */ /* 0x000fe20000010000 */
        /* <DEDUP_REMOVED lines=11> */
[----:B------:R-:W-:-:S03]  /*2a10*/  FADD.FTZ R37, R37, R38 ;  /* 0x0000002625257221 */ /* 0x000fc60000010000 */
[----:B------:R-:W-:Y:S01]  /*2a20*/  FADD.FTZ R36, R36, R39 ;  /* 0x0000002724247221 */ /* 0x000fe20000010000 */
[----:B------:R-:W-:-:S04]  /*2a30*/  FMUL.FTZ R39, R51, R51 ;  /* 0x0000003333277220 */ /* 0x000fc80000410000 */
[----:B------:R-:W-:Y:S01]  /*2a40*/  FFMA.FTZ R39, R50, R50, R39 ;  /* 0x0000003232277223 */ /* 0x000fe20000010027 */
[----:B------:R-:W-:Y:S01]  /*2a50*/  FMUL.FTZ R41, R83, R83 ;  /* 0x0000005353297220 */ /* 0x000fe20000410000 */
[----:B------:R-:W-:-:S03]  /*2a60*/  FADD.FTZ R38, R82, R83 ;  /* 0x0000005352267221 */ /* 0x000fc60000010000 */
[----:B------:R-:W-:Y:S01]  /*2a70*/  FFMA.FTZ R41, R82, R82, R41 ;  /* 0x0000005252297223 */ /* 0x000fe20000010029 */
[----:B------:R-:W-:Y:S01]  /*2a80*/  FADD.FTZ R37, R37, R38 ;  /* 0x0000002625257221 */ /* 0x000fe20000010000 */
[----:B------:R-:W-:Y:S02]  /*2a90*/  FADD.FTZ R38, R50, R51 ;  /* 0x0000003332267221 */ /* 0x000fe40000010000 */
        /* <DEDUP_REMOVED lines=15> */
[----:B------:R-:W-:-:S02]  /*2b90*/  FFMA.FTZ R41, R56, R56, R41 ;  /* 0x0000003838297223 */ /* 0x000fc40000010029 */
[----:B------:R-:W-:Y:S01]  /*2ba0*/  FADD.FTZ R37, R37, R38 ;  /* 0x0000002625257221 */ /* 0x000fe20000010000 */
[----:B----4-:R-:W-:Y:S01]  /*2bb0*/  FMUL.FTZ R39, R85, R85 ;  /* 0x0000005555277220 */ /* 0x010fe20000410000 */
[----:B------:R-:W-:Y:S01]  /*2bc0*/  FADD.FTZ R36, R36, R41 ;  /* 0x0000002924247221 */ /* 0x000fe20000010000 */
[C---:B------:R-:W-:Y:S01]  /*2bd0*/  FADD.FTZ R38, R84.reuse, R85 ;  /* 0x0000005554267221 */ /* 0x040fe20000010000 */
[----:B------:R-:W-:Y:S01]  /*2be0*/  FMUL.FTZ R41, R59, R59 ;  /* 0x0000003b3b297220 */ /* 0x000fe20000410000 */
[----:B------:R-:W-:Y:S02]  /*2bf0*/  FFMA.FTZ R39, R84, R84, R39 ;  /* 0x0000005454277223 */ /* 0x000fe40000010027 */
[----:B------:R-:W-:Y:S01]  /*2c00*/  FADD.FTZ R37, R37, R38 ;  /* 0x0000002625257221 */ /* 0x000fe20000010000 */
[----:B------:R-:W-:Y:S01]  /*2c10*/  FFMA.FTZ R41, R58, R58, R41 ;  /* 0x0000003a3a297223 */ /* 0x000fe20000010029 */
[----:B------:R-:W-:Y:S01]  /*2c20*/  FADD.FTZ R36, R36, R39 ;  /* 0x0000002724247221 */ /* 0x000fe20000010000 */
[----:B------:R-:W-:-:S03]  /*2c30*/  FADD.FTZ R38, R58, R59 ;  /* 0x0000003b3a267221 */ /* 0x000fc60000010000 */
[----:B------:R-:W-:Y:S01]  /*2c40*/  FADD.FTZ R36, R36, R41 ;  /* 0x0000002924247221 */ /* 0x000fe20000010000 */
[----:B------:R-:W-:Y:S01]  /*2c50*/  FADD.FTZ R37, R37, R38 ;  /* 0x0000002625257221 */ /* 0x000fe20000010000 */
[----:B------:R-:W-:Y:S01]  /*2c60*/  FMUL.FTZ R39, R87, R87 ;  /* 0x0000005757277220 */ /* 0x000fe20000410000 */
[----:B------:R-:W-:Y:S01]  /*2c70*/  FMUL.FTZ R41, R89, R89 ;  /* 0x0000005959297220 */ /* 0x000fe20000410000 */
[C---:B------:R-:W-:Y:S02]  /*2c80*/  FADD.FTZ R38, R86.reuse, R87 ;  /* 0x0000005756267221 */ /* 0x040fe40000010000 */
[----:B------:R-:W-:Y:S01]  /*2c90*/  FFMA.FTZ R39, R86, R86, R39 ;  /* 0x0000005656277223 */ /* 0x000fe20000010027 */
[----:B------:R-:W-:Y:S01]  /*2ca0*/  FFMA.FTZ R41, R88, R88, R41 ;  /* 0x0000005858297223 */ /* 0x000fe20000010029 */
[----:B------:R-:W-:Y:S02]  /*2cb0*/  FADD.FTZ R37, R37, R38 ;  /* 0x0000002625257221 */ /* 0x000fe40000010000 */
[----:B------:R-:W-:Y:S01]  /*2cc0*/  FADD.FTZ R36, R36, R39 ;  /* 0x0000002724247221 */ /* 0x000fe20000010000 */
[----:B------:R-:W-:Y:S01]  /*2cd0*/  FADD.FTZ R38, R88, R89 ;  /* 0x0000005958267221 */ /* 0x000fe20000010000 */
[----:B------:R-:W-:-:S02]  /*2ce0*/  FMUL.FTZ R39, R91, R91 ;  /* 0x0000005b5b277220 */ /* 0x000fc40000410000 */
[----:B------:R-:W-:Y:S01]  /*2cf0*/  FADD.FTZ R36, R36, R41 ;  /* 0x0000002924247221 */ /* 0x000fe20000010000 */
[----:B------:R-:W-:Y:S01]  /*2d00*/  FADD.FTZ R37, R37, R38 ;  /* 0x0000002625257221 */ /* 0x000fe20000010000 */
[C---:B------:R-:W-:Y:S01]  /*2d10*/  FFMA.FTZ R39, R90.reuse, R90, R39 ;  /* 0x0000005a5a277223 */ /* 0x040fe20000010027 */
[----:B------:R-:W-:Y:S01]  /*2d20*/  FMUL.FTZ R41, R93, R93 ;  /* 0x0000005d5d297220 */ /* 0x000fe20000410000 */
[----:B------:R-:W-:Y:S02]  /*2d30*/  FADD.FTZ R38, R90, R91 ;  /* 0x0000005b5a267221 */ /* 0x000fe40000010000 */
[----:B------:R-:W-:Y:S01]  /*2d40*/  FADD.FTZ R36, R36, R39 ;  /* 0x0000002724247221 */ /* 0x000fe20000010000 */
[C---:B------:R-:W-:Y:S01]  /*2d50*/  FFMA.FTZ R41, R92.reuse, R92, R41 ;  /* 0x0000005c5c297223 */ /* 0x040fe20000010029 */
[----:B------:R-:W-:Y:S01]  /*2d60*/  FMUL.FTZ R39, R95, R95 ;  /* 0x0000005f5f277220 */ /* 0x000fe20000410000 */
[----:B------:R-:W-:Y:S01]  /*2d70*/  FADD.FTZ R37, R37, R38 ;  /* 0x0000002625257221 */ /* 0x000fe20000010000 */
[----:B------:R-:W-:Y:S01]  /*2d80*/  FADD.FTZ R38, R92, R93 ;  /* 0x0000005d5c267221 */ /* 0x000fe20000010000 */
[----:B------:R-:W-:Y:S01]  /*2d90*/  FADD.FTZ R41, R36, R41 ;  /* 0x0000002924297221 */ /* 0x000fe20000010000 */
[----:B------:R-:W-:-:S02]  /*2da0*/  FFMA.FTZ R40, R94, R94, R39 ;  /* 0x0000005e5e287223 */ /* 0x000fc40000010027 */
[----:B------:R-:W-:Y:S01]  /*2db0*/  FADD.FTZ R37, R37, R38 ;  /* 0x0000002625257221 */ /* 0x000fe20000010000 */
[----:B------:R-:W-:Y:S01]  /*2dc0*/  FADD.FTZ R38, R94, R95 ;  /* 0x0000005f5e267221 */ /* 0x000fe20000010000 */
[----:B------:R-:W-:Y:S01]  /*2dd0*/  FADD.FTZ R40, R41, R40 ;  /* 0x0000002829287221 */ /* 0x000fe20000010000 */
[----:B------:R-:W-:Y:S02]  /*2de0*/  LOP3.LUT R36, R2, 0x3e0, RZ, 0xc0, !PT ;  /* 0x000003e002247812 */ /* 0x000fe400078ec0ff */
[----:B------:R-:W-:Y:S02]  /*2df0*/  FADD.FTZ R38, R37, R38 ;  /* 0x0000002625267221 */ /* 0x000fe40000010000 */
[C---:B------:R-:W-:Y:S02]  /*2e00*/  ISETP.GT.U32.AND P1, PT, R36.reuse, 0x168, PT ;  /* 0x000001682400780c */ /* 0x040fe40003f24070 */
[----:B------:R-:W-:Y:S01]  /*2e10*/  IADD3 R37, PT, PT, -R36, 0x187, RZ ;  /* 0x0000018724257810 */ /* 0x000fe20007ffe1ff */
[----:B--2---:R-:W-:Y:S01]  /*2e20*/  FMUL.FTZ R41, R97, R97 ;  /* 0x0000006161297220 */ /* 0x004fe20000410000 */
[----:B------:R-:W-:-:S03]  /*2e30*/  FADD.FTZ R39, R96, R97 ;  /* 0x0000006160277221 */ /* 0x000fc60000010000 */
[----:B------:R-:W-:Y:S01]  /*2e40*/  FFMA.FTZ R41, R96, R96, R41 ;  /* 0x0000006060297223 */ /* 0x000fe20000010029 */
[----:B------:R-:W-:Y:S01]  /*2e50*/  FADD.FTZ R100, R38, R39 ;  /* 0x0000002726647221 */ /* 0x000fe20000010000 */
[----:B------:R-:W-:Y:S02]  /*2e60*/  SEL R37, R37, 0x1f, P1 ;  /* 0x0000001f25257807 */ /* 0x000fe40000800000 */
[----:B------:R-:W-:-:S03]  /*2e70*/  FADD.FTZ R101, R40, R41 ;  /* 0x0000002928657221 */ /* 0x000fc60000010000 */
        /* <DEDUP_REMOVED lines=75> */
.L_x_3630:
[----:B------:R-:W-:Y:S05]  /*3330*/  BSYNC.RECONVERGENT B0 ;  /* 0x0000000000007941 */ /* 0x000fea0003800200 */
.L_x_3629:
        /* <DEDUP_REMOVED lines=29> */
.L_x_3633:
[----:B0-----:R-:W2:Y:S04]  /*3510*/  LDG.E.STRONG.GPU R38, desc[UR8][R36.64] ;  /* 0x0000000824267981 */ /* 0x001ea8000c1ef900 */
[----:B--2---:R-:W-:Y:S01]  /*3520*/  CCTL.IVALL ;  /* 0x00000000ff00798f */ /* 0x004fe20002000000 */
[----:B------:R-:W-:Y:S05]  /*3530*/  YIELD ;  /* 0x0000000000007946 */ /* 0x000fea0003800000 */
[----:B------:R-:W-:-:S13]  /*3540*/  ISETP.NE.AND P1, PT, R38, R41, PT ;  /* 0x000000292600720c */ /* 0x000fda0003f25270 */
[----:B------:R-:W-:Y:S05]  /*3550*/  @P1 BRA `(.L_x_3633) ;  /* 0xfffffffc00ec1947 */ /* 0x000fea000383ffff */
.L_x_3632:
        /* <DEDUP_REMOVED lines=13> */
[----:B------:R-:W-:Y:S01]  /*3630*/  IADD3 R39, PT, PT, -R3, RZ, RZ ;  /* 0x000000ff03277210 */ /* 0x000fe20007ffe1ff */
[----:B------:R-:W-:Y:S01]  /*3640*/  UMOV UR5, URZ ;  /* 0x000000ff00057c82 */ /* 0x000fe20008000000 */
[----:B------:R-:W-:-:S07]  /*3650*/  MOV R38, R0 ;  /* 0x0000000000267202 */ /* 0x000fce0000000f00 */
.L_x_3635:
        /* <DEDUP_REMOVED lines=62> */
.L_x_3634:
        /* <DEDUP_REMOVED lines=38> */
.L_x_3636:
        /* <DEDUP_REMOVED lines=19> */
.L_x_3637:
        /* <DEDUP_REMOVED lines=9> */
.L_x_3638:
[----:B------:R-:W-:Y:S05]  /*3e60*/  BSYNC.RECONVERGENT B0 ;  /* 0x0000000000007941 */ /* 0x000fea0003800200 */
.L_x_3631:
        /* <DEDUP_REMOVED lines=18> */
[----:B------:R-:W5:Y:S04]  /*3f90*/  LDG.E.64 R38, desc[UR8][R38.64] ;  /* 0x0000000826267981 */ /* 0x000f68000c1e1b00 */
[----:B------:R-:W0:Y:S04]  /*3fa0*/  LDS.64 R40, [UR5+0x80] ;  /* 0x00008005ff287984 */ /* 0x000e280008000a00 */
[----:B------:R3:W5:Y:S01]  /*3fb0*/  LDG.E.64 R36, desc[UR8][R42.64] ;  /* 0x000000082a247981 */ /* 0x000762000c1e1b00 */
[----:B0-----:R-:W-:-:S05]  /*3fc0*/  FMUL.FTZ R44, R40, UR7 ;  /* 0x00000007282c7c20 */ /* 0x001fca0008410000 */
[----:B------:R-:W-:-:S13]  /*3fd0*/  R2UR UR5, R44 ;  /* 0x000000002c0572ca */ /* 0x000fda00000e0000 */
[----:B------:R-:W-:-:S05]  /*3fe0*/  MOV R44, UR5 ;  /* 0x00000005002c7c02 */ /* 0x000fca0008000f00 */
[----:B------:R-:W-:-:S04]  /*3ff0*/  FMUL.FTZ R44, R44, UR5 ;  /* 0x000000052c2c7c20 */ /* 0x000fc80008410000 */
[----:B------:R-:W-:-:S05]  /*4000*/  FFMA.FTZ R44, R41, UR7, -R44 ;  /* 0x00000007292c7c23 */ /* 0x000fca000801082c */
[----:B------:R-:W-:-:S13]  /*4010*/  FSETP.GTU.FTZ.AND P1, PT, R44, RZ, PT ;  /* 0x000000ff2c00720b */ /* 0x000fda0003f3c000 */
[----:B------:R-:W-:-:S05]  /*4020*/  VOTEU.ANY UP0, P1 ;  /* 0x0000000000ff7886 */ /* 0x000fca0000800100 */
[----:B------:R-:W0:Y:S01]  /*4030*/  @UP0 LDCU UR6, c[0x0][0x3a8] ;  /* 0x00007500ff0607ac */ /* 0x000e220008000800 */
[----:B------:R-:W-:-:S13]  /*4040*/  PLOP3.LUT P1, PT, PT, PT, UP0, 0x80, 0x8 ;  /* 0x000000000008781c */ /* 0x000fda0003f2f008 */
[----:B0-----:R-:W-:Y:S01]  /*4050*/  @P1 FADD.FTZ R44, R44, UR6 ;  /* 0x000000062c2c1e21 */ /* 0x001fe20008010000 */
[----:B------:R-:W0:Y:S05]  /*4060*/  LDCU.U8 UR6, c[0x0][0x3fc] ;  /* 0x00007f80ff0677ac */ /* 0x000e2a0008000000 */
[----:B------:R-:W1:Y:S01]  /*4070*/  @P1 MUFU.RSQ R44, R44 ;  /* 0x0000002c002c1308 */ /* 0x000e620000001400 */
[----:B---3--:R-:W-:Y:S01]  /*4080*/  IMAD R42, R3, UR10, R119 ;  /* 0x0000000a032a7c24 */ /* 0x008fe2000f8e0277 */
[----:B------:R-:W-:Y:S04]  /*4090*/  BSSY.RECONVERGENT B0, `(.L_x_3639) ;  /* 0x0000701000007945 */ /* 0x000fe80003800200 */
[----:B------:R-:W-:Y:S01]  /*40a0*/  IADD3 R41, PT, PT, R42, 0x80, RZ ;  /* 0x000000802a297810 */ /* 0x000fe20007ffe0ff */
[----:B0-----:R-:W-:Y:S01]  /*40b0*/  UISETP.NE.AND UP1, UPT, UR6, URZ, UPT ;  /* 0x000000ff0600728c */ /* 0x001fe2000bf25270 */
[----:B-1----:R-:W-:-:S02]  /*40c0*/  @P1 R2UR UR7, R44 ;  /* 0x000000002c0712ca */ /* 0x002fc400000e0000 */
[----:B------:R-:W-:Y:S01]  /*40d0*/  SHF.R.S32.HI R40, RZ, 0x1f, R41 ;  /* 0x0000001fff287819 */ /* 0x000fe20000011429 */
[----:B------:R-:W-:-:S10]  /*40e0*/  UMOV UR6, 0x3f800000 ;  /* 0x3f80000000067882 */ /* 0x000fd40000000000 */
[----:B------:R-:W-:Y:S01]  /*40f0*/  @UP0 UMOV UR6, UR7 ;  /* 0x0000000700060c82 */ /* 0x000fe20008000000 */
[----:B------:R-:W-:Y:S05]  /*4100*/  BRA.U UP1, `(.L_x_3640) ;  /* 0x0000002d01747547 */ /* 0x000fea000b800000 */
[----:B------:R-:W0:Y:S01]  /*4110*/  LDCU.64 UR10, c[0x0][0x3e8] ;  /* 0x00007d00ff0a77ac */ /* 0x000e220008000a00 */
[----:B------:R-:W-:Y:S01]  /*4120*/  SHF.R.S32.HI R44, RZ, 0x1f, R42 ;  /* 0x0000001fff2c7819 */ /* 0x000fe2000001142a */
[----:B------:R-:W-:Y:S01]  /*4130*/  BSSY.RECONVERGENT B1, `(.L_x_3641) ;  /* 0x0000020000017945 */ /* 0x000fe20003800200 */
[C---:B------:R-:W-:Y:S02]  /*4140*/  IADD3 R102, PT, PT, R42.reuse, 0x8, RZ ;  /* 0x000000082a667810 */ /* 0x040fe40007ffe0ff */
[----:B------:R-:W-:Y:S02]  /*4150*/  IADD3 R43, PT, PT, R42, 0x18, RZ ;  /* 0x000000182a2b7810 */ /* 0x000fe40007ffe0ff */
[----:B------:R-:W-:Y:S02]  /*4160*/  SHF.R.S32.HI R103, RZ, 0x1f, R102 ;  /* 0x0000001fff677819 */ /* 0x000fe40000011466 */
[----:B------:R-:W-:Y:S02]  /*4170*/  SHF.R.S32.HI R47, RZ, 0x1f, R118 ;  /* 0x0000001fff2f7819 */ /* 0x000fe40000011476 */
[----:B------:R-:W-:-:S02]  /*4180*/  SHF.R.S32.HI R46, RZ, 0x1f, R43 ;  /* 0x0000001fff2e7819 */ /* 0x000fc4000001142b */
[----:B0-----:R-:W-:Y:S02]  /*4190*/  ISETP.GE.U32.AND P2, PT, R42, UR10, PT ;  /* 0x0000000a2a007c0c */ /* 0x001fe4000bf46070 */
[----:B------:R-:W-:Y:S02]  /*41a0*/  ISETP.GE.U32.AND P3, PT, R102, UR10, PT ;  /* 0x0000000a66007c0c */ /* 0x000fe4000bf66070 */
[----:B------:R-:W-:Y:S02]  /*41b0*/  ISETP.GE.AND.EX P2, PT, R44, UR11, PT, P2 ;  /* 0x0000000b2c007c0c */ /* 0x000fe4000bf46320 */
[----:B------:R-:W-:Y:S02]  /*41c0*/  ISETP.GE.U32.AND P4, PT, R118, UR10, PT ;  /* 0x0000000a76007c0c */ /* 0x000fe4000bf86070 */
[----:B------:R-:W-:Y:S02]  /*41d0*/  ISETP.GE.U32.AND P1, PT, R43, UR10, PT ;  /* 0x0000000a2b007c0c */ /* 0x000fe4000bf26070 */
[----:B------:R-:W-:-:S02]  /*41e0*/  ISETP.GE.AND.EX P3, PT, R103, UR11, PT, P3 ;  /* 0x0000000b67007c0c */ /* 0x000fc4000bf66330 */
[----:B------:R-:W-:Y:S02]  /*41f0*/  ISETP.GE.AND.EX P4, PT, R47, UR11, PT, P4 ;  /* 0x0000000b2f007c0c */ /* 0x000fe4000bf86340 */
[----:B------:R-:W-:-:S03]  /*4200*/  ISETP.GE.AND.EX P1, PT, R46, UR11, PT, P1 ;  /* 0x0000000b2e007c0c */ /* 0x000fc6000bf26310 */
[----:B------:R-:W-:Y:S10]  /*4210*/  @P2 BRA `(.L_x_3642) ;  /* 0x0000000000442947 */ /* 0x000ff40003800000 */
[----:B------:R-:W0:Y:S01]  /*4220*/  LDCU.64 UR14, c[0x0][0x3e0] ;  /* 0x00007c00ff0e77ac */ /* 0x000e220008000a00 */
[----:B------:R-:W-:Y:S01]  /*4230*/  MOV R100, R122 ;  /* 0x0000007a00647202 */ /* 0x000fe20000000f00 */
[----:B------:R-:W-:Y:S01]  /*4240*/  FADD.FTZ R22, R22, -UR5 ;  /* 0x8000000516167e21 */ /* 0x000fe20008010000 */
[----:B------:R-:W-:Y:S01]  /*4250*/  MOV R101, R125 ;  /* 0x0000007d00657202 */ /* 0x000fe20000000f00 */
[----:B------:R-:W1:Y:S01]  /*4260*/  LDCU.64 UR12, c[0x0][0x380] ;  /* 0x00007000ff0c77ac */ /* 0x000e620008000a00 */
[----:B0-----:R-:W-:Y:S02]  /*4270*/  IMAD R45, R44, UR14, RZ ;  /* 0x0000000e2c2d7c24 */ /* 0x001fe4000f8e02ff */
[----:B------:R-:W-:-:S04]  /*4280*/  IMAD.WIDE.U32 R100, R42, UR14, R100 ;  /* 0x0000000e2a647c25 */ /* 0x000fc8000f8e0064 */
[----:B------:R-:W-:Y:S01]  /*4290*/  IMAD R45, R42, UR15, R45 ;  /* 0x0000000f2a2d7c24 */ /* 0x000fe2000f8e022d */
[----:B-1----:R-:W-:-:S04]  /*42a0*/  LEA R44, P2, R100, UR12, 0x2 ;  /* 0x0000000c642c7c11 */ /* 0x002fc8000f8410ff */
[----:B------:R-:W-:-:S04]  /*42b0*/  IADD3 R45, PT, PT, R101, R45, RZ ;  /* 0x0000002d652d7210 */ /* 0x000fc80007ffe0ff */
[----:B------:R-:W-:Y:S01]  /*42c0*/  LEA.HI.X R45, R100, UR13, R45, 0x2, P2 ;  /* 0x0000000d642d7c11 */ /* 0x000fe200090f142d */
[----:B------:R-:W-:Y:S01]  /*42d0*/  FADD.FTZ R100, R23, -UR5 ;  /* 0x8000000517647e21 */ /* 0x000fe20008010000 */
[----:B------:R-:W-:-:S03]  /*42e0*/  FMUL.FTZ R23, R22, UR6 ;  /* 0x0000000616177c20 */ /* 0x000fc60008410000 */
[----:B------:R-:W-:Y:S01]  /*42f0*/  FMUL.FTZ R100, R100, UR6 ;  /* 0x0000000664647c20 */ /* 0x000fe20008410000 */
[----:B-----5:R-:W-:-:S03]  /*4300*/  FFMA.FTZ R22, R36, R23, R38 ;  /* 0x0000001724167223 */ /* 0x020fc60000010026 */
[----:B------:R-:W-:-:S05]  /*4310*/  FFMA.FTZ R23, R37, R100, R39 ;  /* 0x0000006425177223 */ /* 0x000fca0000010027 */
[----:B------:R0:W-:Y:S02]  /*4320*/  STG.E.64 desc[UR8][R44.64], R22 ;  /* 0x000000162c007986 */ /* 0x0001e4000c101b08 */
.L_x_3642:
[----:B------:R-:W-:Y:S05]  /*4330*/  BSYNC.RECONVERGENT B1 ;  /* 0x0000000000017941 */ /* 0x000fea0003800200 */
.L_x_3641:
[----:B------:R-:W-:Y:S04]  /*4340*/  BSSY.RECONVERGENT B1, `(.L_x_3643) ;  /* 0x0000013000017945 */ /* 0x000fe80003800200 */
[----:B------:R-:W-:Y:S05]  /*4350*/  @P3 BRA `(.L_x_3644) ;  /* 0x0000000000443947 */ /* 0x000fea0003800000 */
[----:B------:R-:W1:Y:S01]  /*4360*/  LDCU.64 UR12, c[0x0][0x3e0] ;  /* 0x00007c00ff0c77ac */ /* 0x000e620008000a00 */
[----:B0-----:R-:W-:Y:S01]  /*4370*/  MOV R22, R122 ;  /* 0x0000007a00167202 */ /* 0x001fe20000000f00 */
[----:B------:R-:W-:Y:S01]  /*4380*/  FADD.FTZ R24, R24, -UR5 ;  /* 0x8000000518187e21 */ /* 0x000fe20008010000 */
[----:B------:R-:W-:Y:S01]  /*4390*/  MOV R23, R125 ;  /* 0x0000007d00177202 */ /* 0x000fe20000000f00 */
[----:B------:R-:W0:Y:S01]  /*43a0*/  LDCU.64 UR14, c[0x0][0x380] ;  /* 0x00007000ff0e77ac */ /* 0x000e220008000a00 */
[----:B------:R-:W-:Y:S01]  /*43b0*/  FADD.FTZ R25, R25, -UR5 ;  /* 0x8000000519197e21 */ /* 0x000fe20008010000 */
[----:B-1----:R-:W-:-:S04]  /*43c0*/  IMAD R103, R103, UR12, RZ ;  /* 0x0000000c67677c24 */ /* 0x002fc8000f8e02ff */
[C---:B------:R-:W-:Y:S02]  /*43d0*/  IMAD R45, R102.reuse, UR13, R103 ;  /* 0x0000000d662d7c24 */ /* 0x040fe4000f8e0267 */
[----:B------:R-:W-:-:S04]  /*43e0*/  IMAD.WIDE.U32 R102, R102, UR12, R22 ;  /* 0x0000000c66667c25 */ /* 0x000fc8000f8e0016 */
[----:B------:R-:W-:Y:S01]  /*43f0*/  FMUL.FTZ R23, R24, UR6 ;  /* 0x0000000618177c20 */ /* 0x000fe20008410000 */
[----:B------:R-:W-:Y:S01]  /*4400*/  FMUL.FTZ R24, R25, UR6 ;  /* 0x0000000619187c20 */ /* 0x000fe20008410000 */
[----:B------:R-:W-:Y:S02]  /*4410*/  IADD3 R45, PT, PT, R103, R45, RZ ;  /* 0x0000002d672d7210 */ /* 0x000fe40007ffe0ff */
[----:B-----5:R-:W-:Y:S01]  /*4420*/  FFMA.FTZ R22, R36, R23, R38 ;  /* 0x0000001724167223 */ /* 0x020fe20000010026 */
[----:B0-----:R-:W-:Y:S01]  /*4430*/  LEA R44, P2, R102, UR14, 0x2 ;  /* 0x0000000e662c7c11 */ /* 0x001fe2000f8410ff */
[----:B------:R-:W-:-:S03]  /*4440*/  FFMA.FTZ R23, R37, R24, R39 ;  /* 0x0000001825177223 */ /* 0x000fc60000010027 */
[----:B------:R-:W-:-:S05]  /*4450*/  LEA.HI.X R45, R102, UR15, R45, 0x2, P2 ;  /* 0x0000000f662d7c11 */ /* 0x000fca00090f142d */
[----:B------:R1:W-:Y:S04]  /*4460*/  STG.E.64 desc[UR8][R44.64], R22 ;  /* 0x000000162c007986 */ /* 0x0003e8000c101b08 */
.L_x_3644:
[----:B------:R-:W-:Y:S05]  /*4470*/  BSYNC.RECONVERGENT B1 ;  /* 0x0000000000017941 */ /* 0x000fea0003800200 */
.L_x_3643:
[----:B------:R-:W-:Y:S01]  /*4480*/  BSSY.RECONVERGENT B1, `(.L_x_3645) ;  /* 0x0000015000017945 */ /* 0x000fe20003800200 */
[C---:B01----:R-:W-:Y:S02]  /*4490*/  IADD3 R44, PT, PT, R42.reuse, 0x30, RZ ;  /* 0x000000302a2c7810 */ /* 0x043fe40007ffe0ff */
[----:B------:R-:W-:Y:S01]  /*44a0*/  IADD3 R25, PT, PT, R42, 0x40, RZ ;  /* 0x000000402a197810 */ /* 0x000fe20007ffe0ff */
[----:B------:R-:W-:Y:S06]  /*44b0*/  @P4 BRA `(.L_x_3646) ;  /* 0x0000000000444947 */ /* 0x000fec0003800000 */
[----:B------:R-:W0:Y:S01]  /*44c0*/  LDCU.64 UR12, c[0x0][0x3e0] ;  /* 0x00007c00ff0c77ac */ /* 0x000e220008000a00 */
[----:B------:R-:W-:Y:S01]  /*44d0*/  MOV R22, R122 ;  /* 0x0000007a00167202 */ /* 0x000fe20000000f00 */
[----:B------:R-:W-:Y:S01]  /*44e0*/  FADD.FTZ R60, R60, -UR5 ;  /* 0x800000053c3c7e21 */ /* 0x000fe20008010000 */
[----:B------:R-:W-:Y:S01]  /*44f0*/  MOV R23, R125 ;  /* 0x0000007d00177202 */ /* 0x000fe20000000f00 */
[----:B------:R-:W1:Y:S01]  /*4500*/  LDCU.64 UR14, c[0x0][0x380] ;  /* 0x00007000ff0e77ac */ /* 0x000e620008000a00 */
[----:B------:R-:W-:-:S04]  /*4510*/  FADD.FTZ R61, R61, -UR5 ;  /* 0x800000053d3d7e21 */ /* 0x000fc80008010000 */
[----:B------:R-:W-:Y:S01]  /*4520*/  FMUL.FTZ R24, R61, UR6 ;  /* 0x000000063d187c20 */ /* 0x000fe20008410000 */
[----:B0-----:R-:W-:Y:S02]  /*4530*/  IMAD R47, R47, UR12, RZ ;  /* 0x0000000c2f2f7c24 */ /* 0x001fe4000f8e02ff */
[----:B------:R-:W-:-:S04]  /*4540*/  IMAD.WIDE.U32 R22, R118, UR12, R22 ;  /* 0x0000000c76167c25 */ /* 0x000fc8000f8e0016 */
[----:B------:R-:W-:Y:S01]  /*4550*/  IMAD R47, R118, UR13, R47 ;  /* 0x0000000d762f7c24 */ /* 0x000fe2000f8e022f */
[----:B-1----:R-:W-:-:S04]  /*4560*/  LEA R100, P2, R22, UR14, 0x2 ;  /* 0x0000000e16647c11 */ /* 0x002fc8000f8410ff */
[----:B------:R-:W-:Y:S01]  /*4570*/  IADD3 R47, PT, PT, R23, R47, RZ ;  /* 0x0000002f172f7210 */ /* 0x000fe20007ffe0ff */
[----:B------:R-:W-:-:S03]  /*4580*/  FMUL.FTZ R23, R60, UR6 ;  /* 0x000000063c177c20 */ /* 0x000fc60008410000 */
[----:B------:R-:W-:Y:S01]  /*4590*/  LEA.HI.X R101, R22, UR15, R47, 0x2, P2 ;  /* 0x0000000f16657c11 */ /* 0x000fe200090f142f */
[----:B-----5:R-:W-:Y:S01]  /*45a0*/  FFMA.FTZ R22, R36, R23, R38 ;  /* 0x0000001724167223 */ /* 0x020fe20000010026 */
[----:B------:R-:W-:-:S05]  /*45b0*/  FFMA.FTZ R23, R37, R24, R39 ;  /* 0x0000001825177223 */ /* 0x000fca0000010027 */
[----:B------:R0:W-:Y:S02]  /*45c0*/  STG.E.64 desc[UR8][R100.64], R22 ;  /* 0x0000001664007986 */ /* 0x0001e4000c101b08 */
.L_x_3646:
[----:B------:R-:W-:Y:S05]  /*45d0*/  BSYNC.RECONVERGENT B1 ;  /* 0x0000000000017941 */ /* 0x000fea0003800200 */
.L_x_3645:
[----:B------:R-:W-:Y:S04]  /*45e0*/  BSSY.RECONVERGENT B1, `(.L_x_3647) ;  /* 0x0000013000017945 */ /* 0x000fe80003800200 */
[----:B------:R-:W-:Y:S05]  /*45f0*/  @P1 BRA `(.L_x_3648) ;  /* 0x0000000000441947 */ /* 0x000fea0003800000 */
[----:B------:R-:W1:Y:S01]  /*4600*/  LDCU.64 UR12, c[0x0][0x3e0] ;  /* 0x00007c00ff0c77ac */ /* 0x000e620008000a00 */
[----:B------:R-:W-:Y:S01]  /*4610*/  MOV R47, R125 ;  /* 0x0000007d002f7202 */ /* 0x000fe20000000f00 */
[----:B------:R-:W-:Y:S01]  /*4620*/  FADD.FTZ R26, R26, -UR5 ;  /* 0x800000051a1a7e21 */ /* 0x000fe20008010000 */
[----:B------:R-:W-:Y:S01]  /*4630*/  FADD.FTZ R27, R27, -UR5 ;  /* 0x800000051b1b7e21 */ /* 0x000fe20008010000 */
[----:B------:R-:W2:Y:S02]  /*4640*/  LDCU.64 UR14, c[0x0][0x380] ;  /* 0x00007000ff0e77ac */ /* 0x000ea40008000a00 */
[----:B0-----:R-:W-:Y:S01]  /*4650*/  FMUL.FTZ R23, R26, UR6 ;  /* 0x000000061a177c20 */ /* 0x001fe20008410000 */
[----:B------:R-:W-:Y:S01]  /*4660*/  FMUL.FTZ R24, R27, UR6 ;  /* 0x000000061b187c20 */ /* 0x000fe20008410000 */
[----:B-1----:R-:W-:Y:S01]  /*4670*/  IMAD R22, R46, UR12, RZ ;  /* 0x0000000c2e167c24 */ /* 0x002fe2000f8e02ff */
[----:B------:R-:W-:-:S05]  /*4680*/  MOV R46, R122 ;  /* 0x0000007a002e7202 */ /* 0x000fca0000000f00 */
[----:B------:R-:W-:-:S04]  /*4690*/  IMAD.WIDE.U32 R46, R43, UR12, R46 ;  /* 0x0000000c2b2e7c25 */ /* 0x000fc8000f8e002e */
[----:B------:R-:W-:Y:S01]  /*46a0*/  IMAD R43, R43, UR13, R22 ;  /* 0x0000000d2b2b7c24 */ /* 0x000fe2000f8e0216 */
[----:B--2---:R-:W-:Y:S01]  /*46b0*/  LEA R26, P1, R46, UR14, 0x2 ;  /* 0x0000000e2e1a7c11 */ /* 0x004fe2000f8210ff */
[----:B-----5:R-:W-:Y:S01]  /*46c0*/  FFMA.FTZ R22, R36, R23, R38 ;  /* 0x0000001724167223 */ /* 0x020fe20000010026 */
[----:B------:R-:W-:Y:S02]  /*46d0*/  FFMA.FTZ R23, R37, R24, R39 ;  /* 0x0000001825177223 */ /* 0x000fe40000010027 */
[----:B------:R-:W-:-:S04]  /*46e0*/  IADD3 R43, PT, PT, R47, R43, RZ ;  /* 0x0000002b2f2b7210 */ /* 0x000fc80007ffe0ff */
[----:B------:R-:W-:-:S05]  /*46f0*/  LEA.HI.X R27, R46, UR15, R43, 0x2, P1 ;  /* 0x0000000f2e1b7c11 */ /* 0x000fca00088f142b */
[----:B------:R1:W-:Y:S02]  /*4700*/  STG.E.64 desc[UR8][R26.64], R22 ;  /* 0x000000161a007986 */ /* 0x0003e4000c101b08 */
.L_x_3648:
[----:B------:R-:W-:Y:S05]  /*4710*/  BSYNC.RECONVERGENT B1 ;  /* 0x0000000000017941 */ /* 0x000fea0003800200 */
.L_x_3647:
        /* <DEDUP_REMOVED lines=9> */
[----:B-1----:R-:W-:Y:S02]  /*47b0*/  SHF.R.S32.HI R27, RZ, 0x1f, R25 ;  /* 0x0000001fff1b7819 */ /* 0x002fe40000011419 */
        /* <DEDUP_REMOVED lines=8> */
[----:B------:R-:W1:Y:S01]  /*4840*/  LDCU.64 UR12, c[0x0][0x3e0] ;  /* 0x00007c00ff0c77ac */ /* 0x000e620008000a00 */
[----:B0-----:R-:W-:Y:S01]  /*4850*/  MOV R22, R122 ;  /* 0x0000007a00167202 */ /* 0x001fe20000000f00 */
[----:B------:R-:W-:Y:S01]  /*4860*/  FADD.FTZ R62, R62, -UR5 ;  /* 0x800000053e3e7e21 */ /* 0x000fe20008010000 */
[----:B------:R-:W-:Y:S01]  /*4870*/  MOV R23, R125 ;  /* 0x0000007d00177202 */ /* 0x000fe20000000f00 */
[----:B------:R-:W0:Y:S01]  /*4880*/  LDCU.64 UR14, c[0x0][0x380] ;  /* 0x00007000ff0e77ac */ /* 0x000e220008000a00 */
[----:B------:R-:W-:-:S04]  /*4890*/  FADD.FTZ R63, R63, -UR5 ;  /* 0x800000053f3f7e21 */ /* 0x000fc80008010000 */
[----:B------:R-:W-:Y:S01]  /*48a0*/  FMUL.FTZ R60, R63, UR6 ;  /* 0x000000063f3c7c20 */ /* 0x000fe20008410000 */
[----:B-1----:R-:W-:Y:S02]  /*48b0*/  IMAD R46, R12, UR12, RZ ;  /* 0x0000000c0c2e7c24 */ /* 0x002fe4000f8e02ff */
[----:B------:R-:W-:-:S04]  /*48c0*/  IMAD.WIDE.U32 R22, R117, UR12, R22 ;  /* 0x0000000c75167c25 */ /* 0x000fc8000f8e0016 */
[----:B------:R-:W-:Y:S01]  /*48d0*/  IMAD R45, R117, UR13, R46 ;  /* 0x0000000d752d7c24 */ /* 0x000fe2000f8e022e */
[----:B0-----:R-:W-:-:S04]  /*48e0*/  LEA R46, P5, R22, UR14, 0x2 ;  /* 0x0000000e162e7c11 */ /* 0x001fc8000f8a10ff */
[----:B------:R-:W-:Y:S01]  /*48f0*/  IADD3 R45, PT, PT, R23, R45, RZ ;  /* 0x0000002d172d7210 */ /* 0x000fe20007ffe0ff */
[----:B------:R-:W-:-:S03]  /*4900*/  FMUL.FTZ R23, R62, UR6 ;  /* 0x000000063e177c20 */ /* 0x000fc60008410000 */
[----:B------:R-:W-:Y:S01]  /*4910*/  LEA.HI.X R47, R22, UR15, R45, 0x2, P5 ;  /* 0x0000000f162f7c11 */ /* 0x000fe2000a8f142d */
[----:B-----5:R-:W-:Y:S01]  /*4920*/  FFMA.FTZ R22, R36, R23, R38 ;  /* 0x0000001724167223 */ /* 0x020fe20000010026 */
[----:B------:R-:W-:-:S05]  /*4930*/  FFMA.FTZ R23, R37, R60, R39 ;  /* 0x0000003c25177223 */ /* 0x000fca0000010027 */
[----:B------:R1:W-:Y:S02]  /*4940*/  STG.E.64 desc[UR8][R46.64], R22 ;  /* 0x000000162e007986 */ /* 0x0003e4000c101b08 */
.L_x_3650:
[----:B------:R-:W-:Y:S05]  /*4950*/  BSYNC.RECONVERGENT B1 ;  /* 0x0000000000017941 */ /* 0x000fea0003800200 */
.L_x_3649:
[----:B------:R-:W-:Y:S04]  /*4960*/  BSSY.RECONVERGENT B1, `(.L_x_3651) ;  /* 0x0000013000017945 */ /* 0x000fe80003800200 */
[----:B------:R-:W-:Y:S05]  /*4970*/  @P2 BRA `(.L_x_3652) ;  /* 0x0000000000442947 */ /* 0x000fea0003800000 */
[----:B------:R-:W0:Y:S01]  /*4980*/  LDCU.64 UR12, c[0x0][0x3e0] ;  /* 0x00007c00ff0c77ac */ /* 0x000e220008000a00 */
[----:B-1----:R-:W-:Y:S01]  /*4990*/  MOV R46, R122 ;  /* 0x0000007a002e7202 */ /* 0x002fe20000000f00 */
[----:B------:R-:W-:Y:S01]  /*49a0*/  FADD.FTZ R64, R64, -UR5 ;  /* 0x8000000540407e21 */ /* 0x000fe20008010000 */
[----:B------:R-:W-:Y:S01]  /*49b0*/  MOV R47, R125 ;  /* 0x0000007d002f7202 */ /* 0x000fe20000000f00 */
[----:B------:R-:W1:Y:S01]  /*49c0*/  LDCU.64 UR14, c[0x0][0x380] ;  /* 0x00007000ff0e77ac */ /* 0x000e620008000a00 */
[----:B------:R-:W-:-:S04]  /*49d0*/  FADD.FTZ R65, R65, -UR5 ;  /* 0x8000000541417e21 */ /* 0x000fc80008010000 */
[----:B------:R-:W-:Y:S01]  /*49e0*/  FMUL.FTZ R62, R65, UR6 ;  /* 0x00000006413e7c20 */ /* 0x000fe20008410000 */
[----:B0-----:R-:W-:Y:S02]  /*49f0*/  IMAD R23, R13, UR12, RZ ;  /* 0x0000000c0d177c24 */ /* 0x001fe4000f8e02ff */
[----:B------:R-:W-:-:S04]  /*4a00*/  IMAD.WIDE.U32 R46, R116, UR12, R46 ;  /* 0x0000000c742e7c25 */ /* 0x000fc8000f8e002e */
[----:B------:R-:W-:Y:S02]  /*4a10*/  IMAD R45, R116, UR13, R23 ;  /* 0x0000000d742d7c24 */ /* 0x000fe4000f8e0217 */
[----:B------:R-:W-:Y:S01]  /*4a20*/  FMUL.FTZ R23, R64, UR6 ;  /* 0x0000000640177c20 */ /* 0x000fe20008410000 */
[----:B-1----:R-:W-:Y:S02]  /*4a30*/  LEA R60, P2, R46, UR14, 0x2 ;  /* 0x0000000e2e3c7c11 */ /* 0x002fe4000f8410ff */
[----:B------:R-:W-:Y:S01]  /*4a40*/  IADD3 R45, PT, PT, R47, R45, RZ ;  /* 0x0000002d2f2d7210 */ /* 0x000fe20007ffe0ff */
[----:B-----5:R-:W-:Y:S01]  /*4a50*/  FFMA.FTZ R22, R36, R23, R38 ;  /* 0x0000001724167223 */ /* 0x020fe20000010026 */
[----:B------:R-:W-:Y:S02]  /*4a60*/  FFMA.FTZ R23, R37, R62, R39 ;  /* 0x0000003e25177223 */ /* 0x000fe40000010027 */
[----:B------:R-:W-:-:S05]  /*4a70*/  LEA.HI.X R61, R46, UR15, R45, 0x2, P2 ;  /* 0x0000000f2e3d7c11 */ /* 0x000fca00090f142d */
[----:B------:R2:W-:Y:S02]  /*4a80*/  STG.E.64 desc[UR8][R60.64], R22 ;  /* 0x000000163c007986 */ /* 0x0005e4000c101b08 */
.L_x_3652:
[----:B------:R-:W-:Y:S05]  /*4a90*/  BSYNC.RECONVERGENT B1 ;  /* 0x0000000000017941 */ /* 0x000fea0003800200 */
.L_x_3651:
[----:B------:R-:W-:Y:S04]  /*4aa0*/  BSSY.RECONVERGENT B1, `(.L_x_3653) ;  /* 0x0000013000017945 */ /* 0x000fe80003800200 */
[----:B------:R-:W-:Y:S05]  /*4ab0*/  @P1 BRA `(.L_x_3654) ;  /* 0x0000000000441947 */ /* 0x000fea0003800000 */
[----:B------:R-:W3:Y:S01]  /*4ac0*/  LDCU.64 UR12, c[0x0][0x3e0] ;  /* 0x00007c00ff0c77ac */ /* 0x000ee20008000a00 */
[----:B-1----:R-:W-:Y:S01]  /*4ad0*/  MOV R46, R122 ;  /* 0x0000007a002e7202 */ /* 0x002fe20000000f00 */
[----:B------:R-:W-:Y:S01]  /*4ae0*/  FADD.FTZ R28, R28, -UR5 ;  /* 0x800000051c1c7e21 */ /* 0x000fe20008010000 */
[----:B------:R-:W-:Y:S01]  /*4af0*/  MOV R47, R125 ;  /* 0x0000007d002f7202 */ /* 0x000fe20000000f00 */
[----:B------:R-:W1:Y:S01]  /*4b00*/  LDCU.64 UR14, c[0x0][0x380] ;  /* 0x00007000ff0e77ac */ /* 0x000e620008000a00 */
[----:B------:R-:W-:Y:S01]  /*4b10*/  FADD.FTZ R29, R29, -UR5 ;  /* 0x800000051d1d7e21 */ /* 0x000fe20008010000 */
[----:B0-2---:R-:W-:-:S04]  /*4b20*/  FMUL.FTZ R23, R28, UR6 ;  /* 0x000000061c177c20 */ /* 0x005fc80008410000 */
[----:B-----5:R-:W-:Y:S01]  /*4b30*/  FFMA.FTZ R22, R36, R23, R38 ;  /* 0x0000001724167223 */ /* 0x020fe20000010026 */
[----:B---3--:R-:W-:Y:S02]  /*4b40*/  IMAD R43, R43, UR12, RZ ;  /* 0x0000000c2b2b7c24 */ /* 0x008fe4000f8e02ff */
[----:B------:R-:W-:-:S04]  /*4b50*/  IMAD.WIDE.U32 R46, R44, UR12, R46 ;  /* 0x0000000c2c2e7c25 */ /* 0x000fc8000f8e002e */
[----:B------:R-:W-:Y:S01]  /*4b60*/  IMAD R43, R44, UR13, R43 ;  /* 0x0000000d2c2b7c24 */ /* 0x000fe2000f8e022b */
[----:B-1----:R-:W-:Y:S01]  /*4b70*/  LEA R28, P1, R46, UR14, 0x2 ;  /* 0x0000000e2e1c7c11 */ /* 0x002fe2000f8210ff */
[----:B------:R-:W-:-:S03]  /*4b80*/  FMUL.FTZ R44, R29, UR6 ;  /* 0x000000061d2c7c20 */ /* 0x000fc60008410000 */
[----:B------:R-:W-:Y:S01]  /*4b90*/  IADD3 R43, PT, PT, R47, R43, RZ ;  /* 0x0000002b2f2b7210 */ /* 0x000fe20007ffe0ff */
[----:B------:R-:W-:-:S03]  /*4ba0*/  FFMA.FTZ R23, R37, R44, R39 ;  /* 0x0000002c25177223 */ /* 0x000fc60000010027 */
[----:B------:R-:W-:-:S05]  /*4bb0*/  LEA.HI.X R29, R46, UR15, R43, 0x2, P1 ;  /* 0x0000000f2e1d7c11 */ /* 0x000fca00088f142b */
[----:B------:R3:W-:Y:S02]  /*4bc0*/  STG.E.64 desc[UR8][R28.64], R22 ;  /* 0x000000161c007986 */ /* 0x0007e4000c101b08 */
.L_x_3654:
[----:B------:R-:W-:Y:S05]  /*4bd0*/  BSYNC.RECONVERGENT B1 ;  /* 0x0000000000017941 */ /* 0x000fea0003800200 */
.L_x_3653:
[----:B------:R-:W-:Y:S04]  /*4be0*/  BSSY.RECONVERGENT B1, `(.L_x_3655) ;  /* 0x0000013000017945 */ /* 0x000fe80003800200 */
[----:B------:R-:W-:Y:S05]  /*4bf0*/  @P6 BRA `(.L_x_3656) ;  /* 0x0000000000446947 */ /* 0x000fea0003800000 */
[----:B------:R-:W4:Y:S01]  /*4c00*/  LDCU.64 UR12, c[0x0][0x3e0] ;  /* 0x00007c00ff0c77ac */ /* 0x000f220008000a00 */
[----:B---3--:R-:W-:Y:S01]  /*4c10*/  MOV R28, R122 ;  /* 0x0000007a001c7202 */ /* 0x008fe20000000f00 */
[----:B------:R-:W-:Y:S01]  /*4c20*/  FADD.FTZ R66, R66, -UR5 ;  /* 0x8000000542427e21 */ /* 0x000fe20008010000 */
[----:B------:R-:W-:Y:S01]  /*4c30*/  MOV R29, R125 ;  /* 0x0000007d001d7202 */ /* 0x000fe20000000f00 */
[----:B------:R-:W3:Y:S01]  /*4c40*/  LDCU.64 UR14, c[0x0][0x380] ;  /* 0x00007000ff0e77ac */ /* 0x000ee20008000a00 */
[----:B------:R-:W-:Y:S01]  /*4c50*/  FADD.FTZ R67, R67, -UR5 ;  /* 0x8000000543437e21 */ /* 0x000fe20008010000 */
[----:B012---:R-:W-:-:S03]  /*4c60*/  FMUL.FTZ R23, R66, UR6 ;  /* 0x0000000642177c20 */ /* 0x007fc60008410000 */
[----:B------:R-:W-:Y:S01]  /*4c70*/  FMUL.FTZ R46, R67, UR6 ;  /* 0x00000006432e7c20 */ /* 0x000fe20008410000 */
[----:B----4-:R-:W-:Y:S02]  /*4c80*/  IMAD R22, R14, UR12, RZ ;  /* 0x0000000c0e167c24 */ /* 0x010fe4000f8e02ff */
[----:B------:R-:W-:-:S04]  /*4c90*/  IMAD.WIDE.U32 R28, R115, UR12, R28 ;  /* 0x0000000c731c7c25 */ /* 0x000fc8000f8e001c */
[----:B------:R-:W-:Y:S01]  /*4ca0*/  IMAD R43, R115, UR13, R22 ;  /* 0x0000000d732b7c24 */ /* 0x000fe2000f8e0216 */
[----:B---3--:R-:W-:Y:S01]  /*4cb0*/  LEA R44, P1, R28, UR14, 0x2 ;  /* 0x0000000e1c2c7c11 */ /* 0x008fe2000f8210ff */
[----:B-----5:R-:W-:Y:S01]  /*4cc0*/  FFMA.FTZ R22, R36, R23, R38 ;  /* 0x0000001724167223 */ /* 0x020fe20000010026 */
[----:B------:R-:W-:Y:S02]  /*4cd0*/  FFMA.FTZ R23, R37, R46, R39 ;  /* 0x0000002e25177223 */ /* 0x000fe40000010027 */
[----:B------:R-:W-:-:S04]  /*4ce0*/  IADD3 R43, PT, PT, R29, R43, RZ ;  /* 0x0000002b1d2b7210 */ /* 0x000fc80007ffe0ff */
[----:B------:R-:W-:-:S05]  /*4cf0*/  LEA.HI.X R45, R28, UR15, R43, 0x2, P1 ;  /* 0x0000000f1c2d7c11 */ /* 0x000fca00088f142b */
[----:B------:R4:W-:Y:S02]  /*4d00*/  STG.E.64 desc[UR8][R44.64], R22 ;  /* 0x000000162c007986 */ /* 0x0009e4000c101b08 */
.L_x_3656:
[----:B------:R-:W-:Y:S05]  /*4d10*/  BSYNC.RECONVERGENT B1 ;  /* 0x0000000000017941 */ /* 0x000fea0003800200 */
.L_x_3655:
[----:B------:R-:W-:Y:S04]  /*4d20*/  BSSY.RECONVERGENT B1, `(.L_x_3657) ;  /* 0x0000013000017945 */ /* 0x000fe80003800200 */
[----:B------:R-:W-:Y:S05]  /*4d30*/  @P3 BRA `(.L_x_3658) ;  /* 0x0000000000443947 */ /* 0x000fea0003800000 */
[----:B------:R-:W0:Y:S01]  /*4d40*/  LDCU.64 UR12, c[0x0][0x3e0] ;  /* 0x00007c00ff0c77ac */ /* 0x000e220008000a00 */
[----:B---3--:R-:W-:Y:S01]  /*4d50*/  MOV R28, R122 ;  /* 0x0000007a001c7202 */ /* 0x008fe20000000f00 */
[----:B------:R-:W-:Y:S01]  /*4d60*/  FADD.FTZ R30, R30, -UR5 ;  /* 0x800000051e1e7e21 */ /* 0x000fe20008010000 */
[----:B------:R-:W-:Y:S01]  /*4d70*/  MOV R29, R125 ;  /* 0x0000007d001d7202 */ /* 0x000fe20000000f00 */
[----:B------:R-:W3:Y:S01]  /*4d80*/  LDCU.64 UR14, c[0x0][0x380] ;  /* 0x00007000ff0e77ac */ /* 0x000ee20008000a00 */
[----:B------:R-:W-:Y:S01]  /*4d90*/  FADD.FTZ R31, R31, -UR5 ;  /* 0x800000051f1f7e21 */ /* 0x000fe20008010000 */
[----:B012-4-:R-:W-:-:S03]  /*4da0*/  FMUL.FTZ R23, R30, UR6 ;  /* 0x000000061e177c20 */ /* 0x017fc60008410000 */
[----:B------:R-:W-:Y:S01]  /*4db0*/  FMUL.FTZ R44, R31, UR6 ;  /* 0x000000061f2c7c20 */ /* 0x000fe20008410000 */
[----:B------:R-:W-:Y:S02]  /*4dc0*/  IMAD R22, R27, UR12, RZ ;  /* 0x0000000c1b167c24 */ /* 0x000fe4000f8e02ff */
        /* <DEDUP_REMOVED lines=8> */
.L_x_3658:
[----:B------:R-:W-:Y:S05]  /*4e50*/  BSYNC.RECONVERGENT B1 ;  /* 0x0000000000017941 */ /* 0x000fea0003800200 */
.L_x_3657:
[----:B------:R-:W-:Y:S04]  /*4e60*/  BSSY.RECONVERGENT B1, `(.L_x_3659) ;  /* 0x0000013000017945 */ /* 0x000fe80003800200 */
[----:B------:R-:W-:Y:S05]  /*4e70*/  @P4 BRA `(.L_x_3660) ;  /* 0x0000000000444947 */ /* 0x000fea0003800000 */
[----:B------:R-:W0:Y:S01]  /*4e80*/  LDCU.64 UR12, c[0x0][0x3e0] ;  /* 0x00007c00ff0c77ac */ /* 0x000e220008000a00 */
[----:B---3--:R-:W-:Y:S01]  /*4e90*/  MOV R28, R122 ;  /* 0x0000007a001c7202 */ /* 0x008fe20000000f00 */
[----:B------:R-:W-:Y:S01]  /*4ea0*/  FADD.FTZ R68, R68, -UR5 ;  /* 0x8000000544447e21 */ /* 0x000fe20008010000 */
[----:B------:R-:W-:Y:S01]  /*4eb0*/  MOV R29, R125 ;  /* 0x0000007d001d7202 */ /* 0x000fe20000000f00 */
[----:B------:R-:W3:Y:S01]  /*4ec0*/  LDCU.64 UR14, c[0x0][0x380] ;  /* 0x00007000ff0e77ac */ /* 0x000ee20008000a00 */
[----:B------:R-:W-:-:S04]  /*4ed0*/  FADD.FTZ R69, R69, -UR5 ;  /* 0x8000000545457e21 */ /* 0x000fc80008010000 */
[----:B----4-:R-:W-:Y:S01]  /*4ee0*/  FMUL.FTZ R44, R69, UR6 ;  /* 0x00000006452c7c20 */ /* 0x010fe20008410000 */
[----:B012---:R-:W-:Y:S02]  /*4ef0*/  IMAD R23, R15, UR12, RZ ;  /* 0x0000000c0f177c24 */ /* 0x007fe4000f8e02ff */
[----:B------:R-:W-:-:S04]  /*4f00*/  IMAD.WIDE.U32 R28, R114, UR12, R28 ;  /* 0x0000000c721c7c25 */ /* 0x000fc8000f8e001c */
[----:B------:R-:W-:Y:S02]  /*4f10*/  IMAD R25, R114, UR13, R23 ;  /* 0x0000000d72197c24 */ /* 0x000fe4000f8e0217 */
[----:B------:R-:W-:Y:S01]  /*4f20*/  FMUL.FTZ R23, R68, UR6 ;  /* 0x0000000644177c20 */ /* 0x000fe20008410000 */
[----:B---3--:R-:W-:Y:S02]  /*4f30*/  LEA R30, P1, R28, UR14, 0x2 ;  /* 0x0000000e1c1e7c11 */ /* 0x008fe4000f8210ff */
[----:B------:R-:W-:Y:S01]  /*4f40*/  IADD3 R25, PT, PT, R29, R25, RZ ;  /* 0x000000191d197210 */ /* 0x000fe20007ffe0ff */
[----:B-----5:R-:W-:Y:S01]  /*4f50*/  FFMA.FTZ R22, R36, R23, R38 ;  /* 0x0000001724167223 */ /* 0x020fe20000010026 */
[----:B------:R-:W-:Y:S02]  /*4f60*/  FFMA.FTZ R23, R37, R44, R39 ;  /* 0x0000002c25177223 */ /* 0x000fe40000010027 */
[----:B------:R-:W-:-:S05]  /*4f70*/  LEA.HI.X R31, R28, UR15, R25, 0x2, P1 ;  /* 0x0000000f1c1f7c11 */ /* 0x000fca00088f1419 */
[----:B------:R0:W-:Y:S02]  /*4f80*/  STG.E.64 desc[UR8][R30.64], R22 ;  /* 0x000000161e007986 */ /* 0x0001e4000c101b08 */
.L_x_3660:
[----:B------:R-:W-:Y:S05]  /*4f90*/  BSYNC.RECONVERGENT B1 ;  /* 0x0000000000017941 */ /* 0x000fea0003800200 */
.L_x_3659:
[----:B------:R-:W-:Y:S01]  /*4fa0*/  ISETP.GE.U32.AND P3, PT, R113, UR10, PT ;  /* 0x0000000a71007c0c */ /* 0x000fe2000bf66070 */
[----:B------:R-:W-:Y:S01]  /*4fb0*/  BSSY.RECONVERGENT B1, `(.L_x_3661) ;  /* 0x000001d000017945 */ /* 0x000fe20003800200 */
[----:B------:R-:W-:Y:S02]  /*4fc0*/  ISETP.GE.U32.AND P1, PT, R112, UR10, PT ;  /* 0x0000000a70007c0c */ /* 0x000fe4000bf26070 */
[----:B------:R-:W-:Y:S02]  /*4fd0*/  ISETP.GE.AND.EX P3, PT, R16, UR11, PT, P3 ;  /* 0x0000000b10007c0c */ /* 0x000fe4000bf66330 */
[----:B------:R-:W-:Y:S02]  /*4fe0*/  ISETP.GE.U32.AND P4, PT, R26, UR10, PT ;  /* 0x0000000a1a007c0c */ /* 0x000fe4000bf86070 */
[----:B------:R-:W-:Y:S02]  /*4ff0*/  ISETP.GE.U32.AND P2, PT, R111, UR10, PT ;  /* 0x0000000a6f007c0c */ /* 0x000fe4000bf46070 */
[----:B------:R-:W-:-:S02]  /*5000*/  SHF.R.S32.HI R25, RZ, 0x1f, R26 ;  /* 0x0000001fff197819 */ /* 0x000fc4000001141a */
[----:B------:R-:W-:Y:S02]  /*5010*/  ISETP.GE.U32.AND P5, PT, R110, UR10, PT ;  /* 0x0000000a6e007c0c */ /* 0x000fe4000bfa6070 */
[----:B------:R-:W-:Y:S02]  /*5020*/  ISETP.GE.U32.AND P6, PT, R24, UR10, PT ;  /* 0x0000000a18007c0c */ /* 0x000fe4000bfc6070 */
[----:B------:R-:W-:Y:S02]  /*5030*/  ISETP.GE.AND.EX P1, PT, R17, UR11, PT, P1 ;  /* 0x0000000b11007c0c */ /* 0x000fe4000bf26310 */
[----:B------:R-:W-:Y:S02]  /*5040*/  ISETP.GE.AND.EX P4, PT, R25, UR11, PT, P4 ;  /* 0x0000000b19007c0c */ /* 0x000fe4000bf86340 */
[----:B------:R-:W-:Y:S01]  /*5050*/  ISETP.GE.AND.EX P2, PT, R18, UR11, PT, P2 ;  /* 0x0000000b12007c0c */ /* 0x000fe2000bf46320 */
[----:B------:R-:W-:-:S12]  /*5060*/  @P3 BRA `(.L_x_3662) ;  /* 0x0000000000443947 */ /* 0x000fd80003800000 */
        /* <DEDUP_REMOVED lines=17> */
.L_x_3662:
[----:B------:R-:W-:Y:S05]  /*5180*/  BSYNC.RECONVERGENT B1 ;  /* 0x0000000000017941 */ /* 0x000fea0003800200 */
.L_x_3661:
        /* <DEDUP_REMOVED lines=19> */
.L_x_3664:
[----:B------:R-:W-:Y:S05]  /*52c0*/  BSYNC.RECONVERGENT B1 ;  /* 0x0000000000017941 */ /* 0x000fea0003800200 */
.L_x_3663:
        /* <DEDUP_REMOVED lines=10> */
[----:B-----5:R-:W-:-:S03]  /*5370*/  FFMA.FTZ R22, R36, R23, R38 ;  /* 0x0000001724167223 */ /* 0x020fc60000010026 */
[----:B------:R-:W-:Y:S01]  /*5380*/  FFMA.FTZ R23, R37, R30, R39 ;  /* 0x0000001e25177223 */ /* 0x000fe20000010027 */
[----:B------:R-:W-:Y:S02]  /*5390*/  IMAD R25, R25, UR12, RZ ;  /* 0x0000000c19197c24 */ /* 0x000fe4000f8e02ff */
[----:B------:R-:W-:-:S04]  /*53a0*/  IMAD.WIDE.U32 R28, R26, UR12, R28 ;  /* 0x0000000c1a1c7c25 */ /* 0x000fc8000f8e001c */
[----:B------:R-:W-:Y:S01]  /*53b0*/  IMAD R25, R26, UR13, R25 ;  /* 0x0000000d1a197c24 */ /* 0x000fe2000f8e0219 */
[----:B---3--:R-:W-:-:S04]  /*53c0*/  LEA R26, P1, R28, UR14, 0x2 ;  /* 0x0000000e1c1a7c11 */ /* 0x008fc8000f8210ff */
[----:B------:R-:W-:-:S04]  /*53d0*/  IADD3 R25, PT, PT, R29, R25, RZ ;  /* 0x000000191d197210 */ /* 0x000fc80007ffe0ff */
[----:B------:R-:W-:-:S05]  /*53e0*/  LEA.HI.X R27, R28, UR15, R25, 0x2, P1 ;  /* 0x0000000f1c1b7c11 */ /* 0x000fca00088f1419 */
[----:B------:R0:W-:Y:S02]  /*53f0*/  STG.E.64 desc[UR8][R26.64], R22 ;  /* 0x000000161a007986 */ /* 0x0001e4000c101b08 */
.L_x_3666:
[----:B------:R-:W-:Y:S05]  /*5400*/  BSYNC.RECONVERGENT B1 ;  /* 0x0000000000017941 */ /* 0x000fea0003800200 */
.L_x_3665:
        /* <DEDUP_REMOVED lines=8> */
[----:B-1234-:R-:W-:-:S03]  /*5490*/  FMUL.FTZ R23, R74, UR6 ;  /* 0x000000064a177c20 */ /* 0x01efc60008410000 */
[----:B------:R-:W-:Y:S01]  /*54a0*/  FMUL.FTZ R30, R75, UR6 ;  /* 0x000000064b1e7c20 */ /* 0x000fe20008410000 */
[----:B------:R-:W-:Y:S02]  /*54b0*/  IMAD R22, R18, UR12, RZ ;  /* 0x0000000c12167c24 */ /* 0x000fe4000f8e02ff */
        /* <DEDUP_REMOVED lines=8> */
.L_x_3668:
[----:B------:R-:W-:Y:S05]  /*5540*/  BSYNC.RECONVERGENT B1 ;  /* 0x0000000000017941 */ /* 0x000fea0003800200 */
.L_x_3667:
[----:B------:R-:W-:Y:S01]  /*5550*/  ISETP.GE.AND.EX P5, PT, R19, UR11, PT, P5 ;  /* 0x0000000b13007c0c */ /* 0x000fe2000bfa6350 */
[----:B------:R-:W-:Y:S01]  /*5560*/  BSSY.RECONVERGENT B1, `(.L_x_3669) ;  /* 0x000001f000017945 */ /* 0x000fe20003800200 */
[----:B------:R-:W-:Y:S02]  /*5570*/  ISETP.GE.U32.AND P1, PT, R41, UR10, PT ;  /* 0x0000000a29007c0c */ /* 0x000fe4000bf26070 */
[----:B------:R-:W-:Y:S02]  /*5580*/  ISETP.GE.U32.AND P2, PT, R109, UR10, PT ;  /* 0x0000000a6d007c0c */ /* 0x000fe4000bf46070 */
[----:B------:R-:W-:Y:S02]  /*5590*/  SHF.R.S32.HI R33, RZ, 0x1f, R24 ;  /* 0x0000001fff217819 */ /* 0x000fe40000011418 */
[----:B------:R-:W-:Y:S02]  /*55a0*/  ISETP.GE.U32.AND P3, PT, R108, UR10, PT ;  /* 0x0000000a6c007c0c */ /* 0x000fe4000bf66070 */
[----:B------:R-:W-:-:S02]  /*55b0*/  ISETP.GE.U32.AND P4, PT, R7, UR10, PT ;  /* 0x0000000a07007c0c */ /* 0x000fc4000bf86070 */
[----:B------:R-:W-:Y:S02]  /*55c0*/  ISETP.GE.AND.EX P6, PT, R33, UR11, PT, P6 ;  /* 0x0000000b21007c0c */ /* 0x000fe4000bfc6360 */
[----:B------:R-:W-:Y:S02]  /*55d0*/  ISETP.GE.AND.EX P1, PT, R40, UR11, PT, P1 ;  /* 0x0000000b28007c0c */ /* 0x000fe4000bf26310 */
[----:B------:R-:W-:Y:S02]  /*55e0*/  ISETP.GE.AND.EX P2, PT, R20, UR11, PT, P2 ;  /* 0x0000000b14007c0c */ /* 0x000fe4000bf46320 */
[----:B------:R-:W-:Y:S02]  /*55f0*/  ISETP.GE.AND.EX P3, PT, R21, UR11, PT, P3 ;  /* 0x0000000b15007c0c */ /* 0x000fe4000bf66330 */
[----:B------:R-:W-:Y:S02]  /*5600*/  ISETP.GE.AND.EX P4, PT, R98, UR11, PT, P4 ;  /* 0x0000000b62007c0c */ /* 0x000fe4000bf86340 */
[----:B0-----:R-:W-:-:S02]  /*5610*/  IADD3 R31, PT, PT, R42, 0xa0, RZ ;  /* 0x000000a02a1f7810 */ /* 0x001fc40007ffe0ff */
[----:B------:R-:W-:Y:S01]  /*5620*/  IADD3 R30, PT, PT, R42, 0xa8, RZ ;  /* 0x000000a82a1e7810 */ /* 0x000fe20007ffe0ff */
[----:B------:R-:W-:Y:S08]  /*5630*/  @P5 BRA `(.L_x_3670) ;  /* 0x0000000000445947 */ /* 0x000ff00003800000 */
[----:B------:R-:W1:Y:S01]  /*5640*/  LDCU.64 UR12, c[0x0][0x3e0] ;  /* 0x00007c00ff0c77ac */ /* 0x000e620008000a00 */
[----:B------:R-:W-:Y:S01]  /*5650*/  MOV R26, R122 ;  /* 0x0000007a001a7202 */ /* 0x000fe20000000f00 */
[----:B------:R-:W-:Y:S01]  /*5660*/  FADD.FTZ R76, R76, -UR5 ;  /* 0x800000054c4c7e21 */ /* 0x000fe20008010000 */
[----:B------:R-:W-:Y:S01]  /*5670*/  MOV R27, R125 ;  /* 0x0000007d001b7202 */ /* 0x000fe20000000f00 */
[----:B------:R-:W0:Y:S01]  /*5680*/  LDCU.64 UR14, c[0x0][0x380] ;  /* 0x00007000ff0e77ac */ /* 0x000e220008000a00 */
[----:B------:R-:W-:-:S04]  /*5690*/  FADD.FTZ R77, R77, -UR5 ;  /* 0x800000054d4d7e21 */ /* 0x000fc80008010000 */
[----:B------:R-:W-:Y:S01]  /*56a0*/  FMUL.FTZ R32, R77, UR6 ;  /* 0x000000064d207c20 */ /* 0x000fe20008410000 */
[----:B-1234-:R-:W-:Y:S02]  /*56b0*/  IMAD R23, R19, UR12, RZ ;  /* 0x0000000c13177c24 */ /* 0x01efe4000f8e02ff */
[----:B------:R-:W-:-:S04]  /*56c0*/  IMAD.WIDE.U32 R26, R110, UR12, R26 ;  /* 0x0000000c6e1a7c25 */ /* 0x000fc8000f8e001a */
[----:B------:R-:W-:Y:S02]  /*56d0*/  IMAD R25, R110, UR13, R23 ;  /* 0x0000000d6e197c24 */ /* 0x000fe4000f8e0217 */
[----:B------:R-:W-:Y:S01]  /*56e0*/  FMUL.FTZ R23, R76, UR6 ;  /* 0x000000064c177c20 */ /* 0x000fe20008410000 */
[----:B0-----:R-:W-:Y:S02]  /*56f0*/  LEA R28, P5, R26, UR14, 0x2 ;  /* 0x0000000e1a1c7c11 */ /* 0x001fe4000f8a10ff */
[----:B------:R-:W-:Y:S01]  /*5700*/  IADD3 R25, PT, PT, R27, R25, RZ ;  /* 0x000000191b197210 */ /* 0x000fe20007ffe0ff */
[----:B-----5:R-:W-:Y:S01]  /*5710*/  FFMA.FTZ R22, R36, R23, R38 ;  /* 0x0000001724167223 */ /* 0x020fe20000010026 */
[----:B------:R-:W-:Y:S02]  /*5720*/  FFMA.FTZ R23, R37, R32, R39 ;  /* 0x0000002025177223 */ /* 0x000fe40000010027 */
[----:B------:R-:W-:-:S05]  /*5730*/  LEA.HI.X R29, R26, UR15, R25, 0x2, P5 ;  /* 0x0000000f1a1d7c11 */ /* 0x000fca000a8f1419 */
[----:B------:R0:W-:Y:S02]  /*5740*/  STG.E.64 desc[UR8][R28.64], R22 ;  /* 0x000000161c007986 */ /* 0x0001e4000c101b08 */
.L_x_3670:
[----:B------:R-:W-:Y:S05]  /*5750*/  BSYNC.RECONVERGENT B1 ;  /* 0x0000000000017941 */ /* 0x000fea0003800200 */
.L_x_3669:
[----:B------:R-:W-:Y:S04]  /*5760*/  BSSY.RECONVERGENT B1, `(.L_x_3671) ;  /* 0x0000013000017945 */ /* 0x000fe80003800200 */
[----:B------:R-:W-:Y:S05]  /*5770*/  @P6 BRA `(.L_x_3672) ;  /* 0x0000000000446947 */ /* 0x000fea0003800000 */
[----:B------:R-:W0:Y:S01]  /*5780*/  LDCU.64 UR12, c[0x0][0x3e0] ;  /* 0x00007c00ff0c77ac */ /* 0x000e220008000a00 */
[----:B------:R-:W-:Y:S01]  /*5790*/  MOV R26, R122 ;  /* 0x0000007a001a7202 */ /* 0x000fe20000000f00 */
[----:B------:R-:W-:Y:S01]  /*57a0*/  FADD.FTZ R34, R34, -UR5 ;  /* 0x8000000522227e21 */ /* 0x000fe20008010000 */
[----:B------:R-:W-:Y:S01]  /*57b0*/  MOV R27, R125 ;  /* 0x0000007d001b7202 */ /* 0x000fe20000000f00 */
[----:B------:R-:W0:Y:S01]  /*57c0*/  LDCU.64 UR14, c[0x0][0x380] ;  /* 0x00007000ff0e77ac */ /* 0x000e220008000a00 */
[----:B------:R-:W-:Y:S01]  /*57d0*/  FADD.FTZ R35, R35, -UR5 ;  /* 0x8000000523237e21 */ /* 0x000fe20008010000 */
[----:B01234-:R-:W-:-:S03]  /*57e0*/  FMUL.FTZ R23, R34, UR6 ;  /* 0x0000000622177c20 */ /* 0x01ffc60008410000 */
[----:B------:R-:W-:Y:S01]  /*57f0*/  FMUL.FTZ R28, R35, UR6 ;  /* 0x00000006231c7c20 */ /* 0x000fe20008410000 */
[----:B-----5:R-:W-:-:S03]  /*5800*/  FFMA.FTZ R22, R36, R23, R38 ;  /* 0x0000001724167223 */ /* 0x020fc60000010026 */
[----:B------:R-:W-:Y:S01]  /*5810*/  FFMA.FTZ R23, R37, R28, R39 ;  /* 0x0000001c25177223 */ /* 0x000fe20000010027 */
[----:B------:R-:W-:Y:S02]  /*5820*/  IMAD R33, R33, UR12, RZ ;  /* 0x0000000c21217c24 */ /* 0x000fe4000f8e02ff */
[----:B------:R-:W-:-:S04]  /*5830*/  IMAD.WIDE.U32 R26, R24, UR12, R26 ;  /* 0x0000000c181a7c25 */ /* 0x000fc8000f8e001a */
[----:B------:R-:W-:Y:S01]  /*5840*/  IMAD R33, R24, UR13, R33 ;  /* 0x0000000d18217c24 */ /* 0x000fe2000f8e0221 */
[----:B------:R-:W-:-:S04]  /*5850*/  LEA R24, P5, R26, UR14, 0x2 ;  /* 0x0000000e1a187c11 */ /* 0x000fc8000f8a10ff */
[----:B------:R-:W-:-:S04]  /*5860*/  IADD3 R33, PT, PT, R27, R33, RZ ;  /* 0x000000211b217210 */ /* 0x000fc80007ffe0ff */
[----:B------:R-:W-:-:S05]  /*5870*/  LEA.HI.X R25, R26, UR15, R33, 0x2, P5 ;  /* 0x0000000f1a197c11 */ /* 0x000fca000a8f1421 */
[----:B------:R0:W-:Y:S02]  /*5880*/  STG.E.64 desc[UR8][R24.64], R22 ;  /* 0x0000001618007986 */ /* 0x0001e4000c101b08 */
.L_x_3672:
[----:B------:R-:W-:Y:S05]  /*5890*/  BSYNC.RECONVERGENT B1 ;  /* 0x0000000000017941 */ /* 0x000fea0003800200 */
.L_x_3671:
[----:B------:R-:W-:Y:S04]  /*58a0*/  BSSY.RECONVERGENT B1, `(.L_x_3673) ;  /* 0x0000013000017945 */ /* 0x000fe80003800200 */
[----:B------:R-:W-:Y:S05]  /*58b0*/  @P1 BRA `(.L_x_3674) ;  /* 0x0000000000441947 */ /* 0x000fea0003800000 */
[----:B------:R-:W0:Y:S02]  /*58c0*/  LDCU.64 UR12, c[0x0][0x3e0] ;  /* 0x00007c00ff0c77ac */ /* 0x000e240008000a00 */
[----:B01234-:R-:W-:Y:S01]  /*58d0*/  MOV R22, R122 ;  /* 0x0000007a00167202 */ /* 0x01ffe20000000f00 */
[----:B------:R-:W-:Y:S01]  /*58e0*/  FADD.FTZ R48, R48, -UR5 ;  /* 0x8000000530307e21 */ /* 0x000fe20008010000 */
[----:B------:R-:W-:Y:S01]  /*58f0*/  MOV R23, R125 ;  /* 0x0000007d00177202 */ /* 0x000fe20000000f00 */
        /* <DEDUP_REMOVED lines=13> */
.L_x_3674:
[----:B------:R-:W-:Y:S05]  /*59d0*/  BSYNC.RECONVERGENT B1 ;  /* 0x0000000000017941 */ /* 0x000fea0003800200 */
.L_x_3673:
        /* <DEDUP_REMOVED lines=19> */
.L_x_3676:
[----:B------:R-:W-:Y:S05]  /*5b10*/  BSYNC.RECONVERGENT B1 ;  /* 0x0000000000017941 */ /* 0x000fea0003800200 */
.L_x_3675:
[----:B------:R-:W-:Y:S04]  /*5b20*/  BSSY.RECONVERGENT B1, `(.L_x_3677) ;  /* 0x0000013000017945 */ /* 0x000fe80003800200 */
[----:B------:R-:W-:Y:S05]  /*5b30*/  @P3 BRA `(.L_x_3678) ;  /* 0x0000000000443947 */ /* 0x000fea0003800000 */
[----:B------:R-:W0:Y:S02]  /*5b40*/  LDCU.64 UR12, c[0x0][0x3e0] ;  /* 0x00007c00ff0c77ac */ /* 0x000e240008000a00 */
[----:B01234-:R-:W-:Y:S01]  /*5b50*/  MOV R22, R122 ;  /* 0x0000007a00167202 */ /* 0x01ffe20000000f00 */
[----:B------:R-:W-:Y:S01]  /*5b60*/  FADD.FTZ R80, R80, -UR5 ;  /* 0x8000000550507e21 */ /* 0x000fe20008010000 */
[----:B------:R-:W-:Y:S01]  /*5b70*/  MOV R23, R125 ;  /* 0x0000007d00177202 */ /* 0x000fe20000000f00 */
[----:B------:R-:W0:Y:S01]  /*5b80*/  LDCU.64 UR14, c[0x0][0x380] ;  /* 0x00007000ff0e77ac */ /* 0x000e220008000a00 */
[----:B------:R-:W-:-:S04]  /*5b90*/  FADD.FTZ R81, R81, -UR5 ;  /* 0x8000000551517e21 */ /* 0x000fc80008010000 */
[----:B------:R-:W-:Y:S01]  /*5ba0*/  FMUL.FTZ R28, R81, UR6 ;  /* 0x00000006511c7c20 */ /* 0x000fe20008410000 */
[----:B------:R-:W-:Y:S02]  /*5bb0*/  IMAD R25, R21, UR12, RZ ;  /* 0x0000000c15197c24 */ /* 0x000fe4000f8e02ff */
[----:B------:R-:W-:-:S04]  /*5bc0*/  IMAD.WIDE.U32 R22, R108, UR12, R22 ;  /* 0x0000000c6c167c25 */ /* 0x000fc8000f8e0016 */
[----:B------:R-:W-:Y:S02]  /*5bd0*/  IMAD R27, R108, UR13, R25 ;  /* 0x0000000d6c1b7c24 */ /* 0x000fe4000f8e0219 */
[----:B------:R-:W-:Y:S01]  /*5be0*/  FMUL.FTZ R25, R80, UR6 ;  /* 0x0000000650197c20 */ /* 0x000fe20008410000 */
[----:B0-----:R-:W-:Y:S02]  /*5bf0*/  LEA R24, P1, R22, UR14, 0x2 ;  /* 0x0000000e16187c11 */ /* 0x001fe4000f8210ff */
[----:B------:R-:W-:Y:S01]  /*5c00*/  IADD3 R27, PT, PT, R23, R27, RZ ;  /* 0x0000001b171b7210 */ /* 0x000fe20007ffe0ff */
[----:B-----5:R-:W-:-:S03]  /*5c10*/  FFMA.FTZ R26, R36, R25, R38 ;  /* 0x00000019241a7223 */ /* 0x020fc60000010026 */
[----:B------:R-:W-:Y:S01]  /*5c20*/  LEA.HI.X R25, R22, UR15, R27, 0x2, P1 ;  /* 0x0000000f16197c11 */ /* 0x000fe200088f141b */
[----:B------:R-:W-:-:S05]  /*5c30*/  FFMA.FTZ R27, R37, R28, R39 ;  /* 0x0000001c251b7223 */ /* 0x000fca0000010027 */
[----:B------:R0:W-:Y:S02]  /*5c40*/  STG.E.64 desc[UR8][R24.64], R26 ;  /* 0x0000001a18007986 */ /* 0x0001e4000c101b08 */
.L_x_3678:
[----:B------:R-:W-:Y:S05]  /*5c50*/  BSYNC.RECONVERGENT B1 ;  /* 0x0000000000017941 */ /* 0x000fea0003800200 */
.L_x_3677:
        /* <DEDUP_REMOVED lines=19> */
.L_x_3680:
[----:B------:R-:W-:Y:S05]  /*5d90*/  BSYNC.RECONVERGENT B1 ;  /* 0x0000000000017941 */ /* 0x000fea0003800200 */
.L_x_3679:
[----:B------:R-:W-:Y:S01]  /*5da0*/  ISETP.GE.U32.AND P5, PT, R31, UR10, PT ;  /* 0x0000000a1f007c0c */ /* 0x000fe2000bfa6070 */
[----:B------:R-:W-:Y:S01]  /*5db0*/  BSSY.RECONVERGENT B1, `(.L_x_3681) ;  /* 0x0000028000017945 */ /* 0x000fe20003800200 */
[----:B01234-:R-:W-:Y:S02]  /*5dc0*/  SHF.R.S32.HI R22, RZ, 0x1f, R31 ;  /* 0x0000001fff167819 */ /* 0x01ffe4000001141f */
[----:B------:R-:W-:Y:S02]  /*5dd0*/  IADD3 R43, PT, PT, R42, 0xb0, RZ ;  /* 0x000000b02a2b7810 */ /* 0x000fe40007ffe0ff */
[----:B------:R-:W-:Y:S02]  /*5de0*/  ISETP.GE.AND.EX P5, PT, R22, UR11, PT, P5 ;  /* 0x0000000b16007c0c */ /* 0x000fe4000bfa6350 */
[C---:B------:R-:W-:Y:S02]  /*5df0*/  IADD3 R34, PT, PT, R42.reuse, 0xb8, RZ ;  /* 0x000000b82a227810 */ /* 0x040fe40007ffe0ff */
[----:B------:R-:W-:-:S02]  /*5e00*/  IADD3 R32, PT, PT, R42, 0xc8, RZ ;  /* 0x000000c82a207810 */ /* 0x000fc40007ffe0ff */
[----:B------:R-:W-:Y:S02]  /*5e10*/  ISETP.GE.U32.AND P2, PT, R30, UR10, PT ;  /* 0x0000000a1e007c0c */ /* 0x000fe4000bf46070 */
[----:B------:R-:W-:Y:S02]  /*5e20*/  ISETP.GE.U32.AND P1, PT, R43, UR10, PT ;  /* 0x0000000a2b007c0c */ /* 0x000fe4000bf26070 */
[----:B------:R-:W-:Y:S02]  /*5e30*/  ISETP.GE.U32.AND P6, PT, R34, UR10, PT ;  /* 0x0000000a22007c0c */ /* 0x000fe4000bfc6070 */
[----:B------:R-:W-:Y:S02]  /*5e40*/  ISETP.GE.U32.AND P3, PT, R8, UR10, PT ;  /* 0x0000000a08007c0c */ /* 0x000fe4000bf66070 */
[----:B------:R-:W-:Y:S02]  /*5e50*/  ISETP.GE.U32.AND P4, PT, R32, UR10, PT ;  /* 0x0000000a20007c0c */ /* 0x000fe4000bf86070 */
[----:B------:R-:W-:-:S02]  /*5e60*/  SHF.R.S32.HI R41, RZ, 0x1f, R30 ;  /* 0x0000001fff297819 */ /* 0x000fc4000001141e */
[----:B------:R-:W-:Y:S02]  /*5e70*/  SHF.R.S32.HI R44, RZ, 0x1f, R43 ;  /* 0x0000001fff2c7819 */ /* 0x000fe4000001142b */
        /* <DEDUP_REMOVED lines=13> */
[----:B------:R-:W-:Y:S01]  /*5f50*/  FADD.FTZ R51, R51, -UR5 ;  /* 0x8000000533337e21 */ /* 0x000fe20008010000 */
[----:B------:R-:W1:Y:S02]  /*5f60*/  LDCU.64 UR14, c[0x0][0x380] ;  /* 0x00007000ff0e77ac */ /* 0x000e640008000a00 */
[----:B------:R-:W-:Y:S01]  /*5f70*/  FMUL.FTZ R25, R50, UR6 ;  /* 0x0000000632197c20 */ /* 0x000fe20008410000 */
[----:B------:R-:W-:-:S03]  /*5f80*/  FMUL.FTZ R40, R51, UR6 ;  /* 0x0000000633287c20 */ /* 0x000fc60008410000 */
[----:B-----5:R-:W-:Y:S01]  /*5f90*/  FFMA.FTZ R26, R36, R25, R38 ;  /* 0x00000019241a7223 */ /* 0x020fe20000010026 */
[----:B------:R-:W-:Y:S01]  /*5fa0*/  FFMA.FTZ R27, R37, R40, R39 ;  /* 0x00000028251b7223 */ /* 0x000fe20000010027 */
        /* <DEDUP_REMOVED lines=8> */
.L_x_3682:
[----:B------:R-:W-:Y:S05]  /*6030*/  BSYNC.RECONVERGENT B1 ;  /* 0x0000000000017941 */ /* 0x000fea0003800200 */
.L_x_3681:
[----:B------:R-:W-:Y:S04]  /*6040*/  BSSY.RECONVERGENT B1, `(.L_x_3683) ;  /* 0x0000013000017945 */ /* 0x000fe80003800200 */
[----:B------:R-:W-:Y:S05]  /*6050*/  @P2 BRA `(.L_x_3684) ;  /* 0x0000000000442947 */ /* 0x000fea0003800000 */
[----:B------:R-:W1:Y:S01]  /*6060*/  LDCU.64 UR12, c[0x0][0x3e0] ;  /* 0x00007c00ff0c77ac */ /* 0x000e620008000a00 */
[----:B------:R-:W-:Y:S01]  /*6070*/  MOV R22, R122 ;  /* 0x0000007a00167202 */ /* 0x000fe20000000f00 */
[----:B------:R-:W-:Y:S01]  /*6080*/  FADD.FTZ R52, R52, -UR5 ;  /* 0x8000000534347e21 */ /* 0x000fe20008010000 */
[----:B------:R-:W-:Y:S01]  /*6090*/  MOV R23, R125 ;  /* 0x0000007d00177202 */ /* 0x000fe20000000f00 */
[----:B------:R-:W2:Y:S01]  /*60a0*/  LDCU.64 UR14, c[0x0][0x380] ;  /* 0x00007000ff0e77ac */ /* 0x000ea20008000a00 */
[----:B------:R-:W-:Y:S01]  /*60b0*/  FADD.FTZ R53, R53, -UR5 ;  /* 0x8000000535357e21 */ /* 0x000fe20008010000 */
[----:B0-----:R-:W-:-:S04]  /*60c0*/  FMUL.FTZ R25, R52, UR6 ;  /* 0x0000000634197c20 */ /* 0x001fc80008410000 */
[----:B-----5:R-:W-:Y:S01]  /*60d0*/  FFMA.FTZ R26, R36, R25, R38 ;  /* 0x00000019241a7223 */ /* 0x020fe20000010026 */
[----:B-1----:R-:W-:Y:S02]  /*60e0*/  IMAD R41, R41, UR12, RZ ;  /* 0x0000000c29297c24 */ /* 0x002fe4000f8e02ff */
[----:B------:R-:W-:-:S04]  /*60f0*/  IMAD.WIDE.U32 R22, R30, UR12, R22 ;  /* 0x0000000c1e167c25 */ /* 0x000fc8000f8e0016 */
[----:B------:R-:W-:Y:S01]  /*6100*/  IMAD R41, R30, UR13, R41 ;  /* 0x0000000d1e297c24 */ /* 0x000fe2000f8e0229 */
[----:B--2---:R-:W-:Y:S01]  /*6110*/  LEA R24, P2, R22, UR14, 0x2 ;  /* 0x0000000e16187c11 */ /* 0x004fe2000f8410ff */
[----:B------:R-:W-:-:S03]  /*6120*/  FMUL.FTZ R30, R53, UR6 ;  /* 0x00000006351e7c20 */ /* 0x000fc60008410000 */
[----:B------:R-:W-:Y:S01]  /*6130*/  IADD3 R41, PT, PT, R23, R41, RZ ;  /* 0x0000002917297210 */ /* 0x000fe20007ffe0ff */
[----:B------:R-:W-:-:S03]  /*6140*/  FFMA.FTZ R27, R37, R30, R39 ;  /* 0x0000001e251b7223 */ /* 0x000fc60000010027 */
[----:B------:R-:W-:-:S05]  /*6150*/  LEA.HI.X R25, R22, UR15, R41, 0x2, P2 ;  /* 0x0000000f16197c11 */ /* 0x000fca00090f1429 */
[----:B------:R1:W-:Y:S02]  /*6160*/  STG.E.64 desc[UR8][R24.64], R26 ;  /* 0x0000001a18007986 */ /* 0x0003e4000c101b08 */
.L_x_3684:
[----:B------:R-:W-:Y:S05]  /*6170*/  BSYNC.RECONVERGENT B1 ;  /* 0x0000000000017941 */ /* 0x000fea0003800200 */
.L_x_3683:
[----:B------:R-:W-:Y:S04]  /*6180*/  BSSY.RECONVERGENT B1, `(.L_x_3685) ;  /* 0x0000013000017945 */ /* 0x000fe80003800200 */
[----:B------:R-:W-:Y:S05]  /*6190*/  @P1 BRA `(.L_x_3686) ;  /* 0x0000000000441947 */ /* 0x000fea0003800000 */
[----:B------:R-:W2:Y:S01]  /*61a0*/  LDCU.64 UR12, c[0x0][0x3e0] ;  /* 0x00007c00ff0c77ac */ /* 0x000ea20008000a00 */
[----:B------:R-:W-:Y:S01]  /*61b0*/  MOV R22, R122 ;  /* 0x0000007a00167202 */ /* 0x000fe20000000f00 */
[----:B------:R-:W-:Y:S01]  /*61c0*/  FADD.FTZ R54, R54, -UR5 ;  /* 0x8000000536367e21 */ /* 0x000fe20008010000 */
[----:B------:R-:W-:Y:S01]  /*61d0*/  MOV R23, R125 ;  /* 0x0000007d00177202 */ /* 0x000fe20000000f00 */
[----:B------:R-:W3:Y:S01]  /*61e0*/  LDCU.64 UR14, c[0x0][0x380] ;  /* 0x00007000ff0e77ac */ /* 0x000ee20008000a00 */
[----:B------:R-:W-:Y:S01]  /*61f0*/  FADD.FTZ R55, R55, -UR5 ;  /* 0x8000000537377e21 */ /* 0x000fe20008010000 */
[----:B01----:R-:W-:-:S03]  /*6200*/  FMUL.FTZ R25, R54, UR6 ;  /* 0x0000000636197c20 */ /* 0x003fc60008410000 */
[----:B------:R-:W-:Y:S01]  /*6210*/  FMUL.FTZ R30, R55, UR6 ;  /* 0x00000006371e7c20 */ /* 0x000fe20008410000 */
[----:B-----5:R-:W-:-:S03]  /*6220*/  FFMA.FTZ R26, R36, R25, R38 ;  /* 0x00000019241a7223 */ /* 0x020fc60000010026 */
[----:B------:R-:W-:Y:S01]  /*6230*/  FFMA.FTZ R27, R37, R30, R39 ;  /* 0x0000001e251b7223 */ /* 0x000fe20000010027 */
[----:B--2---:R-:W-:Y:S02]  /*6240*/  IMAD R44, R44, UR12, RZ ;  /* 0x0000000c2c2c7c24 */ /* 0x004fe4000f8e02ff */
[----:B------:R-:W-:-:S04]  /*6250*/  IMAD.WIDE.U32 R22, R43, UR12, R22 ;  /* 0x0000000c2b167c25 */ /* 0x000fc8000f8e0016 */
[----:B------:R-:W-:Y:S01]  /*6260*/  IMAD R43, R43, UR13, R44 ;  /* 0x0000000d2b2b7c24 */ /* 0x000fe2000f8e022c */
[----:B---3--:R-:W-:-:S04]  /*6270*/  LEA R24, P1, R22, UR14, 0x2 ;  /* 0x0000000e16187c11 */ /* 0x008fc8000f8210ff */
[----:B------:R-:W-:-:S04]  /*6280*/  IADD3 R43, PT, PT, R23, R43, RZ ;  /* 0x0000002b172b7210 */ /* 0x000fc80007ffe0ff */
[----:B------:R-:W-:-:S05]  /*6290*/  LEA.HI.X R25, R22, UR15, R43, 0x2, P1 ;  /* 0x0000000f16197c11 */ /* 0x000fca00088f142b */
[----:B------:R2:W-:Y:S02]  /*62a0*/  STG.E.64 desc[UR8][R24.64], R26 ;  /* 0x0000001a18007986 */ /* 0x0005e4000c101b08 */
.L_x_3686:
[----:B------:R-:W-:Y:S05]  /*62b0*/  BSYNC.RECONVERGENT B1 ;  /* 0x0000000000017941 */ /* 0x000fea0003800200 */
.L_x_3685:
[----:B------:R-:W-:Y:S04]  /*62c0*/  BSSY.RECONVERGENT B1, `(.L_x_3687) ;  /* 0x0000013000017945 */ /* 0x000fe80003800200 */
[----:B------:R-:W-:Y:S05]  /*62d0*/  @P6 BRA `(.L_x_3688) ;  /* 0x0000000000446947 */ /* 0x000fea0003800000 */
[----:B------:R-:W3:Y:S01]  /*62e0*/  LDCU.64 UR12, c[0x0][0x3e0] ;  /* 0x00007c00ff0c77ac */ /* 0x000ee20008000a00 */
[----:B------:R-:W-:Y:S01]  /*62f0*/  MOV R22, R122 ;  /* 0x0000007a00167202 */ /* 0x000fe20000000f00 */
[----:B------:R-:W-:Y:S01]  /*6300*/  FADD.FTZ R56, R56, -UR5 ;  /* 0x8000000538387e21 */ /* 0x000fe20008010000 */
[----:B------:R-:W-:Y:S01]  /*6310*/  MOV R23, R125 ;  /* 0x0000007d00177202 */ /* 0x000fe20000000f00 */
[----:B------:R-:W4:Y:S01]  /*6320*/  LDCU.64 UR14, c[0x0][0x380] ;  /* 0x00007000ff0e77ac */ /* 0x000f220008000a00 */
[----:B------:R-:W-:Y:S01]  /*6330*/  FADD.FTZ R57, R57, -UR5 ;  /* 0x8000000539397e21 */ /* 0x000fe20008010000 */
[----:B012---:R-:W-:-:S03]  /*6340*/  FMUL.FTZ R25, R56, UR6 ;  /* 0x0000000638197c20 */ /* 0x007fc60008410000 */
[----:B------:R-:W-:Y:S01]  /*6350*/  FMUL.FTZ R26, R57, UR6 ;  /* 0x00000006391a7c20 */ /* 0x000fe20008410000 */
[----:B-----5:R-:W-:-:S03]  /*6360*/  FFMA.FTZ R30, R36, R25, R38 ;  /* 0x00000019241e7223 */ /* 0x020fc60000010026 */
[----:B------:R-:W-:Y:S01]  /*6370*/  FFMA.FTZ R31, R37, R26, R39 ;  /* 0x0000001a251f7223 */ /* 0x000fe20000010027 */
[----:B---3--:R-:W-:Y:S02]  /*6380*/  IMAD R35, R35, UR12, RZ ;  /* 0x0000000c23237c24 */ /* 0x008fe4000f8e02ff */
[----:B------:R-:W-:-:S04]  /*6390*/  IMAD.WIDE.U32 R22, R34, UR12, R22 ;  /* 0x0000000c22167c25 */ /* 0x000fc8000f8e0016 */
[----:B------:R-:W-:Y:S01]  /*63a0*/  IMAD R35, R34, UR13, R35 ;  /* 0x0000000d22237c24 */ /* 0x000fe2000f8e0223 */
[----:B----4-:R-:W-:-:S04]  /*63b0*/  LEA R24, P1, R22, UR14, 0x2 ;  /* 0x0000000e16187c11 */ /* 0x010fc8000f8210ff */
[----:B------:R-:W-:-:S04]  /*63c0*/  IADD3 R35, PT, PT, R23, R35, RZ ;  /* 0x0000002317237210 */ /* 0x000fc80007ffe0ff */
[----:B------:R-:W-:-:S05]  /*63d0*/  LEA.HI.X R25, R22, UR15, R35, 0x2, P1 ;  /* 0x0000000f16197c11 */ /* 0x000fca00088f1423 */
[----:B------:R3:W-:Y:S02]  /*63e0*/  STG.E.64 desc[UR8][R24.64], R30 ;  /* 0x0000001e18007986 */ /* 0x0007e4000c101b08 */
.L_x_3688:
[----:B------:R-:W-:Y:S05]  /*63f0*/  BSYNC.RECONVERGENT B1 ;  /* 0x0000000000017941 */ /* 0x000fea0003800200 */
.L_x_3687:
[----:B------:R-:W-:Y:S04]  /*6400*/  BSSY.RECONVERGENT B1, `(.L_x_3689) ;  /* 0x0000013000017945 */ /* 0x000fe80003800200 */
[----:B------:R-:W-:Y:S05]  /*6410*/  @P3 BRA `(.L_x_3690) ;  /* 0x0000000000443947 */ /* 0x000fea0003800000 */
[----:B------:R-:W4:Y:S01]  /*6420*/  LDCU.64 UR12, c[0x0][0x3e0] ;  /* 0x00007c00ff0c77ac */ /* 0x000f220008000a00 */
[----:B------:R-:W-:Y:S01]  /*6430*/  MOV R22, R122 ;  /* 0x0000007a00167202 */ /* 0x000fe20000000f00 */
[----:B------:R-:W-:Y:S01]  /*6440*/  FADD.FTZ R84, R84, -UR5 ;  /* 0x8000000554547e21 */ /* 0x000fe20008010000 */
[----:B------:R-:W-:Y:S01]  /*6450*/  MOV R23, R125 ;  /* 0x0000007d00177202 */ /* 0x000fe20000000f00 */
[----:B------:R-:W4:Y:S01]  /*6460*/  LDCU.64 UR14, c[0x0][0x380] ;  /* 0x00007000ff0e77ac */ /* 0x000f220008000a00 */
[----:B------:R-:W-:-:S04]  /*6470*/  FADD.FTZ R85, R85, -UR5 ;  /* 0x8000000555557e21 */ /* 0x000fc80008010000 */
[----:B012---:R-:W-:-:S04]  /*6480*/  FMUL.FTZ R26, R85, UR6 ;  /* 0x00000006551a7c20 */ /* 0x007fc80008410000 */
[----:B---3-5:R-:W-:Y:S01]  /*6490*/  FFMA.FTZ R31, R37, R26, R39 ;  /* 0x0000001a251f7223 */ /* 0x028fe20000010027 */
[----:B----4-:R-:W-:Y:S02]  /*64a0*/  IMAD R25, R99, UR12, RZ ;  /* 0x0000000c63197c24 */ /* 0x010fe4000f8e02ff */
[----:B------:R-:W-:-:S04]  /*64b0*/  IMAD.WIDE.U32 R22, R8, UR12, R22 ;  /* 0x0000000c08167c25 */ /* 0x000fc8000f8e0016 */
[----:B------:R-:W-:Y:S02]  /*64c0*/  IMAD R27, R8, UR13, R25 ;  /* 0x0000000d081b7c24 */ /* 0x000fe4000f8e0219 */
[----:B------:R-:W-:Y:S01]  /*64d0*/  FMUL.FTZ R25, R84, UR6 ;  /* 0x0000000654197c20 */ /* 0x000fe20008410000 */
[----:B------:R-:W-:Y:S02]  /*64e0*/  LEA R24, P1, R22, UR14, 0x2 ;  /* 0x0000000e16187c11 */ /* 0x000fe4000f8210ff */
[----:B------:R-:W-:Y:S01]  /*64f0*/  IADD3 R27, PT, PT, R23, R27, RZ ;  /* 0x0000001b171b7210 */ /* 0x000fe20007ffe0ff */
[----:B------:R-:W-:-:S03]  /*6500*/  FFMA.FTZ R30, R36, R25, R38 ;  /* 0x00000019241e7223 */ /* 0x000fc60000010026 */
[----:B------:R-:W-:-:S05]  /*6510*/  LEA.HI.X R25, R22, UR15, R27, 0x2, P1 ;  /* 0x0000000f16197c11 */ /* 0x000fca00088f141b */
[----:B------:R4:W-:Y:S02]  /*6520*/  STG.E.64 desc[UR8][R24.64], R30 ;  /* 0x0000001e18007986 */ /* 0x0009e4000c101b08 */
.L_x_3690:
[----:B------:R-:W-:Y:S05]  /*6530*/  BSYNC.RECONVERGENT B1 ;  /* 0x0000000000017941 */ /* 0x000fea0003800200 */
.L_x_3689:
        /* <DEDUP_REMOVED lines=19> */
.L_x_3692:
[----:B------:R-:W-:Y:S05]  /*6670*/  BSYNC.RECONVERGENT B1 ;  /* 0x0000000000017941 */ /* 0x000fea0003800200 */
.L_x_3691:
        /* <DEDUP_REMOVED lines=35> */
.L_x_3694:
[----:B------:R-:W-:Y:S05]  /*68b0*/  BSYNC.RECONVERGENT B1 ;  /* 0x0000000000017941 */ /* 0x000fea0003800200 */
.L_x_3693:
        /* <DEDUP_REMOVED lines=19> */
.L_x_3696:
[----:B------:R-:W-:Y:S05]  /*69f0*/  BSYNC.RECONVERGENT B1 ;  /* 0x0000000000017941 */ /* 0x000fea0003800200 */
.L_x_3695:
[----:B------:R-:W-:Y:S04]  /*6a00*/  BSSY.RECONVERGENT B1, `(.L_x_3697) ;  /* 0x0000013000017945 */ /* 0x000fe80003800200 */
[----:B------:R-:W-:Y:S05]  /*6a10*/  @P1 BRA `(.L_x_3698) ;  /* 0x0000000000441947 */ /* 0x000fea0003800000 */
[----:B------:R-:W3:Y:S01]  /*6a20*/  LDCU.64 UR12, c[0x0][0x3e0] ;  /* 0x00007c00ff0c77ac */ /* 0x000ee20008000a00 */
[----:B------:R-:W-:Y:S01]  /*6a30*/  MOV R22, R122 ;  /* 0x0000007a00167202 */ /* 0x000fe20000000f00 */
[----:B------:R-:W-:Y:S01]  /*6a40*/  FADD.FTZ R90, R90, -UR5 ;  /* 0x800000055a5a7e21 */ /* 0x000fe20008010000 */
[----:B------:R-:W-:Y:S01]  /*6a50*/  MOV R23, R125 ;  /* 0x0000007d00177202 */ /* 0x000fe20000000f00 */
[----:B------:R-:W4:Y:S01]  /*6a60*/  LDCU.64 UR14, c[0x0][0x380] ;  /* 0x00007000ff0e77ac */ /* 0x000f220008000a00 */
[----:B------:R-:W-:-:S04]  /*6a70*/  FADD.FTZ R91, R91, -UR5 ;  /* 0x800000055b5b7e21 */ /* 0x000fc80008010000 */
[----:B012---:R-:W-:-:S04]  /*6a80*/  FMUL.FTZ R26, R91, UR6 ;  /* 0x000000065b1a7c20 */ /* 0x007fc80008410000 */
[----:B-----5:R-:W-:Y:S01]  /*6a90*/  FFMA.FTZ R29, R37, R26, R39 ;  /* 0x0000001a251d7223 */ /* 0x020fe20000010027 */
[----:B---3--:R-:W-:Y:S02]  /*6aa0*/  IMAD R27, R32, UR12, RZ ;  /* 0x0000000c201b7c24 */ /* 0x008fe4000f8e02ff */
[----:B----4-:R-:W-:-:S04]  /*6ab0*/  IMAD.WIDE.U32 R24, R28, UR12, R22 ;  /* 0x0000000c1c187c25 */ /* 0x010fc8000f8e0016 */
[----:B------:R-:W-:Y:S01]  /*6ac0*/  FMUL.FTZ R23, R90, UR6 ;  /* 0x000000065a177c20 */ /* 0x000fe20008410000 */
[----:B------:R-:W-:Y:S01]  /*6ad0*/  IMAD R27, R28, UR13, R27 ;  /* 0x0000000d1c1b7c24 */ /* 0x000fe2000f8e021b */
[----:B------:R-:W-:Y:S02]  /*6ae0*/  LEA R22, P1, R24, UR14, 0x2 ;  /* 0x0000000e18167c11 */ /* 0x000fe4000f8210ff */
[----:B------:R-:W-:Y:S02]  /*6af0*/  FFMA.FTZ R28, R36, R23, R38 ;  /* 0x00000017241c7223 */ /* 0x000fe40000010026 */
[----:B------:R-:W-:-:S04]  /*6b00*/  IADD3 R27, PT, PT, R25, R27, RZ ;  /* 0x0000001b191b7210 */ /* 0x000fc80007ffe0ff */
[----:B------:R-:W-:-:S05]  /*6b10*/  LEA.HI.X R23, R24, UR15, R27, 0x2, P1 ;  /* 0x0000000f18177c11 */ /* 0x000fca00088f141b */
[----:B------:R0:W-:Y:S02]  /*6b20*/  STG.E.64 desc[UR8][R22.64], R28 ;  /* 0x0000001c16007986 */ /* 0x0001e4000c101b08 */
.L_x_3698:
[----:B------:R-:W-:Y:S05]  /*6b30*/  BSYNC.RECONVERGENT B1 ;  /* 0x0000000000017941 */ /* 0x000fea0003800200 */
.L_x_3697:
[----:B------:R-:W-:Y:S04]  /*6b40*/  BSSY.RECONVERGENT B1, `(.L_x_3699) ;  /* 0x0000013000017945 */ /* 0x000fe80003800200 */
[----:B------:R-:W-:Y:S05]  /*6b50*/  @P6 BRA `(.L_x_3700) ;  /* 0x0000000000446947 */ /* 0x000fea0003800000 */
[----:B------:R-:W3:Y:S01]  /*6b60*/  LDCU.64 UR12, c[0x0][0x3e0] ;  /* 0x00007c00ff0c77ac */ /* 0x000ee20008000a00 */
[----:B0-----:R-:W-:Y:S01]  /*6b70*/  MOV R22, R122 ;  /* 0x0000007a00167202 */ /* 0x001fe20000000f00 */
[----:B------:R-:W-:Y:S01]  /*6b80*/  FADD.FTZ R92, R92, -UR5 ;  /* 0x800000055c5c7e21 */ /* 0x000fe20008010000 */
[----:B------:R-:W-:Y:S01]  /*6b90*/  MOV R23, R125 ;  /* 0x0000007d00177202 */ /* 0x000fe20000000f00 */
[----:B------:R-:W0:Y:S01]  /*6ba0*/  LDCU.64 UR14, c[0x0][0x380] ;  /* 0x00007000ff0e77ac */ /* 0x000e220008000a00 */
[----:B------:R-:W-:-:S04]  /*6bb0*/  FADD.FTZ R93, R93, -UR5 ;  /* 0x800000055d5d7e21 */ /* 0x000fc80008010000 */
[----:B-12---:R-:W-:-:S04]  /*6bc0*/  FMUL.FTZ R26, R93, UR6 ;  /* 0x000000065d1a7c20 */ /* 0x006fc80008410000 */
[----:B-----5:R-:W-:Y:S01]  /*6bd0*/  FFMA.FTZ R29, R37, R26, R39 ;  /* 0x0000001a251d7223 */ /* 0x020fe20000010027 */
[----:B---3--:R-:W-:Y:S02]  /*6be0*/  IMAD R27, R105, UR12, RZ ;  /* 0x0000000c691b7c24 */ /* 0x008fe4000f8e02ff */
[----:B----4-:R-:W-:-:S04]  /*6bf0*/  IMAD.WIDE.U32 R24, R10, UR12, R22 ;  /* 0x0000000c0a187c25 */ /* 0x010fc8000f8e0016 */
[----:B------:R-:W-:Y:S01]  /*6c00*/  FMUL.FTZ R23, R92, UR6 ;  /* 0x000000065c177c20 */ /* 0x000fe20008410000 */
[----:B------:R-:W-:Y:S01]  /*6c10*/  IMAD R27, R10, UR13, R27 ;  /* 0x0000000d0a1b7c24 */ /* 0x000fe2000f8e021b */
[----:B0-----:R-:W-:Y:S02]  /*6c20*/  LEA R22, P1, R24, UR14, 0x2 ;  /* 0x0000000e18167c11 */ /* 0x001fe4000f8210ff */
[----:B------:R-:W-:Y:S02]  /*6c30*/  FFMA.FTZ R28, R36, R23, R38 ;  /* 0x00000017241c7223 */ /* 0x000fe40000010026 */
[----:B------:R-:W-:-:S04]  /*6c40*/  IADD3 R27, PT, PT, R25, R27, RZ ;  /* 0x0000001b191b7210 */ /* 0x000fc80007ffe0ff */
[----:B------:R-:W-:-:S05]  /*6c50*/  LEA.HI.X R23, R24, UR15, R27, 0x2, P1 ;  /* 0x0000000f18177c11 */ /* 0x000fca00088f141b */
[----:B------:R0:W-:Y:S02]  /*6c60*/  STG.E.64 desc[UR8][R22.64], R28 ;  /* 0x0000001c16007986 */ /* 0x0001e4000c101b08 */
.L_x_3700:
[----:B------:R-:W-:Y:S05]  /*6c70*/  BSYNC.RECONVERGENT B1 ;  /* 0x0000000000017941 */ /* 0x000fea0003800200 */
.L_x_3699:
        /* <DEDUP_REMOVED lines=19> */
.L_x_3702:
[----:B------:R-:W-:Y:S05]  /*6db0*/  BSYNC.RECONVERGENT B1 ;  /* 0x0000000000017941 */ /* 0x000fea0003800200 */
.L_x_3701:
[----:B------:R-:W-:Y:S05]  /*6dc0*/  @P4 BRA `(.L_x_3703) ;  /* 0x0000004000b44947 */ /* 0x000fea0003800000 */
[----:B------:R-:W1:Y:S01]  /*6dd0*/  LDCU.64 UR10, c[0x0][0x3e0] ;  /* 0x00007c00ff0a77ac */ /* 0x000e620008000a00 */
[----:B------:R-:W-:Y:S01]  /*6de0*/  MOV R123, R125 ;  /* 0x0000007d007b7202 */ /* 0x000fe20000000f00 */
[----:B------:R-:W-:Y:S01]  /*6df0*/  FADD.FTZ R96, R96, -UR5 ;  /* 0x8000000560607e21 */ /* 0x000fe20008010000 */
[----:B------:R-:W-:Y:S01]  /*6e00*/  FADD.FTZ R97, R97, -UR5 ;  /* 0x8000000561617e21 */ /* 0x000fe20008010000 */
[----:B------:R-:W1:Y:S02]  /*6e10*/  LDCU.64 UR12, c[0x0][0x380] ;  /* 0x00007000ff0c77ac */ /* 0x000e640008000a00 */
[----:B0-----:R-:W-:Y:S01]  /*6e20*/  FMUL.FTZ R23, R96, UR6 ;  /* 0x0000000660177c20 */ /* 0x001fe20008410000 */
[----:B-1234-:R-:W-:-:S03]  /*6e30*/  FMUL.FTZ R24, R97, UR6 ;  /* 0x0000000661187c20 */ /* 0x01efc60008410000 */
[----:B-----5:R-:W-:Y:S01]  /*6e40*/  FFMA.FTZ R36, R36, R23, R38 ;  /* 0x0000001724247223 */ /* 0x020fe20000010026 */
[----:B------:R-:W-:Y:S01]  /*6e50*/  FFMA.FTZ R37, R37, R24, R39 ;  /* 0x0000001825257223 */ /* 0x000fe20000010027 */
[----:B------:R-:W-:Y:S02]  /*6e60*/  IMAD R22, R106, UR10, RZ ;  /* 0x0000000a6a167c24 */ /* 0x000fe4000f8e02ff */
[----:B------:R-:W-:-:S04]  /*6e70*/  IMAD.WIDE.U32 R122, R11, UR10, R122 ;  /* 0x0000000a0b7a7c25 */ /* 0x000fc8000f8e007a */
[----:B------:R-:W-:Y:S01]  /*6e80*/  IMAD R25, R11, UR11, R22 ;  /* 0x0000000b0b197c24 */ /* 0x000fe2000f8e0216 */
[----:B------:R-:W-:-:S04]  /*6e90*/  LEA R22, P1, R122, UR12, 0x2 ;  /* 0x0000000c7a167c11 */ /* 0x000fc8000f8210ff */
[----:B------:R-:W-:-:S04]  /*6ea0*/  IADD3 R25, PT, PT, R123, R25, RZ ;  /* 0x000000197b197210 */ /* 0x000fc80007ffe0ff */
[----:B------:R-:W-:-:S05]  /*6eb0*/  LEA.HI.X R23, R122, UR13, R25, 0x2, P1 ;  /* 0x0000000d7a177c11 */ /* 0x000fca00088f1419 */
[----:B------:R0:W-:Y:S01]  /*6ec0*/  STG.E.64 desc[UR8][R22.64], R36 ;  /* 0x0000002416007986 */ /* 0x0001e2000c101b08 */
[----:B------:R-:W-:Y:S05]  /*6ed0*/  BRA `(.L_x_3703) ;  /* 0x0000004000707947 */ /* 0x000fea0003800000 */
.L_x_3640:
        /* <DEDUP_REMOVED lines=32> */
[----:B------:R-:W-:Y:S01]  /*70e0*/  FFMA.FTZ R23, R37, R100, R39 ;  /* 0x0000006425177223 */ /* 0x000fe20000010027 */
[----:B------:R-:W-:-:S03]  /*70f0*/  FMUL.FTZ R100, R22, -1.4426950216293334961 ;  /* 0xbfb8aa3b16647820 */ /* 0x000fc60000410000 */
[----:B------:R-:W-:-:S03]  /*7100*/  FMUL.FTZ R120, R23, -1.4426950216293334961 ;  /* 0xbfb8aa3b17787820 */ /* 0x000fc60000410000 */
[----:B------:R-:W0:Y:S08]  /*7110*/  MUFU.EX2 R100, R100 ;  /* 0x0000006400647308 */ /* 0x000e300000000800 */
[----:B------:R-:W1:Y:S01]  /*7120*/  MUFU.EX2 R120, R120 ;  /* 0x0000007800787308 */ /* 0x000e620000000800 */
[----:B0-----:R-:W-:-:S07]  /*7130*/  FADD.FTZ R101, R100, 1 ;  /* 0x3f80000064657421 */ /* 0x001fce0000010000 */
[----:B------:R-:W0:Y:S01]  /*7140*/  MUFU.RCP R101, R101 ;  /* 0x0000006500657308 */ /* 0x000e220000001000 */
[----:B-1----:R-:W-:-:S07]  /*7150*/  FADD.FTZ R121, R120, 1 ;  /* 0x3f80000078797421 */ /* 0x002fce0000010000 */
[----:B------:R-:W1:Y:S01]  /*7160*/  MUFU.RCP R121, R121 ;  /* 0x0000007900797308 */ /* 0x000e620000001000 */
[----:B0-----:R-:W-:Y:S01]  /*7170*/  FMUL.FTZ R22, R22, R101 ;  /* 0x0000006516167220 */ /* 0x001fe20000410000 */
[----:B-1----:R-:W-:-:S05]  /*7180*/  FMUL.FTZ R23, R23, R121 ;  /* 0x0000007917177220 */ /* 0x002fca0000410000 */
[----:B------:R0:W-:Y:S02]  /*7190*/  STG.E.64 desc[UR8][R44.64], R22 ;  /* 0x000000162c007986 */ /* 0x0001e4000c101b08 */
.L_x_3705:
[----:B------:R-:W-:Y:S05]  /*71a0*/  BSYNC.RECONVERGENT B1 ;  /* 0x0000000000017941 */ /* 0x000fea0003800200 */
.L_x_3704:
[----:B------:R-:W-:Y:S04]  /*71b0*/  BSSY.RECONVERGENT B1, `(.L_x_3706) ;  /* 0x000001d000017945 */ /* 0x000fe80003800200 */
[----:B------:R-:W-:Y:S05]  /*71c0*/  @P3 BRA `(.L_x_3707) ;  /* 0x00000000006c3947 */ /* 0x000fea0003800000 */
[----:B------:R-:W-:Y:S01]  /*71d0*/  FADD.FTZ R24, R24, -UR5 ;  /* 0x8000000518187e21 */ /* 0x000fe20008010000 */
[----:B------:R-:W-:Y:S01]  /*71e0*/  FADD.FTZ R25, R25, -UR5 ;  /* 0x8000000519197e21 */ /* 0x000fe20008010000 */
[----:B------:R-:W1:Y:S02]  /*71f0*/  LDCU.64 UR12, c[0x0][0x3e0] ;  /* 0x00007c00ff0c77ac */ /* 0x000e640008000a00 */
[----:B0-----:R-:W-:Y:S01]  /*7200*/  FMUL.FTZ R45, R24, UR6 ;  /* 0x00000006182d7c20 */ /* 0x001fe20008410000 */
[----:B------:R-:W-:Y:S01]  /*7210*/  FMUL.FTZ R44, R25, UR6 ;  /* 0x00000006192c7c20 */ /* 0x000fe20008410000 */
[----:B------:R-:W0:Y:S02]  /*7220*/  LDCU.64 UR14, c[0x0][0x380] ;  /* 0x00007000ff0e77ac */ /* 0x000e240008000a00 */
[----:B-----5:R-:W-:Y:S01]  /*7230*/  FFMA.FTZ R45, R36, R45, R38 ;  /* 0x0000002d242d7223 */ /* 0x020fe20000010026 */
        /* <DEDUP_REMOVED lines=10> */
[----:B-1----:R-:W-:Y:S01]  /*72e0*/  FADD.FTZ R101, R23, 1 ;  /* 0x3f80000017657421 */ /* 0x002fe20000010000 */
[----:B------:R-:W-:-:S06]  /*72f0*/  MOV R23, R125 ;  /* 0x0000007d00177202 */ /* 0x000fcc0000000f00 */
[----:B------:R-:W1:Y:S01]  /*7300*/  MUFU.RCP R101, R101 ;  /* 0x0000006500657308 */ /* 0x000e620000001000 */
[----:B------:R-:W-:-:S05]  /*7310*/  IMAD.WIDE.U32 R102, R102, UR12, R22 ;  /* 0x0000000c66667c25 */ /* 0x000fca000f8e0016 */
[----:B------:R-:W-:Y:S02]  /*7320*/  IADD3 R25, PT, PT, R103, R25, RZ ;  /* 0x0000001967197210 */ /* 0x000fe40007ffe0ff */
[----:B0-----:R-:W-:Y:S01]  /*7330*/  LEA R24, P2, R102, UR14, 0x2 ;  /* 0x0000000e66187c11 */ /* 0x001fe2000f8410ff */
[----:B--2---:R-:W-:-:S03]  /*7340*/  FMUL.FTZ R22, R45, R100 ;  /* 0x000000642d167220 */ /* 0x004fc60000410000 */
[----:B------:R-:W-:Y:S01]  /*7350*/  LEA.HI.X R25, R102, UR15, R25, 0x2, P2 ;  /* 0x0000000f66197c11 */ /* 0x000fe200090f1419 */
[----:B-1----:R-:W-:-:S05]  /*7360*/  FMUL.FTZ R23, R44, R101 ;  /* 0x000000652c177220 */ /* 0x002fca0000410000 */
[----:B------:R1:W-:Y:S03]  /*7370*/  STG.E.64 desc[UR8][R24.64], R22 ;  /* 0x0000001618007986 */ /* 0x0003e6000c101b08 */
.L_x_3707:
[----:B------:R-:W-:Y:S05]  /*7380*/  BSYNC.RECONVERGENT B1 ;  /* 0x0000000000017941 */ /* 0x000fea0003800200 */
.L_x_3706:
[----:B------:R-:W-:Y:S01]  /*7390*/  BSSY.RECONVERGENT B1, `(.L_x_3708) ;  /* 0x000001f000017945 */ /* 0x000fe20003800200 */
[C---:B0-----:R-:W-:Y:S02]  /*73a0*/  IADD3 R44, PT, PT, R42.reuse, 0x30, RZ ;  /* 0x000000302a2c7810 */ /* 0x041fe40007ffe0ff */
[----:B-1----:R-:W-:Y:S01]  /*73b0*/  IADD3 R25, PT, PT, R42, 0x40, RZ ;  /* 0x000000402a197810 */ /* 0x002fe20007ffe0ff */
[----:B------:R-:W-:Y:S06]  /*73c0*/  @P4 BRA `(.L_x_3709) ;  /* 0x00000000006c4947 */ /* 0x000fec0003800000 */
        /* <DEDUP_REMOVED lines=22> */
[----:B-1----:R-:W-:-:S04]  /*7530*/  LEA R60, P2, R22, UR14, 0x2 ;  /* 0x0000000e163c7c11 */ /* 0x002fc8000f8410ff */
[----:B------:R-:W-:Y:S01]  /*7540*/  LEA.HI.X R61, R22, UR15, R47, 0x2, P2 ;  /* 0x0000000f163d7c11 */ /* 0x000fe200090f142f */
[----:B--2---:R-:W-:Y:S01]  /*7550*/  FMUL.FTZ R22, R45, R100 ;  /* 0x000000642d167220 */ /* 0x004fe20000410000 */
[----:B0-----:R-:W-:-:S05]  /*7560*/  FMUL.FTZ R23, R24, R101 ;  /* 0x0000006518177220 */ /* 0x001fca0000410000 */
[----:B------:R0:W-:Y:S02]  /*7570*/  STG.E.64 desc[UR8][R60.64], R22 ;  /* 0x000000163c007986 */ /* 0x0001e4000c101b08 */
.L_x_3709:
[----:B------:R-:W-:Y:S05]  /*7580*/  BSYNC.RECONVERGENT B1 ;  /* 0x0000000000017941 */ /* 0x000fea0003800200 */
.L_x_3708:
        /* <DEDUP_REMOVED lines=29> */
.L_x_3711:
[----:B------:R-:W-:Y:S05]  /*7760*/  BSYNC.RECONVERGENT B1 ;  /* 0x0000000000017941 */ /* 0x000fea0003800200 */
.L_x_3710:
        /* <DEDUP_REMOVED lines=20> */
[----:B------:R-:W1:Y:S02]  /*78b0*/  LDCU.64 UR12, c[0x0][0x3e0] ;  /* 0x00007c00ff0c77ac */ /* 0x000e640008000a00 */
[----:B0-----:R-:W-:Y:S01]  /*78c0*/  FMUL.FTZ R23, R62, UR6 ;  /* 0x000000063e177c20 */ /* 0x001fe20008410000 */
        /* <DEDUP_REMOVED lines=16> */
[----:B------:R-:W-:-:S05]  /*79d0*/  IADD3 R47, PT, PT, R23, R47, RZ ;  /* 0x0000002f172f7210 */ /* 0x000fca0007ffe0ff */
[----:B------:R-:W1:Y:S01]  /*79e0*/  MUFU.RCP R62, R62 ;  /* 0x0000003e003e7308 */ /* 0x000e620000001000 */
[----:B0-----:R-:W-:-:S04]  /*79f0*/  LEA R46, P5, R22, UR14, 0x2 ;  /* 0x0000000e162e7c11 */ /* 0x001fc8000f8a10ff */
[----:B------:R-:W-:Y:S01]  /*7a00*/  LEA.HI.X R47, R22, UR15, R47, 0x2, P5 ;  /* 0x0000000f162f7c11 */ /* 0x000fe2000a8f142f */
[----:B--2---:R-:W-:Y:S01]  /*7a10*/  FMUL.FTZ R22, R60, R61 ;  /* 0x0000003d3c167220 */ /* 0x004fe20000410000 */
[----:B-1----:R-:W-:-:S05]  /*7a20*/  FMUL.FTZ R23, R45, R62 ;  /* 0x0000003e2d177220 */ /* 0x002fca0000410000 */
[----:B------:R1:W-:Y:S02]  /*7a30*/  STG.E.64 desc[UR8][R46.64], R22 ;  /* 0x000000162e007986 */ /* 0x0003e4000c101b08 */
.L_x_3713:
[----:B------:R-:W-:Y:S05]  /*7a40*/  BSYNC.RECONVERGENT B1 ;  /* 0x0000000000017941 */ /* 0x000fea0003800200 */
.L_x_3712:
[----:B------:R-:W-:Y:S04]  /*7a50*/  BSSY.RECONVERGENT B1, `(.L_x_3714) ;  /* 0x000001d000017945 */ /* 0x000fe80003800200 */
[----:B------:R-:W-:Y:S05]  /*7a60*/  @P2 BRA `(.L_x_3715) ;  /* 0x00000000006c2947 */ /* 0x000fea0003800000 */
        /* <DEDUP_REMOVED lines=21> */
[----:B------:R-:W-:Y:S02]  /*7bc0*/  IADD3 R47, PT, PT, R23, R47, RZ ;  /* 0x0000002f172f7210 */ /* 0x000fe40007ffe0ff */
[----:B0-----:R-:W-:Y:S01]  /*7bd0*/  LEA R46, P2, R22, UR14, 0x2 ;  /* 0x0000000e162e7c11 */ /* 0x001fe2000f8410ff */
[----:B-1----:R-:W-:-:S03]  /*7be0*/  FMUL.FTZ R23, R60, R63 ;  /* 0x0000003f3c177220 */ /* 0x002fc60000410000 */
[----:B------:R-:W-:Y:S01]  /*7bf0*/  LEA.HI.X R47, R22, UR15, R47, 0x2, P2 ;  /* 0x0000000f162f7c11 */ /* 0x000fe200090f142f */
[----:B--2---:R-:W-:-:S05]  /*7c00*/  FMUL.FTZ R22, R45, R62 ;  /* 0x0000003e2d167220 */ /* 0x004fca0000410000 */
[----:B------:R2:W-:Y:S03]  /*7c10*/  STG.E.64 desc[UR8][R46.64], R22 ;  /* 0x000000162e007986 */ /* 0x0005e6000c101b08 */
.L_x_3715:
[----:B------:R-:W-:Y:S05]  /*7c20*/  BSYNC.RECONVERGENT B1 ;  /* 0x0000000000017941 */ /* 0x000fea0003800200 */
.L_x_3714:
        /* <DEDUP_REMOVED lines=17> */
[----:B-1----:R-:W-:-:S07]  /*7d40*/  FADD.FTZ R61, R28, 1 ;  /* 0x3f8000001c3d7421 */ /* 0x002fce0000010000 */
[----:B------:R-:W1:Y:S01]  /*7d50*/  MUFU.RCP R61, R61 ;  /* 0x0000003d003d7308 */ /* 0x000e620000001000 */
[----:B--2---:R-:W-:Y:S01]  /*7d60*/  FADD.FTZ R47, R22, 1 ;  /* 0x3f800000162f7421 */ /* 0x004fe20000010000 */
[----:B------:R-:W-:-:S06]  /*7d70*/  MOV R22, R122 ;  /* 0x0000007a00167202 */ /* 0x000fcc0000000f00 */
[----:B------:R-:W2:Y:S01]  /*7d80*/  MUFU.RCP R60, R47 ;  /* 0x0000002f003c7308 */ /* 0x000ea20000001000 */
[----:B------:R-:W-:-:S03]  /*7d90*/  IMAD.WIDE.U32 R22, R44, UR12, R22 ;  /* 0x0000000c2c167c25 */ /* 0x000fc6000f8e0016 */
[----:B0-----:R-:W-:Y:S02]  /*7da0*/  LEA R28, P1, R22, UR14, 0x2 ;  /* 0x0000000e161c7c11 */ /* 0x001fe4000f8210ff */
[----:B------:R-:W-:Y:S01]  /*7db0*/  IADD3 R43, PT, PT, R23, R43, RZ ;  /* 0x0000002b172b7210 */ /* 0x000fe20007ffe0ff */
[----:B-1----:R-:W-:-:S03]  /*7dc0*/  FMUL.FTZ R23, R46, R61 ;  /* 0x0000003d2e177220 */ /* 0x002fc60000410000 */
[----:B------:R-:W-:Y:S01]  /*7dd0*/  LEA.HI.X R29, R22, UR15, R43, 0x2, P1 ;  /* 0x0000000f161d7c11 */ /* 0x000fe200088f142b */
[----:B--2---:R-:W-:-:S05]  /*7de0*/  FMUL.FTZ R22, R45, R60 ;  /* 0x0000003c2d167220 */ /* 0x004fca0000410000 */
[----:B------:R3:W-:Y:S02]  /*7df0*/  STG.E.64 desc[UR8][R28.64], R22 ;  /* 0x000000161c007986 */ /* 0x0007e4000c101b08 */
.L_x_3717:
[----:B------:R-:W-:Y:S05]  /*7e00*/  BSYNC.RECONVERGENT B1 ;  /* 0x0000000000017941 */ /* 0x000fea0003800200 */
.L_x_3716:
[----:B------:R-:W-:Y:S04]  /*7e10*/  BSSY.RECONVERGENT B1, `(.L_x_3718) ;  /* 0x000001d000017945 */ /* 0x000fe80003800200 */
[----:B------:R-:W-:Y:S05]  /*7e20*/  @P6 BRA `(.L_x_3719) ;  /* 0x00000000006c6947 */ /* 0x000fea0003800000 */
[----:B------:R-:W-:Y:S01]  /*7e30*/  FADD.FTZ R66, R66, -UR5 ;  /* 0x8000000542427e21 */ /* 0x000fe20008010000 */
[----:B------:R-:W-:Y:S01]  /*7e40*/  FADD.FTZ R67, R67, -UR5 ;  /* 0x8000000543437e21 */ /* 0x000fe20008010000 */
[----:B------:R-:W4:Y:S02]  /*7e50*/  LDCU.64 UR12, c[0x0][0x3e0] ;  /* 0x00007c00ff0c77ac */ /* 0x000f240008000a00 */
[----:B0123--:R-:W-:Y:S01]  /*7e60*/  FMUL.FTZ R23, R66, UR6 ;  /* 0x0000000642177c20 */ /* 0x00ffe20008410000 */
        /* <DEDUP_REMOVED lines=22> */
[----:B------:R4:W-:Y:S02]  /*7fd0*/  STG.E.64 desc[UR8][R28.64], R22 ;  /* 0x000000161c007986 */ /* 0x0009e4000c101b08 */
.L_x_3719:
[----:B------:R-:W-:Y:S05]  /*7fe0*/  BSYNC.RECONVERGENT B1 ;  /* 0x0000000000017941 */ /* 0x000fea0003800200 */
.L_x_3718:
[----:B------:R-:W-:Y:S04]  /*7ff0*/  BSSY.RECONVERGENT B1, `(.L_x_3720) ;  /* 0x000001d000017945 */ /* 0x000fe80003800200 */
[----:B------:R-:W-:Y:S05]  /*8000*/  @P3 BRA `(.L_x_3721) ;  /* 0x00000000006c3947 */ /* 0x000fea0003800000 */
[----:B------:R-:W-:Y:S01]  /*8010*/  FADD.FTZ R30, R30, -UR5 ;  /* 0x800000051e1e7e21 */ /* 0x000fe20008010000 */
[----:B------:R-:W-:Y:S01]  /*8020*/  FADD.FTZ R31, R31, -UR5 ;  /* 0x800000051f1f7e21 */ /* 0x000fe20008010000 */
[----:B------:R-:W0:Y:S02]  /*8030*/  LDCU.64 UR12, c[0x0][0x3e0] ;  /* 0x00007c00ff0c77ac */ /* 0x000e240008000a00 */
[----:B01234-:R-:W-:Y:S01]  /*8040*/  FMUL.FTZ R23, R30, UR6 ;  /* 0x000000061e177c20 */ /* 0x01ffe20008410000 */
        /* <DEDUP_REMOVED lines=22> */
[----:B------:R0:W-:Y:S02]  /*81b0*/  STG.E.64 desc[UR8][R28.64], R22 ;  /* 0x000000161c007986 */ /* 0x0001e4000c101b08 */
.L_x_3721:
[----:B------:R-:W-:Y:S05]  /*81c0*/  BSYNC.RECONVERGENT B1 ;  /* 0x0000000000017941 */ /* 0x000fea0003800200 */
.L_x_3720:
        /* <DEDUP_REMOVED lines=29> */
.L_x_3723:
[----:B------:R-:W-:Y:S05]  /*83a0*/  BSYNC.RECONVERGENT B1 ;  /* 0x0000000000017941 */ /* 0x000fea0003800200 */
.L_x_3722:
        /* <DEDUP_REMOVED lines=40> */
.L_x_3725:
[----:B------:R-:W-:Y:S05]  /*8630*/  BSYNC.RECONVERGENT B1 ;  /* 0x0000000000017941 */ /* 0x000fea0003800200 */
.L_x_3724:
        /* <DEDUP_REMOVED lines=29> */
.L_x_3727:
[----:B------:R-:W-:Y:S05]  /*8810*/  BSYNC.RECONVERGENT B1 ;  /* 0x0000000000017941 */ /* 0x000fea0003800200 */
.L_x_3726:
        /* <DEDUP_REMOVED lines=29> */
.L_x_3729:
[----:B------:R-:W-:Y:S05]  /*89f0*/  BSYNC.RECONVERGENT B1 ;  /* 0x0000000000017941 */ /* 0x000fea0003800200 */
.L_x_3728:
        /* <DEDUP_REMOVED lines=29> */
.L_x_3731:
[----:B------:R-:W-:Y:S05]  /*8bd0*/  BSYNC.RECONVERGENT B1 ;  /* 0x0000000000017941 */ /* 0x000fea0003800200 */
.L_x_3730:
        /* <DEDUP_REMOVED lines=12> */
[----:B0--34-:R-:W-:-:S02]  /*8ca0*/  IADD3 R29, PT, PT, R42, 0xa0, RZ ;  /* 0x000000a02a1d7810 */ /* 0x019fc40007ffe0ff */
[----:B------:R-:W-:Y:S01]  /*8cb0*/  IADD3 R28, PT, PT, R42, 0xa8, RZ ;  /* 0x000000a82a1c7810 */ /* 0x000fe20007ffe0ff */
[----:B------:R-:W-:Y:S08]  /*8cc0*/  @P5 BRA `(.L_x_3733) ;  /* 0x00000000006c5947 */ /* 0x000ff00003800000 */
[----:B------:R-:W-:Y:S01]  /*8cd0*/  FADD.FTZ R76, R76, -UR5 ;  /* 0x800000054c4c7e21 */ /* 0x000fe20008010000 */
[----:B------:R-:W-:Y:S01]  /*8ce0*/  FADD.FTZ R77, R77, -UR5 ;  /* 0x800000054d4d7e21 */ /* 0x000fe20008010000 */
[----:B------:R-:W0:Y:S02]  /*8cf0*/  LDCU.64 UR12, c[0x0][0x3e0] ;  /* 0x00007c00ff0c77ac */ /* 0x000e240008000a00 */
[----:B-12---:R-:W-:Y:S01]  /*8d00*/  FMUL.FTZ R23, R76, UR6 ;  /* 0x000000064c177c20 */ /* 0x006fe20008410000 */
        /* <DEDUP_REMOVED lines=23> */
.L_x_3733:
[----:B------:R-:W-:Y:S05]  /*8e80*/  BSYNC.RECONVERGENT B1 ;  /* 0x0000000000017941 */ /* 0x000fea0003800200 */
.L_x_3732:
        /* <DEDUP_REMOVED lines=29> */
.L_x_3735:
[----:B------:R-:W-:Y:S05]  /*9060*/  BSYNC.RECONVERGENT B1 ;  /* 0x0000000000017941 */ /* 0x000fea0003800200 */
.L_x_3734:
        /* <DEDUP_REMOVED lines=29> */
.L_x_3737:
[----:B------:R-:W-:Y:S05]  /*9240*/  BSYNC.RECONVERGENT B1 ;  /* 0x0000000000017941 */ /* 0x000fea0003800200 */
.L_x_3736:
        /* <DEDUP_REMOVED lines=29> */
.L_x_3739:
[----:B------:R-:W-:Y:S05]  /*9420*/  BSYNC.RECONVERGENT B1 ;  /* 0x0000000000017941 */ /* 0x000fea0003800200 */
.L_x_3738:
[----:B------:R-:W-:Y:S04]  /*9430*/  BSSY.RECONVERGENT B1, `(.L_x_3740) ;  /* 0x000001d000017945 */ /* 0x000fe80003800200 */
[----:B------:R-:W-:Y:S05]  /*9440*/  @P3 BRA `(.L_x_3741) ;  /* 0x00000000006c3947 */ /* 0x000fea0003800000 */
[----:B------:R-:W-:Y:S01]  /*9450*/  FADD.FTZ R80, R80, -UR5 ;  /* 0x8000000550507e21 */ /* 0x000fe20008010000 */
[----:B------:R-:W-:Y:S01]  /*9460*/  FADD.FTZ R81, R81, -UR5 ;  /* 0x8000000551517e21 */ /* 0x000fe20008010000 */
[----:B------:R-:W1:Y:S01]  /*9470*/  LDCU.64 UR12, c[0x0][0x3e0] ;  /* 0x00007c00ff0c77ac */ /* 0x000e620008000a00 */
[----:B0--34-:R-:W-:Y:S01]  /*9480*/  MOV R25, R125 ;  /* 0x0000007d00197202 */ /* 0x019fe20000000f00 */
[----:B-12---:R-:W-:Y:S01]  /*9490*/  FMUL.FTZ R23, R80, UR6 ;  /* 0x0000000650177c20 */ /* 0x006fe20008410000 */
        /* <DEDUP_REMOVED lines=22> */
.L_x_3741:
[----:B------:R-:W-:Y:S05]  /*9600*/  BSYNC.RECONVERGENT B1 ;  /* 0x0000000000017941 */ /* 0x000fea0003800200 */
.L_x_3740:
        /* <DEDUP_REMOVED lines=29> */
.L_x_3743:
[----:B------:R-:W-:Y:S05]  /*97e0*/  BSYNC.RECONVERGENT B1 ;  /* 0x0000000000017941 */ /* 0x000fea0003800200 */
.L_x_3742:
[----:B------:R-:W-:Y:S01]  /*97f0*/  ISETP.GE.U32.AND P5, PT, R29, UR10, PT ;  /* 0x0000000a1d007c0c */ /* 0x000fe2000bfa6070 */
[----:B------:R-:W-:Y:S01]  /*9800*/  BSSY.RECONVERGENT B1, `(.L_x_3744) ;  /* 0x0000032000017945 */ /* 0x000fe20003800200 */
[----:B01234-:R-:W-:Y:S02]  /*9810*/  SHF.R.S32.HI R23, RZ, 0x1f, R29 ;  /* 0x0000001fff177819 */ /* 0x01ffe4000001141d */
[C---:B------:R-:W-:Y:S02]  /*9820*/  IADD3 R34, PT, PT, R42.reuse, 0xb0, RZ ;  /* 0x000000b02a227810 */ /* 0x040fe40007ffe0ff */
        /* <DEDUP_REMOVED lines=46> */
[----:B------:R0:W-:Y:S02]  /*9b10*/  STG.E.64 desc[UR8][R24.64], R22 ;  /* 0x0000001618007986 */ /* 0x0001e4000c101b08 */
.L_x_3745:
[----:B------:R-:W-:Y:S05]  /*9b20*/  BSYNC.RECONVERGENT B1 ;  /* 0x0000000000017941 */ /* 0x000fea0003800200 */
.L_x_3744:
        /* <DEDUP_REMOVED lines=28> */
[----:B------:R1:W-:Y:S02]  /*9cf0*/  STG.E.64 desc[UR8][R24.64], R22 ;  /* 0x0000001618007986 */ /* 0x0003e4000c101b08 */
.L_x_3747:
[----:B------:R-:W-:Y:S05]  /*9d00*/  BSYNC.RECONVERGENT B1 ;  /* 0x0000000000017941 */ /* 0x000fea0003800200 */
.L_x_3746:
[----:B------:R-:W-:Y:S04]  /*9d10*/  BSSY.RECONVERGENT B1, `(.L_x_3748) ;  /* 0x000001d000017945 */ /* 0x000fe80003800200 */
[----:B------:R-:W-:Y:S05]  /*9d20*/  @P1 BRA `(.L_x_3749) ;  /* 0x00000000006c1947 */ /* 0x000fea0003800000 */
[----:B------:R-:W-:Y:S01]  /*9d30*/  FADD.FTZ R54, R54, -UR5 ;  /* 0x8000000536367e21 */ /* 0x000fe20008010000 */
[----:B------:R-:W-:Y:S01]  /*9d40*/  FADD.FTZ R55, R55, -UR5 ;  /* 0x8000000537377e21 */ /* 0x000fe20008010000 */
[----:B------:R-:W2:Y:S02]  /*9d50*/  LDCU.64 UR12, c[0x0][0x3e0] ;  /* 0x00007c00ff0c77ac */ /* 0x000ea40008000a00 */
[----:B01----:R-:W-:Y:S01]  /*9d60*/  FMUL.FTZ R23, R54, UR6 ;  /* 0x0000000636177c20 */ /* 0x003fe20008410000 */
        /* <DEDUP_REMOVED lines=23> */
.L_x_3749:
[----:B------:R-:W-:Y:S05]  /*9ee0*/  BSYNC.RECONVERGENT B1 ;  /* 0x0000000000017941 */ /* 0x000fea0003800200 */
.L_x_3748:
        /* <DEDUP_REMOVED lines=29> */
.L_x_3751:
[----:B------:R-:W-:Y:S05]  /*a0c0*/  BSYNC.RECONVERGENT B1 ;  /* 0x0000000000017941 */ /* 0x000fea0003800200 */
.L_x_3750:
        /* <DEDUP_REMOVED lines=29> */
.L_x_3753:
[----:B------:R-:W-:Y:S05]  /*a2a0*/  BSYNC.RECONVERGENT B1 ;  /* 0x0000000000017941 */ /* 0x000fea0003800200 */
.L_x_3752:
        /* <DEDUP_REMOVED lines=29> */
.L_x_3755:
[----:B------:R-:W-:Y:S05]  /*a480*/  BSYNC.RECONVERGENT B1 ;  /* 0x0000000000017941 */ /* 0x000fea0003800200 */
.L_x_3754:
        /* <DEDUP_REMOVED lines=10> */
[----:B01234-:R-:W-:Y:S02]  /*a530*/  SHF.R.S32.HI R23, RZ, 0x1f, R27 ;  /* 0x0000001fff177819 */ /* 0x01ffe4000001141b */
[----:B------:R-:W-:Y:S02]  /*a540*/  SHF.R.S32.HI R22, RZ, 0x1f, R42 ;  /* 0x0000001fff167819 */ /* 0x000fe4000001142a */
[----:B------:R-:W-:-:S02]  /*a550*/  ISETP.GE.AND.EX P2, PT, R35, UR11, PT, P2 ;  /* 0x0000000b23007c0c */ /* 0x000fc4000bf46320 */
        /* <DEDUP_REMOVED lines=32> */
.L_x_3757:
[----:B------:R-:W-:Y:S05]  /*a760*/  BSYNC.RECONVERGENT B1 ;  /* 0x0000000000017941 */ /* 0x000fea0003800200 */
.L_x_3756:
        /* <DEDUP_REMOVED lines=29> */
.L_x_3759:
[----:B------:R-:W-:Y:S05]  /*a940*/  BSYNC.RECONVERGENT B1 ;  /* 0x0000000000017941 */ /* 0x000fea0003800200 */
.L_x_3758:
        /* <DEDUP_REMOVED lines=29> */
.L_x_3761:
[----:B------:R-:W-:Y:S05]  /*ab20*/  BSYNC.RECONVERGENT B1 ;  /* 0x0000000000017941 */ /* 0x000fea0003800200 */
.L_x_3760:
        /* <DEDUP_REMOVED lines=28> */
[----:B------:R3:W-:Y:S02]  /*acf0*/  STG.E.64 desc[UR8][R26.64], R24 ;  /* 0x000000181a007986 */ /* 0x0007e4000c101b08 */
.L_x_3763:
[----:B------:R-:W-:Y:S05]  /*ad00*/  BSYNC.RECONVERGENT B1 ;  /* 0x0000000000017941 */ /* 0x000fea0003800200 */
.L_x_3762:
[----:B------:R-:W-:Y:S04]  /*ad10*/  BSSY.RECONVERGENT B1, `(.L_x_3764) ;  /* 0x000001d000017945 */ /* 0x000fe80003800200 */
[----:B------:R-:W-:Y:S05]  /*ad20*/  @P3 BRA `(.L_x_3765) ;  /* 0x00000000006c3947 */ /* 0x000fea0003800000 */
[----:B------:R-:W-:Y:S01]  /*ad30*/  FADD.FTZ R94, R94, -UR5 ;  /* 0x800000055e5e7e21 */ /* 0x000fe20008010000 */
[----:B------:R-:W-:Y:S01]  /*ad40*/  FADD.FTZ R95, R95, -UR5 ;  /* 0x800000055f5f7e21 */ /* 0x000fe20008010000 */
[----:B------:R-:W4:Y:S02]  /*ad50*/  LDCU.64 UR12, c[0x0][0x3e0] ;  /* 0x00007c00ff0c77ac */ /* 0x000f240008000a00 */
[----:B------:R-:W-:Y:S01]  /*ad60*/  FMUL.FTZ R23, R94, UR6 ;  /* 0x000000065e177c20 */ /* 0x000fe20008410000 */
[----:B0123--:R-:W-:Y:S01]  /*ad70*/  FMUL.FTZ R24, R95, UR6 ;  /* 0x000000065f187c20 */ /* 0x00ffe20008410000 */
[----:B------:R-:W0:Y:S02]  /*ad80*/  LDCU.64 UR14, c[0x0][0x380] ;  /* 0x00007000ff0e77ac */ /* 0x000e240008000a00 */
[----:B-----5:R-:W-:Y:S01]  /*ad90*/  FFMA.FTZ R29, R36, R23, R38 ;  /* 0x00000017241d7223 */ /* 0x020fe20000010026 */
[----:B------:R-:W-:-:S03]  /*ada0*/  FFMA.FTZ R28, R37, R24, R39 ;  /* 0x00000018251c7223 */ /* 0x000fc60000010027 */
[----:B------:R-:W-:Y:S01]  /*adb0*/  FMUL.FTZ R23, R29, -1.4426950216293334961 ;  /* 0xbfb8aa3b1d177820 */ /* 0x000fe20000410000 */
[----:B------:R-:W-:-:S05]  /*adc0*/  FMUL.FTZ R24, R28, -1.4426950216293334961 ;  /* 0xbfb8aa3b1c187820 */ /* 0x000fca0000410000 */
[----:B------:R-:W1:Y:S01]  /*add0*/  MUFU.EX2 R23, R23 ;  /* 0x0000001700177308 */ /* 0x000e620000000800 */
[----:B----4-:R-:W-:Y:S01]  /*ade0*/  IMAD R25, R22, UR12, RZ ;  /* 0x0000000c16197c24 */ /* 0x010fe2000f8e02ff */
[----:B------:R-:W-:-:S03]  /*adf0*/  MOV R22, R122 ;  /* 0x0000007a00167202 */ /* 0x000fc60000000f00 */
        /* <DEDUP_REMOVED lines=14> */
.L_x_3765:
[----:B------:R-:W-:Y:S05]  /*aee0*/  BSYNC.RECONVERGENT B1 ;  /* 0x0000000000017941 */ /* 0x000fea0003800200 */
.L_x_3764:
[----:B------:R-:W-:Y:S05]  /*aef0*/  @P4 BRA `(.L_x_3703) ;  /* 0x0000000000684947 */ /* 0x000fea0003800000 */
[----:B------:R-:W-:Y:S01]  /*af00*/  FADD.FTZ R96, R96, -UR5 ;  /* 0x8000000560607e21 */ /* 0x000fe20008010000 */
[----:B------:R-:W-:Y:S01]  /*af10*/  FADD.FTZ R97, R97, -UR5 ;  /* 0x8000000561617e21 */ /* 0x000fe20008010000 */
[----:B------:R-:W0:Y:S01]  /*af20*/  LDCU.64 UR10, c[0x0][0x3e0] ;  /* 0x00007c00ff0a77ac */ /* 0x000e220008000a00 */
[----:B------:R-:W-:Y:S01]  /*af30*/  MOV R123, R125 ;  /* 0x0000007d007b7202 */ /* 0x000fe20000000f00 */
[----:B----4-:R-:W-:Y:S01]  /*af40*/  FMUL.FTZ R23, R96, UR6 ;  /* 0x0000000660177c20 */ /* 0x010fe20008410000 */
[----:B0123--:R-:W-:Y:S01]  /*af50*/  FMUL.FTZ R24, R97, UR6 ;  /* 0x0000000661187c20 */ /* 0x00ffe20008410000 */
        /* <DEDUP_REMOVED lines=20> */
.L_x_3703:
[----:B------:R-:W-:Y:S05]  /*b0a0*/  BSYNC.RECONVERGENT B0 ;  /* 0x0000000000007941 */ /* 0x000fea0003800200 */
.L_x_3639:
        /* <DEDUP_REMOVED lines=8> */
.L_x_3767:
        /* <DEDUP_REMOVED lines=13> */
.L_x_4798:


//--------------------- .text._Z35group_norm_nhwc_fwd_one_pass_kernelI11Fp32IOFp32WLi512ELi98ELi392EEv26Group_norm_nhwc_fwd_params --------------------------
	.section	.text._Z35group_norm_nhwc_fwd_one_pass_kernelI11Fp32IOFp32WLi512ELi98ELi392EEv26Group_norm_nhwc_fwd_params,"ax",@progbits
	.align	128
        .global         _Z35group_norm_nhwc_fwd_one_pass_kernelI11Fp32IOFp32WLi512ELi98ELi392EEv26Group_norm_nhwc_fwd_params
        .type           _Z35group_norm_nhwc_fwd_one_pass_kernelI11Fp32IOFp32WLi512ELi98ELi392EEv26Group_norm_nhwc_fwd_params,@function
        .size           _Z35group_norm_nhwc_fwd_one_pass_kernelI11Fp32IOFp32WLi512ELi98ELi392EEv26Group_norm_nhwc_fwd_params,(.L_x_4799 - _Z35group_norm_nhwc_fwd_one_pass_kernelI11Fp32IOFp32WLi512ELi98ELi392EEv26Group_norm_nhwc_fwd_params)
        .other          _Z35group_norm_nhwc_fwd_one_pass_kernelI11Fp32IOFp32WLi512ELi98ELi392EEv26Group_norm_nhwc_fwd_params,@"STO_CUDA_ENTRY STV_DEFAULT"
_Z35group_norm_nhwc_fwd_one_pass_kernelI11Fp32IOFp32WLi512ELi98ELi392EEv26Group_norm_nhwc_fwd_params:
.text._Z35group_norm_nhwc_fwd_one_pass_kernelI11Fp32IOFp32WLi512ELi98ELi392EEv26Group_norm_nhwc_fwd_params:
[----:B------:R-:W0:Y:S08]  /*0000*/  LDC R1, c[0x0][0x37c] ;  /* 0x0000df00ff017b82 */ /* 0x000e300000000800 */
[----:B------:R-:W1:Y:S01]  /*0010*/  LDC R0, c[0x0][0x3c8] ;  /* 0x0000f200ff007b82 */ /* 0x000e620000000800 */
[----:B------:R-:W1:Y:S01]  /*0020*/  LDCU UR4, c[0x0][0x3f8] ;  /* 0x00007f00ff0477ac */ /* 0x000e620008000800 */
[----:B0-----:R-:W-:-:S04]  /*0030*/  IADD3 R1, PT, PT, R1, -0x300, RZ ;  /* 0xfffffd0001017810 */ /* 0x001fc80007ffe0ff */
[----:B------:R-:W-:Y:S02]  /*0040*/  R2UR UR8, R1 ;  /* 0x00000000010872ca */ /* 0x000fe400000e0000 */
        /* <DEDUP_REMOVED lines=8> */
[----:B------:R-:W3:Y:S05]  /*00d0*/  LDCU.64 UR10, c[0x0][0x3e8] ;  /* 0x00007d00ff0a77ac */ /* 0x000eea0008000a00 */
[----:B------:R-:W4:Y:S01]  /*00e0*/  LDC R5, c[0x0][0x404] ;  /* 0x00010100ff057b82 */ /* 0x000f220000000800 */
[----:B------:R-:W0:Y:S01]  /*00f0*/  LDCU.64 UR14, c[0x0][0x358] ;  /* 0x00006b00ff0e77ac */ /* 0x000e220008000a00 */
[----:B------:R-:W-:Y:S01]  /*0100*/  UIADD3 UR8, UPT, UPT, UR8, 0x10, URZ ;  /* 0x0000001008087890 */ /* 0x000fe2000fffe0ff */
[----:B--2---:R-:W-:-:S02]  /*0110*/  ISETP.NE.U32.AND P2, PT, RZ, UR6, PT ;  /* 0x00000006ff007c0c */ /* 0x004fc4000bf45070 */
[C---:B0-----:R-:W-:Y:S02]  /*0120*/  LOP3.LUT R0, R3.reuse, 0xffff, RZ, 0xc0, !PT ;  /* 0x0000ffff03007812 */ /* 0x041fe400078ec0ff */
[----:B-1----:R-:W-:-:S03]  /*0130*/  LOP3.LUT P1, RZ, R3, UR4, RZ, 0xfc, !PT ;  /* 0x0000000403ff7c12 */ /* 0x002fc6000f82fcff */
[----:B------:R-:W-:Y:S01]  /*0140*/  IMAD R0, R0, 0x53a, RZ ;  /* 0x0000053a00007824 */ /* 0x000fe200078e02ff */
[----:B------:R-:W-:-:S04]  /*0150*/  ISETP.NE.AND.EX P1, PT, RZ, UR7, !P1, P2 ;  /* 0x00000007ff007c0c */ /* 0x000fc8000cf25320 */
[----:B------:R-:W-:-:S04]  /*0160*/  SHF.R.U32.HI R60, RZ, 0x10, R0 ;  /* 0x00000010ff3c7819 */ /* 0x000fc80000011600 */
[----:B------:R-:W-:Y:S01]  /*0170*/  PRMT R0, R60, 0x9910, RZ ;  /* 0x000099103c007816 */ /* 0x000fe200000000ff */
[----:B----4-:R-:W-:Y:S01]  /*0180*/  IMAD R60, R5, UR4, R60 ;  /* 0x00000004053c7c24 */ /* 0x010fe2000f8e023c */
[----:B------:R-:W-:-:S03]  /*0190*/  UMOV UR4, URZ ;  /* 0x000000ff00047c82 */ /* 0x000fc60008000000 */
[----:B------:R-:W-:Y:S01]  /*01a0*/  IMAD R0, R0, 0x31, RZ ;  /* 0x0000003100007824 */ /* 0x000fe200078e02ff */
[----:B---3--:R-:W-:Y:S02]  /*01b0*/  ISETP.GE.U32.AND P0, PT, R60, UR10, PT ;  /* 0x0000000a3c007c0c */ /* 0x008fe4000bf06070 */
[----:B------:R-:W-:Y:S01]  /*01c0*/  SHF.R.S32.HI R2, RZ, 0x1f, R60 ;  /* 0x0000001fff027819 */ /* 0x000fe2000001143c */
[----:B------:R-:W-:Y:S01]  /*01d0*/  IMAD.MOV R0, RZ, RZ, -R0 ;  /* 0x000000ffff007224 */ /* 0x000fe200078e0a00 */
[----:B------:R-:W-:Y:S02]  /*01e0*/  @P1 LOP3.LUT R61, R61, 0x4000000, RZ, 0xfc, !PT ;  /* 0x040000003d3d1812 */ /* 0x000fe400078efcff */
[----:B------:R-:W-:Y:S02]  /*01f0*/  ISETP.GE.AND.EX P0, PT, R2, UR11, PT, P0 ;  /* 0x0000000b02007c0c */ /* 0x000fe4000bf06300 */
[----:B------:R-:W-:-:S04]  /*0200*/  PRMT R0, R0, 0x7710, RZ ;  /* 0x0000771000007816 */ /* 0x000fc800000000ff */
[----:B------:R-:W-:-:S05]  /*0210*/  IADD3 R0, PT, PT, R0, R3, RZ ;  /* 0x0000000300007210 */ /* 0x000fca0007ffe0ff */
[----:B------:R-:W-:-:S05]  /*0220*/  IMAD.SHL.U32 R4, R0, 0x2, RZ ;  /* 0x0000000200047824 */ /* 0x000fca00078e00ff */
[----:B------:R0:W-:Y:S01]  /*0230*/  STL [R1+0x2a0], R4 ;  /* 0x0002a00401007387 */ /* 0x0001e20000100800 */
[----:B------:R-:W-:-:S07]  /*0240*/  LOP3.LUT R71, R4, 0xffff, RZ, 0xc0, !PT ;  /* 0x0000ffff04477812 */ /* 0x000fce00078ec0ff */
.L_x_3917:
[----:B------:R-:W1:Y:S01]  /*0250*/  LDCU UR11, c[0x0][0x3f8] ;  /* 0x00007f00ff0b77ac */ /* 0x000e620008000800 */
[----:B0----5:R-:W-:Y:S01]  /*0260*/  IABS R3, UR9 ;  /* 0x0000000900037c13 */ /* 0x021fe20008000000 */
[C---:B---34-:R-:W-:Y:S01]  /*0270*/  VIADD R7, R60.reuse, 0x10 ;  /* 0x000000103c077836 */ /* 0x058fe20000000000 */
[C---:B------:R-:W-:Y:S01]  /*0280*/  IADD3 R5, PT, PT, R60.reuse, 0x8, RZ ;  /* 0x000000083c057810 */ /* 0x040fe20007ffe0ff */
[----:B------:R-:W-:Y:S01]  /*0290*/  UMOV UR6, URZ ;  /* 0x000000ff00067c82 */ /* 0x000fe20008000000 */
[----:B------:R-:W-:Y:S01]  /*02a0*/  R2UR UR10, R3 ;  /* 0x00000000030a72ca */ /* 0x000fe200000e0000 */
[----:B------:R-:W2:Y:S01]  /*02b0*/  LDCU.64 UR16, c[0x0][0x3e8] ;  /* 0x00007d00ff1077ac */ /* 0x000ea20008000a00 */
[----:B------:R-:W-:Y:S01]  /*02c0*/  SHF.R.S32.HI R9, RZ, 0x1f, R5 ;  /* 0x0000001fff097819 */ /* 0x000fe20000011405 */
[----:B------:R-:W3:Y:S01]  /*02d0*/  @!P0 LDC.64 R20, c[0x0][0x3e0] ;  /* 0x0000f800ff148b82 */ /* 0x000ee20000000a00 */
[----:B------:R-:W-:Y:S01]  /*02e0*/  SHF.R.S32.HI R13, RZ, 0x1f, R7 ;  /* 0x0000001fff0d7819 */ /* 0x000fe20000011407 */
[C---:B------:R-:W-:Y:S01]  /*02f0*/  VIADD R11, R60.reuse, 0x18 ;  /* 0x000000183c0b7836 */ /* 0x040fe20000000000 */
[----:B------:R-:W-:Y:S01]  /*0300*/  IADD3 R15, PT, PT, R60, 0x20, RZ ;  /* 0x000000203c0f7810 */ /* 0x000fe20007ffe0ff */
[----:B------:R-:W-:Y:S01]  /*0310*/  STL [R1+0x2a4], R60 ;  /* 0x0002a43c01007387 */ /* 0x000fe20000100800 */
[----:B------:R-:W-:-:S02]  /*0320*/  @!P0 SHF.R.S32.HI R3, RZ, 0x1f, R60 ;  /* 0x0000001fff038819 */ /* 0x000fc4000001143c */
[----:B------:R-:W-:Y:S01]  /*0330*/  SHF.R.S32.HI R17, RZ, 0x1f, R11 ;  /* 0x0000001fff117819 */ /* 0x000fe2000001140b */
[----:B------:R-:W4:Y:S01]  /*0340*/  @!P0 LDC.64 R22, c[0x0][0x390] ;  /* 0x0000e400ff168b82 */ /* 0x000f220000000a00 */
[----:B------:R-:W-:Y:S01]  /*0350*/  SHF.R.S32.HI R19, RZ, 0x1f, R15 ;  /* 0x0000001fff137819 */ /* 0x000fe2000001140f */
[----:B-1----:R-:W-:Y:S02]  /*0360*/  UISETP.NE.AND UP0, UPT, UR11, URZ, UPT ;  /* 0x000000ff0b00728c */ /* 0x002fe4000bf05270 */
[----:B------:R-:W-:Y:S02]  /*0370*/  MOV R0, UR11 ;  /* 0x0000000b00007c02 */ /* 0x000fe40008000f00 */
[----:B------:R-:W-:Y:S02]  /*0380*/  LOP3.LUT R61, R61, 0xfeffffff, RZ, 0xc0, !PT ;  /* 0xfeffffff3d3d7812 */ /* 0x000fe400078ec0ff */
[----:B------:R-:W-:Y:S02]  /*0390*/  IABS R0, R0 ;  /* 0x0000000000007213 */ /* 0x000fe40000000000 */
[----:B--2---:R-:W-:-:S02]  /*03a0*/  ISETP.GE.U32.AND P1, PT, R5, UR16, PT ;  /* 0x0000001005007c0c */ /* 0x004fc4000bf26070 */
[----:B------:R-:W-:Y:S02]  /*03b0*/  R2UR UR12, R0 ;  /* 0x00000000000c72ca */ /* 0x000fe400000e0000 */
[----:B------:R-:W-:Y:S02]  /*03c0*/  ISETP.GE.U32.AND P2, PT, R7, UR16, PT ;  /* 0x0000001007007c0c */ /* 0x000fe4000bf46070 */
[----:B------:R-:W-:Y:S02]  /*03d0*/  ISETP.GE.AND.EX P6, PT, R9, UR17, PT, P1 ;  /* 0x0000001109007c0c */ /* 0x000fe4000bfc6310 */
[----:B------:R-:W-:Y:S02]  /*03e0*/  ISETP.GE.AND.EX P5, PT, R13, UR17, PT, P2 ;  /* 0x000000110d007c0c */ /* 0x000fe4000bfa6320 */
[----:B------:R-:W-:Y:S02]  /*03f0*/  ISETP.GE.U32.AND P1, PT, R11, UR16, PT ;  /* 0x000000100b007c0c */ /* 0x000fe4000bf26070 */
[----:B------:R-:W-:-:S02]  /*0400*/  LOP3.LUT R32, R32, 0x7fffffff, RZ, 0xc0, !PT ;  /* 0x7fffffff20207812 */ /* 0x000fc400078ec0ff */
[----:B------:R-:W-:Y:S01]  /*0410*/  ISETP.GE.AND.EX P4, PT, R17, UR17, PT, P1 ;  /* 0x0000001111007c0c */ /* 0x000fe2000bf86310 */
[----:B------:R-:W1:Y:S04]  /*0420*/  I2F.RP R0, UR12 ;  /* 0x0000000c00007d06 */ /* 0x000e680008209400 */
[----:B------:R-:W0:Y:S01]  /*0430*/  @!P6 LDC.64 R24, c[0x0][0x3e0] ;  /* 0x0000f800ff18eb82 */ /* 0x000e220000000a00 */
[----:B------:R-:W-:-:S04]  /*0440*/  @P6 LOP3.LUT R61, R61, 0x1000000, RZ, 0xfc, !PT ;  /* 0x010000003d3d6812 */ /* 0x000fc800078efcff */
[----:B------:R-:W-:-:S03]  /*0450*/  LOP3.LUT R61, R61, 0xff7fffff, RZ, 0xc0, !PT ;  /* 0xff7fffff3d3d7812 */ /* 0x000fc600078ec0ff */
[----:B------:R-:W2:Y:S01]  /*0460*/  @!P5 LDC.64 R28, c[0x0][0x3e0] ;  /* 0x0000f800ff1cdb82 */ /* 0x000ea20000000a00 */
[----:B------:R-:W-:Y:S01]  /*0470*/  @P5 LOP3.LUT R61, R61, 0x800000, RZ, 0xfc, !PT ;  /* 0x008000003d3d5812 */ /* 0x000fe200078efcff */
[----:B-1----:R-:W1:Y:S03]  /*0480*/  MUFU.RCP R0, R0 ;  /* 0x0000000000007308 */ /* 0x002e660000001000 */
[----:B------:R-:W-:-:S03]  /*0490*/  LOP3.LUT R61, R61, 0xffbfffff, RZ, 0xc0, !PT ;  /* 0xffbfffff3d3d7812 */ /* 0x000fc600078ec0ff */
[----:B------:R-:W3:Y:S01]  /*04a0*/  @!P4 LDC.64 R34, c[0x0][0x3e0] ;  /* 0x0000f800ff22cb82 */ /* 0x000ee20000000a00 */
[----:B------:R-:W-:-:S04]  /*04b0*/  @P4 LOP3.LUT R61, R61, 0x400000, RZ, 0xfc, !PT ;  /* 0x004000003d3d4812 */ /* 0x000fc800078efcff */
[----:B------:R-:W-:-:S03]  /*04c0*/  LOP3.LUT R61, R61, 0xffdfffff, RZ, 0xc0, !PT ;  /* 0xffdfffff3d3d7812 */ /* 0x000fc600078ec0ff */
[----:B------:R-:W2:Y:S01]  /*04d0*/  @!P5 LDC.64 R30, c[0x0][0x390] ;  /* 0x0000e400ff1edb82 */ /* 0x000ea20000000a00 */
[----:B0-----:R-:W-:Y:S02]  /*04e0*/  @!P6 IMAD R4, R9, R24, RZ ;  /* 0x000000180904e224 */ /* 0x001fe400078e02ff */
[----:B-1----:R-:W-:-:S06]  /*04f0*/  VIADD R2, R0, 0xffffffe ;  /* 0x0ffffffe00027836 */ /* 0x002fcc0000000000 */
[----:B------:R-:W0:Y:S01]  /*0500*/  F2I.FTZ.U32.TRUNC.NTZ R2, R2 ;  /* 0x0000000200027305 */ /* 0x000e22000021f000 */
[----:B---3--:R-:W-:-:S04]  /*0510*/  @!P4 IMAD R6, R17, R34, RZ ;  /* 0x000000221106c224 */ /* 0x008fc800078e02ff */
[----:B------:R-:W-:Y:S01]  /*0520*/  @!P4 IMAD R17, R11, R35, R6 ;  /* 0x000000230b11c224 */ /* 0x000fe200078e0206 */
[----:B0-----:R-:W-:-:S13]  /*0530*/  R2UR UR7, R2 ;  /* 0x00000000020772ca */ /* 0x001fda00000e0000 */
[----:B------:R-:W-:-:S04]  /*0540*/  UIADD3 UR5, UPT, UPT, URZ, -UR7, URZ ;  /* 0x80000007ff057290 */ /* 0x000fc8000fffe0ff */
[----:B------:R-:W-:-:S04]  /*0550*/  UIMAD UR5, UR5, UR12, URZ ;  /* 0x0000000c050572a4 */ /* 0x000fc8000f8e02ff */
[----:B------:R-:W-:-:S04]  /*0560*/  UIMAD.WIDE.U32 UR6, UR7, UR5, UR6 ;  /* 0x00000005070672a5 */ /* 0x000fc8000f8e0006 */
[----:B------:R-:W-:-:S04]  /*0570*/  UIMAD.WIDE.U32 UR6, UR7, UR10, URZ ;  /* 0x0000000a070672a5 */ /* 0x000fc8000f8e00ff */
[----:B------:R-:W-:-:S04]  /*0580*/  UIADD3 UR5, UPT, UPT, -UR7, URZ, URZ ;  /* 0x000000ff07057290 */ /* 0x000fc8000fffe1ff */
[----:B------:R-:W-:-:S04]  /*0590*/  UIMAD UR5, UR12, UR5, UR10 ;  /* 0x000000050c0572a4 */ /* 0x000fc8000f8e020a */
[----:B------:R-:W-:-:S11]  /*05a0*/  UISETP.GT.U32.AND UP2, UPT, UR12, UR5, UPT ;  /* 0x000000050c00728c */ /* 0x000fd6000bf44070 */
[----:B------:R-:W-:Y:S02]  /*05b0*/  @!UP2 UIADD3 UR5, UPT, UPT, UR5, -UR12, URZ ;  /* 0x8000000c0505a290 */ /* 0x000fe4000fffe0ff */
[----:B------:R-:W-:Y:S02]  /*05c0*/  @!UP2 UIADD3 UR7, UPT, UPT, UR7, 0x1, URZ ;  /* 0x000000010707a890 */ /* 0x000fe4000fffe0ff */
[----:B------:R-:W-:Y:S02]  /*05d0*/  UISETP.GE.U32.AND UP1, UPT, UR5, UR12, UPT ;  /* 0x0000000c0500728c */ /* 0x000fe4000bf26070 */
[----:B------:R-:W-:Y:S01]  /*05e0*/  ULOP3.LUT UR5, UR9, UR11, URZ, 0x3c, !UPT ;  /* 0x0000000b09057292 */ /* 0x000fe2000f8e3cff */
[----:B------:R-:W0:Y:S03]  /*05f0*/  LDCU.64 UR12, c[0x0][0x3f0] ;  /* 0x00007e00ff0c77ac */ /* 0x000e260008000a00 */
[----:B------:R-:W-:-:S05]  /*0600*/  UISETP.GE.AND UP2, UPT, UR5, URZ, UPT ;  /* 0x000000ff0500728c */ /* 0x000fca000bf46270 */
[----:B------:R-:W-:-:S06]  /*0610*/  @UP1 UIADD3 UR7, UPT, UPT, UR7, 0x1, URZ ;  /* 0x0000000107071890 */ /* 0x000fcc000fffe0ff */
[----:B------:R-:W-:Y:S02]  /*0620*/  @!UP2 UIADD3 UR7, UPT, UPT, -UR7, URZ, URZ ;  /* 0x000000ff0707a290 */ /* 0x000fe4000fffe1ff */
[----:B------:R-:W-:Y:S01]  /*0630*/  @!UP0 ULOP3.LUT UR7, URZ, UR11, URZ, 0x33, !UPT ;  /* 0x0000000bff078292 */ /* 0x000fe2000f8e33ff */
[----:B0-----:R-:W-:-:S03]  /*0640*/  MOV R27, UR12 ;  /* 0x0000000c001b7c02 */ /* 0x001fc60008000f00 */
[----:B------:R-:W-:Y:S02]  /*0650*/  UIADD3 UR6, UPT, UPT, -UR7, URZ, URZ ;  /* 0x000000ff07067290 */ /* 0x000fe4000fffe1ff */
[----:B------:R-:W-:Y:S02]  /*0660*/  USHF.R.S32.HI UR5, URZ, 0x1f, UR7 ;  /* 0x0000001fff057899 */ /* 0x000fe40008011407 */
[----:B------:R-:W-:Y:S02]  /*0670*/  UIMAD UR6, UR11, UR6, UR9 ;  /* 0x000000060b0672a4 */ /* 0x000fe4000f8e0209 */
[----:B------:R-:W-:Y:S02]  /*0680*/  UIMAD UR5, UR5, UR12, URZ ;  /* 0x0000000c050572a4 */ /* 0x000fe4000f8e02ff */
[----:B------:R-:W-:Y:S02]  /*0690*/  UIMAD UR6, UR6, 0x62, URZ ;  /* 0x00000062060678a4 */ /* 0x000fe4000f8e02ff */
[----:B------:R-:W-:-:S04]  /*06a0*/  UIMAD UR5, UR7, UR13, UR5 ;  /* 0x0000000d070572a4 */ /* 0x000fc8000f8e0205 */
[----:B------:R-:W-:Y:S01]  /*06b0*/  IMAD.U32 R0, RZ, RZ, UR6 ;  /* 0x00000006ff007e24 */ /* 0x000fe2000f8e00ff */
[----:B------:R-:W-:-:S04]  /*06c0*/  IADD3 R56, P2, PT, R71, UR6, RZ ;  /* 0x0000000647387c10 */ /* 0x000fc8000ff5e0ff */
[----:B------:R-:W-:Y:S01]  /*06d0*/  LEA.HI.X.SX32 R57, R0, RZ, 0x1, P2 ;  /* 0x000000ff00397211 */ /* 0x000fe200010f0eff */
[----:B------:R-:W-:Y:S01]  /*06e0*/  @!P0 IMAD R0, R3, R20, RZ ;  /* 0x0000001403008224 */ /* 0x000fe200078e02ff */
[----:B------:R-:W-:Y:S01]  /*06f0*/  ISETP.GE.U32.AND P2, PT, R15, UR16, PT ;  /* 0x000000100f007c0c */ /* 0x000fe2000bf46070 */
[----:B------:R-:W-:-:S03]  /*0700*/  IMAD.WIDE.U32 R56, R27, UR7, R56 ;  /* 0x000000071b387c25 */ /* 0x000fc6000f8e0038 */
[----:B------:R-:W-:Y:S01]  /*0710*/  ISETP.GE.AND.EX P3, PT, R19, UR17, PT, P2 ;  /* 0x0000001113007c0c */ /* 0x000fe2000bf66320 */
[----:B------:R-:W0:Y:S01]  /*0720*/  @!P6 LDC.64 R26, c[0x0][0x390] ;  /* 0x0000e400ff1aeb82 */ /* 0x000e220000000a00 */
[----:B------:R-:W-:Y:S01]  /*0730*/  @!P0 IMAD.MOV.U32 R58, RZ, RZ, R56 ;  /* 0x000000ffff3a8224 */ /* 0x000fe200078e0038 */
[----:B------:R-:W-:Y:S01]  /*0740*/  IADD3 R59, PT, PT, R57, UR5, RZ ;  /* 0x00000005393b7c10 */ /* 0x000fe2000fffe0ff */
[C---:B------:R-:W-:Y:S01]  /*0750*/  @!P0 IMAD R21, R60.reuse, R21, R0 ;  /* 0x000000153c158224 */ /* 0x040fe200078e0200 */
[----:B------:R-:W-:Y:S01]  /*0760*/  STL [R1+0x2b4], R56 ;  /* 0x0002b43801007387 */ /* 0x000fe20000100800 */
[----:B------:R-:W-:Y:S01]  /*0770*/  @!P5 IMAD.MOV.U32 R8, RZ, RZ, R56 ;  /* 0x000000ffff08d224 */ /* 0x000fe200078e0038 */
[----:B------:R-:W-:Y:S01]  /*0780*/  @!P5 MOV R9, R59 ;  /* 0x0000003b0009d202 */ /* 0x000fe20000000f00 */
[----:B------:R-:W-:Y:S01]  /*0790*/  @!P0 IMAD.WIDE.U32 R2, R60, R20, R58 ;  /* 0x000000143c028225 */ /* 0x000fe200078e003a */
[----:B------:R-:W-:Y:S04]  /*07a0*/  STL [R1+0x2b0], R57 ;  /* 0x0002b03901007387 */ /* 0x000fe80000100800 */
[----:B------:R-:W1:Y:S01]  /*07b0*/  @!P3 LDC.64 R36, c[0x0][0x3e0] ;  /* 0x0000f800ff24bb82 */ /* 0x000e620000000a00 */
[----:B------:R-:W-:Y:S01]  /*07c0*/  @!P0 IADD3 R0, PT, PT, R3, R21, RZ ;  /* 0x0000001503008210 */ /* 0x000fe20007ffe0ff */
[----:B------:R-:W-:Y:S01]  /*07d0*/  @!P6 IMAD R21, R5, R25, R4 ;  /* 0x000000190515e224 */ /* 0x000fe200078e0204 */
[----:B----4-:R-:W-:Y:S01]  /*07e0*/  @!P0 LEA R124, P1, R2, R22, 0x2 ;  /* 0x00000016027c8211 */ /* 0x010fe200078210ff */
[----:B--2---:R-:W-:Y:S01]  /*07f0*/  @!P5 IMAD.WIDE.U32 R8, R7, R28, R8 ;  /* 0x0000001c0708d225 */ /* 0x004fe200078e0008 */
[----:B------:R-:W-:-:S02]  /*0800*/  @!P6 MOV R3, R59 ;  /* 0x0000003b0003e202 */ /* 0x000fc40000000f00 */
[----:B------:R-:W-:Y:S01]  /*0810*/  @!P0 LEA.HI.X R125, R2, R23, R0, 0x2, P1 ;  /* 0x00000017027d8211 */ /* 0x000fe200008f1400 */
[----:B------:R-:W-:Y:S01]  /*0820*/  @!P6 IMAD.MOV.U32 R2, RZ, RZ, R56 ;  /* 0x000000ffff02e224 */ /* 0x000fe200078e0038 */
[----:B------:R-:W2:Y:S01]  /*0830*/  @!P4 LDC.64 R22, c[0x0][0x390] ;  /* 0x0000e400ff16cb82 */ /* 0x000ea20000000a00 */
[----:B------:R-:W-:Y:S01]  /*0840*/  @!P5 IMAD R0, R13, R28, RZ ;  /* 0x0000001c0d00d224 */ /* 0x000fe200078e02ff */
[----:B------:R-:W-:Y:S01]  /*0850*/  @P3 LOP3.LUT R61, R61, 0x200000, RZ, 0xfc, !PT ;  /* 0x002000003d3d3812 */ /* 0x000fe200078efcff */
[----:B------:R-:W-:-:S03]  /*0860*/  @!P6 IMAD.WIDE.U32 R2, R5, R24, R2 ;  /* 0x000000180502e225 */ /* 0x000fc600078e0002 */
[----:B------:R-:W-:Y:S01]  /*0870*/  LOP3.LUT R61, R61, 0xffefffff, RZ, 0xc0, !PT ;  /* 0xffefffff3d3d7812 */ /* 0x000fe200078ec0ff */
[----:B------:R-:W-:Y:S01]  /*0880*/  @!P5 IMAD R13, R7, R29, R0 ;  /* 0x0000001d070dd224 */ /* 0x000fe200078e0200 */
[----:B------:R-:W3:Y:S01]  /*0890*/  @!P3 LDC.64 R24, c[0x0][0x390] ;  /* 0x0000e400ff18bb82 */ /* 0x000ee20000000a00 */
[----:B------:R-:W-:Y:S01]  /*08a0*/  @!P6 IMAD.IADD R0, R3, 0x1, R21 ;  /* 0x000000010300e824 */ /* 0x000fe200078e0215 */
[C---:B0-----:R-:W-:Y:S01]  /*08b0*/  @!P6 LEA R4, P1, R2.reuse, R26, 0x2 ;  /* 0x0000001a0204e211 */ /* 0x041fe200078210ff */
[----:B------:R-:W-:Y:S01]  /*08c0*/  @!P3 IMAD.MOV.U32 R12, RZ, RZ, R56 ;  /* 0x000000ffff0cb224 */ /* 0x000fe200078e0038 */
[----:B------:R-:W-:Y:S02]  /*08d0*/  @!P4 MOV R3, R59 ;  /* 0x0000003b0003c202 */ /* 0x000fe40000000f00 */
[----:B------:R-:W-:Y:S01]  /*08e0*/  @!P6 LEA.HI.X R5, R2, R27, R0, 0x2, P1 ;  /* 0x0000001b0205e211 */ /* 0x000fe200008f1400 */
[----:B------:R-:W-:Y:S01]  /*08f0*/  @!P4 IMAD.MOV.U32 R2, RZ, RZ, R56 ;  /* 0x000000ffff02c224 */ /* 0x000fe200078e0038 */
[----:B------:R-:W-:Y:S01]  /*0900*/  @!P5 IADD3 R0, PT, PT, R9, R13, RZ ;  /* 0x0000000d0900d210 */ /* 0x000fe20007ffe0ff */
[----:B-1----:R-:W-:Y:S01]  /*0910*/  @!P3 IMAD R10, R19, R36, RZ ;  /* 0x00000024130ab224 */ /* 0x002fe200078e02ff */
[C---:B------:R-:W-:Y:S01]  /*0920*/  @!P5 LEA R6, P1, R8.reuse, R30, 0x2 ;  /* 0x0000001e0806d211 */ /* 0x040fe200078210ff */
[----:B------:R-:W-:Y:S01]  /*0930*/  @!P4 IMAD.WIDE.U32 R2, R11, R34, R2 ;  /* 0x000000220b02c225 */ /* 0x000fe200078e0002 */
[----:B------:R-:W-:Y:S01]  /*0940*/  @!P3 MOV R13, R59 ;  /* 0x0000003b000db202 */ /* 0x000fe20000000f00 */
[----:B------:R-:W-:Y:S01]  /*0950*/  STL.64 [R1+0x2f0], R4 ;  /* 0x0002f00401007387 */ /* 0x000fe20000100a00 */
[----:B------:R-:W-:Y:S01]  /*0960*/  @!P5 LEA.HI.X R7, R8, R31, R0, 0x2, P1 ;  /* 0x0000001f0807d211 */ /* 0x000fe200008f1400 */
[----:B------:R-:W-:Y:S01]  /*0970*/  @!P4 IMAD.IADD R0, R3, 0x1, R17 ;  /* 0x000000010300c824 */ /* 0x000fe200078e0211 */
[----:B--2---:R-:W-:Y:S01]  /*0980*/  @!P4 LEA R8, P1, R2, R22, 0x2 ;  /* 0x000000160208c211 */ /* 0x004fe200078210ff */
[C---:B------:R-:W-:Y:S01]  /*0990*/  @!P3 IMAD R11, R15.reuse, R37, R10 ;  /* 0x000000250f0bb224 */ /* 0x040fe200078e020a */
[----:B------:R-:W-:Y:S01]  /*09a0*/  IADD3 R31, PT, PT, R60, 0x188, RZ ;  /* 0x000001883c1f7810 */ /* 0x000fe20007ffe0ff */
[----:B------:R-:W-:Y:S01]  /*09b0*/  @!P3 IMAD.WIDE.U32 R12, R15, R36, R12 ;  /* 0x000000240f0cb225 */ /* 0x000fe200078e000c */
[----:B------:R-:W-:Y:S01]  /*09c0*/  @!P4 LEA.HI.X R9, R2, R23, R0, 0x2, P1 ;  /* 0x000000170209c211 */ /* 0x000fe200008f1400 */
[----:B------:R0:W-:Y:S03]  /*09d0*/  STL.64 [R1+0x2e8], R6 ;  /* 0x0002e80601007387 */ /* 0x0001e60000100a00 */
[----:B------:R-:W-:Y:S01]  /*09e0*/  @!P3 IADD3 R0, PT, PT, R13, R11, RZ ;  /* 0x0000000b0d00b210 */ /* 0x000fe20007ffe0ff */
[----:B------:R-:W-:Y:S01]  /*09f0*/  VIADD R13, R60, 0x28 ;  /* 0x000000283c0d7836 */ /* 0x000fe20000000000 */
[----:B---3--:R-:W-:-:S04]  /*0a00*/  @!P3 LEA R10, P1, R12, R24, 0x2 ;  /* 0x000000180c0ab211 */ /* 0x008fc800078210ff */
[----:B------:R-:W-:Y:S02]  /*0a10*/  @!P3 LEA.HI.X R11, R12, R25, R0, 0x2, P1 ;  /* 0x000000190c0bb211 */ /* 0x000fe400008f1400 */
[----:B------:R-:W-:Y:S02]  /*0a20*/  ISETP.GE.U32.AND P1, PT, R13, UR16, PT ;  /* 0x000000100d007c0c */ /* 0x000fe4000bf26070 */
[----:B------:R-:W-:-:S04]  /*0a30*/  SHF.R.S32.HI R3, RZ, 0x1f, R13 ;  /* 0x0000001fff037819 */ /* 0x000fc8000001140d */
[----:B------:R-:W-:-:S13]  /*0a40*/  ISETP.GE.AND.EX P2, PT, R3, UR17, PT, P1 ;  /* 0x0000001103007c0c */ /* 0x000fda000bf46310 */
[----:B------:R-:W1:Y:S01]  /*0a50*/  @!P2 LDC.64 R14, c[0x0][0x3e0] ;  /* 0x0000f800ff0eab82 */ /* 0x000e620000000a00 */
[----:B------:R-:W-:Y:S02]  /*0a60*/  @!P2 MOV R2, R56 ;  /* 0x000000380002a202 */ /* 0x000fe40000000f00 */
[----:B------:R-:W-:-:S04]  /*0a70*/  @P2 LOP3.LUT R61, R61, 0x100000, RZ, 0xfc, !PT ;  /* 0x001000003d3d2812 */ /* 0x000fc800078efcff */
[----:B------:R-:W-:Y:S01]  /*0a80*/  LOP3.LUT R61, R61, 0xfff7ffff, RZ, 0xc0, !PT ;  /* 0xfff7ffff3d3d7812 */ /* 0x000fe200078ec0ff */
[----:B------:R-:W2:Y:S01]  /*0a90*/  @!P2 LDC.64 R16, c[0x0][0x390] ;  /* 0x0000e400ff10ab82 */ /* 0x000ea20000000a00 */
[-C--:B-1----:R-:W-:Y:S02]  /*0aa0*/  @!P2 IMAD R0, R3, R14.reuse, RZ ;  /* 0x0000000e0300a224 */ /* 0x082fe400078e02ff */
[----:B------:R-:W-:Y:S02]  /*0ab0*/  @!P2 IMAD.MOV.U32 R3, RZ, RZ, R59 ;  /* 0x000000ffff03a224 */ /* 0x000fe400078e003b */
[C---:B------:R-:W-:Y:S02]  /*0ac0*/  @!P2 IMAD R15, R13.reuse, R15, R0 ;  /* 0x0000000f0d0fa224 */ /* 0x040fe400078e0200 */
[----:B------:R-:W-:-:S05]  /*0ad0*/  @!P2 IMAD.WIDE.U32 R2, R13, R14, R2 ;  /* 0x0000000e0d02a225 */ /* 0x000fca00078e0002 */
[----:B------:R-:W-:Y:S01]  /*0ae0*/  @!P2 IADD3 R0, PT, PT, R3, R15, RZ ;  /* 0x0000000f0300a210 */ /* 0x000fe20007ffe0ff */
[----:B------:R-:W-:Y:S01]  /*0af0*/  VIADD R15, R60, 0x30 ;  /* 0x000000303c0f7836 */ /* 0x000fe20000000000 */
[----:B--2---:R-:W-:-:S04]  /*0b00*/  @!P2 LEA R12, P1, R2, R16, 0x2 ;  /* 0x00000010020ca211 */ /* 0x004fc800078210ff */
[----:B------:R-:W-:Y:S02]  /*0b10*/  @!P2 LEA.HI.X R13, R2, R17, R0, 0x2, P1 ;  /* 0x00000011020da211 */ /* 0x000fe400008f1400 */
        /* <DEDUP_REMOVED lines=33> */
[----:B------:R-:W-:-:S03]  /*0d30*/  ISETP.GE.U32.AND P1, PT, R15, UR16, PT ;  /* 0x000000100f007c0c */ /* 0x000fc6000bf26070 */
[----:B------:R1:W-:Y:S01]  /*0d40*/  STL.64 [R1+0x2e0], R66 ;  /* 0x0002e04201007387 */ /* 0x0003e20000100a00 */
[----:B------:R-:W-:-:S13]  /*0d50*/  ISETP.GE.AND.EX P2, PT, R3, UR17, PT, P1 ;  /* 0x0000001103007c0c */ /* 0x000fda000bf46310 */
[----:B------:R-:W2:Y:S01]  /*0d60*/  @!P2 LDC.64 R16, c[0x0][0x3e0] ;  /* 0x0000f800ff10ab82 */ /* 0x000ea20000000a00 */
[----:B------:R-:W-:Y:S02]  /*0d70*/  @!P2 MOV R2, R56 ;  /* 0x000000380002a202 */ /* 0x000fe40000000f00 */
[----:B------:R-:W-:-:S04]  /*0d80*/  @P2 LOP3.LUT R61, R61, 0x20000, RZ, 0xfc, !PT ;  /* 0x000200003d3d2812 */ /* 0x000fc800078efcff */
[----:B------:R-:W-:Y:S01]  /*0d90*/  LOP3.LUT R61, R61, 0xfffeffff, RZ, 0xc0, !PT ;  /* 0xfffeffff3d3d7812 */ /* 0x000fe200078ec0ff */
[----:B------:R-:W3:Y:S01]  /*0da0*/  @!P2 LDC.64 R68, c[0x0][0x390] ;  /* 0x0000e400ff44ab82 */ /* 0x000ee20000000a00 */
[-C--:B--2---:R-:W-:Y:S02]  /*0db0*/  @!P2 IMAD R0, R3, R16.reuse, RZ ;  /* 0x000000100300a224 */ /* 0x084fe400078e02ff */
[----:B------:R-:W-:Y:S02]  /*0dc0*/  @!P2 IMAD.MOV.U32 R3, RZ, RZ, R59 ;  /* 0x000000ffff03a224 */ /* 0x000fe400078e003b */
[C---:B------:R-:W-:Y:S02]  /*0dd0*/  @!P2 IMAD R17, R15.reuse, R17, R0 ;  /* 0x000000110f11a224 */ /* 0x040fe400078e0200 */
[----:B------:R-:W-:-:S04]  /*0de0*/  @!P2 IMAD.WIDE.U32 R2, R15, R16, R2 ;  /* 0x000000100f02a225 */ /* 0x000fc800078e0002 */
[----:B------:R-:W-:Y:S01]  /*0df0*/  VIADD R15, R60, 0x48 ;  /* 0x000000483c0f7836 */ /* 0x000fe20000000000 */
[----:B------:R-:W-:Y:S02]  /*0e00*/  @!P2 IADD3 R0, PT, PT, R3, R17, RZ ;  /* 0x000000110300a210 */ /* 0x000fe40007ffe0ff */
[C---:B---3--:R-:W-:Y:S02]  /*0e10*/  @!P2 LEA R68, P1, R2.reuse, R68, 0x2 ;  /* 0x000000440244a211 */ /* 0x048fe400078210ff */
[----:B------:R-:W-:Y:S02]  /*0e20*/  SHF.R.S32.HI R3, RZ, 0x1f, R15 ;  /* 0x0000001fff037819 */ /* 0x000fe4000001140f */
[----:B------:R-:W-:Y:S02]  /*0e30*/  @!P2 LEA.HI.X R69, R2, R69, R0, 0x2, P1 ;  /* 0x000000450245a211 */ /* 0x000fe400008f1400 */
[----:B------:R-:W-:-:S04]  /*0e40*/  ISETP.GE.U32.AND P1, PT, R15, UR16, PT ;  /* 0x000000100f007c0c */ /* 0x000fc8000bf26070 */
        /* <DEDUP_REMOVED lines=86> */
[----:B--2---:R-:W-:Y:S01]  /*13b0*/  @!P2 IMAD R0, R3, R16, RZ ;  /* 0x000000100300a224 */ /* 0x004fe200078e02ff */
[----:B------:R-:W-:-:S03]  /*13c0*/  @!P2 MOV R3, R59 ;  /* 0x0000003b0003a202 */ /* 0x000fc60000000f00 */
[C---:B------:R-:W-:Y:S02]  /*13d0*/  @!P2 IMAD R17, R15.reuse, R17, R0 ;  /* 0x000000110f11a224 */ /* 0x040fe400078e0200 */
        /* <DEDUP_REMOVED lines=16> */
[----:B------:R-:W-:Y:S01]  /*14e0*/  @!P2 IMAD.WIDE.U32 R2, R15, R16, R2 ;  /* 0x000000100f02a225 */ /* 0x000fe200078e0002 */
[----:B------:R-:W-:-:S04]  /*14f0*/  IADD3 R15, PT, PT, R60, 0x80, RZ ;  /* 0x000000803c0f7810 */ /* 0x000fc80007ffe0ff */
[----:B------:R-:W-:Y:S02]  /*1500*/  @!P2 IADD3 R0, PT, PT, R3, R17, RZ ;  /* 0x000000110300a210 */ /* 0x000fe40007ffe0ff */
[C---:B---3--:R-:W-:Y:S02]  /*1510*/  @!P2 LEA R82, P1, R2.reuse, R82, 0x2 ;  /* 0x000000520252a211 */ /* 0x048fe400078210ff */
[----:B------:R-:W-:Y:S02]  /*1520*/  SHF.R.S32.HI R3, RZ, 0x1f, R15 ;  /* 0x0000001fff037819 */ /* 0x000fe4000001140f */
[----:B------:R-:W-:Y:S02]  /*1530*/  @!P2 LEA.HI.X R83, R2, R83, R0, 0x2, P1 ;  /* 0x000000530253a211 */ /* 0x000fe400008f1400 */
[----:B------:R-:W-:-:S04]  /*1540*/  ISETP.GE.U32.AND P1, PT, R15, UR16, PT ;  /* 0x000000100f007c0c */ /* 0x000fc8000bf26070 */
[----:B------:R-:W-:-:S13]  /*1550*/  ISETP.GE.AND.EX P2, PT, R3, UR17, PT, P1 ;  /* 0x0000001103007c0c */ /* 0x000fda000bf46310 */
[----:B------:R-:W2:Y:S01]  /*1560*/  @!P2 LDC.64 R16, c[0x0][0x3e0] ;  /* 0x0000f800ff10ab82 */ /* 0x000ea20000000a00 */
[----:B------:R-:W-:Y:S01]  /*1570*/  @!P2 IMAD.MOV.U32 R2, RZ, RZ, R56 ;  /* 0x000000ffff02a224 */ /* 0x000fe200078e0038 */
[----:B------:R-:W-:-:S04]  /*1580*/  @P2 LOP3.LUT R61, R61, 0x200, RZ, 0xfc, !PT ;  /* 0x000002003d3d2812 */ /* 0x000fc800078efcff */
[----:B------:R-:W-:Y:S02]  /*1590*/  LOP3.LUT R61, R61, 0xfffffeff, RZ, 0xc0, !PT ;  /* 0xfffffeff3d3d7812 */ /* 0x000fe400078ec0ff */
[----:B------:R-:W3:Y:S01]  /*15a0*/  @!P2 LDC.64 R84, c[0x0][0x390] ;  /* 0x0000e400ff54ab82 */ /* 0x000ee20000000a00 */
[----:B--2---:R-:W-:Y:S01]  /*15b0*/  @!P2 IMAD R0, R3, R16, RZ ;  /* 0x000000100300a224 */ /* 0x004fe200078e02ff */
[----:B------:R-:W-:-:S03]  /*15c0*/  @!P2 MOV R3, R59 ;  /* 0x0000003b0003a202 */ /* 0x000fc60000000f00 */
        /* <DEDUP_REMOVED lines=139> */
[----:B------:R-:W-:Y:S01]  /*1e80*/  @P2 LOP3.LUT R61, R61, 0x1, RZ, 0xfc, !PT ;  /* 0x000000013d3d2812 */ /* 0x000fe200078efcff */
[----:B------:R3:W-:Y:S03]  /*1e90*/  STL [R1+0x2ac], R58 ;  /* 0x0002ac3a01007387 */ /* 0x0007e60000100800 */
[----:B------:R-:W-:Y:S02]  /*1ea0*/  LOP3.LUT R61, R61, 0xf7ffffff, RZ, 0xc0, !PT ;  /* 0xf7ffffff3d3d7812 */ /* 0x000fe400078ec0ff */
[----:B------:R-:W4:Y:S01]  /*1eb0*/  @!P2 LDC.64 R102, c[0x0][0x390] ;  /* 0x0000e400ff66ab82 */ /* 0x000f220000000a00 */
[----:B--2---:R-:W-:Y:S01]  /*1ec0*/  @!P2 IMAD R0, R3, R16, RZ ;  /* 0x000000100300a224 */ /* 0x004fe200078e02ff */
[----:B------:R-:W-:-:S03]  /*1ed0*/  @!P2 MOV R3, R59 ;  /* 0x0000003b0003a202 */ /* 0x000fc60000000f00 */
[C---:B------:R-:W-:Y:S02]  /*1ee0*/  @!P2 IMAD R17, R15.reuse, R17, R0 ;  /* 0x000000110f11a224 */ /* 0x040fe400078e0200 */
[----:B------:R-:W-:-:S04]  /*1ef0*/  @!P2 IMAD.WIDE.U32 R2, R15, R16, R2 ;  /* 0x000000100f02a225 */ /* 0x000fc800078e0002 */
[----:B------:R-:W-:Y:S01]  /*1f00*/  VIADD R15, R60, 0xd0 ;  /* 0x000000d03c0f7836 */ /* 0x000fe20000000000 */
[----:B------:R-:W-:Y:S02]  /*1f10*/  @!P2 IADD3 R0, PT, PT, R3, R17, RZ ;  /* 0x000000110300a210 */ /* 0x000fe40007ffe0ff */
[C---:B----4-:R-:W-:Y:S02]  /*1f20*/  @!P2 LEA R102, P1, R2.reuse, R102, 0x2 ;  /* 0x000000660266a211 */ /* 0x050fe400078210ff */
        /* <DEDUP_REMOVED lines=8> */
[----:B------:R-:W4:Y:S01]  /*1fb0*/  @!P2 LDC.64 R104, c[0x0][0x390] ;  /* 0x0000e400ff68ab82 */ /* 0x000f220000000a00 */
[----:B--2---:R-:W-:Y:S01]  /*1fc0*/  @!P2 IMAD R0, R3, R16, RZ ;  /* 0x000000100300a224 */ /* 0x004fe200078e02ff */
[----:B------:R-:W-:-:S03]  /*1fd0*/  @!P2 MOV R3, R59 ;  /* 0x0000003b0003a202 */ /* 0x000fc60000000f00 */
[C---:B------:R-:W-:Y:S02]  /*1fe0*/  @!P2 IMAD R17, R15.reuse, R17, R0 ;  /* 0x000000110f11a224 */ /* 0x040fe400078e0200 */
[----:B------:R-:W-:Y:S01]  /*1ff0*/  @!P2 IMAD.WIDE.U32 R2, R15, R16, R2 ;  /* 0x000000100f02a225 */ /* 0x000fe200078e0002 */
[----:B------:R-:W-:-:S03]  /*2000*/  IADD3 R15, PT, PT, R60, 0xd8, RZ ;  /* 0x000000d83c0f7810 */ /* 0x000fc60007ffe0ff */
[----:B------:R-:W-:Y:S01]  /*2010*/  @!P2 IMAD.IADD R0, R3, 0x1, R17 ;  /* 0x000000010300a824 */ /* 0x000fe200078e0211 */
        /* <DEDUP_REMOVED lines=10> */
[-C--:B--2---:R-:W-:Y:S02]  /*20c0*/  @!P2 IMAD R0, R3, R16.reuse, RZ ;  /* 0x000000100300a224 */ /* 0x084fe400078e02ff */
[----:B------:R-:W-:Y:S02]  /*20d0*/  @!P2 IMAD.MOV.U32 R3, RZ, RZ, R59 ;  /* 0x000000ffff03a224 */ /* 0x000fe400078e003b */
[C---:B------:R-:W-:Y:S02]  /*20e0*/  @!P2 IMAD R17, R15.reuse, R17, R0 ;  /* 0x000000110f11a224 */ /* 0x040fe400078e0200 */
[----:B------:R-:W-:Y:S01]  /*20f0*/  @!P2 IMAD.WIDE.U32 R2, R15, R16, R2 ;  /* 0x000000100f02a225 */ /* 0x000fe200078e0002 */
[----:B------:R-:W-:-:S04]  /*2100*/  IADD3 R15, PT, PT, R60, 0xe0, RZ ;  /* 0x000000e03c0f7810 */ /* 0x000fc80007ffe0ff */
[----:B------:R-:W-:Y:S02]  /*2110*/  @!P2 IADD3 R0, PT, PT, R3, R17, RZ ;  /* 0x000000110300a210 */ /* 0x000fe40007ffe0ff */
[C---:B----4-:R-:W-:Y:S02]  /*2120*/  @!P2 LEA R106, P1, R2.reuse, R106, 0x2 ;  /* 0x0000006a026aa211 */ /* 0x050fe400078210ff */
        /* <DEDUP_REMOVED lines=252> */
[----:B------:R-:W-:-:S05]  /*30f0*/  @!P2 IMAD.WIDE.U32 R2, R15, R16, R2 ;  /* 0x000000100f02a225 */ /* 0x000fca00078e0002 */
[----:B------:R-:W-:Y:S01]  /*3100*/  @!P2 IADD3 R0, PT, PT, R3, R17, RZ ;  /* 0x000000110300a210 */ /* 0x000fe20007ffe0ff */
[----:B------:R-:W-:Y:S01]  /*3110*/  VIADD R17, R60, 0x160 ;  /* 0x000001603c117836 */ /* 0x000fe20000000000 */
[----:B----4-:R-:W-:-:S04]  /*3120*/  @!P2 LEA R14, P1, R2, R18, 0x2 ;  /* 0x00000012020ea211 */ /* 0x010fc800078210ff */
[----:B------:R-:W-:Y:S02]  /*3130*/  @!P2 LEA.HI.X R15, R2, R19, R0, 0x2, P1 ;  /* 0x00000013020fa211 */ /* 0x000fe400008f1400 */
[----:B------:R-:W-:Y:S02]  /*3140*/  SHF.R.S32.HI R3, RZ, 0x1f, R17 ;  /* 0x0000001fff037819 */ /* 0x000fe40000011411 */
        /* <DEDUP_REMOVED lines=10> */
[----:B------:R-:W-:-:S04]  /*31f0*/  @!P2 IMAD.WIDE.U32 R2, R17, R18, R2 ;  /* 0x000000121102a225 */ /* 0x000fc800078e0002 */
[----:B------:R-:W-:Y:S01]  /*3200*/  @!P2 IMAD.IADD R0, R3, 0x1, R19 ;  /* 0x000000010300a824 */ /* 0x000fe200078e0213 */
[----:B----4-:R-:W-:Y:S02]  /*3210*/  @!P2 LEA R16, P1, R2, R20, 0x2 ;  /* 0x000000140210a211 */ /* 0x010fe400078210ff */
[----:B------:R-:W-:Y:S02]  /*3220*/  IADD3 R19, PT, PT, R60, 0x168, RZ ;  /* 0x000001683c137810 */ /* 0x000fe40007ffe0ff */
        /* <DEDUP_REMOVED lines=12> */
[----:B------:R-:W-:-:S05]  /*32f0*/  @!P2 IMAD.WIDE.U32 R2, R19, R20, R2 ;  /* 0x000000141302a225 */ /* 0x000fca00078e0002 */
[----:B------:R-:W-:Y:S02]  /*3300*/  @!P2 IADD3 R0, PT, PT, R3, R21, RZ ;  /* 0x000000150300a210 */ /* 0x000fe40007ffe0ff */
[----:B----4-:R-:W-:-:S04]  /*3310*/  @!P2 LEA R18, P1, R2, R22, 0x2 ;  /* 0x000000160212a211 */ /* 0x010fc800078210ff */
[----:B------:R-:W-:Y:S02]  /*3320*/  @!P2 LEA.HI.X R19, R2, R23, R0, 0x2, P1 ;  /* 0x000000170213a211 */ /* 0x000fe400008f1400 */
[----:B------:R-:W-:-:S04]  /*3330*/  IADD3 R23, PT, PT, R60, 0x170, RZ ;  /* 0x000001703c177810 */ /* 0x000fc80007ffe0ff */
[----:B------:R-:W-:Y:S02]  /*3340*/  SHF.R.S32.HI R3, RZ, 0x1f, R23 ;  /* 0x0000001fff037819 */ /* 0x000fe40000011417 */
        /* <DEDUP_REMOVED lines=146> */
[----:B------:R-:W-:Y:S01]  /*3c70*/  @!P2 MOV R53, R59 ;  /* 0x0000003b0035a202 */ /* 0x000fe20000000f00 */
[----:B------:R-:W-:Y:S01]  /*3c80*/  @!P2 IMAD.MOV.U32 R52, RZ, RZ, R56 ;  /* 0x000000ffff34a224 */ /* 0x000fe200078e0038 */
[----:B------:R-:W-:-:S04]  /*3c90*/  @P2 LOP3.LUT R32, R32, 0x4, RZ, 0xfc, !PT ;  /* 0x0000000420202812 */ /* 0x000fc800078efcff */
[----:B------:R-:W-:Y:S01]  /*3ca0*/  LOP3.LUT R32, R32, 0xfffffffd, RZ, 0xc0, !PT ;  /* 0xfffffffd20207812 */ /* 0x000fe200078ec0ff */
[----:B------:R-:W0:Y:S01]  /*3cb0*/  @!P2 LDC.64 R2, c[0x0][0x390] ;  /* 0x0000e400ff02ab82 */ /* 0x000e220000000a00 */
[-C--:B--2---:R-:W-:Y:S02]  /*3cc0*/  @!P2 IMAD R33, R33, R50.reuse, RZ ;  /* 0x000000322121a224 */ /* 0x084fe400078e02ff */
        /* <DEDUP_REMOVED lines=18> */
[----:B------:R-:W-:Y:S02]  /*3df0*/  IADD3 R0, PT, PT, R60, 0x1c8, RZ ;  /* 0x000001c83c007810 */ /* 0x000fe40007ffe0ff */
[----:B-1----:R-:W-:Y:S01]  /*3e00*/  @!P2 LEA R66, P1, R52, R2, 0x2 ;  /* 0x000000023442a211 */ /* 0x002fe200078210ff */
[----:B------:R-:W-:Y:S01]  /*3e10*/  @!P2 IMAD.IADD R51, R53, 0x1, R51 ;  /* 0x000000013533a824 */ /* 0x000fe200078e0233 */
[----:B------:R-:W-:-:S04]  /*3e20*/  SHF.R.S32.HI R33, RZ, 0x1f, R0 ;  /* 0x0000001fff217819 */ /* 0x000fc80000011400 */
[----:B------:R-:W-:Y:S02]  /*3e30*/  @!P2 LEA.HI.X R67, R52, R3, R51, 0x2, P1 ;  /* 0x000000033443a211 */ /* 0x000fe400008f1433 */
[----:B------:R-:W-:-:S04]  /*3e40*/  ISETP.GE.U32.AND P1, PT, R0, UR16, PT ;  /* 0x0000001000007c0c */ /* 0x000fc8000bf26070 */
[----:B------:R-:W-:-:S13]  /*3e50*/  ISETP.GE.AND.EX P2, PT, R33, UR17, PT, P1 ;  /* 0x0000001121007c0c */ /* 0x000fda000bf46310 */
[----:B------:R-:W0:Y:S01]  /*3e60*/  @!P2 LDC.64 R50, c[0x0][0x3e0] ;  /* 0x0000f800ff32ab82 */ /* 0x000e220000000a00 */
[----:B------:R-:W-:Y:S01]  /*3e70*/  @!P2 MOV R52, R56 ;  /* 0x000000380034a202 */ /* 0x000fe20000000f00 */
[----:B------:R-:W-:Y:S01]  /*3e80*/  @!P2 IMAD.MOV.U32 R53, RZ, RZ, R59 ;  /* 0x000000ffff35a224 */ /* 0x000fe200078e003b */
[----:B------:R-:W-:-:S05]  /*3e90*/  @P2 LOP3.LUT R32, R32, 0x1, RZ, 0xfc, !PT ;  /* 0x0000000120202812 */ /* 0x000fca00078efcff */
[----:B------:R-:W1:Y:S01]  /*3ea0*/  @!P2 LDC.64 R2, c[0x0][0x390] ;  /* 0x0000e400ff02ab82 */ /* 0x000e620000000a00 */
[-C--:B0-----:R-:W-:Y:S02]  /*3eb0*/  @!P2 IMAD R33, R33, R50.reuse, RZ ;  /* 0x000000322121a224 */ /* 0x081fe400078e02ff */
[----:B------:R-:W-:-:S04]  /*3ec0*/  @!P2 IMAD.WIDE.U32 R52, R0, R50, R52 ;  /* 0x000000320034a225 */ /* 0x000fc800078e0034 */
[----:B------:R-:W-:Y:S01]  /*3ed0*/  @!P2 IMAD R51, R0, R51, R33 ;  /* 0x000000330033a224 */ /* 0x000fe200078e0221 */
[----:B-1----:R-:W-:-:S04]  /*3ee0*/  @!P2 LEA R4, P1, R52, R2, 0x2 ;  /* 0x000000023404a211 */ /* 0x002fc800078210ff */
[----:B------:R-:W-:-:S04]  /*3ef0*/  @!P2 IADD3 R0, PT, PT, R53, R51, RZ ;  /* 0x000000333500a210 */ /* 0x000fc80007ffe0ff */
[----:B------:R-:W-:Y:S02]  /*3f00*/  @!P2 LEA.HI.X R5, R52, R3, R0, 0x2, P1 ;  /* 0x000000033405a211 */ /* 0x000fe400008f1400 */
[----:B------:R-:W-:Y:S02]  /*3f10*/  IADD3 R0, PT, PT, R60, 0x1d0, RZ ;  /* 0x000001d03c007810 */ /* 0x000fe40007ffe0ff */
[----:B------:R-:W-:Y:S02]  /*3f20*/  MOV R57, R5 ;  /* 0x0000000500397202 */ /* 0x000fe40000000f00 */
[----:B------:R-:W-:Y:S02]  /*3f30*/  SHF.R.S32.HI R33, RZ, 0x1f, R0 ;  /* 0x0000001fff217819 */ /* 0x000fe40000011400 */
[----:B------:R-:W-:-:S04]  /*3f40*/  ISETP.GE.U32.AND P1, PT, R0, UR16, PT ;  /* 0x0000001000007c0c */ /* 0x000fc8000bf26070 */
[----:B------:R-:W-:-:S13]  /*3f50*/  ISETP.GE.AND.EX P1, PT, R33, UR17, PT, P1 ;  /* 0x0000001121007c0c */ /* 0x000fda000bf26310 */
[----:B------:R-:W0:Y:S01]  /*3f60*/  @!P1 LDC.64 R50, c[0x0][0x3e0] ;  /* 0x0000f800ff329b82 */ /* 0x000e220000000a00 */
[----:B------:R-:W-:Y:S01]  /*3f70*/  @!P1 MOV R53, R59 ;  /* 0x0000003b00359202 */ /* 0x000fe20000000f00 */
[----:B------:R-:W-:Y:S01]  /*3f80*/  @!P1 IMAD.MOV.U32 R52, RZ, RZ, R56 ;  /* 0x000000ffff349224 */ /* 0x000fe200078e0038 */
[----:B------:R-:W-:Y:S01]  /*3f90*/  STL [R1+0x2a8], R59 ;  /* 0x0002a83b01007387 */ /* 0x000fe20000100800 */
[----:B---3--:R-:W-:Y:S02]  /*3fa0*/  MOV R58, R6 ;  /* 0x00000006003a7202 */ /* 0x008fe40000000f00 */
[----:B------:R-:W-:Y:S02]  /*3fb0*/  @P1 LOP3.LUT R61, R61, 0x8000000, RZ, 0xfc, !PT ;  /* 0x080000003d3d1812 */ /* 0x000fe400078efcff */
[----:B------:R-:W1:Y:S01]  /*3fc0*/  @!P1 LDC.64 R2, c[0x0][0x390] ;  /* 0x0000e400ff029b82 */ /* 0x000e620000000a00 */
[-C--:B0-----:R-:W-:Y:S02]  /*3fd0*/  @!P1 IMAD R33, R33, R50.reuse, RZ ;  /* 0x0000003221219224 */ /* 0x081fe400078e02ff */
[----:B------:R-:W-:-:S04]  /*3fe0*/  @!P1 IMAD.WIDE.U32 R52, R0, R50, R52 ;  /* 0x0000003200349225 */ /* 0x000fc800078e0034 */
[----:B------:R-:W-:Y:S01]  /*3ff0*/  @!P1 IMAD R33, R0, R51, R33 ;  /* 0x0000003300219224 */ /* 0x000fe200078e0221 */
[----:B-1----:R-:W-:-:S04]  /*4000*/  @!P1 LEA R50, P2, R52, R2, 0x2 ;  /* 0x0000000234329211 */ /* 0x002fc800078410ff */
[----:B------:R-:W-:-:S04]  /*4010*/  @!P1 IADD3 R0, PT, PT, R53, R33, RZ ;  /* 0x0000002135009210 */ /* 0x000fc80007ffe0ff */
[----:B------:R-:W-:Y:S01]  /*4020*/  @!P1 LEA.HI.X R51, R52, R3, R0, 0x2, P2 ;  /* 0x0000000334339211 */ /* 0x000fe200010f1400 */
[----:B------:R-:W-:-:S04]  /*4030*/  VIADD R0, R60, 0x1d8 ;  /* 0x000001d83c007836 */ /* 0x000fc80000000000 */
[----:B------:R0:W-:Y:S01]  /*4040*/  @!P1 STL.64 [R1+0x228], R50 ;  /* 0x0002283201009387 */ /* 0x0001e20000100a00 */
[----:B------:R-:W-:Y:S02]  /*4050*/  SHF.R.S32.HI R33, RZ, 0x1f, R0 ;  /* 0x0000001fff217819 */ /* 0x000fe40000011400 */
[----:B------:R-:W-:Y:S02]  /*4060*/  ISETP.GE.U32.AND P2, PT, R0, UR16, PT ;  /* 0x0000001000007c0c */ /* 0x000fe4000bf46070 */
[----:B------:R-:W-:Y:S02]  /*4070*/  LOP3.LUT P1, RZ, R61, 0x200000, RZ, 0xc0, !PT ;  /* 0x002000003dff7812 */ /* 0x000fe4000782c0ff */
[----:B------:R-:W-:Y:S02]  /*4080*/  ISETP.GE.AND.EX P2, PT, R33, UR17, PT, P2 ;  /* 0x0000001121007c0c */ /* 0x000fe4000bf46320 */
[----:B------:R-:W-:-:S11]  /*4090*/  LOP3.LUT R61, R61, 0xefffffff, RZ, 0xc0, !PT ;  /* 0xefffffff3d3d7812 */ /* 0x000fd600078ec0ff */
[----:B0-----:R-:W0:Y:S01]  /*40a0*/  @!P2 LDC.64 R50, c[0x0][0x3e0] ;  /* 0x0000f800ff32ab82 */ /* 0x001e220000000a00 */
[----:B------:R-:W-:Y:S02]  /*40b0*/  @!P2 MOV R52, R56 ;  /* 0x000000380034a202 */ /* 0x000fe40000000f00 */
[----:B------:R-:W-:Y:S02]  /*40c0*/  @!P2 MOV R53, R59 ;  /* 0x0000003b0035a202 */ /* 0x000fe40000000f00 */
[----:B------:R-:W-:-:S03]  /*40d0*/  @P2 LOP3.LUT R61, R61, 0x10000000, RZ, 0xfc, !PT ;  /* 0x100000003d3d2812 */ /* 0x000fc600078efcff */
[----:B------:R-:W1:Y:S01]  /*40e0*/  @!P2 LDC.64 R2, c[0x0][0x390] ;  /* 0x0000e400ff02ab82 */ /* 0x000e620000000a00 */
[-C--:B0-----:R-:W-:Y:S02]  /*40f0*/  @!P2 IMAD R33, R33, R50.reuse, RZ ;  /* 0x000000322121a224 */ /* 0x081fe400078e02ff */
[----:B------:R-:W-:-:S04]  /*4100*/  @!P2 IMAD.WIDE.U32 R52, R0, R50, R52 ;  /* 0x000000320034a225 */ /* 0x000fc800078e0034 */
[----:B------:R-:W-:Y:S01]  /*4110*/  @!P2 IMAD R33, R0, R51, R33 ;  /* 0x000000330021a224 */ /* 0x000fe200078e0221 */
[----:B-1----:R-:W-:-:S03]  /*4120*/  @!P2 LEA R50, P3, R52, R2, 0x2 ;  /* 0x000000023432a211 */ /* 0x002fc600078610ff */
[----:B------:R-:W-:-:S05]  /*4130*/  @!P2 IMAD.IADD R0, R53, 0x1, R33 ;  /* 0x000000013500a824 */ /* 0x000fca00078e0221 */
[----:B------:R-:W-:Y:S02]  /*4140*/  @!P2 LEA.HI.X R51, R52, R3, R0, 0x2, P3 ;  /* 0x000000033433a211 */ /* 0x000fe400018f1400 */
[----:B------:R-:W-:-:S03]  /*4150*/  IADD3 R0, PT, PT, R60, 0x1e0, RZ ;  /* 0x000001e03c007810 */ /* 0x000fc60007ffe0ff */
[----:B------:R0:W-:Y:S01]  /*4160*/  @!P2 STL.64 [R1+0x220], R50 ;  /* 0x000220320100a387 */ /* 0x0001e20000100a00 */
[----:B------:R-:W-:Y:S02]  /*4170*/  SHF.R.S32.HI R33, RZ, 0x1f, R0 ;  /* 0x0000001fff217819 */ /* 0x000fe40000011400 */
[----:B------:R-:W-:Y:S02]  /*4180*/  ISETP.GE.U32.AND P3, PT, R0, UR16, PT ;  /* 0x0000001000007c0c */ /* 0x000fe4000bf66070 */
[----:B------:R-:W-:Y:S02]  /*4190*/  LOP3.LUT P2, RZ, R61, 0x400000, RZ, 0xc0, !PT ;  /* 0x004000003dff7812 */ /* 0x000fe4000784c0ff */
[----:B------:R-:W-:Y:S02]  /*41a0*/  ISETP.GE.AND.EX P3, PT, R33, UR17, PT, P3 ;  /* 0x0000001121007c0c */ /* 0x000fe4000bf66330 */
[----:B------:R-:W-:-:S11]  /*41b0*/  LOP3.LUT R61, R61, 0xdfffffff, RZ, 0xc0, !PT ;  /* 0xdfffffff3d3d7812 */ /* 0x000fd600078ec0ff */
[----:B0-----:R-:W0:Y:S01]  /*41c0*/  @!P3 LDC.64 R50, c[0x0][0x3e0] ;  /* 0x0000f800ff32bb82 */ /* 0x001e220000000a00 */
        /* <DEDUP_REMOVED lines=20> */
[----:B------:R-:W-:-:S04]  /*4310*/  @P4 LOP3.LUT R61, R61, 0x40000000, RZ, 0xfc, !PT ;  /* 0x400000003d3d4812 */ /* 0x000fc800078efcff */
[----:B------:R-:W-:Y:S01]  /*4320*/  LOP3.LUT R61, R61, 0x7fffffff, RZ, 0xc0, !PT ;  /* 0x7fffffff3d3d7812 */ /* 0x000fe200078ec0ff */
[----:B------:R-:W1:Y:S01]  /*4330*/  @!P4 LDC.64 R2, c[0x0][0x390] ;  /* 0x0000e400ff02cb82 */ /* 0x000e620000000a00 */
[-C--:B0-----:R-:W-:Y:S02]  /*4340*/  @!P4 IMAD R33, R33, R50.reuse, RZ ;  /* 0x000000322121c224 */ /* 0x081fe400078e02ff */
[----:B------:R-:W-:-:S04]  /*4350*/  @!P4 IMAD.WIDE.U32 R52, R0, R50, R52 ;  /* 0x000000320034c225 */ /* 0x000fc800078e0034 */
[----:B------:R-:W-:Y:S01]  /*4360*/  @!P4 IMAD R33, R0, R51, R33 ;  /* 0x000000330021c224 */ /* 0x000fe200078e0221 */
[----:B-1----:R-:W-:-:S04]  /*4370*/  @!P4 LEA R50, P5, R52, R2, 0x2 ;  /* 0x000000023432c211 */ /* 0x002fc800078a10ff */
[----:B------:R-:W-:Y:S02]  /*4380*/  @!P4 IADD3 R0, PT, PT, R53, R33, RZ ;  /* 0x000000213500c210 */ /* 0x000fe40007ffe0ff */
[----:B------:R-:W-:Y:S02]  /*4390*/  MOV R53, R124 ;  /* 0x0000007c00357202 */ /* 0x000fe40000000f00 */
[----:B------:R-:W-:Y:S01]  /*43a0*/  @!P4 LEA.HI.X R51, R52, R3, R0, 0x2, P5 ;  /* 0x000000033433c211 */ /* 0x000fe200028f1400 */
[----:B------:R-:W-:Y:S01]  /*43b0*/  IMAD.MOV.U32 R52, RZ, RZ, R125 ;  /* 0x000000ffff347224 */ /* 0x000fe200078e007d */
[----:B------:R-:W-:-:S03]  /*43c0*/  IADD3 R0, PT, PT, R60, 0x1f0, RZ ;  /* 0x000001f03c007810 */ /* 0x000fc60007ffe0ff */
[----:B------:R0:W-:Y:S01]  /*43d0*/  @!P4 STL.64 [R1+0x210], R50 ;  /* 0x000210320100c387 */ /* 0x0001e20000100a00 */
[----:B------:R-:W-:Y:S02]  /*43e0*/  SHF.R.S32.HI R33, RZ, 0x1f, R0 ;  /* 0x0000001fff217819 */ /* 0x000fe40000011400 */
[----:B------:R-:W-:-:S04]  /*43f0*/  ISETP.GE.U32.AND P5, PT, R0, UR16, PT ;  /* 0x0000001000007c0c */ /* 0x000fc8000bfa6070 */
[----:B------:R-:W-:-:S13]  /*4400*/  ISETP.GE.AND.EX P5, PT, R33, UR17, PT, P5 ;  /* 0x0000001121007c0c */ /* 0x000fda000bfa6350 */
[----:B------:R-:W1:Y:S01]  /*4410*/  @!P5 LDC.64 R2, c[0x0][0x3e0] ;  /* 0x0000f800ff02db82 */ /* 0x000e620000000a00 */
[----:B0-----:R-:W-:Y:S01]  /*4420*/  @!P5 MOV R51, R59 ;  /* 0x0000003b0033d202 */ /* 0x001fe20000000f00 */
[----:B------:R-:W-:Y:S01]  /*4430*/  @!P5 IMAD.MOV.U32 R50, RZ, RZ, R56 ;  /* 0x000000ffff32d224 */ /* 0x000fe200078e0038 */
[----:B------:R-:W-:-:S05]  /*4440*/  @P5 LOP3.LUT R61, R61, 0x80000000, RZ, 0xfc, !PT ;  /* 0x800000003d3d5812 */ /* 0x000fca00078efcff */
[----:B------:R-:W0:Y:S01]  /*4450*/  @!P5 LDC.64 R124, c[0x0][0x390] ;  /* 0x0000e400ff7cdb82 */ /* 0x000e220000000a00 */
[-C--:B-1----:R-:W-:Y:S02]  /*4460*/  @!P5 IMAD R33, R33, R2.reuse, RZ ;  /* 0x000000022121d224 */ /* 0x082fe400078e02ff */
[----:B------:R-:W-:-:S04]  /*4470*/  @!P5 IMAD.WIDE.U32 R50, R0, R2, R50 ;  /* 0x000000020032d225 */ /* 0x000fc800078e0032 */
[----:B------:R-:W-:Y:S01]  /*4480*/  @!P5 IMAD R3, R0, R3, R33 ;  /* 0x000000030003d224 */ /* 0x000fe200078e0221 */
[----:B------:R-:W-:Y:S02]  /*4490*/  IADD3 R33, PT, PT, R60, 0x1f8, RZ ;  /* 0x000001f83c217810 */ /* 0x000fe40007ffe0ff */
[C---:B0-----:R-:W-:Y:S02]  /*44a0*/  @!P5 LEA R124, P6, R50.reuse, R124, 0x2 ;  /* 0x0000007c327cd211 */ /* 0x041fe400078c10ff */
[----:B------:R-:W-:Y:S01]  /*44b0*/  @!P5 IADD3 R0, PT, PT, R51, R3, RZ ;  /* 0x000000033300d210 */ /* 0x000fe20007ffe0ff */
[----:B------:R-:W-:Y:S01]  /*44c0*/  IMAD.MOV.U32 R51, RZ, RZ, R52 ;  /* 0x000000ffff337224 */ /* 0x000fe200078e0034 */
[----:B------:R-:W-:Y:S02]  /*44d0*/  MOV R60, R53 ;  /* 0x00000035003c7202 */ /* 0x000fe40000000f00 */
[----:B------:R-:W-:Y:S02]  /*44e0*/  @!P5 LEA.HI.X R125, R50, R125, R0, 0x2, P6 ;  /* 0x0000007d327dd211 */ /* 0x000fe400030f1400 */
[----:B------:R-:W-:-:S02]  /*44f0*/  SHF.R.S32.HI R0, RZ, 0x1f, R33 ;  /* 0x0000001fff007819 */ /* 0x000fc40000011421 */
[----:B------:R-:W-:Y:S02]  /*4500*/  ISETP.GE.U32.AND P6, PT, R33, UR16, PT ;  /* 0x0000001021007c0c */ /* 0x000fe4000bfc6070 */
[----:B------:R-:W-:Y:S02]  /*4510*/  LOP3.LUT P5, RZ, R61, 0x1000000, RZ, 0xc0, !PT ;  /* 0x010000003dff7812 */ /* 0x000fe400078ac0ff */
[----:B------:R-:W-:-:S13]  /*4520*/  ISETP.GE.AND.EX P6, PT, R0, UR17, PT, P6 ;  /* 0x0000001100007c0c */ /* 0x000fda000bfc6360 */
[----:B------:R-:W0:Y:S01]  /*4530*/  @!P6 LDC.64 R2, c[0x0][0x3e0] ;  /* 0x0000f800ff02eb82 */ /* 0x000e220000000a00 */
[----:B------:R-:W-:Y:S01]  /*4540*/  @!P6 MOV R50, R56 ;  /* 0x000000380032e202 */ /* 0x000fe20000000f00 */
[----:B------:R-:W-:Y:S02]  /*4550*/  IMAD.MOV.U32 R56, RZ, RZ, R4 ;  /* 0x000000ffff387224 */ /* 0x000fe400078e0004 */
[----:B------:R-:W2:Y:S04]  /*4560*/  LDL.LU.64 R4, [R1+0x2f0] ;  /* 0x0002f00001047983 */ /* 0x000ea80000300a00 */
[----:B------:R-:W1:Y:S01]  /*4570*/  @!P6 LDC.64 R52, c[0x0][0x390] ;  /* 0x0000e400ff34eb82 */ /* 0x000e620000000a00 */
[----:B0-----:R-:W-:-:S04]  /*4580*/  @!P6 IMAD R0, R0, R2, RZ ;  /* 0x000000020000e224 */ /* 0x001fc800078e02ff */
[C---:B------:R-:W-:Y:S02]  /*4590*/  @!P6 IMAD R0, R33.reuse, R3, R0 ;  /* 0x000000032100e224 */ /* 0x040fe400078e0200 */
[----:B------:R-:W-:Y:S01]  /*45a0*/  IMAD.MOV.U32 R3, RZ, RZ, R51 ;  /* 0x000000ffff037224 */ /* 0x000fe200078e0033 */
[----:B------:R-:W-:Y:S01]  /*45b0*/  @!P6 MOV R51, R59 ;  /* 0x0000003b0033e202 */ /* 0x000fe20000000f00 */
[----:B------:R-:W-:Y:S02]  /*45c0*/  IMAD.MOV.U32 R59, RZ, RZ, R7 ;  /* 0x000000ffff3b7224 */ /* 0x000fe400078e0007 */
[----:B------:R-:W3:Y:S01]  /*45d0*/  LDL.LU.64 R6, [R1+0x2e8] ;  /* 0x0002e80001067983 */ /* 0x000ee20000300a00 */
[----:B------:R-:W-:Y:S01]  /*45e0*/  @!P6 IMAD.WIDE.U32 R50, R33, R2, R50 ;  /* 0x000000022132e225 */ /* 0x000fe200078e0032 */
[----:B------:R-:W-:Y:S02]  /*45f0*/  MOV R33, R3 ;  /* 0x0000000300217202 */ /* 0x000fe40000000f00 */
[----:B------:R-:W-:-:S02]  /*4600*/  CS2R R2, SRZ ;  /* 0x0000000000027805 */ /* 0x000fc4000001ff00 */
[----:B------:R-:W-:Y:S02]  /*4610*/  @!P6 IADD3 R0, PT, PT, R51, R0, RZ ;  /* 0x000000003300e210 */ /* 0x000fe40007ffe0ff */
[----:B-1----:R-:W-:-:S04]  /*4620*/  @!P6 LEA R52, P4, R50, R52, 0x2 ;  /* 0x000000343234e211 */ /* 0x002fc800078810ff */
[----:B------:R-:W-:Y:S02]  /*4630*/  @!P6 LEA.HI.X R53, R50, R53, R0, 0x2, P4 ;  /* 0x000000353235e211 */ /* 0x000fe400020f1400 */
[----:B------:R-:W-:Y:S01]  /*4640*/  LOP3.LUT P4, RZ, R61, 0x100000, RZ, 0xc0, !PT ;  /* 0x001000003dff7812 */ /* 0x000fe2000788c0ff */
[----:B--2---:R0:W2:Y:S02]  /*4650*/  @!P5 LDG.E.64 R2, desc[UR14][R4.64] ;  /* 0x0000000e0402d981 */ /* 0x0040a4000c1e1b00 */
[----:B0-----:R-:W-:-:S06]  /*4660*/  CS2R R4, SRZ ;  /* 0x0000000000047805 */ /* 0x001fcc000001ff00 */
[----:B---3--:R0:W3:Y:S02]  /*4670*/  @!P3 LDG.E.64 R4, desc[UR14][R6.64] ;  /* 0x0000000e0604b981 */ /* 0x0080e4000c1e1b00 */
[----:B0-----:R-:W-:-:S06]  /*4680*/  CS2R R6, SRZ ;  /* 0x0000000000067805 */ /* 0x001fcc000001ff00 */
[----:B------:R0:W4:Y:S02]  /*4690*/  @!P2 LDG.E.64 R6, desc[UR14][R8.64] ;  /* 0x0000000e0806a981 */ /* 0x000124000c1e1b00 */
[----:B0-----:R-:W-:-:S06]  /*46a0*/  CS2R R8, SRZ ;  /* 0x0000000000087805 */ /* 0x001fcc000001ff00 */
[----:B------:R0:W4:Y:S02]  /*46b0*/  @!P1 LDG.E.64 R8, desc[UR14][R10.64] ;  /* 0x0000000e0a089981 */ /* 0x000124000c1e1b00 */
[----:B0-----:R-:W-:-:S06]  /*46c0*/  CS2R R10, SRZ ;  /* 0x00000000000a7805 */ /* 0x001fcc000001ff00 */
[----:B------:R0:W4:Y:S01]  /*46d0*/  @!P4 LDG.E.64 R10, desc[UR14][R12.64] ;  /* 0x0000000e0c0ac981 */ /* 0x000122000c1e1b00 */
[----:B------:R-:W-:Y:S01]  /*46e0*/  CS2R R50, SRZ ;  /* 0x0000000000327805 */ /* 0x000fe2000001ff00 */
[----:B------:R-:W-:Y:S02]  /*46f0*/  IMAD.MOV.U32 R0, RZ, RZ, RZ ;  /* 0x000000ffff007224 */ /* 0x000fe400078e00ff */
[----:B0-----:R-:W-:Y:S01]  /*4700*/  @!P0 IMAD.MOV.U32 R12, RZ, RZ, R60 ;  /* 0x000000ffff0c8224 */ /* 0x001fe200078e003c */
[----:B------:R-:W-:Y:S02]  /*4710*/  @!P0 MOV R13, R33 ;  /* 0x00000021000d8202 */ /* 0x000fe40000000f00 */
[----:B--2---:R-:W-:Y:S02]  /*4720*/  @!P5 MOV R0, R3 ;  /* 0x000000030000d202 */ /* 0x004fe40000000f00 */
[----:B---3--:R-:W-:-:S05]  /*4730*/  @!P3 MOV R50, R4 ;  /* 0x000000040032b202 */ /* 0x008fca0000000f00 */
[----:B------:R0:W-:Y:S02]  /*4740*/  STL [R1+0x244], R50 ;  /* 0x0002443201007387 */ /* 0x0001e40000100800 */
[----:B0-----:R-:W-:Y:S01]  /*4750*/  IMAD.MOV.U32 R50, RZ, RZ, RZ ;  /* 0x000000ffff327224 */ /* 0x001fe200078e00ff */
[----:B----4-:R-:W-:-:S05]  /*4760*/  @!P2 MOV R50, R6 ;  /* 0x000000060032a202 */ /* 0x010fca0000000f00 */
[----:B------:R0:W-:Y:S02]  /*4770*/  STL [R1+0x24c], R50 ;  /* 0x00024c3201007387 */ /* 0x0001e40000100800 */
[----:B0-----:R-:W-:Y:S02]  /*4780*/  HFMA2 R50, -RZ, RZ, 0, 0 ;  /* 0x00000000ff327431 */ /* 0x001fe400000001ff */
[----:B------:R-:W-:-:S05]  /*4790*/  @!P1 IMAD.MOV.U32 R50, RZ, RZ, R8 ;  /* 0x000000ffff329224 */ /* 0x000fca00078e0008 */
[----:B------:R0:W-:Y:S01]  /*47a0*/  STL [R1+0x258], R50 ;  /* 0x0002583201007387 */ /* 0x0001e20000100800 */
[----:B------:R-:W-:Y:S01]  /*47b0*/  @!P5 MOV R51, R2 ;  /* 0x000000020033d202 */ /* 0x000fe20000000f00 */
[----:B0-----:R-:W-:Y:S02]  /*47c0*/  HFMA2 R50, -RZ, RZ, 0, 0 ;  /* 0x00000000ff327431 */ /* 0x001fe400000001ff */
[----:B------:R0:W-:Y:S01]  /*47d0*/  STL [R1+0x234], R0 ;  /* 0x0002340001007387 */ /* 0x0001e20000100800 */
[----:B------:R-:W-:-:S03]  /*47e0*/  @!P4 MOV R50, R10 ;  /* 0x0000000a0032c202 */ /* 0x000fc60000000f00 */
[----:B------:R-:W-:Y:S01]  /*47f0*/  STL [R1+0x240], R51 ;  /* 0x0002403301007387 */ /* 0x000fe20000100800 */
[----:B0-----:R-:W-:Y:S01]  /*4800*/  IMAD.MOV.U32 R0, RZ, RZ, RZ ;  /* 0x000000ffff007224 */ /* 0x001fe200078e00ff */
[----:B------:R-:W-:Y:S02]  /*4810*/  @!P3 MOV R0, R5 ;  /* 0x000000050000b202 */ /* 0x000fe40000000f00 */
[----:B------:R0:W-:Y:S01]  /*4820*/  STL [R1+0x264], R50 ;  /* 0x0002643201007387 */ /* 0x0001e20000100800 */
[----:B------:R-:W-:Y:S02]  /*4830*/  LOP3.LUT P3, RZ, R61, 0x80000, RZ, 0xc0, !PT ;  /* 0x000800003dff7812 */ /* 0x000fe4000786c0ff */
[----:B0-----:R-:W-:-:S06]  /*4840*/  CS2R R50, SRZ ;  /* 0x0000000000327805 */ /* 0x001fcc000001ff00 */
[----:B------:R0:W2:Y:S02]  /*4850*/  @!P0 LDG.E.64 R50, desc[UR14][R12.64] ;  /* 0x0000000e0c328981 */ /* 0x0000a4000c1e1b00 */
[----:B0-----:R-:W-:-:S06]  /*4860*/  CS2R R12, SRZ ;  /* 0x00000000000c7805 */ /* 0x001fcc000001ff00 */
[----:B------:R0:W3:Y:S02]  /*4870*/  @!P3 LDG.E.64 R12, desc[UR14][R64.64] ;  /* 0x0000000e400cb981 */ /* 0x0000e4000c1e1b00 */
[----:B0-----:R-:W-:Y:S01]  /*4880*/  MOV R64, R66 ;  /* 0x0000004200407202 */ /* 0x001fe20000000f00 */
[----:B------:R-:W-:Y:S02]  /*4890*/  IMAD.MOV.U32 R65, RZ, RZ, R67 ;  /* 0x000000ffff417224 */ /* 0x000fe400078e0043 */
[----:B------:R-:W4:Y:S04]  /*48a0*/  LDL.LU.64 R66, [R1+0x2e0] ;  /* 0x0002e00001427983 */ /* 0x000f280000300a00 */
[----:B------:R0:W-:Y:S02]  /*48b0*/  STL [R1+0x238], R0 ;  /* 0x0002380001007387 */ /* 0x0001e40000100800 */
[----:B0-----:R-:W-:-:S02]  /*48c0*/  HFMA2 R0, -RZ, RZ, 0, 0 ;  /* 0x00000000ff007431 */ /* 0x001fc400000001ff */
[----:B------:R-:W-:Y:S01]  /*48d0*/  @!P2 IMAD.MOV.U32 R0, RZ, RZ, R7 ;  /* 0x000000ffff00a224 */ /* 0x000fe200078e0007 */
[----:B------:R-:W-:Y:S01]  /*48e0*/  LOP3.LUT P2, RZ, R61, 0x40000, RZ, 0xc0, !PT ;  /* 0x000400003dff7812 */ /* 0x000fe2000784c0ff */
[----:B------:R0:W-:Y:S04]  /*48f0*/  STL.64 [R1+0x18], R2 ;  /* 0x0000180201007387 */ /* 0x0001e80000100a00 */
[----:B------:R1:W-:Y:S01]  /*4900*/  STL [R1+0x23c], R0 ;  /* 0x00023c0001007387 */ /* 0x0003e20000100800 */
[----:B0-----:R-:W-:Y:S02]  /*4910*/  CS2R R2, SRZ ;  /* 0x0000000000027805 */ /* 0x001fe4000001ff00 */
[----:B-1----:R-:W-:Y:S02]  /*4920*/  MOV R0, RZ ;  /* 0x000000ff00007202 */ /* 0x002fe40000000f00 */
[----:B------:R-:W-:-:S02]  /*4930*/  @!P1 MOV R0, R9 ;  /* 0x0000000900009202 */ /* 0x000fc40000000f00 */
[----:B------:R-:W-:Y:S01]  /*4940*/  LOP3.LUT P1, RZ, R61, 0x20000, RZ, 0xc0, !PT ;  /* 0x000200003dff7812 */ /* 0x000fe2000782c0ff */
[----:B------:R0:W-:Y:S02]  /*4950*/  STL.64 [R1+0x20], R4 ;  /* 0x0000200401007387 */ /* 0x0001e40000100a00 */
[----:B0-----:R-:W-:-:S10]  /*4960*/  CS2R R4, SRZ ;  /* 0x0000000000047805 */ /* 0x001fd4000001ff00 */
[----:B------:R-:W2:Y:S04]  /*4970*/  @!P1 LDG.E.64 R4, desc[UR14][R68.64] ;  /* 0x0000000e44049981 */ /* 0x000ea8000c1e1b00 */
[----:B----4-:R-:W4:Y:S01]  /*4980*/  @!P2 LDG.E.64 R2, desc[UR14][R66.64] ;  /* 0x0000000e4202a981 */ /* 0x010f22000c1e1b00 */
[----:B------:R-:W-:-:S03]  /*4990*/  HFMA2 R33, -RZ, RZ, 0, 0 ;  /* 0x00000000ff217431 */ /* 0x000fc600000001ff */
[----:B------:R0:W-:Y:S01]  /*49a0*/  STL [R1+0x230], R0 ;  /* 0x0002300001007387 */ /* 0x0001e20000100800 */
[----:B---3--:R-:W-:Y:S02]  /*49b0*/  @!P3 IMAD.MOV.U32 R33, RZ, RZ, R12 ;  /* 0x000000ffff21b224 */ /* 0x008fe400078e000c */
[----:B0-----:R-:W-:Y:S01]  /*49c0*/  IMAD.MOV.U32 R0, RZ, RZ, RZ ;  /* 0x000000ffff007224 */ /* 0x001fe200078e00ff */
[----:B------:R-:W-:Y:S02]  /*49d0*/  @!P4 MOV R0, R11 ;  /* 0x0000000b0000c202 */ /* 0x000fe40000000f00 */
[----:B------:R-:W-:-:S03]  /*49e0*/  LOP3.LUT P4, RZ, R61, 0x10000, RZ, 0xc0, !PT ;  /* 0x000100003dff7812 */ /* 0x000fc6000788c0ff */
[----:B------:R0:W-:Y:S04]  /*49f0*/  STL [R1+0x248], R0 ;  /* 0x0002480001007387 */ /* 0x0001e80000100800 */
[----:B------:R1:W-:Y:S01]  /*4a00*/  STL.64 [R1+0x28], R6 ;  /* 0x0000280601007387 */ /* 0x0003e20000100a00 */
[----:B0-----:R-:W-:Y:S02]  /*4a10*/  MOV R0, RZ ;  /* 0x000000ff00007202 */ /* 0x001fe40000000f00 */
[----:B------:R-:W-:Y:S01]  /*4a20*/  @!P3 MOV R0, R13 ;  /* 0x0000000d0000b202 */ /* 0x000fe20000000f00 */
[----:B------:R0:W-:Y:S01]  /*4a30*/  STL [R1+0x268], R33 ;  /* 0x0002682101007387 */ /* 0x0001e20000100800 */
[----:B-1----:R-:W-:-:S03]  /*4a40*/  CS2R R6, SRZ ;  /* 0x0000000000067805 */ /* 0x002fc6000001ff00 */
[----:B------:R1:W-:Y:S01]  /*4a50*/  STL [R1+0x250], R0 ;  /* 0x0002500001007387 */ /* 0x0003e20000100800 */
[----:B------:R-:W-:-:S03]  /*4a60*/  LOP3.LUT P3, RZ, R61, 0x8000, RZ, 0xc0, !PT ;  /* 0x000080003dff7812 */ /* 0x000fc6000786c0ff */
[----:B------:R-:W3:Y:S01]  /*4a70*/  @!P4 LDG.E.64 R6, desc[UR14][R70.64] ;  /* 0x0000000e4606c981 */ /* 0x000ee2000c1e1b00 */
[----:B0-----:R-:W-:Y:S02]  /*4a80*/  HFMA2 R33, -RZ, RZ, 0, 0 ;  /* 0x00000000ff217431 */ /* 0x001fe400000001ff */
[----:B-1----:R-:W-:Y:S01]  /*4a90*/  IMAD.MOV.U32 R0, RZ, RZ, RZ ;  /* 0x000000ffff007224 */ /* 0x002fe200078e00ff */
[----:B------:R0:W-:Y:S04]  /*4aa0*/  STL.64 [R1+0x30], R8 ;  /* 0x0000300801007387 */ /* 0x0001e80000100a00 */
[----:B------:R1:W-:Y:S01]  /*4ab0*/  STL.64 [R1+0x38], R10 ;  /* 0x0000380a01007387 */ /* 0x0003e20000100a00 */
[----:B0-----:R-:W-:Y:S02]  /*4ac0*/  CS2R R8, SRZ ;  /* 0x0000000000087805 */ /* 0x001fe4000001ff00 */
[----:B-1----:R-:W-:-:S04]  /*4ad0*/  CS2R R10, SRZ ;  /* 0x00000000000a7805 */ /* 0x002fc8000001ff00 */
[----:B------:R0:W3:Y:S04]  /*4ae0*/  @!P3 LDG.E.64 R8, desc[UR14][R72.64] ;  /* 0x0000000e4808b981 */ /* 0x0000e8000c1e1b00 */
[----:B------:R1:W-:Y:S02]  /*4af0*/  STL.64 [R1+0x40], R12 ;  /* 0x0000400c01007387 */ /* 0x0003e40000100a00 */
[----:B-1----:R-:W-:Y:S02]  /*4b00*/  CS2R R12, SRZ ;  /* 0x00000000000c7805 */ /* 0x002fe4000001ff00 */
[----:B----4-:R-:W-:Y:S02]  /*4b10*/  @!P2 MOV R0, R3 ;  /* 0x000000030000a202 */ /* 0x010fe40000000f00 */
[----:B------:R-:W-:-:S02]  /*4b20*/  @!P2 MOV R33, R2 ;  /* 0x000000020021a202 */ /* 0x000fc40000000f00 */
[----:B------:R-:W-:Y:S01]  /*4b30*/  LOP3.LUT P2, RZ, R61, 0x4000, RZ, 0xc0, !PT ;  /* 0x000040003dff7812 */ /* 0x000fe2000784c0ff */
[----:B------:R1:W-:Y:S04]  /*4b40*/  STL [R1+0x254], R0 ;  /* 0x0002540001007387 */ /* 0x0003e80000100800 */
[----:B------:R4:W-:Y:S01]  /*4b50*/  STL [R1+0x26c], R33 ;  /* 0x00026c2101007387 */ /* 0x0009e20000100800 */
[----:B0-----:R-:W-:Y:S02]  /*4b60*/  CS2R R72, SRZ ;  /* 0x0000000000487805 */ /* 0x001fe4000001ff00 */
[----:B------:R-:W-:Y:S02]  /*4b70*/  MOV R66, R64 ;  /* 0x0000004000427202 */ /* 0x000fe40000000f00 */
[----:B------:R-:W-:Y:S01]  /*4b80*/  MOV R67, R65 ;  /* 0x0000004100437202 */ /* 0x000fe20000000f00 */
[----:B--2---:R-:W-:Y:S01]  /*4b90*/  STL.64 [R1+0x50], R4 ;  /* 0x0000500401007387 */ /* 0x004fe20000100a00 */
[----:B-1----:R-:W-:-:S03]  /*4ba0*/  HFMA2 R0, -RZ, RZ, 0, 0 ;  /* 0x00000000ff007431 */ /* 0x002fc600000001ff */
[----:B------:R0:W2:Y:S01]  /*4bb0*/  @!P2 LDG.E.64 R10, desc[UR14][R74.64] ;  /* 0x0000000e4a0aa981 */ /* 0x0000a2000c1e1b00 */
[----:B----4-:R-:W-:Y:S01]  /*4bc0*/  IMAD.MOV.U32 R33, RZ, RZ, RZ ;  /* 0x000000ffff217224 */ /* 0x010fe200078e00ff */
[----:B------:R-:W-:Y:S01]  /*4bd0*/  @!P1 MOV R33, R4 ;  /* 0x0000000400219202 */ /* 0x000fe20000000f00 */
[----:B------:R-:W-:Y:S01]  /*4be0*/  @!P1 IMAD.MOV.U32 R0, RZ, RZ, R5 ;  /* 0x000000ffff009224 */ /* 0x000fe200078e0005 */
[----:B------:R-:W-:Y:S01]  /*4bf0*/  LOP3.LUT P1, RZ, R61, 0x2000, RZ, 0xc0, !PT ;  /* 0x000020003dff7812 */ /* 0x000fe2000782c0ff */
[----:B------:R-:W-:Y:S01]  /*4c00*/  STL.64 [R1+0x48], R2 ;  /* 0x0000480201007387 */ /* 0x000fe20000100a00 */
[----:B------:R-:W-:Y:S01]  /*4c10*/  IMAD.MOV.U32 R68, RZ, RZ, R58 ;  /* 0x000000ffff447224 */ /* 0x000fe200078e003a */
[----:B------:R-:W-:Y:S01]  /*4c20*/  MOV R69, R59 ;  /* 0x0000003b00457202 */ /* 0x000fe20000000f00 */
[----:B------:R-:W-:Y:S01]  /*4c30*/  HFMA2 R60, -RZ, RZ, 0, 0 ;  /* 0x00000000ff3c7431 */ /* 0x000fe200000001ff */
[----:B------:R-:W-:Y:S01]  /*4c40*/  LOP3.LUT P5, RZ, R32, 0x10, RZ, 0xc0, !PT ;  /* 0x0000001020ff7812 */ /* 0x000fe200078ac0ff */
[----:B------:R-:W-:Y:S01]  /*4c50*/  HFMA2 R71, -RZ, RZ, 0, 0 ;  /* 0x00000000ff477431 */ /* 0x000fe200000001ff */
[----:B------:R-:W-:Y:S04]  /*4c60*/  STL.64 [R1+0x10], R50 ;  /* 0x0000103201007387 */ /* 0x000fe80000100a00 */
[----:B------:R-:W-:Y:S04]  /*4c70*/  STL [R1+0x2b8], R61 ;  /* 0x0002b83d01007387 */ /* 0x000fe80000100800 */
[----:B------:R-:W4:Y:S04]  /*4c80*/  @!P1 LDG.E.64 R12, desc[UR14][R76.64] ;  /* 0x0000000e4c0c9981 */ /* 0x000f28000c1e1b00 */
[----:B------:R1:W-:Y:S04]  /*4c90*/  STL [R1+0x25c], R0 ;  /* 0x00025c0001007387 */ /* 0x0003e80000100800 */
[----:B---3--:R-:W-:Y:S04]  /*4ca0*/  STL.64 [R1+0x58], R6 ;  /* 0x0000580601007387 */ /* 0x008fe80000100a00 */
[----:B------:R-:W3:Y:S01]  /*4cb0*/  LDL R70, [R1+0x254] ;  /* 0x0002540001467983 */ /* 0x000ee20000100800 */
[----:B-1----:R-:W-:-:S02]  /*4cc0*/  MOV R0, RZ ;  /* 0x000000ff00007202 */ /* 0x002fc40000000f00 */
[----:B------:R-:W-:Y:S01]  /*4cd0*/  @!P4 MOV R0, R7 ;  /* 0x000000070000c202 */ /* 0x000fe20000000f00 */
[----:B------:R1:W-:Y:S04]  /*4ce0*/  STL [R1+0x270], R33 ;  /* 0x0002702101007387 */ /* 0x0003e80000100800 */
[----:B------:R0:W-:Y:S01]  /*4cf0*/  STL [R1+0x260], R0 ;  /* 0x0002600001007387 */ /* 0x0001e20000100800 */
[----:B-1----:R-:W-:Y:S02]  /*4d00*/  HFMA2 R33, -RZ, RZ, 0, 0 ;  /* 0x00000000ff217431 */ /* 0x002fe400000001ff */
[----:B0-----:R-:W-:Y:S01]  /*4d10*/  HFMA2 R0, -RZ, RZ, 0, 0 ;  /* 0x00000000ff007431 */ /* 0x001fe200000001ff */
[----:B------:R-:W-:Y:S01]  /*4d20*/  @!P3 MOV R73, R9 ;  /* 0x000000090049b202 */ /* 0x000fe20000000f00 */
[----:B------:R-:W-:Y:S01]  /*4d30*/  @!P4 IMAD.MOV.U32 R33, RZ, RZ, R6 ;  /* 0x000000ffff21c224 */ /* 0x000fe200078e0006 */
[----:B------:R-:W-:Y:S01]  /*4d40*/  LOP3.LUT P4, RZ, R61, 0x1000, RZ, 0xc0, !PT ;  /* 0x000010003dff7812 */ /* 0x000fe2000788c0ff */
[----:B------:R-:W-:-:S02]  /*4d50*/  IMAD.MOV.U32 R65, RZ, RZ, R57 ;  /* 0x000000ffff417224 */ /* 0x000fc400078e0039 */
[----:B------:R-:W-:Y:S01]  /*4d60*/  @!P3 IMAD.MOV.U32 R0, RZ, RZ, R8 ;  /* 0x000000ffff00b224 */ /* 0x000fe200078e0008 */
[----:B------:R-:W-:Y:S02]  /*4d70*/  LOP3.LUT P3, RZ, R61, 0x800, RZ, 0xc0, !PT ;  /* 0x000008003dff7812 */ /* 0x000fe4000786c0ff */
[----:B------:R-:W-:Y:S02]  /*4d80*/  CS2R R74, SRZ ;  /* 0x00000000004a7805 */ /* 0x000fe4000001ff00 */
[----:B------:R-:W-:Y:S02]  /*4d90*/  MOV R64, R56 ;  /* 0x0000003800407202 */ /* 0x000fe40000000f00 */
[----:B------:R-:W-:Y:S02]  /*4da0*/  CS2R R56, SRZ ;  /* 0x0000000000387805 */ /* 0x000fe4000001ff00 */
[----:B------:R-:W-:Y:S02]  /*4db0*/  CS2R R4, SRZ ;  /* 0x0000000000047805 */ /* 0x000fe4000001ff00 */
[----:B------:R-:W-:-:S02]  /*4dc0*/  CS2R R2, SRZ ;  /* 0x0000000000027805 */ /* 0x000fc4000001ff00 */
[----:B------:R-:W-:-:S04]  /*4dd0*/  CS2R R6, SRZ ;  /* 0x0000000000067805 */ /* 0x000fc8000001ff00 */
[----:B------:R0:W3:Y:S04]  /*4de0*/  @!P4 LDG.E.64 R2, desc[UR14][R78.64] ;  /* 0x0000000e4e02c981 */ /* 0x0000e8000c1e1b00 */
[----:B------:R1:W3:Y:S04]  /*4df0*/  @!P3 LDG.E.64 R4, desc[UR14][R80.64] ;  /* 0x0000000e5004b981 */ /* 0x0002e8000c1e1b00 */
[----:B------:R0:W-:Y:S02]  /*4e00*/  STL.64 [R1+0x60], R8 ;  /* 0x0000600801007387 */ /* 0x0001e40000100a00 */
[----:B0-----:R-:W-:-:S02]  /*4e10*/  CS2R R8, SRZ ;  /* 0x0000000000087805 */ /* 0x001fc4000001ff00 */
[----:B--2---:R-:W-:Y:S01]  /*4e20*/  @!P2 MOV R56, R10 ;  /* 0x0000000a0038a202 */ /* 0x004fe20000000f00 */
[----:B------:R-:W-:Y:S01]  /*4e30*/  @!P2 IMAD.MOV.U32 R74, RZ, RZ, R11 ;  /* 0x000000ffff4aa224 */ /* 0x000fe200078e000b */
[----:B------:R-:W-:-:S13]  /*4e40*/  LOP3.LUT P2, RZ, R61, 0x400, RZ, 0xc0, !PT ;  /* 0x000004003dff7812 */ /* 0x000fda000784c0ff */
[----:B------:R-:W2:Y:S01]  /*4e50*/  @!P2 LDG.E.64 R6, desc[UR14][R82.64] ;  /* 0x0000000e5206a981 */ /* 0x000ea2000c1e1b00 */
[----:B----4-:R-:W-:Y:S02]  /*4e60*/  @!P1 MOV R57, R12 ;  /* 0x0000000c00399202 */ /* 0x010fe40000000f00 */
[----:B------:R-:W-:Y:S02]  /*4e70*/  @!P1 MOV R75, R13 ;  /* 0x0000000d004b9202 */ /* 0x000fe40000000f00 */
[----:B------:R-:W-:-:S13]  /*4e80*/  LOP3.LUT P1, RZ, R61, 0x200, RZ, 0xc0, !PT ;  /* 0x000002003dff7812 */ /* 0x000fda000782c0ff */
[----:B------:R0:W4:Y:S01]  /*4e90*/  @!P1 LDG.E.64 R8, desc[UR14][R84.64] ;  /* 0x0000000e54089981 */ /* 0x000122000c1e1b00 */
[----:B------:R-:W-:Y:S02]  /*4ea0*/  CS2R R58, SRZ ;  /* 0x00000000003a7805 */ /* 0x000fe4000001ff00 */
[----:B------:R-:W-:Y:S02]  /*4eb0*/  CS2R R76, SRZ ;  /* 0x00000000004c7805 */ /* 0x000fe4000001ff00 */
[----:B------:R-:W-:Y:S01]  /*4ec0*/  CS2R R78, SRZ ;  /* 0x00000000004e7805 */ /* 0x000fe2000001ff00 */
[----:B------:R0:W-:Y:S01]  /*4ed0*/  STL.64 [R1+0x70], R12 ;  /* 0x0000700c01007387 */ /* 0x0001e20000100a00 */
[----:B-1----:R-:W-:-:S03]  /*4ee0*/  CS2R R80, SRZ ;  /* 0x0000000000507805 */ /* 0x002fc6000001ff00 */
[----:B------:R1:W-:Y:S01]  /*4ef0*/  STL.64 [R1+0x68], R10 ;  /* 0x0000680a01007387 */ /* 0x0003e20000100a00 */
[----:B0-----:R-:W-:Y:S02]  /*4f00*/  CS2R R84, SRZ ;  /* 0x0000000000547805 */ /* 0x001fe4000001ff00 */
[----:B------:R-:W-:Y:S02]  /*4f10*/  CS2R R12, SRZ ;  /* 0x00000000000c7805 */ /* 0x000fe4000001ff00 */
[----:B-1----:R-:W-:Y:S01]  /*4f20*/  CS2R R10, SRZ ;  /* 0x00000000000a7805 */ /* 0x002fe2000001ff00 */
[----:B---3--:R-:W-:Y:S01]  /*4f30*/  @!P4 IMAD.MOV.U32 R58, RZ, RZ, R2 ;  /* 0x000000ffff3ac224 */ /* 0x008fe200078e0002 */
[----:B------:R-:W-:Y:S02]  /*4f40*/  @!P4 MOV R76, R3 ;  /* 0x00000003004cc202 */ /* 0x000fe40000000f00 */
[----:B------:R-:W-:Y:S01]  /*4f50*/  @!P3 MOV R59, R4 ;  /* 0x00000004003bb202 */ /* 0x000fe20000000f00 */
[----:B------:R-:W-:Y:S01]  /*4f60*/  @!P3 IMAD.MOV.U32 R77, RZ, RZ, R5 ;  /* 0x000000ffff4db224 */ /* 0x000fe200078e0005 */
[----:B------:R-:W-:-:S02]  /*4f70*/  LOP3.LUT P3, RZ, R61, 0x80, RZ, 0xc0, !PT ;  /* 0x000000803dff7812 */ /* 0x000fc4000786c0ff */
[----:B------:R-:W-:Y:S01]  /*4f80*/  LOP3.LUT P4, RZ, R61, 0x100, RZ, 0xc0, !PT ;  /* 0x000001003dff7812 */ /* 0x000fe2000788c0ff */
[----:B------:R0:W-:Y:S04]  /*4f90*/  STL.64 [R1+0x78], R2 ;  /* 0x0000780201007387 */ /* 0x0001e80000100a00 */
[----:B------:R1:W-:Y:S06]  /*4fa0*/  STL.64 [R1+0x80], R4 ;  /* 0x0000800401007387 */ /* 0x0003ec0000100a00 */
[----:B------:R3:W3:Y:S01]  /*4fb0*/  @!P3 LDG.E.64 R12, desc[UR14][R88.64] ;  /* 0x0000000e580cb981 */ /* 0x0006e2000c1e1b00 */
[----:B0-----:R-:W-:-:S03]  /*4fc0*/  CS2R R2, SRZ ;  /* 0x0000000000027805 */ /* 0x001fc6000001ff00 */
[----:B------:R-:W3:Y:S01]  /*4fd0*/  @!P4 LDG.E.64 R10, desc[UR14][R86.64] ;  /* 0x0000000e560ac981 */ /* 0x000ee2000c1e1b00 */
[----:B-1----:R-:W-:Y:S02]  /*4fe0*/  CS2R R4, SRZ ;  /* 0x0000000000047805 */ /* 0x002fe4000001ff00 */
[----:B--2---:R-:W-:Y:S01]  /*4ff0*/  @!P2 MOV R60, R6 ;  /* 0x00000006003ca202 */ /* 0x004fe20000000f00 */
[----:B------:R-:W-:Y:S01]  /*5000*/  @!P2 IMAD.MOV.U32 R78, RZ, RZ, R7 ;  /* 0x000000ffff4ea224 */ /* 0x000fe200078e0007 */
[----:B------:R-:W-:-:S13]  /*5010*/  LOP3.LUT P2, RZ, R61, 0x40, RZ, 0xc0, !PT ;  /* 0x000000403dff7812 */ /* 0x000fda000784c0ff */
[----:B------:R0:W2:Y:S01]  /*5020*/  @!P2 LDG.E.64 R2, desc[UR14][R90.64] ;  /* 0x0000000e5a02a981 */ /* 0x0000a2000c1e1b00 */
[----:B----4-:R-:W-:Y:S02]  /*5030*/  @!P1 MOV R85, R8 ;  /* 0x0000000800559202 */ /* 0x010fe40000000f00 */
[----:B------:R-:W-:Y:S02]  /*5040*/  @!P1 MOV R81, R9 ;  /* 0x0000000900519202 */ /* 0x000fe40000000f00 */
[----:B------:R-:W-:-:S13]  /*5050*/  LOP3.LUT P1, RZ, R61, 0x20, RZ, 0xc0, !PT ;  /* 0x000000203dff7812 */ /* 0x000fda000782c0ff */
[----:B------:R1:W4:Y:S01]  /*5060*/  @!P1 LDG.E.64 R4, desc[UR14][R92.64] ;  /* 0x0000000e5c049981 */ /* 0x000322000c1e1b00 */
[----:B---3--:R-:W-:Y:S02]  /*5070*/  CS2R R88, SRZ ;  /* 0x0000000000587805 */ /* 0x008fe4000001ff00 */
[----:B0-----:R-:W-:Y:S02]  /*5080*/  CS2R R90, SRZ ;  /* 0x00000000005a7805 */ /* 0x001fe4000001ff00 */
[----:B------:R-:W-:Y:S01]  /*5090*/  CS2R R82, SRZ ;  /* 0x0000000000527805 */ /* 0x000fe2000001ff00 */
[----:B------:R0:W-:Y:S04]  /*50a0*/  STL.64 [R1+0x90], R8 ;  /* 0x0000900801007387 */ /* 0x0001e80000100a00 */
[----:B------:R3:W-:Y:S01]  /*50b0*/  STL.64 [R1+0x88], R6 ;  /* 0x0000880601007387 */ /* 0x0007e20000100a00 */
[----:B-1----:R-:W-:-:S02]  /*50c0*/  CS2R R92, SRZ ;  /* 0x00000000005c7805 */ /* 0x002fc4000001ff00 */
[----:B0-----:R-:W-:Y:S02]  /*50d0*/  CS2R R8, SRZ ;  /* 0x0000000000087805 */ /* 0x001fe4000001ff00 */
[----:B---3--:R-:W-:Y:S02]  /*50e0*/  CS2R R6, SRZ ;  /* 0x0000000000067805 */ /* 0x008fe4000001ff00 */
[----:B------:R-:W-:Y:S01]  /*50f0*/  @!P3 MOV R88, R12 ;  /* 0x0000000c0058b202 */ /* 0x000fe20000000f00 */
[----:B------:R-:W-:Y:S01]  /*5100*/  @!P3 IMAD.MOV.U32 R72, RZ, RZ, R13 ;  /* 0x000000ffff48b224 */ /* 0x000fe200078e000d */
[C---:B------:R-:W-:Y:S01]  /*5110*/  LOP3.LUT P3, RZ, R61.reuse, 0x8, RZ, 0xc0, !PT ;  /* 0x000000083dff7812 */ /* 0x040fe2000786c0ff */
[----:B------:R-:W-:Y:S01]  /*5120*/  @!P4 IMAD.MOV.U32 R84, RZ, RZ, R10 ;  /* 0x000000ffff54c224 */ /* 0x000fe200078e000a */
[----:B------:R-:W-:Y:S02]  /*5130*/  @!P4 MOV R80, R11 ;  /* 0x0000000b0050c202 */ /* 0x000fe40000000f00 */
[----:B------:R-:W-:Y:S01]  /*5140*/  LOP3.LUT P4, RZ, R61, 0x10, RZ, 0xc0, !PT ;  /* 0x000000103dff7812 */ /* 0x000fe2000788c0ff */
[----:B------:R0:W-:Y:S08]  /*5150*/  STL.64 [R1+0x98], R10 ;  /* 0x0000980a01007387 */ /* 0x0001f00000100a00 */
[----:B------:R1:W3:Y:S01]  /*5160*/  @!P3 LDG.E.64 R8, desc[UR14][R96.64] ;  /* 0x0000000e6008b981 */ /* 0x0002e2000c1e1b00 */
[----:B0-----:R-:W-:-:S03]  /*5170*/  CS2R R10, SRZ ;  /* 0x00000000000a7805 */ /* 0x001fc6000001ff00 */
[----:B------:R-:W3:Y:S04]  /*5180*/  @!P4 LDG.E.64 R6, desc[UR14][R94.64] ;  /* 0x0000000e5e06c981 */ /* 0x000ee8000c1e1b00 */
[----:B------:R0:W-:Y:S02]  /*5190*/  STL.64 [R1+0xa0], R12 ;  /* 0x0000a00c01007387 */ /* 0x0001e40000100a00 */
[----:B0-----:R-:W-:Y:S02]  /*51a0*/  CS2R R12, SRZ ;  /* 0x00000000000c7805 */ /* 0x001fe4000001ff00 */
[----:B--2---:R-:W-:Y:S02]  /*51b0*/  @!P2 MOV R90, R2 ;  /* 0x00000002005aa202 */ /* 0x004fe40000000f00 */
[----:B------:R-:W-:-:S02]  /*51c0*/  @!P2 MOV R83, R3 ;  /* 0x000000030053a202 */ /* 0x000fc40000000f00 */
[----:B------:R-:W-:-:S13]  /*51d0*/  LOP3.LUT P2, RZ, R61, 0x4, RZ, 0xc0, !PT ;  /* 0x000000043dff7812 */ /* 0x000fda000784c0ff */
[----:B------:R0:W2:Y:S01]  /*51e0*/  @!P2 LDG.E.64 R10, desc[UR14][R98.64] ;  /* 0x0000000e620aa981 */ /* 0x0000a2000c1e1b00 */
[----:B----4-:R-:W-:Y:S01]  /*51f0*/  @!P1 IMAD.MOV.U32 R92, RZ, RZ, R4 ;  /* 0x000000ffff5c9224 */ /* 0x010fe200078e0004 */
[----:B------:R-:W-:Y:S02]  /*5200*/  @!P1 MOV R82, R5 ;  /* 0x0000000500529202 */ /* 0x000fe40000000f00 */
[----:B------:R-:W-:-:S13]  /*5210*/  LOP3.LUT P1, RZ, R61, 0x2, RZ, 0xc0, !PT ;  /* 0x000000023dff7812 */ /* 0x000fda000782c0ff */
[----:B------:R4:W2:Y:S01]  /*5220*/  @!P1 LDG.E.64 R12, desc[UR14][R100.64] ;  /* 0x0000000e640c9981 */ /* 0x0008a2000c1e1b00 */
[----:B------:R-:W-:Y:S02]  /*5230*/  CS2R R86, SRZ ;  /* 0x0000000000567805 */ /* 0x000fe4000001ff00 */
[----:B-1----:R-:W-:Y:S02]  /*5240*/  CS2R R96, SRZ ;  /* 0x0000000000607805 */ /* 0x002fe4000001ff00 */
[----:B0-----:R-:W-:Y:S01]  /*5250*/  CS2R R98, SRZ ;  /* 0x0000000000627805 */ /* 0x001fe2000001ff00 */
[----:B------:R0:W-:Y:S04]  /*5260*/  STL.64 [R1+0xb0], R4 ;  /* 0x0000b00401007387 */ /* 0x0001e80000100a00 */
[----:B------:R1:W-:Y:S01]  /*5270*/  STL.64 [R1+0xa8], R2 ;  /* 0x0000a80201007387 */ /* 0x0003e20000100a00 */
[----:B----4-:R-:W-:-:S02]  /*5280*/  CS2R R100, SRZ ;  /* 0x0000000000647805 */ /* 0x010fc4000001ff00 */
[----:B0-----:R-:W-:Y:S02]  /*5290*/  CS2R R4, SRZ ;  /* 0x0000000000047805 */ /* 0x001fe4000001ff00 */
[----:B-1----:R-:W-:Y:S02]  /*52a0*/  CS2R R2, SRZ ;  /* 0x0000000000027805 */ /* 0x002fe4000001ff00 */
[----:B---3--:R-:W-:Y:S02]  /*52b0*/  @!P3 MOV R96, R8 ;  /* 0x000000080060b202 */ /* 0x008fe40000000f00 */
[----:B------:R-:W-:Y:S02]  /*52c0*/  @!P3 MOV R86, R9 ;  /* 0x000000090056b202 */ /* 0x000fe40000000f00 */
[----:B------:R-:W-:Y:S02]  /*52d0*/  LOP3.LUT P3, RZ, R32, 0x80000000, RZ, 0xc0, !PT ;  /* 0x8000000020ff7812 */ /* 0x000fe4000786c0ff */
[----:B------:R-:W-:Y:S01]  /*52e0*/  @!P4 MOV R93, R6 ;  /* 0x00000006005dc202 */ /* 0x000fe20000000f00 */
[----:B------:R-:W-:Y:S01]  /*52f0*/  @!P4 IMAD.MOV.U32 R87, RZ, RZ, R7 ;  /* 0x000000ffff57c224 */ /* 0x000fe200078e0007 */
[----:B------:R-:W-:Y:S01]  /*5300*/  LOP3.LUT P4, RZ, R61, 0x1, RZ, 0xc0, !PT ;  /* 0x000000013dff7812 */ /* 0x000fe2000788c0ff */
[----:B------:R0:W-:Y:S08]  /*5310*/  STL.64 [R1+0xb8], R6 ;  /* 0x0000b80601007387 */ /* 0x0001f00000100a00 */
[----:B------:R-:W3:Y:S01]  /*5320*/  @!P3 LDG.E.64 R4, desc[UR14][R104.64] ;  /* 0x0000000e6804b981 */ /* 0x000ee2000c1e1b00 */
[----:B0-----:R-:W-:-:S03]  /*5330*/  CS2R R6, SRZ ;  /* 0x0000000000067805 */ /* 0x001fc6000001ff00 */
[----:B------:R0:W4:Y:S04]  /*5340*/  @!P4 LDG.E.64 R2, desc[UR14][R102.64] ;  /* 0x0000000e6602c981 */ /* 0x000128000c1e1b00 */
[----:B------:R1:W-:Y:S02]  /*5350*/  STL.64 [R1+0xc0], R8 ;  /* 0x0000c00801007387 */ /* 0x0003e40000100a00 */
[----:B-1----:R-:W-:Y:S01]  /*5360*/  CS2R R8, SRZ ;  /* 0x0000000000087805 */ /* 0x002fe2000001ff00 */
[----:B--2---:R-:W-:Y:S01]  /*5370*/  @!P2 IMAD.MOV.U32 R99, RZ, RZ, R10 ;  /* 0x000000ffff63a224 */ /* 0x004fe200078e000a */
[----:B------:R-:W-:Y:S02]  /*5380*/  @!P2 MOV R91, R11 ;  /* 0x0000000b005ba202 */ /* 0x000fe40000000f00 */
[----:B------:R-:W-:-:S13]  /*5390*/  LOP3.LUT P2, RZ, R32, 0x40000000, RZ, 0xc0, !PT ;  /* 0x4000000020ff7812 */ /* 0x000fda000784c0ff */
[----:B------:R-:W2:Y:S01]  /*53a0*/  @!P2 LDG.E.64 R6, desc[UR14][R106.64] ;  /* 0x0000000e6a06a981 */ /* 0x000ea2000c1e1b00 */
[----:B------:R-:W-:Y:S01]  /*53b0*/  @!P1 MOV R101, R12 ;  /* 0x0000000c00659202 */ /* 0x000fe20000000f00 */
[----:B------:R-:W-:Y:S01]  /*53c0*/  @!P1 IMAD.MOV.U32 R89, RZ, RZ, R13 ;  /* 0x000000ffff599224 */ /* 0x000fe200078e000d */
[----:B------:R-:W-:-:S13]  /*53d0*/  LOP3.LUT P1, RZ, R32, 0x20000000, RZ, 0xc0, !PT ;  /* 0x2000000020ff7812 */ /* 0x000fda000782c0ff */
[----:B------:R-:W2:Y:S01]  /*53e0*/  @!P1 LDG.E.64 R8, desc[UR14][R108.64] ;  /* 0x0000000e6c089981 */ /* 0x000ea2000c1e1b00 */
[----:B------:R-:W-:Y:S02]  /*53f0*/  CS2R R94, SRZ ;  /* 0x00000000005e7805 */ /* 0x000fe4000001ff00 */
[----:B0-----:R-:W-:Y:S01]  /*5400*/  CS2R R102, SRZ ;  /* 0x0000000000667805 */ /* 0x001fe2000001ff00 */
[----:B------:R0:W-:Y:S04]  /*5410*/  STL.64 [R1+0xd0], R12 ;  /* 0x0000d00c01007387 */ /* 0x0001e80000100a00 */
[----:B------:R1:W-:Y:S01]  /*5420*/  STL.64 [R1+0xc8], R10 ;  /* 0x0000c80a01007387 */ /* 0x0003e20000100a00 */
[----:B0-----:R-:W-:Y:S02]  /*5430*/  CS2R R12, SRZ ;  /* 0x00000000000c7805 */ /* 0x001fe4000001ff00 */
[----:B-1----:R-:W-:Y:S01]  /*5440*/  CS2R R10, SRZ ;  /* 0x00000000000a7805 */ /* 0x002fe2000001ff00 */
[----:B---3--:R-:W-:Y:S01]  /*5450*/  @!P3 IMAD.MOV.U32 R97, RZ, RZ, R4 ;  /* 0x000000ffff61b224 */ /* 0x008fe200078e0004 */
[----:B------:R-:W-:-:S02]  /*5460*/  @!P3 MOV R94, R5 ;  /* 0x00000005005eb202 */ /* 0x000fc40000000f00 */
[C---:B------:R-:W-:Y:S02]  /*5470*/  LOP3.LUT P3, RZ, R32.reuse, 0x8000000, RZ, 0xc0, !PT ;  /* 0x0800000020ff7812 */ /* 0x040fe4000786c0ff */
[----:B----4-:R-:W-:Y:S02]  /*5480*/  @!P4 MOV R102, R2 ;  /* 0x000000020066c202 */ /* 0x010fe40000000f00 */
[----:B------:R-:W-:Y:S02]  /*5490*/  @!P4 MOV R95, R3 ;  /* 0x00000003005fc202 */ /* 0x000fe40000000f00 */
[----:B------:R-:W-:Y:S01]  /*54a0*/  LOP3.LUT P4, RZ, R32, 0x10000000, RZ, 0xc0, !PT ;  /* 0x1000000020ff7812 */ /* 0x000fe2000788c0ff */
[----:B------:R0:W-:Y:S06]  /*54b0*/  STL.64 [R1+0xd8], R2 ;  /* 0x0000d80201007387 */ /* 0x0001ec0000100a00 */
[----:B------:R-:W3:Y:S01]  /*54c0*/  @!P3 LDG.E.64 R12, desc[UR14][R112.64] ;  /* 0x0000000e700cb981 */ /* 0x000ee2000c1e1b00 */
[----:B0-----:R-:W-:-:S05]  /*54d0*/  CS2R R2, SRZ ;  /* 0x0000000000027805 */ /* 0x001fca000001ff00 */
[----:B------:R0:W4:Y:S04]  /*54e0*/  @!P4 LDG.E.64 R10, desc[UR14][R110.64] ;  /* 0x0000000e6e0ac981 */ /* 0x000128000c1e1b00 */
[----:B------:R1:W-:Y:S02]  /*54f0*/  STL.64 [R1+0xe0], R4 ;  /* 0x0000e00401007387 */ /* 0x0003e40000100a00 */
[----:B-1----:R-:W-:Y:S01]  /*5500*/  IMAD.MOV.U32 R4, RZ, RZ, R64 ;  /* 0x000000ffff047224 */ /* 0x002fe200078e0040 */
[----:B------:R-:W-:Y:S02]  /*5510*/  MOV R5, R65 ;  /* 0x0000004100057202 */ /* 0x000fe40000000f00 */
[----:B------:R-:W-:Y:S02]  /*5520*/  CS2R R64, SRZ ;  /* 0x0000000000407805 */ /* 0x000fe4000001ff00 */
[----:B--2---:R-:W-:Y:S01]  /*5530*/  @!P2 MOV R79, R6 ;  /* 0x00000006004fa202 */ /* 0x004fe20000000f00 */
[----:B------:R-:W-:Y:S01]  /*5540*/  @!P2 IMAD.MOV.U32 R100, RZ, RZ, R7 ;  /* 0x000000ffff64a224 */ /* 0x000fe200078e0007 */
[----:B------:R-:W-:-:S13]  /*5550*/  LOP3.LUT P2, RZ, R32, 0x4000000, RZ, 0xc0, !PT ;  /* 0x0400000020ff7812 */ /* 0x000fda000784c0ff */
[----:B------:R1:W2:Y:S01]  /*5560*/  @!P2 LDG.E.64 R2, desc[UR14][R114.64] ;  /* 0x0000000e7202a981 */ /* 0x0002a2000c1e1b00 */
[----:B------:R-:W-:Y:S01]  /*5570*/  @!P1 MOV R71, R8 ;  /* 0x0000000800479202 */ /* 0x000fe20000000f00 */
[----:B------:R-:W-:Y:S01]  /*5580*/  @!P1 IMAD.MOV.U32 R98, RZ, RZ, R9 ;  /* 0x000000ffff629224 */ /* 0x000fe200078e0009 */
[----:B------:R-:W-:-:S13]  /*5590*/  LOP3.LUT P1, RZ, R32, 0x2000000, RZ, 0xc0, !PT ;  /* 0x0200000020ff7812 */ /* 0x000fda000782c0ff */
[----:B------:R-:W2:Y:S01]  /*55a0*/  @!P1 LDG.E.64 R64, desc[UR14][R116.64] ;  /* 0x0000000e74409981 */ /* 0x000ea2000c1e1b00 */
[----:B0-----:R-:W-:Y:S01]  /*55b0*/  HFMA2 R111, -RZ, RZ, 0, 0 ;  /* 0x00000000ff6f7431 */ /* 0x001fe200000001ff */
[----:B------:R-:W-:Y:S02]  /*55c0*/  CS2R R112, SRZ ;  /* 0x0000000000707805 */ /* 0x000fe4000001ff00 */
[----:B------:R-:W-:Y:S02]  /*55d0*/  MOV R105, RZ ;  /* 0x000000ff00697202 */ /* 0x000fe40000000f00 */
[----:B-1----:R-:W-:Y:S02]  /*55e0*/  CS2R R114, SRZ ;  /* 0x0000000000727805 */ /* 0x002fe4000001ff00 */
[----:B------:R-:W-:Y:S01]  /*55f0*/  CS2R R106, SRZ ;  /* 0x00000000006a7805 */ /* 0x000fe2000001ff00 */
[----:B------:R0:W-:Y:S04]  /*5600*/  STL.64 [R1+0xe8], R6 ;  /* 0x0000e80601007387 */ /* 0x0001e80000100a00 */
[----:B------:R1:W-:Y:S01]  /*5610*/  STL.64 [R1+0xf0], R8 ;  /* 0x0000f00801007387 */ /* 0x0003e20000100a00 */
[----:B0-----:R-:W-:-:S02]  /*5620*/  MOV R6, R68 ;  /* 0x0000004400067202 */ /* 0x001fc40000000f00 */
[----:B------:R-:W-:Y:S02]  /*5630*/  MOV R7, R69 ;  /* 0x0000004500077202 */ /* 0x000fe40000000f00 */
[----:B------:R-:W-:Y:S02]  /*5640*/  CS2R R68, SRZ ;  /* 0x0000000000447805 */ /* 0x000fe4000001ff00 */
[----:B-1----:R-:W-:Y:S02]  /*5650*/  CS2R R8, SRZ ;  /* 0x0000000000087805 */ /* 0x002fe4000001ff00 */
[----:B---3--:R-:W-:Y:S01]  /*5660*/  @!P3 MOV R113, R12 ;  /* 0x0000000c0071b202 */ /* 0x008fe20000000f00 */
[----:B------:R-:W-:Y:S01]  /*5670*/  @!P3 IMAD.MOV.U32 R103, RZ, RZ, R13 ;  /* 0x000000ffff67b224 */ /* 0x000fe200078e000d */
[----:B------:R-:W-:Y:S01]  /*5680*/  LOP3.LUT P3, RZ, R32, 0x800000, RZ, 0xc0, !PT ;  /* 0x0080000020ff7812 */ /* 0x000fe2000786c0ff */
[----:B----4-:R-:W-:Y:S01]  /*5690*/  @!P4 IMAD.MOV.U32 R111, RZ, RZ, R10 ;  /* 0x000000ffff6fc224 */ /* 0x010fe200078e000a */
[----:B------:R-:W-:-:S02]  /*56a0*/  @!P4 MOV R105, R11 ;  /* 0x0000000b0069c202 */ /* 0x000fc40000000f00 */
[----:B------:R-:W-:Y:S01]  /*56b0*/  LOP3.LUT P4, RZ, R32, 0x1000000, RZ, 0xc0, !PT ;  /* 0x0100000020ff7812 */ /* 0x000fe2000788c0ff */
[----:B------:R0:W-:Y:S08]  /*56c0*/  STL.64 [R1+0xf8], R10 ;  /* 0x0000f80a01007387 */ /* 0x0001f00000100a00 */
[----:B------:R-:W3:Y:S01]  /*56d0*/  @!P3 LDG.E.64 R8, desc[UR14][R120.64] ;  /* 0x0000000e7808b981 */ /* 0x000ee2000c1e1b00 */
[----:B0-----:R-:W-:-:S03]  /*56e0*/  CS2R R10, SRZ ;  /* 0x00000000000a7805 */ /* 0x001fc6000001ff00 */
[----:B------:R0:W4:Y:S04]  /*56f0*/  @!P4 LDG.E.64 R68, desc[UR14][R118.64] ;  /* 0x0000000e7644c981 */ /* 0x000128000c1e1b00 */
[----:B------:R1:W-:Y:S02]  /*5700*/  STL.64 [R1+0x100], R12 ;  /* 0x0001000c01007387 */ /* 0x0003e40000100a00 */
[----:B-1----:R-:W-:Y:S02]  /*5710*/  CS2R R12, SRZ ;  /* 0x00000000000c7805 */ /* 0x002fe4000001ff00 */
[----:B--2---:R-:W-:Y:S02]  /*5720*/  @!P2 MOV R114, R2 ;  /* 0x000000020072a202 */ /* 0x004fe40000000f00 */
[----:B------:R-:W-:-:S02]  /*5730*/  @!P2 MOV R107, R3 ;  /* 0x00000003006ba202 */ /* 0x000fc40000000f00 */
[----:B------:R-:W-:-:S13]  /*5740*/  LOP3.LUT P2, RZ, R32, 0x400000, RZ, 0xc0, !PT ;  /* 0x0040000020ff7812 */ /* 0x000fda000784c0ff */
[----:B------:R1:W2:Y:S01]  /*5750*/  @!P2 LDG.E.64 R10, desc[UR14][R122.64] ;  /* 0x0000000e7a0aa981 */ /* 0x0002a2000c1e1b00 */
[----:B------:R-:W-:Y:S01]  /*5760*/  @!P1 MOV R115, R64 ;  /* 0x0000004000739202 */ /* 0x000fe20000000f00 */
[----:B------:R-:W-:Y:S01]  /*5770*/  @!P1 IMAD.MOV.U32 R106, RZ, RZ, R65 ;  /* 0x000000ffff6a9224 */ /* 0x000fe200078e0041 */
[----:B------:R-:W-:-:S13]  /*5780*/  LOP3.LUT P1, RZ, R32, 0x200000, RZ, 0xc0, !PT ;  /* 0x0020000020ff7812 */ /* 0x000fda000782c0ff */
[----:B------:R1:W2:Y:S01]  /*5790*/  @!P1 LDG.E.64 R12, desc[UR14][R62.64] ;  /* 0x0000000e3e0c9981 */ /* 0x0002a2000c1e1b00 */
[----:B------:R-:W-:Y:S02]  /*57a0*/  CS2R R108, SRZ ;  /* 0x00000000006c7805 */ /* 0x000fe4000001ff00 */
[----:B0-----:R-:W-:Y:S02]  /*57b0*/  CS2R R118, SRZ ;  /* 0x0000000000767805 */ /* 0x001fe4000001ff00 */
[----:B------:R-:W-:Y:S01]  /*57c0*/  CS2R R116, SRZ ;  /* 0x0000000000747805 */ /* 0x000fe2000001ff00 */
[----:B------:R0:W-:Y:S01]  /*57d0*/  STL [R1+0x278], R0 ;  /* 0x0002780001007387 */ /* 0x0001e20000100800 */
[----:B-1----:R-:W-:-:S03]  /*57e0*/  MOV R122, R4 ;  /* 0x00000004007a7202 */ /* 0x002fc60000000f00 */
[----:B------:R1:W-:Y:S01]  /*57f0*/  STL.64 [R1+0x108], R2 ;  /* 0x0001080201007387 */ /* 0x0003e20000100a00 */
[----:B------:R-:W-:Y:S01]  /*5800*/  MOV R123, R5 ;  /* 0x00000005007b7202 */ /* 0x000fe20000000f00 */
[----:B0-----:R-:W-:Y:S02]  /*5810*/  IMAD.MOV.U32 R0, RZ, RZ, RZ ;  /* 0x000000ffff007224 */ /* 0x001fe400078e00ff */
[----:B------:R0:W-:Y:S01]  /*5820*/  STL.64 [R1+0x110], R64 ;  /* 0x0001104001007387 */ /* 0x0001e20000100a00 */
[----:B------:R-:W-:Y:S02]  /*5830*/  CS2R R120, SRZ ;  /* 0x0000000000787805 */ /* 0x000fe4000001ff00 */
[----:B------:R-:W-:Y:S02]  /*5840*/  CS2R R4, SRZ ;  /* 0x0000000000047805 */ /* 0x000fe4000001ff00 */
[----:B------:R-:W-:Y:S01]  /*5850*/  CS2R R62, SRZ ;  /* 0x00000000003e7805 */ /* 0x000fe2000001ff00 */
[----:B------:R-:W-:Y:S01]  /*5860*/  STL [R1+0x274], R33 ;  /* 0x0002742101007387 */ /* 0x000fe20000100800 */
[----:B-1----:R-:W-:Y:S01]  /*5870*/  MOV R2, R66 ;  /* 0x0000004200027202 */ /* 0x002fe20000000f00 */
[----:B------:R-:W-:Y:S01]  /*5880*/  IMAD.MOV.U32 R3, RZ, RZ, R67 ;  /* 0x000000ffff037224 */ /* 0x000fe200078e0043 */
[----:B------:R-:W-:Y:S01]  /*5890*/  CS2R R66, SRZ ;  /* 0x0000000000427805 */ /* 0x000fe2000001ff00 */
[----:B------:R-:W-:Y:S01]  /*58a0*/  STL [R1+0x27c], R56 ;  /* 0x00027c3801007387 */ /* 0x000fe20000100800 */
[----:B0-----:R-:W-:-:S03]  /*58b0*/  CS2R R64, SRZ ;  /* 0x0000000000407805 */ /* 0x001fc6000001ff00 */
[----:B------:R-:W-:Y:S04]  /*58c0*/  STL [R1+0x2d8], R56 ;  /* 0x0002d83801007387 */ /* 0x000fe80000100800 */
[----:B------:R-:W-:Y:S01]  /*58d0*/  STL [R1+0x2d4], R74 ;  /* 0x0002d44a01007387 */ /* 0x000fe20000100800 */
[----:B---3--:R-:W-:Y:S01]  /*58e0*/  @!P3 MOV R118, R8 ;  /* 0x000000080076b202 */ /* 0x008fe20000000f00 */
[----:B------:R-:W-:Y:S01]  /*58f0*/  @!P3 IMAD.MOV.U32 R108, RZ, RZ, R9 ;  /* 0x000000ffff6cb224 */ /* 0x000fe200078e0009 */
[----:B------:R-:W-:Y:S01]  /*5900*/  LOP3.LUT P3, RZ, R32, 0x80000, RZ, 0xc0, !PT ;  /* 0x0008000020ff7812 */ /* 0x000fe2000786c0ff */
[----:B------:R0:W-:Y:S04]  /*5910*/  STL.64 [R1+0x120], R8 ;  /* 0x0001200801007387 */ /* 0x0001e80000100a00 */
[----:B------:R-:W-:Y:S01]  /*5920*/  STL [R1+0x2d0], R73 ;  /* 0x0002d04901007387 */ /* 0x000fe20000100800 */
[----:B----4-:R-:W-:Y:S01]  /*5930*/  @!P4 IMAD.MOV.U32 R117, RZ, RZ, R68 ;  /* 0x000000ffff75c224 */ /* 0x010fe200078e0044 */
[----:B------:R-:W-:-:S02]  /*5940*/  @!P4 MOV R109, R69 ;  /* 0x00000045006dc202 */ /* 0x000fc40000000f00 */
[----:B------:R1:W-:Y:S01]  /*5950*/  STL.64 [R1+0x118], R68 ;  /* 0x0001184401007387 */ /* 0x0003e20000100a00 */
[----:B------:R-:W-:-:S03]  /*5960*/  LOP3.LUT P4, RZ, R32, 0x100000, RZ, 0xc0, !PT ;  /* 0x0010000020ff7812 */ /* 0x000fc6000788c0ff */
[----:B------:R3:W4:Y:S04]  /*5970*/  @!P3 LDG.E.64 R64, desc[UR14][R48.64] ;  /* 0x0000000e3040b981 */ /* 0x000728000c1e1b00 */
[----:B------:R-:W4:Y:S01]  /*5980*/  LDL R104, [R1+0x278] ;  /* 0x0002780001687983 */ /* 0x000f220000100800 */
[----:B--2---:R-:W-:-:S05]  /*5990*/  @!P2 MOV R119, R10 ;  /* 0x0000000a0077a202 */ /* 0x004fca0000000f00 */
[----:B------:R-:W2:Y:S01]  /*59a0*/  @!P4 LDG.E.64 R66, desc[UR14][R54.64] ;  /* 0x0000000e3642c981 */ /* 0x000ea2000c1e1b00 */
[----:B------:R-:W-:Y:S02]  /*59b0*/  @!P2 MOV R0, R11 ;  /* 0x0000000b0000a202 */ /* 0x000fe40000000f00 */
[----:B------:R-:W-:Y:S01]  /*59c0*/  LOP3.LUT P2, RZ, R32, 0x40000, RZ, 0xc0, !PT ;  /* 0x0004000020ff7812 */ /* 0x000fe2000784c0ff */
[----:B---3--:R-:W-:Y:S01]  /*59d0*/  IMAD.MOV.U32 R48, RZ, RZ, R6 ;  /* 0x000000ffff307224 */ /* 0x008fe200078e0006 */
[----:B------:R-:W-:Y:S01]  /*59e0*/  MOV R49, R7 ;  /* 0x0000000700317202 */ /* 0x000fe20000000f00 */
[----:B------:R-:W-:Y:S01]  /*59f0*/  @!P1 IMAD.MOV.U32 R121, RZ, RZ, R12 ;  /* 0x000000ffff799224 */ /* 0x000fe200078e000c */
[----:B------:R-:W-:-:S09]  /*5a00*/  @!P1 MOV R4, R13 ;  /* 0x0000000d00049202 */ /* 0x000fd20000000f00 */
[----:B------:R3:W2:Y:S01]  /*5a10*/  @!P2 LDG.E.64 R62, desc[UR14][R46.64] ;  /* 0x0000000e2e3ea981 */ /* 0x0006a2000c1e1b00 */
[----:B------:R-:W-:Y:S02]  /*5a20*/  LOP3.LUT P1, RZ, R32, 0x20000, RZ, 0xc0, !PT ;  /* 0x0002000020ff7812 */ /* 0x000fe4000782c0ff */
[----:B0-----:R-:W-:Y:S01]  /*5a30*/  CS2R R8, SRZ ;  /* 0x0000000000087805 */ /* 0x001fe2000001ff00 */
[----:B------:R-:W-:Y:S04]  /*5a40*/  STL.64 [R1+0x128], R10 ;  /* 0x0001280a01007387 */ /* 0x000fe80000100a00 */
[----:B------:R-:W-:Y:S01]  /*5a50*/  STL.64 [R1+0x130], R12 ;  /* 0x0001300c01007387 */ /* 0x000fe20000100a00 */
[----:B---3--:R-:W-:Y:S02]  /*5a60*/  MOV R46, R48 ;  /* 0x00000030002e7202 */ /* 0x008fe40000000f00 */
[----:B------:R-:W-:-:S02]  /*5a70*/  MOV R47, R49 ;  /* 0x00000031002f7202 */ /* 0x000fc40000000f00 */
[----:B------:R-:W-:Y:S02]  /*5a80*/  CS2R R48, SRZ ;  /* 0x0000000000307805 */ /* 0x000fe4000001ff00 */
[----:B------:R-:W-:Y:S01]  /*5a90*/  MOV R33, RZ ;  /* 0x000000ff00217202 */ /* 0x000fe20000000f00 */
[----:B-1----:R-:W3:Y:S04]  /*5aa0*/  LDL.LU.64 R68, [R1+0x228] ;  /* 0x0002280001447983 */ /* 0x002ee80000300a00 */
[----:B------:R0:W3:Y:S01]  /*5ab0*/  @!P1 LDG.E.64 R48, desc[UR14][R44.64] ;  /* 0x0000000e2c309981 */ /* 0x0000e2000c1e1b00 */
[----:B------:R-:W-:Y:S01]  /*5ac0*/  MOV R54, R122 ;  /* 0x0000007a00367202 */ /* 0x000fe20000000f00 */
[----:B------:R-:W-:Y:S01]  /*5ad0*/  IMAD.MOV.U32 R122, RZ, RZ, RZ ;  /* 0x000000ffff7a7224 */ /* 0x000fe200078e00ff */
[----:B------:R-:W-:-:S02]  /*5ae0*/  CS2R R6, SRZ ;  /* 0x0000000000067805 */ /* 0x000fc4000001ff00 */
[----:B------:R-:W-:Y:S01]  /*5af0*/  MOV R55, R123 ;  /* 0x0000007b00377202 */ /* 0x000fe20000000f00 */
[----:B------:R-:W3:Y:S04]  /*5b00*/  LDL R56, [R1+0x244] ;  /* 0x0002440001387983 */ /* 0x000ee80000100800 */
[----:B------:R-:W3:Y:S01]  /*5b10*/  LDL R74, [R1+0x24c] ;  /* 0x00024c00014a7983 */ /* 0x000ee20000100800 */
[----:B0-----:R-:W-:Y:S01]  /*5b20*/  MOV R44, R2 ;  /* 0x00000002002c7202 */ /* 0x001fe20000000f00 */
[----:B------:R-:W-:Y:S01]  /*5b30*/  IMAD.MOV.U32 R45, RZ, RZ, R3 ;  /* 0x000000ffff2d7224 */ /* 0x000fe200078e0003 */
[----:B------:R-:W-:Y:S01]  /*5b40*/  CS2R R2, SRZ ;  /* 0x0000000000027805 */ /* 0x000fe2000001ff00 */
[----:B------:R-:W3:Y:S04]  /*5b50*/  LDL R73, [R1+0x258] ;  /* 0x0002580001497983 */ /* 0x000ee80000100800 */
[----:B------:R-:W3:Y:S01]  /*5b60*/  LDL R110, [R1+0x274] ;  /* 0x00027400016e7983 */ /* 0x000ee20000100800 */
[----:B----4-:R-:W-:Y:S01]  /*5b70*/  @!P3 MOV R120, R64 ;  /* 0x000000400078b202 */ /* 0x010fe20000000f00 */
[----:B------:R-:W-:Y:S01]  /*5b80*/  @!P3 IMAD.MOV.U32 R6, RZ, RZ, R65 ;  /* 0x000000ffff06b224 */ /* 0x000fe200078e0041 */
[----:B------:R-:W-:Y:S01]  /*5b90*/  LOP3.LUT P3, RZ, R32, 0x8000, RZ, 0xc0, !PT ;  /* 0x0000800020ff7812 */ /* 0x000fe2000786c0ff */
[----:B------:R0:W-:Y:S01]  /*5ba0*/  STL.64 [R1+0x140], R64 ;  /* 0x0001404001007387 */ /* 0x0001e20000100a00 */
[----:B--2---:R-:W-:-:S03]  /*5bb0*/  @!P4 MOV R5, R67 ;  /* 0x000000430005c202 */ /* 0x004fc60000000f00 */
[----:B------:R1:W-:Y:S01]  /*5bc0*/  STL.64 [R1+0x138], R66 ;  /* 0x0001384201007387 */ /* 0x0003e20000100a00 */
[----:B------:R-:W-:Y:S02]  /*5bd0*/  @!P4 MOV R122, R66 ;  /* 0x00000042007ac202 */ /* 0x000fe40000000f00 */
[----:B------:R-:W-:Y:S01]  /*5be0*/  LOP3.LUT P4, RZ, R32, 0x10000, RZ, 0xc0, !PT ;  /* 0x0001000020ff7812 */ /* 0x000fe2000788c0ff */
[----:B------:R-:W-:Y:S01]  /*5bf0*/  @!P2 IMAD.MOV.U32 R116, RZ, RZ, R62 ;  /* 0x000000ffff74a224 */ /* 0x000fe200078e003e */
[----:B------:R-:W-:-:S11]  /*5c00*/  @!P2 MOV R7, R63 ;  /* 0x0000003f0007a202 */ /* 0x000fd60000000f00 */
[----:B------:R2:W4:Y:S01]  /*5c10*/  @!P4 LDG.E.64 R2, desc[UR14][R42.64] ;  /* 0x0000000e2a02c981 */ /* 0x000522000c1e1b00 */
[----:B------:R-:W-:Y:S02]  /*5c20*/  LOP3.LUT P2, RZ, R32, 0x4000, RZ, 0xc0, !PT ;  /* 0x0000400020ff7812 */ /* 0x000fe4000784c0ff */
[----:B0-----:R-:W-:Y:S02]  /*5c30*/  MOV R64, R44 ;  /* 0x0000002c00407202 */ /* 0x001fe40000000f00 */
[----:B------:R-:W-:Y:S02]  /*5c40*/  CS2R R10, SRZ ;  /* 0x00000000000a7805 */ /* 0x000fe4000001ff00 */
[----:B------:R-:W-:Y:S02]  /*5c50*/  MOV R65, R45 ;  /* 0x0000002d00417202 */ /* 0x000fe40000000f00 */
[----:B------:R-:W-:Y:S01]  /*5c60*/  CS2R R12, SRZ ;  /* 0x00000000000c7805 */ /* 0x000fe2000001ff00 */
[----:B------:R0:W-:Y:S01]  /*5c70*/  STL.64 [R1+0x148], R62 ;  /* 0x0001483e01007387 */ /* 0x0001e20000100a00 */
[----:B--2---:R-:W-:Y:S01]  /*5c80*/  IMAD.MOV.U32 R42, RZ, RZ, R54 ;  /* 0x000000ffff2a7224 */ /* 0x004fe200078e0036 */
[----:B------:R-:W-:-:S02]  /*5c90*/  MOV R43, R55 ;  /* 0x00000037002b7202 */ /* 0x000fc40000000f00 */
[----:B---3--:R-:W-:Y:S02]  /*5ca0*/  @!P1 MOV R112, R48 ;  /* 0x0000003000709202 */ /* 0x008fe40000000f00 */
[----:B------:R-:W-:Y:S01]  /*5cb0*/  @!P1 MOV R8, R49 ;  /* 0x0000003100089202 */ /* 0x000fe20000000f00 */
[----:B------:R2:W-:Y:S01]  /*5cc0*/  STL.64 [R1+0x150], R48 ;  /* 0x0001503001007387 */ /* 0x0005e20000100a00 */
[----:B------:R-:W-:Y:S01]  /*5cd0*/  LOP3.LUT P1, RZ, R32, 0x2000, RZ, 0xc0, !PT ;  /* 0x0000200020ff7812 */ /* 0x000fe2000782c0ff */
[----:B-1----:R-:W-:Y:S01]  /*5ce0*/  IMAD.MOV.U32 R66, RZ, RZ, R42 ;  /* 0x000000ffff427224 */ /* 0x002fe200078e002a */
[----:B------:R-:W-:Y:S02]  /*5cf0*/  MOV R67, R43 ;  /* 0x0000002b00437202 */ /* 0x000fe40000000f00 */
[----:B------:R-:W-:Y:S02]  /*5d00*/  CS2R R54, SRZ ;  /* 0x0000000000367805 */ /* 0x000fe4000001ff00 */
[----:B------:R-:W-:-:S02]  /*5d10*/  CS2R R42, SRZ ;  /* 0x00000000002a7805 */ /* 0x000fc4000001ff00 */
[----:B------:R-:W-:Y:S01]  /*5d20*/  CS2R R44, SRZ ;  /* 0x00000000002c7805 */ /* 0x000fe2000001ff00 */
[----:B------:R-:W3:Y:S04]  /*5d30*/  LDL R123, [R1+0x260] ;  /* 0x00026000017b7983 */ /* 0x000ee80000100800 */
[----:B------:R-:W3:Y:S04]  /*5d40*/  @!P3 LDG.E.64 R54, desc[UR14][R40.64] ;  /* 0x0000000e2836b981 */ /* 0x000ee8000c1e1b00 */
[----:B------:R1:W3:Y:S04]  /*5d50*/  @!P2 LDG.E.64 R42, desc[UR14][R14.64] ;  /* 0x0000000e0e2aa981 */ /* 0x0002e8000c1e1b00 */
[----:B------:R0:W3:Y:S01]  /*5d60*/  @!P1 LDG.E.64 R44, desc[UR14][R16.64] ;  /* 0x0000000e102c9981 */ /* 0x0000e2000c1e1b00 */
[----:B-1----:R-:W-:-:S02]  /*5d70*/  CS2R R14, SRZ ;  /* 0x00000000000e7805 */ /* 0x002fc4000001ff00 */
[----:B0-----:R-:W-:Y:S02]  /*5d80*/  CS2R R16, SRZ ;  /* 0x0000000000107805 */ /* 0x001fe4000001ff00 */
[----:B------:R-:W-:Y:S01]  /*5d90*/  MOV R62, R46 ;  /* 0x0000002e003e7202 */ /* 0x000fe20000000f00 */
[----:B------:R-:W-:Y:S01]  /*5da0*/  IMAD.MOV.U32 R63, RZ, RZ, R47 ;  /* 0x000000ffff3f7224 */ /* 0x000fe200078e002f */
[----:B------:R-:W-:Y:S02]  /*5db0*/  CS2R R46, SRZ ;  /* 0x00000000002e7805 */ /* 0x000fe4000001ff00 */
[----:B--2---:R-:W-:Y:S02]  /*5dc0*/  CS2R R48, SRZ ;  /* 0x0000000000307805 */ /* 0x004fe4000001ff00 */
[----:B------:R-:W-:Y:S02]  /*5dd0*/  CS2R R40, SRZ ;  /* 0x0000000000287805 */ /* 0x000fe4000001ff00 */
[----:B----4-:R-:W-:Y:S01]  /*5de0*/  @!P4 MOV R9, R2 ;  /* 0x000000020009c202 */ /* 0x010fe20000000f00 */
[----:B------:R-:W-:Y:S01]  /*5df0*/  @!P4 IMAD.MOV.U32 R10, RZ, RZ, R3 ;  /* 0x000000ffff0ac224 */ /* 0x000fe200078e0003 */
[----:B------:R-:W-:Y:S01]  /*5e00*/  LOP3.LUT P4, RZ, R32, 0x1000, RZ, 0xc0, !PT ;  /* 0x0000100020ff7812 */ /* 0x000fe2000788c0ff */
[----:B------:R0:W-:Y:S02]  /*5e10*/  STL.64 [R1+0x158], R2 ;  /* 0x0001580201007387 */ /* 0x0001e40000100a00 */
[----:B0-----:R-:W-:-:S10]  /*5e20*/  CS2R R2, SRZ ;  /* 0x0000000000027805 */ /* 0x001fd4000001ff00 */
[----:B------:R0:W2:Y:S01]  /*5e30*/  @!P4 LDG.E.64 R46, desc[UR14][R18.64] ;  /* 0x0000000e122ec981 */ /* 0x0000a2000c1e1b00 */
[----:B---3--:R-:W-:Y:S02]  /*5e40*/  @!P3 MOV R11, R54 ;  /* 0x00000036000bb202 */ /* 0x008fe40000000f00 */
[----:B------:R-:W-:Y:S02]  /*5e50*/  @!P3 MOV R12, R55 ;  /* 0x00000037000cb202 */ /* 0x000fe40000000f00 */
[----:B------:R-:W-:Y:S01]  /*5e60*/  @!P2 MOV R13, R42 ;  /* 0x0000002a000da202 */ /* 0x000fe20000000f00 */
[----:B------:R-:W-:Y:S01]  /*5e70*/  @!P2 IMAD.MOV.U32 R14, RZ, RZ, R43 ;  /* 0x000000ffff0ea224 */ /* 0x000fe200078e002b */
[C---:B------:R-:W-:Y:S01]  /*5e80*/  LOP3.LUT P3, RZ, R32.reuse, 0x800, RZ, 0xc0, !PT ;  /* 0x0000080020ff7812 */ /* 0x040fe2000786c0ff */
[----:B------:R-:W-:Y:S01]  /*5e90*/  @!P1 IMAD.MOV.U32 R15, RZ, RZ, R44 ;  /* 0x000000ffff0f9224 */ /* 0x000fe200078e002c */
[----:B------:R-:W-:Y:S02]  /*5ea0*/  @!P1 MOV R16, R45 ;  /* 0x0000002d00109202 */ /* 0x000fe40000000f00 */
[----:B------:R-:W-:-:S02]  /*5eb0*/  LOP3.LUT P2, RZ, R32, 0x400, RZ, 0xc0, !PT ;  /* 0x0000040020ff7812 */ /* 0x000fc4000784c0ff */
[----:B------:R-:W-:-:S07]  /*5ec0*/  LOP3.LUT P1, RZ, R32, 0x200, RZ, 0xc0, !PT ;  /* 0x0000020020ff7812 */ /* 0x000fce000782c0ff */
[----:B------:R1:W3:Y:S04]  /*5ed0*/  @!P3 LDG.E.64 R48, desc[UR14][R20.64] ;  /* 0x0000000e1430b981 */ /* 0x0002e8000c1e1b00 */
[----:B------:R4:W3:Y:S04]  /*5ee0*/  @!P2 LDG.E.64 R2, desc[UR14][R22.64] ;  /* 0x0000000e1602a981 */ /* 0x0008e8000c1e1b00 */
[----:B------:R4:W3:Y:S01]  /*5ef0*/  @!P1 LDG.E.64 R40, desc[UR14][R24.64] ;  /* 0x0000000e18289981 */ /* 0x0008e2000c1e1b00 */
[----:B0-----:R-:W-:Y:S02]  /*5f00*/  CS2R R18, SRZ ;  /* 0x0000000000127805 */ /* 0x001fe4000001ff00 */
[----:B-1----:R-:W-:-:S02]  /*5f10*/  CS2R R20, SRZ ;  /* 0x0000000000147805 */ /* 0x002fc4000001ff00 */
[----:B----4-:R-:W-:Y:S02]  /*5f20*/  CS2R R22, SRZ ;  /* 0x0000000000167805 */ /* 0x010fe4000001ff00 */
[----:B------:R-:W-:Y:S01]  /*5f30*/  CS2R R24, SRZ ;  /* 0x0000000000187805 */ /* 0x000fe2000001ff00 */
[----:B------:R0:W-:Y:S04]  /*5f40*/  STL.64 [R1+0x168], R42 ;  /* 0x0001682a01007387 */ /* 0x0001e80000100a00 */
[----:B------:R1:W-:Y:S01]  /*5f50*/  STL.64 [R1+0x170], R44 ;  /* 0x0001702c01007387 */ /* 0x0003e20000100a00 */
[----:B0-----:R-:W-:Y:S02]  /*5f60*/  CS2R R42, SRZ ;  /* 0x00000000002a7805 */ /* 0x001fe4000001ff00 */
[----:B-1----:R-:W-:-:S02]  /*5f70*/  CS2R R44, SRZ ;  /* 0x00000000002c7805 */ /* 0x002fc4000001ff00 */
[----:B--2---:R-:W-:Y:S02]  /*5f80*/  @!P4 MOV R17, R46 ;  /* 0x0000002e0011c202 */ /* 0x004fe40000000f00 */
[----:B------:R-:W-:Y:S02]  /*5f90*/  @!P4 MOV R18, R47 ;  /* 0x0000002f0012c202 */ /* 0x000fe40000000f00 */
[----:B------:R-:W-:Y:S01]  /*5fa0*/  LOP3.LUT P4, RZ, R32, 0x100, RZ, 0xc0, !PT ;  /* 0x0000010020ff7812 */ /* 0x000fe2000788c0ff */
[----:B------:R0:W-:Y:S02]  /*5fb0*/  STL.64 [R1+0x178], R46 ;  /* 0x0001782e01007387 */ /* 0x0001e40000100a00 */
[----:B0-----:R-:W-:-:S10]  /*5fc0*/  CS2R R46, SRZ ;  /* 0x00000000002e7805 */ /* 0x001fd4000001ff00 */
[----:B------:R0:W2:Y:S01]  /*5fd0*/  @!P4 LDG.E.64 R42, desc[UR14][R26.64] ;  /* 0x0000000e1a2ac981 */ /* 0x0000a2000c1e1b00 */
[----:B---3--:R-:W-:Y:S01]  /*5fe0*/  @!P3 IMAD.MOV.U32 R19, RZ, RZ, R48 ;  /* 0x000000ffff13b224 */ /* 0x008fe200078e0030 */
[----:B------:R-:W-:Y:S02]  /*5ff0*/  @!P3 MOV R20, R49 ;  /* 0x000000310014b202 */ /* 0x000fe40000000f00 */
[C---:B------:R-:W-:Y:S02]  /*6000*/  LOP3.LUT P3, RZ, R32.reuse, 0x80, RZ, 0xc0, !PT ;  /* 0x0000008020ff7812 */ /* 0x040fe4000786c0ff */
[----:B------:R-:W-:Y:S01]  /*6010*/  @!P2 MOV R21, R2 ;  /* 0x000000020015a202 */ /* 0x000fe20000000f00 */
[----:B------:R-:W-:Y:S01]  /*6020*/  @!P2 IMAD.MOV.U32 R22, RZ, RZ, R3 ;  /* 0x000000ffff16a224 */ /* 0x000fe200078e0003 */
[----:B------:R-:W-:Y:S02]  /*6030*/  LOP3.LUT P2, RZ, R32, 0x40, RZ, 0xc0, !PT ;  /* 0x0000004020ff7812 */ /* 0x000fe4000784c0ff */
[----:B------:R-:W-:-:S02]  /*6040*/  @!P1 MOV R23, R40 ;  /* 0x0000002800179202 */ /* 0x000fc40000000f00 */
[----:B------:R-:W-:Y:S02]  /*6050*/  @!P1 MOV R24, R41 ;  /* 0x0000002900189202 */ /* 0x000fe40000000f00 */
[----:B------:R-:W-:Y:S01]  /*6060*/  LOP3.LUT P1, RZ, R32, 0x20, RZ, 0xc0, !PT ;  /* 0x0000002020ff7812 */ /* 0x000fe2000782c0ff */
[----:B------:R1:W-:Y:S04]  /*6070*/  STL.64 [R1+0x180], R48 ;  /* 0x0001803001007387 */ /* 0x0003e80000100a00 */
[----:B------:R3:W4:Y:S04]  /*6080*/  @!P3 LDG.E.64 R44, desc[UR14][R28.64] ;  /* 0x0000000e1c2cb981 */ /* 0x000728000c1e1b00 */
[----:B------:R3:W4:Y:S01]  /*6090*/  @!P2 LDG.E.64 R46, desc[UR14][R30.64] ;  /* 0x0000000e1e2ea981 */ /* 0x000722000c1e1b00 */
[----:B-1----:R-:W-:-:S06]  /*60a0*/  CS2R R48, SRZ ;  /* 0x0000000000307805 */ /* 0x002fcc000001ff00 */
[----:B------:R1:W4:Y:S01]  /*60b0*/  @!P1 LDG.E.64 R48, desc[UR14][R36.64] ;  /* 0x0000000e24309981 */ /* 0x000322000c1e1b00 */
[----:B0-----:R-:W-:Y:S02]  /*60c0*/  CS2R R26, SRZ ;  /* 0x00000000001a7805 */ /* 0x001fe4000001ff00 */
[----:B---3--:R-:W-:Y:S02]  /*60d0*/  CS2R R28, SRZ ;  /* 0x00000000001c7805 */ /* 0x008fe4000001ff00 */
[----:B------:R-:W-:Y:S02]  /*60e0*/  CS2R R30, SRZ ;  /* 0x00000000001e7805 */ /* 0x000fe4000001ff00 */
[----:B-1----:R-:W-:Y:S01]  /*60f0*/  CS2R R36, SRZ ;  /* 0x0000000000247805 */ /* 0x002fe2000001ff00 */
[----:B--2---:R-:W-:Y:S01]  /*6100*/  @!P4 IMAD.MOV.U32 R25, RZ, RZ, R42 ;  /* 0x000000ffff19c224 */ /* 0x004fe200078e002a */
[----:B------:R-:W-:Y:S02]  /*6110*/  @!P4 MOV R26, R43 ;  /* 0x0000002b001ac202 */ /* 0x000fe40000000f00 */
[----:B------:R-:W-:-:S02]  /*6120*/  LOP3.LUT P4, RZ, R32, 0x8, RZ, 0xc0, !PT ;  /* 0x0000000820ff7812 */ /* 0x000fc4000788c0ff */
[----:B----4-:R-:W-:Y:S01]  /*6130*/  @!P3 MOV R27, R44 ;  /* 0x0000002c001bb202 */ /* 0x010fe20000000f00 */
[----:B------:R-:W-:Y:S01]  /*6140*/  @!P3 IMAD.MOV.U32 R28, RZ, RZ, R45 ;  /* 0x000000ffff1cb224 */ /* 0x000fe200078e002d */
[C---:B------:R-:W-:Y:S02]  /*6150*/  LOP3.LUT P3, RZ, R32.reuse, 0x4, RZ, 0xc0, !PT ;  /* 0x0000000420ff7812 */ /* 0x040fe4000786c0ff */
[----:B------:R-:W-:Y:S02]  /*6160*/  @!P2 MOV R29, R46 ;  /* 0x0000002e001da202 */ /* 0x000fe40000000f00 */
[----:B------:R-:W-:Y:S02]  /*6170*/  @!P2 MOV R30, R47 ;  /* 0x0000002f001ea202 */ /* 0x000fe40000000f00 */
[----:B------:R-:W-:Y:S01]  /*6180*/  LOP3.LUT P2, RZ, R32, 0x2, RZ, 0xc0, !PT ;  /* 0x0000000220ff7812 */ /* 0x000fe2000784c0ff */
[----:B------:R-:W-:Y:S01]  /*6190*/  @!P1 IMAD.MOV.U32 R31, RZ, RZ, R48 ;  /* 0x000000ffff1f9224 */ /* 0x000fe200078e0030 */
[----:B------:R-:W-:-:S02]  /*61a0*/  @!P1 MOV R36, R49 ;  /* 0x0000003100249202 */ /* 0x000fc40000000f00 */
[----:B------:R-:W-:Y:S01]  /*61b0*/  LOP3.LUT P1, RZ, R32, 0x1, RZ, 0xc0, !PT ;  /* 0x0000000120ff7812 */ /* 0x000fe2000782c0ff */
[----:B------:R-:W-:-:S06]  /*61c0*/  HFMA2 R32, -RZ, RZ, 0, 0 ;  /* 0x00000000ff207431 */ /* 0x000fcc00000001ff */
[----:B------:R0:W2:Y:S02]  /*61d0*/  @!P4 LDG.E.64 R32, desc[UR14][R34.64] ;  /* 0x0000000e2220c981 */ /* 0x0000a4000c1e1b00 */
[----:B0-----:R-:W-:-:S06]  /*61e0*/  CS2R R34, SRZ ;  /* 0x0000000000227805 */ /* 0x001fcc000001ff00 */
[----:B------:R0:W3:Y:S02]  /*61f0*/  @!P3 LDG.E.64 R34, desc[UR14][R62.64] ;  /* 0x0000000e3e22b981 */ /* 0x0000e4000c1e1b00 */
[----:B0-----:R-:W-:-:S06]  /*6200*/  CS2R R62, SRZ ;  /* 0x00000000003e7805 */ /* 0x001fcc000001ff00 */
[----:B------:R0:W4:Y:S02]  /*6210*/  @!P2 LDG.E.64 R62, desc[UR14][R64.64] ;  /* 0x0000000e403ea981 */ /* 0x000124000c1e1b00 */
[----:B0-----:R-:W-:-:S06]  /*6220*/  CS2R R64, SRZ ;  /* 0x0000000000407805 */ /* 0x001fcc000001ff00 */
[----:B------:R-:W2:Y:S04]  /*6230*/  @!P1 LDG.E.64 R64, desc[UR14][R66.64] ;  /* 0x0000000e42409981 */ /* 0x000ea8000c1e1b00 */
[----:B------:R0:W-:Y:S04]  /*6240*/  STL.64 [R1+0x1a0], R44 ;  /* 0x0001a02c01007387 */ /* 0x0001e80000100a00 */
[----:B------:R1:W-:Y:S01]  /*6250*/  STL.64 [R1+0x1a8], R46 ;  /* 0x0001a82e01007387 */ /* 0x0003e20000100a00 */
[----:B0-----:R-:W-:Y:S02]  /*6260*/  CS2R R44, SRZ ;  /* 0x00000000002c7805 */ /* 0x001fe4000001ff00 */
[----:B-1----:R-:W-:Y:S01]  /*6270*/  CS2R R46, SRZ ;  /* 0x00000000002e7805 */ /* 0x002fe2000001ff00 */
[----:B------:R0:W-:Y:S04]  /*6280*/  STL.64 [R1+0x198], R42 ;  /* 0x0001982a01007387 */ /* 0x0001e80000100a00 */
[----:B------:R1:W-:Y:S01]  /*6290*/  STL.64 [R1+0x160], R54 ;  /* 0x0001603601007387 */ /* 0x0003e20000100a00 */
[----:B0-----:R-:W-:-:S02]  /*62a0*/  CS2R R42, SRZ ;  /* 0x00000000002a7805 */ /* 0x001fc4000001ff00 */
[----:B-1----:R-:W-:Y:S02]  /*62b0*/  CS2R R54, SRZ ;  /* 0x0000000000367805 */ /* 0x002fe4000001ff00 */
[----:B----4-:R-:W-:Y:S01]  /*62c0*/  @!P2 MOV R43, R62 ;  /* 0x0000003e002ba202 */ /* 0x010fe20000000f00 */
[----:B------:R0:W-:Y:S01]  /*62d0*/  STL.64 [R1+0x1d0], R62 ;  /* 0x0001d03e01007387 */ /* 0x0001e20000100a00 */
[----:B--2---:R-:W-:Y:S01]  /*62e0*/  @!P1 IMAD.MOV.U32 R45, RZ, RZ, R64 ;  /* 0x000000ffff2d9224 */ /* 0x004fe200078e0040 */
[----:B------:R-:W-:Y:S02]  /*62f0*/  @!P1 MOV R46, R65 ;  /* 0x00000041002e9202 */ /* 0x000fe40000000f00 */
[----:B------:R-:W-:Y:S01]  /*6300*/  LOP3.LUT P1, RZ, R61, 0x8000000, RZ, 0xc0, !PT ;  /* 0x080000003dff7812 */ /* 0x000fe2000782c0ff */
[----:B0-----:R-:W-:Y:S01]  /*6310*/  IMAD.MOV.U32 R62, RZ, RZ, RZ ;  /* 0x000000ffff3e7224 */ /* 0x001fe200078e00ff */
[----:B------:R-:W-:Y:S02]  /*6320*/  @!P0 MOV R62, R51 ;  /* 0x00000033003e8202 */ /* 0x000fe40000000f00 */
[----:B------:R-:W2:Y:S09]  /*6330*/  LDL R51, [R1+0x234] ;  /* 0x0002340001337983 */ /* 0x000eb20000100800 */
[----:B------:R-:W4:Y:S04]  /*6340*/  @!P1 LDG.E.64 R54, desc[UR14][R68.64] ;  /* 0x0000000e44369981 */ /* 0x000f28000c1e1b00 */
[----:B------:R-:W4:Y:S04]  /*6350*/  LDL R68, [R1+0x240] ;  /* 0x0002400001447983 */ /* 0x000f280000100800 */
[----:B------:R0:W-:Y:S01]  /*6360*/  STL.64 [R1+0x1b0], R48 ;  /* 0x0001b03001007387 */ /* 0x0001e20000100a00 */
[----:B---3--:R-:W-:-:S03]  /*6370*/  @!P3 IMAD.MOV.U32 R42, RZ, RZ, R35 ;  /* 0x000000ffff2ab224 */ /* 0x008fc600078e0023 */
[----:B------:R1:W-:Y:S04]  /*6380*/  STL.64 [R1+0x190], R40 ;  /* 0x0001902801007387 */ /* 0x0003e80000100a00 */
[----:B------:R-:W-:Y:S01]  /*6390*/  STL.64 [R1+0x1c8], R34 ;  /* 0x0001c82201007387 */ /* 0x000fe20000100a00 */
[----:B0-----:R-:W-:-:S03]  /*63a0*/  CS2R R48, SRZ ;  /* 0x0000000000307805 */ /* 0x001fc6000001ff00 */
[----:B------:R0:W-:Y:S01]  /*63b0*/  STL.64 [R1+0x188], R2 ;  /* 0x0001880201007387 */ /* 0x0001e20000100a00 */
[----:B------:R-:W-:Y:S01]  /*63c0*/  @!P0 MOV R49, R50 ;  /* 0x0000003200318202 */ /* 0x000fe20000000f00 */
[----:B------:R-:W-:Y:S01]  /*63d0*/  FMUL.FTZ R50, R62, R62 ;  /* 0x0000003e3e327220 */ /* 0x000fe20000410000 */
[----:B------:R-:W-:Y:S02]  /*63e0*/  @!P2 MOV R44, R63 ;  /* 0x0000003f002ca202 */ /* 0x000fe40000000f00 */
[----:B------:R-:W-:Y:S01]  /*63f0*/  CS2R R66, SRZ ;  /* 0x0000000000427805 */ /* 0x000fe2000001ff00 */
[----:B------:R-:W-:Y:S01]  /*6400*/  STL.64 [R1+0x1c0], R32 ;  /* 0x0001c02001007387 */ /* 0x000fe20000100a00 */
[----:B------:R-:W-:Y:S01]  /*6410*/  FFMA.FTZ R50, R49, R49, R50 ;  /* 0x0000003131327223 */ /* 0x000fe20000010032 */
[----:B--2---:R-:W-:-:S03]  /*6420*/  FMUL.FTZ R51, R51, R51 ;  /* 0x0000003333337220 */ /* 0x004fc60000410000 */
[----:B------:R-:W-:Y:S01]  /*6430*/  FADD.FTZ R50, RZ, R50 ;  /* 0x00000032ff327221 */ /* 0x000fe20000010000 */
[----:B-1----:R-:W-:Y:S02]  /*6440*/  CS2R R40, SRZ ;  /* 0x0000000000287805 */ /* 0x002fe4000001ff00 */
[----:B0-----:R-:W-:Y:S01]  /*6450*/  CS2R R2, SRZ ;  /* 0x0000000000027805 */ /* 0x001fe2000001ff00 */
[----:B------:R0:W-:Y:S04]  /*6460*/  STL.64 [R1+0x1d8], R64 ;  /* 0x0001d84001007387 */ /* 0x0001e80000100a00 */
[----:B------:R-:W2:Y:S04]  /*6470*/  LDL R63, [R1+0x268] ;  /* 0x00026800013f7983 */ /* 0x000ea80000100800 */
[----:B------:R-:W3:Y:S01]  /*6480*/  LDL R69, [R1+0x270] ;  /* 0x0002700001457983 */ /* 0x000ee20000100800 */
[----:B----4-:R-:W-:Y:S01]  /*6490*/  FFMA.FTZ R51, R68, R68, R51 ;  /* 0x0000004444337223 */ /* 0x010fe20000010033 */
[----:B------:R-:W-:-:S02]  /*64a0*/  @!P3 MOV R41, R34 ;  /* 0x000000220029b202 */ /* 0x000fc40000000f00 */
[----:B------:R1:W4:Y:S01]  /*64b0*/  @!P5 LDG.E.64 R2, desc[UR14][R38.64] ;  /* 0x0000000e2602d981 */ /* 0x000322000c1e1b00 */
[----:B------:R-:W-:-:S03]  /*64c0*/  FADD.FTZ R51, R50, R51 ;  /* 0x0000003332337221 */ /* 0x000fc60000010000 */
[----:B------:R-:W2:Y:S04]  /*64d0*/  LDL R50, [R1+0x238] ;  /* 0x0002380001327983 */ /* 0x000ea80000100800 */
[----:B------:R-:W3:Y:S01]  /*64e0*/  LDL.LU.64 R34, [R1+0x220] ;  /* 0x0002200001227983 */ /* 0x000ee20000300a00 */
[----:B--2---:R-:W-:-:S04]  /*64f0*/  FMUL.FTZ R50, R50, R50 ;  /* 0x0000003232327220 */ /* 0x004fc80000410000 */
[----:B------:R-:W-:Y:S01]  /*6500*/  FFMA.FTZ R50, R56, R56, R50 ;  /* 0x0000003838327223 */ /* 0x000fe20000010032 */
[----:B------:R-:W-:Y:S02]  /*6510*/  LOP3.LUT P2, RZ, R61, 0x10000000, RZ, 0xc0, !PT ;  /* 0x100000003dff7812 */ /* 0x000fe4000784c0ff */
[----:B-1----:R-:W-:Y:S02]  /*6520*/  CS2R R38, SRZ ;  /* 0x0000000000267805 */ /* 0x002fe4000001ff00 */
[----:B----4-:R-:W-:Y:S01]  /*6530*/  @!P5 MOV R37, R2 ;  /* 0x000000020025d202 */ /* 0x010fe20000000f00 */
[----:B------:R-:W-:Y:S01]  /*6540*/  FADD.FTZ R51, R51, R50 ;  /* 0x0000003233337221 */ /* 0x000fe20000010000 */
[----:B------:R-:W-:Y:S01]  /*6550*/  @!P4 MOV R40, R33 ;  /* 0x000000210028c202 */ /* 0x000fe20000000f00 */
[----:B------:R-:W2:Y:S01]  /*6560*/  LDL R50, [R1+0x23c] ;  /* 0x00023c0001327983 */ /* 0x000ea20000100800 */
[----:B------:R-:W-:-:S03]  /*6570*/  LOP3.LUT P3, RZ, R61, 0x20000000, RZ, 0xc0, !PT ;  /* 0x200000003dff7812 */ /* 0x000fc6000786c0ff */
[----:B------:R1:W-:Y:S04]  /*6580*/  STL.64 [R1+0x1b8], R2 ;  /* 0x0001b80201007387 */ /* 0x0003e80000100a00 */
[----:B---3--:R3:W4:Y:S01]  /*6590*/  @!P2 LDG.E.64 R66, desc[UR14][R34.64] ;  /* 0x0000000e2242a981 */ /* 0x008722000c1e1b00 */
[----:B0-----:R-:W-:-:S03]  /*65a0*/  CS2R R64, SRZ ;  /* 0x0000000000407805 */ /* 0x001fc6000001ff00 */
[----:B------:R-:W4:Y:S01]  /*65b0*/  LDL.LU R56, [R1+0x2d8] ;  /* 0x0002d80001387983 */ /* 0x000f220000300800 */
[----:B---3--:R-:W-:-:S06]  /*65c0*/  CS2R R34, SRZ ;  /* 0x0000000000227805 */ /* 0x008fcc000001ff00 */
[----:B------:R-:W3:Y:S01]  /*65d0*/  @!P6 LDG.E.64 R34, desc[UR14][R52.64] ;  /* 0x0000000e3422e981 */ /* 0x000ee2000c1e1b00 */
[----:B------:R-:W-:Y:S01]  /*65e0*/  @!P5 IMAD.MOV.U32 R38, RZ, RZ, R3 ;  /* 0x000000ffff26d224 */ /* 0x000fe200078e0003 */
[C---:B------:R-:W-:Y:S01]  /*65f0*/  LOP3.LUT P5, RZ, R61.reuse, 0x80000000, RZ, 0xc0, !PT ;  /* 0x800000003dff7812 */ /* 0x040fe200078ac0ff */
[----:B------:R-:W-:Y:S01]  /*6600*/  @!P4 IMAD.MOV.U32 R39, RZ, RZ, R32 ;  /* 0x000000ffff27c224 */ /* 0x000fe200078e0020 */
[----:B------:R-:W4:Y:S04]  /*6610*/  LDL R52, [R1+0x248] ;  /* 0x0002480001347983 */ /* 0x000f280000100800 */
[----:B------:R-:W3:Y:S01]  /*6620*/  LDL R53, [R1+0x264] ;  /* 0x0002640001357983 */ /* 0x000ee20000100800 */
[----:B------:R-:W-:-:S03]  /*6630*/  LOP3.LUT P4, RZ, R61, 0x40000000, RZ, 0xc0, !PT ;  /* 0x400000003dff7812 */ /* 0x000fc6000788c0ff */
[----:B------:R-:W4:Y:S04]  /*6640*/  LDL R61, [R1+0x250] ;  /* 0x00025000013d7983 */ /* 0x000f280000100800 */
[----:B-1----:R-:W3:Y:S04]  /*6650*/  LDL.LU.64 R2, [R1+0x218] ;  /* 0x0002180001027983 */ /* 0x002ee80000300a00 */
[----:B------:R-:W3:Y:S01]  /*6660*/  LDL.LU.64 R32, [R1+0x210] ;  /* 0x0002100001207983 */ /* 0x000ee20000300a00 */
[----:B--2---:R-:W-:-:S04]  /*6670*/  FMUL.FTZ R50, R50, R50 ;  /* 0x0000003232327220 */ /* 0x004fc80000410000 */
[----:B------:R-:W-:Y:S02]  /*6680*/  FFMA.FTZ R50, R74, R74, R50 ;  /* 0x0000004a4a327223 */ /* 0x000fe40000010032 */
[----:B------:R-:W2:Y:S02]  /*6690*/  LDL.LU R74, [R1+0x2d4] ;  /* 0x0002d400014a7983 */ /* 0x000ea40000300800 */
[----:B------:R-:W-:Y:S02]  /*66a0*/  FADD.FTZ R50, R51, R50 ;  /* 0x0000003233327221 */ /* 0x000fe40000010000 */
[----:B------:R-:W2:Y:S04]  /*66b0*/  LDL R51, [R1+0x230] ;  /* 0x0002300001337983 */ /* 0x000ea80000100800 */
[----:B----4-:R0:W-:Y:S04]  /*66c0*/  STL [R1+0x2bc], R61 ;  /* 0x0002bc3d01007387 */ /* 0x0101e80000100800 */
[----:B---3--:R1:W3:Y:S01]  /*66d0*/  @!P3 LDG.E.64 R64, desc[UR14][R2.64] ;  /* 0x0000000e0240b981 */ /* 0x0082e2000c1e1b00 */
[----:B--2---:R-:W-:-:S04]  /*66e0*/  FMUL.FTZ R51, R51, R51 ;  /* 0x0000003333337220 */ /* 0x004fc80000410000 */
[----:B------:R-:W-:Y:S01]  /*66f0*/  FFMA.FTZ R51, R73, R73, R51 ;  /* 0x0000004949337223 */ /* 0x000fe20000010033 */
[----:B-1----:R-:W-:Y:S01]  /*6700*/  CS2R R2, SRZ ;  /* 0x0000000000027805 */ /* 0x002fe2000001ff00 */
[----:B------:R-:W2:Y:S02]  /*6710*/  LDL.LU R73, [R1+0x2d0] ;  /* 0x0002d00001497983 */ /* 0x000ea40000300800 */
[----:B------:R-:W-:Y:S01]  /*6720*/  FADD.FTZ R50, R50, R51 ;  /* 0x0000003332327221 */ /* 0x000fe20000010000 */
[----:B------:R-:W-:Y:S02]  /*6730*/  FMUL.FTZ R51, R52, R52 ;  /* 0x0000003434337220 */ /* 0x000fe40000410000 */
[----:B------:R1:W4:Y:S02]  /*6740*/  @!P4 LDG.E.64 R2, desc[UR14][R32.64] ;  /* 0x0000000e2002c981 */ /* 0x000324000c1e1b00 */
[----:B------:R-:W-:-:S04]  /*6750*/  FFMA.FTZ R51, R53, R53, R51 ;  /* 0x0000003535337223 */ /* 0x000fc80000010033 */
[----:B------:R-:W-:Y:S01]  /*6760*/  FADD.FTZ R50, R50, R51 ;  /* 0x0000003332327221 */ /* 0x000fe20000010000 */
[----:B------:R-:W-:Y:S02]  /*6770*/  FMUL.FTZ R51, R61, R61 ;  /* 0x0000003d3d337220 */ /* 0x000fe40000410000 */
[----:B0-----:R-:W3:Y:S04]  /*6780*/  LDL R61, [R1+0x248] ;  /* 0x00024800013d7983 */ /* 0x001ee80000100800 */
[----:B---3--:R0:W-:Y:S04]  /*6790*/  STL [R1+0x2c0], R61 ;  /* 0x0002c03d01007387 */ /* 0x0081e80000100800 */
[----:B0-----:R-:W3:Y:S01]  /*67a0*/  LDL R61, [R1+0x230] ;  /* 0x00023000013d7983 */ /* 0x001ee20000100800 */
[----:B-1----:R-:W-:Y:S01]  /*67b0*/  HFMA2 R32, -RZ, RZ, 0, 0 ;  /* 0x00000000ff207431 */ /* 0x002fe200000001ff */
[----:B------:R-:W-:-:S06]  /*67c0*/  MOV R33, RZ ;  /* 0x000000ff00217202 */ /* 0x000fcc0000000f00 */
[----:B------:R-:W4:Y:S04]  /*67d0*/  @!P5 LDG.E.64 R32, desc[UR14][R124.64] ;  /* 0x0000000e7c20d981 */ /* 0x000f28000c1e1b00 */
[----:B------:R-:W2:Y:S04]  /*67e0*/  LDL R124, [R1+0x26c] ;  /* 0x00026c00017c7983 */ /* 0x000ea80000100800 */
[----:B------:R-:W4:Y:S04]  /*67f0*/  LDL R125, [R1+0x25c] ;  /* 0x00025c00017d7983 */ /* 0x000f280000100800 */
[----:B---3--:R0:W-:Y:S04]  /*6800*/  STL [R1+0x2c4], R61 ;  /* 0x0002c43d01007387 */ /* 0x0081e80000100800 */
[----:B0-----:R-:W3:Y:S01]  /*6810*/  LDL R61, [R1+0x23c] ;  /* 0x00023c00013d7983 */ /* 0x001ee20000100800 */
[----:B------:R-:W-:-:S04]  /*6820*/  FFMA.FTZ R51, R63, R63, R51 ;  /* 0x0000003f3f337223 */ /* 0x000fc80000010033 */
[----:B------:R-:W-:Y:S01]  /*6830*/  FADD.FTZ R50, R50, R51 ;  /* 0x0000003332327221 */ /* 0x000fe20000010000 */
[----:B------:R-:W-:-:S04]  /*6840*/  FMUL.FTZ R51, R70, R70 ;  /* 0x0000004646337220 */ /* 0x000fc80000410000 */
[----:B--2---:R-:W-:-:S04]  /*6850*/  FFMA.FTZ R51, R124, R124, R51 ;  /* 0x0000007c7c337223 */ /* 0x004fc80000010033 */
[----:B------:R-:W-:Y:S01]  /*6860*/  FADD.FTZ R50, R50, R51 ;  /* 0x0000003332327221 */ /* 0x000fe20000010000 */
[----:B----4-:R-:W-:-:S04]  /*6870*/  FMUL.FTZ R51, R125, R125 ;  /* 0x0000007d7d337220 */ /* 0x010fc80000410000 */
[----:B------:R-:W-:-:S04]  /*6880*/  FFMA.FTZ R51, R69, R69, R51 ;  /* 0x0000004545337223 */ /* 0x000fc80000010033 */
[----:B------:R-:W-:Y:S01]  /*6890*/  FADD.FTZ R50, R50, R51 ;  /* 0x0000003332327221 */ /* 0x000fe20000010000 */
[----:B------:R-:W-:-:S04]  /*68a0*/  FMUL.FTZ R51, R123, R123 ;  /* 0x0000007b7b337220 */ /* 0x000fc80000410000 */
        /* <DEDUP_REMOVED lines=29> */
[----:B------:R-:W-:Y:S01]  /*6a80*/  FMUL.FTZ R51, R83, R83 ;  /* 0x0000005353337220 */ /* 0x000fe20000410000 */
[----:B---3--:R0:W-:Y:S04]  /*6a90*/  STL [R1+0x2c8], R61 ;  /* 0x0002c83d01007387 */ /* 0x0081e80000100800 */
[----:B0-----:R-:W2:Y:S01]  /*6aa0*/  LDL R61, [R1+0x238] ;  /* 0x00023800013d7983 */ /* 0x001ea20000100800 */
        /* <DEDUP_REMOVED lines=69> */
[----:B--2---:R0:W-:Y:S04]  /*6f00*/  STL [R1+0x2cc], R61 ;  /* 0x0002cc3d01007387 */ /* 0x0041e80000100800 */
        /* <DEDUP_REMOVED lines=43> */
[----:B------:R-:W-:-:S03]  /*71c0*/  FMUL.FTZ R52, R46, R46 ;  /* 0x0000002e2e347220 */ /* 0x000fc60000410000 */
[----:B------:R-:W-:Y:S01]  /*71d0*/  FFMA.FTZ R50, R43, R43, R50 ;  /* 0x0000002b2b327223 */ /* 0x000fe20000010032 */
[----:B------:R-:W-:Y:S01]  /*71e0*/  FFMA.FTZ R52, R45, R45, R52 ;  /* 0x0000002d2d347223 */ /* 0x000fe20000010034 */
[----:B------:R-:W-:Y:S02]  /*71f0*/  @!P1 IMAD.MOV.U32 R48, RZ, RZ, R55 ;  /* 0x000000ffff309224 */ /* 0x000fe400078e0037 */
[----:B------:R-:W-:Y:S01]  /*7200*/  FADD.FTZ R51, R51, R50 ;  /* 0x0000003233337221 */ /* 0x000fe20000010000 */
[----:B------:R0:W-:Y:S01]  /*7210*/  STL.64 [R1+0x1e0], R54 ;  /* 0x0001e03601007387 */ /* 0x0001e20000100a00 */
[----:B------:R-:W-:Y:S02]  /*7220*/  @!P1 MOV R47, R54 ;  /* 0x00000036002f9202 */ /* 0x000fe40000000f00 */
[----:B0-----:R-:W-:Y:S01]  /*7230*/  FADD.FTZ R55, R51, R52 ;  /* 0x0000003433377221 */ /* 0x001fe20000010000 */
[----:B------:R-:W-:Y:S01]  /*7240*/  FMUL.FTZ R52, R48, R48 ;  /* 0x0000003030347220 */ /* 0x000fe20000410000 */
[----:B------:R-:W-:-:S02]  /*7250*/  CS2R R50, SRZ ;  /* 0x0000000000327805 */ /* 0x000fc4000001ff00 */
[----:B------:R-:W-:Y:S01]  /*7260*/  @!P2 MOV R51, R67 ;  /* 0x000000430033a202 */ /* 0x000fe20000000f00 */
[----:B------:R-:W-:Y:S01]  /*7270*/  FFMA.FTZ R53, R47, R47, R52 ;  /* 0x0000002f2f357223 */ /* 0x000fe20000010034 */
[----:B------:R-:W-:-:S03]  /*7280*/  @!P2 IMAD.MOV.U32 R50, RZ, RZ, R66 ;  /* 0x000000ffff32a224 */ /* 0x000fc600078e0042 */
[----:B------:R-:W-:Y:S01]  /*7290*/  FADD.FTZ R55, R55, R53 ;  /* 0x0000003537377221 */ /* 0x000fe20000010000 */
[----:B------:R-:W-:Y:S01]  /*72a0*/  CS2R R52, SRZ ;  /* 0x0000000000347805 */ /* 0x000fe2000001ff00 */
[----:B------:R-:W-:Y:S01]  /*72b0*/  FMUL.FTZ R54, R51, R51 ;  /* 0x0000003333367220 */ /* 0x000fe20000410000 */
[----:B------:R-:W-:Y:S01]  /*72c0*/  @!P3 MOV R52, R65 ;  /* 0x000000410034b202 */ /* 0x000fe20000000f00 */
[----:B------:R0:W-:Y:S01]  /*72d0*/  STL.64 [R1+0x1f0], R64 ;  /* 0x0001f04001007387 */ /* 0x0001e20000100a00 */
[----:B------:R-:W-:-:S03]  /*72e0*/  @!P3 IMAD.MOV.U32 R53, RZ, RZ, R64 ;  /* 0x000000ffff35b224 */ /* 0x000fc600078e0040 */
[----:B------:R-:W-:Y:S01]  /*72f0*/  FMUL.FTZ R63, R52, R52 ;  /* 0x00000034343f7220 */ /* 0x000fe20000410000 */
[----:B0-----:R-:W-:Y:S01]  /*7300*/  FFMA.FTZ R64, R50, R50, R54 ;  /* 0x0000003232407223 */ /* 0x001fe20000010036 */
[----:B------:R-:W-:Y:S02]  /*7310*/  HFMA2 R54, -RZ, RZ, 0, 0 ;  /* 0x00000000ff367431 */ /* 0x000fe400000001ff */
[----:B------:R-:W-:Y:S01]  /*7320*/  FFMA.FTZ R63, R53, R53, R63 ;  /* 0x00000035353f7223 */ /* 0x000fe2000001003f */
[----:B------:R-:W-:Y:S01]  /*7330*/  FADD.FTZ R64, R55, R64 ;  /* 0x0000004037407221 */ /* 0x000fe20000010000 */
[----:B------:R-:W-:Y:S01]  /*7340*/  @!P4 MOV R54, R3 ;  /* 0x000000030036c202 */ /* 0x000fe20000000f00 */
[----:B------:R-:W-:Y:S02]  /*7350*/  IMAD.MOV.U32 R55, RZ, RZ, RZ ;  /* 0x000000ffff377224 */ /* 0x000fe400078e00ff */
[----:B------:R-:W-:Y:S01]  /*7360*/  FADD.FTZ R64, R64, R63 ;  /* 0x0000003f40407221 */ /* 0x000fe20000010000 */
[----:B------:R-:W-:Y:S01]  /*7370*/  @!P4 MOV R55, R2 ;  /* 0x000000020037c202 */ /* 0x000fe20000000f00 */
[----:B------:R-:W-:Y:S01]  /*7380*/  FMUL.FTZ R63, R54, R54 ;  /* 0x00000036363f7220 */ /* 0x000fe20000410000 */
[----:B------:R0:W-:Y:S03]  /*7390*/  STL.64 [R1+0x1e8], R66 ;  /* 0x0001e84201007387 */ /* 0x0001e60000100a00 */
[----:B------:R-:W-:-:S04]  /*73a0*/  FFMA.FTZ R63, R55, R55, R63 ;  /* 0x00000037373f7223 */ /* 0x000fc8000001003f */
[----:B0-----:R-:W-:Y:S01]  /*73b0*/  FADD.FTZ R66, R64, R63 ;  /* 0x0000003f40427221 */ /* 0x001fe20000010000 */
[----:B------:R-:W-:Y:S01]  /*73c0*/  HFMA2 R63, -RZ, RZ, 0, 0 ;  /* 0x00000000ff3f7431 */ /* 0x000fe200000001ff */
[----:B------:R-:W-:Y:S02]  /*73d0*/  MOV R64, RZ ;  /* 0x000000ff00407202 */ /* 0x000fe40000000f00 */
[----:B------:R-:W-:Y:S01]  /*73e0*/  @!P5 MOV R64, R32 ;  /* 0x000000200040d202 */ /* 0x000fe20000000f00 */
[----:B------:R-:W-:-:S04]  /*73f0*/  @!P5 IMAD.MOV.U32 R63, RZ, RZ, R33 ;  /* 0x000000ffff3fd224 */ /* 0x000fc800078e0021 */
[----:B------:R-:W-:-:S04]  /*7400*/  FMUL.FTZ R65, R63, R63 ;  /* 0x0000003f3f417220 */ /* 0x000fc80000410000 */
[----:B------:R-:W-:Y:S01]  /*7410*/  FFMA.FTZ R65, R64, R64, R65 ;  /* 0x0000004040417223 */ /* 0x000fe20000010041 */
[----:B------:R-:W-:-:S03]  /*7420*/  HFMA2 R70, -RZ, RZ, 0, 0 ;  /* 0x00000000ff467431 */ /* 0x000fc600000001ff */
[----:B------:R-:W-:Y:S01]  /*7430*/  FADD.FTZ R66, R66, R65 ;  /* 0x0000004142427221 */ /* 0x000fe20000010000 */
[----:B------:R-:W-:Y:S01]  /*7440*/  IMAD.MOV.U32 R65, RZ, RZ, RZ ;  /* 0x000000ffff417224 */ /* 0x000fe200078e00ff */
[----:B------:R-:W-:Y:S01]  /*7450*/  @!P6 MOV R65, R35 ;  /* 0x000000230041e202 */ /* 0x000fe20000000f00 */
[----:B------:R-:W-:-:S04]  /*7460*/  @!P6 IMAD.MOV.U32 R70, RZ, RZ, R34 ;  /* 0x000000ffff46e224 */ /* 0x000fc800078e0022 */
[----:B------:R-:W-:-:S04]  /*7470*/  FMUL.FTZ R67, R65, R65 ;  /* 0x0000004141437220 */ /* 0x000fc80000410000 */
[----:B------:R-:W-:-:S04]  /*7480*/  FFMA.FTZ R67, R70, R70, R67 ;  /* 0x0000004646437223 */ /* 0x000fc80000010043 */
[----:B------:R-:W-:Y:S01]  /*7490*/  FADD.FTZ R66, R66, R67 ;  /* 0x0000004342427221 */ /* 0x000fe20000010000 */
[----:B------:R-:W-:-:S04]  /*74a0*/  FADD.FTZ R67, R49, R62 ;  /* 0x0000003e31437221 */ /* 0x000fc80000010000 */
[----:B------:R-:W-:Y:S01]  /*74b0*/  FADD.FTZ R67, RZ, R67 ;  /* 0x00000043ff437221 */ /* 0x000fe20000010000 */
[----:B--2---:R-:W-:Y:S02]  /*74c0*/  FADD.FTZ R68, R68, R61 ;  /* 0x0000003d44447221 */ /* 0x004fe40000010000 */
[----:B------:R-:W2:Y:S02]  /*74d0*/  LDL.LU R61, [R1+0x2cc] ;  /* 0x0002cc00013d7983 */ /* 0x000ea40000300800 */
[----:B------:R-:W-:Y:S02]  /*74e0*/  FADD.FTZ R67, R67, R68 ;  /* 0x0000004443437221 */ /* 0x000fe40000010000 */
[----:B------:R-:W2:Y:S02]  /*74f0*/  LDL R68, [R1+0x244] ;  /* 0x0002440001447983 */ /* 0x000ea40000100800 */
[----:B--2---:R-:W-:Y:S02]  /*7500*/  FADD.FTZ R68, R68, R61 ;  /* 0x0000003d44447221 */ /* 0x004fe40000010000 */
[----:B------:R-:W2:Y:S02]  /*7510*/  LDL.LU R61, [R1+0x2c8] ;  /* 0x0002c800013d7983 */ /* 0x000ea40000300800 */
[----:B------:R-:W-:-:S02]  /*7520*/  FADD.FTZ R67, R67, R68 ;  /* 0x0000004443437221 */ /* 0x000fc40000010000 */
[----:B------:R-:W2:Y:S02]  /*7530*/  LDL R68, [R1+0x24c] ;  /* 0x00024c0001447983 */ /* 0x000ea40000100800 */
[----:B--2---:R-:W-:Y:S02]  /*7540*/  FADD.FTZ R68, R68, R61 ;  /* 0x0000003d44447221 */ /* 0x004fe40000010000 */
[----:B------:R-:W2:Y:S02]  /*7550*/  LDL.LU R61, [R1+0x2c4] ;  /* 0x0002c400013d7983 */ /* 0x000ea40000300800 */
[----:B------:R-:W-:Y:S02]  /*7560*/  FADD.FTZ R67, R67, R68 ;  /* 0x0000004443437221 */ /* 0x000fe40000010000 */
[----:B------:R-:W2:Y:S02]  /*7570*/  LDL R68, [R1+0x258] ;  /* 0x0002580001447983 */ /* 0x000ea40000100800 */
[----:B--2---:R-:W-:-:S02]  /*7580*/  FADD.FTZ R68, R68, R61 ;  /* 0x0000003d44447221 */ /* 0x004fc40000010000 */
        /* <DEDUP_REMOVED lines=8> */
[----:B------:R0:W-:Y:S02]  /*7610*/  STL [R1+0x280], R57 ;  /* 0x0002803901007387 */ /* 0x0001e40000100800 */
[----:B------:R-:W-:Y:S02]  /*7620*/  FADD.FTZ R67, R67, R68 ;  /* 0x0000004443437221 */ /* 0x000fe40000010000 */
[----:B------:R1:W-:Y:S04]  /*7630*/  STL [R1+0x284], R58 ;  /* 0x0002843a01007387 */ /* 0x0003e80000100800 */
[----:B------:R-:W2:Y:S04]  /*7640*/  LDL R68, [R1+0x254] ;  /* 0x0002540001447983 */ /* 0x000ea80000100800 */
[----:B------:R3:W-:Y:S04]  /*7650*/  STL [R1+0x288], R59 ;  /* 0x0002883b01007387 */ /* 0x0007e80000100800 */
[----:B------:R4:W-:Y:S04]  /*7660*/  STL [R1+0x28c], R60 ;  /* 0x00028c3c01007387 */ /* 0x0009e80000100800 */
[----:B------:R0:W5:Y:S04]  /*7670*/  LDL.LU R61, [R1+0x2b8] ;  /* 0x0002b800013d7983 */ /* 0x0001680000300800 */
[----:B------:R4:W-:Y:S04]  /*7680*/  STL [R1+0x29c], R71 ;  /* 0x00029c4701007387 */ /* 0x0009e80000100800 */
[----:B------:R4:W-:Y:S01]  /*7690*/  STL [R1+0x294], R97 ;  /* 0x0002946101007387 */ /* 0x0009e20000100800 */
[----:B--2---:R-:W-:-:S04]  /*76a0*/  FADD.FTZ R68, R124, R68 ;  /* 0x000000447c447221 */ /* 0x004fc80000010000 */
[----:B------:R-:W-:Y:S01]  /*76b0*/  FADD.FTZ R67, R67, R68 ;  /* 0x0000004443437221 */ /* 0x000fe20000010000 */
[----:B------:R-:W-:-:S04]  /*76c0*/  FADD.FTZ R68, R69, R125 ;  /* 0x0000007d45447221 */ /* 0x000fc80000010000 */
[----:B------:R-:W-:Y:S01]  /*76d0*/  FADD.FTZ R67, R67, R68 ;  /* 0x0000004443437221 */ /* 0x000fe20000010000 */
[----:B------:R-:W-:-:S04]  /*76e0*/  FADD.FTZ R68, R110, R123 ;  /* 0x0000007b6e447221 */ /* 0x000fc80000010000 */
[----:B------:R-:W-:Y:S01]  /*76f0*/  FADD.FTZ R67, R67, R68 ;  /* 0x0000004443437221 */ /* 0x000fe20000010000 */
[----:B------:R-:W-:-:S04]  /*7700*/  FADD.FTZ R68, R104, R73 ;  /* 0x0000004968447221 */ /* 0x000fc80000010000 */
[----:B------:R-:W-:Y:S01]  /*7710*/  FADD.FTZ R67, R67, R68 ;  /* 0x0000004443437221 */ /* 0x000fe20000010000 */
[----:B------:R-:W-:Y:S02]  /*7720*/  FADD.FTZ R68, R56, R74 ;  /* 0x0000004a38447221 */ /* 0x000fe40000010000 */
[----:B------:R2:W5:Y:S02]  /*7730*/  LDL.LU R56, [R1+0x2b4] ;  /* 0x0002b40001387983 */ /* 0x0005640000300800 */
[----:B------:R-:W-:Y:S01]  /*7740*/  FADD.FTZ R67, R67, R68 ;  /* 0x0000004443437221 */ /* 0x000fe20000010000 */
[----:B------:R-:W-:Y:S02]  /*7750*/  FADD.FTZ R68, R57, R75 ;  /* 0x0000004b39447221 */ /* 0x000fe40000010000 */
[----:B0-----:R2:W5:Y:S02]  /*7760*/  LDL.LU R57, [R1+0x2b0] ;  /* 0x0002b00001397983 */ /* 0x0015640000300800 */
[----:B------:R-:W-:Y:S01]  /*7770*/  FADD.FTZ R67, R67, R68 ;  /* 0x0000004443437221 */ /* 0x000fe20000010000 */
[----:B------:R-:W-:-:S02]  /*7780*/  FADD.FTZ R68, R58, R76 ;  /* 0x0000004c3a447221 */ /* 0x000fc40000010000 */
[----:B-1----:R2:W5:Y:S02]  /*7790*/  LDL.LU R58, [R1+0x2ac] ;  /* 0x0002ac00013a7983 */ /* 0x0025640000300800 */
[----:B------:R-:W-:Y:S01]  /*77a0*/  FADD.FTZ R67, R67, R68 ;  /* 0x0000004443437221 */ /* 0x000fe20000010000 */
[----:B------:R-:W-:Y:S02]  /*77b0*/  FADD.FTZ R68, R59, R77 ;  /* 0x0000004d3b447221 */ /* 0x000fe40000010000 */
[----:B---3--:R2:W5:Y:S02]  /*77c0*/  LDL.LU R59, [R1+0x2a8] ;  /* 0x0002a800013b7983 */ /* 0x0085640000300800 */
[----:B------:R-:W-:Y:S01]  /*77d0*/  FADD.FTZ R67, R67, R68 ;  /* 0x0000004443437221 */ /* 0x000fe20000010000 */
[----:B------:R-:W-:Y:S02]  /*77e0*/  FADD.FTZ R68, R60, R78 ;  /* 0x0000004e3c447221 */ /* 0x000fe40000010000 */
[----:B----4-:R2:W5:Y:S02]  /*77f0*/  LDL.LU R60, [R1+0x2a4] ;  /* 0x0002a400013c7983 */ /* 0x0105640000300800 */
[----:B------:R-:W-:Y:S01]  /*7800*/  FADD.FTZ R67, R67, R68 ;  /* 0x0000004443437221 */ /* 0x000fe20000010000 */
[----:B------:R-:W-:-:S04]  /*7810*/  FADD.FTZ R68, R85, R81 ;  /* 0x0000005155447221 */ /* 0x000fc80000010000 */
        /* <DEDUP_REMOVED lines=79> */
[----:B------:R-:W-:Y:S01]  /*7d10*/  FADD.FTZ R68, R43, R44 ;  /* 0x0000002c2b447221 */ /* 0x000fe20000010000 */
[----:B------:R-:W0:Y:S03]  /*7d20*/  S2R R71, SR_TID.X ;  /* 0x0000000000477919 */ /* 0x000e260000002100 */
        /* <DEDUP_REMOVED lines=10> */
[----:B------:R-:W1:Y:S03]  /*7dd0*/  S2R R97, SR_LANEID ;  /* 0x0000000000617919 */ /* 0x000e660000000000 */
[----:B------:R-:W-:Y:S01]  /*7de0*/  FADD.FTZ R67, R67, R68 ;  /* 0x0000004443437221 */ /* 0x000fe20000010000 */
[----:B------:R-:W-:-:S04]  /*7df0*/  FADD.FTZ R68, R64, R63 ;  /* 0x0000003f40447221 */ /* 0x000fc80000010000 */
[----:B------:R-:W-:Y:S01]  /*7e00*/  FADD.FTZ R67, R67, R68 ;  /* 0x0000004443437221 */ /* 0x000fe20000010000 */
[----:B0-----:R-:W-:-:S04]  /*7e10*/  LOP3.LUT R68, R71, 0x3e0, RZ, 0xc0, !PT ;  /* 0x000003e047447812 */ /* 0x001fc800078ec0ff */
[C---:B------:R-:W-:Y:S02]  /*7e20*/  ISETP.GT.U32.AND P1, PT, R68.reuse, 0x168, PT ;  /* 0x000001684400780c */ /* 0x040fe40003f24070 */
[----:B------:R-:W-:Y:S01]  /*7e30*/  IADD3 R69, PT, PT, -R68, 0x187, RZ ;  /* 0x0000018744457810 */ /* 0x000fe20007ffe1ff */
[----:B------:R-:W-:-:S04]  /*7e40*/  FADD.FTZ R68, R70, R65 ;  /* 0x0000004146447221 */ /* 0x000fc80000010000 */
[----:B------:R-:W-:Y:S01]  /*7e50*/  FADD.FTZ R67, R67, R68 ;  /* 0x0000004443437221 */ /* 0x000fe20000010000 */
[----:B------:R-:W-:Y:S01]  /*7e60*/  SEL R68, R69, 0x1f, P1 ;  /* 0x0000001f45447807 */ /* 0x000fe20000800000 */
[----:B------:R-:W-:Y:S04]  /*7e70*/  STL [R1+0x298], R79 ;  /* 0x0002984f01007387 */ /* 0x000fe80000100800 */
[----:B------:R-:W0:Y:S04]  /*7e80*/  SHFL.DOWN PT, R69, R67, 0x1, R68 ;  /* 0x0820000043457989 */ /* 0x000e2800000e0044 */
[----:B------:R-:W3:Y:S01]  /*7e90*/  SHFL.DOWN PT, R79, R66, 0x1, R68 ;  /* 0x08200000424f7989 */ /* 0x000ee200000e0044 */
[----:B-1----:R-:W-:-:S13]  /*7ea0*/  ISETP.GE.AND P1, PT, R97, R68, PT ;  /* 0x000000446100720c */ /* 0x002fda0003f26270 */
[----:B0-----:R-:W-:Y:S01]  /*7eb0*/  @!P1 FADD.FTZ R67, R67, R69 ;  /* 0x0000004543439221 */ /* 0x001fe20000010000 */
[----:B------:R-:W-:Y:S01]  /*7ec0*/  IADD3 R69, PT, PT, R97, 0x2, RZ ;  /* 0x0000000261457810 */ /* 0x000fe20007ffe0ff */
[----:B---3--:R-:W-:-:S03]  /*7ed0*/  @!P1 FADD.FTZ R66, R66, R79 ;  /* 0x0000004f42429221 */ /* 0x008fc60000010000 */
[----:B------:R-:W-:Y:S02]  /*7ee0*/  ISETP.GT.AND P1, PT, R69, R68, PT ;  /* 0x000000444500720c */ /* 0x000fe40003f24270 */
[----:B------:R-:W0:Y:S04]  /*7ef0*/  SHFL.DOWN PT, R69, R67, 0x2, R68 ;  /* 0x0840000043457989 */ /* 0x000e2800000e0044 */
[----:B------:R-:W1:Y:S07]  /*7f00*/  SHFL.DOWN PT, R79, R66, 0x2, R68 ;  /* 0x08400000424f7989 */ /* 0x000e6e00000e0044 */
[----:B0-----:R-:W-:Y:S01]  /*7f10*/  @!P1 FADD.FTZ R67, R67, R69 ;  /* 0x0000004543439221 */ /* 0x001fe20000010000 */
[----:B------:R-:W-:Y:S01]  /*7f20*/  IADD3 R69, PT, PT, R97, 0x4, RZ ;  /* 0x0000000461457810 */ /* 0x000fe20007ffe0ff */
[----:B-1----:R-:W-:-:S03]  /*7f30*/  @!P1 FADD.FTZ R66, R66, R79 ;  /* 0x0000004f42429221 */ /* 0x002fc60000010000 */
[----:B------:R-:W-:Y:S02]  /*7f40*/  ISETP.GT.AND P1, PT, R69, R68, PT ;  /* 0x000000444500720c */ /* 0x000fe40003f24270 */
[----:B------:R-:W0:Y:S04]  /*7f50*/  SHFL.DOWN PT, R69, R67, 0x4, R68 ;  /* 0x0880000043457989 */ /* 0x000e2800000e0044 */
[----:B------:R-:W1:Y:S01]  /*7f60*/  SHFL.DOWN PT, R79, R66, 0x4, R68 ;  /* 0x08800000424f7989 */ /* 0x000e6200000e0044 */
[----:B------:R-:W-:-:S06]  /*7f70*/  ISETP.NE.AND P2, PT, R97, RZ, PT ;  /* 0x000000ff6100720c */ /* 0x000fcc0003f45270 */
[----:B0-----:R-:W-:Y:S01]  /*7f80*/  @!P1 FADD.FTZ R67, R67, R69 ;  /* 0x0000004543439221 */ /* 0x001fe20000010000 */
[----:B------:R-:W-:Y:S02]  /*7f90*/  VIADD R69, R97, 0x8 ;  /* 0x0000000861457836 */ /* 0x000fe40000000000 */
[----:B-1----:R-:W-:-:S03]  /*7fa0*/  @!P1 FADD.FTZ R66, R66, R79 ;  /* 0x0000004f42429221 */ /* 0x002fc60000010000 */
[----:B------:R-:W-:Y:S02]  /*7fb0*/  ISETP.GT.AND P1, PT, R69, R68, PT ;  /* 0x000000444500720c */ /* 0x000fe40003f24270 */
[----:B------:R-:W0:Y:S04]  /*7fc0*/  SHFL.DOWN PT, R69, R67, 0x8, R68 ;  /* 0x0900000043457989 */ /* 0x000e2800000e0044 */
[----:B------:R-:W1:Y:S01]  /*7fd0*/  SHFL.DOWN PT, R79, R66, 0x8, R68 ;  /* 0x09000000424f7989 */ /* 0x000e6200000e0044 */
[----:B------:R-:W-:-:S06]  /*7fe0*/  IADD3 R97, PT, PT, R97, 0x10, RZ ;  /* 0x0000001061617810 */ /* 0x000fcc0007ffe0ff */
[----:B0-----:R-:W-:Y:S02]  /*7ff0*/  @!P1 FADD.FTZ R67, R67, R69 ;  /* 0x0000004543439221 */ /* 0x001fe40000010000 */
[----:B------:R-:W0:Y:S01]  /*8000*/  @!P2 S2R R69, SR_CgaCtaId ;  /* 0x000000000045a919 */ /* 0x000e220000008800 */
[----:B-1----:R-:W-:Y:S01]  /*8010*/  @!P1 FADD.FTZ R66, R66, R79 ;  /* 0x0000004f42429221 */ /* 0x002fe20000010000 */
[----:B------:R-:W-:Y:S01]  /*8020*/  ISETP.GT.AND P1, PT, R97, R68, PT ;  /* 0x000000446100720c */ /* 0x000fe20003f24270 */
[----:B------:R-:W1:Y:S04]  /*8030*/  SHFL.DOWN PT, R79, R67, 0x10, R68 ;  /* 0x0a000000434f7989 */ /* 0x000e6800000e0044 */
[----:B------:R-:W3:Y:S04]  /*8040*/  SHFL.DOWN PT, R68, R66, 0x10, R68 ;  /* 0x0a00000042447989 */ /* 0x000ee800000e0044 */
[----:B------:R-:W-:Y:S04]  /*8050*/  STL [R1+0x290], R102 ;  /* 0x0002906601007387 */ /* 0x000fe80000100800 */
[----:B------:R-:W-:Y:S04]  /*8060*/  STL.64 [R1+0x208], R34 ;  /* 0x0002082201007387 */ /* 0x000fe80000100a00 */
[----:B------:R4:W-:Y:S04]  /*8070*/  STL.64 [R1+0x1f8], R2 ;  /* 0x0001f80201007387 */ /* 0x0009e80000100a00 */
[----:B------:R2:W-:Y:S01]  /*8080*/  STL.64 [R1+0x200], R32 ;  /* 0x0002002001007387 */ /* 0x0005e20000100a00 */
[----:B-1----:R-:W-:Y:S01]  /*8090*/  @!P1 FADD.FTZ R67, R67, R79 ;  /* 0x0000004f43439221 */ /* 0x002fe20000010000 */
[----:B----4-:R-:W-:Y:S01]  /*80a0*/  @!P2 SHF.R.U32.HI R2, RZ, 0x2, R71 ;  /* 0x00000002ff02a819 */ /* 0x010fe20000011647 */
[----:B---3--:R-:W-:Y:S01]  /*80b0*/  @!P1 FADD.FTZ R66, R66, R68 ;  /* 0x0000004442429221 */ /* 0x008fe20000010000 */
[----:B--2---:R-:W-:-:S02]  /*80c0*/  @!P2 MOV R32, 0x400 ;  /* 0x000004000020a802 */ /* 0x004fc40000000f00 */
[----:B------:R-:W-:Y:S02]  /*80d0*/  ISETP.NE.AND P1, PT, R71, RZ, PT ;  /* 0x000000ff4700720c */ /* 0x000fe40003f25270 */
[----:B0-----:R-:W-:Y:S02]  /*80e0*/  @!P2 LEA R32, R69, R32, 0x18 ;  /* 0x000000204520a211 */ /* 0x001fe400078ec0ff */
[----:B------:R-:W-:Y:S02]  /*80f0*/  @!P2 LOP3.LUT R2, R2, 0xf8, RZ, 0xc0, !PT ;  /* 0x000000f80202a812 */ /* 0x000fe400078ec0ff */
[----:B------:R-:W-:Y:S02]  /*8100*/  MOV R3, R66 ;  /* 0x0000004200037202 */ /* 0x000fe40000000f00 */
[----:B------:R-:W-:Y:S01]  /*8110*/  @!P2 IADD3 R32, PT, PT, R2, R32, RZ ;  /* 0x000000200220a210 */ /* 0x000fe20007ffe0ff */
[----:B------:R-:W-:Y:S01]  /*8120*/  IMAD.MOV.U32 R2, RZ, RZ, R67 ;  /* 0x000000ffff027224 */ /* 0x000fe200078e0043 */
[----:B------:R-:W-:Y:S04]  /*8130*/  BSSY.RECONVERGENT B0, `(.L_x_3768) ;  /* 0x0000026000007945 */ /* 0x000fe80003800200 */
[----:B------:R0:W-:Y:S01]  /*8140*/  @!P2 STS.64 [R32+0x10], R2 ;  /* 0x000010022000a388 */ /* 0x0001e20000000a00 */
[----:B------:R-:W-:Y:S06]  /*8150*/  BAR.SYNC.DEFER_BLOCKING 0x0 ;  /* 0x0000000000007b1d */ /* 0x000fec0000010000 */
[----:B------:R-:W-:Y:S05]  /*8160*/  @P1 BRA `(.L_x_3769) ;  /* 0x0000000000881947 */ /* 0x000fea0003800000 */
[----:B------:R-:W1:Y:S01]  /*8170*/  S2UR UR7, SR_CgaCtaId ;  /* 0x00000000000779c3 */ /* 0x000e620000008800 */
[----:B------:R-:W-:Y:S02]  /*8180*/  UMOV UR5, 0x400 ;  /* 0x0000040000057882 */ /* 0x000fe40000000000 */
[----:B-1----:R-:W-:-:S09]  /*8190*/  ULEA UR5, UR7, UR5, 0x18 ;  /* 0x0000000507057291 */ /* 0x002fd2000f8ec0ff */
[----:B0-----:R-:W0:Y:S02]  /*81a0*/  LDS.64 R32, [UR5+0x18] ;  /* 0x00001805ff207984 */ /* 0x001e240008000a00 */
[----:B0-----:R-:W-:Y:S01]  /*81b0*/  FADD.FTZ R2, R2, R32 ;  /* 0x0000002002027221 */ /* 0x001fe20000010000 */
[----:B------:R-:W-:Y:S02]  /*81c0*/  FADD.FTZ R3, R3, R33 ;  /* 0x0000002103037221 */ /* 0x000fe40000010000 */
[----:B------:R-:W0:Y:S02]  /*81d0*/  LDS.128 R32, [UR5+0x20] ;  /* 0x00002005ff207984 */ /* 0x000e240008000c00 */
[----:B0-----:R-:W-:Y:S01]  /*81e0*/  FADD.FTZ R2, R2, R32 ;  /* 0x0000002002027221 */ /* 0x001fe20000010000 */
[----:B------:R-:W-:-:S03]  /*81f0*/  FADD.FTZ R3, R3, R33 ;  /* 0x0000002103037221 */ /* 0x000fc60000010000 */
[----:B------:R-:W-:Y:S01]  /*8200*/  FADD.FTZ R2, R2, R34 ;  /* 0x0000002202027221 */ /* 0x000fe20000010000 */
        /* <DEDUP_REMOVED lines=21> */
[----:B------:R-:W0:Y:S02]  /*8360*/  LDS.64 R2, [UR5+0x70] ;  /* 0x00007005ff027984 */ /* 0x000e240008000a00 */
[----:B0-----:R-:W-:Y:S01]  /*8370*/  FADD.FTZ R2, R34, R2 ;  /* 0x0000000222027221 */ /* 0x001fe20000010000 */
[----:B------:R-:W-:-:S07]  /*8380*/  FADD.FTZ R3, R35, R3 ;  /* 0x0000000323037221 */ /* 0x000fce0000010000 */
.L_x_3769:
[----:B------:R-:W-:Y:S05]  /*8390*/  BSYNC.RECONVERGENT B0 ;  /* 0x0000000000007941 */ /* 0x000fea0003800200 */
.L_x_3768:
[----:B------:R-:W1:Y:S02]  /*83a0*/  LDCU UR5, c[0x0][0x370] ;  /* 0x00006e00ff0577ac */ /* 0x000e640008000800 */
[----:B-1----:R-:W-:-:S09]  /*83b0*/  UISETP.GE.U32.AND UP0, UPT, UR5, 0x2, UPT ;  /* 0x000000020500788c */ /* 0x002fd2000bf06070 */
[----:B------:R-:W-:Y:S05]  /*83c0*/  BRA.U !UP0, `(.L_x_3770) ;  /* 0x0000001508b07547 */ /* 0x000fea000b800000 */
[----:B------:R-:W-:Y:S04]  /*83d0*/  BSSY.RECONVERGENT B0, `(.L_x_3771) ;  /* 0x000002f000007945 */ /* 0x000fe80003800200 */
[----:B------:R-:W-:Y:S05]  /*83e0*/  @P1 BRA `(.L_x_3772) ;  /* 0x0000000000b41947 */ /* 0x000fea0003800000 */
[----:B------:R-:W1:Y:S01]  /*83f0*/  LDCU UR12, c[0x0][0x374] ;  /* 0x00006e80ff0c77ac */ /* 0x000e620008000800 */
[----:B------:R-:W-:Y:S01]  /*8400*/  S2UR UR22, SR_CTAID.Y ;  /* 0x00000000001679c3 */ /* 0x000fe20000002600 */
[----:B------:R-:W2:Y:S01]  /*8410*/  LDCU UR20, c[0x0][0x370] ;  /* 0x00006e00ff1477ac */ /* 0x000ea20008000800 */
[----:B------:R-:W3:Y:S06]  /*8420*/  LDCU.128 UR16, c[0x0][0x3b0] ;  /* 0x00007600ff1077ac */ /* 0x000eec0008000c00 */
[----:B------:R-:W4:Y:S01]  /*8430*/  S2UR UR10, SR_CTAID.X ;  /* 0x00000000000a79c3 */ /* 0x000f220000002500 */
[----:B------:R-:W-:-:S04]  /*8440*/  ULOP3.LUT UR21, UR4, 0x1, URZ, 0xc0, !UPT ;  /* 0x0000000104157892 */ /* 0x000fc8000f8ec0ff */
[----:B-1----:R-:W-:-:S04]  /*8450*/  UIMAD UR5, UR21, UR12, URZ ;  /* 0x0000000c150572a4 */ /* 0x002fc8000f8e02ff */
[----:B--2---:R-:W-:-:S04]  /*8460*/  UIMAD UR7, UR5, UR20, URZ ;  /* 0x00000014050772a4 */ /* 0x004fc8000f8e02ff */
[----:B------:R-:W-:Y:S02]  /*8470*/  USHF.L.U32 UR7, UR7, 0x1, URZ ;  /* 0x0000000107077899 */ /* 0x000fe400080006ff */
[----:B----4-:R-:W-:Y:S02]  /*8480*/  UIMAD UR12, UR10, UR12, UR22 ;  /* 0x0000000c0a0c72a4 */ /* 0x010fe4000f8e0216 */
[----:B---3--:R-:W-:Y:S02]  /*8490*/  UIMAD.WIDE UR10, UR7, 0x4, UR18 ;  /* 0x00000004070a78a5 */ /* 0x008fe4000f8e0212 */
[----:B------:R-:W-:Y:S02]  /*84a0*/  ULOP3.LUT UP0, UR7, UR4, 0x2, URZ, 0xc0, !UPT ;  /* 0x0000000204077892 */ /* 0x000fe4000f80c0ff */
[----:B------:R-:W-:Y:S02]  /*84b0*/  UIMAD.WIDE.U32 UR12, UR12, 0x8, UR10 ;  /* 0x000000080c0c78a5 */ /* 0x000fe4000f8e000a */
[----:B------:R-:W-:-:S02]  /*84c0*/  UIADD3 UR10, UPT, UPT, UR5, UR22, URZ ;  /* 0x00000016050a7290 */ /* 0x000fc4000fffe0ff */
[----:B------:R-:W-:Y:S02]  /*84d0*/  UIADD3 UR7, UPT, UPT, -UR7, 0x1, URZ ;  /* 0x0000000107077890 */ /* 0x000fe4000fffe1ff */
[----:B------:R-:W-:Y:S01]  /*84e0*/  UIMAD.WIDE.U32 UR10, UR10, 0x4, UR16 ;  /* 0x000000040a0a78a5 */ /* 0x000fe2000f8e0010 */
[----:B0-----:R-:W-:Y:S01]  /*84f0*/  MOV R32, UR12 ;  /* 0x0000000c00207c02 */ /* 0x001fe20008000f00 */
[----:B------:R-:W-:Y:S02]  /*8500*/  IMAD.U32 R33, RZ, RZ, UR13 ;  /* 0x0000000dff217e24 */ /* 0x000fe4000f8e00ff */
[----:B------:R-:W-:-:S03]  /*8510*/  MOV R34, UR7 ;  /* 0x0000000700227c02 */ /* 0x000fc60008000f00 */
[----:B------:R0:W-:Y:S02]  /*8520*/  STG.E.64 desc[UR14][R32.64], R2 ;  /* 0x0000000220007986 */ /* 0x0001e4000c101b0e */
[----:B0-----:R-:W-:Y:S01]  /*8530*/  MOV R32, UR10 ;  /* 0x0000000a00207c02 */ /* 0x001fe20008000f00 */
[----:B------:R-:W-:Y:S01]  /*8540*/  IMAD.U32 R33, RZ, RZ, UR11 ;  /* 0x0000000bff217e24 */ /* 0x000fe2000f8e00ff */
[----:B------:R-:W-:Y:S06]  /*8550*/  MEMBAR.ALL.GPU ;  /* 0x0000000000007992 */ /* 0x000fec000000a000 */
[----:B------:R-:W-:-:S00]  /*8560*/  ERRBAR ;  /* 0x00000000000079ab */ /* 0x000fc00000000000 */
[----:B------:R-:W-:Y:S06]  /*8570*/  CGAERRBAR ;  /* 0x00000000000075ab */ /* 0x000fec0000000000 */
[----:B------:R0:W-:Y:S01]  /*8580*/  REDG.E.ADD.S32.STRONG.GPU desc[UR14][R32.64], R34 ;  /* 0x000000222000798e */ /* 0x0001e2000c12e30e */
[----:B------:R-:W-:Y:S01]  /*8590*/  USEL UR5, UR20, URZ, !UP0 ;  /* 0x000000ff14057287 */ /* 0x000fe2000c000000 */
[----:B------:R-:W-:-:S03]  /*85a0*/  UMOV UR7, 0xffffffff ;  /* 0xffffffff00077882 */ /* 0x000fc60000000000 */
[----:B------:R-:W-:Y:S01]  /*85b0*/  UISETP.NE.AND UP0, UPT, UR7, UR5, UPT ;  /* 0x000000050700728c */ /* 0x000fe2000bf05270 */
[----:B0-----:R-:W-:-:S05]  /*85c0*/  MOV R32, 0xffffffff ;  /* 0xffffffff00207802 */ /* 0x001fca0000000f00 */
[----:B------:R1:W-:Y:S03]  /*85d0*/  STL [R1], R32 ;  /* 0x0000002001007387 */ /* 0x0003e60000100800 */
[----:B------:R-:W-:Y:S05]  /*85e0*/  BRA.U !UP0, `(.L_x_3772) ;  /* 0x0000000108347547 */ /* 0x000fea000b800000 */
[----:B------:R-:W-:-:S11]  /*85f0*/  ULOP3.LUT UP0, URZ, UR4, 0x2, URZ, 0xc0, !UPT ;  /* 0x0000000204ff7892 */ /* 0x000fd6000f80c0ff */
.L_x_3773:
[----:B------:R-:W0:Y:S02]  /*8600*/  LDCU UR10, c[0x0][0x374] ;  /* 0x00006e80ff0a77ac */ /* 0x000e240008000800 */
[----:B0-----:R-:W-:-:S04]  /*8610*/  UIMAD UR10, UR21, UR10, UR22 ;  /* 0x0000000a150a72a4 */ /* 0x001fc8000f8e0216 */
[----:B------:R-:W-:-:S06]  /*8620*/  UIMAD.WIDE.U32 UR10, UR10, 0x4, UR16 ;  /* 0x000000040a0a78a5 */ /* 0x000fcc000f8e0010 */
[----:B-1----:R-:W-:Y:S01]  /*8630*/  MOV R32, UR10 ;  /* 0x0000000a00207c02 */ /* 0x002fe20008000f00 */
[----:B------:R-:W-:-:S05]  /*8640*/  IMAD.U32 R33, RZ, RZ, UR11 ;  /* 0x0000000bff217e24 */ /* 0x000fca000f8e00ff */
[----:B------:R-:W2:Y:S04]  /*8650*/  LDG.E.STRONG.GPU R32, desc[UR14][R32.64] ;  /* 0x0000000e20207981 */ /* 0x000ea8000c1ef900 */
[----:B--2---:R-:W-:Y:S01]  /*8660*/  CCTL.IVALL ;  /* 0x00000000ff00798f */ /* 0x004fe20002000000 */
[----:B------:R-:W0:Y:S02]  /*8670*/  LDCU UR5, c[0x0][0x370] ;  /* 0x00006e00ff0577ac */ /* 0x000e240008000800 */
[----:B0-----:R-:W-:Y:S01]  /*8680*/  USEL UR5, UR5, URZ, !UP0 ;  /* 0x000000ff05057287 */ /* 0x001fe2000c000000 */
[----:B------:R2:W-:Y:S05]  /*8690*/  STL [R1], R32 ;  /* 0x0000002001007387 */ /* 0x0005ea0000100800 */
[----:B------:R-:W-:-:S13]  /*86a0*/  ISETP.NE.AND P1, PT, R32, UR5, PT ;  /* 0x0000000520007c0c */ /* 0x000fda000bf25270 */
[----:B--2---:R-:W-:Y:S05]  /*86b0*/  @P1 BRA `(.L_x_3773) ;  /* 0xfffffffc00d01947 */ /* 0x004fea000383ffff */
.L_x_3772:
[----:B------:R-:W-:Y:S05]  /*86c0*/  BSYNC.RECONVERGENT B0 ;  /* 0x0000000000007941 */ /* 0x000fea0003800200 */
.L_x_3771:
[----:B------:R-:W2:Y:S01]  /*86d0*/  LDCU UR5, c[0x0][0x370] ;  /* 0x00006e00ff0577ac */ /* 0x000ea20008000800 */
[----:B------:R-:W-:Y:S01]  /*86e0*/  BAR.SYNC.DEFER_BLOCKING 0x0 ;  /* 0x0000000000007b1d */ /* 0x000fe20000010000 */
[----:B--2---:R-:W-:-:S05]  /*86f0*/  UISETP.GE.U32.AND UP0, UPT, UR5, 0x8, UPT ;  /* 0x000000080500788c */ /* 0x004fca000bf06070 */
[----:B------:R-:W-:-:S04]  /*8700*/  UMOV UR5, URZ ;  /* 0x000000ff00057c82 */ /* 0x000fc80008000000 */
[----:B------:R-:W-:Y:S05]  /*8710*/  BRA.U !UP0, `(.L_x_3774) ;  /* 0x0000000908947547 */ /* 0x000fea000b800000 */
[----:B------:R-:W2:Y:S01]  /*8720*/  S2UR UR7, SR_CTAID.Y ;  /* 0x00000000000779c3 */ /* 0x000ea20000002600 */
[----:B------:R-:W2:Y:S01]  /*8730*/  LDCU UR10, c[0x0][0x374] ;  /* 0x00006e80ff0a77ac */ /* 0x000ea20008000800 */
[----:B------:R-:W-:-:S06]  /*8740*/  UMOV UR5, URZ ;  /* 0x000000ff00057c82 */ /* 0x000fcc0008000000 */
[----:B------:R-:W3:Y:S01]  /*8750*/  S2UR UR11, SR_CTAID.X ;  /* 0x00000000000b79c3 */ /* 0x000ee20000002500 */
[----:B--2---:R-:W-:Y:S02]  /*8760*/  UIMAD UR16, UR10, 0x3, UR7 ;  /* 0x000000030a1078a4 */ /* 0x004fe4000f8e0207 */
[----:B------:R-:W-:Y:S02]  /*8770*/  ULEA UR17, UR10, UR7, 0x1 ;  /* 0x000000070a117291 */ /* 0x000fe4000f8e08ff */
[----:B------:R-:W-:Y:S02]  /*8780*/  UIMAD UR18, UR10, 0x5, UR7 ;  /* 0x000000050a1278a4 */ /* 0x000fe4000f8e0207 */
[----:B------:R-:W-:Y:S02]  /*8790*/  UIMAD UR19, UR10, 0x7, UR7 ;  /* 0x000000070a1378a4 */ /* 0x000fe4000f8e0207 */
[----:B------:R-:W-:Y:S02]  /*87a0*/  UIMAD UR20, UR10, 0x6, UR7 ;  /* 0x000000060a1478a4 */ /* 0x000fe4000f8e0207 */
[----:B------:R-:W-:-:S02]  /*87b0*/  ULEA UR21, UR10, UR7, 0x2 ;  /* 0x000000070a157291 */ /* 0x000fc4000f8e10ff */
[----:B------:R-:W-:Y:S02]  /*87c0*/  UIADD3 UR10, UPT, UPT, UR7, UR10, URZ ;  /* 0x0000000a070a7290 */ /* 0x000fe4000fffe0ff */
[----:B---3--:R-:W-:-:S12]  /*87d0*/  UIADD3 UR11, UPT, UPT, -UR11, URZ, URZ ;  /* 0x000000ff0b0b7290 */ /* 0x008fd8000fffe1ff */
.L_x_3775:
[----:B------:R-:W-:Y:S02]  /*87e0*/  ISETP.NE.AND P2, PT, RZ, UR11, PT ;  /* 0x0000000bff007c0c */ /* 0x000fe4000bf45270 */
[----:B------:R-:W-:Y:S02]  /*87f0*/  MOV R66, UR4 ;  /* 0x0000000400427c02 */ /* 0x000fe40008000f00 */
[----:B------:R-:W-:-:S13]  /*8800*/  ISETP.NE.OR P2, PT, R71, RZ, !P2 ;  /* 0x000000ff4700720c */ /* 0x000fda0005745670 */
[----:B------:R-:W2:Y:S01]  /*8810*/  @!P2 LDC R35, c[0x0][0x374] ;  /* 0x0000dd00ff23ab82 */ /* 0x000ea20000000800 */
[----:B------:R-:W-:-:S07]  /*8820*/  @!P2 LOP3.LUT R66, R66, 0x1, RZ, 0xc0, !PT ;  /* 0x000000014242a812 */ /* 0x000fce00078ec0ff */
[----:B------:R-:W3:Y:S08]  /*8830*/  @!P2 LDC R34, c[0x0][0x370] ;  /* 0x0000dc00ff22ab82 */ /* 0x000ef00000000800 */
[----:B01----:R-:W0:Y:S01]  /*8840*/  @!P2 LDC.64 R32, c[0x0][0x3b8] ;  /* 0x0000ee00ff20ab82 */ /* 0x003e220000000a00 */
[----:B--2---:R-:W-:-:S04]  /*8850*/  @!P2 IMAD R35, R66, R35, RZ ;  /* 0x000000234223a224 */ /* 0x004fc800078e02ff */
[----:B---3--:R-:W-:-:S05]  /*8860*/  @!P2 IMAD R34, R35, R34, RZ ;  /* 0x000000222322a224 */ /* 0x008fca00078e02ff */
[----:B------:R-:W-:-:S05]  /*8870*/  @!P2 SHF.L.U32 R34, R34, 0x1, RZ ;  /* 0x000000012222a819 */ /* 0x000fca00000006ff */
[----:B0-----:R-:W-:-:S04]  /*8880*/  @!P2 IMAD.WIDE R32, R34, 0x4, R32 ;  /* 0x000000042220a825 */ /* 0x001fc800078e0220 */
[----:B------:R-:W-:-:S04]  /*8890*/  IMAD.U32 R34, RZ, RZ, UR7 ;  /* 0x00000007ff227e24 */ /* 0x000fc8000f8e00ff */
[----:B------:R-:W-:-:S05]  /*88a0*/  @!P2 IMAD.WIDE.U32 R32, R34, 0x8, R32 ;  /* 0x000000082220a825 */ /* 0x000fca00078e0020 */
[----:B------:R0:W2:Y:S01]  /*88b0*/  @!P2 LDG.E.64 R68, desc[UR14][R32.64] ;  /* 0x0000000e2044a981 */ /* 0x0000a2000c1e1b00 */
[----:B------:R-:W-:Y:S01]  /*88c0*/  UIADD3 UR12, UPT, UPT, UR5, 0x1, URZ ;  /* 0x00000001050c7890 */ /* 0x000fe2000fffe0ff */
[----:B------:R-:W-:Y:S01]  /*88d0*/  MOV R66, UR4 ;  /* 0x0000000400427c02 */ /* 0x000fe20008000f00 */
[----:B------:R-:W1:Y:S01]  /*88e0*/  S2R R79, SR_CTAID.X ;  /* 0x00000000004f7919 */ /* 0x000e620000002500 */
[----:B------:R-:W3:Y:S03]  /*88f0*/  S2R R71, SR_TID.X ;  /* 0x0000000000477919 */ /* 0x000ee60000002100 */
[----:B-1----:R-:W-:-:S04]  /*8900*/  ISETP.NE.AND P5, PT, R79, UR12, PT ;  /* 0x0000000c4f007c0c */ /* 0x002fc8000bfa5270 */
[----:B---3--:R-:W-:-:S13]  /*8910*/  ISETP.NE.OR P5, PT, R71, RZ, !P5 ;  /* 0x000000ff4700720c */ /* 0x008fda0006fa5670 */
[----:B------:R-:W1:Y:S01]  /*8920*/  @!P5 LDC R35, c[0x0][0x374] ;  /* 0x0000dd00ff23db82 */ /* 0x000e620000000800 */
[----:B------:R-:W-:-:S07]  /*8930*/  @!P5 LOP3.LUT R66, R66, 0x1, RZ, 0xc0, !PT ;  /* 0x000000014242d812 */ /* 0x000fce00078ec0ff */
[----:B------:R-:W3:Y:S08]  /*8940*/  @!P5 LDC R34, c[0x0][0x370] ;  /* 0x0000dc00ff22db82 */ /* 0x000ef00000000800 */
[----:B0-----:R-:W0:Y:S01]  /*8950*/  @!P5 LDC.64 R32, c[0x0][0x3b8] ;  /* 0x0000ee00ff20db82 */ /* 0x001e220000000a00 */
[----:B-1----:R-:W-:-:S04]  /*8960*/  @!P5 IMAD R35, R66, R35, RZ ;  /* 0x000000234223d224 */ /* 0x002fc800078e02ff */
[----:B---3--:R-:W-:-:S05]  /*8970*/  @!P5 IMAD R34, R35, R34, RZ ;  /* 0x000000222322d224 */ /* 0x008fca00078e02ff */
[----:B------:R-:W-:-:S05]  /*8980*/  @!P5 SHF.L.U32 R34, R34, 0x1, RZ ;  /* 0x000000012222d819 */ /* 0x000fca00000006ff */
[----:B0-----:R-:W-:-:S04]  /*8990*/  @!P5 IMAD.WIDE R32, R34, 0x4, R32 ;  /* 0x000000042220d825 */ /* 0x001fc800078e0220 */
[----:B------:R-:W-:-:S04]  /*89a0*/  IMAD.U32 R34, RZ, RZ, UR10 ;  /* 0x0000000aff227e24 */ /* 0x000fc8000f8e00ff */
[----:B------:R-:W-:-:S06]  /*89b0*/  @!P5 IMAD.WIDE.U32 R32, R34, 0x8, R32 ;  /* 0x000000082220d825 */ /* 0x000fcc00078e0020 */
[----:B------:R-:W3:Y:S01]  /*89c0*/  @!P5 LDG.E.64 R32, desc[UR14][R32.64] ;  /* 0x0000000e2020d981 */ /* 0x000ee2000c1e1b00 */
[----:B------:R-:W-:Y:S01]  /*89d0*/  UIADD3 UR12, UPT, UPT, UR5, 0x2, URZ ;  /* 0x00000002050c7890 */ /* 0x000fe2000fffe0ff */
[----:B------:R-:W-:-:S05]  /*89e0*/  MOV R35, UR4 ;  /* 0x0000000400237c02 */ /* 0x000fca0008000f00 */
[----:B------:R-:W-:Y:S01]  /*89f0*/  ISETP.NE.AND P4, PT, R79, UR12, PT ;  /* 0x0000000c4f007c0c */ /* 0x000fe2000bf85270 */
[----:B------:R-:W-:-:S03]  /*8a00*/  UIADD3 UR12, UPT, UPT, UR5, 0x3, URZ ;  /* 0x00000003050c7890 */ /* 0x000fc6000fffe0ff */
[----:B------:R-:W-:-:S03]  /*8a10*/  ISETP.NE.OR P4, PT, R71, RZ, !P4 ;  /* 0x000000ff4700720c */ /* 0x000fc60006785670 */
[----:B------:R-:W-:-:S04]  /*8a20*/  ISETP.NE.AND P1, PT, R79, UR12, PT ;  /* 0x0000000c4f007c0c */ /* 0x000fc8000bf25270 */
[----:B------:R-:W-:-:S06]  /*8a30*/  ISETP.NE.OR P1, PT, R71, RZ, !P1 ;  /* 0x000000ff4700720c */ /* 0x000fcc0004f25670 */
[----:B------:R-:W0:Y:S01]  /*8a40*/  @!P4 LDC R66, c[0x0][0x374] ;  /* 0x0000dd00ff42cb82 */ /* 0x000e220000000800 */
[----:B------:R-:W-:-:S07]  /*8a50*/  @!P4 LOP3.LUT R35, R35, 0x1, RZ, 0xc0, !PT ;  /* 0x000000012323c812 */ /* 0x000fce00078ec0ff */
[----:B------:R-:W1:Y:S08]  /*8a60*/  @!P4 LDC R67, c[0x0][0x370] ;  /* 0x0000dc00ff43cb82 */ /* 0x000e700000000800 */
[----:B------:R-:W4:Y:S01]  /*8a70*/  @!P1 LDC R34, c[0x0][0x374] ;  /* 0x0000dd00ff229b82 */ /* 0x000f220000000800 */
[----:B0-----:R-:W-:Y:S01]  /*8a80*/  @!P4 IMAD R66, R35, R66, RZ ;  /* 0x000000422342c224 */ /* 0x001fe200078e02ff */
[----:B------:R-:W-:-:S04]  /*8a90*/  MOV R35, UR4 ;  /* 0x0000000400237c02 */ /* 0x000fc80008000f00 */
[----:B------:R-:W-:Y:S01]  /*8aa0*/  @!P1 LOP3.LUT R35, R35, 0x1, RZ, 0xc0, !PT ;  /* 0x0000000123239812 */ /* 0x000fe200078ec0ff */
[----:B-1----:R-:W-:Y:S02]  /*8ab0*/  @!P4 IMAD R67, R66, R67, RZ ;  /* 0x000000434243c224 */ /* 0x002fe400078e02ff */
[----:B------:R-:W0:Y:S02]  /*8ac0*/  @!P1 LDC R66, c[0x0][0x370] ;  /* 0x0000dc00ff429b82 */ /* 0x000e240000000800 */
[----:B------:R-:W-:Y:S01]  /*8ad0*/  @!P4 IMAD.SHL.U32 R67, R67, 0x2, RZ ;  /* 0x000000024343c824 */ /* 0x000fe200078e00ff */
[----:B------:R-:W-:-:S06]  /*8ae0*/  UIADD3 UR12, UPT, UPT, UR5, 0x4, URZ ;  /* 0x00000004050c7890 */ /* 0x000fcc000fffe0ff */
[----:B------:R-:W-:-:S04]  /*8af0*/  ISETP.NE.AND P3, PT, R79, UR12, PT ;  /* 0x0000000c4f007c0c */ /* 0x000fc8000bf65270 */
[----:B------:R-:W-:Y:S01]  /*8b00*/  ISETP.NE.OR P3, PT, R71, RZ, !P3 ;  /* 0x000000ff4700720c */ /* 0x000fe20005f65670 */
[----:B--2---:R-:W-:Y:S01]  /*8b10*/  @!P2 FADD.FTZ R2, R2, R68 ;  /* 0x000000440202a221 */ /* 0x004fe20000010000 */
[----:B----4-:R-:W-:Y:S02]  /*8b20*/  @!P1 IMAD R68, R35, R34, RZ ;  /* 0x0000002223449224 */ /* 0x010fe400078e02ff */
[----:B------:R-:W1:Y:S02]  /*8b30*/  @!P4 LDC.64 R34, c[0x0][0x3b8] ;  /* 0x0000ee00ff22cb82 */ /* 0x000e640000000a00 */
[----:B0-----:R-:W-:Y:S02]  /*8b40*/  @!P1 IMAD R68, R68, R66, RZ ;  /* 0x0000004244449224 */ /* 0x001fe400078e02ff */
[----:B-1----:R-:W-:Y:S01]  /*8b50*/  @!P4 IMAD.WIDE R34, R67, 0x4, R34 ;  /* 0x000000044322c825 */ /* 0x002fe200078e0222 */
[----:B------:R-:W-:-:S05]  /*8b60*/  MOV R67, UR17 ;  /* 0x0000001100437c02 */ /* 0x000fca0008000f00 */
[----:B------:R-:W-:Y:S02]  /*8b70*/  @!P4 IMAD.WIDE.U32 R66, R67, 0x8, R34 ;  /* 0x000000084342c825 */ /* 0x000fe400078e0022 */
[----:B------:R-:W0:Y:S04]  /*8b80*/  @!P1 LDC.64 R34, c[0x0][0x3b8] ;  /* 0x0000ee00ff229b82 */ /* 0x000e280000000a00 */
[----:B------:R-:W2:Y:S01]  /*8b90*/  @!P4 LDG.E.64 R66, desc[UR14][R66.64] ;  /* 0x0000000e4242c981 */ /* 0x000ea2000c1e1b00 */
[----:B------:R-:W-:-:S05]  /*8ba0*/  @!P1 SHF.L.U32 R68, R68, 0x1, RZ ;  /* 0x0000000144449819 */ /* 0x000fca00000006ff */
[----:B0-----:R-:W-:-:S04]  /*8bb0*/  @!P1 IMAD.WIDE R34, R68, 0x4, R34 ;  /* 0x0000000444229825 */ /* 0x001fc800078e0222 */
[----:B------:R-:W-:-:S04]  /*8bc0*/  IMAD.U32 R68, RZ, RZ, UR16 ;  /* 0x00000010ff447e24 */ /* 0x000fc8000f8e00ff */
[----:B------:R-:W-:Y:S02]  /*8bd0*/  @!P1 IMAD.WIDE.U32 R34, R68, 0x8, R34 ;  /* 0x0000000844229825 */ /* 0x000fe400078e0022 */
[----:B------:R-:W0:Y:S04]  /*8be0*/  @!P3 LDC R68, c[0x0][0x374] ;  /* 0x0000dd00ff44bb82 */ /* 0x000e280000000800 */
[----:B------:R-:W4:Y:S01]  /*8bf0*/  @!P1 LDG.E.64 R34, desc[UR14][R34.64] ;  /* 0x0000000e22229981 */ /* 0x000f22000c1e1b00 */
[----:B------:R-:W-:Y:S01]  /*8c00*/  @!P2 FADD.FTZ R3, R3, R69 ;  /* 0x000000450303a221 */ /* 0x000fe20000010000 */
[----:B------:R-:W-:-:S04]  /*8c10*/  MOV R69, UR4 ;  /* 0x0000000400457c02 */ /* 0x000fc80008000f00 */
[----:B------:R-:W-:-:S05]  /*8c20*/  @!P3 LOP3.LUT R69, R69, 0x1, RZ, 0xc0, !PT ;  /* 0x000000014545b812 */ /* 0x000fca00078ec0ff */
[----:B0-----:R-:W-:Y:S02]  /*8c30*/  @!P3 IMAD R68, R69, R68, RZ ;  /* 0x000000444544b224 */ /* 0x001fe400078e02ff */
[----:B------:R-:W0:Y:S01]  /*8c40*/  @!P3 LDC R69, c[0x0][0x370] ;  /* 0x0000dc00ff45bb82 */ /* 0x000e220000000800 */
[----:B---3--:R-:W-:Y:S01]  /*8c50*/  @!P5 FADD.FTZ R2, R2, R32 ;  /* 0x000000200202d221 */ /* 0x008fe20000010000 */
[----:B0-----:R-:W-:-:S06]  /*8c60*/  @!P3 IMAD R32, R68, R69, RZ ;  /* 0x000000454420b224 */ /* 0x001fcc00078e02ff */
[----:B------:R-:W0:Y:S01]  /*8c70*/  @!P3 LDC.64 R68, c[0x0][0x3b8] ;  /* 0x0000ee00ff44bb82 */ /* 0x000e220000000a00 */
[----:B------:R-:W-:-:S05]  /*8c80*/  @!P3 SHF.L.U32 R32, R32, 0x1, RZ ;  /* 0x000000012020b819 */ /* 0x000fca00000006ff */
[----:B0-----:R-:W-:-:S04]  /*8c90*/  @!P3 IMAD.WIDE R68, R32, 0x4, R68 ;  /* 0x000000042044b825 */ /* 0x001fc800078e0244 */
[----:B------:R-:W-:-:S04]  /*8ca0*/  IMAD.U32 R32, RZ, RZ, UR21 ;  /* 0x00000015ff207e24 */ /* 0x000fc8000f8e00ff */
[----:B------:R-:W-:-:S06]  /*8cb0*/  @!P3 IMAD.WIDE.U32 R68, R32, 0x8, R68 ;  /* 0x000000082044b825 */ /* 0x000fcc00078e0044 */
[----:B------:R-:W3:Y:S01]  /*8cc0*/  @!P3 LDG.E.64 R68, desc[UR14][R68.64] ;  /* 0x0000000e4444b981 */ /* 0x000ee2000c1e1b00 */
[----:B------:R-:W-:Y:S01]  /*8cd0*/  UIADD3 UR12, UPT, UPT, UR5, 0x5, URZ ;  /* 0x00000005050c7890 */ /* 0x000fe2000fffe0ff */
[----:B------:R-:W-:-:S05]  /*8ce0*/  @!P5 FADD.FTZ R3, R3, R33 ;  /* 0x000000210303d221 */ /* 0x000fca0000010000 */
[----:B------:R-:W-:Y:S01]  /*8cf0*/  ISETP.NE.AND P2, PT, R79, UR12, PT ;  /* 0x0000000c4f007c0c */ /* 0x000fe2000bf45270 */
[----:B------:R-:W-:-:S03]  /*8d00*/  UIADD3 UR12, UPT, UPT, UR5, 0x6, URZ ;  /* 0x00000006050c7890 */ /* 0x000fc6000fffe0ff */
[----:B------:R-:W-:-:S03]  /*8d10*/  ISETP.NE.OR P2, PT, R71, RZ, !P2 ;  /* 0x000000ff4700720c */ /* 0x000fc60005745670 */
[----:B------:R-:W-:Y:S01]  /*8d20*/  ISETP.NE.AND P5, PT, R79, UR12, PT ;  /* 0x0000000c4f007c0c */ /* 0x000fe2000bfa5270 */
[----:B------:R-:W-:-:S03]  /*8d30*/  UIADD3 UR12, UPT, UPT, UR5, 0x7, URZ ;  /* 0x00000007050c7890 */ /* 0x000fc6000fffe0ff */
[----:B------:R-:W-:-:S06]  /*8d40*/  ISETP.NE.OR P5, PT, R71, RZ, !P5 ;  /* 0x000000ff4700720c */ /* 0x000fcc0006fa5670 */
[----:B------:R-:W0:Y:S01]  /*8d50*/  @!P2 LDC R32, c[0x0][0x374] ;  /* 0x0000dd00ff20ab82 */ /* 0x000e220000000800 */
[----:B--2---:R-:W-:Y:S01]  /*8d60*/  @!P4 FADD.FTZ R2, R2, R66 ;  /* 0x000000420202c221 */ /* 0x004fe20000010000 */
[----:B------:R-:W-:-:S06]  /*8d70*/  @!P4 FADD.FTZ R3, R3, R67 ;  /* 0x000000430303c221 */ /* 0x000fcc0000010000 */
[----:B------:R-:W1:Y:S01]  /*8d80*/  @!P2 LDC R66, c[0x0][0x370] ;  /* 0x0000dc00ff42ab82 */ /* 0x000e620000000800 */
[----:B------:R-:W-:Y:S02]  /*8d90*/  MOV R67, UR4 ;  /* 0x0000000400437c02 */ /* 0x000fe40008000f00 */
[----:B------:R-:W-:Y:S02]  /*8da0*/  ISETP.NE.AND P4, PT, R79, UR12, PT ;  /* 0x0000000c4f007c0c */ /* 0x000fe4000bf85270 */
[----:B------:R-:W-:Y:S02]  /*8db0*/  @!P2 LOP3.LUT R67, R67, 0x1, RZ, 0xc0, !PT ;  /* 0x000000014343a812 */ /* 0x000fe400078ec0ff */
[----:B------:R-:W-:Y:S01]  /*8dc0*/  ISETP.NE.OR P4, PT, R71, RZ, !P4 ;  /* 0x000000ff4700720c */ /* 0x000fe20006785670 */
[----:B------:R-:W2:Y:S02]  /*8dd0*/  @!P5 LDC R33, c[0x0][0x374] ;  /* 0x0000dd00ff21db82 */ /* 0x000ea40000000800 */
[----:B0-----:R-:W-:Y:S01]  /*8de0*/  @!P2 IMAD R67, R67, R32, RZ ;  /* 0x000000204343a224 */ /* 0x001fe200078e02ff */
[----:B------:R-:W-:-:S04]  /*8df0*/  MOV R32, UR4 ;  /* 0x0000000400207c02 */ /* 0x000fc80008000f00 */
[----:B------:R-:W-:Y:S01]  /*8e00*/  @!P5 LOP3.LUT R32, R32, 0x1, RZ, 0xc0, !PT ;  /* 0x000000012020d812 */ /* 0x000fe200078ec0ff */
[----:B-1----:R-:W-:Y:S02]  /*8e10*/  @!P2 IMAD R66, R67, R66, RZ ;  /* 0x000000424342a224 */ /* 0x002fe400078e02ff */
[----:B------:R-:W0:Y:S02]  /*8e20*/  @!P5 LDC R67, c[0x0][0x370] ;  /* 0x0000dc00ff43db82 */ /* 0x000e240000000800 */
[----:B------:R-:W-:Y:S02]  /*8e30*/  @!P2 IMAD.SHL.U32 R97, R66, 0x2, RZ ;  /* 0x000000024261a824 */ /* 0x000fe400078e00ff */
[----:B----4-:R-:W-:Y:S01]  /*8e40*/  @!P1 FADD.FTZ R2, R2, R34 ;  /* 0x0000002202029221 */ /* 0x010fe20000010000 */
[----:B--2---:R-:W-:-:S03]  /*8e50*/  @!P5 IMAD R34, R32, R33, RZ ;  /* 0x000000212022d224 */ /* 0x004fc600078e02ff */
[----:B------:R-:W1:Y:S01]  /*8e60*/  @!P4 LDC R79, c[0x0][0x374] ;  /* 0x0000dd00ff4fcb82 */ /* 0x000e620000000800 */
[----:B------:R-:W-:Y:S01]  /*8e70*/  @!P1 FADD.FTZ R3, R3, R35 ;  /* 0x0000002303039221 */ /* 0x000fe20000010000 */
[----:B------:R-:W-:-:S04]  /*8e80*/  MOV R35, UR4 ;  /* 0x0000000400237c02 */ /* 0x000fc80008000f00 */
[----:B------:R-:W-:Y:S02]  /*8e90*/  @!P4 LOP3.LUT R35, R35, 0x1, RZ, 0xc0, !PT ;  /* 0x000000012323c812 */ /* 0x000fe400078ec0ff */
[----:B------:R-:W2:Y:S01]  /*8ea0*/  @!P2 LDC.64 R32, c[0x0][0x3b8] ;  /* 0x0000ee00ff20ab82 */ /* 0x000ea20000000a00 */
[----:B0-----:R-:W-:Y:S01]  /*8eb0*/  @!P5 IMAD R66, R34, R67, RZ ;  /* 0x000000432242d224 */ /* 0x001fe200078e02ff */
[----:B------:R-:W-:-:S06]  /*8ec0*/  MOV R34, UR18 ;  /* 0x0000001200227c02 */ /* 0x000fcc0008000f00 */
[----:B------:R-:W0:Y:S01]  /*8ed0*/  @!P4 LDC R67, c[0x0][0x370] ;  /* 0x0000dc00ff43cb82 */ /* 0x000e220000000800 */
[----:B------:R-:W-:Y:S02]  /*8ee0*/  @!P5 IMAD.SHL.U32 R66, R66, 0x2, RZ ;  /* 0x000000024242d824 */ /* 0x000fe400078e00ff */
[----:B-1----:R-:W-:Y:S02]  /*8ef0*/  @!P4 IMAD R79, R35, R79, RZ ;  /* 0x0000004f234fc224 */ /* 0x002fe400078e02ff */
[----:B--2---:R-:W-:-:S04]  /*8f00*/  @!P2 IMAD.WIDE R32, R97, 0x4, R32 ;  /* 0x000000046120a825 */ /* 0x004fc800078e0220 */
[----:B------:R-:W-:Y:S02]  /*8f10*/  @!P2 IMAD.WIDE.U32 R32, R34, 0x8, R32 ;  /* 0x000000082220a825 */ /* 0x000fe400078e0020 */
[----:B------:R-:W1:Y:S02]  /*8f20*/  @!P5 LDC.64 R34, c[0x0][0x3b8] ;  /* 0x0000ee00ff22db82 */ /* 0x000e640000000a00 */
[----:B0-----:R-:W-:Y:S02]  /*8f30*/  @!P4 IMAD R79, R79, R67, RZ ;  /* 0x000000434f4fc224 */ /* 0x001fe400078e02ff */
[----:B------:R-:W2:Y:S01]  /*8f40*/  @!P2 LDG.E.64 R32, desc[UR14][R32.64] ;  /* 0x0000000e2020a981 */ /* 0x000ea2000c1e1b00 */
[----:B-1----:R-:W-:Y:S01]  /*8f50*/  @!P5 IMAD.WIDE R34, R66, 0x4, R34 ;  /* 0x000000044222d825 */ /* 0x002fe200078e0222 */
[----:B------:R-:W-:-:S05]  /*8f60*/  MOV R66, UR20 ;  /* 0x0000001400427c02 */ /* 0x000fca0008000f00 */
[----:B------:R-:W-:Y:S02]  /*8f70*/  @!P5 IMAD.WIDE.U32 R66, R66, 0x8, R34 ;  /* 0x000000084242d825 */ /* 0x000fe400078e0022 */
[----:B------:R-:W0:Y:S01]  /*8f80*/  @!P4 LDC.64 R34, c[0x0][0x3b8] ;  /* 0x0000ee00ff22cb82 */ /* 0x000e220000000a00 */
[----:B------:R-:W-:-:S03]  /*8f90*/  @!P4 SHF.L.U32 R79, R79, 0x1, RZ ;  /* 0x000000014f4fc819 */ /* 0x000fc600000006ff */
[----:B------:R-:W4:Y:S01]  /*8fa0*/  @!P5 LDG.E.64 R66, desc[UR14][R66.64] ;  /* 0x0000000e4242d981 */ /* 0x000f22000c1e1b00 */
[----:B---3--:R-:W-:Y:S01]  /*8fb0*/  @!P3 FADD.FTZ R2, R2, R68 ;  /* 0x000000440202b221 */ /* 0x008fe20000010000 */
[----:B------:R-:W-:Y:S02]  /*8fc0*/  IMAD.U32 R68, RZ, RZ, UR19 ;  /* 0x00000013ff447e24 */ /* 0x000fe4000f8e00ff */
[----:B0-----:R-:W-:-:S04]  /*8fd0*/  @!P4 IMAD.WIDE R34, R79, 0x4, R34 ;  /* 0x000000044f22c825 */ /* 0x001fc800078e0222 */
[----:B------:R-:W-:-:S06]  /*8fe0*/  @!P4 IMAD.WIDE.U32 R34, R68, 0x8, R34 ;  /* 0x000000084422c825 */ /* 0x000fcc00078e0022 */
[----:B------:R-:W3:Y:S01]  /*8ff0*/  @!P4 LDG.E.64 R34, desc[UR14][R34.64] ;  /* 0x0000000e2222c981 */ /* 0x000ee2000c1e1b00 */
[----:B------:R-:W0:Y:S01]  /*9000*/  LDCU UR13, c[0x0][0x374] ;  /* 0x00006e80ff0d77ac */ /* 0x000e220008000800 */
[----:B------:R-:W1:Y:S01]  /*9010*/  LDCU UR12, c[0x0][0x370] ;  /* 0x00006e00ff0c77ac */ /* 0x000e620008000800 */
[----:B------:R-:W-:Y:S01]  /*9020*/  @!P3 FADD.FTZ R3, R3, R69 ;  /* 0x000000450303b221 */ /* 0x000fe20000010000 */
[----:B------:R-:W-:Y:S02]  /*9030*/  UIADD3 UR5, UPT, UPT, UR5, 0x8, URZ ;  /* 0x0000000805057890 */ /* 0x000fe4000fffe0ff */
[----:B-1----:R-:W-:-:S04]  /*9040*/  ULOP3.LUT UR12, UR12, 0x7ffffff8, URZ, 0xc0, !UPT ;  /* 0x7ffffff80c0c7892 */ /* 0x002fc8000f8ec0ff */
[----:B------:R-:W-:Y:S02]  /*9050*/  UISETP.NE.AND UP0, UPT, UR5, UR12, UPT ;  /* 0x0000000c0500728c */ /* 0x000fe4000bf05270 */
[----:B------:R-:W-:Y:S02]  /*9060*/  UIADD3 UR11, UPT, UPT, UR11, 0x8, URZ ;  /* 0x000000080b0b7890 */ /* 0x000fe4000fffe0ff */
[----:B0-----:R-:W-:Y:S02]  /*9070*/  ULEA UR20, UR13, UR20, 0x3 ;  /* 0x000000140d147291 */ /* 0x001fe4000f8e18ff */
[----:B------:R-:W-:Y:S02]  /*9080*/  ULEA UR18, UR13, UR18, 0x3 ;  /* 0x000000120d127291 */ /* 0x000fe4000f8e18ff */
[----:B------:R-:W-:Y:S02]  /*9090*/  ULEA UR21, UR13, UR21, 0x3 ;  /* 0x000000150d157291 */ /* 0x000fe4000f8e18ff */
[----:B------:R-:W-:-:S02]  /*90a0*/  ULEA UR16, UR13, UR16, 0x3 ;  /* 0x000000100d107291 */ /* 0x000fc4000f8e18ff */
[----:B------:R-:W-:Y:S02]  /*90b0*/  ULEA UR17, UR13, UR17, 0x3 ;  /* 0x000000110d117291 */ /* 0x000fe4000f8e18ff */
[----:B------:R-:W-:Y:S02]  /*90c0*/  ULEA UR10, UR13, UR10, 0x3 ;  /* 0x0000000a0d0a7291 */ /* 0x000fe4000f8e18ff */
[----:B------:R-:W-:Y:S02]  /*90d0*/  ULEA UR19, UR13, UR19, 0x3 ;  /* 0x000000130d137291 */ /* 0x000fe4000f8e18ff */
[----:B------:R-:W-:Y:S01]  /*90e0*/  ULEA UR7, UR13, UR7, 0x3 ;  /* 0x000000070d077291 */ /* 0x000fe2000f8e18ff */
[----:B--2---:R-:W-:Y:S01]  /*90f0*/  @!P2 FADD.FTZ R2, R2, R32 ;  /* 0x000000200202a221 */ /* 0x004fe20000010000 */
[----:B------:R-:W-:-:S03]  /*9100*/  @!P2 FADD.FTZ R3, R3, R33 ;  /* 0x000000210303a221 */ /* 0x000fc60000010000 */
[----:B----4-:R-:W-:Y:S01]  /*9110*/  @!P5 FADD.FTZ R2, R2, R66 ;  /* 0x000000420202d221 */ /* 0x010fe20000010000 */
[----:B------:R-:W-:-:S03]  /*9120*/  @!P5 FADD.FTZ R3, R3, R67 ;  /* 0x000000430303d221 */ /* 0x000fc60000010000 */
[----:B---3--:R-:W-:Y:S01]  /*9130*/  @!P4 FADD.FTZ R2, R2, R34 ;  /* 0x000000220202c221 */ /* 0x008fe20000010000 */
[----:B------:R-:W-:Y:S01]  /*9140*/  @!P4 FADD.FTZ R3, R3, R35 ;  /* 0x000000230303c221 */ /* 0x000fe20000010000 */
[----:B------:R-:W-:Y:S06]  /*9150*/  BRA.U UP0, `(.L_x_3775) ;  /* 0xfffffff500a07547 */ /* 0x000fec000b83ffff */
[----:B------:R-:W-:-:S05]  /*9160*/  UMOV UR5, UR12 ;  /* 0x0000000c00057c82 */ /* 0x000fca0008000000 */
.L_x_3774:
[----:B------:R-:W2:Y:S02]  /*9170*/  LDCU UR7, c[0x0][0x370] ;  /* 0x00006e00ff0777ac */ /* 0x000ea40008000800 */
[----:B--2---:R-:W-:-:S09]  /*9180*/  ULOP3.LUT UP0, UR7, UR7, 0x7, URZ, 0xc0, !UPT ;  /* 0x0000000707077892 */ /* 0x004fd2000f80c0ff */
[----:B------:R-:W-:Y:S05]  /*9190*/  BRA.U !UP0, `(.L_x_3770) ;  /* 0x00000009083c7547 */ /* 0x000fea000b800000 */
[----:B------:R-:W-:-:S04]  /*91a0*/  UIADD3 UR7, UPT, UPT, UR7, -0x1, URZ ;  /* 0xffffffff07077890 */ /* 0x000fc8000fffe0ff */
[----:B------:R-:W-:-:S09]  /*91b0*/  UISETP.GE.U32.AND UP0, UPT, UR7, 0x3, UPT ;  /* 0x000000030700788c */ /* 0x000fd2000bf06070 */
[----:B------:R-:W-:Y:S05]  /*91c0*/  BRA.U !UP0, `(.L_x_3776) ;  /* 0x0000000508287547 */ /* 0x000fea000b800000 */
[----:B------:R-:W2:Y:S01]  /*91d0*/  S2R R69, SR_CTAID.X ;  /* 0x0000000000457919 */ /* 0x000ea20000002500 */
[----:B01----:R-:W-:Y:S02]  /*91e0*/  MOV R32, UR4 ;  /* 0x0000000400207c02 */ /* 0x003fe40008000f00 */
[----:B--2---:R-:W-:-:S04]  /*91f0*/  ISETP.NE.AND P2, PT, R69, UR5, PT ;  /* 0x0000000545007c0c */ /* 0x004fc8000bf45270 */
[----:B------:R-:W-:-:S13]  /*9200*/  ISETP.NE.OR P2, PT, R71, RZ, !P2 ;  /* 0x000000ff4700720c */ /* 0x000fda0005745670 */
[----:B------:R-:W0:Y:S01]  /*9210*/  @!P2 LDC R34, c[0x0][0x374] ;  /* 0x0000dd00ff22ab82 */ /* 0x000e220000000800 */
[----:B------:R-:W-:Y:S01]  /*9220*/  @!P2 LOP3.LUT R32, R32, 0x1, RZ, 0xc0, !PT ;  /* 0x000000012020a812 */ /* 0x000fe200078ec0ff */
[----:B------:R-:W1:Y:S06]  /*9230*/  @!P2 S2R R35, SR_CTAID.Y ;  /* 0x000000000023a919 */ /* 0x000e6c0000002600 */
[----:B------:R-:W2:Y:S01]  /*9240*/  @!P2 LDC R66, c[0x0][0x370] ;  /* 0x0000dc00ff42ab82 */ /* 0x000ea20000000800 */
[----:B0-----:R-:W-:-:S04]  /*9250*/  @!P2 IMAD R32, R32, R34, RZ ;  /* 0x000000222020a224 */ /* 0x001fc800078e02ff */
[----:B--2---:R-:W-:-:S03]  /*9260*/  @!P2 IMAD R66, R32, R66, RZ ;  /* 0x000000422042a224 */ /* 0x004fc600078e02ff */
[----:B------:R-:W0:Y:S01]  /*9270*/  @!P2 LDC.64 R32, c[0x0][0x3b8] ;  /* 0x0000ee00ff20ab82 */ /* 0x000e220000000a00 */
[----:B-1----:R-:W-:Y:S01]  /*9280*/  @!P2 IMAD R35, R34, UR5, R35 ;  /* 0x000000052223ac24 */ /* 0x002fe2000f8e0223 */
[----:B------:R-:W-:-:S05]  /*9290*/  @!P2 SHF.L.U32 R66, R66, 0x1, RZ ;  /* 0x000000014242a819 */ /* 0x000fca00000006ff */
[----:B0-----:R-:W-:-:S04]  /*92a0*/  @!P2 IMAD.WIDE R32, R66, 0x4, R32 ;  /* 0x000000044220a825 */ /* 0x001fc800078e0220 */
[----:B------:R-:W-:-:S06]  /*92b0*/  @!P2 IMAD.WIDE.U32 R32, R35, 0x8, R32 ;  /* 0x000000082320a825 */ /* 0x000fcc00078e0020 */
[----:B------:R-:W2:Y:S01]  /*92c0*/  @!P2 LDG.E.64 R32, desc[UR14][R32.64] ;  /* 0x0000000e2020a981 */ /* 0x000ea2000c1e1b00 */
[----:B------:R-:W-:-:S06]  /*92d0*/  UIADD3 UR7, UPT, UPT, UR5, 0x1, URZ ;  /* 0x0000000105077890 */ /* 0x000fcc000fffe0ff */
[----:B------:R-:W-:-:S04]  /*92e0*/  ISETP.NE.AND P1, PT, R69, UR7, PT ;  /* 0x0000000745007c0c */ /* 0x000fc8000bf25270 */
[----:B------:R-:W-:-:S13]  /*92f0*/  ISETP.NE.OR P1, PT, R71, RZ, !P1 ;  /* 0x000000ff4700720c */ /* 0x000fda0004f25670 */
[----:B------:R-:W0:Y:S01]  /*9300*/  @!P1 S2R R35, SR_CTAID.Y ;  /* 0x0000000000239919 */ /* 0x000e220000002600 */
[----:B------:R-:W1:Y:S08]  /*9310*/  @!P1 LDC R66, c[0x0][0x374] ;  /* 0x0000dd00ff429b82 */ /* 0x000e700000000800 */
[----:B------:R-:W3:Y:S01]  /*9320*/  @!P1 LDC R34, c[0x0][0x370] ;  /* 0x0000dc00ff229b82 */ /* 0x000ee20000000800 */
[----:B--2---:R-:W-:Y:S01]  /*9330*/  @!P2 FADD.FTZ R2, R2, R32 ;  /* 0x000000200202a221 */ /* 0x004fe20000010000 */
[----:B------:R-:W-:-:S05]  /*9340*/  IMAD.U32 R32, RZ, RZ, UR4 ;  /* 0x00000004ff207e24 */ /* 0x000fca000f8e00ff */
[----:B------:R-:W-:-:S05]  /*9350*/  @!P1 LOP3.LUT R32, R32, 0x1, RZ, 0xc0, !PT ;  /* 0x0000000120209812 */ /* 0x000fca00078ec0ff */
[----:B-1----:R-:W-:Y:S02]  /*9360*/  @!P1 IMAD R67, R32, R66, RZ ;  /* 0x0000004220439224 */ /* 0x002fe400078e02ff */
[----:B------:R-:W-:Y:S02]  /*9370*/  @!P1 IMAD R32, R66, UR5, R66 ;  /* 0x0000000542209c24 */ /* 0x000fe4000f8e0242 */
[----:B---3--:R-:W-:-:S03]  /*9380*/  @!P1 IMAD R67, R67, R34, RZ ;  /* 0x0000002243439224 */ /* 0x008fc600078e02ff */
[----:B0-----:R-:W-:Y:S02]  /*9390*/  @!P1 IADD3 R32, PT, PT, R32, R35, RZ ;  /* 0x0000002320209210 */ /* 0x001fe40007ffe0ff */
[----:B------:R-:W0:Y:S01]  /*93a0*/  @!P1 LDC.64 R34, c[0x0][0x3b8] ;  /* 0x0000ee00ff229b82 */ /* 0x000e220000000a00 */
[----:B------:R-:W-:-:S05]  /*93b0*/  @!P1 SHF.L.U32 R67, R67, 0x1, RZ ;  /* 0x0000000143439819 */ /* 0x000fca00000006ff */
[----:B0-----:R-:W-:-:S04]  /*93c0*/  @!P1 IMAD.WIDE R34, R67, 0x4, R34 ;  /* 0x0000000443229825 */ /* 0x001fc800078e0222 */
[----:B------:R-:W-:-:S06]  /*93d0*/  @!P1 IMAD.WIDE.U32 R34, R32, 0x8, R34 ;  /* 0x0000000820229825 */ /* 0x000fcc00078e0022 */
[----:B------:R-:W2:Y:S01]  /*93e0*/  @!P1 LDG.E.64 R34, desc[UR14][R34.64] ;  /* 0x0000000e22229981 */ /* 0x000ea2000c1e1b00 */
[----:B------:R-:W-:Y:S01]  /*93f0*/  UIADD3 UR7, UPT, UPT, UR5, 0x2, URZ ;  /* 0x0000000205077890 */ /* 0x000fe2000fffe0ff */
[----:B------:R-:W-:Y:S02]  /*9400*/  IMAD.U32 R32, RZ, RZ, UR4 ;  /* 0x00000004ff207e24 */ /* 0x000fe4000f8e00ff */
[----:B------:R-:W-:Y:S01]  /*9410*/  @!P2 FADD.FTZ R3, R3, R33 ;  /* 0x000000210303a221 */ /* 0x000fe20000010000 */
[----:B------:R-:W-:Y:S02]  /*9420*/  UIADD3 UR10, UPT, UPT, UR5, 0x3, URZ ;  /* 0x00000003050a7890 */ /* 0x000fe4000fffe0ff */
[----:B------:R-:W-:-:S04]  /*9430*/  ISETP.NE.AND P3, PT, R69, UR7, PT ;  /* 0x0000000745007c0c */ /* 0x000fc8000bf65270 */
[----:B------:R-:W-:Y:S02]  /*9440*/  ISETP.NE.AND P4, PT, R69, UR10, PT ;  /* 0x0000000a45007c0c */ /* 0x000fe4000bf85270 */
[C---:B------:R-:W-:Y:S02]  /*9450*/  ISETP.NE.OR P3, PT, R71.reuse, RZ, !P3 ;  /* 0x000000ff4700720c */ /* 0x040fe40005f65670 */
[----:B------:R-:W-:-:S11]  /*9460*/  ISETP.NE.OR P2, PT, R71, RZ, !P4 ;  /* 0x000000ff4700720c */ /* 0x000fd60006745670 */
[----:B------:R-:W0:Y:S01]  /*9470*/  @!P3 LDC R66, c[0x0][0x374] ;  /* 0x0000dd00ff42bb82 */ /* 0x000e220000000800 */
[----:B------:R-:W-:Y:S01]  /*9480*/  @!P3 LOP3.LUT R32, R32, 0x1, RZ, 0xc0, !PT ;  /* 0x000000012020b812 */ /* 0x000fe200078ec0ff */
[----:B------:R-:W1:Y:S06]  /*9490*/  @!P3 S2R R67, SR_CTAID.Y ;  /* 0x000000000043b919 */ /* 0x000e6c0000002600 */
[----:B------:R-:W3:Y:S01]  /*94a0*/  @!P3 LDC R68, c[0x0][0x370] ;  /* 0x0000dc00ff44bb82 */ /* 0x000ee20000000800 */
[----:B0-----:R-:W-:-:S04]  /*94b0*/  @!P3 IMAD R32, R32, R66, RZ ;  /* 0x000000422020b224 */ /* 0x001fc800078e02ff */
[----:B---3--:R-:W-:-:S03]  /*94c0*/  @!P3 IMAD R68, R32, R68, RZ ;  /* 0x000000442044b224 */ /* 0x008fc600078e02ff */
[----:B------:R-:W0:Y:S02]  /*94d0*/  @!P3 LDC.64 R32, c[0x0][0x3b8] ;  /* 0x0000ee00ff20bb82 */ /* 0x000e240000000a00 */
[----:B------:R-:W-:-:S05]  /*94e0*/  @!P3 SHF.L.U32 R68, R68, 0x1, RZ ;  /* 0x000000014444b819 */ /* 0x000fca00000006ff */
[----:B0-----:R-:W-:Y:S02]  /*94f0*/  @!P3 IMAD.WIDE R32, R68, 0x4, R32 ;  /* 0x000000044420b825 */ /* 0x001fe400078e0220 */
[----:B------:R-:W0:Y:S02]  /*9500*/  @!P2 LDC R68, c[0x0][0x374] ;  /* 0x0000dd00ff44ab82 */ /* 0x000e240000000800 */
[----:B--2---:R-:W-:Y:S01]  /*9510*/  @!P1 FADD.FTZ R2, R2, R34 ;  /* 0x0000002202029221 */ /* 0x004fe20000010000 */
[----:B-1----:R-:W-:Y:S02]  /*9520*/  @!P3 IMAD R34, R66, UR7, R67 ;  /* 0x000000074222bc24 */ /* 0x002fe4000f8e0243 */
[----:B------:R-:W-:-:S03]  /*9530*/  @!P1 FADD.FTZ R3, R3, R35 ;  /* 0x0000002303039221 */ /* 0x000fc60000010000 */
[----:B------:R-:W1:Y:S01]  /*9540*/  @!P2 LDC R67, c[0x0][0x370] ;  /* 0x0000dc00ff43ab82 */ /* 0x000e620000000800 */
[----:B------:R-:W2:Y:S01]  /*9550*/  @!P2 S2R R66, SR_CTAID.Y ;  /* 0x000000000042a919 */ /* 0x000ea20000002600 */
[----:B------:R-:W-:Y:S01]  /*9560*/  @!P3 IMAD.WIDE.U32 R34, R34, 0x8, R32 ;  /* 0x000000082222b825 */ /* 0x000fe200078e0020 */
[----:B------:R-:W-:-:S04]  /*9570*/  MOV R32, UR4 ;  /* 0x0000000400207c02 */ /* 0x000fc80008000f00 */
[----:B------:R-:W-:Y:S01]  /*9580*/  @!P2 LOP3.LUT R32, R32, 0x1, RZ, 0xc0, !PT ;  /* 0x000000012020a812 */ /* 0x000fe200078ec0ff */
[----:B------:R-:W3:Y:S04]  /*9590*/  @!P3 LDG.E.64 R34, desc[UR14][R34.64] ;  /* 0x0000000e2222b981 */ /* 0x000ee8000c1e1b00 */
[----:B0-----:R-:W-:-:S04]  /*95a0*/  @!P2 IMAD R32, R32, R68, RZ ;  /* 0x000000442020a224 */ /* 0x001fc800078e02ff */
[----:B-1----:R-:W-:Y:S02]  /*95b0*/  @!P2 IMAD R67, R32, R67, RZ ;  /* 0x000000432043a224 */ /* 0x002fe400078e02ff */
[----:B------:R-:W0:Y:S02]  /*95c0*/  @!P2 LDC.64 R32, c[0x0][0x3b8] ;  /* 0x0000ee00ff20ab82 */ /* 0x000e240000000a00 */
[----:B------:R-:W-:Y:S02]  /*95d0*/  @!P2 IMAD.SHL.U32 R67, R67, 0x2, RZ ;  /* 0x000000024343a824 */ /* 0x000fe400078e00ff */
[----:B--2---:R-:W-:Y:S02]  /*95e0*/  @!P2 IMAD R66, R68, UR10, R66 ;  /* 0x0000000a4442ac24 */ /* 0x004fe4000f8e0242 */
[----:B0-----:R-:W-:-:S04]  /*95f0*/  @!P2 IMAD.WIDE R32, R67, 0x4, R32 ;  /* 0x000000044320a825 */ /* 0x001fc800078e0220 */
[----:B------:R-:W-:-:S06]  /*9600*/  @!P2 IMAD.WIDE.U32 R32, R66, 0x8, R32 ;  /* 0x000000084220a825 */ /* 0x000fcc00078e0020 */
[----:B------:R-:W2:Y:S01]  /*9610*/  @!P2 LDG.E.64 R32, desc[UR14][R32.64] ;  /* 0x0000000e2020a981 */ /* 0x000ea2000c1e1b00 */
[----:B------:R-:W-:Y:S01]  /*9620*/  UIADD3 UR5, UPT, UPT, UR5, 0x4, URZ ;  /* 0x0000000405057890 */ /* 0x000fe2000fffe0ff */
[----:B---3--:R-:W-:Y:S01]  /*9630*/  @!P3 FADD.FTZ R2, R2, R34 ;  /* 0x000000220202b221 */ /* 0x008fe20000010000 */
[----:B------:R-:W-:-:S03]  /*9640*/  @!P3 FADD.FTZ R3, R3, R35 ;  /* 0x000000230303b221 */ /* 0x000fc60000010000 */
[----:B--2---:R-:W-:Y:S01]  /*9650*/  @!P2 FADD.FTZ R2, R2, R32 ;  /* 0x000000200202a221 */ /* 0x004fe20000010000 */
[----:B------:R-:W-:-:S07]  /*9660*/  @!P2 FADD.FTZ R3, R3, R33 ;  /* 0x000000210303a221 */ /* 0x000fce0000010000 */
.L_x_3776:
[----:B------:R-:W2:Y:S02]  /*9670*/  LDCU UR7, c[0x0][0x370] ;  /* 0x00006e00ff0777ac */ /* 0x000ea40008000800 */
[----:B--2---:R-:W-:-:S09]  /*9680*/  ULOP3.LUT UP0, UR7, UR7, 0x3, URZ, 0xc0, !UPT ;  /* 0x0000000307077892 */ /* 0x004fd2000f80c0ff */
[----:B------:R-:W-:Y:S05]  /*9690*/  BRA.U !UP0, `(.L_x_3770) ;  /* 0x0000000108fc7547 */ /* 0x000fea000b800000 */
[----:B------:R-:W-:-:S09]  /*96a0*/  UISETP.NE.AND UP0, UPT, UR7, 0x1, UPT ;  /* 0x000000010700788c */ /* 0x000fd2000bf05270 */
[----:B------:R-:W-:Y:S05]  /*96b0*/  BRA.U !UP0, `(.L_x_3777) ;  /* 0x0000000108987547 */ /* 0x000fea000b800000 */
[----:B------:R-:W2:Y:S01]  /*96c0*/  S2R R66, SR_CTAID.X ;  /* 0x0000000000427919 */ /* 0x000ea20000002500 */
[----:B------:R-:W-:Y:S02]  /*96d0*/  MOV R33, UR4 ;  /* 0x0000000400217c02 */ /* 0x000fe40008000f00 */
[----:B--2---:R-:W-:-:S04]  /*96e0*/  ISETP.NE.AND P1, PT, R66, UR5, PT ;  /* 0x0000000542007c0c */ /* 0x004fc8000bf25270 */
[----:B------:R-:W-:-:S13]  /*96f0*/  ISETP.NE.OR P1, PT, R71, RZ, !P1 ;  /* 0x000000ff4700720c */ /* 0x000fda0004f25670 */
[----:B------:R-:W2:Y:S01]  /*9700*/  @!P1 S2R R34, SR_CTAID.Y ;  /* 0x0000000000229919 */ /* 0x000ea20000002600 */
[----:B01----:R-:W0:Y:S01]  /*9710*/  @!P1 LDC R32, c[0x0][0x374] ;  /* 0x0000dd00ff209b82 */ /* 0x003e220000000800 */
[----:B------:R-:W-:-:S05]  /*9720*/  @!P1 LOP3.LUT R33, R33, 0x1, RZ, 0xc0, !PT ;  /* 0x0000000121219812 */ /* 0x000fca00078ec0ff */
[----:B0-----:R-:W-:Y:S02]  /*9730*/  @!P1 IMAD R35, R33, R32, RZ ;  /* 0x0000002021239224 */ /* 0x001fe400078e02ff */
[----:B--2---:R-:W-:Y:S02]  /*9740*/  @!P1 IMAD R34, R32, UR5, R34 ;  /* 0x0000000520229c24 */ /* 0x004fe4000f8e0222 */
[----:B------:R-:W0:Y:S02]  /*9750*/  @!P1 LDC R32, c[0x0][0x370] ;  /* 0x0000dc00ff209b82 */ /* 0x000e240000000800 */
[----:B0-----:R-:W-:-:S06]  /*9760*/  @!P1 IMAD R35, R35, R32, RZ ;  /* 0x0000002023239224 */ /* 0x001fcc00078e02ff */
[----:B------:R-:W0:Y:S01]  /*9770*/  @!P1 LDC.64 R32, c[0x0][0x3b8] ;  /* 0x0000ee00ff209b82 */ /* 0x000e220000000a00 */
        /* <DEDUP_REMOVED lines=8> */
[----:B------:R-:W1:Y:S01]  /*9800*/  @!P2 LDC R35, c[0x0][0x374] ;  /* 0x0000dd00ff23ab82 */ /* 0x000e620000000800 */
[----:B--2---:R-:W-:Y:S01]  /*9810*/  @!P1 FADD.FTZ R2, R2, R32 ;  /* 0x0000002002029221 */ /* 0x004fe20000010000 */
[----:B------:R-:W-:-:S06]  /*9820*/  @!P1 FADD.FTZ R3, R3, R33 ;  /* 0x0000002103039221 */ /* 0x000fcc0000010000 */
[----:B------:R-:W2:Y:S01]  /*9830*/  @!P2 LDC R32, c[0x0][0x370] ;  /* 0x0000dc00ff20ab82 */ /* 0x000ea20000000800 */
[----:B------:R-:W-:-:S05]  /*9840*/  IMAD.U32 R33, RZ, RZ, UR4 ;  /* 0x00000004ff217e24 */ /* 0x000fca000f8e00ff */
[----:B------:R-:W-:-:S05]  /*9850*/  @!P2 LOP3.LUT R33, R33, 0x1, RZ, 0xc0, !PT ;  /* 0x000000012121a812 */ /* 0x000fca00078ec0ff */
[----:B-1----:R-:W-:Y:S02]  /*9860*/  @!P2 IMAD R33, R33, R35, RZ ;  /* 0x000000232121a224 */ /* 0x002fe400078e02ff */
[----:B------:R-:W-:-:S05]  /*9870*/  @!P2 IMAD R35, R35, UR5, R35 ;  /* 0x000000052323ac24 */ /* 0x000fca000f8e0223 */
[----:B0-----:R-:W-:Y:S01]  /*9880*/  @!P2 IADD3 R34, PT, PT, R35, R34, RZ ;  /* 0x000000222322a210 */ /* 0x001fe20007ffe0ff */
[----:B--2---:R-:W-:Y:S02]  /*9890*/  @!P2 IMAD R35, R33, R32, RZ ;  /* 0x000000202123a224 */ /* 0x004fe400078e02ff */
[----:B------:R-:W0:Y:S03]  /*98a0*/  @!P2 LDC.64 R32, c[0x0][0x3b8] ;  /* 0x0000ee00ff20ab82 */ /* 0x000e260000000a00 */
[----:B------:R-:W-:-:S05]  /*98b0*/  @!P2 SHF.L.U32 R35, R35, 0x1, RZ ;  /* 0x000000012323a819 */ /* 0x000fca00000006ff */
[----:B0-----:R-:W-:-:S04]  /*98c0*/  @!P2 IMAD.WIDE R32, R35, 0x4, R32 ;  /* 0x000000042320a825 */ /* 0x001fc800078e0220 */
[----:B------:R-:W-:-:S06]  /*98d0*/  @!P2 IMAD.WIDE.U32 R32, R34, 0x8, R32 ;  /* 0x000000082220a825 */ /* 0x000fcc00078e0020 */
[----:B------:R-:W2:Y:S01]  /*98e0*/  @!P2 LDG.E.64 R32, desc[UR14][R32.64] ;  /* 0x0000000e2020a981 */ /* 0x000ea2000c1e1b00 */
[----:B------:R-:W-:Y:S01]  /*98f0*/  UIADD3 UR5, UPT, UPT, UR5, 0x2, URZ ;  /* 0x0000000205057890 */ /* 0x000fe2000fffe0ff */
[----:B--2---:R-:W-:Y:S01]  /*9900*/  @!P2 FADD.FTZ R2, R2, R32 ;  /* 0x000000200202a221 */ /* 0x004fe20000010000 */
[----:B------:R-:W-:-:S10]  /*9910*/  @!P2 FADD.FTZ R3, R3, R33 ;  /* 0x000000210303a221 */ /* 0x000fd40000010000 */
.L_x_3777:
[----:B01----:R-:W0:Y:S01]  /*9920*/  S2R R32, SR_CTAID.X ;  /* 0x0000000000207919 */ /* 0x003e220000002500 */
[----:B------:R-:W-:Y:S01]  /*9930*/  BSSY.RECONVERGENT B0, `(.L_x_3770) ;  /* 0x0000015000007945 */ /* 0x000fe20003800200 */
[----:B0-----:R-:W-:Y:S02]  /*9940*/  ISETP.NE.AND P1, PT, R32, UR5, PT ;  /* 0x0000000520007c0c */ /* 0x001fe4000bf25270 */
[----:B------:R-:W0:Y:S02]  /*9950*/  LDC R32, c[0x0][0x370] ;  /* 0x0000dc00ff207b82 */ /* 0x000e240000000800 */
[----:B------:R-:W-:Y:S02]  /*9960*/  ISETP.NE.OR P1, PT, R71, RZ, !P1 ;  /* 0x000000ff4700720c */ /* 0x000fe40004f25670 */
[----:B0-----:R-:W-:-:S04]  /*9970*/  LOP3.LUT R32, R32, 0x1, RZ, 0xc0, !PT ;  /* 0x0000000120207812 */ /* 0x001fc800078ec0ff */
[----:B------:R-:W-:-:S13]  /*9980*/  ISETP.NE.U32.OR P1, PT, R32, 0x1, P1 ;  /* 0x000000012000780c */ /* 0x000fda0000f25470 */
[----:B------:R-:W-:Y:S05]  /*9990*/  @P1 BRA `(.L_x_3778) ;  /* 0x0000000000381947 */ /* 0x000fea0003800000 */
[----:B------:R-:W0:Y:S01]  /*99a0*/  S2R R34, SR_CTAID.Y ;  /* 0x0000000000227919 */ /* 0x000e220000002600 */
[----:B------:R-:W0:Y:S01]  /*99b0*/  LDC R33, c[0x0][0x374] ;  /* 0x0000dd00ff217b82 */ /* 0x000e220000000800 */
[----:B------:R-:W-:-:S07]  /*99c0*/  ULOP3.LUT UR7, UR4, 0x1, URZ, 0xc0, !UPT ;  /* 0x0000000104077892 */ /* 0x000fce000f8ec0ff */
[----:B------:R-:W1:Y:S08]  /*99d0*/  LDC R32, c[0x0][0x370] ;  /* 0x0000dc00ff207b82 */ /* 0x000e700000000800 */
[----:B------:R-:W2:Y:S01]  /*99e0*/  LDC.64 R66, c[0x0][0x3b8] ;  /* 0x0000ee00ff427b82 */ /* 0x000ea20000000a00 */
[C---:B0-----:R-:W-:Y:S02]  /*99f0*/  IMAD R34, R33.reuse, UR5, R34 ;  /* 0x0000000521227c24 */ /* 0x041fe4000f8e0222 */
[----:B------:R-:W-:-:S04]  /*9a00*/  IMAD R33, R33, UR7, RZ ;  /* 0x0000000721217c24 */ /* 0x000fc8000f8e02ff */
[----:B-1----:R-:W-:-:S04]  /*9a10*/  IMAD R32, R33, R32, RZ ;  /* 0x0000002021207224 */ /* 0x002fc800078e02ff */
[----:B------:R-:W-:-:S04]  /*9a20*/  IMAD.SHL.U32 R32, R32, 0x2, RZ ;  /* 0x0000000220207824 */ /* 0x000fc800078e00ff */
[----:B--2---:R-:W-:-:S04]  /*9a30*/  IMAD.WIDE R32, R32, 0x4, R66 ;  /* 0x0000000420207825 */ /* 0x004fc800078e0242 */
[----:B------:R-:W-:-:S06]  /*9a40*/  IMAD.WIDE.U32 R32, R34, 0x8, R32 ;  /* 0x0000000822207825 */ /* 0x000fcc00078e0020 */
[----:B------:R-:W2:Y:S02]  /*9a50*/  LDG.E.64 R32, desc[UR14][R32.64] ;  /* 0x0000000e20207981 */ /* 0x000ea4000c1e1b00 */
[----:B--2---:R-:W-:Y:S01]  /*9a60*/  FADD.FTZ R2, R2, R32 ;  /* 0x0000002002027221 */ /* 0x004fe20000010000 */
[----:B------:R-:W-:-:S07]  /*9a70*/  FADD.FTZ R3, R3, R33 ;  /* 0x0000002103037221 */ /* 0x000fce0000010000 */
.L_x_3778:
[----:B------:R-:W-:Y:S05]  /*9a80*/  BSYNC.RECONVERGENT B0 ;  /* 0x0000000000007941 */ /* 0x000fea0003800200 */
.L_x_3770:
[----:B------:R-:W2:Y:S01]  /*9a90*/  LDL R68, [R1+0x2a0] ;  /* 0x0002a00001447983 */ /* 0x000ea20000100800 */
[----:B-----5:R-:W-:Y:S01]  /*9aa0*/  LOP3.LUT P2, RZ, R61, 0x4000000, RZ, 0xc0, !PT ;  /* 0x040000003dff7812 */ /* 0x020fe2000784c0ff */
[----:B------:R-:W3:Y:S01]  /*9ab0*/  S2UR UR7, SR_CgaCtaId ;  /* 0x00000000000779c3 */ /* 0x000ee20000008800 */
[----:B------:R-:W4:Y:S01]  /*9ac0*/  LDCU UR10, c[0x0][0x414] ;  /* 0x00008280ff0a77ac */ /* 0x000f220008000800 */
[----:B------:R-:W-:Y:S02]  /*9ad0*/  ISETP.NE.AND P1, PT, R71, RZ, PT ;  /* 0x000000ff4700720c */ /* 0x000fe40003f25270 */
[----:B------:R-:W-:Y:S01]  /*9ae0*/  MOV R34, UR9 ;  /* 0x0000000900227c02 */ /* 0x000fe20008000f00 */
[----:B------:R-:W-:-:S03]  /*9af0*/  UMOV UR5, 0x400 ;  /* 0x0000040000057882 */ /* 0x000fc60000000000 */
[----:B------:R-:W2:Y:S08]  /*9b00*/  LDC.64 R66, c[0x0][0x3a0] ;  /* 0x0000e800ff427b82 */ /* 0x000eb00000000a00 */
[----:B01----:R-:W0:Y:S01]  /*9b10*/  @P2 LDC.64 R32, c[0x0][0x388] ;  /* 0x0000e200ff202b82 */ /* 0x003e220000000a00 */
[----:B---3--:R-:W-:-:S09]  /*9b20*/  ULEA UR5, UR7, UR5, 0x18 ;  /* 0x0000000507057291 */ /* 0x008fd2000f8ec0ff */
[----:B------:R4:W-:Y:S01]  /*9b30*/  @!P1 STS.64 [UR5+0x80], R2 ;  /* 0x00008002ff009988 */ /* 0x0009e20008000a05 */
[----:B0-----:R-:W-:Y:S02]  /*9b40*/  @P2 IMAD.WIDE R32, R34, 0x8, R32 ;  /* 0x0000000822202825 */ /* 0x001fe400078e0220 */
[----:B------:R-:W0:Y:S02]  /*9b50*/  LDC.64 R34, c[0x0][0x398] ;  /* 0x0000e600ff227b82 */ /* 0x000e240000000a00 */
[----:B----4-:R-:W-:Y:S01]  /*9b60*/  @P2 FMUL.FTZ R2, R2, UR10 ;  /* 0x0000000a02022c20 */ /* 0x010fe20008410000 */
[----:B------:R-:W-:-:S05]  /*9b70*/  @P2 FMUL.FTZ R3, R3, UR10 ;  /* 0x0000000a03032c20 */ /* 0x000fca0008410000 */
[----:B------:R-:W-:Y:S01]  /*9b80*/  @P2 STG.E.64 desc[UR14][R32.64], R2 ;  /* 0x0000000220002986 */ /* 0x000fe2000c101b0e */
[----:B------:R-:W-:Y:S06]  /*9b90*/  BAR.SYNC.DEFER_BLOCKING 0x0 ;  /* 0x0000000000007b1d */ /* 0x000fec0000010000 */
        /* <DEDUP_REMOVED lines=10> */
[----:B-1----:R-:W-:-:S06]  /*9c40*/  @P1 FADD.FTZ R2, R2, UR7 ;  /* 0x0000000702021e21 */ /* 0x002fcc0008010000 */
[----:B------:R-:W1:Y:S02]  /*9c50*/  @P1 MUFU.RSQ R2, R2 ;  /* 0x0000000200021308 */ /* 0x000e640000001400 */
[----:B-1----:R-:W-:Y:S02]  /*9c60*/  @P1 R2UR UR7, R2 ;  /* 0x00000000020712ca */ /* 0x002fe400000e0000 */
[----:B--2---:R-:W-:-:S05]  /*9c70*/  LOP3.LUT R71, R68, 0xffff, RZ, 0xc0, !PT ;  /* 0x0000ffff44477812 */ /* 0x004fca00078ec0ff */
[----:B------:R-:W-:Y:S01]  /*9c80*/  VIADD R32, R71, UR6 ;  /* 0x0000000647207c36 */ /* 0x000fe20008000000 */
[----:B------:R-:W1:Y:S03]  /*9c90*/  LDCU.U8 UR6, c[0x0][0x3fc] ;  /* 0x00007f80ff0677ac */ /* 0x000e660008000000 */
[----:B0-----:R-:W-:-:S04]  /*9ca0*/  IMAD.WIDE R2, R32, 0x4, R34 ;  /* 0x0000000420027825 */ /* 0x001fc800078e0222 */
[----:B------:R-:W-:Y:S02]  /*9cb0*/  IMAD.WIDE R32, R32, 0x4, R66 ;  /* 0x0000000420207825 */ /* 0x000fe400078e0242 */
[----:B------:R-:W5:Y:S04]  /*9cc0*/  LDG.E.64 R2, desc[UR14][R2.64] ;  /* 0x0000000e02027981 */ /* 0x000f68000c1e1b00 */
[----:B------:R-:W5:Y:S01]  /*9cd0*/  LDG.E.64 R32, desc[UR14][R32.64] ;  /* 0x0000000e20207981 */ /* 0x000f62000c1e1b00 */
[----:B-1----:R-:W-:-:S03]  /*9ce0*/  UISETP.NE.AND UP1, UPT, UR6, URZ, UPT ;  /* 0x000000ff0600728c */ /* 0x002fc6000bf25270 */
[----:B------:R-:W-:Y:S01]  /*9cf0*/  UMOV UR6, 0x3f800000 ;  /* 0x3f80000000067882 */ /* 0x000fe20000000000 */
[----:B------:R-:W-:-:S05]  /*9d00*/  @UP0 UMOV UR6, UR7 ;  /* 0x0000000700060c82 */ /* 0x000fca0008000000 */
[----:B------:R-:W-:Y:S05]  /*9d10*/  BRA.U !UP1, `(.L_x_3779) ;  /* 0x00000009092c7547 */ /* 0x000fea000b800000 */
[----:B------:R-:W-:Y:S01]  /*9d20*/  HFMA2 R13, -RZ, RZ, 0, 0 ;  /* 0x00000000ff0d7431 */ /* 0x000fe200000001ff */
[----:B------:R-:W0:Y:S01]  /*9d30*/  LDCU.64 UR16, c[0x0][0x3e0] ;  /* 0x00007c00ff1077ac */ /* 0x000e220008000a00 */
[----:B------:R-:W1:Y:S01]  /*9d40*/  LDCU.64 UR10, c[0x0][0x380] ;  /* 0x00007000ff0a77ac */ /* 0x000e620008000a00 */
[----:B------:R-:W2:Y:S04]  /*9d50*/  LDCU.64 UR12, c[0x0][0x3e8] ;  /* 0x00007d00ff0c77ac */ /* 0x000ea80008000a00 */
.L_x_3788:
[----:B------:R-:W-:-:S05]  /*9d60*/  LEA R0, R13, UR8, 0x3 ;  /* 0x000000080d007c11 */ /* 0x000fca000f8e18ff */
[----:B-1-3-5:R3:W5:Y:S04]  /*9d70*/  LDL.128 R4, [R0+0x10] ;  /* 0x0000100000047983 */ /* 0x02a7680000100c00 */
[----:B0-2---:R3:W5:Y:S01]  /*9d80*/  LDL.128 R8, [R0] ;  /* 0x0000000000087983 */ /* 0x0057620000100c00 */
[C---:B------:R-:W-:Y:S01]  /*9d90*/  LEA R21, R13.reuse, R60, 0x3 ;  /* 0x0000003c0d157211 */ /* 0x040fe200078e18ff */
[----:B------:R-:W-:Y:S01]  /*9da0*/  VIADD R13, R13, 0x4 ;  /* 0x000000040d0d7836 */ /* 0x000fe20000000000 */
[----:B------:R-:W-:Y:S02]  /*9db0*/  BSSY.RECONVERGENT B0, `(.L_x_3780) ;  /* 0x000002b000007945 */ /* 0x000fe40003800200 */
[C---:B--2---:R-:W-:Y:S01]  /*9dc0*/  ISETP.GE.U32.AND P3, PT, R21.reuse, UR12, PT ;  /* 0x0000000c15007c0c */ /* 0x044fe2000bf66070 */
[----:B------:R-:W-:Y:S01]  /*9dd0*/  VIADD R25, R21, 0x18 ;  /* 0x0000001815197836 */ /* 0x000fe20000000000 */
[----:B------:R-:W-:-:S02]  /*9de0*/  SHF.R.S32.HI R14, RZ, 0x1f, R21 ;  /* 0x0000001fff0e7819 */ /* 0x000fc40000011415 */
[C---:B------:R-:W-:Y:S02]  /*9df0*/  IADD3 R20, PT, PT, R21.reuse, 0x8, RZ ;  /* 0x0000000815147810 */ /* 0x040fe40007ffe0ff */
[----:B------:R-:W-:Y:S02]  /*9e00*/  ISETP.GE.AND.EX P3, PT, R14, UR13, PT, P3 ;  /* 0x0000000d0e007c0c */ /* 0x000fe4000bf66330 */
[----:B------:R-:W-:Y:S02]  /*9e10*/  IADD3 R23, PT, PT, R21, 0x10, RZ ;  /* 0x0000001015177810 */ /* 0x000fe40007ffe0ff */
[----:B------:R-:W-:Y:S02]  /*9e20*/  ISETP.GE.U32.AND P1, PT, R20, UR12, PT ;  /* 0x0000000c14007c0c */ /* 0x000fe4000bf26070 */
[----:B------:R-:W-:Y:S02]  /*9e30*/  ISETP.GE.U32.AND P4, PT, R23, UR12, PT ;  /* 0x0000000c17007c0c */ /* 0x000fe4000bf86070 */
[----:B------:R-:W-:-:S02]  /*9e40*/  ISETP.GE.U32.AND P2, PT, R25, UR12, PT ;  /* 0x0000000c19007c0c */ /* 0x000fc4000bf46070 */
[----:B------:R-:W-:Y:S02]  /*9e50*/  SHF.R.S32.HI R22, RZ, 0x1f, R20 ;  /* 0x0000001fff167819 */ /* 0x000fe40000011414 */
[----:B------:R-:W-:Y:S02]  /*9e60*/  SHF.R.S32.HI R24, RZ, 0x1f, R23 ;  /* 0x0000001fff187819 */ /* 0x000fe40000011417 */
[----:B------:R-:W-:Y:S02]  /*9e70*/  SHF.R.S32.HI R26, RZ, 0x1f, R25 ;  /* 0x0000001fff1a7819 */ /* 0x000fe40000011419 */
[----:B------:R-:W-:Y:S02]  /*9e80*/  ISETP.NE.AND P5, PT, R13, 0x40, PT ;  /* 0x000000400d00780c */ /* 0x000fe40003fa5270 */
[----:B------:R-:W-:Y:S02]  /*9e90*/  ISETP.GE.AND.EX P1, PT, R22, UR13, PT, P1 ;  /* 0x0000000d16007c0c */ /* 0x000fe4000bf26310 */
[----:B------:R-:W-:-:S02]  /*9ea0*/  ISETP.GE.AND.EX P4, PT, R24, UR13, PT, P4 ;  /* 0x0000000d18007c0c */ /* 0x000fc4000bf86340 */
[----:B------:R-:W-:Y:S01]  /*9eb0*/  ISETP.GE.AND.EX P2, PT, R26, UR13, PT, P2 ;  /* 0x0000000d1a007c0c */ /* 0x000fe2000bf46320 */
[----:B---3--:R-:W-:-:S12]  /*9ec0*/  @P3 BRA `(.L_x_3781) ;  /* 0x0000000000643947 */ /* 0x008fd80003800000 */
[----:B-----5:R-:W-:Y:S01]  /*9ed0*/  FADD.FTZ R8, R8, -UR5 ;  /* 0x8000000508087e21 */ /* 0x020fe20008010000 */
[----:B------:R-:W-:Y:S01]  /*9ee0*/  FADD.FTZ R9, R9, -UR5 ;  /* 0x8000000509097e21 */ /* 0x000fe20008010000 */
[----:B0-----:R-:W-:Y:S02]  /*9ef0*/  IMAD R14, R14, UR16, RZ ;  /* 0x000000100e0e7c24 */ /* 0x001fe4000f8e02ff */
[----:B------:R-:W-:Y:S01]  /*9f00*/  FMUL.FTZ R15, R8, UR6 ;  /* 0x00000006080f7c20 */ /* 0x000fe20008410000 */
[----:B------:R-:W-:Y:S01]  /*9f10*/  FMUL.FTZ R0, R9, UR6 ;  /* 0x0000000609007c20 */ /* 0x000fe20008410000 */
[----:B------:R-:W-:Y:S02]  /*9f20*/  MOV R8, R56 ;  /* 0x0000003800087202 */ /* 0x000fe40000000f00 */
[----:B------:R-:W-:Y:S01]  /*9f30*/  FFMA.FTZ R19, R2, R15, R32 ;  /* 0x0000000f02137223 */ /* 0x000fe20000010020 */
[----:B------:R-:W-:Y:S01]  /*9f40*/  FFMA.FTZ R18, R3, R0, R33 ;  /* 0x0000000003127223 */ /* 0x000fe20000010021 */
[----:B------:R-:W-:Y:S01]  /*9f50*/  MOV R9, R59 ;  /* 0x0000003b00097202 */ /* 0x000fe20000000f00 */
[----:B------:R-:W-:-:S02]  /*9f60*/  IMAD R15, R21, UR17, R14 ;  /* 0x00000011150f7c24 */ /* 0x000fc4000f8e020e */
[----:B------:R-:W-:Y:S01]  /*9f70*/  FMUL.FTZ R12, R19, -1.4426950216293334961 ;  /* 0xbfb8aa3b130c7820 */ /* 0x000fe20000410000 */
[----:B------:R-:W-:Y:S01]  /*9f80*/  FMUL.FTZ R16, R18, -1.4426950216293334961 ;  /* 0xbfb8aa3b12107820 */ /* 0x000fe20000410000 */
[----:B------:R-:W-:-:S04]  /*9f90*/  IMAD.WIDE.U32 R8, R21, UR16, R8 ;  /* 0x0000001015087c25 */ /* 0x000fc8000f8e0008 */
[----:B------:R-:W0:Y:S01]  /*9fa0*/  MUFU.EX2 R12, R12 ;  /* 0x0000000c000c7308 */ /* 0x000e220000000800 */
[----:B------:R-:W-:Y:S01]  /*9fb0*/  IMAD.IADD R9, R9, 0x1, R15 ;  /* 0x0000000109097824 */ /* 0x000fe200078e020f */
[----:B-1----:R-:W-:-:S04]  /*9fc0*/  LEA R14, P3, R8, UR10, 0x2 ;  /* 0x0000000a080e7c11 */ /* 0x002fc8000f8610ff */
[----:B------:R-:W-:Y:S02]  /*9fd0*/  LEA.HI.X R15, R8, UR11, R9, 0x2, P3 ;  /* 0x0000000b080f7c11 */ /* 0x000fe400098f1409 */
        /* <DEDUP_REMOVED lines=8> */
.L_x_3781:
[----:B01----:R-:W-:Y:S05]  /*a060*/  BSYNC.RECONVERGENT B0 ;  /* 0x0000000000007941 */ /* 0x003fea0003800200 */
.L_x_3780:
[----:B------:R-:W-:Y:S04]  /*a070*/  BSSY.RECONVERGENT B0, `(.L_x_3782) ;  /* 0x000001b000007945 */ /* 0x000fe80003800200 */
[----:B------:R-:W-:Y:S05]  /*a080*/  @P1 BRA `(.L_x_3783) ;  /* 0x0000000000641947 */ /* 0x000fea0003800000 */
[----:B-----5:R-:W-:Y:S01]  /*a090*/  FADD.FTZ R10, R10, -UR5 ;  /* 0x800000050a0a7e21 */ /* 0x020fe20008010000 */
[----:B------:R-:W-:Y:S01]  /*a0a0*/  FADD.FTZ R11, R11, -UR5 ;  /* 0x800000050b0b7e21 */ /* 0x000fe20008010000 */
[----:B--2---:R-:W-:Y:S02]  /*a0b0*/  MOV R8, R56 ;  /* 0x0000003800087202 */ /* 0x004fe40000000f00 */
[----:B------:R-:W-:Y:S01]  /*a0c0*/  FMUL.FTZ R9, R10, UR6 ;  /* 0x000000060a097c20 */ /* 0x000fe20008410000 */
[----:B------:R-:W-:Y:S01]  /*a0d0*/  FMUL.FTZ R0, R11, UR6 ;  /* 0x000000060b007c20 */ /* 0x000fe20008410000 */
[----:B------:R-:W-:Y:S02]  /*a0e0*/  IMAD R11, R22, UR16, RZ ;  /* 0x00000010160b7c24 */ /* 0x000fe4000f8e02ff */
        /* <DEDUP_REMOVED lines=8> */
[----:B------:R-:W-:-:S07]  /*a170*/  IMAD.IADD R9, R9, 0x1, R11 ;  /* 0x0000000109097824 */ /* 0x000fce00078e020b */
[----:B------:R-:W1:Y:S01]  /*a180*/  MUFU.EX2 R12, R12 ;  /* 0x0000000c000c7308 */ /* 0x000e620000000800 */
[----:B0-----:R-:W-:Y:S01]  /*a190*/  FADD.FTZ R0, R10, 1 ;  /* 0x3f8000000a007421 */ /* 0x001fe20000010000 */
[----:B------:R-:W-:-:S04]  /*a1a0*/  LEA R10, P1, R8, UR10, 0x2 ;  /* 0x0000000a080a7c11 */ /* 0x000fc8000f8210ff */
[----:B------:R-:W-:Y:S02]  /*a1b0*/  LEA.HI.X R11, R8, UR11, R9, 0x2, P1 ;  /* 0x0000000b080b7c11 */ /* 0x000fe400088f1409 */
[----:B------:R-:W0:Y:S01]  /*a1c0*/  MUFU.RCP R0, R0 ;  /* 0x0000000000007308 */ /* 0x000e220000001000 */
[----:B-1----:R-:W-:-:S07]  /*a1d0*/  FADD.FTZ R14, R12, 1 ;  /* 0x3f8000000c0e7421 */ /* 0x002fce0000010000 */
[----:B------:R-:W1:Y:S01]  /*a1e0*/  MUFU.RCP R14, R14 ;  /* 0x0000000e000e7308 */ /* 0x000e620000001000 */
[----:B0-----:R-:W-:Y:S01]  /*a1f0*/  FMUL.FTZ R8, R15, R0 ;  /* 0x000000000f087220 */ /* 0x001fe20000410000 */
[----:B-1----:R-:W-:-:S05]  /*a200*/  FMUL.FTZ R9, R17, R14 ;  /* 0x0000000e11097220 */ /* 0x002fca0000410000 */
[----:B------:R0:W-:Y:S02]  /*a210*/  STG.E.64 desc[UR14][R10.64], R8 ;  /* 0x000000080a007986 */ /* 0x0001e4000c101b0e */
.L_x_3783:
[----:B------:R-:W-:Y:S05]  /*a220*/  BSYNC.RECONVERGENT B0 ;  /* 0x0000000000007941 */ /* 0x000fea0003800200 */
.L_x_3782:
[----:B------:R-:W-:Y:S04]  /*a230*/  BSSY.RECONVERGENT B0, `(.L_x_3784) ;  /* 0x000001b000007945 */ /* 0x000fe80003800200 */
[----:B------:R-:W-:Y:S05]  /*a240*/  @P4 BRA `(.L_x_3785) ;  /* 0x0000000000644947 */ /* 0x000fea0003800000 */
[----:B-----5:R-:W-:Y:S01]  /*a250*/  FADD.FTZ R4, R4, -UR5 ;  /* 0x8000000504047e21 */ /* 0x020fe20008010000 */
[----:B------:R-:W-:-:S03]  /*a260*/  FADD.FTZ R5, R5, -UR5 ;  /* 0x8000000505057e21 */ /* 0x000fc60008010000 */
[----:B0-2---:R-:W-:Y:S01]  /*a270*/  FMUL.FTZ R9, R4, UR6 ;  /* 0x0000000604097c20 */ /* 0x005fe20008410000 */
[----:B------:R-:W-:Y:S01]  /*a280*/  FMUL.FTZ R0, R5, UR6 ;  /* 0x0000000605007c20 */ /* 0x000fe20008410000 */
[----:B------:R-:W-:Y:S02]  /*a290*/  MOV R4, R56 ;  /* 0x0000003800047202 */ /* 0x000fe40000000f00 */
[----:B------:R-:W-:Y:S01]  /*a2a0*/  FFMA.FTZ R15, R2, R9, R32 ;  /* 0x00000009020f7223 */ /* 0x000fe20000010020 */
[----:B------:R-:W-:Y:S01]  /*a2b0*/  FFMA.FTZ R12, R3, R0, R33 ;  /* 0x00000000030c7223 */ /* 0x000fe20000010021 */
[----:B------:R-:W-:Y:S01]  /*a2c0*/  MOV R5, R59 ;  /* 0x0000003b00057202 */ /* 0x000fe20000000f00 */
[----:B------:R-:W-:Y:S02]  /*a2d0*/  IMAD R9, R24, UR16, RZ ;  /* 0x0000001018097c24 */ /* 0x000fe4000f8e02ff */
[----:B------:R-:W-:Y:S01]  /*a2e0*/  FMUL.FTZ R8, R15, -1.4426950216293334961 ;  /* 0xbfb8aa3b0f087820 */ /* 0x000fe20000410000 */
[----:B------:R-:W-:Y:S01]  /*a2f0*/  FMUL.FTZ R10, R12, -1.4426950216293334961 ;  /* 0xbfb8aa3b0c0a7820 */ /* 0x000fe20000410000 */
[----:B------:R-:W-:-:S02]  /*a300*/  IMAD R9, R23, UR17, R9 ;  /* 0x0000001117097c24 */ /* 0x000fc4000f8e0209 */
[----:B------:R-:W-:Y:S02]  /*a310*/  IMAD.WIDE.U32 R4, R23, UR16, R4 ;  /* 0x0000001017047c25 */ /* 0x000fe4000f8e0004 */
[----:B------:R-:W0:Y:S02]  /*a320*/  MUFU.EX2 R8, R8 ;  /* 0x0000000800087308 */ /* 0x000e240000000800 */
[----:B------:R-:W-:-:S06]  /*a330*/  IMAD.IADD R5, R5, 0x1, R9 ;  /* 0x0000000105057824 */ /* 0x000fcc00078e0209 */
        /* <DEDUP_REMOVED lines=10> */
.L_x_3785:
[----:B------:R-:W-:Y:S05]  /*a3e0*/  BSYNC.RECONVERGENT B0 ;  /* 0x0000000000007941 */ /* 0x000fea0003800200 */
.L_x_3784:
[----:B------:R-:W-:Y:S04]  /*a3f0*/  BSSY.RECONVERGENT B0, `(.L_x_3786) ;  /* 0x000001b000007945 */ /* 0x000fe80003800200 */
[----:B------:R-:W-:Y:S05]  /*a400*/  @P2 BRA `(.L_x_3787) ;  /* 0x0000000000642947 */ /* 0x000fea0003800000 */
[----:B-----5:R-:W-:Y:S01]  /*a410*/  FADD.FTZ R6, R6, -UR5 ;  /* 0x8000000506067e21 */ /* 0x020fe20008010000 */
[----:B------:R-:W-:Y:S01]  /*a420*/  FADD.FTZ R7, R7, -UR5 ;  /* 0x8000000507077e21 */ /* 0x000fe20008010000 */
[----:B-1----:R-:W-:Y:S02]  /*a430*/  MOV R4, R56 ;  /* 0x0000003800047202 */ /* 0x002fe40000000f00 */
[----:B------:R-:W-:Y:S01]  /*a440*/  FMUL.FTZ R5, R6, UR6 ;  /* 0x0000000606057c20 */ /* 0x000fe20008410000 */
[----:B------:R-:W-:Y:S01]  /*a450*/  FMUL.FTZ R0, R7, UR6 ;  /* 0x0000000607007c20 */ /* 0x000fe20008410000 */
[----:B------:R-:W-:Y:S02]  /*a460*/  IMAD R7, R26, UR16, RZ ;  /* 0x000000101a077c24 */ /* 0x000fe4000f8e02ff */
[----:B0-----:R-:W-:Y:S01]  /*a470*/  FFMA.FTZ R11, R2, R5, R32 ;  /* 0x00000005020b7223 */ /* 0x001fe20000010020 */
[----:B------:R-:W-:Y:S01]  /*a480*/  FFMA.FTZ R10, R3, R0, R33 ;  /* 0x00000000030a7223 */ /* 0x000fe20000010021 */
[----:B------:R-:W-:Y:S01]  /*a490*/  MOV R5, R59 ;  /* 0x0000003b00057202 */ /* 0x000fe20000000f00 */
[----:B------:R-:W-:-:S02]  /*a4a0*/  IMAD R7, R25, UR17, R7 ;  /* 0x0000001119077c24 */ /* 0x000fc4000f8e0207 */
[----:B------:R-:W-:Y:S01]  /*a4b0*/  FMUL.FTZ R6, R11, -1.4426950216293334961 ;  /* 0xbfb8aa3b0b067820 */ /* 0x000fe20000410000 */
[----:B--2---:R-:W-:Y:S01]  /*a4c0*/  FMUL.FTZ R8, R10, -1.4426950216293334961 ;  /* 0xbfb8aa3b0a087820 */ /* 0x004fe20000410000 */
        /* <DEDUP_REMOVED lines=13> */
.L_x_3787:
[----:B------:R-:W-:Y:S05]  /*a5a0*/  BSYNC.RECONVERGENT B0 ;  /* 0x0000000000007941 */ /* 0x000fea0003800200 */
.L_x_3786:
[----:B------:R-:W-:Y:S05]  /*a5b0*/  @P5 BRA `(.L_x_3788) ;  /* 0xfffffff400e85947 */ /* 0x000fea000383ffff */
[----:B------:R-:W-:Y:S05]  /*a5c0*/  BRA `(.L_x_3789) ;  /* 0x00000060006c7947 */ /* 0x000fea0003800000 */
.L_x_3779:
[----:B------:R-:W0:Y:S01]  /*a5d0*/  LDCU.64 UR10, c[0x0][0x3e8] ;  /* 0x00007d00ff0a77ac */ /* 0x000e220008000a00 */
[----:B------:R-:W-:Y:S01]  /*a5e0*/  SHF.R.S32.HI R66, RZ, 0x1f, R60 ;  /* 0x0000001fff427819 */ /* 0x000fe2000001143c */
[----:B------:R-:W-:Y:S01]  /*a5f0*/  BSSY.RECONVERGENT B0, `(.L_x_3790) ;  /* 0x0000015000007945 */ /* 0x000fe20003800200 */
[----:B0-----:R-:W-:-:S04]  /*a600*/  ISETP.GE.U32.AND P0, PT, R60, UR10, PT ;  /* 0x0000000a3c007c0c */ /* 0x001fc8000bf06070 */
[----:B------:R-:W-:-:S13]  /*a610*/  ISETP.GE.AND.EX P0, PT, R66, UR11, PT, P0 ;  /* 0x0000000b42007c0c */ /* 0x000fda000bf06300 */
[----:B------:R-:W-:Y:S05]  /*a620*/  @P0 BRA `(.L_x_3791) ;  /* 0x0000000000440947 */ /* 0x000fea0003800000 */
[----:B------:R-:W0:Y:S01]  /*a630*/  LDCU.64 UR12, c[0x0][0x3e0] ;  /* 0x00007c00ff0c77ac */ /* 0x000e220008000a00 */
[----:B------:R-:W-:Y:S01]  /*a640*/  MOV R34, R56 ;  /* 0x0000003800227202 */ /* 0x000fe20000000f00 */
[----:B------:R-:W-:Y:S01]  /*a650*/  FADD.FTZ R49, R49, -UR5 ;  /* 0x8000000531317e21 */ /* 0x000fe20008010000 */
[----:B------:R-:W-:Y:S01]  /*a660*/  MOV R35, R59 ;  /* 0x0000003b00237202 */ /* 0x000fe20000000f00 */
[----:B------:R-:W1:Y:S01]  /*a670*/  LDCU.64 UR16, c[0x0][0x380] ;  /* 0x00007000ff1077ac */ /* 0x000e620008000a00 */
[----:B------:R-:W-:Y:S01]  /*a680*/  FADD.FTZ R62, R62, -UR5 ;  /* 0x800000053e3e7e21 */ /* 0x000fe20008010000 */
[----:B0-----:R-:W-:Y:S02]  /*a690*/  IMAD R66, R66, UR12, RZ ;  /* 0x0000000c42427c24 */ /* 0x001fe4000f8e02ff */
[----:B------:R-:W-:-:S04]  /*a6a0*/  IMAD.WIDE.U32 R34, R60, UR12, R34 ;  /* 0x0000000c3c227c25 */ /* 0x000fc8000f8e0022 */
[----:B------:R-:W-:-:S04]  /*a6b0*/  IMAD R66, R60, UR13, R66 ;  /* 0x0000000d3c427c24 */ /* 0x000fc8000f8e0242 */
[----:B------:R-:W-:Y:S01]  /*a6c0*/  IMAD.IADD R35, R35, 0x1, R66 ;  /* 0x0000000123237824 */ /* 0x000fe200078e0242 */
[----:B-1----:R-:W-:-:S04]  /*a6d0*/  LEA R66, P1, R34, UR16, 0x2 ;  /* 0x0000001022427c11 */ /* 0x002fc8000f8210ff */
[----:B------:R-:W-:Y:S01]  /*a6e0*/  LEA.HI.X R67, R34, UR17, R35, 0x2, P1 ;  /* 0x0000001122437c11 */ /* 0x000fe200088f1423 */
[----:B------:R-:W-:Y:S01]  /*a6f0*/  FMUL.FTZ R34, R49, UR6 ;  /* 0x0000000631227c20 */ /* 0x000fe20008410000 */
[----:B------:R-:W-:-:S03]  /*a700*/  FMUL.FTZ R35, R62, UR6 ;  /* 0x000000063e237c20 */ /* 0x000fc60008410000 */
[----:B-----5:R-:W-:Y:S01]  /*a710*/  FFMA.FTZ R34, R2, R34, R32 ;  /* 0x0000002202227223 */ /* 0x020fe20000010020 */
[----:B------:R-:W-:-:S05]  /*a720*/  FFMA.FTZ R35, R3, R35, R33 ;  /* 0x0000002303237223 */ /* 0x000fca0000010021 */
[----:B------:R0:W-:Y:S02]  /*a730*/  STG.E.64 desc[UR14][R66.64], R34 ;  /* 0x0000002242007986 */ /* 0x0001e4000c101b0e */
.L_x_3791:
[----:B------:R-:W-:Y:S05]  /*a740*/  BSYNC.RECONVERGENT B0 ;  /* 0x0000000000007941 */ /* 0x000fea0003800200 */
.L_x_3790:
[----:B------:R-:W-:Y:S01]  /*a750*/  IADD3 R62, PT, PT, R60, 0x8, RZ ;  /* 0x000000083c3e7810 */ /* 0x000fe20007ffe0ff */
[----:B------:R-:W-:Y:S03]  /*a760*/  BSSY.RECONVERGENT B0, `(.L_x_3792) ;  /* 0x0000018000007945 */ /* 0x000fe60003800200 */
[----:B------:R-:W-:Y:S02]  /*a770*/  ISETP.GE.U32.AND P1, PT, R62, UR10, PT ;  /* 0x0000000a3e007c0c */ /* 0x000fe4000bf26070 */
[----:B0-----:R-:W-:-:S04]  /*a780*/  SHF.R.S32.HI R34, RZ, 0x1f, R62 ;  /* 0x0000001fff227819 */ /* 0x001fc8000001143e */
[----:B------:R-:W-:-:S13]  /*a790*/  ISETP.GE.AND.EX P1, PT, R34, UR11, PT, P1 ;  /* 0x0000000b22007c0c */ /* 0x000fda000bf26310 */
[----:B------:R-:W-:Y:S05]  /*a7a0*/  @P1 BRA `(.L_x_3793) ;  /* 0x00000000004c1947 */ /* 0x000fea0003800000 */
[----:B------:R-:W2:Y:S01]  /*a7b0*/  LDL.LU R69, [R1+0x240] ;  /* 0x0002400001457983 */ /* 0x000ea20000300800 */
[----:B------:R-:W0:Y:S03]  /*a7c0*/  LDCU.64 UR12, c[0x0][0x3e0] ;  /* 0x00007c00ff0c77ac */ /* 0x000e260008000a00 */
[----:B------:R-:W3:Y:S01]  /*a7d0*/  LDL.LU R68, [R1+0x234] ;  /* 0x0002340001447983 */ /* 0x000ee20000300800 */
[----:B------:R-:W1:Y:S01]  /*a7e0*/  LDCU.64 UR16, c[0x0][0x380] ;  /* 0x00007000ff1077ac */ /* 0x000e620008000a00 */
[----:B------:R-:W-:Y:S02]  /*a7f0*/  IMAD.MOV.U32 R35, RZ, RZ, R59 ;  /* 0x000000ffff237224 */ /* 0x000fe400078e003b */
[----:B0-----:R-:W-:Y:S01]  /*a800*/  IMAD R49, R34, UR12, RZ ;  /* 0x0000000c22317c24 */ /* 0x001fe2000f8e02ff */
[----:B------:R-:W-:-:S03]  /*a810*/  MOV R34, R56 ;  /* 0x0000003800227202 */ /* 0x000fc60000000f00 */
[C---:B------:R-:W-:Y:S02]  /*a820*/  IMAD R49, R62.reuse, UR13, R49 ;  /* 0x0000000d3e317c24 */ /* 0x040fe4000f8e0231 */
[----:B------:R-:W-:-:S05]  /*a830*/  IMAD.WIDE.U32 R34, R62, UR12, R34 ;  /* 0x0000000c3e227c25 */ /* 0x000fca000f8e0022 */
[----:B------:R-:W-:Y:S02]  /*a840*/  IADD3 R49, PT, PT, R35, R49, RZ ;  /* 0x0000003123317210 */ /* 0x000fe40007ffe0ff */
[----:B-1----:R-:W-:-:S04]  /*a850*/  LEA R66, P1, R34, UR16, 0x2 ;  /* 0x0000001022427c11 */ /* 0x002fc8000f8210ff */
[----:B------:R-:W-:Y:S01]  /*a860*/  LEA.HI.X R67, R34, UR17, R49, 0x2, P1 ;  /* 0x0000001122437c11 */ /* 0x000fe200088f1431 */
[----:B--2---:R-:W-:Y:S01]  /*a870*/  FADD.FTZ R34, R69, -UR5 ;  /* 0x8000000545227e21 */ /* 0x004fe20008010000 */
[----:B---3--:R-:W-:-:S03]  /*a880*/  FADD.FTZ R35, R68, -UR5 ;  /* 0x8000000544237e21 */ /* 0x008fc60008010000 */
[----:B------:R-:W-:Y:S01]  /*a890*/  FMUL.FTZ R34, R34, UR6 ;  /* 0x0000000622227c20 */ /* 0x000fe20008410000 */
[----:B------:R-:W-:-:S03]  /*a8a0*/  FMUL.FTZ R35, R35, UR6 ;  /* 0x0000000623237c20 */ /* 0x000fc60008410000 */
[----:B-----5:R-:W-:Y:S01]  /*a8b0*/  FFMA.FTZ R34, R2, R34, R32 ;  /* 0x0000002202227223 */ /* 0x020fe20000010020 */
[----:B------:R-:W-:-:S05]  /*a8c0*/  FFMA.FTZ R35, R3, R35, R33 ;  /* 0x0000002303237223 */ /* 0x000fca0000010021 */
[----:B------:R0:W-:Y:S02]  /*a8d0*/  STG.E.64 desc[UR14][R66.64], R34 ;  /* 0x0000002242007986 */ /* 0x0001e4000c101b0e */
.L_x_3793:
[----:B------:R-:W-:Y:S05]  /*a8e0*/  BSYNC.RECONVERGENT B0 ;  /* 0x0000000000007941 */ /* 0x000fea0003800200 */
.L_x_3792:
        /* <DEDUP_REMOVED lines=10> */
[----:B------:R-:W-:Y:S01]  /*a990*/  MOV R35, R59 ;  /* 0x0000003b00237202 */ /* 0x000fe20000000f00 */
[----:B0-----:R-:W-:Y:S02]  /*a9a0*/  IMAD R49, R34, UR12, RZ ;  /* 0x0000000c22317c24 */ /* 0x001fe4000f8e02ff */
[----:B------:R-:W-:Y:S02]  /*a9b0*/  IMAD.MOV.U32 R34, RZ, RZ, R56 ;  /* 0x000000ffff227224 */ /* 0x000fe400078e0038 */
[----:B------:R-:W-:-:S02]  /*a9c0*/  IMAD R49, R62, UR13, R49 ;  /* 0x0000000d3e317c24 */ /* 0x000fc4000f8e0231 */
        /* <DEDUP_REMOVED lines=11> */
.L_x_3795:
[----:B------:R-:W-:Y:S05]  /*aa80*/  BSYNC.RECONVERGENT B0 ;  /* 0x0000000000007941 */ /* 0x000fea0003800200 */
.L_x_3794:
[----:B------:R-:W-:Y:S01]  /*aa90*/  VIADD R62, R60, 0x18 ;  /* 0x000000183c3e7836 */ /* 0x000fe20000000000 */
[----:B------:R-:W-:Y:S04]  /*aaa0*/  BSSY.RECONVERGENT B0, `(.L_x_3796) ;  /* 0x0000018000007945 */ /* 0x000fe80003800200 */
        /* <DEDUP_REMOVED lines=9> */
[----:B0-----:R-:W-:Y:S01]  /*ab40*/  IMAD R49, R34, UR12, RZ ;  /* 0x0000000c22317c24 */ /* 0x001fe2000f8e02ff */
[----:B------:R-:W-:-:S03]  /*ab50*/  MOV R34, R56 ;  /* 0x0000003800227202 */ /* 0x000fc60000000f00 */
[C---:B------:R-:W-:Y:S02]  /*ab60*/  IMAD R49, R62.reuse, UR13, R49 ;  /* 0x0000000d3e317c24 */ /* 0x040fe4000f8e0231 */
[----:B------:R-:W-:-:S04]  /*ab70*/  IMAD.WIDE.U32 R34, R62, UR12, R34 ;  /* 0x0000000c3e227c25 */ /* 0x000fc8000f8e0022 */
[----:B------:R-:W-:Y:S01]  /*ab80*/  IMAD.IADD R49, R35, 0x1, R49 ;  /* 0x0000000123317824 */ /* 0x000fe200078e0231 */
        /* <DEDUP_REMOVED lines=9> */
.L_x_3797:
[----:B------:R-:W-:Y:S05]  /*ac20*/  BSYNC.RECONVERGENT B0 ;  /* 0x0000000000007941 */ /* 0x000fea0003800200 */
.L_x_3796:
        /* <DEDUP_REMOVED lines=25> */
.L_x_3799:
[----:B------:R-:W-:Y:S05]  /*adc0*/  BSYNC.RECONVERGENT B0 ;  /* 0x0000000000007941 */ /* 0x000fea0003800200 */
.L_x_3798:
        /* <DEDUP_REMOVED lines=25> */
.L_x_3801:
[----:B------:R-:W-:Y:S05]  /*af60*/  BSYNC.RECONVERGENT B0 ;  /* 0x0000000000007941 */ /* 0x000fea0003800200 */
.L_x_3800:
        /* <DEDUP_REMOVED lines=25> */
.L_x_3803:
[----:B------:R-:W-:Y:S05]  /*b100*/  BSYNC.RECONVERGENT B0 ;  /* 0x0000000000007941 */ /* 0x000fea0003800200 */
.L_x_3802:
[C---:B0-----:R-:W-:Y:S01]  /*b110*/  IADD3 R67, PT, PT, R60.reuse, 0x38, RZ ;  /* 0x000000383c437810 */ /* 0x041fe20007ffe0ff */
[----:B------:R-:W-:Y:S01]  /*b120*/  BSSY.RECONVERGENT B0, `(.L_x_3804) ;  /* 0x000001c000007945 */ /* 0x000fe20003800200 */
[----:B------:R-:W-:Y:S02]  /*b130*/  IADD3 R49, PT, PT, R60, 0x40, RZ ;  /* 0x000000403c317810 */ /* 0x000fe40007ffe0ff */
[----:B------:R-:W-:Y:S02]  /*b140*/  ISETP.GE.U32.AND P1, PT, R67, UR10, PT ;  /* 0x0000000a43007c0c */ /* 0x000fe4000bf26070 */
[----:B------:R-:W-:Y:S02]  /*b150*/  SHF.R.S32.HI R34, RZ, 0x1f, R67 ;  /* 0x0000001fff227819 */ /* 0x000fe40000011443 */
[----:B------:R-:W-:Y:S02]  /*b160*/  ISETP.GE.U32.AND P2, PT, R49, UR10, PT ;  /* 0x0000000a31007c0c */ /* 0x000fe4000bf46070 */
[----:B------:R-:W-:-:S02]  /*b170*/  ISETP.GE.AND.EX P1, PT, R34, UR11, PT, P1 ;  /* 0x0000000b22007c0c */ /* 0x000fc4000bf26310 */
[----:B------:R-:W-:-:S04]  /*b180*/  SHF.R.S32.HI R62, RZ, 0x1f, R49 ;  /* 0x0000001fff3e7819 */ /* 0x000fc80000011431 */
[----:B------:R-:W-:-:S07]  /*b190*/  ISETP.GE.AND.EX P2, PT, R62, UR11, PT, P2 ;  /* 0x0000000b3e007c0c */ /* 0x000fce000bf46320 */
[----:B------:R-:W-:Y:S06]  /*b1a0*/  @P1 BRA `(.L_x_3805) ;  /* 0x00000000004c1947 */ /* 0x000fec0003800000 */
        /* <DEDUP_REMOVED lines=19> */
.L_x_3805:
[----:B------:R-:W-:Y:S05]  /*b2e0*/  BSYNC.RECONVERGENT B0 ;  /* 0x0000000000007941 */ /* 0x000fea0003800200 */
.L_x_3804:
[----:B------:R-:W-:Y:S01]  /*b2f0*/  BSSY.RECONVERGENT B0, `(.L_x_3806) ;  /* 0x0000017000007945 */ /* 0x000fe20003800200 */
[C---:B------:R-:W-:Y:S01]  /*b300*/  VIADD R79, R60.reuse, 0x48 ;  /* 0x000000483c4f7836 */ /* 0x040fe20000000000 */
[----:B------:R-:W-:Y:S02]  /*b310*/  IADD3 R68, PT, PT, R60, 0x50, RZ ;  /* 0x000000503c447810 */ /* 0x000fe40007ffe0ff */
[----:B------:R-:W-:Y:S05]  /*b320*/  @P2 BRA `(.L_x_3807) ;  /* 0x00000000004c2947 */ /* 0x000fea0003800000 */
[----:B------:R-:W2:Y:S01]  /*b330*/  LDL.LU R97, [R1+0x270] ;  /* 0x0002700001617983 */ /* 0x000ea20000300800 */
[----:B------:R-:W1:Y:S03]  /*b340*/  LDCU.64 UR12, c[0x0][0x3e0] ;  /* 0x00007c00ff0c77ac */ /* 0x000e660008000a00 */
[----:B------:R-:W3:Y:S01]  /*b350*/  LDL.LU R69, [R1+0x25c] ;  /* 0x00025c0001457983 */ /* 0x000ee20000300800 */
[----:B------:R-:W4:Y:S01]  /*b360*/  LDCU.64 UR16, c[0x0][0x380] ;  /* 0x00007000ff1077ac */ /* 0x000f220008000a00 */
[----:B0-----:R-:W-:Y:S01]  /*b370*/  MOV R34, R56 ;  /* 0x0000003800227202 */ /* 0x001fe20000000f00 */
[----:B------:R-:W-:Y:S02]  /*b380*/  IMAD.MOV.U32 R35, RZ, RZ, R59 ;  /* 0x000000ffff237224 */ /* 0x000fe400078e003b */
[----:B-1----:R-:W-:Y:S02]  /*b390*/  IMAD R62, R62, UR12, RZ ;  /* 0x0000000c3e3e7c24 */ /* 0x002fe4000f8e02ff */
[----:B------:R-:W-:-:S04]  /*b3a0*/  IMAD.WIDE.U32 R34, R49, UR12, R34 ;  /* 0x0000000c31227c25 */ /* 0x000fc8000f8e0022 */
[----:B------:R-:W-:Y:S01]  /*b3b0*/  IMAD R62, R49, UR13, R62 ;  /* 0x0000000d313e7c24 */ /* 0x000fe2000f8e023e */
[----:B----4-:R-:W-:-:S04]  /*b3c0*/  LEA R66, P1, R34, UR16, 0x2 ;  /* 0x0000001022427c11 */ /* 0x010fc8000f8210ff */
[----:B------:R-:W-:-:S04]  /*b3d0*/  IADD3 R62, PT, PT, R35, R62, RZ ;  /* 0x0000003e233e7210 */ /* 0x000fc80007ffe0ff */
        /* <DEDUP_REMOVED lines=8> */
.L_x_3807:
[----:B------:R-:W-:Y:S05]  /*b460*/  BSYNC.RECONVERGENT B0 ;  /* 0x0000000000007941 */ /* 0x000fea0003800200 */
.L_x_3806:
[----:B------:R-:W-:Y:S01]  /*b470*/  ISETP.GE.U32.AND P4, PT, R79, UR10, PT ;  /* 0x0000000a4f007c0c */ /* 0x000fe2000bf86070 */
[C---:B------:R-:W-:Y:S01]  /*b480*/  VIADD R69, R60.reuse, 0x60 ;  /* 0x000000603c457836 */ /* 0x040fe20000000000 */
[----:B01----:R-:W-:Y:S01]  /*b490*/  SHF.R.S32.HI R34, RZ, 0x1f, R79 ;  /* 0x0000001fff227819 */ /* 0x003fe2000001144f */
[----:B------:R-:W-:Y:S01]  /*b4a0*/  BSSY.RECONVERGENT B0, `(.L_x_3808) ;  /* 0x0000024000007945 */ /* 0x000fe20003800200 */
[----:B------:R-:W-:Y:S02]  /*b4b0*/  IADD3 R102, PT, PT, R60, 0x58, RZ ;  /* 0x000000583c667810 */ /* 0x000fe40007ffe0ff */
[----:B------:R-:W-:Y:S02]  /*b4c0*/  ISETP.GE.AND.EX P4, PT, R34, UR11, PT, P4 ;  /* 0x0000000b22007c0c */ /* 0x000fe4000bf86340 */
[----:B------:R-:W-:Y:S02]  /*b4d0*/  IADD3 R49, PT, PT, R60, 0x68, RZ ;  /* 0x000000683c317810 */ /* 0x000fe40007ffe0ff */
[----:B------:R-:W-:-:S02]  /*b4e0*/  ISETP.GE.U32.AND P1, PT, R68, UR10, PT ;  /* 0x0000000a44007c0c */ /* 0x000fc4000bf26070 */
[----:B------:R-:W-:Y:S02]  /*b4f0*/  ISETP.GE.U32.AND P5, PT, R102, UR10, PT ;  /* 0x0000000a66007c0c */ /* 0x000fe4000bfa6070 */
[----:B------:R-:W-:Y:S02]  /*b500*/  SHF.R.S32.HI R110, RZ, 0x1f, R68 ;  /* 0x0000001fff6e7819 */ /* 0x000fe40000011444 */
        /* <DEDUP_REMOVED lines=8> */
[----:B------:R-:W-:Y:S01]  /*b590*/  ISETP.GE.AND.EX P3, PT, R62, UR11, PT, P3 ;  /* 0x0000000b3e007c0c */ /* 0x000fe2000bf66330 */
[----:B------:R-:W-:-:S12]  /*b5a0*/  @P4 BRA `(.L_x_3809) ;  /* 0x00000000004c4947 */ /* 0x000fd80003800000 */
        /* <DEDUP_REMOVED lines=19> */
.L_x_3809:
[----:B------:R-:W-:Y:S05]  /*b6e0*/  BSYNC.RECONVERGENT B0 ;  /* 0x0000000000007941 */ /* 0x000fea0003800200 */
.L_x_3808:
[----:B------:R-:W-:Y:S04]  /*b6f0*/  BSSY.RECONVERGENT B0, `(.L_x_3810) ;  /* 0x0000014000007945 */ /* 0x000fe80003800200 */
[----:B------:R-:W-:Y:S05]  /*b700*/  @P1 BRA `(.L_x_3811) ;  /* 0x0000000000481947 */ /* 0x000fea0003800000 */
[----:B------:R-:W2:Y:S01]  /*b710*/  LDL.LU R79, [R1+0x278] ;  /* 0x00027800014f7983 */ /* 0x000ea20000300800 */
[----:B------:R-:W1:Y:S01]  /*b720*/  LDCU.64 UR12, c[0x0][0x3e0] ;  /* 0x00007c00ff0c77ac */ /* 0x000e620008000a00 */
[----:B0-----:R-:W-:Y:S01]  /*b730*/  MOV R34, R56 ;  /* 0x0000003800227202 */ /* 0x001fe20000000f00 */
[----:B------:R-:W-:Y:S02]  /*b740*/  IMAD.MOV.U32 R35, RZ, RZ, R59 ;  /* 0x000000ffff237224 */ /* 0x000fe400078e003b */
[----:B------:R-:W-:Y:S01]  /*b750*/  FADD.FTZ R73, R73, -UR5 ;  /* 0x8000000549497e21 */ /* 0x000fe20008010000 */
[----:B------:R-:W0:Y:S01]  /*b760*/  LDCU.64 UR16, c[0x0][0x380] ;  /* 0x00007000ff1077ac */ /* 0x000e220008000a00 */
[----:B-1----:R-:W-:Y:S02]  /*b770*/  IMAD R66, R110, UR12, RZ ;  /* 0x0000000c6e427c24 */ /* 0x002fe4000f8e02ff */
[----:B------:R-:W-:-:S04]  /*b780*/  IMAD.WIDE.U32 R34, R68, UR12, R34 ;  /* 0x0000000c44227c25 */ /* 0x000fc8000f8e0022 */
[----:B------:R-:W-:-:S05]  /*b790*/  IMAD R66, R68, UR13, R66 ;  /* 0x0000000d44427c24 */ /* 0x000fca000f8e0242 */
[----:B------:R-:W-:Y:S02]  /*b7a0*/  IADD3 R35, PT, PT, R35, R66, RZ ;  /* 0x0000004223237210 */ /* 0x000fe40007ffe0ff */
[----:B0-----:R-:W-:-:S04]  /*b7b0*/  LEA R66, P1, R34, UR16, 0x2 ;  /* 0x0000001022427c11 */ /* 0x001fc8000f8210ff */
[----:B------:R-:W-:Y:S01]  /*b7c0*/  LEA.HI.X R67, R34, UR17, R35, 0x2, P1 ;  /* 0x0000001122437c11 */ /* 0x000fe200088f1423 */
[----:B------:R-:W-:-:S04]  /*b7d0*/  FMUL.FTZ R35, R73, UR6 ;  /* 0x0000000649237c20 */ /* 0x000fc80008410000 */
[----:B-----5:R-:W-:Y:S01]  /*b7e0*/  FFMA.FTZ R35, R3, R35, R33 ;  /* 0x0000002303237223 */ /* 0x020fe20000010021 */
[----:B--2---:R-:W-:-:S04]  /*b7f0*/  FADD.FTZ R34, R79, -UR5 ;  /* 0x800000054f227e21 */ /* 0x004fc80008010000 */
[----:B------:R-:W-:-:S04]  /*b800*/  FMUL.FTZ R34, R34, UR6 ;  /* 0x0000000622227c20 */ /* 0x000fc80008410000 */
[----:B------:R-:W-:-:S05]  /*b810*/  FFMA.FTZ R34, R2, R34, R32 ;  /* 0x0000002202227223 */ /* 0x000fca0000010020 */
[----:B------:R1:W-:Y:S02]  /*b820*/  STG.E.64 desc[UR14][R66.64], R34 ;  /* 0x0000002242007986 */ /* 0x0003e4000c101b0e */
.L_x_3811:
[----:B------:R-:W-:Y:S05]  /*b830*/  BSYNC.RECONVERGENT B0 ;  /* 0x0000000000007941 */ /* 0x000fea0003800200 */
.L_x_3810:
[----:B------:R-:W-:Y:S01]  /*b840*/  BSSY.RECONVERGENT B0, `(.L_x_3812) ;  /* 0x0000016000007945 */ /* 0x000fe20003800200 */
[C---:B------:R-:W-:Y:S01]  /*b850*/  IADD3 R79, PT, PT, R60.reuse, 0x70, RZ ;  /* 0x000000703c4f7810 */ /* 0x040fe20007ffe0ff */
[----:B------:R-:W-:Y:S02]  /*b860*/  VIADD R68, R60, 0x78 ;  /* 0x000000783c447836 */ /* 0x000fe40000000000 */
[----:B------:R-:W-:Y:S05]  /*b870*/  @P5 BRA `(.L_x_3813) ;  /* 0x0000000000485947 */ /* 0x000fea0003800000 */
[----:B------:R-:W2:Y:S01]  /*b880*/  LDL.LU R73, [R1+0x27c] ;  /* 0x00027c0001497983 */ /* 0x000ea20000300800 */
[----:B------:R-:W3:Y:S01]  /*b890*/  LDCU.64 UR12, c[0x0][0x3e0] ;  /* 0x00007c00ff0c77ac */ /* 0x000ee20008000a00 */
[----:B01----:R-:W-:Y:S01]  /*b8a0*/  MOV R34, R56 ;  /* 0x0000003800227202 */ /* 0x003fe20000000f00 */
[----:B------:R-:W-:Y:S01]  /*b8b0*/  FADD.FTZ R74, R74, -UR5 ;  /* 0x800000054a4a7e21 */ /* 0x000fe20008010000 */
[----:B------:R-:W-:Y:S01]  /*b8c0*/  MOV R35, R59 ;  /* 0x0000003b00237202 */ /* 0x000fe20000000f00 */
[----:B------:R-:W0:Y:S01]  /*b8d0*/  LDCU.64 UR16, c[0x0][0x380] ;  /* 0x00007000ff1077ac */ /* 0x000e220008000a00 */
[----:B---3--:R-:W-:Y:S02]  /*b8e0*/  IMAD R66, R104, UR12, RZ ;  /* 0x0000000c68427c24 */ /* 0x008fe4000f8e02ff */
[----:B------:R-:W-:-:S04]  /*b8f0*/  IMAD.WIDE.U32 R34, R102, UR12, R34 ;  /* 0x0000000c66227c25 */ /* 0x000fc8000f8e0022 */
[----:B------:R-:W-:-:S04]  /*b900*/  IMAD R66, R102, UR13, R66 ;  /* 0x0000000d66427c24 */ /* 0x000fc8000f8e0242 */
[----:B------:R-:W-:Y:S01]  /*b910*/  IMAD.IADD R35, R35, 0x1, R66 ;  /* 0x0000000123237824 */ /* 0x000fe200078e0242 */
        /* <DEDUP_REMOVED lines=8> */
.L_x_3813:
[----:B------:R-:W-:Y:S05]  /*b9a0*/  BSYNC.RECONVERGENT B0 ;  /* 0x0000000000007941 */ /* 0x000fea0003800200 */
.L_x_3812:
[----:B------:R-:W-:Y:S04]  /*b9b0*/  BSSY.RECONVERGENT B0, `(.L_x_3814) ;  /* 0x0000014000007945 */ /* 0x000fe80003800200 */
[----:B------:R-:W-:Y:S05]  /*b9c0*/  @P2 BRA `(.L_x_3815) ;  /* 0x0000000000482947 */ /* 0x000fea0003800000 */
[----:B------:R-:W3:Y:S01]  /*b9d0*/  LDL.LU R73, [R1+0x280] ;  /* 0x0002800001497983 */ /* 0x000ee20000300800 */
[----:B------:R-:W4:Y:S01]  /*b9e0*/  LDCU.64 UR12, c[0x0][0x3e0] ;  /* 0x00007c00ff0c77ac */ /* 0x000f220008000a00 */
[----:B012---:R-:W-:Y:S01]  /*b9f0*/  MOV R34, R56 ;  /* 0x0000003800227202 */ /* 0x007fe20000000f00 */
[----:B------:R-:W-:Y:S01]  /*ba00*/  FADD.FTZ R75, R75, -UR5 ;  /* 0x800000054b4b7e21 */ /* 0x000fe20008010000 */
[----:B------:R-:W-:Y:S01]  /*ba10*/  MOV R35, R59 ;  /* 0x0000003b00237202 */ /* 0x000fe20000000f00 */
[----:B------:R-:W0:Y:S02]  /*ba20*/  LDCU.64 UR16, c[0x0][0x380] ;  /* 0x00007000ff1077ac */ /* 0x000e240008000a00 */
[----:B------:R-:W-:Y:S01]  /*ba30*/  FMUL.FTZ R74, R75, UR6 ;  /* 0x000000064b4a7c20 */ /* 0x000fe20008410000 */
[----:B----4-:R-:W-:Y:S02]  /*ba40*/  IMAD R66, R97, UR12, RZ ;  /* 0x0000000c61427c24 */ /* 0x010fe4000f8e02ff */
[----:B------:R-:W-:-:S04]  /*ba50*/  IMAD.WIDE.U32 R34, R69, UR12, R34 ;  /* 0x0000000c45227c25 */ /* 0x000fc8000f8e0022 */
[----:B------:R-:W-:-:S04]  /*ba60*/  IMAD R66, R69, UR13, R66 ;  /* 0x0000000d45427c24 */ /* 0x000fc8000f8e0242 */
[----:B------:R-:W-:Y:S01]  /*ba70*/  IMAD.IADD R35, R35, 0x1, R66 ;  /* 0x0000000123237824 */ /* 0x000fe200078e0242 */
[----:B0-----:R-:W-:-:S04]  /*ba80*/  LEA R66, P1, R34, UR16, 0x2 ;  /* 0x0000001022427c11 */ /* 0x001fc8000f8210ff */
[----:B------:R-:W-:Y:S01]  /*ba90*/  LEA.HI.X R67, R34, UR17, R35, 0x2, P1 ;  /* 0x0000001122437c11 */ /* 0x000fe200088f1423 */
[----:B---3--:R-:W-:-:S04]  /*baa0*/  FADD.FTZ R34, R73, -UR5 ;  /* 0x8000000549227e21 */ /* 0x008fc80008010000 */
[----:B------:R-:W-:-:S04]  /*bab0*/  FMUL.FTZ R35, R34, UR6 ;  /* 0x0000000622237c20 */ /* 0x000fc80008410000 */
[----:B-----5:R-:W-:Y:S01]  /*bac0*/  FFMA.FTZ R34, R2, R35, R32 ;  /* 0x0000002302227223 */ /* 0x020fe20000010020 */
[----:B------:R-:W-:-:S05]  /*bad0*/  FFMA.FTZ R35, R3, R74, R33 ;  /* 0x0000004a03237223 */ /* 0x000fca0000010021 */
[----:B------:R3:W-:Y:S02]  /*bae0*/  STG.E.64 desc[UR14][R66.64], R34 ;  /* 0x0000002242007986 */ /* 0x0007e4000c101b0e */
.L_x_3815:
[----:B------:R-:W-:Y:S05]  /*baf0*/  BSYNC.RECONVERGENT B0 ;  /* 0x0000000000007941 */ /* 0x000fea0003800200 */
.L_x_3814:
[----:B------:R-:W-:Y:S04]  /*bb00*/  BSSY.RECONVERGENT B0, `(.L_x_3816) ;  /* 0x0000014000007945 */ /* 0x000fe80003800200 */
[----:B------:R-:W-:Y:S05]  /*bb10*/  @P3 BRA `(.L_x_3817) ;  /* 0x0000000000483947 */ /* 0x000fea0003800000 */
[----:B------:R-:W4:Y:S01]  /*bb20*/  LDL.LU R69, [R1+0x284] ;  /* 0x0002840001457983 */ /* 0x000f220000300800 */
[----:B------:R-:W0:Y:S02]  /*bb30*/  LDCU.64 UR12, c[0x0][0x3e0] ;  /* 0x00007c00ff0c77ac */ /* 0x000e240008000a00 */
[----:B0123--:R-:W-:Y:S01]  /*bb40*/  MOV R34, R56 ;  /* 0x0000003800227202 */ /* 0x00ffe20000000f00 */
[----:B------:R-:W-:Y:S01]  /*bb50*/  FADD.FTZ R76, R76, -UR5 ;  /* 0x800000054c4c7e21 */ /* 0x000fe20008010000 */
[----:B------:R-:W-:Y:S01]  /*bb60*/  MOV R35, R59 ;  /* 0x0000003b00237202 */ /* 0x000fe20000000f00 */
[----:B------:R-:W0:Y:S02]  /*bb70*/  LDCU.64 UR16, c[0x0][0x380] ;  /* 0x00007000ff1077ac */ /* 0x000e240008000a00 */
[----:B------:R-:W-:Y:S01]  /*bb80*/  FMUL.FTZ R76, R76, UR6 ;  /* 0x000000064c4c7c20 */ /* 0x000fe20008410000 */
[----:B------:R-:W-:Y:S02]  /*bb90*/  IMAD R62, R62, UR12, RZ ;  /* 0x0000000c3e3e7c24 */ /* 0x000fe4000f8e02ff */
[----:B------:R-:W-:-:S04]  /*bba0*/  IMAD.WIDE.U32 R34, R49, UR12, R34 ;  /* 0x0000000c31227c25 */ /* 0x000fc8000f8e0022 */
[----:B------:R-:W-:Y:S01]  /*bbb0*/  IMAD R67, R49, UR13, R62 ;  /* 0x0000000d31437c24 */ /* 0x000fe2000f8e023e */
[----:B0-----:R-:W-:-:S03]  /*bbc0*/  LEA R66, P1, R34, UR16, 0x2 ;  /* 0x0000001022427c11 */ /* 0x001fc6000f8210ff */
[----:B------:R-:W-:-:S05]  /*bbd0*/  IMAD.IADD R67, R35, 0x1, R67 ;  /* 0x0000000123437824 */ /* 0x000fca00078e0243 */
[----:B------:R-:W-:Y:S01]  /*bbe0*/  LEA.HI.X R67, R34, UR17, R67, 0x2, P1 ;  /* 0x0000001122437c11 */ /* 0x000fe200088f1443 */
[----:B----4-:R-:W-:-:S04]  /*bbf0*/  FADD.FTZ R34, R69, -UR5 ;  /* 0x8000000545227e21 */ /* 0x010fc80008010000 */
[----:B------:R-:W-:-:S04]  /*bc00*/  FMUL.FTZ R35, R34, UR6 ;  /* 0x0000000622237c20 */ /* 0x000fc80008410000 */
[----:B-----5:R-:W-:Y:S01]  /*bc10*/  FFMA.FTZ R34, R2, R35, R32 ;  /* 0x0000002302227223 */ /* 0x020fe20000010020 */
[----:B------:R-:W-:-:S05]  /*bc20*/  FFMA.FTZ R35, R3, R76, R33 ;  /* 0x0000004c03237223 */ /* 0x000fca0000010021 */
[----:B------:R4:W-:Y:S02]  /*bc30*/  STG.E.64 desc[UR14][R66.64], R34 ;  /* 0x0000002242007986 */ /* 0x0009e4000c101b0e */
.L_x_3817:
[----:B------:R-:W-:Y:S05]  /*bc40*/  BSYNC.RECONVERGENT B0 ;  /* 0x0000000000007941 */ /* 0x000fea0003800200 */
.L_x_3816:
[----:B------:R-:W-:Y:S01]  /*bc50*/  ISETP.GE.U32.AND P4, PT, R79, UR10, PT ;  /* 0x0000000a4f007c0c */ /* 0x000fe2000bf86070 */
[C---:B------:R-:W-:Y:S01]  /*bc60*/  VIADD R73, R60.reuse, 0x90 ;  /* 0x000000903c497836 */ /* 0x040fe20000000000 */
[----:B01234-:R-:W-:Y:S01]  /*bc70*/  SHF.R.S32.HI R34, RZ, 0x1f, R79 ;  /* 0x0000001fff227819 */ /* 0x01ffe2000001144f */
[----:B------:R-:W-:Y:S01]  /*bc80*/  BSSY.RECONVERGENT B0, `(.L_x_3818) ;  /* 0x0000025000007945 */ /* 0x000fe20003800200 */
[----:B------:R-:W-:Y:S02]  /*bc90*/  IADD3 R76, PT, PT, R60, 0x80, RZ ;  /* 0x000000803c4c7810 */ /* 0x000fe40007ffe0ff */
[----:B------:R-:W-:Y:S02]  /*bca0*/  ISETP.GE.AND.EX P4, PT, R34, UR11, PT, P4 ;  /* 0x0000000b22007c0c */ /* 0x000fe4000bf86340 */
[----:B------:R-:W-:Y:S02]  /*bcb0*/  IADD3 R69, PT, PT, R60, 0x88, RZ ;  /* 0x000000883c457810 */ /* 0x000fe40007ffe0ff */
        /* <DEDUP_REMOVED lines=12> */
[----:B------:R-:W-:-:S02]  /*bd80*/  IADD3 R62, PT, PT, R60, 0x98, RZ ;  /* 0x000000983c3e7810 */ /* 0x000fc40007ffe0ff */
[----:B------:R-:W-:Y:S01]  /*bd90*/  IADD3 R49, PT, PT, R60, 0xa0, RZ ;  /* 0x000000a03c317810 */ /* 0x000fe20007ffe0ff */
[----:B------:R-:W-:Y:S08]  /*bda0*/  @P4 BRA `(.L_x_3819) ;  /* 0x0000000000484947 */ /* 0x000ff00003800000 */
[----:B------:R-:W2:Y:S01]  /*bdb0*/  LDL.LU R104, [R1+0x288] ;  /* 0x0002880001687983 */ /* 0x000ea20000300800 */
[----:B------:R-:W0:Y:S01]  /*bdc0*/  LDCU.64 UR12, c[0x0][0x3e0] ;  /* 0x00007c00ff0c77ac */ /* 0x000e220008000a00 */
[----:B------:R-:W-:Y:S01]  /*bdd0*/  MOV R35, R59 ;  /* 0x0000003b00237202 */ /* 0x000fe20000000f00 */
[----:B------:R-:W-:Y:S01]  /*bde0*/  FADD.FTZ R77, R77, -UR5 ;  /* 0x800000054d4d7e21 */ /* 0x000fe20008010000 */
[----:B------:R-:W1:Y:S01]  /*bdf0*/  LDCU.64 UR16, c[0x0][0x380] ;  /* 0x00007000ff1077ac */ /* 0x000e620008000a00 */
[----:B0-----:R-:W-:Y:S02]  /*be00*/  IMAD R66, R34, UR12, RZ ;  /* 0x0000000c22427c24 */ /* 0x001fe4000f8e02ff */
[----:B------:R-:W-:Y:S02]  /*be10*/  IMAD.MOV.U32 R34, RZ, RZ, R56 ;  /* 0x000000ffff227224 */ /* 0x000fe400078e0038 */
[C---:B------:R-:W-:Y:S02]  /*be20*/  IMAD R66, R79.reuse, UR13, R66 ;  /* 0x0000000d4f427c24 */ /* 0x040fe4000f8e0242 */
[----:B------:R-:W-:-:S05]  /*be30*/  IMAD.WIDE.U32 R34, R79, UR12, R34 ;  /* 0x0000000c4f227c25 */ /* 0x000fca000f8e0022 */
[----:B------:R-:W-:Y:S02]  /*be40*/  IADD3 R35, PT, PT, R35, R66, RZ ;  /* 0x0000004223237210 */ /* 0x000fe40007ffe0ff */
[----:B-1----:R-:W-:-:S04]  /*be50*/  LEA R66, P4, R34, UR16, 0x2 ;  /* 0x0000001022427c11 */ /* 0x002fc8000f8810ff */
[----:B------:R-:W-:Y:S01]  /*be60*/  LEA.HI.X R67, R34, UR17, R35, 0x2, P4 ;  /* 0x0000001122437c11 */ /* 0x000fe2000a0f1423 */
[----:B--2---:R-:W-:Y:S01]  /*be70*/  FADD.FTZ R34, R104, -UR5 ;  /* 0x8000000568227e21 */ /* 0x004fe20008010000 */
[----:B------:R-:W-:-:S03]  /*be80*/  FMUL.FTZ R104, R77, UR6 ;  /* 0x000000064d687c20 */ /* 0x000fc60008410000 */
[----:B------:R-:W-:-:S04]  /*be90*/  FMUL.FTZ R35, R34, UR6 ;  /* 0x0000000622237c20 */ /* 0x000fc80008410000 */
[----:B-----5:R-:W-:Y:S01]  /*bea0*/  FFMA.FTZ R34, R2, R35, R32 ;  /* 0x0000002302227223 */ /* 0x020fe20000010020 */
[----:B------:R-:W-:-:S05]  /*beb0*/  FFMA.FTZ R35, R3, R104, R33 ;  /* 0x0000006803237223 */ /* 0x000fca0000010021 */
[----:B------:R0:W-:Y:S02]  /*bec0*/  STG.E.64 desc[UR14][R66.64], R34 ;  /* 0x0000002242007986 */ /* 0x0001e4000c101b0e */
.L_x_3819:
[----:B------:R-:W-:Y:S05]  /*bed0*/  BSYNC.RECONVERGENT B0 ;  /* 0x0000000000007941 */ /* 0x000fea0003800200 */
.L_x_3818:
[----:B------:R-:W-:Y:S04]  /*bee0*/  BSSY.RECONVERGENT B0, `(.L_x_3820) ;  /* 0x0000014000007945 */ /* 0x000fe80003800200 */
[----:B------:R-:W-:Y:S05]  /*bef0*/  @P1 BRA `(.L_x_3821) ;  /* 0x0000000000481947 */ /* 0x000fea0003800000 */
[----:B------:R-:W2:Y:S01]  /*bf00*/  LDL.LU R77, [R1+0x28c] ;  /* 0x00028c00014d7983 */ /* 0x000ea20000300800 */
[----:B------:R-:W1:Y:S01]  /*bf10*/  LDCU.64 UR12, c[0x0][0x3e0] ;  /* 0x00007c00ff0c77ac */ /* 0x000e620008000a00 */
[----:B0-----:R-:W-:Y:S02]  /*bf20*/  IMAD.MOV.U32 R34, RZ, RZ, R56 ;  /* 0x000000ffff227224 */ /* 0x001fe400078e0038 */
[----:B------:R-:W-:Y:S01]  /*bf30*/  FADD.FTZ R78, R78, -UR5 ;  /* 0x800000054e4e7e21 */ /* 0x000fe20008010000 */
[----:B------:R-:W0:Y:S03]  /*bf40*/  LDCU.64 UR16, c[0x0][0x380] ;  /* 0x00007000ff1077ac */ /* 0x000e260008000a00 */
[----:B------:R-:W-:Y:S01]  /*bf50*/  FMUL.FTZ R78, R78, UR6 ;  /* 0x000000064e4e7c20 */ /* 0x000fe20008410000 */
[----:B-1----:R-:W-:-:S04]  /*bf60*/  IMAD R35, R102, UR12, RZ ;  /* 0x0000000c66237c24 */ /* 0x002fc8000f8e02ff */
[----:B------:R-:W-:Y:S01]  /*bf70*/  IMAD R67, R68, UR13, R35 ;  /* 0x0000000d44437c24 */ /* 0x000fe2000f8e0223 */
[----:B------:R-:W-:-:S03]  /*bf80*/  MOV R35, R59 ;  /* 0x0000003b00237202 */ /* 0x000fc60000000f00 */
[----:B------:R-:W-:-:S05]  /*bf90*/  IMAD.WIDE.U32 R34, R68, UR12, R34 ;  /* 0x0000000c44227c25 */ /* 0x000fca000f8e0022 */
[----:B------:R-:W-:Y:S02]  /*bfa0*/  IADD3 R67, PT, PT, R35, R67, RZ ;  /* 0x0000004323437210 */ /* 0x000fe40007ffe0ff */
[----:B0-----:R-:W-:-:S04]  /*bfb0*/  LEA R66, P1, R34, UR16, 0x2 ;  /* 0x0000001022427c11 */ /* 0x001fc8000f8210ff */
[----:B------:R-:W-:Y:S01]  /*bfc0*/  LEA.HI.X R67, R34, UR17, R67, 0x2, P1 ;  /* 0x0000001122437c11 */ /* 0x000fe200088f1443 */
[----:B--2---:R-:W-:-:S04]  /*bfd0*/  FADD.FTZ R34, R77, -UR5 ;  /* 0x800000054d227e21 */ /* 0x004fc80008010000 */
[----:B------:R-:W-:-:S04]  /*bfe0*/  FMUL.FTZ R35, R34, UR6 ;  /* 0x0000000622237c20 */ /* 0x000fc80008410000 */
[----:B-----5:R-:W-:Y:S01]  /*bff0*/  FFMA.FTZ R34, R2, R35, R32 ;  /* 0x0000002302227223 */ /* 0x020fe20000010020 */
[----:B------:R-:W-:-:S05]  /*c000*/  FFMA.FTZ R35, R3, R78, R33 ;  /* 0x0000004e03237223 */ /* 0x000fca0000010021 */
[----:B------:R1:W-:Y:S02]  /*c010*/  STG.E.64 desc[UR14][R66.64], R34 ;  /* 0x0000002242007986 */ /* 0x0003e4000c101b0e */
.L_x_3821:
[----:B------:R-:W-:Y:S05]  /*c020*/  BSYNC.RECONVERGENT B0 ;  /* 0x0000000000007941 */ /* 0x000fea0003800200 */
.L_x_3820:
[----:B------:R-:W-:Y:S04]  /*c030*/  BSSY.RECONVERGENT B0, `(.L_x_3822) ;  /* 0x0000013000007945 */ /* 0x000fe80003800200 */
[----:B------:R-:W-:Y:S05]  /*c040*/  @P5 BRA `(.L_x_3823) ;  /* 0x0000000000445947 */ /* 0x000fea0003800000 */
[----:B------:R-:W2:Y:S01]  /*c050*/  LDCU.64 UR12, c[0x0][0x3e0] ;  /* 0x00007c00ff0c77ac */ /* 0x000ea20008000a00 */
[----:B01----:R-:W-:Y:S01]  /*c060*/  MOV R67, R59 ;  /* 0x0000003b00437202 */ /* 0x003fe20000000f00 */
[----:B------:R-:W-:Y:S02]  /*c070*/  IMAD.MOV.U32 R66, RZ, RZ, R56 ;  /* 0x000000ffff427224 */ /* 0x000fe400078e0038 */
[----:B------:R-:W-:Y:S01]  /*c080*/  FADD.FTZ R85, R85, -UR5 ;  /* 0x8000000555557e21 */ /* 0x000fe20008010000 */
[----:B------:R-:W0:Y:S01]  /*c090*/  LDCU.64 UR16, c[0x0][0x380] ;  /* 0x00007000ff1077ac */ /* 0x000e220008000a00 */
[----:B------:R-:W-:Y:S02]  /*c0a0*/  FADD.FTZ R81, R81, -UR5 ;  /* 0x8000000551517e21 */ /* 0x000fe40008010000 */
[----:B------:R-:W-:Y:S02]  /*c0b0*/  FMUL.FTZ R85, R85, UR6 ;  /* 0x0000000655557c20 */ /* 0x000fe40008410000 */
[----:B------:R-:W-:Y:S01]  /*c0c0*/  FMUL.FTZ R68, R81, UR6 ;  /* 0x0000000651447c20 */ /* 0x000fe20008410000 */
[----:B--2---:R-:W-:-:S02]  /*c0d0*/  IMAD R97, R97, UR12, RZ ;  /* 0x0000000c61617c24 */ /* 0x004fc4000f8e02ff */
[----:B------:R-:W-:-:S04]  /*c0e0*/  IMAD.WIDE.U32 R66, R76, UR12, R66 ;  /* 0x0000000c4c427c25 */ /* 0x000fc8000f8e0042 */
[----:B------:R-:W-:Y:S01]  /*c0f0*/  IMAD R97, R76, UR13, R97 ;  /* 0x0000000d4c617c24 */ /* 0x000fe2000f8e0261 */
[----:B0-----:R-:W-:-:S04]  /*c100*/  LEA R34, P1, R66, UR16, 0x2 ;  /* 0x0000001042227c11 */ /* 0x001fc8000f8210ff */
[----:B------:R-:W-:Y:S01]  /*c110*/  IADD3 R97, PT, PT, R67, R97, RZ ;  /* 0x0000006143617210 */ /* 0x000fe20007ffe0ff */
[----:B-----5:R-:W-:-:S03]  /*c120*/  FFMA.FTZ R67, R3, R68, R33 ;  /* 0x0000004403437223 */ /* 0x020fc60000010021 */
[----:B------:R-:W-:Y:S01]  /*c130*/  LEA.HI.X R35, R66, UR17, R97, 0x2, P1 ;  /* 0x0000001142237c11 */ /* 0x000fe200088f1461 */
[----:B------:R-:W-:-:S05]  /*c140*/  FFMA.FTZ R66, R2, R85, R32 ;  /* 0x0000005502427223 */ /* 0x000fca0000010020 */
[----:B------:R2:W-:Y:S02]  /*c150*/  STG.E.64 desc[UR14][R34.64], R66 ;  /* 0x0000004222007986 */ /* 0x0005e4000c101b0e */
.L_x_3823:
[----:B------:R-:W-:Y:S05]  /*c160*/  BSYNC.RECONVERGENT B0 ;  /* 0x0000000000007941 */ /* 0x000fea0003800200 */
.L_x_3822:
[----:B------:R-:W-:Y:S04]  /*c170*/  BSSY.RECONVERGENT B0, `(.L_x_3824) ;  /* 0x0000013000007945 */ /* 0x000fe80003800200 */
[----:B------:R-:W-:Y:S05]  /*c180*/  @P2 BRA `(.L_x_3825) ;  /* 0x0000000000442947 */ /* 0x000fea0003800000 */
[----:B------:R-:W3:Y:S01]  /*c190*/  LDCU.64 UR12, c[0x0][0x3e0] ;  /* 0x00007c00ff0c77ac */ /* 0x000ee20008000a00 */
[----:B012---:R-:W-:Y:S01]  /*c1a0*/  MOV R35, R59 ;  /* 0x0000003b00237202 */ /* 0x007fe20000000f00 */
[----:B------:R-:W-:Y:S02]  /*c1b0*/  IMAD.MOV.U32 R34, RZ, RZ, R56 ;  /* 0x000000ffff227224 */ /* 0x000fe400078e0038 */
[----:B------:R-:W-:Y:S01]  /*c1c0*/  FADD.FTZ R84, R84, -UR5 ;  /* 0x8000000554547e21 */ /* 0x000fe20008010000 */
[----:B------:R-:W0:Y:S01]  /*c1d0*/  LDCU.64 UR16, c[0x0][0x380] ;  /* 0x00007000ff1077ac */ /* 0x000e220008000a00 */
[----:B------:R-:W-:Y:S02]  /*c1e0*/  FADD.FTZ R80, R80, -UR5 ;  /* 0x8000000550507e21 */ /* 0x000fe40008010000 */
[----:B------:R-:W-:Y:S02]  /*c1f0*/  FMUL.FTZ R67, R84, UR6 ;  /* 0x0000000654437c20 */ /* 0x000fe40008410000 */
[----:B------:R-:W-:-:S02]  /*c200*/  FMUL.FTZ R80, R80, UR6 ;  /* 0x0000000650507c20 */ /* 0x000fc40008410000 */
[----:B-----5:R-:W-:Y:S01]  /*c210*/  FFMA.FTZ R68, R2, R67, R32 ;  /* 0x0000004302447223 */ /* 0x020fe20000010020 */
[----:B---3--:R-:W-:Y:S02]  /*c220*/  IMAD R66, R75, UR12, RZ ;  /* 0x0000000c4b427c24 */ /* 0x008fe4000f8e02ff */
[----:B------:R-:W-:-:S04]  /*c230*/  IMAD.WIDE.U32 R34, R69, UR12, R34 ;  /* 0x0000000c45227c25 */ /* 0x000fc8000f8e0022 */
[----:B------:R-:W-:Y:S01]  /*c240*/  IMAD R69, R69, UR13, R66 ;  /* 0x0000000d45457c24 */ /* 0x000fe2000f8e0242 */
[----:B0-----:R-:W-:-:S04]  /*c250*/  LEA R66, P1, R34, UR16, 0x2 ;  /* 0x0000001022427c11 */ /* 0x001fc8000f8210ff */
[----:B------:R-:W-:-:S04]  /*c260*/  IADD3 R69, PT, PT, R35, R69, RZ ;  /* 0x0000004523457210 */ /* 0x000fc80007ffe0ff */
[----:B------:R-:W-:Y:S01]  /*c270*/  LEA.HI.X R67, R34, UR17, R69, 0x2, P1 ;  /* 0x0000001122437c11 */ /* 0x000fe200088f1445 */
[----:B------:R-:W-:-:S05]  /*c280*/  FFMA.FTZ R69, R3, R80, R33 ;  /* 0x0000005003457223 */ /* 0x000fca0000010021 */
[----:B------:R3:W-:Y:S02]  /*c290*/  STG.E.64 desc[UR14][R66.64], R68 ;  /* 0x0000004442007986 */ /* 0x0007e4000c101b0e */
.L_x_3825:
[----:B------:R-:W-:Y:S05]  /*c2a0*/  BSYNC.RECONVERGENT B0 ;  /* 0x0000000000007941 */ /* 0x000fea0003800200 */
.L_x_3824:
[----:B------:R-:W-:Y:S04]  /*c2b0*/  BSSY.RECONVERGENT B0, `(.L_x_3826) ;  /* 0x0000013000007945 */ /* 0x000fe80003800200 */
[----:B------:R-:W-:Y:S05]  /*c2c0*/  @P3 BRA `(.L_x_3827) ;  /* 0x0000000000443947 */ /* 0x000fea0003800000 */
[----:B------:R-:W4:Y:S01]  /*c2d0*/  LDCU.64 UR12, c[0x0][0x3e0] ;  /* 0x00007c00ff0c77ac */ /* 0x000f220008000a00 */
[----:B012---:R-:W-:Y:S01]  /*c2e0*/  MOV R35, R59 ;  /* 0x0000003b00237202 */ /* 0x007fe20000000f00 */
[----:B------:R-:W-:Y:S02]  /*c2f0*/  IMAD.MOV.U32 R34, RZ, RZ, R56 ;  /* 0x000000ffff227224 */ /* 0x000fe400078e0038 */
[----:B------:R-:W-:Y:S01]  /*c300*/  FADD.FTZ R88, R88, -UR5 ;  /* 0x8000000558587e21 */ /* 0x000fe20008010000 */
[----:B------:R-:W0:Y:S01]  /*c310*/  LDCU.64 UR16, c[0x0][0x380] ;  /* 0x00007000ff1077ac */ /* 0x000e220008000a00 */
[----:B------:R-:W-:Y:S02]  /*c320*/  FADD.FTZ R72, R72, -UR5 ;  /* 0x8000000548487e21 */ /* 0x000fe40008010000 */
[----:B---3--:R-:W-:Y:S02]  /*c330*/  FMUL.FTZ R67, R88, UR6 ;  /* 0x0000000658437c20 */ /* 0x008fe40008410000 */
[----:B------:R-:W-:-:S02]  /*c340*/  FMUL.FTZ R72, R72, UR6 ;  /* 0x0000000648487c20 */ /* 0x000fc40008410000 */
[----:B-----5:R-:W-:Y:S02]  /*c350*/  FFMA.FTZ R68, R2, R67, R32 ;  /* 0x0000004302447223 */ /* 0x020fe40000010020 */
[----:B------:R-:W-:Y:S01]  /*c360*/  FFMA.FTZ R69, R3, R72, R33 ;  /* 0x0000004803457223 */ /* 0x000fe20000010021 */
[----:B----4-:R-:W-:Y:S02]  /*c370*/  IMAD R74, R74, UR12, RZ ;  /* 0x0000000c4a4a7c24 */ /* 0x010fe4000f8e02ff */
[----:B------:R-:W-:-:S04]  /*c380*/  IMAD.WIDE.U32 R34, R73, UR12, R34 ;  /* 0x0000000c49227c25 */ /* 0x000fc8000f8e0022 */
[----:B------:R-:W-:Y:S01]  /*c390*/  IMAD R73, R73, UR13, R74 ;  /* 0x0000000d49497c24 */ /* 0x000fe2000f8e024a */
[----:B0-----:R-:W-:-:S04]  /*c3a0*/  LEA R66, P1, R34, UR16, 0x2 ;  /* 0x0000001022427c11 */ /* 0x001fc8000f8210ff */
[----:B------:R-:W-:-:S04]  /*c3b0*/  IADD3 R73, PT, PT, R35, R73, RZ ;  /* 0x0000004923497210 */ /* 0x000fc80007ffe0ff */
[----:B------:R-:W-:-:S05]  /*c3c0*/  LEA.HI.X R67, R34, UR17, R73, 0x2, P1 ;  /* 0x0000001122437c11 */ /* 0x000fca00088f1449 */
[----:B------:R4:W-:Y:S02]  /*c3d0*/  STG.E.64 desc[UR14][R66.64], R68 ;  /* 0x0000004442007986 */ /* 0x0009e4000c101b0e */
.L_x_3827:
[----:B------:R-:W-:Y:S05]  /*c3e0*/  BSYNC.RECONVERGENT B0 ;  /* 0x0000000000007941 */ /* 0x000fea0003800200 */
.L_x_3826:
[----:B------:R-:W-:Y:S01]  /*c3f0*/  ISETP.GE.U32.AND P4, PT, R62, UR10, PT ;  /* 0x0000000a3e007c0c */ /* 0x000fe2000bf86070 */
[C---:B------:R-:W-:Y:S01]  /*c400*/  VIADD R78, R60.reuse, 0xa8 ;  /* 0x000000a83c4e7836 */ /* 0x040fe20000000000 */
[----:B012---:R-:W-:Y:S01]  /*c410*/  SHF.R.S32.HI R34, RZ, 0x1f, R62 ;  /* 0x0000001fff227819 */ /* 0x007fe2000001143e */
[----:B------:R-:W-:Y:S01]  /*c420*/  BSSY.RECONVERGENT B0, `(.L_x_3828) ;  /* 0x0000024000007945 */ /* 0x000fe20003800200 */
[C---:B------:R-:W-:Y:S01]  /*c430*/  IADD3 R76, PT, PT, R60.reuse, 0xb0, RZ ;  /* 0x000000b03c4c7810 */ /* 0x040fe20007ffe0ff */
[----:B------:R-:W-:Y:S01]  /*c440*/  VIADD R73, R60, 0xc0 ;  /* 0x000000c03c497836 */ /* 0x000fe20000000000 */
        /* <DEDUP_REMOVED lines=14> */
[----:B------:R-:W-:Y:S01]  /*c530*/  IADD3 R72, PT, PT, R60, 0xc8, RZ ;  /* 0x000000c83c487810 */ /* 0x000fe20007ffe0ff */
[----:B------:R-:W-:Y:S10]  /*c540*/  @P4 BRA `(.L_x_3829) ;  /* 0x0000000000444947 */ /* 0x000ff40003800000 */
[----:B------:R-:W3:Y:S01]  /*c550*/  LDCU.64 UR12, c[0x0][0x3e0] ;  /* 0x00007c00ff0c77ac */ /* 0x000ee20008000a00 */
[----:B------:R-:W-:Y:S02]  /*c560*/  IMAD.MOV.U32 R35, RZ, RZ, R59 ;  /* 0x000000ffff237224 */ /* 0x000fe400078e003b */
[----:B------:R-:W-:Y:S01]  /*c570*/  FADD.FTZ R90, R90, -UR5 ;  /* 0x800000055a5a7e21 */ /* 0x000fe20008010000 */
[----:B------:R-:W-:Y:S01]  /*c580*/  FADD.FTZ R83, R83, -UR5 ;  /* 0x8000000553537e21 */ /* 0x000fe20008010000 */
[----:B------:R-:W0:Y:S01]  /*c590*/  LDCU.64 UR16, c[0x0][0x380] ;  /* 0x00007000ff1077ac */ /* 0x000e220008000a00 */
[----:B---34-:R-:W-:Y:S01]  /*c5a0*/  IMAD R67, R34, UR12, RZ ;  /* 0x0000000c22437c24 */ /* 0x018fe2000f8e02ff */
[----:B------:R-:W-:-:S03]  /*c5b0*/  MOV R34, R56 ;  /* 0x0000003800227202 */ /* 0x000fc60000000f00 */
[----:B------:R-:W-:Y:S02]  /*c5c0*/  IMAD R69, R62, UR13, R67 ;  /* 0x0000000d3e457c24 */ /* 0x000fe4000f8e0243 */
[----:B------:R-:W-:Y:S01]  /*c5d0*/  FMUL.FTZ R67, R90, UR6 ;  /* 0x000000065a437c20 */ /* 0x000fe20008410000 */
[----:B------:R-:W-:-:S04]  /*c5e0*/  IMAD.WIDE.U32 R34, R62, UR12, R34 ;  /* 0x0000000c3e227c25 */ /* 0x000fc8000f8e0022 */
[----:B------:R-:W-:Y:S01]  /*c5f0*/  FMUL.FTZ R62, R83, UR6 ;  /* 0x00000006533e7c20 */ /* 0x000fe20008410000 */
[----:B-----5:R-:W-:Y:S01]  /*c600*/  FFMA.FTZ R68, R2, R67, R32 ;  /* 0x0000004302447223 */ /* 0x020fe20000010020 */
[----:B0-----:R-:W-:Y:S02]  /*c610*/  LEA R66, P4, R34, UR16, 0x2 ;  /* 0x0000001022427c11 */ /* 0x001fe4000f8810ff */
[----:B------:R-:W-:-:S04]  /*c620*/  IADD3 R69, PT, PT, R35, R69, RZ ;  /* 0x0000004523457210 */ /* 0x000fc80007ffe0ff */
[----:B------:R-:W-:Y:S01]  /*c630*/  LEA.HI.X R67, R34, UR17, R69, 0x2, P4 ;  /* 0x0000001122437c11 */ /* 0x000fe2000a0f1445 */
[----:B------:R-:W-:-:S05]  /*c640*/  FFMA.FTZ R69, R3, R62, R33 ;  /* 0x0000003e03457223 */ /* 0x000fca0000010021 */
[----:B------:R0:W-:Y:S02]  /*c650*/  STG.E.64 desc[UR14][R66.64], R68 ;  /* 0x0000004442007986 */ /* 0x0001e4000c101b0e */
.L_x_3829:
[----:B------:R-:W-:Y:S05]  /*c660*/  BSYNC.RECONVERGENT B0 ;  /* 0x0000000000007941 */ /* 0x000fea0003800200 */
.L_x_3828:
[----:B------:R-:W-:Y:S04]  /*c670*/  BSSY.RECONVERGENT B0, `(.L_x_3830) ;  /* 0x0000013000007945 */ /* 0x000fe80003800200 */
[----:B------:R-:W-:Y:S05]  /*c680*/  @P1 BRA `(.L_x_3831) ;  /* 0x0000000000441947 */ /* 0x000fea0003800000 */
[----:B------:R-:W1:Y:S01]  /*c690*/  LDCU.64 UR12, c[0x0][0x3e0] ;  /* 0x00007c00ff0c77ac */ /* 0x000e620008000a00 */
[----:B------:R-:W-:Y:S01]  /*c6a0*/  MOV R34, R56 ;  /* 0x0000003800227202 */ /* 0x000fe20000000f00 */
[----:B------:R-:W-:Y:S02]  /*c6b0*/  IMAD.MOV.U32 R35, RZ, RZ, R59 ;  /* 0x000000ffff237224 */ /* 0x000fe400078e003b */
[----:B------:R-:W-:Y:S01]  /*c6c0*/  FADD.FTZ R92, R92, -UR5 ;  /* 0x800000055c5c7e21 */ /* 0x000fe20008010000 */
[----:B------:R-:W2:Y:S01]  /*c6d0*/  LDCU.64 UR16, c[0x0][0x380] ;  /* 0x00007000ff1077ac */ /* 0x000ea20008000a00 */
[----:B------:R-:W-:-:S04]  /*c6e0*/  FADD.FTZ R82, R82, -UR5 ;  /* 0x8000000552527e21 */ /* 0x000fc80008010000 */
[----:B------:R-:W-:-:S04]  /*c6f0*/  FMUL.FTZ R82, R82, UR6 ;  /* 0x0000000652527c20 */ /* 0x000fc80008410000 */
[----:B0--345:R-:W-:Y:S01]  /*c700*/  FFMA.FTZ R69, R3, R82, R33 ;  /* 0x0000005203457223 */ /* 0x039fe20000010021 */
[----:B-1----:R-:W-:Y:S02]  /*c710*/  IMAD R80, R80, UR12, RZ ;  /* 0x0000000c50507c24 */ /* 0x002fe4000f8e02ff */
[----:B------:R-:W-:-:S04]  /*c720*/  IMAD.WIDE.U32 R34, R49, UR12, R34 ;  /* 0x0000000c31227c25 */ /* 0x000fc8000f8e0022 */
[----:B------:R-:W-:Y:S02]  /*c730*/  IMAD R67, R49, UR13, R80 ;  /* 0x0000000d31437c24 */ /* 0x000fe4000f8e0250 */
[----:B------:R-:W-:Y:S01]  /*c740*/  FMUL.FTZ R49, R92, UR6 ;  /* 0x000000065c317c20 */ /* 0x000fe20008410000 */
[----:B--2---:R-:W-:Y:S02]  /*c750*/  LEA R66, P1, R34, UR16, 0x2 ;  /* 0x0000001022427c11 */ /* 0x004fe4000f8210ff */
[----:B------:R-:W-:Y:S01]  /*c760*/  IADD3 R67, PT, PT, R35, R67, RZ ;  /* 0x0000004323437210 */ /* 0x000fe20007ffe0ff */
[----:B------:R-:W-:-:S03]  /*c770*/  FFMA.FTZ R68, R2, R49, R32 ;  /* 0x0000003102447223 */ /* 0x000fc60000010020 */
[----:B------:R-:W-:-:S05]  /*c780*/  LEA.HI.X R67, R34, UR17, R67, 0x2, P1 ;  /* 0x0000001122437c11 */ /* 0x000fca00088f1443 */
[----:B------:R1:W-:Y:S02]  /*c790*/  STG.E.64 desc[UR14][R66.64], R68 ;  /* 0x0000004442007986 */ /* 0x0003e4000c101b0e */
.L_x_3831:
[----:B------:R-:W-:Y:S05]  /*c7a0*/  BSYNC.RECONVERGENT B0 ;  /* 0x0000000000007941 */ /* 0x000fea0003800200 */
.L_x_3830:
[----:B------:R-:W-:Y:S04]  /*c7b0*/  BSSY.RECONVERGENT B0, `(.L_x_3832) ;  /* 0x0000013000007945 */ /* 0x000fe80003800200 */
[----:B------:R-:W-:Y:S05]  /*c7c0*/  @P5 BRA `(.L_x_3833) ;  /* 0x0000000000445947 */ /* 0x000fea0003800000 */
[----:B------:R-:W2:Y:S01]  /*c7d0*/  LDCU.64 UR12, c[0x0][0x3e0] ;  /* 0x00007c00ff0c77ac */ /* 0x000ea20008000a00 */
[----:B------:R-:W-:Y:S01]  /*c7e0*/  MOV R34, R56 ;  /* 0x0000003800227202 */ /* 0x000fe20000000f00 */
[----:B------:R-:W-:Y:S02]  /*c7f0*/  IMAD.MOV.U32 R35, RZ, RZ, R59 ;  /* 0x000000ffff237224 */ /* 0x000fe400078e003b */
[----:B------:R-:W-:Y:S01]  /*c800*/  FADD.FTZ R93, R93, -UR5 ;  /* 0x800000055d5d7e21 */ /* 0x000fe20008010000 */
[----:B------:R-:W2:Y:S01]  /*c810*/  LDCU.64 UR16, c[0x0][0x380] ;  /* 0x00007000ff1077ac */ /* 0x000ea20008000a00 */
[----:B------:R-:W-:Y:S02]  /*c820*/  FADD.FTZ R87, R87, -UR5 ;  /* 0x8000000557577e21 */ /* 0x000fe40008010000 */
[----:B------:R-:W-:Y:S02]  /*c830*/  FMUL.FTZ R93, R93, UR6 ;  /* 0x000000065d5d7c20 */ /* 0x000fe40008410000 */
[----:B------:R-:W-:-:S02]  /*c840*/  FMUL.FTZ R62, R87, UR6 ;  /* 0x00000006573e7c20 */ /* 0x000fc40008410000 */
[----:B01-345:R-:W-:Y:S02]  /*c850*/  FFMA.FTZ R68, R2, R93, R32 ;  /* 0x0000005d02447223 */ /* 0x03bfe40000010020 */
[----:B------:R-:W-:Y:S01]  /*c860*/  FFMA.FTZ R69, R3, R62, R33 ;  /* 0x0000003e03457223 */ /* 0x000fe20000010021 */
[----:B--2---:R-:W-:Y:S02]  /*c870*/  IMAD R79, R79, UR12, RZ ;  /* 0x0000000c4f4f7c24 */ /* 0x004fe4000f8e02ff */
[----:B------:R-:W-:-:S04]  /*c880*/  IMAD.WIDE.U32 R34, R78, UR12, R34 ;  /* 0x0000000c4e227c25 */ /* 0x000fc8000f8e0022 */
[----:B------:R-:W-:Y:S01]  /*c890*/  IMAD R79, R78, UR13, R79 ;  /* 0x0000000d4e4f7c24 */ /* 0x000fe2000f8e024f */
[----:B------:R-:W-:-:S04]  /*c8a0*/  LEA R66, P1, R34, UR16, 0x2 ;  /* 0x0000001022427c11 */ /* 0x000fc8000f8210ff */
[----:B------:R-:W-:-:S04]  /*c8b0*/  IADD3 R79, PT, PT, R35, R79, RZ ;  /* 0x0000004f234f7210 */ /* 0x000fc80007ffe0ff */
[----:B------:R-:W-:-:S05]  /*c8c0*/  LEA.HI.X R67, R34, UR17, R79, 0x2, P1 ;  /* 0x0000001122437c11 */ /* 0x000fca00088f144f */
[----:B------:R2:W-:Y:S02]  /*c8d0*/  STG.E.64 desc[UR14][R66.64], R68 ;  /* 0x0000004442007986 */ /* 0x0005e4000c101b0e */
.L_x_3833:
[----:B------:R-:W-:Y:S05]  /*c8e0*/  BSYNC.RECONVERGENT B0 ;  /* 0x0000000000007941 */ /* 0x000fea0003800200 */
.L_x_3832:
[----:B------:R-:W-:Y:S04]  /*c8f0*/  BSSY.RECONVERGENT B0, `(.L_x_3834) ;  /* 0x0000013000007945 */ /* 0x000fe80003800200 */
[----:B------:R-:W-:Y:S05]  /*c900*/  @P2 BRA `(.L_x_3835) ;  /* 0x0000000000442947 */ /* 0x000fea0003800000 */
[----:B------:R-:W0:Y:S01]  /*c910*/  LDCU.64 UR12, c[0x0][0x3e0] ;  /* 0x00007c00ff0c77ac */ /* 0x000e220008000a00 */
[----:B------:R-:W-:Y:S01]  /*c920*/  MOV R34, R56 ;  /* 0x0000003800227202 */ /* 0x000fe20000000f00 */
[----:B------:R-:W-:Y:S02]  /*c930*/  IMAD.MOV.U32 R35, RZ, RZ, R59 ;  /* 0x000000ffff237224 */ /* 0x000fe400078e003b */
[----:B------:R-:W-:Y:S01]  /*c940*/  FADD.FTZ R96, R96, -UR5 ;  /* 0x8000000560607e21 */ /* 0x000fe20008010000 */
[----:B------:R-:W0:Y:S01]  /*c950*/  LDCU.64 UR16, c[0x0][0x380] ;  /* 0x00007000ff1077ac */ /* 0x000e220008000a00 */
[----:B------:R-:W-:Y:S02]  /*c960*/  FADD.FTZ R86, R86, -UR5 ;  /* 0x8000000556567e21 */ /* 0x000fe40008010000 */
[----:B------:R-:W-:Y:S02]  /*c970*/  FMUL.FTZ R49, R96, UR6 ;  /* 0x0000000660317c20 */ /* 0x000fe40008410000 */
[----:B------:R-:W-:-:S02]  /*c980*/  FMUL.FTZ R86, R86, UR6 ;  /* 0x0000000656567c20 */ /* 0x000fc40008410000 */
[----:B012345:R-:W-:Y:S02]  /*c990*/  FFMA.FTZ R68, R2, R49, R32 ;  /* 0x0000003102447223 */ /* 0x03ffe40000010020 */
        /* <DEDUP_REMOVED lines=8> */
.L_x_3835:
[----:B------:R-:W-:Y:S05]  /*ca20*/  BSYNC.RECONVERGENT B0 ;  /* 0x0000000000007941 */ /* 0x000fea0003800200 */
.L_x_3834:
        /* <DEDUP_REMOVED lines=19> */
.L_x_3837:
[----:B------:R-:W-:Y:S05]  /*cb60*/  BSYNC.RECONVERGENT B0 ;  /* 0x0000000000007941 */ /* 0x000fea0003800200 */
.L_x_3836:
[----:B------:R-:W-:Y:S01]  /*cb70*/  ISETP.GE.U32.AND P4, PT, R73, UR10, PT ;  /* 0x0000000a49007c0c */ /* 0x000fe2000bf86070 */
[C---:B------:R-:W-:Y:S01]  /*cb80*/  VIADD R76, R60.reuse, 0xd8 ;  /* 0x000000d83c4c7836 */ /* 0x040fe20000000000 */
[----:B------:R-:W-:Y:S01]  /*cb90*/  SHF.R.S32.HI R34, RZ, 0x1f, R73 ;  /* 0x0000001fff227819 */ /* 0x000fe20000011449 */
        /* <DEDUP_REMOVED lines=27> */
[----:B------:R-:W-:Y:S01]  /*cd50*/  FFMA.FTZ R69, R3, R80, R33 ;  /* 0x0000005003457223 */ /* 0x000fe20000010021 */
[----:B------:R-:W-:Y:S01]  /*cd60*/  IMAD R66, R34, UR12, RZ ;  /* 0x0000000c22427c24 */ /* 0x000fe2000f8e02ff */
[----:B------:R-:W-:-:S05]  /*cd70*/  MOV R34, R56 ;  /* 0x0000003800227202 */ /* 0x000fca0000000f00 */
[----:B------:R-:W-:-:S04]  /*cd80*/  IMAD.WIDE.U32 R34, R73, UR12, R34 ;  /* 0x0000000c49227c25 */ /* 0x000fc8000f8e0022 */
[----:B------:R-:W-:Y:S01]  /*cd90*/  IMAD R73, R73, UR13, R66 ;  /* 0x0000000d49497c24 */ /* 0x000fe2000f8e0242 */
[----:B------:R-:W-:-:S03]  /*cda0*/  LEA R66, P4, R34, UR16, 0x2 ;  /* 0x0000001022427c11 */ /* 0x000fc6000f8810ff */
[----:B------:R-:W-:-:S05]  /*cdb0*/  IMAD.IADD R73, R35, 0x1, R73 ;  /* 0x0000000123497824 */ /* 0x000fca00078e0249 */
[----:B------:R-:W-:-:S05]  /*cdc0*/  LEA.HI.X R67, R34, UR17, R73, 0x2, P4 ;  /* 0x0000001122437c11 */ /* 0x000fca000a0f1449 */
[----:B------:R0:W-:Y:S02]  /*cdd0*/  STG.E.64 desc[UR14][R66.64], R68 ;  /* 0x0000004442007986 */ /* 0x0001e4000c101b0e */
.L_x_3839:
[----:B------:R-:W-:Y:S05]  /*cde0*/  BSYNC.RECONVERGENT B0 ;  /* 0x0000000000007941 */ /* 0x000fea0003800200 */
.L_x_3838:
[----:B------:R-:W-:Y:S04]  /*cdf0*/  BSSY.RECONVERGENT B0, `(.L_x_3840) ;  /* 0x0000014000007945 */ /* 0x000fe80003800200 */
[----:B------:R-:W-:Y:S05]  /*ce00*/  @P1 BRA `(.L_x_3841) ;  /* 0x0000000000481947 */ /* 0x000fea0003800000 */
[----:B------:R-:W0:Y:S01]  /*ce10*/  LDL.LU R34, [R1+0x290] ;  /* 0x0002900001227983 */ /* 0x000e220000300800 */
[----:B------:R-:W1:Y:S01]  /*ce20*/  LDCU.64 UR12, c[0x0][0x3e0] ;  /* 0x00007c00ff0c77ac */ /* 0x000e620008000a00 */
[----:B------:R-:W-:Y:S01]  /*ce30*/  MOV R35, R59 ;  /* 0x0000003b00237202 */ /* 0x000fe20000000f00 */
[----:B------:R-:W-:Y:S01]  /*ce40*/  FADD.FTZ R95, R95, -UR5 ;  /* 0x800000055f5f7e21 */ /* 0x000fe20008010000 */
[----:B------:R-:W0:Y:S01]  /*ce50*/  LDCU.64 UR16, c[0x0][0x380] ;  /* 0x00007000ff1077ac */ /* 0x000e220008000a00 */
[----:B-1----:R-:W-:-:S04]  /*ce60*/  IMAD R81, R81, UR12, RZ ;  /* 0x0000000c51517c24 */ /* 0x002fc8000f8e02ff */
[----:B------:R-:W-:Y:S02]  /*ce70*/  IMAD R81, R72, UR13, R81 ;  /* 0x0000000d48517c24 */ /* 0x000fe4000f8e0251 */
[----:B0-234-:R-:W-:Y:S01]  /*ce80*/  FADD.FTZ R66, R34, -UR5 ;  /* 0x8000000522427e21 */ /* 0x01dfe20008010000 */
[----:B------:R-:W-:-:S03]  /*ce90*/  MOV R34, R56 ;  /* 0x0000003800227202 */ /* 0x000fc60000000f00 */
[----:B------:R-:W-:Y:S02]  /*cea0*/  FMUL.FTZ R67, R66, UR6 ;  /* 0x0000000642437c20 */ /* 0x000fe40008410000 */
[----:B------:R-:W-:-:S04]  /*ceb0*/  IMAD.WIDE.U32 R34, R72, UR12, R34 ;  /* 0x0000000c48227c25 */ /* 0x000fc8000f8e0022 */
[----:B------:R-:W-:Y:S01]  /*cec0*/  FMUL.FTZ R72, R95, UR6 ;  /* 0x000000065f487c20 */ /* 0x000fe20008410000 */
[----:B-----5:R-:W-:Y:S01]  /*ced0*/  FFMA.FTZ R68, R2, R67, R32 ;  /* 0x0000004302447223 */ /* 0x020fe20000010020 */
[----:B------:R-:W-:Y:S01]  /*cee0*/  IMAD.IADD R81, R35, 0x1, R81 ;  /* 0x0000000123517824 */ /* 0x000fe200078e0251 */
[----:B------:R-:W-:Y:S01]  /*cef0*/  LEA R66, P1, R34, UR16, 0x2 ;  /* 0x0000001022427c11 */ /* 0x000fe2000f8210ff */
[----:B------:R-:W-:-:S03]  /*cf00*/  FFMA.FTZ R69, R3, R72, R33 ;  /* 0x0000004803457223 */ /* 0x000fc60000010021 */
[----:B------:R-:W-:-:S05]  /*cf10*/  LEA.HI.X R67, R34, UR17, R81, 0x2, P1 ;  /* 0x0000001122437c11 */ /* 0x000fca00088f1451 */
[----:B------:R0:W-:Y:S04]  /*cf20*/  STG.E.64 desc[UR14][R66.64], R68 ;  /* 0x0000004442007986 */ /* 0x0001e8000c101b0e */
.L_x_3841:
[----:B------:R-:W-:Y:S05]  /*cf30*/  BSYNC.RECONVERGENT B0 ;  /* 0x0000000000007941 */ /* 0x000fea0003800200 */
.L_x_3840:
[----:B------:R-:W-:Y:S04]  /*cf40*/  BSSY.RECONVERGENT B0, `(.L_x_3842) ;  /* 0x0000014000007945 */ /* 0x000fe80003800200 */
[----:B------:R-:W-:Y:S05]  /*cf50*/  @P5 BRA `(.L_x_3843) ;  /* 0x0000000000485947 */ /* 0x000fea0003800000 */
[----:B------:R-:W2:Y:S01]  /*cf60*/  LDL.LU R34, [R1+0x294] ;  /* 0x0002940001227983 */ /* 0x000ea20000300800 */
[----:B------:R-:W0:Y:S01]  /*cf70*/  LDCU.64 UR12, c[0x0][0x3e0] ;  /* 0x00007c00ff0c77ac */ /* 0x000e220008000a00 */
[----:B------:R-:W-:Y:S01]  /*cf80*/  MOV R35, R59 ;  /* 0x0000003b00237202 */ /* 0x000fe20000000f00 */
[----:B------:R-:W-:Y:S01]  /*cf90*/  FADD.FTZ R94, R94, -UR5 ;  /* 0x800000055e5e7e21 */ /* 0x000fe20008010000 */
[----:B------:R-:W0:Y:S03]  /*cfa0*/  LDCU.64 UR16, c[0x0][0x380] ;  /* 0x00007000ff1077ac */ /* 0x000e260008000a00 */
[----:B------:R-:W-:-:S04]  /*cfb0*/  FMUL.FTZ R94, R94, UR6 ;  /* 0x000000065e5e7c20 */ /* 0x000fc80008410000 */
[----:B012345:R-:W-:Y:S01]  /*cfc0*/  FFMA.FTZ R69, R3, R94, R33 ;  /* 0x0000005e03457223 */ /* 0x03ffe20000010021 */
[----:B------:R-:W-:Y:S02]  /*cfd0*/  IMAD R78, R78, UR12, RZ ;  /* 0x0000000c4e4e7c24 */ /* 0x000fe4000f8e02ff */
[----:B------:R-:W-:Y:S01]  /*cfe0*/  FADD.FTZ R66, R34, -UR5 ;  /* 0x8000000522427e21 */ /* 0x000fe20008010000 */
[----:B------:R-:W-:-:S03]  /*cff0*/  MOV R34, R56 ;  /* 0x0000003800227202 */ /* 0x000fc60000000f00 */
[----:B------:R-:W-:Y:S02]  /*d000*/  FMUL.FTZ R67, R66, UR6 ;  /* 0x0000000642437c20 */ /* 0x000fe40008410000 */
[----:B------:R-:W-:-:S04]  /*d010*/  IMAD.WIDE.U32 R34, R79, UR12, R34 ;  /* 0x0000000c4f227c25 */ /* 0x000fc8000f8e0022 */
[----:B------:R-:W-:Y:S01]  /*d020*/  FFMA.FTZ R68, R2, R67, R32 ;  /* 0x0000004302447223 */ /* 0x000fe20000010020 */
[----:B------:R-:W-:Y:S01]  /*d030*/  IMAD R79, R79, UR13, R78 ;  /* 0x0000000d4f4f7c24 */ /* 0x000fe2000f8e024e */
[----:B------:R-:W-:-:S03]  /*d040*/  LEA R66, P1, R34, UR16, 0x2 ;  /* 0x0000001022427c11 */ /* 0x000fc6000f8210ff */
[----:B------:R-:W-:-:S05]  /*d050*/  IMAD.IADD R79, R35, 0x1, R79 ;  /* 0x00000001234f7824 */ /* 0x000fca00078e024f */
[----:B------:R-:W-:-:S05]  /*d060*/  LEA.HI.X R67, R34, UR17, R79, 0x2, P1 ;  /* 0x0000001122437c11 */ /* 0x000fca00088f144f */
[----:B------:R0:W-:Y:S02]  /*d070*/  STG.E.64 desc[UR14][R66.64], R68 ;  /* 0x0000004442007986 */ /* 0x0001e4000c101b0e */
.L_x_3843:
[----:B------:R-:W-:Y:S05]  /*d080*/  BSYNC.RECONVERGENT B0 ;  /* 0x0000000000007941 */ /* 0x000fea0003800200 */
.L_x_3842:
        /* <DEDUP_REMOVED lines=9> */
[----:B------:R-:W-:-:S04]  /*d120*/  IMAD R77, R77, UR12, RZ ;  /* 0x0000000c4d4d7c24 */ /* 0x000fc8000f8e02ff */
[----:B------:R-:W-:Y:S02]  /*d130*/  IMAD R77, R76, UR13, R77 ;  /* 0x0000000d4c4d7c24 */ /* 0x000fe4000f8e024d */
[----:B------:R-:W-:Y:S01]  /*d140*/  FADD.FTZ R66, R34, -UR5 ;  /* 0x8000000522427e21 */ /* 0x000fe20008010000 */
[----:B------:R-:W-:-:S03]  /*d150*/  MOV R34, R56 ;  /* 0x0000003800227202 */ /* 0x000fc60000000f00 */
[----:B------:R-:W-:Y:S02]  /*d160*/  FMUL.FTZ R67, R66, UR6 ;  /* 0x0000000642437c20 */ /* 0x000fe40008410000 */
[----:B------:R-:W-:-:S04]  /*d170*/  IMAD.WIDE.U32 R34, R76, UR12, R34 ;  /* 0x0000000c4c227c25 */ /* 0x000fc8000f8e0022 */
[----:B------:R-:W-:Y:S01]  /*d180*/  FFMA.FTZ R68, R2, R67, R32 ;  /* 0x0000004302447223 */ /* 0x000fe20000010020 */
[----:B------:R-:W-:Y:S01]  /*d190*/  IMAD.IADD R77, R35, 0x1, R77 ;  /* 0x00000001234d7824 */ /* 0x000fe200078e024d */
[----:B------:R-:W-:-:S04]  /*d1a0*/  LEA R66, P1, R34, UR16, 0x2 ;  /* 0x0000001022427c11 */ /* 0x000fc8000f8210ff */
[----:B------:R-:W-:-:S05]  /*d1b0*/  LEA.HI.X R67, R34, UR17, R77, 0x2, P1 ;  /* 0x0000001122437c11 */ /* 0x000fca00088f144d */
[----:B------:R0:W-:Y:S04]  /*d1c0*/  STG.E.64 desc[UR14][R66.64], R68 ;  /* 0x0000004442007986 */ /* 0x0001e8000c101b0e */
.L_x_3845:
[----:B------:R-:W-:Y:S05]  /*d1d0*/  BSYNC.RECONVERGENT B0 ;  /* 0x0000000000007941 */ /* 0x000fea0003800200 */
.L_x_3844:
        /* <DEDUP_REMOVED lines=20> */
.L_x_3847:
[----:B------:R-:W-:Y:S05]  /*d320*/  BSYNC.RECONVERGENT B0 ;  /* 0x0000000000007941 */ /* 0x000fea0003800200 */
.L_x_3846:
[----:B------:R-:W-:Y:S01]  /*d330*/  ISETP.GE.U32.AND P4, PT, R62, UR10, PT ;  /* 0x0000000a3e007c0c */ /* 0x000fe2000bf86070 */
[C---:B------:R-:W-:Y:S01]  /*d340*/  VIADD R75, R60.reuse, 0x108 ;  /* 0x000001083c4b7836 */ /* 0x040fe20000000000 */
[----:B------:R-:W-:Y:S01]  /*d350*/  SHF.R.S32.HI R34, RZ, 0x1f, R62 ;  /* 0x0000001fff227819 */ /* 0x000fe2000001143e */
        /* <DEDUP_REMOVED lines=19> */
[----:B------:R-:W0:Y:S01]  /*d490*/  LDCU.64 UR12, c[0x0][0x3e0] ;  /* 0x00007c00ff0c77ac */ /* 0x000e220008000a00 */
[----:B------:R-:W-:Y:S01]  /*d4a0*/  MOV R35, R59 ;  /* 0x0000003b00237202 */ /* 0x000fe20000000f00 */
[----:B------:R-:W-:Y:S01]  /*d4b0*/  FADD.FTZ R111, R111, -UR5 ;  /* 0x800000056f6f7e21 */ /* 0x000fe20008010000 */
[----:B------:R-:W-:Y:S01]  /*d4c0*/  FADD.FTZ R105, R105, -UR5 ;  /* 0x8000000569697e21 */ /* 0x000fe20008010000 */
[----:B------:R-:W0:Y:S02]  /*d4d0*/  LDCU.64 UR16, c[0x0][0x380] ;  /* 0x00007000ff1077ac */ /* 0x000e240008000a00 */
[----:B------:R-:W-:-:S04]  /*d4e0*/  FMUL.FTZ R111, R111, UR6 ;  /* 0x000000066f6f7c20 */ /* 0x000fc80008410000 */
[----:B012345:R-:W-:Y:S01]  /*d4f0*/  FFMA.FTZ R68, R2, R111, R32 ;  /* 0x0000006f02447223 */ /* 0x03ffe20000010020 */
[----:B------:R-:W-:Y:S02]  /*d500*/  IMAD R67, R34, UR12, RZ ;  /* 0x0000000c22437c24 */ /* 0x000fe4000f8e02ff */
[----:B------:R-:W-:Y:S02]  /*d510*/  IMAD.MOV.U32 R34, RZ, RZ, R56 ;  /* 0x000000ffff227224 */ /* 0x000fe400078e0038 */
[C---:B------:R-:W-:Y:S02]  /*d520*/  IMAD R67, R62.reuse, UR13, R67 ;  /* 0x0000000d3e437c24 */ /* 0x040fe4000f8e0243 */
[----:B------:R-:W-:-:S04]  /*d530*/  IMAD.WIDE.U32 R34, R62, UR12, R34 ;  /* 0x0000000c3e227c25 */ /* 0x000fc8000f8e0022 */
[----:B------:R-:W-:Y:S01]  /*d540*/  FMUL.FTZ R62, R105, UR6 ;  /* 0x00000006693e7c20 */ /* 0x000fe20008410000 */
[----:B------:R-:W-:-:S03]  /*d550*/  LEA R66, P4, R34, UR16, 0x2 ;  /* 0x0000001022427c11 */ /* 0x000fc6000f8810ff */
[----:B------:R-:W-:Y:S01]  /*d560*/  FFMA.FTZ R69, R3, R62, R33 ;  /* 0x0000003e03457223 */ /* 0x000fe20000010021 */
[----:B------:R-:W-:-:S04]  /*d570*/  IADD3 R67, PT, PT, R35, R67, RZ ;  /* 0x0000004323437210 */ /* 0x000fc80007ffe0ff */
[----:B------:R-:W-:-:S05]  /*d580*/  LEA.HI.X R67, R34, UR17, R67, 0x2, P4 ;  /* 0x0000001122437c11 */ /* 0x000fca000a0f1443 */
[----:B------:R0:W-:Y:S02]  /*d590*/  STG.E.64 desc[UR14][R66.64], R68 ;  /* 0x0000004442007986 */ /* 0x0001e4000c101b0e */
.L_x_3849:
[----:B------:R-:W-:Y:S05]  /*d5a0*/  BSYNC.RECONVERGENT B0 ;  /* 0x0000000000007941 */ /* 0x000fea0003800200 */
.L_x_3848:
        /* <DEDUP_REMOVED lines=19> */
.L_x_3851:
[----:B------:R-:W-:Y:S05]  /*d6e0*/  BSYNC.RECONVERGENT B0 ;  /* 0x0000000000007941 */ /* 0x000fea0003800200 */
.L_x_3850:
        /* <DEDUP_REMOVED lines=19> */
.L_x_3853:
[----:B------:R-:W-:Y:S05]  /*d820*/  BSYNC.RECONVERGENT B0 ;  /* 0x0000000000007941 */ /* 0x000fea0003800200 */
.L_x_3852:
        /* <DEDUP_REMOVED lines=19> */
.L_x_3855:
[----:B------:R-:W-:Y:S05]  /*d960*/  BSYNC.RECONVERGENT B0 ;  /* 0x0000000000007941 */ /* 0x000fea0003800200 */
.L_x_3854:
        /* <DEDUP_REMOVED lines=19> */
.L_x_3857:
[----:B------:R-:W-:Y:S05]  /*daa0*/  BSYNC.RECONVERGENT B0 ;  /* 0x0000000000007941 */ /* 0x000fea0003800200 */
.L_x_3856:
        /* <DEDUP_REMOVED lines=23> */
[----:B------:R-:W-:Y:S02]  /*dc20*/  IMAD.MOV.U32 R35, RZ, RZ, R59 ;  /* 0x000000ffff237224 */ /* 0x000fe400078e003b */
[----:B------:R-:W-:Y:S01]  /*dc30*/  FADD.FTZ R118, R118, -UR5 ;  /* 0x8000000576767e21 */ /* 0x000fe20008010000 */
[----:B------:R-:W-:Y:S01]  /*dc40*/  FADD.FTZ R108, R108, -UR5 ;  /* 0x800000056c6c7e21 */ /* 0x000fe20008010000 */
[----:B------:R-:W0:Y:S02]  /*dc50*/  LDCU.64 UR16, c[0x0][0x380] ;  /* 0x00007000ff1077ac */ /* 0x000e240008000a00 */
[----:B01234-:R-:W-:Y:S01]  /*dc60*/  FMUL.FTZ R67, R118, UR6 ;  /* 0x0000000676437c20 */ /* 0x01ffe20008410000 */
[----:B------:R-:W-:-:S03]  /*dc70*/  FMUL.FTZ R108, R108, UR6 ;  /* 0x000000066c6c7c20 */ /* 0x000fc60008410000 */
[----:B-----5:R-:W-:Y:S01]  /*dc80*/  FFMA.FTZ R68, R2, R67, R32 ;  /* 0x0000004302447223 */ /* 0x020fe20000010020 */
[----:B------:R-:W-:Y:S01]  /*dc90*/  FFMA.FTZ R69, R3, R108, R33 ;  /* 0x0000006c03457223 */ /* 0x000fe20000010021 */
[----:B------:R-:W-:Y:S01]  /*dca0*/  IMAD R66, R34, UR12, RZ ;  /* 0x0000000c22427c24 */ /* 0x000fe2000f8e02ff */
[----:B------:R-:W-:-:S05]  /*dcb0*/  MOV R34, R56 ;  /* 0x0000003800227202 */ /* 0x000fca0000000f00 */
[----:B------:R-:W-:-:S04]  /*dcc0*/  IMAD.WIDE.U32 R34, R73, UR12, R34 ;  /* 0x0000000c49227c25 */ /* 0x000fc8000f8e0022 */
[----:B------:R-:W-:Y:S01]  /*dcd0*/  IMAD R73, R73, UR13, R66 ;  /* 0x0000000d49497c24 */ /* 0x000fe2000f8e0242 */
[----:B------:R-:W-:-:S04]  /*dce0*/  LEA R66, P4, R34, UR16, 0x2 ;  /* 0x0000001022427c11 */ /* 0x000fc8000f8810ff */
[----:B------:R-:W-:-:S04]  /*dcf0*/  IADD3 R73, PT, PT, R35, R73, RZ ;  /* 0x0000004923497210 */ /* 0x000fc80007ffe0ff */
[----:B------:R-:W-:-:S05]  /*dd00*/  LEA.HI.X R67, R34, UR17, R73, 0x2, P4 ;  /* 0x0000001122437c11 */ /* 0x000fca000a0f1449 */
[----:B------:R0:W-:Y:S02]  /*dd10*/  STG.E.64 desc[UR14][R66.64], R68 ;  /* 0x0000004442007986 */ /* 0x0001e4000c101b0e */
.L_x_3859:
[----:B------:R-:W-:Y:S05]  /*dd20*/  BSYNC.RECONVERGENT B0 ;  /* 0x0000000000007941 */ /* 0x000fea0003800200 */
.L_x_3858:
        /* <DEDUP_REMOVED lines=19> */
.L_x_3861:
[----:B------:R-:W-:Y:S05]  /*de60*/  BSYNC.RECONVERGENT B0 ;  /* 0x0000000000007941 */ /* 0x000fea0003800200 */
.L_x_3860:
        /* <DEDUP_REMOVED lines=19> */
.L_x_3863:
[----:B------:R-:W-:Y:S05]  /*dfa0*/  BSYNC.RECONVERGENT B0 ;  /* 0x0000000000007941 */ /* 0x000fea0003800200 */
.L_x_3862:
        /* <DEDUP_REMOVED lines=19> */
.L_x_3865:
[----:B------:R-:W-:Y:S05]  /*e0e0*/  BSYNC.RECONVERGENT B0 ;  /* 0x0000000000007941 */ /* 0x000fea0003800200 */
.L_x_3864:
[----:B------:R-:W-:Y:S04]  /*e0f0*/  BSSY.RECONVERGENT B0, `(.L_x_3866) ;  /* 0x0000013000007945 */ /* 0x000fe80003800200 */
[----:B------:R-:W-:Y:S05]  /*e100*/  @P3 BRA `(.L_x_3867) ;  /* 0x0000000000443947 */ /* 0x000fea0003800000 */
[----:B------:R-:W1:Y:S01]  /*e110*/  LDCU.64 UR12, c[0x0][0x3e0] ;  /* 0x00007c00ff0c77ac */ /* 0x000e620008000a00 */
[----:B0-----:R-:W-:Y:S01]  /*e120*/  MOV R4, R56 ;  /* 0x0000003800047202 */ /* 0x001fe20000000f00 */
[----:B------:R-:W-:Y:S02]  /*e130*/  IMAD.MOV.U32 R5, RZ, RZ, R59 ;  /* 0x000000ffff057224 */ /* 0x000fe400078e003b */
[----:B------:R-:W-:Y:S01]  /*e140*/  FADD.FTZ R120, R120, -UR5 ;  /* 0x8000000578787e21 */ /* 0x000fe20008010000 */
[----:B------:R-:W0:Y:S01]  /*e150*/  LDCU.64 UR16, c[0x0][0x380] ;  /* 0x00007000ff1077ac */ /* 0x000e220008000a00 */
[----:B------:R-:W-:Y:S02]  /*e160*/  FADD.FTZ R6, R6, -UR5 ;  /* 0x8000000506067e21 */ /* 0x000fe40008010000 */
[----:B------:R-:W-:Y:S02]  /*e170*/  FMUL.FTZ R35, R120, UR6 ;  /* 0x0000000678237c20 */ /* 0x000fe40008410000 */
[----:B------:R-:W-:-:S02]  /*e180*/  FMUL.FTZ R6, R6, UR6 ;  /* 0x0000000606067c20 */ /* 0x000fc40008410000 */
[----:B-12345:R-:W-:Y:S02]  /*e190*/  FFMA.FTZ R66, R2, R35, R32 ;  /* 0x0000002302427223 */ /* 0x03efe40000010020 */
        /* <DEDUP_REMOVED lines=8> */
.L_x_3867:
[----:B------:R-:W-:Y:S05]  /*e220*/  BSYNC.RECONVERGENT B0 ;  /* 0x0000000000007941 */ /* 0x000fea0003800200 */
.L_x_3866:
[----:B------:R-:W-:Y:S01]  /*e230*/  ISETP.GE.U32.AND P4, PT, R62, UR10, PT ;  /* 0x0000000a3e007c0c */ /* 0x000fe2000bf86070 */
[C---:B------:R-:W-:Y:S01]  /*e240*/  VIADD R75, R60.reuse, 0x150 ;  /* 0x000001503c4b7836 */ /* 0x040fe20000000000 */
[----:B0-----:R-:W-:Y:S01]  /*e250*/  SHF.R.S32.HI R4, RZ, 0x1f, R62 ;  /* 0x0000001fff047819 */ /* 0x001fe2000001143e */
[----:B------:R-:W-:Y:S01]  /*e260*/  BSSY.RECONVERGENT B0, `(.L_x_3868) ;  /* 0x0000024000007945 */ /* 0x000fe20003800200 */
[C---:B------:R-:W-:Y:S01]  /*e270*/  IADD3 R73, PT, PT, R60.reuse, 0x148, RZ ;  /* 0x000001483c497810 */ /* 0x040fe20007ffe0ff */
[----:B------:R-:W-:Y:S01]  /*e280*/  VIADD R0, R60, 0x168 ;  /* 0x000001683c007836 */ /* 0x000fe20000000000 */
[----:B------:R-:W-:Y:S02]  /*e290*/  ISETP.GE.AND.EX P4, PT, R4, UR11, PT, P4 ;  /* 0x0000000b04007c0c */ /* 0x000fe4000bf86340 */
[----:B-1234-:R-:W-:Y:S02]  /*e2a0*/  IADD3 R67, PT, PT, R60, 0x158, RZ ;  /* 0x000001583c437810 */ /* 0x01efe40007ffe0ff */
        /* <DEDUP_REMOVED lines=18> */
[----:B------:R-:W1:Y:S02]  /*e3d0*/  LDCU.64 UR16, c[0x0][0x380] ;  /* 0x00007000ff1077ac */ /* 0x000e640008000a00 */
[----:B------:R-:W-:Y:S01]  /*e3e0*/  FMUL.FTZ R7, R116, UR6 ;  /* 0x0000000674077c20 */ /* 0x000fe20008410000 */
[----:B0-----:R-:W-:Y:S01]  /*e3f0*/  IMAD R35, R4, UR12, RZ ;  /* 0x0000000c04237c24 */ /* 0x001fe2000f8e02ff */
[----:B------:R-:W-:-:S03]  /*e400*/  MOV R4, R56 ;  /* 0x0000003800047202 */ /* 0x000fc60000000f00 */
[C---:B------:R-:W-:Y:S02]  /*e410*/  IMAD R35, R62.reuse, UR13, R35 ;  /* 0x0000000d3e237c24 */ /* 0x040fe4000f8e0223 */
[----:B------:R-:W-:-:S04]  /*e420*/  IMAD.WIDE.U32 R4, R62, UR12, R4 ;  /* 0x0000000c3e047c25 */ /* 0x000fc8000f8e0004 */
[----:B------:R-:W-:Y:S01]  /*e430*/  FMUL.FTZ R62, R34, UR6 ;  /* 0x00000006223e7c20 */ /* 0x000fe20008410000 */
[----:B-----5:R-:W-:Y:S01]  /*e440*/  FFMA.FTZ R34, R2, R7, R32 ;  /* 0x0000000702227223 */ /* 0x020fe20000010020 */
[----:B------:R-:W-:Y:S01]  /*e450*/  IMAD.IADD R35, R5, 0x1, R35 ;  /* 0x0000000105237824 */ /* 0x000fe200078e0223 */
[----:B-1----:R-:W-:-:S04]  /*e460*/  LEA R6, P4, R4, UR16, 0x2 ;  /* 0x0000001004067c11 */ /* 0x002fc8000f8810ff */
[----:B------:R-:W-:Y:S01]  /*e470*/  LEA.HI.X R7, R4, UR17, R35, 0x2, P4 ;  /* 0x0000001104077c11 */ /* 0x000fe2000a0f1423 */
[----:B------:R-:W-:-:S05]  /*e480*/  FFMA.FTZ R35, R3, R62, R33 ;  /* 0x0000003e03237223 */ /* 0x000fca0000010021 */
[----:B------:R0:W-:Y:S03]  /*e490*/  STG.E.64 desc[UR14][R6.64], R34 ;  /* 0x0000002206007986 */ /* 0x0001e6000c101b0e */
.L_x_3869:
[----:B------:R-:W-:Y:S05]  /*e4a0*/  BSYNC.RECONVERGENT B0 ;  /* 0x0000000000007941 */ /* 0x000fea0003800200 */
.L_x_3868:
        /* <DEDUP_REMOVED lines=8> */
[----:B0-----:R-:W-:-:S03]  /*e530*/  FMUL.FTZ R7, R112, UR6 ;  /* 0x0000000670077c20 */ /* 0x001fc60008410000 */
[----:B------:R-:W-:Y:S01]  /*e540*/  FMUL.FTZ R8, R8, UR6 ;  /* 0x0000000608087c20 */ /* 0x000fe20008410000 */
[----:B-----5:R-:W-:-:S03]  /*e550*/  FFMA.FTZ R34, R2, R7, R32 ;  /* 0x0000000702227223 */ /* 0x020fc60000010020 */
[----:B------:R-:W-:Y:S01]  /*e560*/  FFMA.FTZ R35, R3, R8, R33 ;  /* 0x0000000803237223 */ /* 0x000fe20000010021 */
[----:B-1----:R-:W-:Y:S02]  /*e570*/  IMAD R6, R69, UR12, RZ ;  /* 0x0000000c45067c24 */ /* 0x002fe4000f8e02ff */
[----:B------:R-:W-:-:S04]  /*e580*/  IMAD.WIDE.U32 R4, R49, UR12, R4 ;  /* 0x0000000c31047c25 */ /* 0x000fc8000f8e0004 */
[----:B------:R-:W-:Y:S01]  /*e590*/  IMAD R49, R49, UR13, R6 ;  /* 0x0000000d31317c24 */ /* 0x000fe2000f8e0206 */
[----:B--2---:R-:W-:-:S03]  /*e5a0*/  LEA R6, P1, R4, UR16, 0x2 ;  /* 0x0000001004067c11 */ /* 0x004fc6000f8210ff */
[----:B------:R-:W-:-:S05]  /*e5b0*/  IMAD.IADD R49, R5, 0x1, R49 ;  /* 0x0000000105317824 */ /* 0x000fca00078e0231 */
[----:B------:R-:W-:-:S05]  /*e5c0*/  LEA.HI.X R7, R4, UR17, R49, 0x2, P1 ;  /* 0x0000001104077c11 */ /* 0x000fca00088f1431 */
[----:B------:R1:W-:Y:S02]  /*e5d0*/  STG.E.64 desc[UR14][R6.64], R34 ;  /* 0x0000002206007986 */ /* 0x0003e4000c101b0e */
.L_x_3871:
[----:B------:R-:W-:Y:S05]  /*e5e0*/  BSYNC.RECONVERGENT B0 ;  /* 0x0000000000007941 */ /* 0x000fea0003800200 */
.L_x_3870:
[----:B------:R-:W-:Y:S04]  /*e5f0*/  BSSY.RECONVERGENT B0, `(.L_x_3872) ;  /* 0x0000013000007945 */ /* 0x000fe80003800200 */
[----:B------:R-:W-:Y:S05]  /*e600*/  @P5 BRA `(.L_x_3873) ;  /* 0x0000000000445947 */ /* 0x000fea0003800000 */
[----:B------:R-:W2:Y:S01]  /*e610*/  LDCU.64 UR12, c[0x0][0x3e0] ;  /* 0x00007c00ff0c77ac */ /* 0x000ea20008000a00 */
[----:B------:R-:W-:Y:S01]  /*e620*/  MOV R4, R56 ;  /* 0x0000003800047202 */ /* 0x000fe20000000f00 */
        /* <DEDUP_REMOVED lines=11> */
[----:B01----:R-:W-:-:S03]  /*e6e0*/  LEA R6, P1, R4, UR16, 0x2 ;  /* 0x0000001004067c11 */ /* 0x003fc6000f8210ff */
[----:B------:R-:W-:-:S05]  /*e6f0*/  IMAD.IADD R73, R5, 0x1, R73 ;  /* 0x0000000105497824 */ /* 0x000fca00078e0249 */
[----:B------:R-:W-:-:S05]  /*e700*/  LEA.HI.X R7, R4, UR17, R73, 0x2, P1 ;  /* 0x0000001104077c11 */ /* 0x000fca00088f1449 */
[----:B------:R2:W-:Y:S02]  /*e710*/  STG.E.64 desc[UR14][R6.64], R8 ;  /* 0x0000000806007986 */ /* 0x0005e4000c101b0e */
.L_x_3873:
[----:B------:R-:W-:Y:S05]  /*e720*/  BSYNC.RECONVERGENT B0 ;  /* 0x0000000000007941 */ /* 0x000fea0003800200 */
.L_x_3872:
[----:B------:R-:W-:Y:S04]  /*e730*/  BSSY.RECONVERGENT B0, `(.L_x_3874) ;  /* 0x0000013000007945 */ /* 0x000fe80003800200 */
[----:B------:R-:W-:Y:S05]  /*e740*/  @P2 BRA `(.L_x_3875) ;  /* 0x0000000000442947 */ /* 0x000fea0003800000 */
[----:B------:R-:W3:Y:S01]  /*e750*/  LDCU.64 UR12, c[0x0][0x3e0] ;  /* 0x00007c00ff0c77ac */ /* 0x000ee20008000a00 */
[----:B------:R-:W-:Y:S01]  /*e760*/  MOV R4, R56 ;  /* 0x0000003800047202 */ /* 0x000fe20000000f00 */
[----:B------:R-:W-:Y:S01]  /*e770*/  FADD.FTZ R11, R11, -UR5 ;  /* 0x800000050b0b7e21 */ /* 0x000fe20008010000 */
[----:B------:R-:W-:Y:S01]  /*e780*/  MOV R5, R59 ;  /* 0x0000003b00057202 */ /* 0x000fe20000000f00 */
[----:B------:R-:W0:Y:S01]  /*e790*/  LDCU.64 UR16, c[0x0][0x380] ;  /* 0x00007000ff1077ac */ /* 0x000e220008000a00 */
[----:B------:R-:W-:Y:S01]  /*e7a0*/  FADD.FTZ R12, R12, -UR5 ;  /* 0x800000050c0c7e21 */ /* 0x000fe20008010000 */
[----:B------:R-:W-:-:S03]  /*e7b0*/  FMUL.FTZ R11, R11, UR6 ;  /* 0x000000060b0b7c20 */ /* 0x000fc60008410000 */
[----:B------:R-:W-:Y:S01]  /*e7c0*/  FMUL.FTZ R12, R12, UR6 ;  /* 0x000000060c0c7c20 */ /* 0x000fe20008410000 */
[----:B--2--5:R-:W-:-:S03]  /*e7d0*/  FFMA.FTZ R8, R2, R11, R32 ;  /* 0x0000000b02087223 */ /* 0x024fc60000010020 */
[----:B------:R-:W-:Y:S01]  /*e7e0*/  FFMA.FTZ R9, R3, R12, R33 ;  /* 0x0000000c03097223 */ /* 0x000fe20000010021 */
[----:B---3--:R-:W-:Y:S02]  /*e7f0*/  IMAD R74, R74, UR12, RZ ;  /* 0x0000000c4a4a7c24 */ /* 0x008fe4000f8e02ff */
[----:B------:R-:W-:-:S04]  /*e800*/  IMAD.WIDE.U32 R4, R75, UR12, R4 ;  /* 0x0000000c4b047c25 */ /* 0x000fc8000f8e0004 */
[----:B------:R-:W-:Y:S01]  /*e810*/  IMAD R75, R75, UR13, R74 ;  /* 0x0000000d4b4b7c24 */ /* 0x000fe2000f8e024a */
[----:B01----:R-:W-:-:S03]  /*e820*/  LEA R6, P1, R4, UR16, 0x2 ;  /* 0x0000001004067c11 */ /* 0x003fc6000f8210ff */
[----:B------:R-:W-:-:S05]  /*e830*/  IMAD.IADD R75, R5, 0x1, R75 ;  /* 0x00000001054b7824 */ /* 0x000fca00078e024b */
[----:B------:R-:W-:-:S05]  /*e840*/  LEA.HI.X R7, R4, UR17, R75, 0x2, P1 ;  /* 0x0000001104077c11 */ /* 0x000fca00088f144b */
[----:B------:R3:W-:Y:S02]  /*e850*/  STG.E.64 desc[UR14][R6.64], R8 ;  /* 0x0000000806007986 */ /* 0x0007e4000c101b0e */
.L_x_3875:
[----:B------:R-:W-:Y:S05]  /*e860*/  BSYNC.RECONVERGENT B0 ;  /* 0x0000000000007941 */ /* 0x000fea0003800200 */
.L_x_3874:
[----:B------:R-:W-:Y:S04]  /*e870*/  BSSY.RECONVERGENT B0, `(.L_x_3876) ;  /* 0x0000013000007945 */ /* 0x000fe80003800200 */
[----:B------:R-:W-:Y:S05]  /*e880*/  @P3 BRA `(.L_x_3877) ;  /* 0x0000000000443947 */ /* 0x000fea0003800000 */
[----:B------:R-:W4:Y:S01]  /*e890*/  LDCU.64 UR12, c[0x0][0x3e0] ;  /* 0x00007c00ff0c77ac */ /* 0x000f220008000a00 */
[----:B------:R-:W-:Y:S01]  /*e8a0*/  MOV R4, R56 ;  /* 0x0000003800047202 */ /* 0x000fe20000000f00 */
[----:B------:R-:W-:Y:S01]  /*e8b0*/  FADD.FTZ R13, R13, -UR5 ;  /* 0x800000050d0d7e21 */ /* 0x000fe20008010000 */
[----:B------:R-:W-:Y:S01]  /*e8c0*/  MOV R5, R59 ;  /* 0x0000003b00057202 */ /* 0x000fe20000000f00 */
[----:B------:R-:W0:Y:S01]  /*e8d0*/  LDCU.64 UR16, c[0x0][0x380] ;  /* 0x00007000ff1077ac */ /* 0x000e220008000a00 */
[----:B------:R-:W-:Y:S01]  /*e8e0*/  FADD.FTZ R14, R14, -UR5 ;  /* 0x800000050e0e7e21 */ /* 0x000fe20008010000 */
[----:B------:R-:W-:-:S03]  /*e8f0*/  FMUL.FTZ R13, R13, UR6 ;  /* 0x000000060d0d7c20 */ /* 0x000fc60008410000 */
[----:B------:R-:W-:Y:S01]  /*e900*/  FMUL.FTZ R14, R14, UR6 ;  /* 0x000000060e0e7c20 */ /* 0x000fe20008410000 */
[----:B--23-5:R-:W-:-:S03]  /*e910*/  FFMA.FTZ R8, R2, R13, R32 ;  /* 0x0000000d02087223 */ /* 0x02cfc60000010020 */
[----:B------:R-:W-:Y:S01]  /*e920*/  FFMA.FTZ R9, R3, R14, R33 ;  /* 0x0000000e03097223 */ /* 0x000fe20000010021 */
[----:B----4-:R-:W-:Y:S02]  /*e930*/  IMAD R68, R68, UR12, RZ ;  /* 0x0000000c44447c24 */ /* 0x010fe4000f8e02ff */
[----:B01----:R-:W-:-:S04]  /*e940*/  IMAD.WIDE.U32 R6, R67, UR12, R4 ;  /* 0x0000000c43067c25 */ /* 0x003fc8000f8e0004 */
[----:B------:R-:W-:Y:S01]  /*e950*/  IMAD R67, R67, UR13, R68 ;  /* 0x0000000d43437c24 */ /* 0x000fe2000f8e0244 */
[----:B------:R-:W-:-:S03]  /*e960*/  LEA R4, P1, R6, UR16, 0x2 ;  /* 0x0000001006047c11 */ /* 0x000fc6000f8210ff */
[----:B------:R-:W-:-:S05]  /*e970*/  IMAD.IADD R67, R7, 0x1, R67 ;  /* 0x0000000107437824 */ /* 0x000fca00078e0243 */
[----:B------:R-:W-:-:S05]  /*e980*/  LEA.HI.X R5, R6, UR17, R67, 0x2, P1 ;  /* 0x0000001106057c11 */ /* 0x000fca00088f1443 */
[----:B------:R4:W-:Y:S02]  /*e990*/  STG.E.64 desc[UR14][R4.64], R8 ;  /* 0x0000000804007986 */ /* 0x0009e4000c101b0e */
.L_x_3877:
[----:B------:R-:W-:Y:S05]  /*e9a0*/  BSYNC.RECONVERGENT B0 ;  /* 0x0000000000007941 */ /* 0x000fea0003800200 */
.L_x_3876:
[----:B------:R-:W-:Y:S01]  /*e9b0*/  ISETP.GE.U32.AND P4, PT, R66, UR10, PT ;  /* 0x0000000a42007c0c */ /* 0x000fe2000bf86070 */
[C---:B------:R-:W-:Y:S01]  /*e9c0*/  VIADD R10, R60.reuse, 0x180 ;  /* 0x000001803c0a7836 */ /* 0x040fe20000000000 */
[----:B0123--:R-:W-:Y:S01]  /*e9d0*/  SHF.R.S32.HI R6, RZ, 0x1f, R66 ;  /* 0x0000001fff067819 */ /* 0x00ffe20000011442 */
        /* <DEDUP_REMOVED lines=16> */
[----:B----4-:R-:W-:-:S02]  /*eae0*/  IADD3 R5, PT, PT, R60, 0x188, RZ ;  /* 0x000001883c057810 */ /* 0x010fc40007ffe0ff */
        /* <DEDUP_REMOVED lines=11> */
[----:B0-----:R-:W-:Y:S02]  /*eba0*/  IMAD R9, R6, UR12, RZ ;  /* 0x0000000c06097c24 */ /* 0x001fe4000f8e02ff */
[----:B------:R-:W-:Y:S02]  /*ebb0*/  IMAD.MOV.U32 R6, RZ, RZ, R56 ;  /* 0x000000ffff067224 */ /* 0x000fe400078e0038 */
[C---:B------:R-:W-:Y:S02]  /*ebc0*/  IMAD R9, R66.reuse, UR13, R9 ;  /* 0x0000000d42097c24 */ /* 0x040fe4000f8e0209 */
[----:B------:R-:W-:-:S03]  /*ebd0*/  IMAD.WIDE.U32 R6, R66, UR12, R6 ;  /* 0x0000000c42067c25 */ /* 0x000fc6000f8e0006 */
[----:B-1----:R-:W-:Y:S02]  /*ebe0*/  LEA R8, P4, R6, UR16, 0x2 ;  /* 0x0000001006087c11 */ /* 0x002fe4000f8810ff */
[----:B------:R-:W-:-:S04]  /*ebf0*/  IADD3 R9, PT, PT, R7, R9, RZ ;  /* 0x0000000907097210 */ /* 0x000fc80007ffe0ff */
[----:B------:R-:W-:-:S05]  /*ec00*/  LEA.HI.X R9, R6, UR17, R9, 0x2, P4 ;  /* 0x0000001106097c11 */ /* 0x000fca000a0f1409 */
[----:B------:R0:W-:Y:S02]  /*ec10*/  STG.E.64 desc[UR14][R8.64], R12 ;  /* 0x0000000c08007986 */ /* 0x0001e4000c101b0e */
.L_x_3879:
[----:B------:R-:W-:Y:S05]  /*ec20*/  BSYNC.RECONVERGENT B0 ;  /* 0x0000000000007941 */ /* 0x000fea0003800200 */
.L_x_3878:
[----:B------:R-:W-:Y:S04]  /*ec30*/  BSSY.RECONVERGENT B0, `(.L_x_3880) ;  /* 0x0000013000007945 */ /* 0x000fe80003800200 */
[----:B------:R-:W-:Y:S05]  /*ec40*/  @P1 BRA `(.L_x_3881) ;  /* 0x0000000000441947 */ /* 0x000fea0003800000 */
[----:B------:R-:W1:Y:S01]  /*ec50*/  LDCU.64 UR12, c[0x0][0x3e0] ;  /* 0x00007c00ff0c77ac */ /* 0x000e620008000a00 */
[----:B------:R-:W-:Y:S01]  /*ec60*/  MOV R7, R59 ;  /* 0x0000003b00077202 */ /* 0x000fe20000000f00 */
[----:B------:R-:W-:Y:S02]  /*ec70*/  IMAD.MOV.U32 R6, RZ, RZ, R56 ;  /* 0x000000ffff067224 */ /* 0x000fe400078e0038 */
[----:B------:R-:W-:Y:S01]  /*ec80*/  FADD.FTZ R17, R17, -UR5 ;  /* 0x8000000511117e21 */ /* 0x000fe20008010000 */
[----:B------:R-:W2:Y:S01]  /*ec90*/  LDCU.64 UR16, c[0x0][0x380] ;  /* 0x00007000ff1077ac */ /* 0x000ea20008000a00 */
[----:B------:R-:W-:Y:S02]  /*eca0*/  FADD.FTZ R18, R18, -UR5 ;  /* 0x8000000512127e21 */ /* 0x000fe40008010000 */
[----:B------:R-:W-:Y:S02]  /*ecb0*/  FMUL.FTZ R17, R17, UR6 ;  /* 0x0000000611117c20 */ /* 0x000fe40008410000 */
[----:B------:R-:W-:-:S02]  /*ecc0*/  FMUL.FTZ R18, R18, UR6 ;  /* 0x0000000612127c20 */ /* 0x000fc40008410000 */
[----:B0----5:R-:W-:Y:S02]  /*ecd0*/  FFMA.FTZ R12, R2, R17, R32 ;  /* 0x00000011020c7223 */ /* 0x021fe40000010020 */
[----:B------:R-:W-:Y:S01]  /*ece0*/  FFMA.FTZ R13, R3, R18, R33 ;  /* 0x00000012030d7223 */ /* 0x000fe20000010021 */
[----:B-1----:R-:W-:Y:S02]  /*ecf0*/  IMAD R11, R11, UR12, RZ ;  /* 0x0000000c0b0b7c24 */ /* 0x002fe4000f8e02ff */
[----:B------:R-:W-:-:S04]  /*ed00*/  IMAD.WIDE.U32 R6, R0, UR12, R6 ;  /* 0x0000000c00067c25 */ /* 0x000fc8000f8e0006 */
[----:B------:R-:W-:Y:S01]  /*ed10*/  IMAD R11, R0, UR13, R11 ;  /* 0x0000000d000b7c24 */ /* 0x000fe2000f8e020b */
[----:B--2---:R-:W-:-:S04]  /*ed20*/  LEA R8, P1, R6, UR16, 0x2 ;  /* 0x0000001006087c11 */ /* 0x004fc8000f8210ff */
[----:B------:R-:W-:-:S04]  /*ed30*/  IADD3 R11, PT, PT, R7, R11, RZ ;  /* 0x0000000b070b7210 */ /* 0x000fc80007ffe0ff */
[----:B------:R-:W-:-:S05]  /*ed40*/  LEA.HI.X R9, R6, UR17, R11, 0x2, P1 ;  /* 0x0000001106097c11 */ /* 0x000fca00088f140b */
[----:B------:R1:W-:Y:S02]  /*ed50*/  STG.E.64 desc[UR14][R8.64], R12 ;  /* 0x0000000c08007986 */ /* 0x0003e4000c101b0e */
.L_x_3881:
[----:B------:R-:W-:Y:S05]  /*ed60*/  BSYNC.RECONVERGENT B0 ;  /* 0x0000000000007941 */ /* 0x000fea0003800200 */
.L_x_3880:
[----:B------:R-:W-:Y:S04]  /*ed70*/  BSSY.RECONVERGENT B0, `(.L_x_3882) ;  /* 0x0000013000007945 */ /* 0x000fe80003800200 */
[----:B------:R-:W-:Y:S05]  /*ed80*/  @P5 BRA `(.L_x_3883) ;  /* 0x0000000000445947 */ /* 0x000fea0003800000 */
[----:B------:R-:W2:Y:S01]  /*ed90*/  LDCU.64 UR12, c[0x0][0x3e0] ;  /* 0x00007c00ff0c77ac */ /* 0x000ea20008000a00 */
[----:B------:R-:W-:Y:S01]  /*eda0*/  MOV R7, R59 ;  /* 0x0000003b00077202 */ /* 0x000fe20000000f00 */
[----:B------:R-:W-:Y:S02]  /*edb0*/  IMAD.MOV.U32 R6, RZ, RZ, R56 ;  /* 0x000000ffff067224 */ /* 0x000fe400078e0038 */
[----:B------:R-:W-:Y:S01]  /*edc0*/  FADD.FTZ R19, R19, -UR5 ;  /* 0x8000000513137e21 */ /* 0x000fe20008010000 */
[----:B------:R-:W3:Y:S01]  /*edd0*/  LDCU.64 UR16, c[0x0][0x380] ;  /* 0x00007000ff1077ac */ /* 0x000ee20008000a00 */
[----:B------:R-:W-:Y:S02]  /*ede0*/  FADD.FTZ R20, R20, -UR5 ;  /* 0x8000000514147e21 */ /* 0x000fe40008010000 */
[----:B------:R-:W-:Y:S02]  /*edf0*/  FMUL.FTZ R19, R19, UR6 ;  /* 0x0000000613137c20 */ /* 0x000fe40008410000 */
[----:B------:R-:W-:-:S02]  /*ee00*/  FMUL.FTZ R20, R20, UR6 ;  /* 0x0000000614147c20 */ /* 0x000fc40008410000 */
[----:B01---5:R-:W-:Y:S02]  /*ee10*/  FFMA.FTZ R12, R2, R19, R32 ;  /* 0x00000013020c7223 */ /* 0x023fe40000010020 */
        /* <DEDUP_REMOVED lines=8> */
.L_x_3883:
[----:B------:R-:W-:Y:S05]  /*eea0*/  BSYNC.RECONVERGENT B0 ;  /* 0x0000000000007941 */ /* 0x000fea0003800200 */
.L_x_3882:
[----:B------:R-:W-:Y:S04]  /*eeb0*/  BSSY.RECONVERGENT B0, `(.L_x_3884) ;  /* 0x0000013000007945 */ /* 0x000fe80003800200 */
[----:B------:R-:W-:Y:S05]  /*eec0*/  @P2 BRA `(.L_x_3885) ;  /* 0x0000000000442947 */ /* 0x000fea0003800000 */
[----:B------:R-:W3:Y:S01]  /*eed0*/  LDCU.64 UR12, c[0x0][0x3e0] ;  /* 0x00007c00ff0c77ac */ /* 0x000ee20008000a00 */
[----:B--2---:R-:W-:Y:S01]  /*eee0*/  MOV R7, R59 ;  /* 0x0000003b00077202 */ /* 0x004fe20000000f00 */
[----:B------:R-:W-:Y:S02]  /*eef0*/  IMAD.MOV.U32 R6, RZ, RZ, R56 ;  /* 0x000000ffff067224 */ /* 0x000fe400078e0038 */
[----:B------:R-:W-:Y:S01]  /*ef00*/  FADD.FTZ R21, R21, -UR5 ;  /* 0x8000000515157e21 */ /* 0x000fe20008010000 */
[----:B------:R-:W2:Y:S01]  /*ef10*/  LDCU.64 UR16, c[0x0][0x380] ;  /* 0x00007000ff1077ac */ /* 0x000ea20008000a00 */
[----:B------:R-:W-:Y:S02]  /*ef20*/  FADD.FTZ R22, R22, -UR5 ;  /* 0x8000000516167e21 */ /* 0x000fe40008010000 */
[----:B------:R-:W-:Y:S02]  /*ef30*/  FMUL.FTZ R21, R21, UR6 ;  /* 0x0000000615157c20 */ /* 0x000fe40008410000 */
[----:B------:R-:W-:-:S02]  /*ef40*/  FMUL.FTZ R22, R22, UR6 ;  /* 0x0000000616167c20 */ /* 0x000fc40008410000 */
[----:B01---5:R-:W-:Y:S02]  /*ef50*/  FFMA.FTZ R12, R2, R21, R32 ;  /* 0x00000015020c7223 */ /* 0x023fe40000010020 */
[----:B------:R-:W-:Y:S01]  /*ef60*/  FFMA.FTZ R13, R3, R22, R33 ;  /* 0x00000016030d7223 */ /* 0x000fe20000010021 */
[----:B---3--:R-:W-:Y:S02]  /*ef70*/  IMAD R34, R34, UR12, RZ ;  /* 0x0000000c22227c24 */ /* 0x008fe4000f8e02ff */
[----:B------:R-:W-:-:S04]  /*ef80*/  IMAD.WIDE.U32 R8, R49, UR12, R6 ;  /* 0x0000000c31087c25 */ /* 0x000fc8000f8e0006 */
[----:B------:R-:W-:Y:S01]  /*ef90*/  IMAD R49, R49, UR13, R34 ;  /* 0x0000000d31317c24 */ /* 0x000fe2000f8e0222 */
[----:B--2---:R-:W-:-:S04]  /*efa0*/  LEA R6, P1, R8, UR16, 0x2 ;  /* 0x0000001008067c11 */ /* 0x004fc8000f8210ff */
[----:B------:R-:W-:-:S04]  /*efb0*/  IADD3 R49, PT, PT, R9, R49, RZ ;  /* 0x0000003109317210 */ /* 0x000fc80007ffe0ff */
[----:B------:R-:W-:-:S05]  /*efc0*/  LEA.HI.X R7, R8, UR17, R49, 0x2, P1 ;  /* 0x0000001108077c11 */ /* 0x000fca00088f1431 */
[----:B------:R3:W-:Y:S02]  /*efd0*/  STG.E.64 desc[UR14][R6.64], R12 ;  /* 0x0000000c06007986 */ /* 0x0007e4000c101b0e */
.L_x_3885:
[----:B------:R-:W-:Y:S05]  /*efe0*/  BSYNC.RECONVERGENT B0 ;  /* 0x0000000000007941 */ /* 0x000fea0003800200 */
.L_x_3884:
[----:B------:R-:W-:Y:S04]  /*eff0*/  BSSY.RECONVERGENT B0, `(.L_x_3886) ;  /* 0x0000013000007945 */ /* 0x000fe80003800200 */
[----:B------:R-:W-:Y:S05]  /*f000*/  @P3 BRA `(.L_x_3887) ;  /* 0x0000000000443947 */ /* 0x000fea0003800000 */
[----:B------:R-:W4:Y:S01]  /*f010*/  LDCU.64 UR12, c[0x0][0x3e0] ;  /* 0x00007c00ff0c77ac */ /* 0x000f220008000a00 */
[----:B--23--:R-:W-:Y:S01]  /*f020*/  MOV R7, R59 ;  /* 0x0000003b00077202 */ /* 0x00cfe20000000f00 */
[----:B------:R-:W-:Y:S02]  /*f030*/  IMAD.MOV.U32 R6, RZ, RZ, R56 ;  /* 0x000000ffff067224 */ /* 0x000fe400078e0038 */
[----:B------:R-:W-:Y:S01]  /*f040*/  FADD.FTZ R23, R23, -UR5 ;  /* 0x8000000517177e21 */ /* 0x000fe20008010000 */
[----:B------:R-:W2:Y:S01]  /*f050*/  LDCU.64 UR16, c[0x0][0x380] ;  /* 0x00007000ff1077ac */ /* 0x000ea20008000a00 */
[----:B------:R-:W-:Y:S02]  /*f060*/  FADD.FTZ R24, R24, -UR5 ;  /* 0x8000000518187e21 */ /* 0x000fe40008010000 */
[----:B------:R-:W-:Y:S02]  /*f070*/  FMUL.FTZ R23, R23, UR6 ;  /* 0x0000000617177c20 */ /* 0x000fe40008410000 */
[----:B------:R-:W-:Y:S01]  /*f080*/  FMUL.FTZ R24, R24, UR6 ;  /* 0x0000000618187c20 */ /* 0x000fe20008410000 */
[----:B----4-:R-:W-:-:S02]  /*f090*/  IMAD R11, R62, UR12, RZ ;  /* 0x0000000c3e0b7c24 */ /* 0x010fc4000f8e02ff */
[----:B01----:R-:W-:-:S04]  /*f0a0*/  IMAD.WIDE.U32 R8, R10, UR12, R6 ;  /* 0x0000000c0a087c25 */ /* 0x003fc8000f8e0006 */
[----:B------:R-:W-:Y:S01]  /*f0b0*/  IMAD R11, R10, UR13, R11 ;  /* 0x0000000d0a0b7c24 */ /* 0x000fe2000f8e020b */
[----:B--2---:R-:W-:Y:S01]  /*f0c0*/  LEA R6, P1, R8, UR16, 0x2 ;  /* 0x0000001008067c11 */ /* 0x004fe2000f8210ff */
[----:B-----5:R-:W-:-:S03]  /*f0d0*/  FFMA.FTZ R10, R2, R23, R32 ;  /* 0x00000017020a7223 */ /* 0x020fc60000010020 */
[----:B------:R-:W-:-:S04]  /*f0e0*/  IADD3 R11, PT, PT, R9, R11, RZ ;  /* 0x0000000b090b7210 */ /* 0x000fc80007ffe0ff */
[----:B------:R-:W-:Y:S01]  /*f0f0*/  LEA.HI.X R7, R8, UR17, R11, 0x2, P1 ;  /* 0x0000001108077c11 */ /* 0x000fe200088f140b */
[----:B------:R-:W-:-:S05]  /*f100*/  FFMA.FTZ R11, R3, R24, R33 ;  /* 0x00000018030b7223 */ /* 0x000fca0000010021 */
[----:B------:R4:W-:Y:S02]  /*f110*/  STG.E.64 desc[UR14][R6.64], R10 ;  /* 0x0000000a06007986 */ /* 0x0009e4000c101b0e */
.L_x_3887:
[----:B------:R-:W-:Y:S05]  /*f120*/  BSYNC.RECONVERGENT B0 ;  /* 0x0000000000007941 */ /* 0x000fea0003800200 */
.L_x_3886:
[----:B------:R-:W-:Y:S01]  /*f130*/  ISETP.GE.U32.AND P4, PT, R5, UR10, PT ;  /* 0x0000000a05007c0c */ /* 0x000fe2000bf86070 */
[C---:B------:R-:W-:Y:S01]  /*f140*/  VIADD R15, R60.reuse, 0x198 ;  /* 0x000001983c0f7836 */ /* 0x040fe20000000000 */
[----:B--234-:R-:W-:Y:S01]  /*f150*/  SHF.R.S32.HI R7, RZ, 0x1f, R5 ;  /* 0x0000001fff077819 */ /* 0x01cfe20000011405 */
[----:B------:R-:W-:Y:S01]  /*f160*/  BSSY.RECONVERGENT B0, `(.L_x_3888) ;  /* 0x0000024000007945 */ /* 0x000fe20003800200 */
[C---:B------:R-:W-:Y:S01]  /*f170*/  IADD3 R17, PT, PT, R60.reuse, 0x1a0, RZ ;  /* 0x000001a03c117810 */ /* 0x040fe20007ffe0ff */
[C---:B------:R-:W-:Y:S01]  /*f180*/  VIADD R6, R60.reuse, 0x1b0 ;  /* 0x000001b03c067836 */ /* 0x040fe20000000000 */
        /* <DEDUP_REMOVED lines=16> */
[----:B------:R-:W2:Y:S01]  /*f290*/  LDCU.64 UR12, c[0x0][0x3e0] ;  /* 0x00007c00ff0c77ac */ /* 0x000ea20008000a00 */
[----:B01----:R-:W-:Y:S01]  /*f2a0*/  MOV R8, R56 ;  /* 0x0000003800087202 */ /* 0x003fe20000000f00 */
[----:B------:R-:W-:Y:S02]  /*f2b0*/  IMAD.MOV.U32 R9, RZ, RZ, R59 ;  /* 0x000000ffff097224 */ /* 0x000fe400078e003b */
[----:B------:R-:W-:Y:S01]  /*f2c0*/  FADD.FTZ R25, R25, -UR5 ;  /* 0x8000000519197e21 */ /* 0x000fe20008010000 */
[----:B------:R-:W0:Y:S01]  /*f2d0*/  LDCU.64 UR16, c[0x0][0x380] ;  /* 0x00007000ff1077ac */ /* 0x000e220008000a00 */
[----:B------:R-:W-:Y:S02]  /*f2e0*/  FADD.FTZ R26, R26, -UR5 ;  /* 0x800000051a1a7e21 */ /* 0x000fe40008010000 */
[----:B------:R-:W-:Y:S02]  /*f2f0*/  FMUL.FTZ R25, R25, UR6 ;  /* 0x0000000619197c20 */ /* 0x000fe40008410000 */
[----:B------:R-:W-:-:S04]  /*f300*/  FMUL.FTZ R26, R26, UR6 ;  /* 0x000000061a1a7c20 */ /* 0x000fc80008410000 */
[----:B-----5:R-:W-:Y:S01]  /*f310*/  FFMA.FTZ R13, R3, R26, R33 ;  /* 0x0000001a030d7223 */ /* 0x020fe20000010021 */
[----:B--2---:R-:W-:Y:S02]  /*f320*/  IMAD R12, R7, UR12, RZ ;  /* 0x0000000c070c7c24 */ /* 0x004fe4000f8e02ff */
[----:B------:R-:W-:-:S04]  /*f330*/  IMAD.WIDE.U32 R10, R5, UR12, R8 ;  /* 0x0000000c050a7c25 */ /* 0x000fc8000f8e0008 */
[----:B------:R-:W-:Y:S01]  /*f340*/  IMAD R5, R5, UR13, R12 ;  /* 0x0000000d05057c24 */ /* 0x000fe2000f8e020c */
[----:B0-----:R-:W-:Y:S01]  /*f350*/  LEA R8, P4, R10, UR16, 0x2 ;  /* 0x000000100a087c11 */ /* 0x001fe2000f8810ff */
[----:B------:R-:W-:-:S03]  /*f360*/  FFMA.FTZ R12, R2, R25, R32 ;  /* 0x00000019020c7223 */ /* 0x000fc60000010020 */
[----:B------:R-:W-:-:S04]  /*f370*/  IADD3 R5, PT, PT, R11, R5, RZ ;  /* 0x000000050b057210 */ /* 0x000fc80007ffe0ff */
[----:B------:R-:W-:-:S05]  /*f380*/  LEA.HI.X R9, R10, UR17, R5, 0x2, P4 ;  /* 0x000000110a097c11 */ /* 0x000fca000a0f1405 */
[----:B------:R2:W-:Y:S02]  /*f390*/  STG.E.64 desc[UR14][R8.64], R12 ;  /* 0x0000000c08007986 */ /* 0x0005e4000c101b0e */
.L_x_3889:
[----:B------:R-:W-:Y:S05]  /*f3a0*/  BSYNC.RECONVERGENT B0 ;  /* 0x0000000000007941 */ /* 0x000fea0003800200 */
.L_x_3888:
        /* <DEDUP_REMOVED lines=10> */
[----:B-----5:R-:W-:Y:S02]  /*f450*/  FFMA.FTZ R10, R2, R27, R32 ;  /* 0x0000001b020a7223 */ /* 0x020fe40000010020 */
[----:B------:R-:W-:Y:S01]  /*f460*/  FFMA.FTZ R11, R3, R28, R33 ;  /* 0x0000001c030b7223 */ /* 0x000fe20000010021 */
[----:B---3--:R-:W-:Y:S02]  /*f470*/  IMAD R5, R14, UR12, RZ ;  /* 0x0000000c0e057c24 */ /* 0x008fe4000f8e02ff */
[----:B------:R-:W-:-:S04]  /*f480*/  IMAD.WIDE.U32 R8, R4, UR12, R8 ;  /* 0x0000000c04087c25 */ /* 0x000fc8000f8e0008 */
[----:B------:R-:W-:Y:S01]  /*f490*/  IMAD R5, R4, UR13, R5 ;  /* 0x0000000d04057c24 */ /* 0x000fe2000f8e0205 */
[----:B0-----:R-:W-:-:S04]  /*f4a0*/  LEA R4, P1, R8, UR16, 0x2 ;  /* 0x0000001008047c11 */ /* 0x001fc8000f8210ff */
[----:B------:R-:W-:-:S04]  /*f4b0*/  IADD3 R5, PT, PT, R9, R5, RZ ;  /* 0x0000000509057210 */ /* 0x000fc80007ffe0ff */
[----:B------:R-:W-:-:S05]  /*f4c0*/  LEA.HI.X R5, R8, UR17, R5, 0x2, P1 ;  /* 0x0000001108057c11 */ /* 0x000fca00088f1405 */
[----:B------:R3:W-:Y:S02]  /*f4d0*/  STG.E.64 desc[UR14][R4.64], R10 ;  /* 0x0000000a04007986 */ /* 0x0007e4000c101b0e */
.L_x_3891:
[----:B------:R-:W-:Y:S05]  /*f4e0*/  BSYNC.RECONVERGENT B0 ;  /* 0x0000000000007941 */ /* 0x000fea0003800200 */
.L_x_3890:
[----:B------:R-:W-:Y:S04]  /*f4f0*/  BSSY.RECONVERGENT B0, `(.L_x_3892) ;  /* 0x0000013000007945 */ /* 0x000fe80003800200 */
[----:B------:R-:W-:Y:S05]  /*f500*/  @P5 BRA `(.L_x_3893) ;  /* 0x0000000000445947 */ /* 0x000fea0003800000 */
[----:B------:R-:W4:Y:S01]  /*f510*/  LDCU.64 UR12, c[0x0][0x3e0] ;  /* 0x00007c00ff0c77ac */ /* 0x000f220008000a00 */
[----:B---3--:R-:W-:Y:S01]  /*f520*/  MOV R4, R56 ;  /* 0x0000003800047202 */ /* 0x008fe20000000f00 */
[----:B------:R-:W-:Y:S02]  /*f530*/  IMAD.MOV.U32 R5, RZ, RZ, R59 ;  /* 0x000000ffff057224 */ /* 0x000fe400078e003b */
[----:B------:R-:W-:Y:S01]  /*f540*/  FADD.FTZ R29, R29, -UR5 ;  /* 0x800000051d1d7e21 */ /* 0x000fe20008010000 */
[----:B------:R-:W3:Y:S01]  /*f550*/  LDCU.64 UR16, c[0x0][0x380] ;  /* 0x00007000ff1077ac */ /* 0x000ee20008000a00 */
[----:B------:R-:W-:Y:S02]  /*f560*/  FADD.FTZ R30, R30, -UR5 ;  /* 0x800000051e1e7e21 */ /* 0x000fe40008010000 */
[----:B------:R-:W-:Y:S02]  /*f570*/  FMUL.FTZ R29, R29, UR6 ;  /* 0x000000061d1d7c20 */ /* 0x000fe40008410000 */
[----:B------:R-:W-:-:S02]  /*f580*/  FMUL.FTZ R30, R30, UR6 ;  /* 0x000000061e1e7c20 */ /* 0x000fc40008410000 */
[----:B-----5:R-:W-:Y:S02]  /*f590*/  FFMA.FTZ R10, R2, R29, R32 ;  /* 0x0000001d020a7223 */ /* 0x020fe40000010020 */
[----:B------:R-:W-:Y:S01]  /*f5a0*/  FFMA.FTZ R11, R3, R30, R33 ;  /* 0x0000001e030b7223 */ /* 0x000fe20000010021 */
[----:B----4-:R-:W-:Y:S02]  /*f5b0*/  IMAD R16, R16, UR12, RZ ;  /* 0x0000000c10107c24 */ /* 0x010fe4000f8e02ff */
[----:B012---:R-:W-:-:S04]  /*f5c0*/  IMAD.WIDE.U32 R8, R15, UR12, R4 ;  /* 0x0000000c0f087c25 */ /* 0x007fc8000f8e0004 */
[----:B------:R-:W-:Y:S01]  /*f5d0*/  IMAD R15, R15, UR13, R16 ;  /* 0x0000000d0f0f7c24 */ /* 0x000fe2000f8e0210 */
[----:B---3--:R-:W-:-:S04]  /*f5e0*/  LEA R4, P1, R8, UR16, 0x2 ;  /* 0x0000001008047c11 */ /* 0x008fc8000f8210ff */
[----:B------:R-:W-:-:S04]  /*f5f0*/  IADD3 R15, PT, PT, R9, R15, RZ ;  /* 0x0000000f090f7210 */ /* 0x000fc80007ffe0ff */
[----:B------:R-:W-:-:S05]  /*f600*/  LEA.HI.X R5, R8, UR17, R15, 0x2, P1 ;  /* 0x0000001108057c11 */ /* 0x000fca00088f140f */
[----:B------:R4:W-:Y:S02]  /*f610*/  STG.E.64 desc[UR14][R4.64], R10 ;  /* 0x0000000a04007986 */ /* 0x0009e4000c101b0e */
.L_x_3893:
[----:B------:R-:W-:Y:S05]  /*f620*/  BSYNC.RECONVERGENT B0 ;  /* 0x0000000000007941 */ /* 0x000fea0003800200 */
.L_x_3892:
[----:B------:R-:W-:Y:S04]  /*f630*/  BSSY.RECONVERGENT B0, `(.L_x_3894) ;  /* 0x0000013000007945 */ /* 0x000fe80003800200 */
[----:B------:R-:W-:Y:S05]  /*f640*/  @P2 BRA `(.L_x_3895) ;  /* 0x0000000000442947 */ /* 0x000fea0003800000 */
[----:B------:R-:W0:Y:S01]  /*f650*/  LDCU.64 UR12, c[0x0][0x3e0] ;  /* 0x00007c00ff0c77ac */ /* 0x000e220008000a00 */
[----:B---34-:R-:W-:Y:S01]  /*f660*/  MOV R4, R56 ;  /* 0x0000003800047202 */ /* 0x018fe20000000f00 */
        /* <DEDUP_REMOVED lines=8> */
[----:B0-----:R-:W-:Y:S02]  /*f6f0*/  IMAD R18, R18, UR12, RZ ;  /* 0x0000000c12127c24 */ /* 0x001fe4000f8e02ff */
[----:B-12---:R-:W-:-:S04]  /*f700*/  IMAD.WIDE.U32 R8, R17, UR12, R4 ;  /* 0x0000000c11087c25 */ /* 0x006fc8000f8e0004 */
[----:B------:R-:W-:Y:S01]  /*f710*/  IMAD R17, R17, UR13, R18 ;  /* 0x0000000d11117c24 */ /* 0x000fe2000f8e0212 */
[----:B---3--:R-:W-:-:S04]  /*f720*/  LEA R4, P1, R8, UR16, 0x2 ;  /* 0x0000001008047c11 */ /* 0x008fc8000f8210ff */
[----:B------:R-:W-:-:S04]  /*f730*/  IADD3 R17, PT, PT, R9, R17, RZ ;  /* 0x0000001109117210 */ /* 0x000fc80007ffe0ff */
[----:B------:R-:W-:-:S05]  /*f740*/  LEA.HI.X R5, R8, UR17, R17, 0x2, P1 ;  /* 0x0000001108057c11 */ /* 0x000fca00088f1411 */
[----:B------:R0:W-:Y:S02]  /*f750*/  STG.E.64 desc[UR14][R4.64], R10 ;  /* 0x0000000a04007986 */ /* 0x0001e4000c101b0e */
.L_x_3895:
[----:B------:R-:W-:Y:S05]  /*f760*/  BSYNC.RECONVERGENT B0 ;  /* 0x0000000000007941 */ /* 0x000fea0003800200 */
.L_x_3894:
[----:B------:R-:W-:Y:S04]  /*f770*/  BSSY.RECONVERGENT B0, `(.L_x_3896) ;  /* 0x0000013000007945 */ /* 0x000fe80003800200 */
[----:B------:R-:W-:Y:S05]  /*f780*/  @P3 BRA `(.L_x_3897) ;  /* 0x0000000000443947 */ /* 0x000fea0003800000 */
[----:B------:R-:W1:Y:S01]  /*f790*/  LDCU.64 UR12, c[0x0][0x3e0] ;  /* 0x00007c00ff0c77ac */ /* 0x000e620008000a00 */
[----:B0--34-:R-:W-:Y:S01]  /*f7a0*/  MOV R4, R56 ;  /* 0x0000003800047202 */ /* 0x019fe20000000f00 */
        /* <DEDUP_REMOVED lines=8> */
[----:B-1----:R-:W-:Y:S02]  /*f830*/  IMAD R20, R20, UR12, RZ ;  /* 0x0000000c14147c24 */ /* 0x002fe4000f8e02ff */
[----:B--2---:R-:W-:-:S04]  /*f840*/  IMAD.WIDE.U32 R8, R19, UR12, R4 ;  /* 0x0000000c13087c25 */ /* 0x004fc8000f8e0004 */
[----:B------:R-:W-:Y:S01]  /*f850*/  IMAD R19, R19, UR13, R20 ;  /* 0x0000000d13137c24 */ /* 0x000fe2000f8e0214 */
[----:B0-----:R-:W-:-:S04]  /*f860*/  LEA R4, P1, R8, UR16, 0x2 ;  /* 0x0000001008047c11 */ /* 0x001fc8000f8210ff */
[----:B------:R-:W-:-:S04]  /*f870*/  IADD3 R19, PT, PT, R9, R19, RZ ;  /* 0x0000001309137210 */ /* 0x000fc80007ffe0ff */
[----:B------:R-:W-:-:S05]  /*f880*/  LEA.HI.X R5, R8, UR17, R19, 0x2, P1 ;  /* 0x0000001108057c11 */ /* 0x000fca00088f1413 */
[----:B------:R0:W-:Y:S02]  /*f890*/  STG.E.64 desc[UR14][R4.64], R10 ;  /* 0x0000000a04007986 */ /* 0x0001e4000c101b0e */
.L_x_3897:
[----:B------:R-:W-:Y:S05]  /*f8a0*/  BSYNC.RECONVERGENT B0 ;  /* 0x0000000000007941 */ /* 0x000fea0003800200 */
.L_x_3896:
[----:B------:R-:W-:Y:S01]  /*f8b0*/  ISETP.GE.U32.AND P4, PT, R6, UR10, PT ;  /* 0x0000000a06007c0c */ /* 0x000fe2000bf86070 */
[C---:B------:R-:W-:Y:S01]  /*f8c0*/  VIADD R15, R60.reuse, 0x1c8 ;  /* 0x000001c83c0f7836 */ /* 0x040fe20000000000 */
[----:B------:R-:W-:Y:S01]  /*f8d0*/  SHF.R.S32.HI R7, RZ, 0x1f, R6 ;  /* 0x0000001fff077819 */ /* 0x000fe20000011406 */
[----:B------:R-:W-:Y:S01]  /*f8e0*/  BSSY.RECONVERGENT B0, `(.L_x_3898) ;  /* 0x0000024000007945 */ /* 0x000fe20003800200 */
[C---:B012---:R-:W-:Y:S01]  /*f8f0*/  IADD3 R13, PT, PT, R60.reuse, 0x1c0, RZ ;  /* 0x000001c03c0d7810 */ /* 0x047fe20007ffe0ff */
[C---:B---34-:R-:W-:Y:S01]  /*f900*/  VIADD R4, R60.reuse, 0x1e0 ;  /* 0x000001e03c047836 */ /* 0x058fe20000000000 */
        /* <DEDUP_REMOVED lines=29> */
[----:B-1----:R-:W-:-:S03]  /*fae0*/  LEA R6, P4, R8, UR16, 0x2 ;  /* 0x0000001008067c11 */ /* 0x002fc6000f8810ff */
[----:B------:R-:W-:-:S05]  /*faf0*/  IMAD.IADD R7, R9, 0x1, R7 ;  /* 0x0000000109077824 */ /* 0x000fca00078e0207 */
[----:B------:R-:W-:-:S05]  /*fb00*/  LEA.HI.X R7, R8, UR17, R7, 0x2, P4 ;  /* 0x0000001108077c11 */ /* 0x000fca000a0f1407 */
[----:B------:R0:W-:Y:S02]  /*fb10*/  STG.E.64 desc[UR14][R6.64], R10 ;  /* 0x0000000a06007986 */ /* 0x0001e4000c101b0e */
.L_x_3899:
[----:B------:R-:W-:Y:S05]  /*fb20*/  BSYNC.RECONVERGENT B0 ;  /* 0x0000000000007941 */ /* 0x000fea0003800200 */
.L_x_3898:
        /* <DEDUP_REMOVED lines=8> */
[----:B------:R-:W-:-:S03]  /*fbb0*/  FMUL.FTZ R41, R41, UR6 ;  /* 0x0000000629297c20 */ /* 0x000fc60008410000 */
[----:B------:R-:W-:Y:S01]  /*fbc0*/  FMUL.FTZ R42, R42, UR6 ;  /* 0x000000062a2a7c20 */ /* 0x000fe20008410000 */
[----:B-----5:R-:W-:Y:S01]  /*fbd0*/  FFMA.FTZ R10, R2, R41, R32 ;  /* 0x00000029020a7223 */ /* 0x020fe20000010020 */
[----:B-1----:R-:W-:Y:S02]  /*fbe0*/  IMAD R11, R12, UR12, RZ ;  /* 0x0000000c0c0b7c24 */ /* 0x002fe4000f8e02ff */
[----:B------:R-:W-:-:S04]  /*fbf0*/  IMAD.WIDE.U32 R8, R0, UR12, R6 ;  /* 0x0000000c00087c25 */ /* 0x000fc8000f8e0006 */
[----:B------:R-:W-:Y:S01]  /*fc00*/  IMAD R11, R0, UR13, R11 ;  /* 0x0000000d000b7c24 */ /* 0x000fe2000f8e020b */
[----:B0-----:R-:W-:-:S03]  /*fc10*/  LEA R6, P1, R8, UR16, 0x2 ;  /* 0x0000001008067c11 */ /* 0x001fc6000f8210ff */
[----:B------:R-:W-:-:S05]  /*fc20*/  IMAD.IADD R11, R9, 0x1, R11 ;  /* 0x00000001090b7824 */ /* 0x000fca00078e020b */
[----:B------:R-:W-:Y:S01]  /*fc30*/  LEA.HI.X R7, R8, UR17, R11, 0x2, P1 ;  /* 0x0000001108077c11 */ /* 0x000fe200088f140b */
[----:B------:R-:W-:-:S05]  /*fc40*/  FFMA.FTZ R11, R3, R42, R33 ;  /* 0x0000002a030b7223 */ /* 0x000fca0000010021 */
[----:B------:R1:W-:Y:S02]  /*fc50*/  STG.E.64 desc[UR14][R6.64], R10 ;  /* 0x0000000a06007986 */ /* 0x0003e4000c101b0e */
.L_x_3901:
[----:B------:R-:W-:Y:S05]  /*fc60*/  BSYNC.RECONVERGENT B0 ;  /* 0x0000000000007941 */ /* 0x000fea0003800200 */
.L_x_3900:
[----:B------:R-:W-:Y:S04]  /*fc70*/  BSSY.RECONVERGENT B0, `(.L_x_3902) ;  /* 0x0000013000007945 */ /* 0x000fe80003800200 */
[----:B------:R-:W-:Y:S05]  /*fc80*/  @P5 BRA `(.L_x_3903) ;  /* 0x0000000000445947 */ /* 0x000fea0003800000 */
[----:B------:R-:W2:Y:S01]  /*fc90*/  LDCU.64 UR12, c[0x0][0x3e0] ;  /* 0x00007c00ff0c77ac */ /* 0x000ea20008000a00 */
[----:B01----:R-:W-:Y:S01]  /*fca0*/  MOV R6, R56 ;  /* 0x0000003800067202 */ /* 0x003fe20000000f00 */
        /* <DEDUP_REMOVED lines=11> */
[----:B0-----:R-:W-:-:S03]  /*fd60*/  LEA R6, P1, R8, UR16, 0x2 ;  /* 0x0000001008067c11 */ /* 0x001fc6000f8210ff */
[----:B------:R-:W-:-:S05]  /*fd70*/  IMAD.IADD R13, R9, 0x1, R13 ;  /* 0x00000001090d7824 */ /* 0x000fca00078e020d */
[----:B------:R-:W-:-:S05]  /*fd80*/  LEA.HI.X R7, R8, UR17, R13, 0x2, P1 ;  /* 0x0000001108077c11 */ /* 0x000fca00088f140d */
[----:B------:R2:W-:Y:S02]  /*fd90*/  STG.E.64 desc[UR14][R6.64], R10 ;  /* 0x0000000a06007986 */ /* 0x0005e4000c101b0e */
.L_x_3903:
[----:B------:R-:W-:Y:S05]  /*fda0*/  BSYNC.RECONVERGENT B0 ;  /* 0x0000000000007941 */ /* 0x000fea0003800200 */
.L_x_3902:
[----:B------:R-:W-:Y:S04]  /*fdb0*/  BSSY.RECONVERGENT B0, `(.L_x_3904) ;  /* 0x0000013000007945 */ /* 0x000fe80003800200 */
[----:B------:R-:W-:Y:S05]  /*fdc0*/  @P2 BRA `(.L_x_3905) ;  /* 0x0000000000442947 */ /* 0x000fea0003800000 */
[----:B------:R-:W3:Y:S01]  /*fdd0*/  LDCU.64 UR12, c[0x0][0x3e0] ;  /* 0x00007c00ff0c77ac */ /* 0x000ee20008000a00 */
[----:B012---:R-:W-:Y:S01]  /*fde0*/  MOV R6, R56 ;  /* 0x0000003800067202 */ /* 0x007fe20000000f00 */
        /* <DEDUP_REMOVED lines=11> */
[----:B0-----:R-:W-:-:S03]  /*fea0*/  LEA R6, P1, R8, UR16, 0x2 ;  /* 0x0000001008067c11 */ /* 0x001fc6000f8210ff */
[----:B------:R-:W-:-:S05]  /*feb0*/  IMAD.IADD R15, R9, 0x1, R15 ;  /* 0x00000001090f7824 */ /* 0x000fca00078e020f */
[----:B------:R-:W-:-:S05]  /*fec0*/  LEA.HI.X R7, R8, UR17, R15, 0x2, P1 ;  /* 0x0000001108077c11 */ /* 0x000fca00088f140f */
[----:B------:R3:W-:Y:S02]  /*fed0*/  STG.E.64 desc[UR14][R6.64], R10 ;  /* 0x0000000a06007986 */ /* 0x0007e4000c101b0e */
.L_x_3905:
[----:B------:R-:W-:Y:S05]  /*fee0*/  BSYNC.RECONVERGENT B0 ;  /* 0x0000000000007941 */ /* 0x000fea0003800200 */
.L_x_3904:
[----:B------:R-:W-:Y:S04]  /*fef0*/  BSSY.RECONVERGENT B0, `(.L_x_3906) ;  /* 0x0000013000007945 */ /* 0x000fe80003800200 */
[----:B------:R-:W-:Y:S05]  /*ff00*/  @P3 BRA `(.L_x_3907) ;  /* 0x0000000000443947 */ /* 0x000fea0003800000 */
[----:B------:R-:W4:Y:S01]  /*ff10*/  LDCU.64 UR12, c[0x0][0x3e0] ;  /* 0x00007c00ff0c77ac */ /* 0x000f220008000a00 */
[----:B0123--:R-:W-:Y:S01]  /*ff20*/  MOV R6, R56 ;  /* 0x0000003800067202 */ /* 0x00ffe20000000f00 */
        /* <DEDUP_REMOVED lines=11> */
[----:B0-----:R-:W-:-:S03]  /*ffe0*/  LEA R6, P1, R8, UR16, 0x2 ;  /* 0x0000001008067c11 */ /* 0x001fc6000f8210ff */
[----:B------:R-:W-:-:S05]  /*fff0*/  IMAD.IADD R17, R9, 0x1, R17 ;  /* 0x0000000109117824 */ /* 0x000fca00078e0211 */
[----:B------:R-:W-:-:S05]  /*10000*/  LEA.HI.X R7, R8, UR17, R17, 0x2, P1 ;  /* 0x0000001108077c11 */ /* 0x000fca00088f1411 */
[----:B------:R4:W-:Y:S02]  /*10010*/  STG.E.64 desc[UR14][R6.64], R10 ;  /* 0x0000000a06007986 */ /* 0x0009e4000c101b0e */
.L_x_3907:
[----:B------:R-:W-:Y:S05]  /*10020*/  BSYNC.RECONVERGENT B0 ;  /* 0x0000000000007941 */ /* 0x000fea0003800200 */
.L_x_3906:
        /* <DEDUP_REMOVED lines=20> */
[----:B------:R-:W0:Y:S02]  /*10170*/  LDCU.64 UR12, c[0x0][0x3e0] ;  /* 0x00007c00ff0c77ac */ /* 0x000e240008000a00 */
[----:B01234-:R-:W-:Y:S01]  /*10180*/  MOV R6, R56 ;  /* 0x0000003800067202 */ /* 0x01ffe20000000f00 */
[----:B------:R-:W-:Y:S01]  /*10190*/  FADD.FTZ R50, R50, -UR5 ;  /* 0x8000000532327e21 */ /* 0x000fe20008010000 */
[----:B------:R-:W-:Y:S01]  /*101a0*/  MOV R7, R59 ;  /* 0x0000003b00077202 */ /* 0x000fe20000000f00 */
[----:B------:R-:W0:Y:S01]  /*101b0*/  LDCU.64 UR16, c[0x0][0x380] ;  /* 0x00007000ff1077ac */ /* 0x000e220008000a00 */
[----:B------:R-:W-:Y:S01]  /*101c0*/  FADD.FTZ R51, R51, -UR5 ;  /* 0x8000000533337e21 */ /* 0x000fe20008010000 */
[----:B------:R-:W-:Y:S02]  /*101d0*/  IMAD R0, R0, UR12, RZ ;  /* 0x0000000c00007c24 */ /* 0x000fe4000f8e02ff */
[----:B------:R-:W-:-:S04]  /*101e0*/  IMAD.WIDE.U32 R8, R5, UR12, R6 ;  /* 0x0000000c05087c25 */ /* 0x000fc8000f8e0006 */
[----:B------:R-:W-:Y:S02]  /*101f0*/  IMAD R7, R5, UR13, R0 ;  /* 0x0000000d05077c24 */ /* 0x000fe4000f8e0200 */
[----:B------:R-:W-:Y:S01]  /*10200*/  FMUL.FTZ R5, R50, UR6 ;  /* 0x0000000632057c20 */ /* 0x000fe20008410000 */
[----:B0-----:R-:W-:Y:S01]  /*10210*/  LEA R6, P4, R8, UR16, 0x2 ;  /* 0x0000001008067c11 */ /* 0x001fe2000f8810ff */
[----:B------:R-:W-:Y:S01]  /*10220*/  FMUL.FTZ R0, R51, UR6 ;  /* 0x0000000633007c20 */ /* 0x000fe20008410000 */
[----:B------:R-:W-:Y:S02]  /*10230*/  IMAD.IADD R7, R9, 0x1, R7 ;  /* 0x0000000109077824 */ /* 0x000fe400078e0207 */
[----:B-----5:R-:W-:Y:S01]  /*10240*/  FFMA.FTZ R10, R2, R5, R32 ;  /* 0x00000005020a7223 */ /* 0x020fe20000010020 */
[----:B------:R-:W-:Y:S02]  /*10250*/  FFMA.FTZ R11, R3, R0, R33 ;  /* 0x00000000030b7223 */ /* 0x000fe40000010021 */
[----:B------:R-:W-:-:S05]  /*10260*/  LEA.HI.X R7, R8, UR17, R7, 0x2, P4 ;  /* 0x0000001108077c11 */ /* 0x000fca000a0f1407 */
[----:B------:R0:W-:Y:S02]  /*10270*/  STG.E.64 desc[UR14][R6.64], R10 ;  /* 0x0000000a06007986 */ /* 0x0001e4000c101b0e */
.L_x_3909:
[----:B------:R-:W-:Y:S05]  /*10280*/  BSYNC.RECONVERGENT B0 ;  /* 0x0000000000007941 */ /* 0x000fea0003800200 */
.L_x_3908:
        /* <DEDUP_REMOVED lines=15> */
[----:B0-----:R-:W-:-:S03]  /*10380*/  LEA R4, P1, R6, UR16, 0x2 ;  /* 0x0000001006047c11 */ /* 0x001fc6000f8210ff */
[----:B------:R-:W-:-:S05]  /*10390*/  IMAD.IADD R5, R7, 0x1, R5 ;  /* 0x0000000107057824 */ /* 0x000fca00078e0205 */
[----:B------:R-:W-:-:S05]  /*103a0*/  LEA.HI.X R5, R6, UR17, R5, 0x2, P1 ;  /* 0x0000001106057c11 */ /* 0x000fca00088f1405 */
[----:B------:R0:W-:Y:S02]  /*103b0*/  STG.E.64 desc[UR14][R4.64], R8 ;  /* 0x0000000804007986 */ /* 0x0001e4000c101b0e */
.L_x_3911:
[----:B------:R-:W-:Y:S05]  /*103c0*/  BSYNC.RECONVERGENT B0 ;  /* 0x0000000000007941 */ /* 0x000fea0003800200 */
.L_x_3910:
        /* <DEDUP_REMOVED lines=12> */
[----:B-1----:R-:W-:Y:S02]  /*10490*/  IMAD R14, R14, UR12, RZ ;  /* 0x0000000c0e0e7c24 */ /* 0x002fe4000f8e02ff */
[----:B--234-:R-:W-:-:S04]  /*104a0*/  IMAD.WIDE.U32 R6, R13, UR12, R4 ;  /* 0x0000000c0d067c25 */ /* 0x01cfc8000f8e0004 */
[----:B------:R-:W-:Y:S01]  /*104b0*/  IMAD R13, R13, UR13, R14 ;  /* 0x0000000d0d0d7c24 */ /* 0x000fe2000f8e020e */
[----:B0-----:R-:W-:-:S03]  /*104c0*/  LEA R4, P1, R6, UR16, 0x2 ;  /* 0x0000001006047c11 */ /* 0x001fc6000f8210ff */
[----:B------:R-:W-:-:S05]  /*104d0*/  IMAD.IADD R13, R7, 0x1, R13 ;  /* 0x00000001070d7824 */ /* 0x000fca00078e020d */
[----:B------:R-:W-:-:S05]  /*104e0*/  LEA.HI.X R5, R6, UR17, R13, 0x2, P1 ;  /* 0x0000001106057c11 */ /* 0x000fca00088f140d */
[----:B------:R0:W-:Y:S02]  /*104f0*/  STG.E.64 desc[UR14][R4.64], R8 ;  /* 0x0000000804007986 */ /* 0x0001e4000c101b0e */
.L_x_3913:
[----:B------:R-:W-:Y:S05]  /*10500*/  BSYNC.RECONVERGENT B0 ;  /* 0x0000000000007941 */ /* 0x000fea0003800200 */
.L_x_3912:
[----:B------:R-:W-:Y:S04]  /*10510*/  BSSY.RECONVERGENT B0, `(.L_x_3914) ;  /* 0x0000013000007945 */ /* 0x000fe80003800200 */
[----:B------:R-:W-:Y:S05]  /*10520*/  @P2 BRA `(.L_x_3915) ;  /* 0x0000000000442947 */ /* 0x000fea0003800000 */
[----:B------:R-:W1:Y:S01]  /*10530*/  LDCU.64 UR12, c[0x0][0x3e0] ;  /* 0x00007c00ff0c77ac */ /* 0x000e620008000a00 */
[----:B0-----:R-:W-:Y:S01]  /*10540*/  MOV R4, R56 ;  /* 0x0000003800047202 */ /* 0x001fe20000000f00 */
[----:B------:R-:W-:Y:S01]  /*10550*/  FADD.FTZ R64, R64, -UR5 ;  /* 0x8000000540407e21 */ /* 0x000fe20008010000 */
[----:B------:R-:W-:Y:S01]  /*10560*/  MOV R5, R59 ;  /* 0x0000003b00057202 */ /* 0x000fe20000000f00 */
[----:B------:R-:W0:Y:S01]  /*10570*/  LDCU.64 UR16, c[0x0][0x380] ;  /* 0x00007000ff1077ac */ /* 0x000e220008000a00 */
[----:B------:R-:W-:-:S04]  /*10580*/  FADD.FTZ R63, R63, -UR5 ;  /* 0x800000053f3f7e21 */ /* 0x000fc80008010000 */
[----:B------:R-:W-:-:S04]  /*10590*/  FMUL.FTZ R0, R63, UR6 ;  /* 0x000000063f007c20 */ /* 0x000fc80008410000 */
[----:B-----5:R-:W-:Y:S01]  /*105a0*/  FFMA.FTZ R9, R3, R0, R33 ;  /* 0x0000000003097223 */ /* 0x020fe20000010021 */
[----:B-1----:R-:W-:Y:S02]  /*105b0*/  IMAD R16, R16, UR12, RZ ;  /* 0x0000000c10107c24 */ /* 0x002fe4000f8e02ff */
[----:B--234-:R-:W-:-:S04]  /*105c0*/  IMAD.WIDE.U32 R6, R15, UR12, R4 ;  /* 0x0000000c0f067c25 */ /* 0x01cfc8000f8e0004 */
[----:B------:R-:W-:Y:S01]  /*105d0*/  FMUL.FTZ R5, R64, UR6 ;  /* 0x0000000640057c20 */ /* 0x000fe20008410000 */
[----:B------:R-:W-:Y:S01]  /*105e0*/  IMAD R15, R15, UR13, R16 ;  /* 0x0000000d0f0f7c24 */ /* 0x000fe2000f8e0210 */
[----:B0-----:R-:W-:Y:S02]  /*105f0*/  LEA R4, P1, R6, UR16, 0x2 ;  /* 0x0000001006047c11 */ /* 0x001fe4000f8210ff */
[----:B------:R-:W-:Y:S01]  /*10600*/  FFMA.FTZ R8, R2, R5, R32 ;  /* 0x0000000502087223 */ /* 0x000fe20000010020 */
[----:B------:R-:W-:-:S05]  /*10610*/  IMAD.IADD R15, R7, 0x1, R15 ;  /* 0x00000001070f7824 */ /* 0x000fca00078e020f */
[----:B------:R-:W-:-:S05]  /*10620*/  LEA.HI.X R5, R6, UR17, R15, 0x2, P1 ;  /* 0x0000001106057c11 */ /* 0x000fca00088f140f */
[----:B------:R0:W-:Y:S02]  /*10630*/  STG.E.64 desc[UR14][R4.64], R8 ;  /* 0x0000000804007986 */ /* 0x0001e4000c101b0e */
.L_x_3915:
[----:B------:R-:W-:Y:S05]  /*10640*/  BSYNC.RECONVERGENT B0 ;  /* 0x0000000000007941 */ /* 0x000fea0003800200 */
.L_x_3914:
        /* <DEDUP_REMOVED lines=8> */
[----:B------:R-:W-:-:S03]  /*106d0*/  FMUL.FTZ R0, R65, UR6 ;  /* 0x0000000641007c20 */ /* 0x000fc60008410000 */
[----:B-----5:R-:W-:Y:S01]  /*106e0*/  FFMA.FTZ R2, R2, R5, R32 ;  /* 0x0000000502027223 */ /* 0x020fe20000010020 */
        /* <DEDUP_REMOVED lines=8> */
.L_x_3916:
[----:B------:R-:W-:Y:S05]  /*10770*/  BSYNC.RECONVERGENT B0 ;  /* 0x0000000000007941 */ /* 0x000fea0003800200 */
.L_x_3789:
[----:B------:R-:W1:Y:S01]  /*10780*/  LDCU UR5, c[0x0][0x374] ;  /* 0x00006e80ff0577ac */ /* 0x000e620008000800 */
[----:B------:R-:W2:Y:S01]  /*10790*/  LDCU UR6, c[0x0][0x3f8] ;  /* 0x00007f00ff0677ac */ /* 0x000ea20008000800 */
[----:B------:R-:W2:Y:S01]  /*107a0*/  LDCU UR7, c[0x0][0x3c8] ;  /* 0x00007900ff0777ac */ /* 0x000ea20008000800 */
[----:B------:R-:W-:Y:S02]  /*107b0*/  UIADD3 UR4, UPT, UPT, UR4, 0x1, URZ ;  /* 0x0000000104047890 */ /* 0x000fe4000fffe0ff */
[----:B-1----:R-:W-:Y:S02]  /*107c0*/  UIADD3 UR9, UPT, UPT, UR5, UR9, URZ ;  /* 0x0000000905097290 */ /* 0x002fe4000fffe0ff */
[----:B--2---:R-:W-:-:S04]  /*107d0*/  UIMAD UR6, UR6, UR7, URZ ;  /* 0x00000007060672a4 */ /* 0x004fc8000f8e02ff */
[----:B------:R-:W-:-:S09]  /*107e0*/  UISETP.GE.AND UP0, UPT, UR9, UR6, UPT ;  /* 0x000000060900728c */ /* 0x000fd2000bf06270 */
[----:B------:R-:W-:Y:S05]  /*107f0*/  BRA.U !UP0, `(.L_x_3917) ;  /* 0xfffffef908947547 */ /* 0x000fea000b83ffff */
[----:B------:R-:W-:Y:S05]  /*10800*/  EXIT ;  /* 0x000000000000794d */ /* 0x000fea0003800000 */
.L_x_3918:
        /* <DEDUP_REMOVED lines=15> */
.L_x_4799:


//--------------------- .text._Z35group_norm_nhwc_fwd_one_pass_kernelI11Fp32IOBf16WLi64ELi98ELi392EEv26Group_norm_nhwc_fwd_params --------------------------
	.section	.text._Z35group_norm_nhwc_fwd_one_pass_kernelI11Fp32IOBf16WLi64ELi98ELi392EEv26Group_norm_nhwc_fwd_params,"ax",@progbits
	.align	128
        .global         _Z35group_norm_nhwc_fwd_one_pass_kernelI11Fp32IOBf16WLi64ELi98ELi392EEv26Group_norm_nhwc_fwd_params
        .type           _Z35group_norm_nhwc_fwd_one_pass_kernelI11Fp32IOBf16WLi64ELi98ELi392EEv26Group_norm_nhwc_fwd_params,@function
        .size           _Z35group_norm_nhwc_fwd_one_pass_kernelI11Fp32IOBf16WLi64ELi98ELi392EEv26Group_norm_nhwc_fwd_params,(.L_x_4800 - _Z35group_norm_nhwc_fwd_one_pass_kernelI11Fp32IOBf16WLi64ELi98ELi392EEv26Group_norm_nhwc_fwd_params)
        .other          _Z35group_norm_nhwc_fwd_one_pass_kernelI11Fp32IOBf16WLi64ELi98ELi392EEv26Group_norm_nhwc_fwd_params,@"STO_CUDA_ENTRY STV_DEFAULT"
_Z35group_norm_nhwc_fwd_one_pass_kernelI11Fp32IOBf16WLi64ELi98ELi392EEv26Group_norm_nhwc_fwd_params:
.text._Z35group_norm_nhwc_fwd_one_pass_kernelI11Fp32IOBf16WLi64ELi98ELi392EEv26Group_norm_nhwc_fwd_params:
        /* <DEDUP_REMOVED lines=41> */
.L_x_3960:
[----:B0-----:R-:W0:Y:S01]  /*0290*/  LDC R25, c[0x0][0x3f8] ;  /* 0x0000fe00ff197b82 */ /* 0x001e220000000800 */
[----:B-1----:R-:W1:Y:S01]  /*02a0*/  LDCU UR8, c[0x0][0x404] ;  /* 0x00008080ff0877ac */ /* 0x002e620008000800 */
[----:B------:R-:W-:Y:S02]  /*02b0*/  LOP3.LUT R59, R14, 0xffff, RZ, 0xc0, !PT ;  /* 0x0000ffff0e3b7812 */ /* 0x000fe400078ec0ff */
[----:B------:R-:W-:Y:S01]  /*02c0*/  CS2R R36, SRZ ;  /* 0x0000000000247805 */ /* 0x000fe2000001ff00 */
[----:B--2---:R-:W2:Y:S01]  /*02d0*/  LDCU.64 UR4, c[0x0][0x3e8] ;  /* 0x00007d00ff0477ac */ /* 0x004ea20008000a00 */
[----:B-1-34-:R-:W-:Y:S01]  /*02e0*/  IMAD R29, R3, UR8, R34 ;  /* 0x00000008031d7c24 */ /* 0x01afe2000f8e0222 */
[----:B------:R-:W1:Y:S01]  /*02f0*/  LDCU.64 UR8, c[0x0][0x3f0] ;  /* 0x00007e00ff0877ac */ /* 0x000e620008000a00 */
[----:B0-----:R-:W-:-:S03]  /*0300*/  IABS R19, R25 ;  /* 0x0000001900137213 */ /* 0x001fc60000000000 */
[----:B--2---:R-:W-:Y:S01]  /*0310*/  ISETP.GE.U32.AND P5, PT, R29, UR4, PT ;  /* 0x000000041d007c0c */ /* 0x004fe2000bfa6070 */
[----:B------:R-:W0:Y:S08]  /*0320*/  I2F.RP R18, R19 ;  /* 0x0000001300127306 */ /* 0x000e300000209400 */
        /* <DEDUP_REMOVED lines=17> */
[----:B------:R-:W-:Y:S02]  /*0440*/  ISETP.NE.AND P2, PT, R25, RZ, PT ;  /* 0x000000ff1900720c */ /* 0x000fe40003f45270 */
[----:B------:R-:W-:-:S04]  /*0450*/  SHF.R.S32.HI R19, RZ, 0x1f, R29 ;  /* 0x0000001fff137819 */ /* 0x000fc8000001141d */
[----:B------:R-:W-:-:S05]  /*0460*/  ISETP.GE.AND.EX P5, PT, R19, UR5, PT, P5 ;  /* 0x0000000513007c0c */ /* 0x000fca000bfa6350 */
[----:B------:R-:W-:Y:S02]  /*0470*/  @P1 IADD3 R17, PT, PT, R17, 0x1, RZ ;  /* 0x0000000111111810 */ /* 0x000fe40007ffe0ff */
[----:B------:R-:W-:Y:S02]  /*0480*/  ISETP.GE.U32.AND P1, PT, R9, UR4, PT ;  /* 0x0000000409007c0c */ /* 0x000fe4000bf26070 */
[----:B------:R-:W-:Y:S02]  /*0490*/  @!P3 IADD3 R17, PT, PT, -R17, RZ, RZ ;  /* 0x000000ff1111b210 */ /* 0x000fe40007ffe1ff */
[----:B------:R-:W-:Y:S02]  /*04a0*/  @!P2 LOP3.LUT R17, RZ, R25, RZ, 0x33, !PT ;  /* 0x00000019ff11a212 */ /* 0x000fe400078e33ff */
[----:B------:R-:W0:Y:S01]  /*04b0*/  @!P5 LDC.64 R22, c[0x0][0x3e0] ;  /* 0x0000f800ff16db82 */ /* 0x000e220000000a00 */
[----:B------:R-:W-:Y:S02]  /*04c0*/  ISETP.GE.U32.AND P3, PT, R7, UR4, PT ;  /* 0x0000000407007c0c */ /* 0x000fe4000bf66070 */
[----:B------:R-:W-:-:S02]  /*04d0*/  IADD3 R21, PT, PT, -R17, RZ, RZ ;  /* 0x000000ff11157210 */ /* 0x000fc40007ffe1ff */
[----:B------:R-:W-:Y:S02]  /*04e0*/  ISETP.GE.AND.EX P3, PT, R15, UR5, PT, P3 ;  /* 0x000000050f007c0c */ /* 0x000fe4000bf66330 */
[----:B------:R-:W-:Y:S01]  /*04f0*/  SHF.R.S32.HI R16, RZ, 0x1f, R17 ;  /* 0x0000001fff107819 */ /* 0x000fe20000011411 */
[----:B------:R-:W-:Y:S01]  /*0500*/  IMAD R32, R25, R21, R8 ;  /* 0x0000001519207224 */ /* 0x000fe200078e0208 */
[----:B------:R-:W2:Y:S01]  /*0510*/  @!P5 LDC.64 R26, c[0x0][0x390] ;  /* 0x0000e400ff1adb82 */ /* 0x000ea20000000a00 */
[----:B------:R-:W-:Y:S02]  /*0520*/  ISETP.GE.AND.EX P1, PT, R33, UR5, PT, P1 ;  /* 0x0000000521007c0c */ /* 0x000fe4000bf26310 */
[----:B------:R-:W-:Y:S02]  /*0530*/  IMAD R32, R32, 0x62, RZ ;  /* 0x0000006220207824 */ /* 0x000fe400078e02ff */
[----:B-1----:R-:W-:-:S03]  /*0540*/  IMAD R16, R16, UR8, RZ ;  /* 0x0000000810107c24 */ /* 0x002fc6000f8e02ff */
[C---:B------:R-:W-:Y:S01]  /*0550*/  IADD3 R58, P2, PT, R32.reuse, R59, RZ ;  /* 0x0000003b203a7210 */ /* 0x040fe20007f5e0ff */
[----:B------:R-:W1:Y:S01]  /*0560*/  @!P3 LDC.64 R20, c[0x0][0x3e0] ;  /* 0x0000f800ff14bb82 */ /* 0x000e620000000a00 */
[----:B------:R-:W-:Y:S02]  /*0570*/  IMAD R61, R17, UR9, R16 ;  /* 0x00000009113d7c24 */ /* 0x000fe4000f8e0210 */
[----:B------:R-:W-:Y:S02]  /*0580*/  LEA.HI.X.SX32 R59, R32, RZ, 0x1, P2 ;  /* 0x000000ff203b7211 */ /* 0x000fe400010f0eff */
[----:B------:R-:W-:Y:S01]  /*0590*/  ISETP.GE.U32.AND P2, PT, R10, UR4, PT ;  /* 0x000000040a007c0c */ /* 0x000fe2000bf46070 */
[----:B0-----:R-:W-:Y:S02]  /*05a0*/  @!P5 IMAD R16, R19, R22, RZ ;  /* 0x000000161310d224 */ /* 0x001fe400078e02ff */
[----:B------:R-:W-:Y:S01]  /*05b0*/  IMAD.WIDE.U32 R58, R17, UR8, R58 ;  /* 0x00000008113a7c25 */ /* 0x000fe2000f8e003a */
[----:B------:R-:W0:Y:S01]  /*05c0*/  @!P3 LDC.64 R18, c[0x0][0x390] ;  /* 0x0000e400ff12bb82 */ /* 0x000e220000000a00 */
[----:B------:R-:W-:-:S02]  /*05d0*/  ISETP.GE.AND.EX P2, PT, R35, UR5, PT, P2 ;  /* 0x0000000523007c0c */ /* 0x000fc4000bf46320 */
[----:B------:R-:W-:Y:S01]  /*05e0*/  @!P5 IMAD R25, R29, R23, R16 ;  /* 0x000000171d19d224 */ /* 0x000fe200078e0210 */
[----:B------:R-:W-:Y:S02]  /*05f0*/  IADD3 R61, PT, PT, R59, R61, RZ ;  /* 0x0000003d3b3d7210 */ /* 0x000fe40007ffe0ff */
[-C--:B------:R-:W-:Y:S02]  /*0600*/  @!P5 MOV R60, R58.reuse ;  /* 0x0000003a003cd202 */ /* 0x080fe40000000f00 */
[----:B------:R-:W3:Y:S01]  /*0610*/  @!P1 LDC.64 R16, c[0x0][0x3e0] ;  /* 0x0000f800ff109b82 */ /* 0x000ee20000000a00 */
[----:B------:R-:W-:Y:S02]  /*0620*/  @!P3 MOV R30, R58 ;  /* 0x0000003a001eb202 */ /* 0x000fe40000000f00 */
[----:B------:R-:W-:Y:S01]  /*0630*/  @!P5 IMAD.WIDE.U32 R22, R29, R22, R60 ;  /* 0x000000161d16d225 */ /* 0x000fe200078e003c */
[----:B------:R-:W-:-:S03]  /*0640*/  @!P3 MOV R31, R61 ;  /* 0x0000003d001fb202 */ /* 0x000fc60000000f00 */
[-C--:B-1----:R-:W-:Y:S01]  /*0650*/  @!P3 IMAD R24, R15, R20.reuse, RZ ;  /* 0x000000140f18b224 */ /* 0x082fe200078e02ff */
[----:B------:R-:W-:Y:S01]  /*0660*/  @!P5 IADD3 R23, PT, PT, R23, R25, RZ ;  /* 0x000000191717d210 */ /* 0x000fe20007ffe0ff */
[C---:B------:R-:W-:Y:S01]  /*0670*/  @!P3 IMAD.WIDE.U32 R30, R7.reuse, R20, R30 ;  /* 0x00000014071eb225 */ /* 0x040fe200078e001e */
[C---:B--2---:R-:W-:Y:S02]  /*0680*/  @!P5 LEA R26, P4, R22.reuse, R26, 0x2 ;  /* 0x0000001a161ad211 */ /* 0x044fe400078810ff */
[----:B------:R-:W-:Y:S01]  /*0690*/  CS2R R38, SRZ ;  /* 0x0000000000267805 */ /* 0x000fe2000001ff00 */
[----:B------:R-:W1:Y:S01]  /*06a0*/  @!P2 LDC.64 R46, c[0x0][0x390] ;  /* 0x0000e400ff2eab82 */ /* 0x000e620000000a00 */
[----:B------:R-:W-:Y:S01]  /*06b0*/  @!P5 LEA.HI.X R27, R22, R27, R23, 0x2, P4 ;  /* 0x0000001b161bd211 */ /* 0x000fe200020f1417 */
[----:B------:R-:W-:Y:S01]  /*06c0*/  @!P3 IMAD R23, R7, R21, R24 ;  /* 0x000000150717b224 */ /* 0x000fe200078e0218 */
[----:B------:R-:W-:Y:S02]  /*06d0*/  ISETP.GE.U32.AND P4, PT, R11, UR4, PT ;  /* 0x000000040b007c0c */ /* 0x000fe4000bf86070 */
[----:B0-----:R-:W-:Y:S01]  /*06e0*/  @!P3 LEA R22, P6, R30, R18, 0x2 ;  /* 0x000000121e16b211 */ /* 0x001fe200078c10ff */
[----:B------:R0:W2:Y:S01]  /*06f0*/  @!P5 LDG.E.64 R36, desc[UR6][R26.64] ;  /* 0x000000061a24d981 */ /* 0x0000a2000c1e1b00 */
[----:B------:R-:W-:Y:S01]  /*0700*/  ISETP.GE.AND.EX P4, PT, R53, UR5, PT, P4 ;  /* 0x0000000535007c0c */ /* 0x000fe2000bf86340 */
[----:B------:R-:W4:Y:S01]  /*0710*/  @!P1 LDC.64 R24, c[0x0][0x390] ;  /* 0x0000e400ff189b82 */ /* 0x000f220000000a00 */
[----:B------:R-:W-:Y:S01]  /*0720*/  @!P3 IADD3 R23, PT, PT, R31, R23, RZ ;  /* 0x000000171f17b210 */ /* 0x000fe20007ffe0ff */
[----:B---3--:R-:W-:-:S03]  /*0730*/  @!P1 IMAD R18, R33, R16, RZ ;  /* 0x0000001021129224 */ /* 0x008fc600078e02ff */
[----:B------:R-:W-:Y:S01]  /*0740*/  @!P3 LEA.HI.X R23, R30, R19, R23, 0x2, P6 ;  /* 0x000000131e17b211 */ /* 0x000fe200030f1417 */
[----:B------:R-:W-:Y:S02]  /*0750*/  @!P1 IMAD R31, R9, R17, R18 ;  /* 0x00000011091f9224 */ /* 0x000fe400078e0212 */
[----:B------:R-:W3:Y:S01]  /*0760*/  @!P2 LDC.64 R20, c[0x0][0x3e0] ;  /* 0x0000f800ff14ab82 */ /* 0x000ee20000000a00 */
[----:B------:R-:W-:Y:S01]  /*0770*/  ISETP.GE.U32.AND P5, PT, R12, UR4, PT ;  /* 0x000000040c007c0c */ /* 0x000fe2000bfa6070 */
[----:B------:R5:W2:Y:S01]  /*0780*/  @!P3 LDG.E.64 R38, desc[UR6][R22.64] ;  /* 0x000000061626b981 */ /* 0x000aa2000c1e1b00 */
[----:B0-----:R-:W-:Y:S02]  /*0790*/  @!P1 MOV R26, R58 ;  /* 0x0000003a001a9202 */ /* 0x001fe40000000f00 */
[----:B------:R-:W-:-:S03]  /*07a0*/  @!P1 MOV R27, R61 ;  /* 0x0000003d001b9202 */ /* 0x000fc60000000f00 */
[----:B------:R-:W0:Y:S01]  /*07b0*/  @!P4 LDC.64 R18, c[0x0][0x3e0] ;  /* 0x0000f800ff12cb82 */ /* 0x000e220000000a00 */
[----:B------:R-:W-:Y:S01]  /*07c0*/  ISETP.GE.AND.EX P5, PT, R55, UR5, PT, P5 ;  /* 0x0000000537007c0c */ /* 0x000fe2000bfa6350 */
[----:B------:R-:W-:Y:S01]  /*07d0*/  @!P1 IMAD.WIDE.U32 R16, R9, R16, R26 ;  /* 0x0000001009109225 */ /* 0x000fe200078e001a */
[----:B------:R-:W-:-:S04]  /*07e0*/  ISETP.GE.U32.AND P6, PT, R13, UR4, PT ;  /* 0x000000040d007c0c */ /* 0x000fc8000bfc6070 */
[----:B------:R-:W-:Y:S02]  /*07f0*/  ISETP.GE.AND.EX P6, PT, R57, UR5, PT, P6 ;  /* 0x0000000539007c0c */ /* 0x000fe4000bfc6360 */
[----:B------:R-:W-:Y:S02]  /*0800*/  @!P1 IADD3 R17, PT, PT, R17, R31, RZ ;  /* 0x0000001f11119210 */ /* 0x000fe40007ffe0ff */
[C---:B----4-:R-:W-:Y:S01]  /*0810*/  @!P1 LEA R24, P3, R16.reuse, R24, 0x2 ;  /* 0x0000001810189211 */ /* 0x050fe200078610ff */
[----:B------:R-:W4:Y:S01]  /*0820*/  @!P4 LDC.64 R30, c[0x0][0x390] ;  /* 0x0000e400ff1ecb82 */ /* 0x000f220000000a00 */
[----:B------:R-:W-:Y:S02]  /*0830*/  IADD3 R48, PT, PT, R29, 0x38, RZ ;  /* 0x000000381d307810 */ /* 0x000fe40007ffe0ff */
[----:B------:R-:W-:Y:S01]  /*0840*/  @!P1 LEA.HI.X R25, R16, R25, R17, 0x2, P3 ;  /* 0x0000001910199211 */ /* 0x000fe200018f1411 */
[----:B---3--:R-:W-:Y:S01]  /*0850*/  @!P2 IMAD R26, R35, R20, RZ ;  /* 0x00000014231aa224 */ /* 0x008fe200078e02ff */
[----:B------:R-:W-:-:S02]  /*0860*/  @!P2 MOV R16, R58 ;  /* 0x0000003a0010a202 */ /* 0x000fc40000000f00 */
[----:B------:R-:W-:Y:S01]  /*0870*/  @!P2 MOV R17, R61 ;  /* 0x0000003d0011a202 */ /* 0x000fe20000000f00 */
[----:B------:R-:W3:Y:S01]  /*0880*/  @!P5 LDC.64 R28, c[0x0][0x3e0] ;  /* 0x0000f800ff1cdb82 */ /* 0x000ee20000000a00 */
[C---:B------:R-:W-:Y:S02]  /*0890*/  @!P2 IMAD R43, R10.reuse, R21, R26 ;  /* 0x000000150a2ba224 */ /* 0x040fe400078e021a */
[----:B------:R-:W-:Y:S01]  /*08a0*/  @!P2 IMAD.WIDE.U32 R20, R10, R20, R16 ;  /* 0x000000140a14a225 */ /* 0x000fe200078e0010 */
[----:B------:R-:W-:-:S03]  /*08b0*/  CS2R R40, SRZ ;  /* 0x0000000000287805 */ /* 0x000fc6000001ff00 */
[----:B0-----:R-:W-:Y:S01]  /*08c0*/  @!P4 IMAD R16, R53, R18, RZ ;  /* 0x000000123510c224 */ /* 0x001fe200078e02ff */
[----:B------:R-:W0:Y:S01]  /*08d0*/  @!P6 LDC.64 R26, c[0x0][0x3e0] ;  /* 0x0000f800ff1aeb82 */ /* 0x000e220000000a00 */
[----:B------:R-:W-:Y:S01]  /*08e0*/  @!P4 MOV R17, R61 ;  /* 0x0000003d0011c202 */ /* 0x000fe20000000f00 */
[----:B------:R3:W2:Y:S01]  /*08f0*/  @!P1 LDG.E.64 R40, desc[UR6][R24.64] ;  /* 0x0000000618289981 */ /* 0x0006a2000c1e1b00 */
[C---:B------:R-:W-:Y:S01]  /*0900*/  @!P4 IMAD R45, R11.reuse, R19, R16 ;  /* 0x000000130b2dc224 */ /* 0x040fe200078e0210 */
[----:B------:R-:W-:Y:S02]  /*0910*/  @!P4 MOV R16, R58 ;  /* 0x0000003a0010c202 */ /* 0x000fe40000000f00 */
[----:B------:R-:W-:Y:S02]  /*0920*/  ISETP.GE.U32.AND P3, PT, R48, UR4, PT ;  /* 0x0000000430007c0c */ /* 0x000fe4000bf66070 */
[----:B------:R-:W-:Y:S01]  /*0930*/  SHF.R.S32.HI R49, RZ, 0x1f, R48 ;  /* 0x0000001fff317819 */ /* 0x000fe20000011430 */
[----:B------:R-:W-:Y:S01]  /*0940*/  @!P4 IMAD.WIDE.U32 R18, R11, R18, R16 ;  /* 0x000000120b12c225 */ /* 0x000fe200078e0010 */
[----:B------:R-:W-:Y:S01]  /*0950*/  @!P2 IADD3 R21, PT, PT, R21, R43, RZ ;  /* 0x0000002b1515a210 */ /* 0x000fe20007ffe0ff */
[----:B------:R-:W0:Y:S01]  /*0960*/  @!P5 LDC.64 R16, c[0x0][0x390] ;  /* 0x0000e400ff10db82 */ /* 0x000e220000000a00 */
[----:B------:R-:W-:-:S02]  /*0970*/  ISETP.GE.AND.EX P3, PT, R49, UR5, PT, P3 ;  /* 0x0000000531007c0c */ /* 0x000fc4000bf66330 */
[C---:B-1----:R-:W-:Y:S02]  /*0980*/  @!P2 LEA R46, P1, R20.reuse, R46, 0x2 ;  /* 0x0000002e142ea211 */ /* 0x042fe400078210ff */
[----:B------:R-:W-:Y:S02]  /*0990*/  @!P4 IADD3 R19, PT, PT, R19, R45, RZ ;  /* 0x0000002d1313c210 */ /* 0x000fe40007ffe0ff */
[----:B------:R-:W-:Y:S01]  /*09a0*/  @!P2 LEA.HI.X R47, R20, R47, R21, 0x2, P1 ;  /* 0x0000002f142fa211 */ /* 0x000fe200008f1415 */
[----:B-----5:R-:W1:Y:S01]  /*09b0*/  @!P6 LDC.64 R22, c[0x0][0x390] ;  /* 0x0000e400ff16eb82 */ /* 0x020e620000000a00 */
[----:B----4-:R-:W-:Y:S01]  /*09c0*/  @!P4 LEA R30, P1, R18, R30, 0x2 ;  /* 0x0000001e121ec211 */ /* 0x010fe200078210ff */
[----:B---3--:R-:W-:-:S03]  /*09d0*/  @!P5 IMAD R42, R55, R28, RZ ;  /* 0x0000001c372ad224 */ /* 0x008fc600078e02ff */
[----:B------:R-:W-:Y:S02]  /*09e0*/  @!P4 LEA.HI.X R31, R18, R31, R19, 0x2, P1 ;  /* 0x0000001f121fc211 */ /* 0x000fe400008f1413 */
[----:B------:R-:W-:Y:S01]  /*09f0*/  @!P5 MOV R18, R58 ;  /* 0x0000003a0012d202 */ /* 0x000fe20000000f00 */
[----:B------:R-:W3:Y:S01]  /*0a00*/  @!P3 LDC.64 R20, c[0x0][0x3e0] ;  /* 0x0000f800ff14bb82 */ /* 0x000ee20000000a00 */
[----:B------:R-:W-:Y:S01]  /*0a10*/  @!P5 MOV R19, R61 ;  /* 0x0000003d0013d202 */ /* 0x000fe20000000f00 */
[C---:B------:R-:W-:Y:S02]  /*0a20*/  @!P5 IMAD R25, R12.reuse, R29, R42 ;  /* 0x0000001d0c19d224 */ /* 0x040fe400078e022a */
[----:B0-----:R-:W-:Y:S02]  /*0a30*/  @!P6 IMAD R24, R57, R26, RZ ;  /* 0x0000001a3918e224 */ /* 0x001fe400078e02ff */
[----:B------:R-:W-:Y:S01]  /*0a40*/  @!P5 IMAD.WIDE.U32 R28, R12, R28, R18 ;  /* 0x0000001c0c1cd225 */ /* 0x000fe200078e0012 */
[----:B------:R-:W-:-:S02]  /*0a50*/  @!P6 MOV R18, R58 ;  /* 0x0000003a0012e202 */ /* 0x000fc40000000f00 */
[----:B------:R-:W-:Y:S01]  /*0a60*/  @!P6 MOV R19, R61 ;  /* 0x0000003d0013e202 */ /* 0x000fe20000000f00 */
[C---:B------:R-:W-:Y:S01]  /*0a70*/  @!P6 IMAD R45, R13.reuse, R27, R24 ;  /* 0x0000001b0d2de224 */ /* 0x040fe200078e0218 */
[----:B------:R-:W-:Y:S01]  /*0a80*/  CS2R R42, SRZ ;  /* 0x00000000002a7805 */ /* 0x000fe2000001ff00 */
[----:B------:R-:W-:-:S03]  /*0a90*/  @!P6 IMAD.WIDE.U32 R26, R13, R26, R18 ;  /* 0x0000001a0d1ae225 */ /* 0x000fc600078e0012 */
[----:B------:R-:W0:Y:S02]  /*0aa0*/  @!P3 LDC.64 R18, c[0x0][0x390] ;  /* 0x0000e400ff12bb82 */ /* 0x000e240000000a00 */
[----:B------:R4:W5:Y:S01]  /*0ab0*/  @!P2 LDG.E.64 R42, desc[UR6][R46.64] ;  /* 0x000000062e2aa981 */ /* 0x000962000c1e1b00 */
[----:B------:R-:W-:Y:S02]  /*0ac0*/  @!P5 IADD3 R25, PT, PT, R29, R25, RZ ;  /* 0x000000191d19d210 */ /* 0x000fe40007ffe0ff */
[----:B------:R-:W-:Y:S02]  /*0ad0*/  @!P5 LEA R24, P1, R28, R16, 0x2 ;  /* 0x000000101c18d211 */ /* 0x000fe400078210ff */
[----:B------:R-:W-:Y:S02]  /*0ae0*/  @!P6 IADD3 R27, PT, PT, R27, R45, RZ ;  /* 0x0000002d1b1be210 */ /* 0x000fe40007ffe0ff */
[----:B-1----:R-:W-:Y:S02]  /*0af0*/  @!P6 LEA R16, P2, R26, R22, 0x2 ;  /* 0x000000161a10e211 */ /* 0x002fe400078410ff */
[----:B------:R-:W-:-:S02]  /*0b00*/  CS2R R44, SRZ ;  /* 0x00000000002c7805 */ /* 0x000fc4000001ff00 */
[----:B------:R-:W-:Y:S02]  /*0b10*/  @!P5 LEA.HI.X R25, R28, R17, R25, 0x2, P1 ;  /* 0x000000111c19d211 */ /* 0x000fe400008f1419 */
[----:B------:R-:W-:Y:S01]  /*0b20*/  @!P6 LEA.HI.X R17, R26, R23, R27, 0x2, P2 ;  /* 0x000000171a11e211 */ /* 0x000fe200010f141b */
[----:B---3--:R-:W-:Y:S01]  /*0b30*/  @!P3 IMAD R49, R49, R20, RZ ;  /* 0x000000143131b224 */ /* 0x008fe200078e02ff */
[----:B------:R-:W-:Y:S02]  /*0b40*/  @!P3 MOV R22, R58 ;  /* 0x0000003a0016b202 */ /* 0x000fe40000000f00 */
[----:B----4-:R-:W-:Y:S02]  /*0b50*/  CS2R R46, SRZ ;  /* 0x00000000002e7805 */ /* 0x010fe4000001ff00 */
[----:B------:R-:W-:Y:S01]  /*0b60*/  @!P3 MOV R23, R61 ;  /* 0x0000003d0017b202 */ /* 0x000fe20000000f00 */
[----:B------:R-:W3:Y:S01]  /*0b70*/  @!P4 LDG.E.64 R44, desc[UR6][R30.64] ;  /* 0x000000061e2cc981 */ /* 0x000ee2000c1e1b00 */
[----:B------:R-:W-:-:S02]  /*0b80*/  @!P3 IMAD R21, R48, R21, R49 ;  /* 0x000000153015b224 */ /* 0x000fc400078e0231 */
[----:B------:R-:W-:Y:S01]  /*0b90*/  @!P3 IMAD.WIDE.U32 R22, R48, R20, R22 ;  /* 0x000000143016b225 */ /* 0x000fe200078e0016 */
[----:B------:R-:W-:Y:S01]  /*0ba0*/  CS2R R48, SRZ ;  /* 0x0000000000307805 */ /* 0x000fe2000001ff00 */
[----:B------:R1:W4:Y:S03]  /*0bb0*/  @!P5 LDG.E.64 R46, desc[UR6][R24.64] ;  /* 0x00000006182ed981 */ /* 0x000326000c1e1b00 */
[----:B------:R-:W-:Y:S02]  /*0bc0*/  @!P3 IADD3 R20, PT, PT, R23, R21, RZ ;  /* 0x000000151714b210 */ /* 0x000fe40007ffe0ff */
[C---:B0-----:R-:W-:Y:S02]  /*0bd0*/  @!P3 LEA R18, P1, R22.reuse, R18, 0x2 ;  /* 0x000000121612b211 */ /* 0x041fe400078210ff */
[----:B------:R-:W-:Y:S01]  /*0be0*/  CS2R R50, SRZ ;  /* 0x0000000000327805 */ /* 0x000fe2000001ff00 */
[----:B------:R0:W4:Y:S01]  /*0bf0*/  @!P6 LDG.E.64 R48, desc[UR6][R16.64] ;  /* 0x000000061030e981 */ /* 0x000122000c1e1b00 */
[----:B------:R-:W-:-:S05]  /*0c00*/  @!P3 LEA.HI.X R19, R22, R19, R20, 0x2, P1 ;  /* 0x000000131613b211 */ /* 0x000fca00008f1414 */
[----:B------:R5:W4:Y:S01]  /*0c10*/  @!P3 LDG.E.64 R50, desc[UR6][R18.64] ;  /* 0x000000061232b981 */ /* 0x000b22000c1e1b00 */
[----:B------:R-:W-:Y:S01]  /*0c20*/  ISETP.NE.AND P3, PT, R4, RZ, PT ;  /* 0x000000ff0400720c */ /* 0x000fe20003f65270 */
[----:B--2---:R-:W-:Y:S01]  /*0c30*/  FMUL.FTZ R21, R37, R37 ;  /* 0x0000002525157220 */ /* 0x004fe20000410000 */
[----:B------:R-:W-:-:S03]  /*0c40*/  FADD.FTZ R20, R36, R37 ;  /* 0x0000002524147221 */ /* 0x000fc60000010000 */
[----:B------:R-:W-:Y:S01]  /*0c50*/  FFMA.FTZ R21, R36, R36, R21 ;  /* 0x0000002424157223 */ /* 0x000fe20000010015 */
[----:B------:R-:W-:Y:S01]  /*0c60*/  FADD.FTZ R20, RZ, R20 ;  /* 0x00000014ff147221 */ /* 0x000fe20000010000 */
[----:B-1----:R-:W-:Y:S01]  /*0c70*/  FMUL.FTZ R25, R39, R39 ;  /* 0x0000002727197220 */ /* 0x002fe20000410000 */
[C---:B------:R-:W-:Y:S01]  /*0c80*/  FADD.FTZ R23, R38.reuse, R39 ;  /* 0x0000002726177221 */ /* 0x040fe20000010000 */
[----:B------:R-:W-:Y:S02]  /*0c90*/  FADD.FTZ R21, RZ, R21 ;  /* 0x00000015ff157221 */ /* 0x000fe40000010000 */
[----:B0-----:R-:W-:Y:S01]  /*0ca0*/  FFMA.FTZ R16, R38, R38, R25 ;  /* 0x0000002626107223 */ /* 0x001fe20000010019 */
[----:B------:R-:W-:-:S03]  /*0cb0*/  FADD.FTZ R20, R20, R23 ;  /* 0x0000001714147221 */ /* 0x000fc60000010000 */
[----:B------:R-:W-:Y:S01]  /*0cc0*/  FADD.FTZ R16, R21, R16 ;  /* 0x0000001015107221 */ /* 0x000fe20000010000 */
[----:B------:R-:W-:Y:S01]  /*0cd0*/  FMUL.FTZ R25, R41, R41 ;  /* 0x0000002929197220 */ /* 0x000fe20000410000 */
[----:B------:R-:W-:-:S03]  /*0ce0*/  FADD.FTZ R17, R40, R41 ;  /* 0x0000002928117221 */ /* 0x000fc60000010000 */
[----:B------:R-:W-:Y:S01]  /*0cf0*/  FFMA.FTZ R25, R40, R40, R25 ;  /* 0x0000002828197223 */ /* 0x000fe20000010019 */
[----:B------:R-:W-:-:S03]  /*0d00*/  FADD.FTZ R17, R20, R17 ;  /* 0x0000001114117221 */ /* 0x000fc60000010000 */
[----:B------:R-:W-:Y:S01]  /*0d10*/  FADD.FTZ R16, R16, R25 ;  /* 0x0000001910107221 */ /* 0x000fe20000010000 */
[----:B-----5:R-:W-:Y:S01]  /*0d20*/  FMUL.FTZ R19, R43, R43 ;  /* 0x0000002b2b137220 */ /* 0x020fe20000410000 */
[----:B------:R-:W-:-:S03]  /*0d30*/  FADD.FTZ R18, R42, R43 ;  /* 0x0000002b2a127221 */ /* 0x000fc60000010000 */
[----:B------:R-:W-:Y:S01]  /*0d40*/  FFMA.FTZ R19, R42, R42, R19 ;  /* 0x0000002a2a137223 */ /* 0x000fe20000010013 */
[----:B------:R-:W-:-:S03]  /*0d50*/  FADD.FTZ R17, R17, R18 ;  /* 0x0000001211117221 */ /* 0x000fc60000010000 */
[----:B------:R-:W-:Y:S01]  /*0d60*/  FADD.FTZ R16, R16, R19 ;  /* 0x0000001310107221 */ /* 0x000fe20000010000 */
[----:B---3--:R-:W-:Y:S01]  /*0d70*/  FMUL.FTZ R21, R45, R45 ;  /* 0x0000002d2d157220 */ /* 0x008fe20000410000 */
[----:B------:R-:W-:-:S03]  /*0d80*/  FADD.FTZ R18, R44, R45 ;  /* 0x0000002d2c127221 */ /* 0x000fc60000010000 */
[----:B------:R-:W-:Y:S01]  /*0d90*/  FFMA.FTZ R21, R44, R44, R21 ;  /* 0x0000002c2c157223 */ /* 0x000fe20000010015 */
[----:B----4-:R-:W-:Y:S01]  /*0da0*/  FMUL.FTZ R19, R47, R47 ;  /* 0x0000002f2f137220 */ /* 0x010fe20000410000 */
        /* <DEDUP_REMOVED lines=94> */
.L_x_3920:
[----:B------:R-:W-:Y:S05]  /*1390*/  BSYNC.RECONVERGENT B0 ;  /* 0x0000000000007941 */ /* 0x000fea0003800200 */
.L_x_3919:
        /* <DEDUP_REMOVED lines=26> */
.L_x_3923:
[----:B0-----:R-:W2:Y:S04]  /*1540*/  LDG.E.STRONG.GPU R18, desc[UR6][R16.64] ;  /* 0x0000000610127981 */ /* 0x001ea8000c1ef900 */
[----:B--2---:R-:W-:Y:S01]  /*1550*/  CCTL.IVALL ;  /* 0x00000000ff00798f */ /* 0x004fe20002000000 */
[----:B------:R-:W-:Y:S05]  /*1560*/  YIELD ;  /* 0x0000000000007946 */ /* 0x000fea0003800000 */
[----:B------:R-:W-:-:S13]  /*1570*/  ISETP.NE.AND P1, PT, R18, R25, PT ;  /* 0x000000191200720c */ /* 0x000fda0003f25270 */
[----:B------:R-:W-:Y:S05]  /*1580*/  @P1 BRA `(.L_x_3923) ;  /* 0xfffffffc00ec1947 */ /* 0x000fea000383ffff */
.L_x_3922:
        /* <DEDUP_REMOVED lines=14> */
.L_x_3925:
        /* <DEDUP_REMOVED lines=62> */
.L_x_3924:
        /* <DEDUP_REMOVED lines=36> */
.L_x_3926:
        /* <DEDUP_REMOVED lines=18> */
.L_x_3927:
        /* <DEDUP_REMOVED lines=9> */
.L_x_3928:
[----:B------:R-:W-:Y:S05]  /*1e40*/  BSYNC.RECONVERGENT B0 ;  /* 0x0000000000007941 */ /* 0x000fea0003800200 */
.L_x_3921:
        /* <DEDUP_REMOVED lines=13> */
[----:B------:R-:W-:Y:S04]  /*1f20*/  @!P2 STS.64 [UR4+0x80], R20 ;  /* 0x00008014ff00a988 */ /* 0x000fe80008000a04 */
[----:B------:R0:W-:Y:S01]  /*1f30*/  @P0 STG.E.64 desc[UR6][R24.64], R18 ;  /* 0x0000001218000986 */ /* 0x0001e2000c101b06 */
[C---:B---3--:R-:W-:Y:S01]  /*1f40*/  IMAD.WIDE R22, R27.reuse, 0x2, R22 ;  /* 0x000000021b167825 */ /* 0x048fe200078e0216 */
[----:B------:R-:W-:Y:S03]  /*1f50*/  BAR.SYNC.DEFER_BLOCKING 0x0 ;  /* 0x0000000000007b1d */ /* 0x000fe60000010000 */
[----:B-1----:R-:W-:-:S03]  /*1f60*/  IMAD.WIDE R26, R27, 0x2, R16 ;  /* 0x000000021b1a7825 */ /* 0x002fc600078e0210 */
[----:B------:R-:W2:Y:S04]  /*1f70*/  LDG.E.U16 R28, desc[UR6][R22.64] ;  /* 0x00000006161c7981 */ /* 0x000ea8000c1e1500 */
[----:B------:R2:W3:Y:S04]  /*1f80*/  LDG.E.U16 R30, desc[UR6][R22.64+0x2] ;  /* 0x00000206161e7981 */ /* 0x0004e8000c1e1500 */
[----:B------:R-:W5:Y:S04]  /*1f90*/  LDG.E.U16 R31, desc[UR6][R26.64] ;  /* 0x000000061a1f7981 */ /* 0x000f68000c1e1500 */
[----:B------:R-:W5:Y:S01]  /*1fa0*/  LDG.E.U16 R32, desc[UR6][R26.64+0x2] ;  /* 0x000002061a207981 */ /* 0x000f62000c1e1500 */
[----:B----4-:R-:W-:Y:S01]  /*1fb0*/  IMAD R29, R3, UR5, R34 ;  /* 0x00000005031d7c24 */ /* 0x010fe2000f8e0222 */
[----:B------:R-:W-:Y:S02]  /*1fc0*/  BSSY.RECONVERGENT B0, `(.L_x_3929) ;  /* 0x00001c2000007945 */ /* 0x000fe40003800200 */
[----:B------:R-:W1:Y:S01]  /*1fd0*/  LDS.64 R16, [UR4+0x80] ;  /* 0x00008004ff107984 */ /* 0x000e620008000a00 */
[----:B------:R-:W4:Y:S01]  /*1fe0*/  LDCU.U8 UR4, c[0x0][0x3fc] ;  /* 0x00007f80ff0477ac */ /* 0x000f220008000000 */
[----:B0-----:R-:W-:-:S02]  /*1ff0*/  IADD3 R18, PT, PT, R29, 0x38, RZ ;  /* 0x000000381d127810 */ /* 0x001fc40007ffe0ff */
[----:B------:R-:W-:Y:S02]  /*2000*/  SHF.R.S32.HI R21, RZ, 0x1f, R29 ;  /* 0x0000001fff157819 */ /* 0x000fe4000001141d */
[----:B------:R-:W-:Y:S01]  /*2010*/  SHF.R.S32.HI R19, RZ, 0x1f, R18 ;  /* 0x0000001fff137819 */ /* 0x000fe20000011412 */
[----:B----4-:R-:W-:Y:S01]  /*2020*/  UISETP.NE.AND UP0, UPT, UR4, URZ, UPT ;  /* 0x000000ff0400728c */ /* 0x010fe2000bf05270 */
[----:B-1----:R-:W-:-:S04]  /*2030*/  FMUL.FTZ R16, R16, UR8 ;  /* 0x0000000810107c20 */ /* 0x002fc80008410000 */
[----:B------:R-:W-:-:S04]  /*2040*/  FMUL.FTZ R52, R16, R16 ;  /* 0x0000001010347220 */ /* 0x000fc80000410000 */
[----:B------:R-:W-:-:S05]  /*2050*/  FFMA.FTZ R17, R17, UR8, -R52 ;  /* 0x0000000811117c23 */ /* 0x000fca0008010834 */
[----:B------:R-:W-:-:S13]  /*2060*/  FSETP.GTU.FTZ.AND P1, PT, R17, RZ, PT ;  /* 0x000000ff1100720b */ /* 0x000fda0003f3c000 */
[----:B------:R-:W0:Y:S02]  /*2070*/  @P1 LDC R20, c[0x0][0x3a8] ;  /* 0x0000ea00ff141b82 */ /* 0x000e240000000800 */
[----:B0-----:R-:W-:Y:S01]  /*2080*/  @P1 FADD.FTZ R20, R17, R20 ;  /* 0x0000001411141221 */ /* 0x001fe20000010000 */
[----:B------:R-:W-:-:S06]  /*2090*/  HFMA2 R17, -RZ, RZ, 1.875, 0 ;  /* 0x3f800000ff117431 */ /* 0x000fcc00000001ff */
        /* <DEDUP_REMOVED lines=17> */
[C---:B------:R-:W-:Y:S01]  /*21b0*/  FADD.FTZ R36, -R16.reuse, R36 ;  /* 0x0000002410247221 */ /* 0x040fe20000010100 */
[----:B------:R-:W-:Y:S01]  /*21c0*/  MOV R27, R61 ;  /* 0x0000003d001b7202 */ /* 0x000fe20000000f00 */
[----:B------:R-:W1:Y:S01]  /*21d0*/  LDCU.64 UR4, c[0x0][0x380] ;  /* 0x00007000ff0477ac */ /* 0x000e620008000a00 */
[----:B------:R-:W-:Y:S01]  /*21e0*/  FADD.FTZ R30, -R16, R37 ;  /* 0x00000025101e7221 */ /* 0x000fe20000010100 */
[----:B0-----:R-:W-:-:S03]  /*21f0*/  IMAD R20, R21, UR10, RZ ;  /* 0x0000000a15147c24 */ /* 0x001fc6000f8e02ff */
[----:B------:R-:W-:Y:S01]  /*2200*/  FMUL.FTZ R21, R30, R17 ;  /* 0x000000111e157220 */ /* 0x000fe20000410000 */
[----:B------:R-:W-:-:S04]  /*2210*/  IMAD.WIDE.U32 R26, R29, UR10, R26 ;  /* 0x0000000a1d1a7c25 */ /* 0x000fc8000f8e001a */
[----:B------:R-:W-:Y:S01]  /*2220*/  FFMA.FTZ R21, R23, R21, R24 ;  /* 0x0000001517157223 */ /* 0x000fe20000010018 */
[----:B------:R-:W-:Y:S02]  /*2230*/  IMAD R29, R29, UR11, R20 ;  /* 0x0000000b1d1d7c24 */ /* 0x000fe4000f8e0214 */
[----:B------:R-:W-:Y:S01]  /*2240*/  FMUL.FTZ R20, R36, R17 ;  /* 0x0000001124147220 */ /* 0x000fe20000410000 */
[----:B-1----:R-:W-:Y:S02]  /*2250*/  LEA R28, P2, R26, UR4, 0x2 ;  /* 0x000000041a1c7c11 */ /* 0x002fe4000f8410ff */
[----:B------:R-:W-:Y:S01]  /*2260*/  IADD3 R29, PT, PT, R27, R29, RZ ;  /* 0x0000001d1b1d7210 */ /* 0x000fe20007ffe0ff */
[----:B------:R-:W-:-:S03]  /*2270*/  FFMA.FTZ R20, R22, R20, R25 ;  /* 0x0000001416147223 */ /* 0x000fc60000010019 */
[----:B------:R-:W-:-:S05]  /*2280*/  LEA.HI.X R29, R26, UR5, R29, 0x2, P2 ;  /* 0x000000051a1d7c11 */ /* 0x000fca00090f141d */
[----:B------:R0:W-:Y:S02]  /*2290*/  STG.E.64 desc[UR6][R28.64], R20 ;  /* 0x000000141c007986 */ /* 0x0001e4000c101b06 */
.L_x_3932:
[----:B------:R-:W-:Y:S05]  /*22a0*/  BSYNC.RECONVERGENT B1 ;  /* 0x0000000000017941 */ /* 0x000fea0003800200 */
.L_x_3931:
[----:B------:R-:W-:Y:S04]  /*22b0*/  BSSY.RECONVERGENT B1, `(.L_x_3933) ;  /* 0x0000013000017945 */ /* 0x000fe80003800200 */
[----:B------:R-:W-:Y:S05]  /*22c0*/  @P3 BRA `(.L_x_3934) ;  /* 0x0000000000443947 */ /* 0x000fea0003800000 */
[----:B------:R-:W0:Y:S01]  /*22d0*/  LDCU.64 UR4, c[0x0][0x3e0] ;  /* 0x00007c00ff0477ac */ /* 0x000e220008000a00 */
[----:B------:R-:W-:Y:S01]  /*22e0*/  MOV R26, R58 ;  /* 0x0000003a001a7202 */ /* 0x000fe20000000f00 */
[C---:B------:R-:W-:Y:S01]  /*22f0*/  FADD.FTZ R38, -R16.reuse, R38 ;  /* 0x0000002610267221 */ /* 0x040fe20000010100 */
[----:B------:R-:W-:Y:S01]  /*2300*/  MOV R27, R61 ;  /* 0x0000003d001b7202 */ /* 0x000fe20000000f00 */
[----:B------:R-:W1:Y:S01]  /*2310*/  LDCU.64 UR10, c[0x0][0x380] ;  /* 0x00007000ff0a77ac */ /* 0x000e620008000a00 */
[----:B------:R-:W-:Y:S01]  /*2320*/  FADD.FTZ R30, -R16, R39 ;  /* 0x00000027101e7221 */ /* 0x000fe20000010100 */
[----:B0-----:R-:W-:Y:S02]  /*2330*/  IMAD R20, R15, UR4, RZ ;  /* 0x000000040f147c24 */ /* 0x001fe4000f8e02ff */
[----:B------:R-:W-:-:S04]  /*2340*/  IMAD.WIDE.U32 R26, R7, UR4, R26 ;  /* 0x00000004071a7c25 */ /* 0x000fc8000f8e001a */
[----:B------:R-:W-:Y:S02]  /*2350*/  IMAD R21, R7, UR5, R20 ;  /* 0x0000000507157c24 */ /* 0x000fe4000f8e0214 */
[----:B------:R-:W-:Y:S01]  /*2360*/  FMUL.FTZ R20, R38, R17 ;  /* 0x0000001126147220 */ /* 0x000fe20000410000 */
[----:B-1----:R-:W-:Y:S02]  /*2370*/  LEA R28, P2, R26, UR10, 0x2 ;  /* 0x0000000a1a1c7c11 */ /* 0x002fe4000f8410ff */
[----:B------:R-:W-:Y:S01]  /*2380*/  IADD3 R27, PT, PT, R27, R21, RZ ;  /* 0x000000151b1b7210 */ /* 0x000fe20007ffe0ff */
[----:B------:R-:W-:Y:S01]  /*2390*/  FMUL.FTZ R21, R30, R17 ;  /* 0x000000111e157220 */ /* 0x000fe20000410000 */
[----:B------:R-:W-:Y:S02]  /*23a0*/  FFMA.FTZ R20, R22, R20, R25 ;  /* 0x0000001416147223 */ /* 0x000fe40000010019 */
[----:B------:R-:W-:Y:S01]  /*23b0*/  LEA.HI.X R29, R26, UR11, R27, 0x2, P2 ;  /* 0x0000000b1a1d7c11 */ /* 0x000fe200090f141b */
[----:B------:R-:W-:-:S05]  /*23c0*/  FFMA.FTZ R21, R23, R21, R24 ;  /* 0x0000001517157223 */ /* 0x000fca0000010018 */
[----:B------:R1:W-:Y:S02]  /*23d0*/  STG.E.64 desc[UR6][R28.64], R20 ;  /* 0x000000141c007986 */ /* 0x0003e4000c101b06 */
.L_x_3934:
[----:B------:R-:W-:Y:S05]  /*23e0*/  BSYNC.RECONVERGENT B1 ;  /* 0x0000000000017941 */ /* 0x000fea0003800200 */
.L_x_3933:
        /* <DEDUP_REMOVED lines=14> */
[C---:B------:R-:W-:Y:S01]  /*24d0*/  FADD.FTZ R40, -R16.reuse, R40 ;  /* 0x0000002810287221 */ /* 0x040fe20000010100 */
[----:B------:R-:W-:Y:S01]  /*24e0*/  MOV R27, R61 ;  /* 0x0000003d001b7202 */ /* 0x000fe20000000f00 */
[----:B------:R-:W2:Y:S01]  /*24f0*/  LDCU.64 UR10, c[0x0][0x380] ;  /* 0x00007000ff0a77ac */ /* 0x000ea20008000a00 */
[----:B------:R-:W-:Y:S01]  /*2500*/  FADD.FTZ R30, -R16, R41 ;  /* 0x00000029101e7221 */ /* 0x000fe20000010100 */
[----:B01----:R-:W-:Y:S02]  /*2510*/  IMAD R20, R33, UR4, RZ ;  /* 0x0000000421147c24 */ /* 0x003fe4000f8e02ff */
[----:B------:R-:W-:-:S04]  /*2520*/  IMAD.WIDE.U32 R26, R9, UR4, R26 ;  /* 0x00000004091a7c25 */ /* 0x000fc8000f8e001a */
[----:B------:R-:W-:Y:S02]  /*2530*/  IMAD R21, R9, UR5, R20 ;  /* 0x0000000509157c24 */ /* 0x000fe4000f8e0214 */
[----:B------:R-:W-:Y:S01]  /*2540*/  FMUL.FTZ R20, R40, R17 ;  /* 0x0000001128147220 */ /* 0x000fe20000410000 */
[----:B--2---:R-:W-:Y:S02]  /*2550*/  LEA R28, P5, R26, UR10, 0x2 ;  /* 0x0000000a1a1c7c11 */ /* 0x004fe4000f8a10ff */
[----:B------:R-:W-:Y:S01]  /*2560*/  IADD3 R27, PT, PT, R27, R21, RZ ;  /* 0x000000151b1b7210 */ /* 0x000fe20007ffe0ff */
[----:B------:R-:W-:Y:S01]  /*2570*/  FMUL.FTZ R21, R30, R17 ;  /* 0x000000111e157220 */ /* 0x000fe20000410000 */
[----:B------:R-:W-:Y:S02]  /*2580*/  FFMA.FTZ R20, R22, R20, R25 ;  /* 0x0000001416147223 */ /* 0x000fe40000010019 */
[----:B------:R-:W-:Y:S01]  /*2590*/  LEA.HI.X R29, R26, UR11, R27, 0x2, P5 ;  /* 0x0000000b1a1d7c11 */ /* 0x000fe2000a8f141b */
[----:B------:R-:W-:-:S05]  /*25a0*/  FFMA.FTZ R21, R23, R21, R24 ;  /* 0x0000001517157223 */ /* 0x000fca0000010018 */
[----:B------:R2:W-:Y:S02]  /*25b0*/  STG.E.64 desc[UR6][R28.64], R20 ;  /* 0x000000141c007986 */ /* 0x0005e4000c101b06 */
.L_x_3936:
[----:B------:R-:W-:Y:S05]  /*25c0*/  BSYNC.RECONVERGENT B1 ;  /* 0x0000000000017941 */ /* 0x000fea0003800200 */
.L_x_3935:
[----:B------:R-:W-:Y:S04]  /*25d0*/  BSSY.RECONVERGENT B1, `(.L_x_3937) ;  /* 0x0000013000017945 */ /* 0x000fe80003800200 */
[----:B------:R-:W-:Y:S05]  /*25e0*/  @P1 BRA `(.L_x_3938) ;  /* 0x0000000000441947 */ /* 0x000fea0003800000 */
[----:B------:R-:W3:Y:S01]  /*25f0*/  LDCU.64 UR4, c[0x0][0x3e0] ;  /* 0x00007c00ff0477ac */ /* 0x000ee20008000a00 */
[----:B------:R-:W-:Y:S01]  /*2600*/  MOV R26, R58 ;  /* 0x0000003a001a7202 */ /* 0x000fe20000000f00 */
[C---:B------:R-:W-:Y:S01]  /*2610*/  FADD.FTZ R42, -R16.reuse, R42 ;  /* 0x0000002a102a7221 */ /* 0x040fe20000010100 */
[----:B------:R-:W-:Y:S01]  /*2620*/  MOV R27, R61 ;  /* 0x0000003d001b7202 */ /* 0x000fe20000000f00 */
[----:B------:R-:W4:Y:S01]  /*2630*/  LDCU.64 UR10, c[0x0][0x380] ;  /* 0x00007000ff0a77ac */ /* 0x000f220008000a00 */
[----:B------:R-:W-:Y:S01]  /*2640*/  FADD.FTZ R30, -R16, R43 ;  /* 0x0000002b101e7221 */ /* 0x000fe20000010100 */
[----:B012---:R-:W-:-:S04]  /*2650*/  FMUL.FTZ R20, R42, R17 ;  /* 0x000000112a147220 */ /* 0x007fc80000410000 */
[----:B------:R-:W-:Y:S01]  /*2660*/  FFMA.FTZ R20, R22, R20, R25 ;  /* 0x0000001416147223 */ /* 0x000fe20000010019 */
[----:B---3--:R-:W-:Y:S02]  /*2670*/  IMAD R21, R35, UR4, RZ ;  /* 0x0000000423157c24 */ /* 0x008fe4000f8e02ff */
[----:B------:R-:W-:-:S04]  /*2680*/  IMAD.WIDE.U32 R26, R10, UR4, R26 ;  /* 0x000000040a1a7c25 */ /* 0x000fc8000f8e001a */
[----:B------:R-:W-:Y:S01]  /*2690*/  IMAD R21, R10, UR5, R21 ;  /* 0x000000050a157c24 */ /* 0x000fe2000f8e0215 */
[----:B----4-:R-:W-:-:S04]  /*26a0*/  LEA R28, P1, R26, UR10, 0x2 ;  /* 0x0000000a1a1c7c11 */ /* 0x010fc8000f8210ff */
[----:B------:R-:W-:Y:S01]  /*26b0*/  IADD3 R27, PT, PT, R27, R21, RZ ;  /* 0x000000151b1b7210 */ /* 0x000fe20007ffe0ff */
[----:B------:R-:W-:-:S03]  /*26c0*/  FMUL.FTZ R21, R30, R17 ;  /* 0x000000111e157220 */ /* 0x000fc60000410000 */
[----:B------:R-:W-:Y:S01]  /*26d0*/  LEA.HI.X R29, R26, UR11, R27, 0x2, P1 ;  /* 0x0000000b1a1d7c11 */ /* 0x000fe200088f141b */
[----:B------:R-:W-:-:S05]  /*26e0*/  FFMA.FTZ R21, R23, R21, R24 ;  /* 0x0000001517157223 */ /* 0x000fca0000010018 */
[----:B------:R3:W-:Y:S02]  /*26f0*/  STG.E.64 desc[UR6][R28.64], R20 ;  /* 0x000000141c007986 */ /* 0x0007e4000c101b06 */
.L_x_3938:
[----:B------:R-:W-:Y:S05]  /*2700*/  BSYNC.RECONVERGENT B1 ;  /* 0x0000000000017941 */ /* 0x000fea0003800200 */
.L_x_3937:
[----:B------:R-:W-:Y:S04]  /*2710*/  BSSY.RECONVERGENT B1, `(.L_x_3939) ;  /* 0x0000013000017945 */ /* 0x000fe80003800200 */
[----:B------:R-:W-:Y:S05]  /*2720*/  @P6 BRA `(.L_x_3940) ;  /* 0x0000000000446947 */ /* 0x000fea0003800000 */
[----:B------:R-:W0:Y:S01]  /*2730*/  LDCU.64 UR4, c[0x0][0x3e0] ;  /* 0x00007c00ff0477ac */ /* 0x000e220008000a00 */
[----:B------:R-:W-:Y:S01]  /*2740*/  MOV R26, R58 ;  /* 0x0000003a001a7202 */ /* 0x000fe20000000f00 */
[C---:B------:R-:W-:Y:S01]  /*2750*/  FADD.FTZ R44, -R16.reuse, R44 ;  /* 0x0000002c102c7221 */ /* 0x040fe20000010100 */
[----:B------:R-:W-:Y:S01]  /*2760*/  MOV R27, R61 ;  /* 0x0000003d001b7202 */ /* 0x000fe20000000f00 */
[----:B------:R-:W4:Y:S01]  /*2770*/  LDCU.64 UR10, c[0x0][0x380] ;  /* 0x00007000ff0a77ac */ /* 0x000f220008000a00 */
[----:B------:R-:W-:Y:S01]  /*2780*/  FADD.FTZ R30, -R16, R45 ;  /* 0x0000002d101e7221 */ /* 0x000fe20000010100 */
[----:B0123--:R-:W-:Y:S02]  /*2790*/  IMAD R20, R53, UR4, RZ ;  /* 0x0000000435147c24 */ /* 0x00ffe4000f8e02ff */
[----:B------:R-:W-:-:S04]  /*27a0*/  IMAD.WIDE.U32 R26, R11, UR4, R26 ;  /* 0x000000040b1a7c25 */ /* 0x000fc8000f8e001a */
[----:B------:R-:W-:Y:S02]  /*27b0*/  IMAD R21, R11, UR5, R20 ;  /* 0x000000050b157c24 */ /* 0x000fe4000f8e0214 */
[----:B------:R-:W-:Y:S01]  /*27c0*/  FMUL.FTZ R20, R44, R17 ;  /* 0x000000112c147220 */ /* 0x000fe20000410000 */
[----:B----4-:R-:W-:Y:S02]  /*27d0*/  LEA R28, P1, R26, UR10, 0x2 ;  /* 0x0000000a1a1c7c11 */ /* 0x010fe4000f8210ff */
[----:B------:R-:W-:Y:S01]  /*27e0*/  IADD3 R27, PT, PT, R27, R21, RZ ;  /* 0x000000151b1b7210 */ /* 0x000fe20007ffe0ff */
[----:B------:R-:W-:Y:S01]  /*27f0*/  FMUL.FTZ R21, R30, R17 ;  /* 0x000000111e157220 */ /* 0x000fe20000410000 */
[----:B------:R-:W-:Y:S02]  /*2800*/  FFMA.FTZ R20, R22, R20, R25 ;  /* 0x0000001416147223 */ /* 0x000fe40000010019 */
[----:B------:R-:W-:Y:S01]  /*2810*/  LEA.HI.X R29, R26, UR11, R27, 0x2, P1 ;  /* 0x0000000b1a1d7c11 */ /* 0x000fe200088f141b */
[----:B------:R-:W-:-:S05]  /*2820*/  FFMA.FTZ R21, R23, R21, R24 ;  /* 0x0000001517157223 */ /* 0x000fca0000010018 */
[----:B------:R4:W-:Y:S02]  /*2830*/  STG.E.64 desc[UR6][R28.64], R20 ;  /* 0x000000141c007986 */ /* 0x0009e4000c101b06 */
.L_x_3940:
[----:B------:R-:W-:Y:S05]  /*2840*/  BSYNC.RECONVERGENT B1 ;  /* 0x0000000000017941 */ /* 0x000fea0003800200 */
.L_x_3939:
[----:B------:R-:W-:Y:S04]  /*2850*/  BSSY.RECONVERGENT B1, `(.L_x_3941) ;  /* 0x0000013000017945 */ /* 0x000fe80003800200 */
[----:B------:R-:W-:Y:S05]  /*2860*/  @P2 BRA `(.L_x_3942) ;  /* 0x0000000000442947 */ /* 0x000fea0003800000 */
[----:B------:R-:W5:Y:S01]  /*2870*/  LDCU.64 UR4, c[0x0][0x3e0] ;  /* 0x00007c00ff0477ac */ /* 0x000f620008000a00 */
[----:B------:R-:W-:Y:S01]  /*2880*/  MOV R26, R58 ;  /* 0x0000003a001a7202 */ /* 0x000fe20000000f00 */
[C---:B------:R-:W-:Y:S01]  /*2890*/  FADD.FTZ R46, -R16.reuse, R46 ;  /* 0x0000002e102e7221 */ /* 0x040fe20000010100 */
[----:B------:R-:W-:Y:S01]  /*28a0*/  MOV R27, R61 ;  /* 0x0000003d001b7202 */ /* 0x000fe20000000f00 */
[----:B------:R-:W5:Y:S01]  /*28b0*/  LDCU.64 UR10, c[0x0][0x380] ;  /* 0x00007000ff0a77ac */ /* 0x000f620008000a00 */
[----:B------:R-:W-:Y:S01]  /*28c0*/  FADD.FTZ R30, -R16, R47 ;  /* 0x0000002f101e7221 */ /* 0x000fe20000010100 */
[----:B01234-:R-:W-:-:S04]  /*28d0*/  FMUL.FTZ R20, R46, R17 ;  /* 0x000000112e147220 */ /* 0x01ffc80000410000 */
[----:B------:R-:W-:Y:S01]  /*28e0*/  FFMA.FTZ R20, R22, R20, R25 ;  /* 0x0000001416147223 */ /* 0x000fe20000010019 */
[----:B-----5:R-:W-:Y:S02]  /*28f0*/  IMAD R21, R55, UR4, RZ ;  /* 0x0000000437157c24 */ /* 0x020fe4000f8e02ff */
[----:B------:R-:W-:-:S04]  /*2900*/  IMAD.WIDE.U32 R26, R12, UR4, R26 ;  /* 0x000000040c1a7c25 */ /* 0x000fc8000f8e001a */
[----:B------:R-:W-:Y:S01]  /*2910*/  IMAD R21, R12, UR5, R21 ;  /* 0x000000050c157c24 */ /* 0x000fe2000f8e0215 */
[----:B------:R-:W-:-:S04]  /*2920*/  LEA R28, P1, R26, UR10, 0x2 ;  /* 0x0000000a1a1c7c11 */ /* 0x000fc8000f8210ff */
[----:B------:R-:W-:Y:S01]  /*2930*/  IADD3 R27, PT, PT, R27, R21, RZ ;  /* 0x000000151b1b7210 */ /* 0x000fe20007ffe0ff */
[----:B------:R-:W-:-:S03]  /*2940*/  FMUL.FTZ R21, R30, R17 ;  /* 0x000000111e157220 */ /* 0x000fc60000410000 */
[----:B------:R-:W-:Y:S01]  /*2950*/  LEA.HI.X R29, R26, UR11, R27, 0x2, P1 ;  /* 0x0000000b1a1d7c11 */ /* 0x000fe200088f141b */
[----:B------:R-:W-:-:S05]  /*2960*/  FFMA.FTZ R21, R23, R21, R24 ;  /* 0x0000001517157223 */ /* 0x000fca0000010018 */
[----:B------:R0:W-:Y:S02]  /*2970*/  STG.E.64 desc[UR6][R28.64], R20 ;  /* 0x000000141c007986 */ /* 0x0001e4000c101b06 */
.L_x_3942:
[----:B------:R-:W-:Y:S05]  /*2980*/  BSYNC.RECONVERGENT B1 ;  /* 0x0000000000017941 */ /* 0x000fea0003800200 */
.L_x_3941:
[----:B------:R-:W-:Y:S04]  /*2990*/  BSSY.RECONVERGENT B1, `(.L_x_3943) ;  /* 0x0000013000017945 */ /* 0x000fe80003800200 */
[----:B------:R-:W-:Y:S05]  /*29a0*/  @P3 BRA `(.L_x_3944) ;  /* 0x0000000000443947 */ /* 0x000fea0003800000 */
[----:B------:R-:W5:Y:S01]  /*29b0*/  LDCU.64 UR4, c[0x0][0x3e0] ;  /* 0x00007c00ff0477ac */ /* 0x000f620008000a00 */
[----:B01234-:R-:W-:Y:S01]  /*29c0*/  MOV R20, R58 ;  /* 0x0000003a00147202 */ /* 0x01ffe20000000f00 */
[C---:B------:R-:W-:Y:S01]  /*29d0*/  FADD.FTZ R48, -R16.reuse, R48 ;  /* 0x0000003010307221 */ /* 0x040fe20000010100 */
[----:B------:R-:W-:Y:S01]  /*29e0*/  MOV R21, R61 ;  /* 0x0000003d00157202 */ /* 0x000fe20000000f00 */
[----:B------:R-:W0:Y:S01]  /*29f0*/  LDCU.64 UR10, c[0x0][0x380] ;  /* 0x00007000ff0a77ac */ /* 0x000e220008000a00 */
[----:B------:R-:W-:Y:S01]  /*2a00*/  FADD.FTZ R30, -R16, R49 ;  /* 0x00000031101e7221 */ /* 0x000fe20000010100 */
[----:B-----5:R-:W-:Y:S02]  /*2a10*/  IMAD R26, R57, UR4, RZ ;  /* 0x00000004391a7c24 */ /* 0x020fe4000f8e02ff */
[----:B------:R-:W-:-:S04]  /*2a20*/  IMAD.WIDE.U32 R20, R13, UR4, R20 ;  /* 0x000000040d147c25 */ /* 0x000fc8000f8e0014 */
[----:B------:R-:W-:Y:S02]  /*2a30*/  IMAD R27, R13, UR5, R26 ;  /* 0x000000050d1b7c24 */ /* 0x000fe4000f8e021a */
[----:B------:R-:W-:Y:S01]  /*2a40*/  FMUL.FTZ R26, R48, R17 ;  /* 0x00000011301a7220 */ /* 0x000fe20000410000 */
[----:B0-----:R-:W-:Y:S02]  /*2a50*/  LEA R28, P1, R20, UR10, 0x2 ;  /* 0x0000000a141c7c11 */ /* 0x001fe4000f8210ff */
[----:B------:R-:W-:Y:S01]  /*2a60*/  IADD3 R21, PT, PT, R21, R27, RZ ;  /* 0x0000001b15157210 */ /* 0x000fe20007ffe0ff */
[----:B------:R-:W-:Y:S01]  /*2a70*/  FMUL.FTZ R27, R30, R17 ;  /* 0x000000111e1b7220 */ /* 0x000fe20000410000 */
[----:B------:R-:W-:Y:S02]  /*2a80*/  FFMA.FTZ R26, R22, R26, R25 ;  /* 0x0000001a161a7223 */ /* 0x000fe40000010019 */
[----:B------:R-:W-:Y:S01]  /*2a90*/  LEA.HI.X R29, R20, UR11, R21, 0x2, P1 ;  /* 0x0000000b141d7c11 */ /* 0x000fe200088f1415 */
[----:B------:R-:W-:-:S05]  /*2aa0*/  FFMA.FTZ R27, R23, R27, R24 ;  /* 0x0000001b171b7223 */ /* 0x000fca0000010018 */
[----:B------:R0:W-:Y:S02]  /*2ab0*/  STG.E.64 desc[UR6][R28.64], R26 ;  /* 0x0000001a1c007986 */ /* 0x0001e4000c101b06 */
.L_x_3944:
[----:B------:R-:W-:Y:S05]  /*2ac0*/  BSYNC.RECONVERGENT B1 ;  /* 0x0000000000017941 */ /* 0x000fea0003800200 */
.L_x_3943:
[----:B------:R-:W-:Y:S05]  /*2ad0*/  @P4 BRA `(.L_x_3945) ;  /* 0x0000001000404947 */ /* 0x000fea0003800000 */
[----:B------:R-:W5:Y:S01]  /*2ae0*/  LDCU.64 UR4, c[0x0][0x3e0] ;  /* 0x00007c00ff0477ac */ /* 0x000f620008000a00 */
[----:B01234-:R-:W-:Y:S01]  /*2af0*/  MOV R20, R58 ;  /* 0x0000003a00147202 */ /* 0x01ffe20000000f00 */
[----:B------:R-:W-:Y:S01]  /*2b00*/  FADD.FTZ R50, -R16, R50 ;  /* 0x0000003210327221 */ /* 0x000fe20000010100 */
[----:B------:R-:W-:Y:S01]  /*2b10*/  MOV R21, R61 ;  /* 0x0000003d00157202 */ /* 0x000fe20000000f00 */
[----:B------:R-:W0:Y:S02]  /*2b20*/  LDCU.64 UR8, c[0x0][0x380] ;  /* 0x00007000ff0877ac */ /* 0x000e240008000a00 */
[----:B------:R-:W-:-:S04]  /*2b30*/  FMUL.FTZ R50, R50, R17 ;  /* 0x0000001132327220 */ /* 0x000fc80000410000 */
[----:B------:R-:W-:Y:S01]  /*2b40*/  FFMA.FTZ R22, R22, R50, R25 ;  /* 0x0000003216167223 */ /* 0x000fe20000010019 */
[----:B-----5:R-:W-:Y:S02]  /*2b50*/  IMAD R19, R19, UR4, RZ ;  /* 0x0000000413137c24 */ /* 0x020fe4000f8e02ff */
[----:B------:R-:W-:-:S04]  /*2b60*/  IMAD.WIDE.U32 R20, R18, UR4, R20 ;  /* 0x0000000412147c25 */ /* 0x000fc8000f8e0014 */
[----:B------:R-:W-:Y:S02]  /*2b70*/  IMAD R19, R18, UR5, R19 ;  /* 0x0000000512137c24 */ /* 0x000fe4000f8e0213 */
[----:B------:R-:W-:Y:S01]  /*2b80*/  FADD.FTZ R18, -R16, R51 ;  /* 0x0000003310127221 */ /* 0x000fe20000010100 */
[----:B0-----:R-:W-:Y:S02]  /*2b90*/  LEA R16, P1, R20, UR8, 0x2 ;  /* 0x0000000814107c11 */ /* 0x001fe4000f8210ff */
[----:B------:R-:W-:Y:S01]  /*2ba0*/  IADD3 R19, PT, PT, R21, R19, RZ ;  /* 0x0000001315137210 */ /* 0x000fe20007ffe0ff */
[----:B------:R-:W-:-:S03]  /*2bb0*/  FMUL.FTZ R18, R18, R17 ;  /* 0x0000001112127220 */ /* 0x000fc60000410000 */
[----:B------:R-:W-:Y:S01]  /*2bc0*/  LEA.HI.X R17, R20, UR9, R19, 0x2, P1 ;  /* 0x0000000914117c11 */ /* 0x000fe200088f1413 */
[----:B------:R-:W-:-:S05]  /*2bd0*/  FFMA.FTZ R23, R23, R18, R24 ;  /* 0x0000001217177223 */ /* 0x000fca0000010018 */
[----:B------:R0:W-:Y:S01]  /*2be0*/  STG.E.64 desc[UR6][R16.64], R22 ;  /* 0x0000001610007986 */ /* 0x0001e2000c101b06 */
[----:B------:R-:W-:Y:S05]  /*2bf0*/  BRA `(.L_x_3945) ;  /* 0x0000000c00f87947 */ /* 0x000fea0003800000 */
.L_x_3930:
        /* <DEDUP_REMOVED lines=11> */
[----:B------:R-:W0:Y:S02]  /*2cb0*/  LDCU.64 UR8, c[0x0][0x3e0] ;  /* 0x00007c00ff0877ac */ /* 0x000e240008000a00 */
        /* <DEDUP_REMOVED lines=9> */
[----:B------:R-:W-:-:S06]  /*2d50*/  MOV R21, R61 ;  /* 0x0000003d00157202 */ /* 0x000fcc0000000f00 */
[----:B------:R-:W0:Y:S01]  /*2d60*/  MUFU.EX2 R20, R20 ;  /* 0x0000001400147308 */ /* 0x000e220000000800 */
[----:B--2---:R-:W-:-:S07]  /*2d70*/  FADD.FTZ R32, R26, 1 ;  /* 0x3f8000001a207421 */ /* 0x004fce0000010000 */
[----:B------:R-:W2:Y:S01]  /*2d80*/  MUFU.RCP R32, R32 ;  /* 0x0000002000207308 */ /* 0x000ea20000001000 */
[----:B0-----:R-:W-:Y:S01]  /*2d90*/  FADD.FTZ R30, R20, 1 ;  /* 0x3f800000141e7421 */ /* 0x001fe20000010000 */
[----:B------:R-:W-:-:S06]  /*2da0*/  MOV R20, R58 ;  /* 0x0000003a00147202 */ /* 0x000fcc0000000f00 */
[----:B------:R-:W0:Y:S01]  /*2db0*/  MUFU.RCP R31, R30 ;  /* 0x0000001e001f7308 */ /* 0x000e220000001000 */
[----:B------:R-:W-:-:S04]  /*2dc0*/  IMAD.WIDE.U32 R20, R29, UR8, R20 ;  /* 0x000000081d147c25 */ /* 0x000fc8000f8e0014 */
[----:B------:R-:W-:Y:S01]  /*2dd0*/  IMAD R29, R29, UR9, R36 ;  /* 0x000000091d1d7c24 */ /* 0x000fe2000f8e0224 */
[----:B-1----:R-:W-:-:S04]  /*2de0*/  LEA R26, P2, R20, UR10, 0x2 ;  /* 0x0000000a141a7c11 */ /* 0x002fc8000f8410ff */
[----:B------:R-:W-:Y:S01]  /*2df0*/  IADD3 R29, PT, PT, R21, R29, RZ ;  /* 0x0000001d151d7210 */ /* 0x000fe20007ffe0ff */
[----:B--2---:R-:W-:-:S03]  /*2e00*/  FMUL.FTZ R21, R37, R32 ;  /* 0x0000002025157220 */ /* 0x004fc60000410000 */
[----:B------:R-:W-:Y:S01]  /*2e10*/  LEA.HI.X R27, R20, UR11, R29, 0x2, P2 ;  /* 0x0000000b141b7c11 */ /* 0x000fe200090f141d */
[----:B0-----:R-:W-:-:S05]  /*2e20*/  FMUL.FTZ R20, R28, R31 ;  /* 0x0000001f1c147220 */ /* 0x001fca0000410000 */
[----:B------:R0:W-:Y:S02]  /*2e30*/  STG.E.64 desc[UR6][R26.64], R20 ;  /* 0x000000141a007986 */ /* 0x0001e4000c101b06 */
.L_x_3947:
[----:B------:R-:W-:Y:S05]  /*2e40*/  BSYNC.RECONVERGENT B1 ;  /* 0x0000000000017941 */ /* 0x000fea0003800200 */
.L_x_3946:
[----:B------:R-:W-:Y:S04]  /*2e50*/  BSSY.RECONVERGENT B1, `(.L_x_3948) ;  /* 0x000001d000017945 */ /* 0x000fe80003800200 */
[----:B------:R-:W-:Y:S05]  /*2e60*/  @P3 BRA `(.L_x_3949) ;  /* 0x00000000006c3947 */ /* 0x000fea0003800000 */
[C---:B------:R-:W-:Y:S01]  /*2e70*/  FADD.FTZ R38, -R16.reuse, R38 ;  /* 0x0000002610267221 */ /* 0x040fe20000010100 */
[----:B0-----:R-:W-:Y:S01]  /*2e80*/  FADD.FTZ R20, -R16, R39 ;  /* 0x0000002710147221 */ /* 0x001fe20000010100 */
[----:B------:R-:W0:Y:S02]  /*2e90*/  LDCU.64 UR8, c[0x0][0x3e0] ;  /* 0x00007c00ff0877ac */ /* 0x000e240008000a00 */
        /* <DEDUP_REMOVED lines=24> */
.L_x_3949:
[----:B------:R-:W-:Y:S05]  /*3020*/  BSYNC.RECONVERGENT B1 ;  /* 0x0000000000017941 */ /* 0x000fea0003800200 */
.L_x_3948:
        /* <DEDUP_REMOVED lines=13> */
[----:B01----:R-:W-:Y:S01]  /*3100*/  FADD.FTZ R20, -R16, R41 ;  /* 0x0000002910147221 */ /* 0x003fe20000010100 */
        /* <DEDUP_REMOVED lines=25> */
.L_x_3951:
[----:B------:R-:W-:Y:S05]  /*32a0*/  BSYNC.RECONVERGENT B1 ;  /* 0x0000000000017941 */ /* 0x000fea0003800200 */
.L_x_3950:
[----:B------:R-:W-:Y:S04]  /*32b0*/  BSSY.RECONVERGENT B1, `(.L_x_3952) ;  /* 0x000001d000017945 */ /* 0x000fe80003800200 */
[----:B------:R-:W-:Y:S05]  /*32c0*/  @P1 BRA `(.L_x_3953) ;  /* 0x00000000006c1947 */ /* 0x000fea0003800000 */
[C---:B------:R-:W-:Y:S01]  /*32d0*/  FADD.FTZ R42, -R16.reuse, R42 ;  /* 0x0000002a102a7221 */ /* 0x040fe20000010100 */
[----:B012---:R-:W-:Y:S01]  /*32e0*/  FADD.FTZ R20, -R16, R43 ;  /* 0x0000002b10147221 */ /* 0x007fe20000010100 */
        /* <DEDUP_REMOVED lines=25> */
.L_x_3953:
[----:B------:R-:W-:Y:S05]  /*3480*/  BSYNC.RECONVERGENT B1 ;  /* 0x0000000000017941 */ /* 0x000fea0003800200 */
.L_x_3952:
[----:B------:R-:W-:Y:S04]  /*3490*/  BSSY.RECONVERGENT B1, `(.L_x_3954) ;  /* 0x000001d000017945 */ /* 0x000fe80003800200 */
[----:B------:R-:W-:Y:S05]  /*34a0*/  @P6 BRA `(.L_x_3955) ;  /* 0x00000000006c6947 */ /* 0x000fea0003800000 */
[C---:B------:R-:W-:Y:S01]  /*34b0*/  FADD.FTZ R44, -R16.reuse, R44 ;  /* 0x0000002c102c7221 */ /* 0x040fe20000010100 */
[----:B0123--:R-:W-:Y:S01]  /*34c0*/  FADD.FTZ R20, -R16, R45 ;  /* 0x0000002d10147221 */ /* 0x00ffe20000010100 */
        /* <DEDUP_REMOVED lines=25> */
.L_x_3955:
[----:B------:R-:W-:Y:S05]  /*3660*/  BSYNC.RECONVERGENT B1 ;  /* 0x0000000000017941 */ /* 0x000fea0003800200 */
.L_x_3954:
[----:B------:R-:W-:Y:S04]  /*3670*/  BSSY.RECONVERGENT B1, `(.L_x_3956) ;  /* 0x000001d000017945 */ /* 0x000fe80003800200 */
[----:B------:R-:W-:Y:S05]  /*3680*/  @P2 BRA `(.L_x_3957) ;  /* 0x00000000006c2947 */ /* 0x000fea0003800000 */
[C---:B------:R-:W-:Y:S01]  /*3690*/  FADD.FTZ R46, -R16.reuse, R46 ;  /* 0x0000002e102e7221 */ /* 0x040fe20000010100 */
[----:B01234-:R-:W-:Y:S01]  /*36a0*/  FADD.FTZ R20, -R16, R47 ;  /* 0x0000002f10147221 */ /* 0x01ffe20000010100 */
        /* <DEDUP_REMOVED lines=25> */
.L_x_3957:
[----:B------:R-:W-:Y:S05]  /*3840*/  BSYNC.RECONVERGENT B1 ;  /* 0x0000000000017941 */ /* 0x000fea0003800200 */
.L_x_3956:
[----:B------:R-:W-:Y:S04]  /*3850*/  BSSY.RECONVERGENT B1, `(.L_x_3958) ;  /* 0x000001d000017945 */ /* 0x000fe80003800200 */
[----:B------:R-:W-:Y:S05]  /*3860*/  @P3 BRA `(.L_x_3959) ;  /* 0x00000000006c3947 */ /* 0x000fea0003800000 */
[C---:B------:R-:W-:Y:S01]  /*3870*/  FADD.FTZ R48, -R16.reuse, R48 ;  /* 0x0000003010307221 */ /* 0x040fe20000010100 */
[----:B01234-:R-:W-:Y:S01]  /*3880*/  FADD.FTZ R20, -R16, R49 ;  /* 0x0000003110147221 */ /* 0x01ffe20000010100 */
        /* <DEDUP_REMOVED lines=25> */
.L_x_3959:
[----:B------:R-:W-:Y:S05]  /*3a20*/  BSYNC.RECONVERGENT B1 ;  /* 0x0000000000017941 */ /* 0x000fea0003800200 */
.L_x_3958:
[----:B------:R-:W-:Y:S05]  /*3a30*/  @P4 BRA `(.L_x_3945) ;  /* 0x0000000000684947 */ /* 0x000fea0003800000 */
[C---:B------:R-:W-:Y:S01]  /*3a40*/  FADD.FTZ R50, -R16.reuse, R50 ;  /* 0x0000003210327221 */ /* 0x040fe20000010100 */
[----:B------:R-:W-:Y:S01]  /*3a50*/  FADD.FTZ R16, -R16, R51 ;  /* 0x0000003310107221 */ /* 0x000fe20000010100 */
[----:B------:R-:W5:Y:S01]  /*3a60*/  LDCU.64 UR4, c[0x0][0x3e0] ;  /* 0x00007c00ff0477ac */ /* 0x000f620008000a00 */
[----:B------:R-:W-:Y:S01]  /*3a70*/  MOV R59, R61 ;  /* 0x0000003d003b7202 */ /* 0x000fe20000000f00 */
[-C--:B------:R-:W-:Y:S01]  /*3a80*/  FMUL.FTZ R50, R50, R17.reuse ;  /* 0x0000001132327220 */ /* 0x080fe20000410000 */
[----:B------:R-:W-:Y:S01]  /*3a90*/  FMUL.FTZ R17, R16, R17 ;  /* 0x0000001110117220 */ /* 0x000fe20000410000 */
        /* <DEDUP_REMOVED lines=9> */
[----:B------:R-:W-:-:S05]  /*3b30*/  IMAD R19, R18, UR5, R19 ;  /* 0x0000000512137c24 */ /* 0x000fca000f8e0213 */
[----:B------:R-:W-:Y:S01]  /*3b40*/  IADD3 R19, PT, PT, R59, R19, RZ ;  /* 0x000000133b137210 */ /* 0x000fe20007ffe0ff */
[----:B01234-:R-:W-:Y:S01]  /*3b50*/  FADD.FTZ R20, R16, 1 ;  /* 0x3f80000010147421 */ /* 0x01ffe20000010000 */
[----:B------:R-:W-:-:S05]  /*3b60*/  LEA R16, P1, R58, UR8, 0x2 ;  /* 0x000000083a107c11 */ /* 0x000fca000f8210ff */
[----:B------:R-:W0:Y:S01]  /*3b70*/  MUFU.RCP R20, R20 ;  /* 0x0000001400147308 */ /* 0x000e220000001000 */
[----:B-----5:R-:W-:Y:S01]  /*3b80*/  FADD.FTZ R21, R17, 1 ;  /* 0x3f80000011157421 */ /* 0x020fe20000010000 */
[----:B------:R-:W-:-:S06]  /*3b90*/  LEA.HI.X R17, R58, UR9, R19, 0x2, P1 ;  /* 0x000000093a117c11 */ /* 0x000fcc00088f1413 */
[----:B------:R-:W1:Y:S01]  /*3ba0*/  MUFU.RCP R21, R21 ;  /* 0x0000001500157308 */ /* 0x000e620000001000 */
[----:B0-----:R-:W-:Y:S01]  /*3bb0*/  FMUL.FTZ R18, R25, R20 ;  /* 0x0000001419127220 */ /* 0x001fe20000410000 */
[----:B-1----:R-:W-:-:S05]  /*3bc0*/  FMUL.FTZ R19, R24, R21 ;  /* 0x0000001518137220 */ /* 0x002fca0000410000 */
[----:B------:R0:W-:Y:S02]  /*3bd0*/  STG.E.64 desc[UR6][R16.64], R18 ;  /* 0x0000001210007986 */ /* 0x0001e4000c101b06 */
.L_x_3945:
[----:B------:R-:W-:Y:S05]  /*3be0*/  BSYNC.RECONVERGENT B0 ;  /* 0x0000000000007941 */ /* 0x000fea0003800200 */
.L_x_3929:
        /* <DEDUP_REMOVED lines=8> */
.L_x_3961:
        /* <DEDUP_REMOVED lines=9> */
.L_x_4800:


//--------------------- .text._Z35group_norm_nhwc_fwd_one_pass_kernelI11Fp32IOBf16WLi128ELi98ELi392EEv26Group_norm_nhwc_fwd_params --------------------------
	.section	.text._Z35group_norm_nhwc_fwd_one_pass_kernelI11Fp32IOBf16WLi128ELi98ELi392EEv26Group_norm_nhwc_fwd_params,"ax",@progbits
	.align	128
        .global         _Z35group_norm_nhwc_fwd_one_pass_kernelI11Fp32IOBf16WLi128ELi98ELi392EEv26Group_norm_nhwc_fwd_params
        .type           _Z35group_norm_nhwc_fwd_one_pass_kernelI11Fp32IOBf16WLi128ELi98ELi392EEv26Group_norm_nhwc_fwd_params,@function
        .size           _Z35group_norm_nhwc_fwd_one_pass_kernelI11Fp32IOBf16WLi128ELi98ELi392EEv26Group_norm_nhwc_fwd_params,(.L_x_4801 - _Z35group_norm_nhwc_fwd_one_pass_kernelI11Fp32IOBf16WLi128ELi98ELi392EEv26Group_norm_nhwc_fwd_params)
        .other          _Z35group_norm_nhwc_fwd_one_pass_kernelI11Fp32IOBf16WLi128ELi98ELi392EEv26Group_norm_nhwc_fwd_params,@"STO_CUDA_ENTRY STV_DEFAULT"
_Z35group_norm_nhwc_fwd_one_pass_kernelI11Fp32IOBf16WLi128ELi98ELi392EEv26Group_norm_nhwc_fwd_params:
.text._Z35group_norm_nhwc_fwd_one_pass_kernelI11Fp32IOBf16WLi128ELi98ELi392EEv26Group_norm_nhwc_fwd_params:
        /* <DEDUP_REMOVED lines=61> */
.L_x_4035:
[----:B01234-:R-:W0:Y:S01]  /*03d0*/  LDC R36, c[0x0][0x3f8] ;  /* 0x0000fe00ff247b82 */ /* 0x01fe220000000800 */
[----:B------:R-:W1:Y:S01]  /*03e0*/  LDCU.64 UR4, c[0x0][0x3e8] ;  /* 0x00007d00ff0477ac */ /* 0x000e620008000a00 */
[----:B------:R-:W-:Y:S02]  /*03f0*/  LOP3.LUT R101, R2, 0xffff, RZ, 0xc0, !PT ;  /* 0x0000ffff02657812 */ /* 0x000fe400078ec0ff */
[----:B------:R-:W-:Y:S01]  /*0400*/  CS2R R56, SRZ ;  /* 0x0000000000387805 */ /* 0x000fe2000001ff00 */
[----:B------:R-:W2:Y:S01]  /*0410*/  LDCU.64 UR8, c[0x0][0x3f0] ;  /* 0x00007e00ff0877ac */ /* 0x000ea20008000a00 */
        /* <DEDUP_REMOVED lines=416> */
.L_x_3963:
[----:B------:R-:W-:Y:S05]  /*1e20*/  BSYNC.RECONVERGENT B0 ;  /* 0x0000000000007941 */ /* 0x000fea0003800200 */
.L_x_3962:
        /* <DEDUP_REMOVED lines=25> */
.L_x_3966:
[----:B-1----:R-:W2:Y:S04]  /*1fc0*/  LDG.E.STRONG.GPU R34, desc[UR6][R32.64] ;  /* 0x0000000620227981 */ /* 0x002ea8000c1ef900 */
[----:B--2---:R-:W-:Y:S01]  /*1fd0*/  CCTL.IVALL ;  /* 0x00000000ff00798f */ /* 0x004fe20002000000 */
[----:B------:R-:W-:Y:S05]  /*1fe0*/  YIELD ;  /* 0x0000000000007946 */ /* 0x000fea0003800000 */
[----:B------:R-:W-:-:S13]  /*1ff0*/  ISETP.NE.AND P1, PT, R34, R39, PT ;  /* 0x000000272200720c */ /* 0x000fda0003f25270 */
[----:B------:R-:W-:Y:S05]  /*2000*/  @P1 BRA `(.L_x_3966) ;  /* 0xfffffffc00ec1947 */ /* 0x000fea000383ffff */
.L_x_3965:
        /* <DEDUP_REMOVED lines=15> */
.L_x_3968:
        /* <DEDUP_REMOVED lines=60> */
.L_x_3967:
        /* <DEDUP_REMOVED lines=35> */
.L_x_3969:
        /* <DEDUP_REMOVED lines=18> */
.L_x_3970:
        /* <DEDUP_REMOVED lines=9> */
.L_x_3971:
[----:B------:R-:W-:Y:S05]  /*28a0*/  BSYNC.RECONVERGENT B0 ;  /* 0x0000000000007941 */ /* 0x000fea0003800200 */
.L_x_3964:
        /* <DEDUP_REMOVED lines=13> */
[----:B------:R1:W-:Y:S01]  /*2980*/  @P0 STG.E.64 desc[UR6][R38.64], R34 ;  /* 0x0000002226000986 */ /* 0x0003e2000c101b06 */
[C---:B---3--:R-:W-:Y:S01]  /*2990*/  IMAD.WIDE R36, R41.reuse, 0x2, R36 ;  /* 0x0000000229247825 */ /* 0x048fe200078e0224 */
[----:B------:R-:W-:Y:S03]  /*29a0*/  BAR.SYNC.DEFER_BLOCKING 0x0 ;  /* 0x0000000000007b1d */ /* 0x000fe60000010000 */
[----:B0-----:R-:W-:-:S03]  /*29b0*/  IMAD.WIDE R32, R41, 0x2, R32 ;  /* 0x0000000229207825 */ /* 0x001fc600078e0220 */
[----:B------:R-:W2:Y:S04]  /*29c0*/  LDG.E.U16 R42, desc[UR6][R36.64] ;  /* 0x00000006242a7981 */ /* 0x000ea8000c1e1500 */
[----:B------:R-:W3:Y:S04]  /*29d0*/  LDG.E.U16 R43, desc[UR6][R36.64+0x2] ;  /* 0x00000206242b7981 */ /* 0x000ee8000c1e1500 */
[----:B------:R-:W4:Y:S04]  /*29e0*/  LDG.E.U16 R44, desc[UR6][R32.64] ;  /* 0x00000006202c7981 */ /* 0x000f28000c1e1500 */
[----:B------:R-:W5:Y:S01]  /*29f0*/  LDG.E.U16 R45, desc[UR6][R32.64+0x2] ;  /* 0x00000206202d7981 */ /* 0x000f62000c1e1500 */
[----:B-1----:R-:W-:Y:S01]  /*2a00*/  HFMA2 R38, -RZ, RZ, 1.875, 0 ;  /* 0x3f800000ff267431 */ /* 0x002fe200000001ff */
        /* <DEDUP_REMOVED lines=31> */
[----:B------:R-:W-:-:S04]  /*2c00*/  FMUL.FTZ R35, R35, R38 ;  /* 0x0000002623237220 */ /* 0x000fc80000410000 */
[----:B------:R-:W-:Y:S01]  /*2c10*/  FFMA.FTZ R36, R39, R35, R42 ;  /* 0x0000002327247223 */ /* 0x000fe2000001002a */
[----:B0-----:R-:W-:Y:S02]  /*2c20*/  IMAD R34, R53, UR10, RZ ;  /* 0x0000000a35227c24 */ /* 0x001fe4000f8e02ff */
[----:B------:R-:W-:-:S04]  /*2c30*/  IMAD.WIDE.U32 R32, R93, UR10, R32 ;  /* 0x0000000a5d207c25 */ /* 0x000fc8000f8e0020 */
[----:B------:R-:W-:Y:S01]  /*2c40*/  IMAD R37, R93, UR11, R34 ;  /* 0x0000000b5d257c24 */ /* 0x000fe2000f8e0222 */
[----:B-1----:R-:W-:-:S04]  /*2c50*/  LEA R34, P1, R32, UR4, 0x2 ;  /* 0x0000000420227c11 */ /* 0x002fc8000f8210ff */
[----:B------:R-:W-:Y:S01]  /*2c60*/  IADD3 R33, PT, PT, R33, R37, RZ ;  /* 0x0000002521217210 */ /* 0x000fe20007ffe0ff */
[----:B------:R-:W-:-:S03]  /*2c70*/  FMUL.FTZ R37, R57, R38 ;  /* 0x0000002639257220 */ /* 0x000fc60000410000 */
[----:B------:R-:W-:Y:S01]  /*2c80*/  LEA.HI.X R35, R32, UR5, R33, 0x2, P1 ;  /* 0x0000000520237c11 */ /* 0x000fe200088f1421 */
[----:B------:R-:W-:-:S05]  /*2c90*/  FFMA.FTZ R37, R40, R37, R41 ;  /* 0x0000002528257223 */ /* 0x000fca0000010029 */
[----:B------:R0:W-:Y:S02]  /*2ca0*/  STG.E.64 desc[UR6][R34.64], R36 ;  /* 0x0000002422007986 */ /* 0x0001e4000c101b06 */
.L_x_3975:
[----:B------:R-:W-:Y:S05]  /*2cb0*/  BSYNC.RECONVERGENT B1 ;  /* 0x0000000000017941 */ /* 0x000fea0003800200 */
.L_x_3974:
[----:B------:R-:W-:Y:S04]  /*2cc0*/  BSSY.RECONVERGENT B1, `(.L_x_3976) ;  /* 0x0000013000017945 */ /* 0x000fe80003800200 */
[----:B------:R-:W-:Y:S05]  /*2cd0*/  @P2 BRA `(.L_x_3977) ;  /* 0x0000000000442947 */ /* 0x000fea0003800000 */
[----:B------:R-:W1:Y:S01]  /*2ce0*/  LDCU.64 UR4, c[0x0][0x3e0] ;  /* 0x00007c00ff0477ac */ /* 0x000e620008000a00 */
[----:B------:R-:W-:Y:S01]  /*2cf0*/  MOV R32, R100 ;  /* 0x0000006400207202 */ /* 0x000fe20000000f00 */
[C---:B0-----:R-:W-:Y:S01]  /*2d00*/  FADD.FTZ R35, -R0.reuse, R58 ;  /* 0x0000003a00237221 */ /* 0x041fe20000010100 */
[----:B------:R-:W-:Y:S01]  /*2d10*/  MOV R33, R103 ;  /* 0x0000006700217202 */ /* 0x000fe20000000f00 */
[----:B------:R-:W0:Y:S01]  /*2d20*/  LDCU.64 UR10, c[0x0][0x380] ;  /* 0x00007000ff0a77ac */ /* 0x000e220008000a00 */
[----:B------:R-:W-:Y:S01]  /*2d30*/  FADD.FTZ R59, -R0, R59 ;  /* 0x0000003b003b7221 */ /* 0x000fe20000010100 */
[----:B------:R-:W-:-:S04]  /*2d40*/  FMUL.FTZ R35, R35, R38 ;  /* 0x0000002623237220 */ /* 0x000fc80000410000 */
[----:B------:R-:W-:Y:S01]  /*2d50*/  FFMA.FTZ R36, R39, R35, R42 ;  /* 0x0000002327247223 */ /* 0x000fe2000001002a */
[----:B-1----:R-:W-:Y:S02]  /*2d60*/  IMAD R37, R31, UR4, RZ ;  /* 0x000000041f257c24 */ /* 0x002fe4000f8e02ff */
[----:B------:R-:W-:-:S04]  /*2d70*/  IMAD.WIDE.U32 R32, R52, UR4, R32 ;  /* 0x0000000434207c25 */ /* 0x000fc8000f8e0020 */
[----:B------:R-:W-:Y:S01]  /*2d80*/  IMAD R37, R52, UR5, R37 ;  /* 0x0000000534257c24 */ /* 0x000fe2000f8e0225 */
[----:B0-----:R-:W-:-:S04]  /*2d90*/  LEA R34, P1, R32, UR10, 0x2 ;  /* 0x0000000a20227c11 */ /* 0x001fc8000f8210ff */
[----:B------:R-:W-:Y:S01]  /*2da0*/  IADD3 R33, PT, PT, R33, R37, RZ ;  /* 0x0000002521217210 */ /* 0x000fe20007ffe0ff */
[----:B------:R-:W-:-:S03]  /*2db0*/  FMUL.FTZ R37, R59, R38 ;  /* 0x000000263b257220 */ /* 0x000fc60000410000 */
[----:B------:R-:W-:Y:S01]  /*2dc0*/  LEA.HI.X R35, R32, UR11, R33, 0x2, P1 ;  /* 0x0000000b20237c11 */ /* 0x000fe200088f1421 */
[----:B------:R-:W-:-:S05]  /*2dd0*/  FFMA.FTZ R37, R40, R37, R41 ;  /* 0x0000002528257223 */ /* 0x000fca0000010029 */
[----:B------:R1:W-:Y:S02]  /*2de0*/  STG.E.64 desc[UR6][R34.64], R36 ;  /* 0x0000002422007986 */ /* 0x0003e4000c101b06 */
.L_x_3977:
[----:B------:R-:W-:Y:S05]  /*2df0*/  BSYNC.RECONVERGENT B1 ;  /* 0x0000000000017941 */ /* 0x000fea0003800200 */
.L_x_3976:
        /* <DEDUP_REMOVED lines=12> */
[C---:B01----:R-:W-:Y:S01]  /*2ec0*/  FADD.FTZ R35, -R0.reuse, R60 ;  /* 0x0000003c00237221 */ /* 0x043fe20000010100 */
[----:B------:R-:W-:Y:S01]  /*2ed0*/  MOV R33, R103 ;  /* 0x0000006700217202 */ /* 0x000fe20000000f00 */
[----:B------:R-:W0:Y:S01]  /*2ee0*/  LDCU.64 UR10, c[0x0][0x380] ;  /* 0x00007000ff0a77ac */ /* 0x000e220008000a00 */
[----:B------:R-:W-:Y:S01]  /*2ef0*/  FADD.FTZ R61, -R0, R61 ;  /* 0x0000003d003d7221 */ /* 0x000fe20000010100 */
[----:B------:R-:W-:-:S04]  /*2f00*/  FMUL.FTZ R35, R35, R38 ;  /* 0x0000002623237220 */ /* 0x000fc80000410000 */
[----:B------:R-:W-:Y:S01]  /*2f10*/  FFMA.FTZ R36, R39, R35, R42 ;  /* 0x0000002327247223 */ /* 0x000fe2000001002a */
[----:B--2---:R-:W-:Y:S02]  /*2f20*/  IMAD R37, R29, UR4, RZ ;  /* 0x000000041d257c24 */ /* 0x004fe4000f8e02ff */
        /* <DEDUP_REMOVED lines=8> */
.L_x_3979:
[----:B------:R-:W-:Y:S05]  /*2fb0*/  BSYNC.RECONVERGENT B1 ;  /* 0x0000000000017941 */ /* 0x000fea0003800200 */
.L_x_3978:
[----:B------:R-:W-:Y:S04]  /*2fc0*/  BSSY.RECONVERGENT B1, `(.L_x_3980) ;  /* 0x0000013000017945 */ /* 0x000fe80003800200 */
[----:B------:R-:W-:Y:S05]  /*2fd0*/  @P6 BRA `(.L_x_3981) ;  /* 0x0000000000446947 */ /* 0x000fea0003800000 */
[----:B------:R-:W3:Y:S01]  /*2fe0*/  LDCU.64 UR4, c[0x0][0x3e0] ;  /* 0x00007c00ff0477ac */ /* 0x000ee20008000a00 */
[----:B012---:R-:W-:Y:S01]  /*2ff0*/  MOV R34, R100 ;  /* 0x0000006400227202 */ /* 0x007fe20000000f00 */
[C---:B------:R-:W-:Y:S01]  /*3000*/  FADD.FTZ R33, -R0.reuse, R62 ;  /* 0x0000003e00217221 */ /* 0x040fe20000010100 */
[----:B------:R-:W-:Y:S01]  /*3010*/  MOV R35, R103 ;  /* 0x0000006700237202 */ /* 0x000fe20000000f00 */
[----:B------:R-:W0:Y:S01]  /*3020*/  LDCU.64 UR10, c[0x0][0x380] ;  /* 0x00007000ff0a77ac */ /* 0x000e220008000a00 */
[----:B------:R-:W-:Y:S01]  /*3030*/  FADD.FTZ R63, -R0, R63 ;  /* 0x0000003f003f7221 */ /* 0x000fe20000010100 */
        /* <DEDUP_REMOVED lines=11> */
.L_x_3981:
[----:B------:R-:W-:Y:S05]  /*30f0*/  BSYNC.RECONVERGENT B1 ;  /* 0x0000000000017941 */ /* 0x000fea0003800200 */
.L_x_3980:
[----:B------:R-:W-:Y:S04]  /*3100*/  BSSY.RECONVERGENT B1, `(.L_x_3982) ;  /* 0x0000013000017945 */ /* 0x000fe80003800200 */
[----:B------:R-:W-:Y:S05]  /*3110*/  @P1 BRA `(.L_x_3983) ;  /* 0x0000000000441947 */ /* 0x000fea0003800000 */
[----:B------:R-:W4:Y:S01]  /*3120*/  LDCU.64 UR4, c[0x0][0x3e0] ;  /* 0x00007c00ff0477ac */ /* 0x000f220008000a00 */
[----:B---3--:R-:W-:Y:S01]  /*3130*/  MOV R32, R100 ;  /* 0x0000006400207202 */ /* 0x008fe20000000f00 */
[C---:B012---:R-:W-:Y:S01]  /*3140*/  FADD.FTZ R35, -R0.reuse, R64 ;  /* 0x0000004000237221 */ /* 0x047fe20000010100 */
[----:B------:R-:W-:Y:S01]  /*3150*/  MOV R33, R103 ;  /* 0x0000006700217202 */ /* 0x000fe20000000f00 */
[----:B------:R-:W0:Y:S01]  /*3160*/  LDCU.64 UR10, c[0x0][0x380] ;  /* 0x00007000ff0a77ac */ /* 0x000e220008000a00 */
[----:B------:R-:W-:Y:S01]  /*3170*/  FADD.FTZ R65, -R0, R65 ;  /* 0x0000004100417221 */ /* 0x000fe20000010100 */
        /* <DEDUP_REMOVED lines=11> */
.L_x_3983:
[----:B------:R-:W-:Y:S05]  /*3230*/  BSYNC.RECONVERGENT B1 ;  /* 0x0000000000017941 */ /* 0x000fea0003800200 */
.L_x_3982:
[----:B------:R-:W-:Y:S04]  /*3240*/  BSSY.RECONVERGENT B1, `(.L_x_3984) ;  /* 0x0000013000017945 */ /* 0x000fe80003800200 */
[----:B------:R-:W-:Y:S05]  /*3250*/  @P2 BRA `(.L_x_3985) ;  /* 0x0000000000442947 */ /* 0x000fea0003800000 */
[----:B------:R-:W5:Y:S01]  /*3260*/  LDCU.64 UR4, c[0x0][0x3e0] ;  /* 0x00007c00ff0477ac */ /* 0x000f620008000a00 */
[----:B---3--:R-:W-:Y:S01]  /*3270*/  MOV R32, R100 ;  /* 0x0000006400207202 */ /* 0x008fe20000000f00 */
[C---:B012-4-:R-:W-:Y:S01]  /*3280*/  FADD.FTZ R35, -R0.reuse, R66 ;  /* 0x0000004200237221 */ /* 0x057fe20000010100 */
[----:B------:R-:W-:Y:S01]  /*3290*/  MOV R33, R103 ;  /* 0x0000006700217202 */ /* 0x000fe20000000f00 */
[----:B------:R-:W0:Y:S01]  /*32a0*/  LDCU.64 UR10, c[0x0][0x380] ;  /* 0x00007000ff0a77ac */ /* 0x000e220008000a00 */
[----:B------:R-:W-:Y:S01]  /*32b0*/  FADD.FTZ R67, -R0, R67 ;  /* 0x0000004300437221 */ /* 0x000fe20000010100 */
[----:B------:R-:W-:-:S04]  /*32c0*/  FMUL.FTZ R35, R35, R38 ;  /* 0x0000002623237220 */ /* 0x000fc80000410000 */
[----:B------:R-:W-:Y:S01]  /*32d0*/  FFMA.FTZ R36, R39, R35, R42 ;  /* 0x0000002327247223 */ /* 0x000fe2000001002a */
[----:B-----5:R-:W-:Y:S02]  /*32e0*/  IMAD R37, R23, UR4, RZ ;  /* 0x0000000417257c24 */ /* 0x020fe4000f8e02ff */
        /* <DEDUP_REMOVED lines=8> */
.L_x_3985:
[----:B------:R-:W-:Y:S05]  /*3370*/  BSYNC.RECONVERGENT B1 ;  /* 0x0000000000017941 */ /* 0x000fea0003800200 */
.L_x_3984:
        /* <DEDUP_REMOVED lines=27> */
.L_x_3987:
[----:B------:R-:W-:Y:S05]  /*3530*/  BSYNC.RECONVERGENT B1 ;  /* 0x0000000000017941 */ /* 0x000fea0003800200 */
.L_x_3986:
        /* <DEDUP_REMOVED lines=16> */
[----:B------:R-:W-:-:S04]  /*3640*/  IADD3 R37, PT, PT, R33, R37, RZ ;  /* 0x0000002521257210 */ /* 0x000fc80007ffe0ff */
[----:B------:R-:W-:-:S05]  /*3650*/  LEA.HI.X R35, R32, UR11, R37, 0x2, P3 ;  /* 0x0000000b20237c11 */ /* 0x000fca00098f1425 */
[----:B------:R0:W-:Y:S02]  /*3660*/  STG.E.64 desc[UR6][R34.64], R70 ;  /* 0x0000004622007986 */ /* 0x0001e4000c101b06 */
.L_x_3989:
[----:B------:R-:W-:Y:S05]  /*3670*/  BSYNC.RECONVERGENT B1 ;  /* 0x0000000000017941 */ /* 0x000fea0003800200 */
.L_x_3988:
        /* <DEDUP_REMOVED lines=19> */
.L_x_3991:
[----:B------:R-:W-:Y:S05]  /*37b0*/  BSYNC.RECONVERGENT B1 ;  /* 0x0000000000017941 */ /* 0x000fea0003800200 */
.L_x_3990:
        /* <DEDUP_REMOVED lines=19> */
.L_x_3993:
[----:B------:R-:W-:Y:S05]  /*38f0*/  BSYNC.RECONVERGENT B1 ;  /* 0x0000000000017941 */ /* 0x000fea0003800200 */
.L_x_3992:
        /* <DEDUP_REMOVED lines=29> */
.L_x_3995:
[----:B------:R-:W-:Y:S05]  /*3ad0*/  BSYNC.RECONVERGENT B1 ;  /* 0x0000000000017941 */ /* 0x000fea0003800200 */
.L_x_3994:
        /* <DEDUP_REMOVED lines=19> */
.L_x_3997:
[----:B------:R-:W-:Y:S05]  /*3c10*/  BSYNC.RECONVERGENT B1 ;  /* 0x0000000000017941 */ /* 0x000fea0003800200 */
.L_x_3996:
        /* <DEDUP_REMOVED lines=19> */
.L_x_3999:
[----:B------:R-:W-:Y:S05]  /*3d50*/  BSYNC.RECONVERGENT B1 ;  /* 0x0000000000017941 */ /* 0x000fea0003800200 */
.L_x_3998:
        /* <DEDUP_REMOVED lines=19> */
.L_x_4001:
[----:B------:R-:W-:Y:S05]  /*3e90*/  BSYNC.RECONVERGENT B1 ;  /* 0x0000000000017941 */ /* 0x000fea0003800200 */
.L_x_4000:
[----:B------:R-:W-:Y:S04]  /*3ea0*/  BSSY.RECONVERGENT B1, `(.L_x_4002) ;  /* 0x0000013000017945 */ /* 0x000fe80003800200 */
[----:B------:R-:W-:Y:S05]  /*3eb0*/  @P3 BRA `(.L_x_4003) ;  /* 0x0000000000443947 */ /* 0x000fea0003800000 */
[----:B------:R-:W5:Y:S01]  /*3ec0*/  LDCU.64 UR4, c[0x0][0x3e0] ;  /* 0x00007c00ff0477ac */ /* 0x000f620008000a00 */
[----:B0--3--:R-:W-:Y:S01]  /*3ed0*/  MOV R32, R100 ;  /* 0x0000006400207202 */ /* 0x009fe20000000f00 */
[C---:B-12-4-:R-:W-:Y:S01]  /*3ee0*/  FADD.FTZ R37, -R0.reuse, R84 ;  /* 0x0000005400257221 */ /* 0x056fe20000010100 */
        /* <DEDUP_REMOVED lines=14> */
.L_x_4003:
[----:B------:R-:W-:Y:S05]  /*3fd0*/  BSYNC.RECONVERGENT B1 ;  /* 0x0000000000017941 */ /* 0x000fea0003800200 */
.L_x_4002:
[----:B------:R-:W-:Y:S05]  /*3fe0*/  @P4 BRA `(.L_x_4004) ;  /* 0x00000020003c4947 */ /* 0x000fea0003800000 */
[----:B------:R-:W1:Y:S01]  /*3ff0*/  LDCU.64 UR4, c[0x0][0x3e0] ;  /* 0x00007c00ff0477ac */ /* 0x000e620008000a00 */
[----:B------:R-:W-:Y:S01]  /*4000*/  MOV R101, R103 ;  /* 0x0000006700657202 */ /* 0x000fe20000000f00 */
[C---:B0--3--:R-:W-:Y:S01]  /*4010*/  FADD.FTZ R33, -R0.reuse, R86 ;  /* 0x0000005600217221 */ /* 0x049fe20000010100 */
[----:B------:R-:W-:Y:S01]  /*4020*/  FADD.FTZ R87, -R0, R87 ;  /* 0x0000005700577221 */ /* 0x000fe20000010100 */
[----:B------:R-:W0:Y:S02]  /*4030*/  LDCU.64 UR8, c[0x0][0x380] ;  /* 0x00007000ff0877ac */ /* 0x000e240008000a00 */
[-C--:B------:R-:W-:Y:S01]  /*4040*/  FMUL.FTZ R33, R33, R38.reuse ;  /* 0x0000002621217220 */ /* 0x080fe20000410000 */
[----:B------:R-:W-:-:S03]  /*4050*/  FMUL.FTZ R87, R87, R38 ;  /* 0x0000002657577220 */ /* 0x000fc60000410000 */
[----:B------:R-:W-:Y:S01]  /*4060*/  FFMA.FTZ R86, R39, R33, R42 ;  /* 0x0000002127567223 */ /* 0x000fe2000001002a */
[----:B------:R-:W-:Y:S01]  /*4070*/  FFMA.FTZ R87, R40, R87, R41 ;  /* 0x0000005728577223 */ /* 0x000fe20000010029 */
[----:B-12-4-:R-:W-:Y:S02]  /*4080*/  IMAD R35, R3, UR4, RZ ;  /* 0x0000000403237c24 */ /* 0x016fe4000f8e02ff */
[----:B------:R-:W-:-:S04]  /*4090*/  IMAD.WIDE.U32 R100, R4, UR4, R100 ;  /* 0x0000000404647c25 */ /* 0x000fc8000f8e0064 */
[----:B------:R-:W-:Y:S01]  /*40a0*/  IMAD R35, R4, UR5, R35 ;  /* 0x0000000504237c24 */ /* 0x000fe2000f8e0223 */
[----:B0-----:R-:W-:-:S04]  /*40b0*/  LEA R32, P1, R100, UR8, 0x2 ;  /* 0x0000000864207c11 */ /* 0x001fc8000f8210ff */
[----:B------:R-:W-:-:S04]  /*40c0*/  IADD3 R35, PT, PT, R101, R35, RZ ;  /* 0x0000002365237210 */ /* 0x000fc80007ffe0ff */
[----:B------:R-:W-:-:S05]  /*40d0*/  LEA.HI.X R33, R100, UR9, R35, 0x2, P1 ;  /* 0x0000000964217c11 */ /* 0x000fca00088f1423 */
[----:B------:R0:W-:Y:S01]  /*40e0*/  STG.E.64 desc[UR6][R32.64], R86 ;  /* 0x0000005620007986 */ /* 0x0001e2000c101b06 */
[----:B------:R-:W-:Y:S05]  /*40f0*/  BRA `(.L_x_4004) ;  /* 0x0000001c00f87947 */ /* 0x000fea0003800000 */
.L_x_3973:
        /* <DEDUP_REMOVED lines=36> */
.L_x_4006:
[----:B------:R-:W-:Y:S05]  /*4340*/  BSYNC.RECONVERGENT B1 ;  /* 0x0000000000017941 */ /* 0x000fea0003800200 */
.L_x_4005:
[----:B------:R-:W-:Y:S04]  /*4350*/  BSSY.RECONVERGENT B1, `(.L_x_4007) ;  /* 0x000001d000017945 */ /* 0x000fe80003800200 */
[----:B------:R-:W-:Y:S05]  /*4360*/  @P2 BRA `(.L_x_4008) ;  /* 0x00000000006c2947 */ /* 0x000fea0003800000 */
[C---:B0-----:R-:W-:Y:S01]  /*4370*/  FADD.FTZ R33, -R0.reuse, R58 ;  /* 0x0000003a00217221 */ /* 0x041fe20000010100 */
        /* <DEDUP_REMOVED lines=26> */
.L_x_4008:
[----:B------:R-:W-:Y:S05]  /*4520*/  BSYNC.RECONVERGENT B1 ;  /* 0x0000000000017941 */ /* 0x000fea0003800200 */
.L_x_4007:
        /* <DEDUP_REMOVED lines=10> */
[C---:B01----:R-:W-:Y:S01]  /*45d0*/  FADD.FTZ R33, -R0.reuse, R60 ;  /* 0x0000003c00217221 */ /* 0x043fe20000010100 */
        /* <DEDUP_REMOVED lines=26> */
.L_x_4010:
[----:B------:R-:W-:Y:S05]  /*4780*/  BSYNC.RECONVERGENT B1 ;  /* 0x0000000000017941 */ /* 0x000fea0003800200 */
.L_x_4009:
[----:B------:R-:W-:Y:S04]  /*4790*/  BSSY.RECONVERGENT B1, `(.L_x_4011) ;  /* 0x000001d000017945 */ /* 0x000fe80003800200 */
[----:B------:R-:W-:Y:S05]  /*47a0*/  @P6 BRA `(.L_x_4012) ;  /* 0x00000000006c6947 */ /* 0x000fea0003800000 */
[C---:B012---:R-:W-:Y:S01]  /*47b0*/  FADD.FTZ R33, -R0.reuse, R62 ;  /* 0x0000003e00217221 */ /* 0x047fe20000010100 */
[----:B------:R-:W-:Y:S01]  /*47c0*/  FADD.FTZ R63, -R0, R63 ;  /* 0x0000003f003f7221 */ /* 0x000fe20000010100 */
        /* <DEDUP_REMOVED lines=25> */
.L_x_4012:
[----:B------:R-:W-:Y:S05]  /*4960*/  BSYNC.RECONVERGENT B1 ;  /* 0x0000000000017941 */ /* 0x000fea0003800200 */
.L_x_4011:
[----:B------:R-:W-:Y:S04]  /*4970*/  BSSY.RECONVERGENT B1, `(.L_x_4013) ;  /* 0x000001d000017945 */ /* 0x000fe80003800200 */
[----:B------:R-:W-:Y:S05]  /*4980*/  @P1 BRA `(.L_x_4014) ;  /* 0x00000000006c1947 */ /* 0x000fea0003800000 */
[C---:B0123--:R-:W-:Y:S01]  /*4990*/  FADD.FTZ R33, -R0.reuse, R64 ;  /* 0x0000004000217221 */ /* 0x04ffe20000010100 */
        /* <DEDUP_REMOVED lines=26> */
.L_x_4014:
[----:B------:R-:W-:Y:S05]  /*4b40*/  BSYNC.RECONVERGENT B1 ;  /* 0x0000000000017941 */ /* 0x000fea0003800200 */
.L_x_4013:
[----:B------:R-:W-:Y:S04]  /*4b50*/  BSSY.RECONVERGENT B1, `(.L_x_4015) ;  /* 0x000001d000017945 */ /* 0x000fe80003800200 */
[----:B------:R-:W-:Y:S05]  /*4b60*/  @P2 BRA `(.L_x_4016) ;  /* 0x00000000006c2947 */ /* 0x000fea0003800000 */
[C---:B01234-:R-:W-:Y:S01]  /*4b70*/  FADD.FTZ R33, -R0.reuse, R66 ;  /* 0x0000004200217221 */ /* 0x05ffe20000010100 */
        /* <DEDUP_REMOVED lines=26> */
.L_x_4016:
[----:B------:R-:W-:Y:S05]  /*4d20*/  BSYNC.RECONVERGENT B1 ;  /* 0x0000000000017941 */ /* 0x000fea0003800200 */
.L_x_4015:
        /* <DEDUP_REMOVED lines=37> */
.L_x_4018:
[----:B------:R-:W-:Y:S05]  /*4f80*/  BSYNC.RECONVERGENT B1 ;  /* 0x0000000000017941 */ /* 0x000fea0003800200 */
.L_x_4017:
        /* <DEDUP_REMOVED lines=29> */
.L_x_4020:
[----:B------:R-:W-:Y:S05]  /*5160*/  BSYNC.RECONVERGENT B1 ;  /* 0x0000000000017941 */ /* 0x000fea0003800200 */
.L_x_4019:
        /* <DEDUP_REMOVED lines=29> */
.L_x_4022:
[----:B------:R-:W-:Y:S05]  /*5340*/  BSYNC.RECONVERGENT B1 ;  /* 0x0000000000017941 */ /* 0x000fea0003800200 */
.L_x_4021:
[----:B------:R-:W-:Y:S04]  /*5350*/  BSSY.RECONVERGENT B1, `(.L_x_4023) ;  /* 0x000001d000017945 */ /* 0x000fe80003800200 */
[----:B------:R-:W-:Y:S05]  /*5360*/  @P2 BRA `(.L_x_4024) ;  /* 0x00000000006c2947 */ /* 0x000fea0003800000 */
[C---:B01234-:R-:W-:Y:S01]  /*5370*/  FADD.FTZ R33, -R0.reuse, R74 ;  /* 0x0000004a00217221 */ /* 0x05ffe20000010100 */
        /* <DEDUP_REMOVED lines=26> */
.L_x_4024:
[----:B------:R-:W-:Y:S05]  /*5520*/  BSYNC.RECONVERGENT B1 ;  /* 0x0000000000017941 */ /* 0x000fea0003800200 */
.L_x_4023:
        /* <DEDUP_REMOVED lines=39> */
.L_x_4026:
[----:B------:R-:W-:Y:S05]  /*57a0*/  BSYNC.RECONVERGENT B1 ;  /* 0x0000000000017941 */ /* 0x000fea0003800200 */
.L_x_4025:
        /* <DEDUP_REMOVED lines=29> */
.L_x_4028:
[----:B------:R-:W-:Y:S05]  /*5980*/  BSYNC.RECONVERGENT B1 ;  /* 0x0000000000017941 */ /* 0x000fea0003800200 */
.L_x_4027:
        /* <DEDUP_REMOVED lines=29> */
.L_x_4030:
[----:B------:R-:W-:Y:S05]  /*5b60*/  BSYNC.RECONVERGENT B1 ;  /* 0x0000000000017941 */ /* 0x000fea0003800200 */
.L_x_4029:
        /* <DEDUP_REMOVED lines=29> */
.L_x_4032:
[----:B------:R-:W-:Y:S05]  /*5d40*/  BSYNC.RECONVERGENT B1 ;  /* 0x0000000000017941 */ /* 0x000fea0003800200 */
.L_x_4031:
        /* <DEDUP_REMOVED lines=29> */
.L_x_4034:
[----:B------:R-:W-:Y:S05]  /*5f20*/  BSYNC.RECONVERGENT B1 ;  /* 0x0000000000017941 */ /* 0x000fea0003800200 */
.L_x_4033:
[----:B------:R-:W-:Y:S05]  /*5f30*/  @P4 BRA `(.L_x_4004) ;  /* 0x0000000000684947 */ /* 0x000fea0003800000 */
[C---:B01234-:R-:W-:Y:S01]  /*5f40*/  FADD.FTZ R33, -R0.reuse, R86 ;  /* 0x0000005600217221 */ /* 0x05ffe20000010100 */
[----:B------:R-:W-:Y:S01]  /*5f50*/  FADD.FTZ R87, -R0, R87 ;  /* 0x0000005700577221 */ /* 0x000fe20000010100 */
        /* <DEDUP_REMOVED lines=24> */
.L_x_4004:
[----:B------:R-:W-:Y:S05]  /*60e0*/  BSYNC.RECONVERGENT B0 ;  /* 0x0000000000007941 */ /* 0x000fea0003800200 */
.L_x_3972:
        /* <DEDUP_REMOVED lines=8> */
.L_x_4036:
        /* <DEDUP_REMOVED lines=9> */
.L_x_4801:


//--------------------- .text._Z35group_norm_nhwc_fwd_one_pass_kernelI11Fp32IOBf16WLi256ELi98ELi392EEv26Group_norm_nhwc_fwd_params --------------------------
	.section	.text._Z35group_norm_nhwc_fwd_one_pass_kernelI11Fp32IOBf16WLi256ELi98ELi392EEv26Group_norm_nhwc_fwd_params,"ax",@progbits
	.align	128
        .global         _Z35group_norm_nhwc_fwd_one_pass_kernelI11Fp32IOBf16WLi256ELi98ELi392EEv26Group_norm_nhwc_fwd_params
        .type           _Z35group_norm_nhwc_fwd_one_pass_kernelI11Fp32IOBf16WLi256ELi98ELi392EEv26Group_norm_nhwc_fwd_params,@function
        .size           _Z35group_norm_nhwc_fwd_one_pass_kernelI11Fp32IOBf16WLi256ELi98ELi392EEv26Group_norm_nhwc_fwd_params,(.L_x_4802 - _Z35group_norm_nhwc_fwd_one_pass_kernelI11Fp32IOBf16WLi256ELi98ELi392EEv26Group_norm_nhwc_fwd_params)
        .other          _Z35group_norm_nhwc_fwd_one_pass_kernelI11Fp32IOBf16WLi256ELi98ELi392EEv26Group_norm_nhwc_fwd_params,@"STO_CUDA_ENTRY STV_DEFAULT"
_Z35group_norm_nhwc_fwd_one_pass_kernelI11Fp32IOBf16WLi256ELi98ELi392EEv26Group_norm_nhwc_fwd_params:
.text._Z35group_norm_nhwc_fwd_one_pass_kernelI11Fp32IOBf16WLi256ELi98ELi392EEv26Group_norm_nhwc_fwd_params:
        /* <DEDUP_REMOVED lines=60> */
.L_x_4174:
[----:B0-----:R-:W0:Y:S01]  /*03c0*/  LDC R35, c[0x0][0x3f8] ;  /* 0x0000fe00ff237b82 */ /* 0x001e220000000800 */
[----:B-1----:R-:W1:Y:S01]  /*03d0*/  LDCU UR5, c[0x0][0x404] ;  /* 0x00008080ff0577ac */ /* 0x002e620008000800 */
[----:B------:R-:W-:Y:S01]  /*03e0*/  LOP3.LUT R123, R107, 0xffff, RZ, 0xc0, !PT ;  /* 0x0000ffff6b7b7812 */ /* 0x000fe200078ec0ff */
[----:B--2---:R-:W2:Y:S01]  /*03f0*/  LDCU.64 UR6, c[0x0][0x3e8] ;  /* 0x00007d00ff0677ac */ /* 0x004ea20008000a00 */
[----:B---3--:R-:W3:Y:S01]  /*0400*/  LDCU.64 UR10, c[0x0][0x3f0] ;  /* 0x00007e00ff0a77ac */ /* 0x008ee20008000a00 */
[----:B-1----:R-:W-:Y:S01]  /*0410*/  IMAD R57, R3, UR5, R119 ;  /* 0x0000000503397c24 */ /* 0x002fe2000f8e0277 */
[----:B0---4-:R-:W-:-:S04]  /*0420*/  IABS R25, R35 ;  /* 0x0000002300197213 */ /* 0x011fc80000000000 */
[C---:B------:R-:W-:Y:S01]  /*0430*/  IADD3 R33, PT, PT, R57.reuse, 0x10, RZ ;  /* 0x0000001039217810 */ /* 0x040fe20007ffe0ff */
[----:B------:R-:W0:Y:S01]  /*0440*/  I2F.RP R24, R25 ;  /* 0x0000001900187306 */ /* 0x000e220000209400 */
[----:B--2---:R-:W-:Y:S02]  /*0450*/  ISETP.GE.U32.AND P4, PT, R57, UR6, PT ;  /* 0x0000000639007c0c */ /* 0x004fe4000bf86070 */
[----:B------:R-:W-:Y:S02]  /*0460*/  SHF.R.S32.HI R31, RZ, 0x1f, R57 ;  /* 0x0000001fff1f7819 */ /* 0x000fe40000011439 */
[----:B------:R-:W-:Y:S02]  /*0470*/  ISETP.GE.U32.AND P6, PT, R33, UR6, PT ;  /* 0x0000000621007c0c */ /* 0x000fe4000bfc6070 */
[----:B------:R-:W-:Y:S02]  /*0480*/  SHF.R.S32.HI R37, RZ, 0x1f, R33 ;  /* 0x0000001fff257819 */ /* 0x000fe40000011421 */
[----:B------:R-:W-:-:S02]  /*0490*/  ISETP.GE.AND.EX P4, PT, R31, UR7, PT, P4 ;  /* 0x000000071f007c0c */ /* 0x000fc4000bf86340 */
[----:B------:R-:W-:Y:S02]  /*04a0*/  ISETP.GE.AND.EX P6, PT, R37, UR7, PT, P6 ;  /* 0x0000000725007c0c */ /* 0x000fe4000bfc6360 */
[C---:B------:R-:W-:Y:S01]  /*04b0*/  IADD3 R43, PT, PT, R57.reuse, 0x20, RZ ;  /* 0x00000020392b7810 */ /* 0x040fe20007ffe0ff */
[----:B0-----:R-:W0:Y:S01]  /*04c0*/  MUFU.RCP R24, R24 ;  /* 0x0000001800187308 */ /* 0x001e220000001000 */
[----:B------:R-:W-:Y:S02]  /*04d0*/  IADD3 R49, PT, PT, R57, 0x30, RZ ;  /* 0x0000003039317810 */ /* 0x000fe40007ffe0ff */
[----:B------:R-:W-:Y:S02]  /*04e0*/  SHF.R.S32.HI R45, RZ, 0x1f, R43 ;  /* 0x0000001fff2d7819 */ /* 0x000fe4000001142b */
[----:B------:R-:W-:-:S03]  /*04f0*/  SHF.R.S32.HI R53, RZ, 0x1f, R49 ;  /* 0x0000001fff357819 */ /* 0x000fc60000011431 */
[----:B------:R-:W1:Y:S01]  /*0500*/  @!P4 LDC.64 R28, c[0x0][0x3e0] ;  /* 0x0000f800ff1ccb82 */ /* 0x000e620000000a00 */
[----:B------:R-:W-:-:S07]  /*0510*/  IADD3 R51, PT, PT, R57, 0x38, RZ ;  /* 0x0000003839337810 */ /* 0x000fce0007ffe0ff */
[----:B------:R-:W2:Y:S01]  /*0520*/  @!P6 LDC.64 R40, c[0x0][0x390] ;  /* 0x0000e400ff28eb82 */ /* 0x000ea20000000a00 */
[----:B0-----:R-:W-:-:S04]  /*0530*/  IADD3 R22, PT, PT, R24, 0xffffffe, RZ ;  /* 0x0ffffffe18167810 */ /* 0x001fc80007ffe0ff */
[----:B------:R0:W4:Y:S02]  /*0540*/  F2I.FTZ.U32.TRUNC.NTZ R23, R22 ;  /* 0x0000001600177305 */ /* 0x000124000021f000 */
[----:B0-----:R-:W-:Y:S02]  /*0550*/  HFMA2 R22, -RZ, RZ, 0, 0 ;  /* 0x00000000ff167431 */ /* 0x001fe400000001ff */
[----:B-1----:R-:W-:Y:S01]  /*0560*/  @!P4 IMAD R30, R31, R28, RZ ;  /* 0x0000001c1f1ec224 */ /* 0x002fe200078e02ff */
        /* <DEDUP_REMOVED lines=14> */
[----:B------:R-:W-:Y:S01]  /*0650*/  ISETP.NE.AND P1, PT, R35, RZ, PT ;  /* 0x000000ff2300720c */ /* 0x000fe20003f25270 */
[----:B0-----:R-:W-:Y:S02]  /*0660*/  @!P6 IMAD R32, R37, R26, RZ ;  /* 0x0000001a2520e224 */ /* 0x001fe400078e02ff */
[----:B------:R-:W-:Y:S02]  /*0670*/  @!P4 IMAD R37, R57, R29, R30 ;  /* 0x0000001d3925c224 */ /* 0x000fe400078e021e */
[----:B------:R-:W-:-:S06]  /*0680*/  @!P6 IMAD R47, R33, R27, R32 ;  /* 0x0000001b212fe224 */ /* 0x000fcc00078e0220 */
        /* <DEDUP_REMOVED lines=8> */
[----:B------:R-:W-:Y:S01]  /*0710*/  IMAD R120, R35, R23, R6 ;  /* 0x0000001723787224 */ /* 0x000fe200078e0206 */
[----:B------:R-:W-:Y:S01]  /*0720*/  IADD3 R35, PT, PT, R57, 0x18, RZ ;  /* 0x0000001839237810 */ /* 0x000fe20007ffe0ff */
[----:B---3--:R-:W-:-:S02]  /*0730*/  IMAD R24, R22, UR10, RZ ;  /* 0x0000000a16187c24 */ /* 0x008fc4000f8e02ff */
[----:B------:R-:W-:Y:S01]  /*0740*/  IMAD R120, R120, 0x62, RZ ;  /* 0x0000006278787824 */ /* 0x000fe200078e02ff */
[----:B------:R-:W-:Y:S01]  /*0750*/  ISETP.GE.U32.AND P3, PT, R35, UR6, PT ;  /* 0x0000000623007c0c */ /* 0x000fe2000bf66070 */
[----:B------:R-:W0:Y:S01]  /*0760*/  @!P4 LDC.64 R22, c[0x0][0x390] ;  /* 0x0000e400ff16cb82 */ /* 0x000e220000000a00 */
[----:B------:R-:W-:Y:S01]  /*0770*/  SHF.R.S32.HI R39, RZ, 0x1f, R35 ;  /* 0x0000001fff277819 */ /* 0x000fe20000011423 */
[----:B------:R-:W-:Y:S01]  /*0780*/  IMAD R125, R25, UR11, R24 ;  /* 0x0000000b197d7c24 */ /* 0x000fe2000f8e0218 */
[C---:B------:R-:W-:Y:S02]  /*0790*/  IADD3 R122, P1, PT, R120.reuse, R123, RZ ;  /* 0x0000007b787a7210 */ /* 0x040fe40007f3e0ff */
[----:B------:R-:W-:Y:S02]  /*07a0*/  ISETP.GE.AND.EX P3, PT, R39, UR7, PT, P3 ;  /* 0x0000000727007c0c */ /* 0x000fe4000bf66330 */
[----:B------:R-:W-:Y:S02]  /*07b0*/  LEA.HI.X.SX32 R123, R120, RZ, 0x1, P1 ;  /* 0x000000ff787b7211 */ /* 0x000fe400008f0eff */
[----:B------:R-:W-:Y:S01]  /*07c0*/  ISETP.GE.U32.AND P1, PT, R49, UR6, PT ;  /* 0x0000000631007c0c */ /* 0x000fe2000bf26070 */
[----:B------:R-:W-:-:S03]  /*07d0*/  IMAD.WIDE.U32 R122, R25, UR10, R122 ;  /* 0x0000000a197a7c25 */ /* 0x000fc6000f8e007a */
[----:B------:R-:W-:Y:S02]  /*07e0*/  ISETP.GE.AND.EX P1, PT, R53, UR7, PT, P1 ;  /* 0x0000000735007c0c */ /* 0x000fe4000bf26310 */
[----:B------:R-:W-:-:S03]  /*07f0*/  IADD3 R125, PT, PT, R123, R125, RZ ;  /* 0x0000007d7b7d7210 */ /* 0x000fc60007ffe0ff */
[----:B------:R-:W1:Y:S01]  /*0800*/  @!P3 LDC.64 R24, c[0x0][0x3e0] ;  /* 0x0000f800ff18bb82 */ /* 0x000e620000000a00 */
[----:B------:R-:W-:Y:S02]  /*0810*/  @!P4 MOV R124, R122 ;  /* 0x0000007a007cc202 */ /* 0x000fe40000000f00 */
[----:B------:R-:W-:-:S03]  /*0820*/  @!P6 MOV R29, R125 ;  /* 0x0000007d001de202 */ /* 0x000fc60000000f00 */
[----:B------:R-:W-:Y:S01]  /*0830*/  @!P4 IMAD.WIDE.U32 R30, R57, R28, R124 ;  /* 0x0000001c391ec225 */ /* 0x000fe200078e007c */
[----:B------:R-:W-:-:S05]  /*0840*/  @!P6 MOV R28, R122 ;  /* 0x0000007a001ce202 */ /* 0x000fca0000000f00 */
[----:B------:R-:W-:Y:S01]  /*0850*/  @!P6 IMAD.WIDE.U32 R26, R33, R26, R28 ;  /* 0x0000001a211ae225 */ /* 0x000fe200078e001c */
[----:B------:R-:W-:Y:S02]  /*0860*/  @!P4 IADD3 R29, PT, PT, R31, R37, RZ ;  /* 0x000000251f1dc210 */ /* 0x000fe40007ffe0ff */
[C---:B0-----:R-:W-:Y:S01]  /*0870*/  @!P4 LEA R28, P5, R30.reuse, R22, 0x2 ;  /* 0x000000161e1cc211 */ /* 0x041fe200078a10ff */
[----:B------:R-:W0:Y:S01]  /*0880*/  @!P2 LDC.64 R36, c[0x0][0x3e0] ;  /* 0x0000f800ff24ab82 */ /* 0x000e220000000a00 */
[----:B------:R-:W-:Y:S02]  /*0890*/  @!P6 IADD3 R22, PT, PT, R27, R47, RZ ;  /* 0x0000002f1b16e210 */ /* 0x000fe40007ffe0ff */
[----:B------:R-:W-:Y:S01]  /*08a0*/  @!P4 LEA.HI.X R29, R30, R23, R29, 0x2, P5 ;  /* 0x000000171e1dc211 */ /* 0x000fe200028f141d */
[----:B------:R-:W-:Y:S01]  /*08b0*/  HFMA2 R23, -RZ, RZ, 0, 0 ;  /* 0x00000000ff177431 */ /* 0x000fe200000001ff */
[C---:B--2---:R-:W-:Y:S02]  /*08c0*/  @!P6 LEA R40, P5, R26.reuse, R40, 0x2 ;  /* 0x000000281a28e211 */ /* 0x044fe400078a10ff */
[----:B------:R-:W-:Y:S01]  /*08d0*/  SHF.R.S32.HI R55, RZ, 0x1f, R51 ;  /* 0x0000001fff377819 */ /* 0x000fe20000011433 */
[----:B------:R-:W2:Y:S01]  /*08e0*/  @!P2 LDC.64 R30, c[0x0][0x390] ;  /* 0x0000e400ff1eab82 */ /* 0x000ea20000000a00 */
[----:B------:R-:W-:Y:S01]  /*08f0*/  @!P6 LEA.HI.X R41, R26, R41, R22, 0x2, P5 ;  /* 0x000000291a29e211 */ /* 0x000fe200028f1416 */
[----:B-1----:R-:W-:Y:S01]  /*0900*/  @!P3 IMAD R26, R39, R24, RZ ;  /* 0x00000018271ab224 */ /* 0x002fe200078e02ff */
[----:B------:R-:W-:-:S03]  /*0910*/  MOV R22, RZ ;  /* 0x000000ff00167202 */ /* 0x000fc60000000f00 */
[----:B------:R-:W-:Y:S02]  /*0920*/  @!P3 IMAD R61, R35, R25, R26 ;  /* 0x00000019233db224 */ /* 0x000fe400078e021a */
[----:B------:R-:W1:Y:S01]  /*0930*/  @!P3 LDC.64 R38, c[0x0][0x390] ;  /* 0x0000e400ff26bb82 */ /* 0x000e620000000a00 */
[----:B------:R3:W4:Y:S01]  /*0940*/  @!P4 LDG.E.64 R22, desc[UR8][R28.64] ;  /* 0x000000081c16c981 */ /* 0x000722000c1e1b00 */
[----:B------:R-:W-:Y:S02]  /*0950*/  ISETP.GE.U32.AND P4, PT, R51, UR6, PT ;  /* 0x0000000633007c0c */ /* 0x000fe4000bf86070 */
[----:B------:R-:W-:Y:S02]  /*0960*/  IADD3 R47, PT, PT, R57, 0x40, RZ ;  /* 0x00000040392f7810 */ /* 0x000fe40007ffe0ff */
[----:B------:R-:W-:Y:S02]  /*0970*/  @!P3 MOV R32, R122 ;  /* 0x0000007a0020b202 */ /* 0x000fe40000000f00 */
[----:B------:R-:W5:Y:S01]  /*0980*/  @!P1 LDC.64 R26, c[0x0][0x3e0] ;  /* 0x0000f800ff1a9b82 */ /* 0x000f620000000a00 */
[----:B------:R-:W-:-:S02]  /*0990*/  @!P3 MOV R33, R125 ;  /* 0x0000007d0021b202 */ /* 0x000fc40000000f00 */
[----:B------:R-:W-:Y:S02]  /*09a0*/  ISETP.GE.AND.EX P4, PT, R55, UR7, PT, P4 ;  /* 0x0000000737007c0c */ /* 0x000fe4000bf86340 */
[----:B------:R-:W-:Y:S01]  /*09b0*/  ISETP.GE.U32.AND P5, PT, R47, UR6, PT ;  /* 0x000000062f007c0c */ /* 0x000fe2000bfa6070 */
[----:B------:R-:W-:Y:S01]  /*09c0*/  @!P3 IMAD.WIDE.U32 R32, R35, R24, R32 ;  /* 0x000000182320b225 */ /* 0x000fe200078e0020 */
[----:B------:R-:W-:Y:S02]  /*09d0*/  SHF.R.S32.HI R59, RZ, 0x1f, R47 ;  /* 0x0000001fff3b7819 */ /* 0x000fe4000001142f */
[----:B------:R-:W-:Y:S01]  /*09e0*/  CS2R R24, SRZ ;  /* 0x0000000000187805 */ /* 0x000fe2000001ff00 */
[----:B------:R-:W2:Y:S01]  /*09f0*/  @!P1 LDC.64 R34, c[0x0][0x390] ;  /* 0x0000e400ff229b82 */ /* 0x000ea20000000a00 */
[----:B------:R-:W-:Y:S01]  /*0a00*/  ISETP.GE.AND.EX P5, PT, R59, UR7, PT, P5 ;  /* 0x000000073b007c0c */ /* 0x000fe2000bfa6350 */
[----:B0-----:R-:W-:-:S03]  /*0a10*/  @!P2 IMAD R42, R45, R36, RZ ;  /* 0x000000242d2aa224 */ /* 0x001fc600078e02ff */
[----:B------:R0:W4:Y:S01]  /*0a20*/  @!P6 LDG.E.64 R24, desc[UR8][R40.64] ;  /* 0x000000082818e981 */ /* 0x000122000c1e1b00 */
[----:B------:R-:W-:Y:S01]  /*0a30*/  @!P3 IADD3 R33, PT, PT, R33, R61, RZ ;  /* 0x0000003d2121b210 */ /* 0x000fe20007ffe0ff */
[----:B------:R-:W-:Y:S01]  /*0a40*/  @!P2 IMAD R37, R43, R37, R42 ;  /* 0x000000252b25a224 */ /* 0x000fe200078e022a */
[----:B---3--:R-:W3:Y:S01]  /*0a50*/  @!P4 LDC.64 R28, c[0x0][0x3e0] ;  /* 0x0000f800ff1ccb82 */ /* 0x008ee20000000a00 */
[----:B------:R-:W-:Y:S02]  /*0a60*/  @!P1 MOV R44, R122 ;  /* 0x0000007a002c9202 */ /* 0x000fe40000000f00 */
[-C--:B------:R-:W-:Y:S02]  /*0a70*/  @!P1 MOV R45, R125.reuse ;  /* 0x0000007d002d9202 */ /* 0x080fe40000000f00 */
[C---:B-1----:R-:W-:Y:S02]  /*0a80*/  @!P3 LEA R38, P6, R32.reuse, R38, 0x2 ;  /* 0x000000262026b211 */ /* 0x042fe400078c10ff */
[----:B0-----:R-:W-:Y:S01]  /*0a90*/  @!P2 MOV R40, R122 ;  /* 0x0000007a0028a202 */ /* 0x001fe20000000f00 */
[-C--:B-----5:R-:W-:Y:S01]  /*0aa0*/  @!P1 IMAD R42, R53, R26.reuse, RZ ;  /* 0x0000001a352a9224 */ /* 0x0a0fe200078e02ff */
[----:B------:R-:W-:Y:S01]  /*0ab0*/  @!P2 MOV R41, R125 ;  /* 0x0000007d0029a202 */ /* 0x000fe20000000f00 */
[----:B------:R-:W-:Y:S01]  /*0ac0*/  @!P1 IMAD.WIDE.U32 R44, R49, R26, R44 ;  /* 0x0000001a312c9225 */ /* 0x000fe200078e002c */
[----:B------:R-:W-:-:S02]  /*0ad0*/  @!P3 LEA.HI.X R39, R32, R39, R33, 0x2, P6 ;  /* 0x000000272027b211 */ /* 0x000fc400030f1421 */
[----:B------:R-:W0:Y:S01]  /*0ae0*/  @!P5 LDC.64 R32, c[0x0][0x3e0] ;  /* 0x0000f800ff20db82 */ /* 0x000e220000000a00 */
[----:B------:R-:W-:Y:S01]  /*0af0*/  @!P2 IMAD.WIDE.U32 R40, R43, R36, R40 ;  /* 0x000000242b28a225 */ /* 0x000fe200078e0028 */
[----:B------:R-:W-:-:S03]  /*0b00*/  IADD3 R53, PT, PT, R57, 0x48, RZ ;  /* 0x0000004839357810 */ /* 0x000fc60007ffe0ff */
[----:B------:R-:W-:Y:S01]  /*0b10*/  @!P1 IMAD R43, R49, R27, R42 ;  /* 0x0000001b312b9224 */ /* 0x000fe200078e022a */
[----:B------:R-:W-:Y:S02]  /*0b20*/  CS2R R26, SRZ ;  /* 0x00000000001a7805 */ /* 0x000fe4000001ff00 */
[----:B------:R-:W-:Y:S02]  /*0b30*/  SHF.R.S32.HI R49, RZ, 0x1f, R53 ;  /* 0x0000001fff317819 */ /* 0x000fe40000011435 */
[----:B------:R-:W-:Y:S02]  /*0b40*/  @!P2 IADD3 R37, PT, PT, R41, R37, RZ ;  /* 0x000000252925a210 */ /* 0x000fe40007ffe0ff */
[C---:B--2---:R-:W-:Y:S01]  /*0b50*/  @!P2 LEA R36, P6, R40.reuse, R30, 0x2 ;  /* 0x0000001e2824a211 */ /* 0x044fe200078c10ff */
[----:B------:R1:W2:Y:S01]  /*0b60*/  @!P3 LDG.E.64 R26, desc[UR8][R38.64] ;  /* 0x00000008261ab981 */ /* 0x0002a2000c1e1b00 */
[----:B------:R-:W-:Y:S02]  /*0b70*/  ISETP.GE.U32.AND P3, PT, R53, UR6, PT ;  /* 0x0000000635007c0c */ /* 0x000fe4000bf66070 */
[----:B------:R-:W-:-:S02]  /*0b80*/  @!P2 LEA.HI.X R37, R40, R31, R37, 0x2, P6 ;  /* 0x0000001f2825a211 */ /* 0x000fc400030f1425 */
[----:B------:R-:W-:Y:S01]  /*0b90*/  ISETP.GE.AND.EX P3, PT, R49, UR7, PT, P3 ;  /* 0x0000000731007c0c */ /* 0x000fe2000bf66330 */
[----:B------:R-:W5:Y:S01]  /*0ba0*/  @!P4 LDC.64 R40, c[0x0][0x390] ;  /* 0x0000e400ff28cb82 */ /* 0x000f620000000a00 */
[C---:B------:R-:W-:Y:S01]  /*0bb0*/  @!P1 LEA R42, P6, R44.reuse, R34, 0x2 ;  /* 0x000000222c2a9211 */ /* 0x040fe200078c10ff */
[----:B---3--:R-:W-:Y:S01]  /*0bc0*/  @!P4 IMAD R34, R55, R28, RZ ;  /* 0x0000001c3722c224 */ /* 0x008fe200078e02ff */
[----:B------:R-:W-:Y:S02]  /*0bd0*/  @!P1 IADD3 R30, PT, PT, R45, R43, RZ ;  /* 0x0000002b2d1e9210 */ /* 0x000fe40007ffe0ff */
[----:B------:R-:W-:Y:S01]  /*0be0*/  @!P4 MOV R45, R125 ;  /* 0x0000007d002dc202 */ /* 0x000fe20000000f00 */
[----:B------:R-:W-:Y:S01]  /*0bf0*/  @!P4 IMAD R61, R51, R29, R34 ;  /* 0x0000001d333dc224 */ /* 0x000fe200078e0222 */
[----:B------:R-:W-:Y:S01]  /*0c00*/  @!P1 LEA.HI.X R43, R44, R35, R30, 0x2, P6 ;  /* 0x000000232c2b9211 */ /* 0x000fe200030f141e */
[----:B0-----:R-:W-:Y:S01]  /*0c10*/  @!P5 IMAD R30, R59, R32, RZ ;  /* 0x000000203b1ed224 */ /* 0x001fe200078e02ff */
[----:B------:R-:W-:Y:S01]  /*0c20*/  @!P4 MOV R44, R122 ;  /* 0x0000007a002cc202 */ /* 0x000fe20000000f00 */
[----:B------:R-:W0:Y:S01]  /*0c30*/  @!P5 LDC.64 R34, c[0x0][0x390] ;  /* 0x0000e400ff22db82 */ /* 0x000e220000000a00 */
[----:B------:R-:W-:-:S03]  /*0c40*/  IADD3 R59, PT, PT, R57, 0x50, RZ ;  /* 0x00000050393b7810 */ /* 0x000fc60007ffe0ff */
[----:B------:R-:W-:Y:S01]  /*0c50*/  @!P4 IMAD.WIDE.U32 R44, R51, R28, R44 ;  /* 0x0000001c332cc225 */ /* 0x000fe200078e002c */
[----:B------:R-:W-:-:S03]  /*0c60*/  CS2R R28, SRZ ;  /* 0x00000000001c7805 */ /* 0x000fc6000001ff00 */
[----:B-1----:R-:W1:Y:S01]  /*0c70*/  @!P3 LDC.64 R38, c[0x0][0x3e0] ;  /* 0x0000f800ff26bb82 */ /* 0x002e620000000a00 */
[----:B------:R-:W-:Y:S01]  /*0c80*/  @!P5 IMAD R51, R47, R33, R30 ;  /* 0x000000212f33d224 */ /* 0x000fe200078e021e */
[----:B------:R-:W-:Y:S02]  /*0c90*/  CS2R R30, SRZ ;  /* 0x00000000001e7805 */ /* 0x000fe4000001ff00 */
[----:B------:R-:W-:Y:S01]  /*0ca0*/  ISETP.GE.U32.AND P6, PT, R59, UR6, PT ;  /* 0x000000063b007c0c */ /* 0x000fe2000bfc6070 */
[----:B------:R3:W2:Y:S01]  /*0cb0*/  @!P2 LDG.E.64 R28, desc[UR8][R36.64] ;  /* 0x00000008241ca981 */ /* 0x0006a2000c1e1b00 */
[----:B------:R-:W-:Y:S02]  /*0cc0*/  SHF.R.S32.HI R65, RZ, 0x1f, R59 ;  /* 0x0000001fff417819 */ /* 0x000fe4000001143b */
[----:B------:R-:W-:Y:S01]  /*0cd0*/  IADD3 R55, PT, PT, R57, 0x78, RZ ;  /* 0x0000007839377810 */ /* 0x000fe20007ffe0ff */
[----:B------:R1:W2:Y:S01]  /*0ce0*/  @!P1 LDG.E.64 R30, desc[UR8][R42.64] ;  /* 0x000000082a1e9981 */ /* 0x0002a2000c1e1b00 */
[----:B------:R-:W-:-:S02]  /*0cf0*/  ISETP.GE.AND.EX P1, PT, R65, UR7, PT, P6 ;  /* 0x0000000741007c0c */ /* 0x000fc4000bf26360 */
[----:B------:R-:W-:Y:S02]  /*0d00*/  ISETP.GE.U32.AND P2, PT, R55, UR6, PT ;  /* 0x0000000637007c0c */ /* 0x000fe4000bf46070 */
[----:B------:R-:W-:Y:S02]  /*0d10*/  SHF.R.S32.HI R67, RZ, 0x1f, R55 ;  /* 0x0000001fff437819 */ /* 0x000fe40000011437 */
[----:B---3--:R-:W-:Y:S02]  /*0d20*/  @!P5 MOV R36, R122 ;  /* 0x0000007a0024d202 */ /* 0x008fe40000000f00 */
[----:B------:R-:W-:Y:S02]  /*0d30*/  @!P5 MOV R37, R125 ;  /* 0x0000007d0025d202 */ /* 0x000fe40000000f00 */
[----:B------:R-:W-:Y:S02]  /*0d40*/  ISETP.GE.AND.EX P2, PT, R67, UR7, PT, P2 ;  /* 0x0000000743007c0c */ /* 0x000fe4000bf46320 */
[----:B------:R-:W-:Y:S01]  /*0d50*/  @!P4 IADD3 R33, PT, PT, R45, R61, RZ ;  /* 0x0000003d2d21c210 */ /* 0x000fe20007ffe0ff */
[----:B------:R-:W-:Y:S01]  /*0d60*/  @!P5 IMAD.WIDE.U32 R36, R47, R32, R36 ;  /* 0x000000202f24d225 */ /* 0x000fe200078e0024 */
[C---:B-----5:R-:W-:Y:S01]  /*0d70*/  @!P4 LEA R40, P6, R44.reuse, R40, 0x2 ;  /* 0x000000282c28c211 */ /* 0x060fe200078c10ff */
[----:B------:R-:W3:Y:S03]  /*0d80*/  @!P3 LDC.64 R46, c[0x0][0x390] ;  /* 0x0000e400ff2ebb82 */ /* 0x000ee60000000a00 */
[----:B------:R-:W-:-:S02]  /*0d90*/  @!P4 LEA.HI.X R41, R44, R41, R33, 0x2, P6 ;  /* 0x000000292c29c211 */ /* 0x000fc400030f1421 */
[----:B------:R-:W-:Y:S02]  /*0da0*/  CS2R R32, SRZ ;  /* 0x0000000000207805 */ /* 0x000fe4000001ff00 */
[C---:B0-----:R-:W-:Y:S01]  /*0db0*/  @!P5 LEA R50, P6, R36.reuse, R34, 0x2 ;  /* 0x000000222432d211 */ /* 0x041fe200078c10ff */
[----:B-1----:R-:W-:Y:S01]  /*0dc0*/  @!P3 IMAD R34, R49, R38, RZ ;  /* 0x000000263122b224 */ /* 0x002fe200078e02ff */
[----:B------:R-:W-:Y:S01]  /*0dd0*/  @!P5 IADD3 R37, PT, PT, R37, R51, RZ ;  /* 0x000000332525d210 */ /* 0x000fe20007ffe0ff */
[----:B------:R-:W0:Y:S01]  /*0de0*/  @!P1 LDC.64 R48, c[0x0][0x3e0] ;  /* 0x0000f800ff309b82 */ /* 0x000e220000000a00 */
[----:B------:R-:W-:Y:S01]  /*0df0*/  IADD3 R61, PT, PT, R57, 0xa0, RZ ;  /* 0x000000a0393d7810 */ /* 0x000fe20007ffe0ff */
[----:B------:R1:W5:Y:S01]  /*0e00*/  @!P4 LDG.E.64 R32, desc[UR8][R40.64] ;  /* 0x000000082820c981 */ /* 0x000362000c1e1b00 */
[----:B------:R-:W-:Y:S01]  /*0e10*/  @!P5 LEA.HI.X R51, R36, R35, R37, 0x2, P6 ;  /* 0x000000232433d211 */ /* 0x000fe200030f1425 */
[----:B------:R-:W-:Y:S01]  /*0e20*/  @!P3 IMAD R43, R53, R39, R34 ;  /* 0x00000027352bb224 */ /* 0x000fe200078e0222 */
[----:B------:R-:W-:-:S02]  /*0e30*/  ISETP.GE.U32.AND P4, PT, R61, UR6, PT ;  /* 0x000000063d007c0c */ /* 0x000fc4000bf86070 */
[----:B------:R-:W-:Y:S01]  /*0e40*/  SHF.R.S32.HI R69, RZ, 0x1f, R61 ;  /* 0x0000001fff457819 */ /* 0x000fe2000001143d */
[----:B------:R-:W3:Y:S01]  /*0e50*/  @!P2 LDC.64 R36, c[0x0][0x3e0] ;  /* 0x0000f800ff24ab82 */ /* 0x000ee20000000a00 */
[----:B------:R-:W-:Y:S02]  /*0e60*/  IADD3 R63, PT, PT, R57, 0xa8, RZ ;  /* 0x000000a8393f7810 */ /* 0x000fe40007ffe0ff */
[----:B------:R-:W-:Y:S02]  /*0e70*/  CS2R R34, SRZ ;  /* 0x0000000000227805 */ /* 0x000fe4000001ff00 */
[----:B------:R-:W-:Y:S02]  /*0e80*/  ISETP.GE.AND.EX P4, PT, R69, UR7, PT, P4 ;  /* 0x0000000745007c0c */ /* 0x000fe4000bf86340 */
[----:B-1----:R-:W-:Y:S02]  /*0e90*/  @!P3 MOV R40, R122 ;  /* 0x0000007a0028b202 */ /* 0x002fe40000000f00 */
[----:B------:R-:W-:Y:S01]  /*0ea0*/  @!P3 MOV R41, R125 ;  /* 0x0000007d0029b202 */ /* 0x000fe20000000f00 */
[----:B------:R1:W5:Y:S01]  /*0eb0*/  @!P5 LDG.E.64 R34, desc[UR8][R50.64] ;  /* 0x000000083222d981 */ /* 0x000362000c1e1b00 */
[----:B------:R-:W-:-:S02]  /*0ec0*/  ISETP.GE.U32.AND P6, PT, R63, UR6, PT ;  /* 0x000000063f007c0c */ /* 0x000fc4000bfc6070 */
[----:B------:R-:W-:Y:S01]  /*0ed0*/  SHF.R.S32.HI R71, RZ, 0x1f, R63 ;  /* 0x0000001fff477819 */ /* 0x000fe2000001143f */
[----:B------:R-:W-:Y:S02]  /*0ee0*/  @!P3 IMAD.WIDE.U32 R38, R53, R38, R40 ;  /* 0x000000263526b225 */ /* 0x000fe400078e0028 */
[----:B------:R-:W1:Y:S01]  /*0ef0*/  @!P1 LDC.64 R40, c[0x0][0x390] ;  /* 0x0000e400ff289b82 */ /* 0x000e620000000a00 */
[----:B------:R-:W-:Y:S02]  /*0f00*/  ISETP.GE.AND.EX P5, PT, R71, UR7, PT, P6 ;  /* 0x0000000747007c0c */ /* 0x000fe4000bfa6360 */
[----:B------:R-:W-:Y:S01]  /*0f10*/  @!P3 IADD3 R39, PT, PT, R39, R43, RZ ;  /* 0x0000002b2727b210 */ /* 0x000fe20007ffe0ff */
[----:B0-----:R-:W-:Y:S01]  /*0f20*/  @!P1 IMAD R52, R65, R48, RZ ;  /* 0x0000003041349224 */ /* 0x001fe200078e02ff */
[----:B---3--:R-:W-:-:S03]  /*0f30*/  @!P3 LEA R46, P6, R38, R46, 0x2 ;  /* 0x0000002e262eb211 */ /* 0x008fc600078c10ff */
[----:B------:R-:W0:Y:S01]  /*0f40*/  @!P2 LDC.64 R42, c[0x0][0x390] ;  /* 0x0000e400ff2aab82 */ /* 0x000e220000000a00 */
[----:B------:R-:W-:Y:S01]  /*0f50*/  @!P3 LEA.HI.X R47, R38, R47, R39, 0x2, P6 ;  /* 0x0000002f262fb211 */ /* 0x000fe200030f1427 */
[----:B------:R-:W-:-:S06]  /*0f60*/  @!P1 IMAD R65, R59, R49, R52 ;  /* 0x000000313b419224 */ /* 0x000fcc00078e0234 */
[----:B------:R-:W3:Y:S01]  /*0f70*/  @!P4 LDC.64 R44, c[0x0][0x3e0] ;  /* 0x0000f800ff2ccb82 */ /* 0x000ee20000000a00 */
[----:B------:R-:W-:Y:S01]  /*0f80*/  @!P2 IMAD R52, R67, R36, RZ ;  /* 0x000000244334a224 */ /* 0x000fe200078e02ff */
[----:B-1----:R-:W-:Y:S02]  /*0f90*/  @!P1 MOV R50, R122 ;  /* 0x0000007a00329202 */ /* 0x002fe40000000f00 */
[----:B------:R-:W-:-:S04]  /*0fa0*/  @!P1 MOV R51, R125 ;  /* 0x0000007d00339202 */ /* 0x000fc80000000f00 */
[----:B------:R-:W1:Y:S01]  /*0fb0*/  @!P5 LDC.64 R38, c[0x0][0x3e0] ;  /* 0x0000f800ff26db82 */ /* 0x000e620000000a00 */
[----:B------:R-:W-:Y:S01]  /*0fc0*/  @!P2 IMAD R67, R55, R37, R52 ;  /* 0x000000253743a224 */ /* 0x000fe200078e0234 */
[----:B------:R-:W-:Y:S01]  /*0fd0*/  @!P2 MOV R52, R122 ;  /* 0x0000007a0034a202 */ /* 0x000fe20000000f00 */
[----:B------:R-:W-:Y:S01]  /*0fe0*/  @!P1 IMAD.WIDE.U32 R50, R59, R48, R50 ;  /* 0x000000303b329225 */ /* 0x000fe200078e0032 */
[----:B------:R-:W-:Y:S02]  /*0ff0*/  @!P2 MOV R53, R125 ;  /* 0x0000007d0035a202 */ /* 0x000fe40000000f00 */
[----:B------:R-:W-:Y:S02]  /*1000*/  CS2R R48, SRZ ;  /* 0x0000000000307805 */ /* 0x000fe4000001ff00 */
[----:B------:R-:W-:Y:S02]  /*1010*/  IADD3 R59, PT, PT, R57, 0xb0, RZ ;  /* 0x000000b0393b7810 */ /* 0x000fe40007ffe0ff */
[----:B------:R-:W-:Y:S01]  /*1020*/  @!P1 IADD3 R37, PT, PT, R51, R65, RZ ;  /* 0x0000004133259210 */ /* 0x000fe20007ffe0ff */
[----:B------:R-:W-:Y:S01]  /*1030*/  @!P2 IMAD.WIDE.U32 R52, R55, R36, R52 ;  /* 0x000000243734a225 */ /* 0x000fe200078e0034 */
[----:B------:R-:W-:Y:S01]  /*1040*/  @!P1 LEA R36, P6, R50, R40, 0x2 ;  /* 0x0000002832249211 */ /* 0x000fe200078c10ff */
[----:B------:R3:W5:Y:S01]  /*1050*/  @!P3 LDG.E.64 R48, desc[UR8][R46.64] ;  /* 0x000000082e30b981 */ /* 0x000762000c1e1b00 */
[----:B------:R-:W-:-:S02]  /*1060*/  ISETP.GE.U32.AND P3, PT, R59, UR6, PT ;  /* 0x000000063b007c0c */ /* 0x000fc4000bf66070 */
[----:B------:R-:W-:Y:S02]  /*1070*/  SHF.R.S32.HI R55, RZ, 0x1f, R59 ;  /* 0x0000001fff377819 */ /* 0x000fe4000001143b */
[----:B------:R-:W-:Y:S02]  /*1080*/  @!P1 LEA.HI.X R37, R50, R41, R37, 0x2, P6 ;  /* 0x0000002932259211 */ /* 0x000fe400030f1425 */
[C---:B0-----:R-:W-:Y:S01]  /*1090*/  @!P2 LEA R40, P6, R52.reuse, R42, 0x2 ;  /* 0x0000002a3428a211 */ /* 0x041fe200078c10ff */
[----:B---3--:R-:W-:Y:S01]  /*10a0*/  @!P4 IMAD R42, R69, R44, RZ ;  /* 0x0000002c452ac224 */ /* 0x008fe200078e02ff */
[----:B------:R-:W-:Y:S02]  /*10b0*/  ISETP.GE.AND.EX P3, PT, R55, UR7, PT, P3 ;  /* 0x0000000737007c0c */ /* 0x000fe4000bf66330 */
[----:B------:R-:W-:Y:S01]  /*10c0*/  @!P2 IADD3 R41, PT, PT, R53, R67, RZ ;  /* 0x000000433529a210 */ /* 0x000fe20007ffe0ff */
[----:B------:R-:W-:Y:S01]  /*10d0*/  @!P4 IMAD R69, R61, R45, R42 ;  /* 0x0000002d3d45c224 */ /* 0x000fe200078e022a */
[----:B------:R-:W-:Y:S01]  /*10e0*/  @!P4 MOV R46, R122 ;  /* 0x0000007a002ec202 */ /* 0x000fe20000000f00 */
[----:B-1----:R-:W-:Y:S01]  /*10f0*/  @!P5 IMAD R50, R71, R38, RZ ;  /* 0x000000264732d224 */ /* 0x002fe200078e02ff */
[----:B------:R-:W-:-:S02]  /*1100*/  @!P2 LEA.HI.X R41, R52, R43, R41, 0x2, P6 ;  /* 0x0000002b3429a211 */ /* 0x000fc400030f1429 */
[----:B------:R-:W0:Y:S01]  /*1110*/  @!P4 LDC.64 R42, c[0x0][0x390] ;  /* 0x0000e400ff2acb82 */ /* 0x000e220000000a00 */
[----:B------:R-:W-:Y:S01]  /*1120*/  @!P4 MOV R47, R125 ;  /* 0x0000007d002fc202 */ /* 0x000fe20000000f00 */
[----:B------:R-:W-:Y:S01]  /*1130*/  @!P5 IMAD R71, R63, R39, R50 ;  /* 0x000000273f47d224 */ /* 0x000fe200078e0232 */
[----:B------:R-:W-:Y:S02]  /*1140*/  @!P5 MOV R52, R122 ;  /* 0x0000007a0034d202 */ /* 0x000fe40000000f00 */
[----:B------:R-:W-:Y:S02]  /*1150*/  @!P5 MOV R53, R125 ;  /* 0x0000007d0035d202 */ /* 0x000fe40000000f00 */
[----:B------:R-:W-:Y:S01]  /*1160*/  CS2R R50, SRZ ;  /* 0x0000000000327805 */ /* 0x000fe2000001ff00 */
[----:B------:R-:W-:Y:S01]  /*1170*/  @!P4 IMAD.WIDE.U32 R44, R61, R44, R46 ;  /* 0x0000002c3d2cc225 */ /* 0x000fe200078e002e */
[----:B------:R-:W-:Y:S01]  /*1180*/  IADD3 R65, PT, PT, R57, 0xc0, RZ ;  /* 0x000000c039417810 */ /* 0x000fe20007ffe0ff */
[----:B------:R-:W1:Y:S02]  /*1190*/  @!P5 LDC.64 R60, c[0x0][0x390] ;  /* 0x0000e400ff3cdb82 */ /* 0x000e640000000a00 */
[----:B------:R-:W-:Y:S01]  /*11a0*/  @!P5 IMAD.WIDE.U32 R38, R63, R38, R52 ;  /* 0x000000263f26d225 */ /* 0x000fe200078e0034 */
[----:B------:R-:W-:Y:S01]  /*11b0*/  CS2R R52, SRZ ;  /* 0x0000000000347805 */ /* 0x000fe2000001ff00 */
[----:B------:R0:W3:Y:S04]  /*11c0*/  @!P1 LDG.E.64 R50, desc[UR8][R36.64] ;  /* 0x0000000824329981 */ /* 0x0000e8000c1e1b00 */
[----:B------:R-:W4:Y:S01]  /*11d0*/  @!P3 LDC.64 R46, c[0x0][0x3e0] ;  /* 0x0000f800ff2ebb82 */ /* 0x000f220000000a00 */
[----:B------:R-:W-:Y:S01]  /*11e0*/  ISETP.GE.U32.AND P1, PT, R65, UR6, PT ;  /* 0x0000000641007c0c */ /* 0x000fe2000bf26070 */
[----:B------:R0:W3:Y:S01]  /*11f0*/  @!P2 LDG.E.64 R52, desc[UR8][R40.64] ;  /* 0x000000082834a981 */ /* 0x0000e2000c1e1b00 */
[----:B------:R-:W-:-:S04]  /*1200*/  SHF.R.S32.HI R67, RZ, 0x1f, R65 ;  /* 0x0000001fff437819 */ /* 0x000fc80000011441 */
[----:B------:R-:W-:Y:S02]  /*1210*/  ISETP.GE.AND.EX P2, PT, R67, UR7, PT, P1 ;  /* 0x0000000743007c0c */ /* 0x000fe4000bf46310 */
[----:B------:R-:W-:Y:S02]  /*1220*/  IADD3 R63, PT, PT, R57, 0xd0, RZ ;  /* 0x000000d0393f7810 */ /* 0x000fe40007ffe0ff */
[----:B------:R-:W-:Y:S02]  /*1230*/  @!P4 IADD3 R45, PT, PT, R45, R69, RZ ;  /* 0x000000452d2dc210 */ /* 0x000fe40007ffe0ff */
[----:B0-----:R-:W-:Y:S02]  /*1240*/  @!P4 LEA R36, P6, R44, R42, 0x2 ;  /* 0x0000002a2c24c211 */ /* 0x001fe400078c10ff */
[----:B------:R-:W-:Y:S02]  /*1250*/  ISETP.GE.U32.AND P1, PT, R63, UR6, PT ;  /* 0x000000063f007c0c */ /* 0x000fe4000bf26070 */
[----:B------:R-:W-:-:S02]  /*1260*/  SHF.R.S32.HI R73, RZ, 0x1f, R63 ;  /* 0x0000001fff497819 */ /* 0x000fc4000001143f */
[----:B------:R-:W-:Y:S01]  /*1270*/  @!P4 LEA.HI.X R37, R44, R43, R45, 0x2, P6 ;  /* 0x0000002b2c25c211 */ /* 0x000fe200030f142d */
[----:B------:R-:W0:Y:S01]  /*1280*/  @!P2 LDC.64 R40, c[0x0][0x390] ;  /* 0x0000e400ff28ab82 */ /* 0x000e220000000a00 */
[----:B------:R-:W-:Y:S02]  /*1290*/  ISETP.GE.AND.EX P1, PT, R73, UR7, PT, P1 ;  /* 0x0000000749007c0c */ /* 0x000fe4000bf26310 */
[----:B------:R-:W-:Y:S01]  /*12a0*/  @!P5 IADD3 R39, PT, PT, R39, R71, RZ ;  /* 0x000000472727d210 */ /* 0x000fe20007ffe0ff */
[----:B----4-:R-:W-:Y:S01]  /*12b0*/  @!P3 IMAD R54, R55, R46, RZ ;  /* 0x0000002e3736b224 */ /* 0x010fe200078e02ff */
[----:B-1----:R-:W-:-:S03]  /*12c0*/  @!P5 LEA R60, P6, R38, R60, 0x2 ;  /* 0x0000003c263cd211 */ /* 0x002fc600078c10ff */
[----:B------:R-:W1:Y:S01]  /*12d0*/  @!P2 LDC.64 R42, c[0x0][0x3e0] ;  /* 0x0000f800ff2aab82 */ /* 0x000e620000000a00 */
[----:B------:R-:W-:Y:S01]  /*12e0*/  @!P5 LEA.HI.X R61, R38, R61, R39, 0x2, P6 ;  /* 0x0000003d263dd211 */ /* 0x000fe200030f1427 */
[----:B------:R-:W-:-:S06]  /*12f0*/  @!P3 IMAD R77, R59, R47, R54 ;  /* 0x0000002f3b4db224 */ /* 0x000fcc00078e0236 */
[----:B------:R-:W4:Y:S01]  /*1300*/  @!P3 LDC.64 R44, c[0x0][0x390] ;  /* 0x0000e400ff2cbb82 */ /* 0x000f220000000a00 */
[----:B------:R-:W-:Y:S02]  /*1310*/  CS2R R54, SRZ ;  /* 0x0000000000367805 */ /* 0x000fe4000001ff00 */
[----:B------:R-:W-:Y:S02]  /*1320*/  @!P3 MOV R38, R122 ;  /* 0x0000007a0026b202 */ /* 0x000fe40000000f00 */
[----:B------:R-:W-:Y:S02]  /*1330*/  @!P3 MOV R39, R125 ;  /* 0x0000007d0027b202 */ /* 0x000fe40000000f00 */
[----:B------:R-:W-:Y:S01]  /*1340*/  IADD3 R69, PT, PT, R57, 0xd8, RZ ;  /* 0x000000d839457810 */ /* 0x000fe20007ffe0ff */
[----:B------:R1:W3:Y:S01]  /*1350*/  @!P4 LDG.E.64 R54, desc[UR8][R36.64] ;  /* 0x000000082436c981 */ /* 0x0002e2000c1e1b00 */
[----:B------:R-:W-:Y:S02]  /*1360*/  @!P3 IMAD.WIDE.U32 R46, R59, R46, R38 ;  /* 0x0000002e3b2eb225 */ /* 0x000fe400078e0026 */
[----:B------:R-:W-:Y:S01]  /*1370*/  ISETP.GE.U32.AND P4, PT, R69, UR6, PT ;  /* 0x0000000645007c0c */ /* 0x000fe2000bf86070 */
[----:B------:R-:W0:Y:S01]  /*1380*/  @!P1 LDC.64 R38, c[0x0][0x3e0] ;  /* 0x0000f800ff269b82 */ /* 0x000e220000000a00 */
[----:B------:R-:W-:-:S02]  /*1390*/  SHF.R.S32.HI R75, RZ, 0x1f, R69 ;  /* 0x0000001fff4b7819 */ /* 0x000fc40000011445 */
[----:B------:R-:W-:Y:S02]  /*13a0*/  CS2R R56, SRZ ;  /* 0x0000000000387805 */ /* 0x000fe4000001ff00 */
[----:B------:R-:W-:Y:S02]  /*13b0*/  SHF.R.S32.HI R71, RZ, 0x1f, R118 ;  /* 0x0000001fff477819 */ /* 0x000fe40000011476 */
[----:B------:R-:W-:Y:S02]  /*13c0*/  ISETP.GE.AND.EX P4, PT, R75, UR7, PT, P4 ;  /* 0x000000074b007c0c */ /* 0x000fe4000bf86340 */
[----:B------:R-:W-:Y:S01]  /*13d0*/  ISETP.GE.U32.AND P6, PT, R118, UR6, PT ;  /* 0x0000000676007c0c */ /* 0x000fe2000bfc6070 */
[----:B------:R-:W3:Y:S01]  /*13e0*/  @!P5 LDG.E.64 R56, desc[UR8][R60.64] ;  /* 0x000000083c38d981 */ /* 0x000ee2000c1e1b00 */
[----:B-1----:R-:W-:Y:S01]  /*13f0*/  @!P2 IMAD R58, R67, R42, RZ ;  /* 0x0000002a433aa224 */ /* 0x002fe200078e02ff */
[----:B------:R-:W1:Y:S01]  /*1400*/  @!P1 LDC.64 R36, c[0x0][0x390] ;  /* 0x0000e400ff249b82 */ /* 0x000e620000000a00 */
[----:B------:R-:W-:-:S02]  /*1410*/  ISETP.GE.AND.EX P5, PT, R71, UR7, PT, P6 ;  /* 0x0000000747007c0c */ /* 0x000fc4000bfa6360 */
[----:B------:R-:W-:Y:S02]  /*1420*/  @!P3 IADD3 R47, PT, PT, R47, R77, RZ ;  /* 0x0000004d2f2fb210 */ /* 0x000fe40007ffe0ff */
[C---:B----4-:R-:W-:Y:S01]  /*1430*/  @!P3 LEA R44, P6, R46.reuse, R44, 0x2 ;  /* 0x0000002c2e2cb211 */ /* 0x050fe200078c10ff */
[----:B------:R-:W-:Y:S01]  /*1440*/  @!P2 IMAD R77, R65, R43, R58 ;  /* 0x0000002b414da224 */ /* 0x000fe200078e023a */
[----:B------:R-:W-:Y:S01]  /*1450*/  CS2R R58, SRZ ;  /* 0x00000000003a7805 */ /* 0x000fe2000001ff00 */
[----:B------:R-:W4:Y:S01]  /*1460*/  @!P4 LDC.64 R66, c[0x0][0x3e0] ;  /* 0x0000f800ff42cb82 */ /* 0x000f220000000a00 */
[----:B------:R-:W-:Y:S02]  /*1470*/  @!P3 LEA.HI.X R45, R46, R45, R47, 0x2, P6 ;  /* 0x0000002d2e2db211 */ /* 0x000fe400030f142f */
[----:B------:R-:W-:Y:S02]  /*1480*/  @!P2 MOV R46, R122 ;  /* 0x0000007a002ea202 */ /* 0x000fe40000000f00 */
[----:B------:R-:W-:Y:S01]  /*1490*/  @!P2 MOV R47, R125 ;  /* 0x0000007d002fa202 */ /* 0x000fe20000000f00 */
[----:B------:R2:W3:Y:S01]  /*14a0*/  @!P3 LDG.E.64 R58, desc[UR8][R44.64] ;  /* 0x000000082c3ab981 */ /* 0x0004e2000c1e1b00 */
[----:B------:R-:W-:Y:S01]  /*14b0*/  ISETP.GE.U32.AND P3, PT, R117, UR6, PT ;  /* 0x0000000675007c0c */ /* 0x000fe2000bf66070 */
[----:B0-----:R-:W-:-:S02]  /*14c0*/  @!P1 IMAD R62, R73, R38, RZ ;  /* 0x00000026493e9224 */ /* 0x001fc400078e02ff */
[----:B------:R-:W-:Y:S02]  /*14d0*/  @!P2 IMAD.WIDE.U32 R42, R65, R42, R46 ;  /* 0x0000002a412aa225 */ /* 0x000fe400078e002e */
[----:B------:R-:W0:Y:S01]  /*14e0*/  @!P5 LDC.64 R64, c[0x0][0x3e0] ;  /* 0x0000f800ff40db82 */ /* 0x000e220000000a00 */
[----:B------:R-:W-:Y:S02]  /*14f0*/  ISETP.GE.AND.EX P3, PT, R12, UR7, PT, P3 ;  /* 0x000000070c007c0c */ /* 0x000fe4000bf66330 */
[----:B--2---:R-:W-:Y:S02]  /*1500*/  @!P1 MOV R44, R122 ;  /* 0x0000007a002c9202 */ /* 0x004fe40000000f00 */
[----:B------:R-:W-:Y:S01]  /*1510*/  @!P1 MOV R45, R125 ;  /* 0x0000007d002d9202 */ /* 0x000fe20000000f00 */
[----:B------:R-:W-:Y:S01]  /*1520*/  @!P1 IMAD R47, R63, R39, R62 ;  /* 0x000000273f2f9224 */ /* 0x000fe200078e023e */
[----:B------:R-:W-:Y:S02]  /*1530*/  @!P2 IADD3 R43, PT, PT, R43, R77, RZ ;  /* 0x0000004d2b2ba210 */ /* 0x000fe40007ffe0ff */
[C---:B------:R-:W-:Y:S01]  /*1540*/  @!P2 LEA R40, P6, R42.reuse, R40, 0x2 ;  /* 0x000000282a28a211 */ /* 0x040fe200078c10ff */
[----:B------:R-:W-:Y:S01]  /*1550*/  @!P1 IMAD.WIDE.U32 R38, R63, R38, R44 ;  /* 0x000000263f269225 */ /* 0x000fe200078e002c */
[----:B------:R-:W-:Y:S01]  /*1560*/  CS2R R60, SRZ ;  /* 0x00000000003c7805 */ /* 0x000fe2000001ff00 */
[----:B------:R-:W2:Y:S01]  /*1570*/  @!P4 LDC.64 R44, c[0x0][0x390] ;  /* 0x0000e400ff2ccb82 */ /* 0x000ea20000000a00 */
[----:B------:R-:W-:-:S02]  /*1580*/  @!P2 LEA.HI.X R41, R42, R41, R43, 0x2, P6 ;  /* 0x000000292a29a211 */ /* 0x000fc400030f142b */
[----:B------:R-:W-:Y:S02]  /*1590*/  @!P1 IADD3 R39, PT, PT, R39, R47, RZ ;  /* 0x0000002f27279210 */ /* 0x000fe40007ffe0ff */
[----:B-1----:R-:W-:Y:S01]  /*15a0*/  @!P1 LEA R36, P6, R38, R36, 0x2 ;  /* 0x0000002426249211 */ /* 0x002fe200078c10ff */
[----:B------:R1:W3:Y:S01]  /*15b0*/  @!P2 LDG.E.64 R60, desc[UR8][R40.64] ;  /* 0x00000008283ca981 */ /* 0x0002e2000c1e1b00 */
[----:B------:R-:W-:Y:S01]  /*15c0*/  ISETP.GE.U32.AND P2, PT, R116, UR6, PT ;  /* 0x0000000674007c0c */ /* 0x000fe2000bf46070 */
[----:B------:R-:W2:Y:S01]  /*15d0*/  @!P5 LDC.64 R42, c[0x0][0x390] ;  /* 0x0000e400ff2adb82 */ /* 0x000ea20000000a00 */
[----:B------:R-:W-:Y:S01]  /*15e0*/  @!P1 LEA.HI.X R37, R38, R37, R39, 0x2, P6 ;  /* 0x0000002526259211 */ /* 0x000fe200030f1427 */
[----:B----4-:R-:W-:Y:S01]  /*15f0*/  @!P4 IMAD R46, R75, R66, RZ ;  /* 0x000000424b2ec224 */ /* 0x010fe200078e02ff */
[----:B------:R-:W-:-:S05]  /*1600*/  ISETP.GE.AND.EX P2, PT, R13, UR7, PT, P2 ;  /* 0x000000070d007c0c */ /* 0x000fca000bf46320 */
[----:B------:R-:W4:Y:S01]  /*1610*/  @!P3 LDC.64 R38, c[0x0][0x3e0] ;  /* 0x0000f800ff26bb82 */ /* 0x000f220000000a00 */
[----:B-1----:R-:W-:Y:S02]  /*1620*/  @!P4 MOV R40, R122 ;  /* 0x0000007a0028c202 */ /* 0x002fe40000000f00 */
[----:B------:R-:W-:Y:S02]  /*1630*/  @!P4 MOV R41, R125 ;  /* 0x0000007d0029c202 */ /* 0x000fe40000000f00 */
[----:B------:R-:W-:Y:S01]  /*1640*/  CS2R R62, SRZ ;  /* 0x00000000003e7805 */ /* 0x000fe2000001ff00 */
[----:B------:R-:W-:Y:S02]  /*1650*/  @!P4 IMAD R47, R69, R67, R46 ;  /* 0x00000043452fc224 */ /* 0x000fe400078e022e */
[----:B0-----:R-:W-:Y:S02]  /*1660*/  @!P5 IMAD R71, R71, R64, RZ ;  /* 0x000000404747d224 */ /* 0x001fe400078e02ff */
[----:B------:R-:W-:Y:S01]  /*1670*/  @!P4 IMAD.WIDE.U32 R66, R69, R66, R40 ;  /* 0x000000424542c225 */ /* 0x000fe200078e0028 */
[----:B------:R-:W-:Y:S01]  /*1680*/  @!P5 MOV R40, R122 ;  /* 0x0000007a0028d202 */ /* 0x000fe20000000f00 */
[----:B------:R0:W3:Y:S01]  /*1690*/  @!P1 LDG.E.64 R62, desc[UR8][R36.64] ;  /* 0x00000008243e9981 */ /* 0x0000e2000c1e1b00 */
[----:B------:R-:W-:Y:S01]  /*16a0*/  @!P5 MOV R41, R125 ;  /* 0x0000007d0029d202 */ /* 0x000fe20000000f00 */
[C---:B------:R-:W-:Y:S01]  /*16b0*/  @!P5 IMAD R71, R118.reuse, R65, R71 ;  /* 0x000000417647d224 */ /* 0x040fe200078e0247 */
[----:B------:R-:W-:Y:S01]  /*16c0*/  ISETP.GE.U32.AND P1, PT, R115, UR6, PT ;  /* 0x0000000673007c0c */ /* 0x000fe2000bf26070 */
[----:B------:R-:W-:Y:S01]  /*16d0*/  @!P5 IMAD.WIDE.U32 R64, R118, R64, R40 ;  /* 0x000000407640d225 */ /* 0x000fe200078e0028 */
[----:B------:R-:W-:-:S02]  /*16e0*/  @!P4 IADD3 R47, PT, PT, R67, R47, RZ ;  /* 0x0000002f432fc210 */ /* 0x000fc40007ffe0ff */
[----:B------:R-:W1:Y:S01]  /*16f0*/  @!P2 LDC.64 R40, c[0x0][0x3e0] ;  /* 0x0000f800ff28ab82 */ /* 0x000e620000000a00 */
[----:B--2---:R-:W-:Y:S02]  /*1700*/  @!P4 LEA R46, P6, R66, R44, 0x2 ;  /* 0x0000002c422ec211 */ /* 0x004fe400078c10ff */
[----:B------:R-:W-:-:S05]  /*1710*/  ISETP.GE.AND.EX P1, PT, R14, UR7, PT, P1 ;  /* 0x000000070e007c0c */ /* 0x000fca000bf26310 */
[----:B0-----:R-:W0:Y:S01]  /*1720*/  @!P3 LDC.64 R36, c[0x0][0x390] ;  /* 0x0000e400ff24bb82 */ /* 0x001e220000000a00 */
[----:B------:R-:W-:Y:S02]  /*1730*/  @!P4 LEA.HI.X R47, R66, R45, R47, 0x2, P6 ;  /* 0x0000002d422fc211 */ /* 0x000fe400030f142f */
[----:B------:R-:W-:Y:S02]  /*1740*/  @!P5 IADD3 R45, PT, PT, R65, R71, RZ ;  /* 0x00000047412dd210 */ /* 0x000fe40007ffe0ff */
[----:B------:R-:W-:Y:S01]  /*1750*/  @!P5 LEA R44, P6, R64, R42, 0x2 ;  /* 0x0000002a402cd211 */ /* 0x000fe200078c10ff */
[----:B----4-:R-:W-:Y:S01]  /*1760*/  @!P3 IMAD R42, R12, R38, RZ ;  /* 0x000000260c2ab224 */ /* 0x010fe200078e02ff */
[----:B------:R-:W-:Y:S02]  /*1770*/  @!P3 MOV R66, R122 ;  /* 0x0000007a0042b202 */ /* 0x000fe40000000f00 */
[----:B------:R-:W-:Y:S02]  /*1780*/  @!P3 MOV R67, R125 ;  /* 0x0000007d0043b202 */ /* 0x000fe40000000f00 */
[----:B------:R-:W-:-:S02]  /*1790*/  @!P5 LEA.HI.X R45, R64, R43, R45, 0x2, P6 ;  /* 0x0000002b402dd211 */ /* 0x000fc400030f142d */
[----:B------:R-:W-:Y:S01]  /*17a0*/  CS2R R64, SRZ ;  /* 0x0000000000407805 */ /* 0x000fe2000001ff00 */
[C---:B------:R-:W-:Y:S01]  /*17b0*/  @!P3 IMAD R69, R117.reuse, R39, R42 ;  /* 0x000000277545b224 */ /* 0x040fe200078e022a */
[----:B------:R-:W-:Y:S01]  /*17c0*/  ISETP.GE.U32.AND P6, PT, R114, UR6, PT ;  /* 0x0000000672007c0c */ /* 0x000fe2000bfc6070 */
[----:B------:R-:W-:Y:S01]  /*17d0*/  @!P3 IMAD.WIDE.U32 R66, R117, R38, R66 ;  /* 0x000000267542b225 */ /* 0x000fe200078e0042 */
[----:B------:R-:W2:Y:S02]  /*17e0*/  @!P1 LDC.64 R42, c[0x0][0x3e0] ;  /* 0x0000f800ff2a9b82 */ /* 0x000ea40000000a00 */
[----:B------:R0:W4:Y:S01]  /*17f0*/  @!P5 LDG.E.64 R64, desc[UR8][R44.64] ;  /* 0x000000082c40d981 */ /* 0x000122000c1e1b00 */
[----:B------:R-:W-:-:S05]  /*1800*/  ISETP.GE.AND.EX P5, PT, R15, UR7, PT, P6 ;  /* 0x000000070f007c0c */ /* 0x000fca000bfa6360 */
[----:B------:R-:W5:Y:S01]  /*1810*/  @!P2 LDC.64 R38, c[0x0][0x390] ;  /* 0x0000e400ff26ab82 */ /* 0x000f620000000a00 */
[----:B------:R-:W-:Y:S02]  /*1820*/  @!P3 IADD3 R67, PT, PT, R67, R69, RZ ;  /* 0x000000454343b210 */ /* 0x000fe40007ffe0ff */
[C---:B0-----:R-:W-:Y:S01]  /*1830*/  @!P3 LEA R44, P6, R66.reuse, R36, 0x2 ;  /* 0x00000024422cb211 */ /* 0x041fe200078c10ff */
[----:B-1----:R-:W-:Y:S01]  /*1840*/  @!P2 IMAD R36, R13, R40, RZ ;  /* 0x000000280d24a224 */ /* 0x002fe200078e02ff */
[----:B------:R-:W-:Y:S02]  /*1850*/  @!P2 MOV R68, R122 ;  /* 0x0000007a0044a202 */ /* 0x000fe40000000f00 */
[----:B------:R-:W-:Y:S02]  /*1860*/  @!P2 MOV R69, R125 ;  /* 0x0000007d0045a202 */ /* 0x000fe40000000f00 */
[----:B------:R-:W-:Y:S02]  /*1870*/  @!P3 LEA.HI.X R45, R66, R37, R67, 0x2, P6 ;  /* 0x00000025422db211 */ /* 0x000fe400030f1443 */
[----:B------:R-:W-:Y:S01]  /*1880*/  CS2R R66, SRZ ;  /* 0x0000000000427805 */ /* 0x000fe2000001ff00 */
[C---:B------:R-:W-:Y:S01]  /*1890*/  @!P2 IMAD R71, R116.reuse, R41, R36 ;  /* 0x000000297447a224 */ /* 0x040fe200078e0224 */
[----:B------:R-:W-:Y:S01]  /*18a0*/  ISETP.GE.U32.AND P6, PT, R113, UR6, PT ;  /* 0x0000000671007c0c */ /* 0x000fe2000bfc6070 */
[----:B------:R-:W-:Y:S01]  /*18b0*/  @!P2 IMAD.WIDE.U32 R68, R116, R40, R68 ;  /* 0x000000287444a225 */ /* 0x000fe200078e0044 */
[----:B------:R-:W0:Y:S02]  /*18c0*/  @!P1 LDC.64 R36, c[0x0][0x390] ;  /* 0x0000e400ff249b82 */ /* 0x000e240000000a00 */
[----:B------:R5:W3:Y:S01]  /*18d0*/  @!P3 LDG.E.64 R66, desc[UR8][R44.64] ;  /* 0x000000082c42b981 */ /* 0x000ae2000c1e1b00 */
[----:B------:R-:W-:-:S05]  /*18e0*/  ISETP.GE.AND.EX P3, PT, R16, UR7, PT, P6 ;  /* 0x0000000710007c0c */ /* 0x000fca000bf66360 */
[----:B------:R-:W1:Y:S01]  /*18f0*/  @!P5 LDC.64 R40, c[0x0][0x3e0] ;  /* 0x0000f800ff28db82 */ /* 0x000e620000000a00 */
[----:B------:R-:W-:Y:S02]  /*1900*/  @!P2 IADD3 R69, PT, PT, R69, R71, RZ ;  /* 0x000000474545a210 */ /* 0x000fe40007ffe0ff */
[----:B-----5:R-:W-:Y:S01]  /*1910*/  @!P2 LEA R44, P6, R68, R38, 0x2 ;  /* 0x00000026442ca211 */ /* 0x020fe200078c10ff */
[----:B--2---:R-:W-:Y:S01]  /*1920*/  @!P1 IMAD R38, R14, R42, RZ ;  /* 0x0000002a0e269224 */ /* 0x004fe200078e02ff */
[----:B------:R-:W-:Y:S02]  /*1930*/  @!P1 MOV R70, R122 ;  /* 0x0000007a00469202 */ /* 0x000fe40000000f00 */
[----:B------:R-:W-:Y:S02]  /*1940*/  @!P1 MOV R71, R125 ;  /* 0x0000007d00479202 */ /* 0x000fe40000000f00 */
[----:B------:R-:W-:Y:S02]  /*1950*/  @!P2 LEA.HI.X R45, R68, R39, R69, 0x2, P6 ;  /* 0x00000027442da211 */ /* 0x000fe400030f1445 */
[----:B------:R-:W-:Y:S01]  /*1960*/  CS2R R68, SRZ ;  /* 0x0000000000447805 */ /* 0x000fe2000001ff00 */
[C---:B------:R-:W-:Y:S01]  /*1970*/  @!P1 IMAD R73, R115.reuse, R43, R38 ;  /* 0x0000002b73499224 */ /* 0x040fe200078e0226 */
[----:B------:R-:W-:Y:S01]  /*1980*/  ISETP.GE.U32.AND P6, PT, R112, UR6, PT ;  /* 0x0000000670007c0c */ /* 0x000fe2000bfc6070 */
[----:B------:R-:W-:Y:S01]  /*1990*/  @!P1 IMAD.WIDE.U32 R70, R115, R42, R70 ;  /* 0x0000002a73469225 */ /* 0x000fe200078e0046 */
[----:B------:R-:W2:Y:S02]  /*19a0*/  @!P5 LDC.64 R38, c[0x0][0x390] ;  /* 0x0000e400ff26db82 */ /* 0x000ea40000000a00 */
[----:B------:R0:W5:Y:S01]  /*19b0*/  @!P2 LDG.E.64 R68, desc[UR8][R44.64] ;  /* 0x000000082c44a981 */ /* 0x000162000c1e1b00 */
[----:B------:R-:W-:-:S05]  /*19c0*/  ISETP.GE.AND.EX P2, PT, R17, UR7, PT, P6 ;  /* 0x0000000711007c0c */ /* 0x000fca000bf46360 */
[----:B------:R-:W2:Y:S01]  /*19d0*/  @!P3 LDC.64 R42, c[0x0][0x3e0] ;  /* 0x0000f800ff2abb82 */ /* 0x000ea20000000a00 */
[----:B------:R-:W-:Y:S02]  /*19e0*/  @!P1 IADD3 R71, PT, PT, R71, R73, RZ ;  /* 0x0000004947479210 */ /* 0x000fe40007ffe0ff */
[----:B0-----:R-:W-:Y:S01]  /*19f0*/  @!P1 LEA R44, P6, R70, R36, 0x2 ;  /* 0x00000024462c9211 */ /* 0x001fe200078c10ff */
[----:B-1----:R-:W-:Y:S01]  /*1a00*/  @!P5 IMAD R36, R15, R40, RZ ;  /* 0x000000280f24d224 */ /* 0x002fe200078e02ff */
[----:B------:R-:W-:Y:S02]  /*1a10*/  @!P5 MOV R72, R122 ;  /* 0x0000007a0048d202 */ /* 0x000fe40000000f00 */
[----:B------:R-:W-:Y:S01]  /*1a20*/  @!P5 MOV R73, R125 ;  /* 0x0000007d0049d202 */ /* 0x000fe20000000f00 */
[----:B------:R-:W-:Y:S01]  /*1a30*/  @!P5 IMAD R75, R114, R41, R36 ;  /* 0x00000029724bd224 */ /* 0x000fe200078e0224 */
[----:B------:R-:W-:Y:S02]  /*1a40*/  @!P1 LEA.HI.X R45, R70, R37, R71, 0x2, P6 ;  /* 0x00000025462d9211 */ /* 0x000fe400030f1447 */
[----:B------:R-:W-:Y:S01]  /*1a50*/  CS2R R70, SRZ ;  /* 0x0000000000467805 */ /* 0x000fe2000001ff00 */
[----:B------:R-:W0:Y:S01]  /*1a60*/  @!P3 LDC.64 R36, c[0x0][0x390] ;  /* 0x0000e400ff24bb82 */ /* 0x000e220000000a00 */
[----:B------:R-:W-:Y:S01]  /*1a70*/  @!P5 IMAD.WIDE.U32 R72, R114, R40, R72 ;  /* 0x000000287248d225 */ /* 0x000fe200078e0048 */
[----:B------:R-:W-:-:S03]  /*1a80*/  ISETP.GE.U32.AND P6, PT, R111, UR6, PT ;  /* 0x000000066f007c0c */ /* 0x000fc6000bfc6070 */
[----:B------:R2:W5:Y:S03]  /*1a90*/  @!P1 LDG.E.64 R70, desc[UR8][R44.64] ;  /* 0x000000082c469981 */ /* 0x000566000c1e1b00 */
[----:B------:R-:W1:Y:S01]  /*1aa0*/  @!P2 LDC.64 R40, c[0x0][0x3e0] ;  /* 0x0000f800ff28ab82 */ /* 0x000e620000000a00 */
[----:B------:R-:W-:Y:S02]  /*1ab0*/  ISETP.GE.AND.EX P1, PT, R18, UR7, PT, P6 ;  /* 0x0000000712007c0c */ /* 0x000fe4000bf26360 */
[----:B------:R-:W-:Y:S02]  /*1ac0*/  @!P5 IADD3 R73, PT, PT, R73, R75, RZ ;  /* 0x0000004b4949d210 */ /* 0x000fe40007ffe0ff */
[----:B--2---:R-:W-:Y:S01]  /*1ad0*/  @!P5 LEA R44, P6, R72, R38, 0x2 ;  /* 0x00000026482cd211 */ /* 0x004fe200078c10ff */
[----:B------:R-:W-:Y:S01]  /*1ae0*/  @!P3 IMAD R38, R16, R42, RZ ;  /* 0x0000002a1026b224 */ /* 0x000fe200078e02ff */
[----:B------:R-:W-:-:S02]  /*1af0*/  @!P3 MOV R74, R122 ;  /* 0x0000007a004ab202 */ /* 0x000fc40000000f00 */
[----:B------:R-:W-:Y:S02]  /*1b00*/  @!P5 LEA.HI.X R45, R72, R39, R73, 0x2, P6 ;  /* 0x00000027482dd211 */ /* 0x000fe400030f1449 */
[----:B------:R-:W-:Y:S02]  /*1b10*/  CS2R R72, SRZ ;  /* 0x0000000000487805 */ /* 0x000fe4000001ff00 */
[----:B------:R-:W-:Y:S01]  /*1b20*/  @!P3 MOV R75, R125 ;  /* 0x0000007d004bb202 */ /* 0x000fe20000000f00 */
[C---:B------:R-:W-:Y:S01]  /*1b30*/  @!P3 IMAD R77, R113.reuse, R43, R38 ;  /* 0x0000002b714db224 */ /* 0x040fe200078e0226 */
[----:B------:R-:W-:Y:S01]  /*1b40*/  ISETP.GE.U32.AND P6, PT, R110, UR6, PT ;  /* 0x000000066e007c0c */ /* 0x000fe2000bfc6070 */
[----:B------:R-:W2:Y:S01]  /*1b50*/  @!P2 LDC.64 R38, c[0x0][0x390] ;  /* 0x0000e400ff26ab82 */ /* 0x000ea20000000a00 */
[----:B------:R-:W-:Y:S01]  /*1b60*/  @!P3 IMAD.WIDE.U32 R74, R113, R42, R74 ;  /* 0x0000002a714ab225 */ /* 0x000fe200078e004a */
[----:B------:R0:W5:Y:S01]  /*1b70*/  @!P5 LDG.E.64 R72, desc[UR8][R44.64] ;  /* 0x000000082c48d981 */ /* 0x000162000c1e1b00 */
[----:B------:R-:W-:-:S05]  /*1b80*/  ISETP.GE.AND.EX P5, PT, R19, UR7, PT, P6 ;  /* 0x0000000713007c0c */ /* 0x000fca000bfa6360 */
[----:B------:R-:W2:Y:S01]  /*1b90*/  @!P1 LDC.64 R42, c[0x0][0x3e0] ;  /* 0x0000f800ff2a9b82 */ /* 0x000ea20000000a00 */
[----:B------:R-:W-:Y:S02]  /*1ba0*/  @!P3 IADD3 R75, PT, PT, R75, R77, RZ ;  /* 0x0000004d4b4bb210 */ /* 0x000fe40007ffe0ff */
[C---:B0-----:R-:W-:Y:S01]  /*1bb0*/  @!P3 LEA R44, P6, R74.reuse, R36, 0x2 ;  /* 0x000000244a2cb211 */ /* 0x041fe200078c10ff */
[----:B-1----:R-:W-:Y:S01]  /*1bc0*/  @!P2 IMAD R36, R17, R40, RZ ;  /* 0x000000281124a224 */ /* 0x002fe200078e02ff */
[----:B------:R-:W-:Y:S02]  /*1bd0*/  @!P2 MOV R76, R122 ;  /* 0x0000007a004ca202 */ /* 0x000fe40000000f00 */
[----:B------:R-:W-:Y:S02]  /*1be0*/  @!P3 LEA.HI.X R45, R74, R37, R75, 0x2, P6 ;  /* 0x000000254a2db211 */ /* 0x000fe400030f144b */
[----:B------:R-:W-:Y:S02]  /*1bf0*/  CS2R R74, SRZ ;  /* 0x00000000004a7805 */ /* 0x000fe4000001ff00 */
[----:B------:R-:W-:Y:S01]  /*1c00*/  @!P2 MOV R77, R125 ;  /* 0x0000007d004da202 */ /* 0x000fe20000000f00 */
[C---:B------:R-:W-:Y:S01]  /*1c10*/  @!P2 IMAD R79, R112.reuse, R41, R36 ;  /* 0x00000029704fa224 */ /* 0x040fe200078e0224 */
[----:B------:R-:W-:Y:S01]  /*1c20*/  ISETP.GE.U32.AND P6, PT, R109, UR6, PT ;  /* 0x000000066d007c0c */ /* 0x000fe2000bfc6070 */
[----:B------:R-:W0:Y:S01]  /*1c30*/  @!P1 LDC.64 R36, c[0x0][0x390] ;  /* 0x0000e400ff249b82 */ /* 0x000e220000000a00 */
[----:B------:R-:W-:Y:S01]  /*1c40*/  @!P2 IMAD.WIDE.U32 R76, R112, R40, R76 ;  /* 0x00000028704ca225 */ /* 0x000fe200078e004c */
[----:B------:R2:W5:Y:S01]  /*1c50*/  @!P3 LDG.E.64 R74, desc[UR8][R44.64] ;  /* 0x000000082c4ab981 */ /* 0x000562000c1e1b00 */
[----:B------:R-:W-:-:S05]  /*1c60*/  ISETP.GE.AND.EX P3, PT, R20, UR7, PT, P6 ;  /* 0x0000000714007c0c */ /* 0x000fca000bf66360 */
[----:B------:R-:W1:Y:S01]  /*1c70*/  @!P5 LDC.64 R40, c[0x0][0x3e0] ;  /* 0x0000f800ff28db82 */ /* 0x000e620000000a00 */
[----:B------:R-:W-:Y:S02]  /*1c80*/  @!P2 IADD3 R77, PT, PT, R77, R79, RZ ;  /* 0x0000004f4d4da210 */ /* 0x000fe40007ffe0ff */
[----:B------:R-:W-:Y:S02]  /*1c90*/  @!P1 MOV R78, R122 ;  /* 0x0000007a004e9202 */ /* 0x000fe40000000f00 */
[----:B--2---:R-:W-:Y:S01]  /*1ca0*/  @!P2 LEA R44, P6, R76, R38, 0x2 ;  /* 0x000000264c2ca211 */ /* 0x004fe200078c10ff */
[-C--:B------:R-:W-:Y:S01]  /*1cb0*/  @!P1 IMAD R38, R18, R42.reuse, RZ ;  /* 0x0000002a12269224 */ /* 0x080fe200078e02ff */
        /* <DEDUP_REMOVED lines=25> */
[----:B------:R-:W-:Y:S02]  /*1e50*/  @!P3 MOV R82, R122 ;  /* 0x0000007a0052b202 */ /* 0x000fe40000000f00 */
[----:B--2---:R-:W-:Y:S01]  /*1e60*/  @!P5 LEA R44, P6, R80, R42, 0x2 ;  /* 0x0000002a502cd211 */ /* 0x004fe200078c10ff */
[----:B------:R-:W-:Y:S01]  /*1e70*/  @!P3 IMAD R42, R20, R38, RZ ;  /* 0x00000026142ab224 */ /* 0x000fe200078e02ff */
[----:B------:R-:W-:-:S03]  /*1e80*/  @!P3 MOV R83, R125 ;  /* 0x0000007d0053b202 */ /* 0x000fc60000000f00 */
[C---:B------:R-:W-:Y:S02]  /*1e90*/  @!P3 IMAD R85, R109.reuse, R39, R42 ;  /* 0x000000276d55b224 */ /* 0x040fe400078e022a */
[----:B------:R-:W-:Y:S02]  /*1ea0*/  @!P3 IMAD.WIDE.U32 R82, R109, R38, R82 ;  /* 0x000000266d52b225 */ /* 0x000fe400078e0052 */
[----:B------:R-:W2:Y:S01]  /*1eb0*/  @!P2 LDC.64 R38, c[0x0][0x390] ;  /* 0x0000e400ff26ab82 */ /* 0x000ea20000000a00 */
[----:B------:R-:W-:Y:S02]  /*1ec0*/  @!P5 LEA.HI.X R45, R80, R43, R81, 0x2, P6 ;  /* 0x0000002b502dd211 */ /* 0x000fe400030f1451 */
[----:B------:R-:W-:Y:S02]  /*1ed0*/  CS2R R80, SRZ ;  /* 0x0000000000507805 */ /* 0x000fe4000001ff00 */
[----:B------:R-:W-:-:S03]  /*1ee0*/  ISETP.GE.U32.AND P6, PT, R8, UR6, PT ;  /* 0x0000000608007c0c */ /* 0x000fc6000bfc6070 */
[----:B------:R-:W4:Y:S01]  /*1ef0*/  @!P1 LDC.64 R42, c[0x0][0x3e0] ;  /* 0x0000f800ff2a9b82 */ /* 0x000f220000000a00 */
[----:B------:R1:W5:Y:S01]  /*1f00*/  @!P5 LDG.E.64 R80, desc[UR8][R44.64] ;  /* 0x000000082c50d981 */ /* 0x000362000c1e1b00 */
[----:B0-----:R-:W-:Y:S01]  /*1f10*/  @!P3 LEA R84, P5, R82, R36, 0x2 ;  /* 0x000000245254b211 */ /* 0x001fe200078a10ff */
[----:B-1----:R-:W-:Y:S01]  /*1f20*/  @!P2 IMAD R36, R21, R40, RZ ;  /* 0x000000281524a224 */ /* 0x002fe200078e02ff */
[----:B------:R-:W-:Y:S02]  /*1f30*/  @!P3 IADD3 R83, PT, PT, R83, R85, RZ ;  /* 0x000000555353b210 */ /* 0x000fe40007ffe0ff */
[----:B------:R-:W-:Y:S01]  /*1f40*/  ISETP.GE.AND.EX P6, PT, R99, UR7, PT, P6 ;  /* 0x0000000763007c0c */ /* 0x000fe2000bfc6360 */
[----:B------:R-:W-:Y:S01]  /*1f50*/  @!P2 IMAD R87, R108, R41, R36 ;  /* 0x000000296c57a224 */ /* 0x000fe200078e0224 */
[----:B------:R-:W-:Y:S02]  /*1f60*/  @!P3 LEA.HI.X R85, R82, R37, R83, 0x2, P5 ;  /* 0x000000255255b211 */ /* 0x000fe400028f1453 */
[----:B------:R-:W-:-:S02]  /*1f70*/  @!P2 MOV R44, R122 ;  /* 0x0000007a002ca202 */ /* 0x000fc40000000f00 */
[----:B------:R-:W-:Y:S02]  /*1f80*/  @!P2 MOV R45, R125 ;  /* 0x0000007d002da202 */ /* 0x000fe40000000f00 */
[----:B------:R-:W-:Y:S01]  /*1f90*/  CS2R R82, SRZ ;  /* 0x0000000000527805 */ /* 0x000fe2000001ff00 */
[----:B------:R-:W0:Y:S01]  /*1fa0*/  @!P1 LDC.64 R36, c[0x0][0x390] ;  /* 0x0000e400ff249b82 */ /* 0x000e220000000a00 */
[----:B------:R-:W-:Y:S01]  /*1fb0*/  ISETP.GE.U32.AND P5, PT, R9, UR6, PT ;  /* 0x0000000609007c0c */ /* 0x000fe2000bfa6070 */
[----:B------:R-:W-:-:S03]  /*1fc0*/  @!P2 IMAD.WIDE.U32 R44, R108, R40, R44 ;  /* 0x000000286c2ca225 */ /* 0x000fc600078e002c */
[----:B------:R-:W-:Y:S01]  /*1fd0*/  ISETP.GE.AND.EX P5, PT, R104, UR7, PT, P5 ;  /* 0x0000000768007c0c */ /* 0x000fe2000bfa6350 */
[----:B------:R1:W5:Y:S01]  /*1fe0*/  @!P3 LDG.E.64 R82, desc[UR8][R84.64] ;  /* 0x000000085452b981 */ /* 0x000362000c1e1b00 */
[----:B------:R-:W-:Y:S01]  /*1ff0*/  @!P2 IADD3 R45, PT, PT, R45, R87, RZ ;  /* 0x000000572d2da210 */ /* 0x000fe20007ffe0ff */
[----:B------:R-:W3:Y:S01]  /*2000*/  @!P6 LDC.64 R40, c[0x0][0x3e0] ;  /* 0x0000f800ff28eb82 */ /* 0x000ee20000000a00 */
[----:B--2---:R-:W-:Y:S01]  /*2010*/  @!P2 LEA R86, P3, R44, R38, 0x2 ;  /* 0x000000262c56a211 */ /* 0x004fe200078610ff */
[----:B----4-:R-:W-:-:S03]  /*2020*/  @!P1 IMAD R38, R98, R42, RZ ;  /* 0x0000002a62269224 */ /* 0x010fc600078e02ff */
[----:B------:R-:W-:Y:S02]  /*2030*/  @!P2 LEA.HI.X R87, R44, R39, R45, 0x2, P3 ;  /* 0x000000272c57a211 */ /* 0x000fe400018f142d */
[----:B------:R-:W-:Y:S02]  /*2040*/  ISETP.GE.U32.AND P3, PT, R10, UR6, PT ;  /* 0x000000060a007c0c */ /* 0x000fe4000bf66070 */
[----:B------:R-:W-:Y:S02]  /*2050*/  @!P1 MOV R44, R122 ;  /* 0x0000007a002c9202 */ /* 0x000fe40000000f00 */
[----:B------:R-:W-:Y:S01]  /*2060*/  @!P1 MOV R45, R125 ;  /* 0x0000007d002d9202 */ /* 0x000fe20000000f00 */
[----:B------:R-:W-:Y:S01]  /*2070*/  @!P1 IMAD R43, R7, R43, R38 ;  /* 0x0000002b072b9224 */ /* 0x000fe200078e0226 */
[----:B------:R-:W-:Y:S02]  /*2080*/  ISETP.GE.AND.EX P3, PT, R105, UR7, PT, P3 ;  /* 0x0000000769007c0c */ /* 0x000fe4000bf66330 */
[----:B-1----:R-:W-:Y:S01]  /*2090*/  CS2R R84, SRZ ;  /* 0x0000000000547805 */ /* 0x002fe2000001ff00 */
[----:B------:R-:W1:Y:S01]  /*20a0*/  @!P5 LDC.64 R38, c[0x0][0x3e0] ;  /* 0x0000f800ff26db82 */ /* 0x000e620000000a00 */
[----:B------:R-:W-:-:S04]  /*20b0*/  @!P1 IMAD.WIDE.U32 R44, R7, R42, R44 ;  /* 0x0000002a072c9225 */ /* 0x000fc800078e002c */
[----:B------:R2:W4:Y:S01]  /*20c0*/  @!P2 LDG.E.64 R84, desc[UR8][R86.64] ;  /* 0x000000085654a981 */ /* 0x000522000c1e1b00 */
[----:B------:R-:W-:Y:S02]  /*20d0*/  @!P1 IADD3 R45, PT, PT, R45, R43, RZ ;  /* 0x0000002b2d2d9210 */ /* 0x000fe40007ffe0ff */
[C---:B0-----:R-:W-:Y:S01]  /*20e0*/  @!P1 LEA R88, P2, R44.reuse, R36, 0x2 ;  /* 0x000000242c589211 */ /* 0x041fe200078410ff */
[----:B------:R-:W0:Y:S03]  /*20f0*/  @!P6 LDC.64 R42, c[0x0][0x390] ;  /* 0x0000e400ff2aeb82 */ /* 0x000e260000000a00 */
[----:B------:R-:W-:Y:S02]  /*2100*/  @!P1 LEA.HI.X R89, R44, R37, R45, 0x2, P2 ;  /* 0x000000252c599211 */ /* 0x000fe400010f142d */
[----:B------:R-:W-:-:S03]  /*2110*/  ISETP.GE.U32.AND P2, PT, R11, UR6, PT ;  /* 0x000000060b007c0c */ /* 0x000fc6000bf46070 */
[----:B------:R-:W0:Y:S01]  /*2120*/  @!P3 LDC.64 R36, c[0x0][0x3e0] ;  /* 0x0000f800ff24bb82 */ /* 0x000e220000000a00 */
[----:B---3--:R-:W-:Y:S01]  /*2130*/  @!P6 IMAD R90, R99, R40, RZ ;  /* 0x00000028635ae224 */ /* 0x008fe200078e02ff */
[----:B------:R-:W-:Y:S02]  /*2140*/  ISETP.GE.AND.EX P2, PT, R106, UR7, PT, P2 ;  /* 0x000000076a007c0c */ /* 0x000fe4000bf46320 */
[----:B--2---:R-:W-:Y:S02]  /*2150*/  CS2R R86, SRZ ;  /* 0x0000000000567805 */ /* 0x004fe4000001ff00 */
[----:B------:R-:W-:Y:S01]  /*2160*/  @!P6 MOV R91, R125 ;  /* 0x0000007d005be202 */ /* 0x000fe20000000f00 */
[----:B------:R-:W-:Y:S01]  /*2170*/  @!P6 IMAD R93, R8, R41, R90 ;  /* 0x00000029085de224 */ /* 0x000fe200078e025a */
[----:B------:R-:W2:Y:S01]  /*2180*/  @!P5 LDC.64 R44, c[0x0][0x390] ;  /* 0x0000e400ff2cdb82 */ /* 0x000ea20000000a00 */
[----:B------:R-:W-:Y:S01]  /*2190*/  @!P6 MOV R90, R122 ;  /* 0x0000007a005ae202 */ /* 0x000fe20000000f00 */
[----:B------:R3:W4:Y:S01]  /*21a0*/  @!P1 LDG.E.64 R86, desc[UR8][R88.64] ;  /* 0x0000000858569981 */ /* 0x000722000c1e1b00 */
[----:B-1----:R-:W-:-:S03]  /*21b0*/  @!P5 IMAD R92, R104, R38, RZ ;  /* 0x00000026685cd224 */ /* 0x002fc600078e02ff */
[----:B------:R-:W-:Y:S02]  /*21c0*/  @!P6 IMAD.WIDE.U32 R90, R8, R40, R90 ;  /* 0x00000028085ae225 */ /* 0x000fe400078e005a */
[----:B------:R-:W1:Y:S01]  /*21d0*/  @!P3 LDC.64 R40, c[0x0][0x390] ;  /* 0x0000e400ff28bb82 */ /* 0x000e620000000a00 */
[----:B---3--:R-:W-:Y:S02]  /*21e0*/  @!P5 MOV R88, R122 ;  /* 0x0000007a0058d202 */ /* 0x008fe40000000f00 */
[----:B------:R-:W-:Y:S01]  /*21f0*/  @!P5 MOV R89, R125 ;  /* 0x0000007d0059d202 */ /* 0x000fe20000000f00 */
[----:B------:R-:W-:Y:S01]  /*2200*/  @!P5 IMAD R95, R9, R39, R92 ;  /* 0x00000027095fd224 */ /* 0x000fe200078e025c */
[----:B------:R-:W-:Y:S01]  /*2210*/  @!P6 IADD3 R91, PT, PT, R91, R93, RZ ;  /* 0x0000005d5b5be210 */ /* 0x000fe20007ffe0ff */
[----:B------:R-:W-:Y:S01]  /*2220*/  @!P5 IMAD.WIDE.U32 R88, R9, R38, R88 ;  /* 0x000000260958d225 */ /* 0x000fe200078e0058 */
[----:B0-----:R-:W-:Y:S01]  /*2230*/  @!P6 LEA R42, P1, R90, R42, 0x2 ;  /* 0x0000002a5a2ae211 */ /* 0x001fe200078210ff */
[----:B------:R-:W0:Y:S01]  /*2240*/  @!P2 LDC.64 R38, c[0x0][0x3e0] ;  /* 0x0000f800ff26ab82 */ /* 0x000e220000000a00 */
[----:B------:R-:W-:-:S02]  /*2250*/  @!P3 MOV R92, R122 ;  /* 0x0000007a005cb202 */ /* 0x000fc40000000f00 */
[----:B------:R-:W-:Y:S01]  /*2260*/  @!P6 LEA.HI.X R43, R90, R43, R91, 0x2, P1 ;  /* 0x0000002b5a2be211 */ /* 0x000fe200008f145b */
[----:B------:R-:W-:Y:S01]  /*2270*/  @!P3 IMAD R91, R105, R36, RZ ;  /* 0x00000024695bb224 */ /* 0x000fe200078e02ff */
[----:B------:R-:W-:Y:S02]  /*2280*/  @!P3 MOV R93, R125 ;  /* 0x0000007d005db202 */ /* 0x000fe40000000f00 */
[----:B------:R-:W-:Y:S01]  /*2290*/  @!P5 IADD3 R90, PT, PT, R89, R95, RZ ;  /* 0x0000005f595ad210 */ /* 0x000fe20007ffe0ff */
[----:B------:R-:W-:Y:S01]  /*22a0*/  @!P3 IMAD R91, R10, R37, R91 ;  /* 0x000000250a5bb224 */ /* 0x000fe200078e025b */
[----:B--2---:R-:W-:Y:S01]  /*22b0*/  @!P5 LEA R44, P1, R88, R44, 0x2 ;  /* 0x0000002c582cd211 */ /* 0x004fe200078210ff */
[----:B------:R-:W-:Y:S02]  /*22c0*/  @!P3 IMAD.WIDE.U32 R92, R10, R36, R92 ;  /* 0x000000240a5cb225 */ /* 0x000fe400078e005c */
[----:B------:R-:W2:Y:S01]  /*22d0*/  @!P2 LDC.64 R36, c[0x0][0x390] ;  /* 0x0000e400ff24ab82 */ /* 0x000ea20000000a00 */
[----:B------:R-:W-:-:S02]  /*22e0*/  @!P5 LEA.HI.X R45, R88, R45, R90, 0x2, P1 ;  /* 0x0000002d582dd211 */ /* 0x000fc400008f145a */
[----:B------:R-:W-:Y:S02]  /*22f0*/  CS2R R88, SRZ ;  /* 0x0000000000587805 */ /* 0x000fe4000001ff00 */
[----:B------:R-:W-:Y:S02]  /*2300*/  @!P3 IADD3 R93, PT, PT, R93, R91, RZ ;  /* 0x0000005b5d5db210 */ /* 0x000fe40007ffe0ff */
[----:B------:R-:W-:Y:S02]  /*2310*/  CS2R R90, SRZ ;  /* 0x00000000005a7805 */ /* 0x000fe4000001ff00 */
[C---:B-1----:R-:W-:Y:S01]  /*2320*/  @!P3 LEA R40, P1, R92.reuse, R40, 0x2 ;  /* 0x000000285c28b211 */ /* 0x042fe200078210ff */
[----:B------:R-:W3:Y:S03]  /*2330*/  @!P4 LDG.E.64 R88, desc[UR8][R46.64] ;  /* 0x000000082e58c981 */ /* 0x000ee6000c1e1b00 */
[----:B------:R-:W-:-:S02]  /*2340*/  @!P3 LEA.HI.X R41, R92, R41, R93, 0x2, P1 ;  /* 0x000000295c29b211 */ /* 0x000fc400008f145d */
[----:B------:R-:W-:Y:S01]  /*2350*/  CS2R R92, SRZ ;  /* 0x00000000005c7805 */ /* 0x000fe2000001ff00 */
[----:B0-----:R-:W-:Y:S01]  /*2360*/  @!P2 IMAD R94, R106, R38, RZ ;  /* 0x000000266a5ea224 */ /* 0x001fe200078e02ff */
[----:B------:R0:W3:Y:S03]  /*2370*/  @!P6 LDG.E.64 R90, desc[UR8][R42.64] ;  /* 0x000000082a5ae981 */ /* 0x0000e6000c1e1b00 */
[----:B------:R-:W-:Y:S01]  /*2380*/  @!P2 IMAD R97, R11, R39, R94 ;  /* 0x000000270b61a224 */ /* 0x000fe200078e025e */
[----:B------:R-:W-:Y:S01]  /*2390*/  CS2R R94, SRZ ;  /* 0x00000000005e7805 */ /* 0x000fe2000001ff00 */
[----:B------:R1:W3:Y:S01]  /*23a0*/  @!P5 LDG.E.64 R92, desc[UR8][R44.64] ;  /* 0x000000082c5cd981 */ /* 0x0002e2000c1e1b00 */
[----:B0-----:R-:W-:-:S04]  /*23b0*/  @!P2 MOV R42, R122 ;  /* 0x0000007a002aa202 */ /* 0x001fc80000000f00 */
[----:B------:R-:W3:Y:S01]  /*23c0*/  @!P3 LDG.E.64 R94, desc[UR8][R40.64] ;  /* 0x00000008285eb981 */ /* 0x000ee2000c1e1b00 */
[----:B------:R-:W-:-:S03]  /*23d0*/  @!P2 MOV R43, R125 ;  /* 0x0000007d002ba202 */ /* 0x000fc60000000f00 */
[----:B------:R-:W-:-:S05]  /*23e0*/  @!P2 IMAD.WIDE.U32 R38, R11, R38, R42 ;  /* 0x000000260b26a225 */ /* 0x000fca00078e002a */
[----:B------:R-:W-:Y:S02]  /*23f0*/  @!P2 IADD3 R39, PT, PT, R39, R97, RZ ;  /* 0x000000612727a210 */ /* 0x000fe40007ffe0ff */
[C---:B--2---:R-:W-:Y:S02]  /*2400*/  @!P2 LEA R36, P1, R38.reuse, R36, 0x2 ;  /* 0x000000242624a211 */ /* 0x044fe400078210ff */
[----:B------:R-:W-:Y:S02]  /*2410*/  CS2R R96, SRZ ;  /* 0x0000000000607805 */ /* 0x000fe4000001ff00 */
[----:B------:R-:W-:-:S05]  /*2420*/  @!P2 LEA.HI.X R37, R38, R37, R39, 0x2, P1 ;  /* 0x000000252625a211 */ /* 0x000fca00008f1427 */
[----:B------:R0:W2:Y:S01]  /*2430*/  @!P2 LDG.E.64 R96, desc[UR8][R36.64] ;  /* 0x000000082460a981 */ /* 0x0000a2000c1e1b00 */
[----:B------:R-:W-:Y:S01]  /*2440*/  FADD.FTZ R38, R22, R23 ;  /* 0x0000001716267221 */ /* 0x000fe20000010000 */
[----:B------:R-:W-:Y:S01]  /*2450*/  FADD.FTZ R43, R64, R65 ;  /* 0x00000041402b7221 */ /* 0x000fe20000010000 */
[----:B------:R-:W-:Y:S02]  /*2460*/  FMUL.FTZ R39, R23, R23 ;  /* 0x0000001717277220 */ /* 0x000fe40000410000 */
[----:B------:R-:W-:Y:S01]  /*2470*/  FADD.FTZ R38, RZ, R38 ;  /* 0x00000026ff267221 */ /* 0x000fe20000010000 */
[----:B-1----:R-:W-:Y:S01]  /*2480*/  FMUL.FTZ R45, R65, R65 ;  /* 0x00000041412d7220 */ /* 0x002fe20000410000 */
        /* <DEDUP_REMOVED lines=63> */
[----:B------:R-:W-:-:S04]  /*2880*/  FFMA.FTZ R41, R72, R72, R41 ;  /* 0x0000004848297223 */ /* 0x000fc80000010029 */
[----:B------:R-:W-:Y:S01]  /*2890*/  FADD.FTZ R36, R36, R41 ;  /* 0x0000002924247221 */ /* 0x000fe20000010000 */
[----:B------:R-:W-:Y:S01]  /*28a0*/  FMUL.FTZ R41, R53, R53 ;  /* 0x0000003535297220 */ /* 0x000fe20000410000 */
[----:B------:R-:W-:Y:S01]  /*28b0*/  FMUL.FTZ R39, R75, R75 ;  /* 0x0000004b4b277220 */ /* 0x000fe20000410000 */
[----:B------:R-:W-:-:S03]  /*28c0*/  FADD.FTZ R38, R74, R75 ;  /* 0x0000004b4a267221 */ /* 0x000fc60000010000 */
[----:B------:R-:W-:Y:S01]  /*28d0*/  FFMA.FTZ R39, R74, R74, R39 ;  /* 0x0000004a4a277223 */ /* 0x000fe20000010027 */
[----:B------:R-:W-:Y:S01]  /*28e0*/  FADD.FTZ R37, R37, R38 ;  /* 0x0000002625257221 */ /* 0x000fe20000010000 */
[C---:B------:R-:W-:Y:S01]  /*28f0*/  FADD.FTZ R38, R52.reuse, R53 ;  /* 0x0000003534267221 */ /* 0x040fe20000010000 */
[----:B------:R-:W-:Y:S01]  /*2900*/  FFMA.FTZ R41, R52, R52, R41 ;  /* 0x0000003434297223 */ /* 0x000fe20000010029 */
[----:B------:R-:W-:Y:S02]  /*2910*/  FADD.FTZ R36, R36, R39 ;  /* 0x0000002724247221 */ /* 0x000fe40000010000 */
        /* <DEDUP_REMOVED lines=49> */
[----:B------:R-:W-:-:S03]  /*2c30*/  FADD.FTZ R38, R86, R87 ;  /* 0x0000005756267221 */ /* 0x000fc60000010000 */
[----:B------:R-:W-:Y:S01]  /*2c40*/  FFMA.FTZ R41, R86, R86, R41 ;  /* 0x0000005656297223 */ /* 0x000fe20000010029 */
[----:B------:R-:W-:Y:S01]  /*2c50*/  FFMA.FTZ R39, R62, R62, R39 ;  /* 0x0000003e3e277223 */ /* 0x000fe20000010027 */
[----:B------:R-:W-:Y:S02]  /*2c60*/  FADD.FTZ R37, R37, R38 ;  /* 0x0000002625257221 */ /* 0x000fe40000010000 */
[----:B------:R-:W-:Y:S01]  /*2c70*/  FADD.FTZ R36, R36, R41 ;  /* 0x0000002924247221 */ /* 0x000fe20000010000 */
[----:B------:R-:W-:-:S03]  /*2c80*/  FADD.FTZ R38, R62, R63 ;  /* 0x0000003f3e267221 */ /* 0x000fc60000010000 */
[----:B------:R-:W-:Y:S01]  /*2c90*/  FADD.FTZ R36, R36, R39 ;  /* 0x0000002724247221 */ /* 0x000fe20000010000 */
[----:B------:R-:W-:Y:S01]  /*2ca0*/  FADD.FTZ R37, R37, R38 ;  /* 0x0000002625257221 */ /* 0x000fe20000010000 */
[----:B---3--:R-:W-:Y:S01]  /*2cb0*/  FMUL.FTZ R41, R89, R89 ;  /* 0x0000005959297220 */ /* 0x008fe20000410000 */
[----:B------:R-:W-:-:S03]  /*2cc0*/  FADD.FTZ R38, R88, R89 ;  /* 0x0000005958267221 */ /* 0x000fc60000010000 */
[----:B------:R-:W-:Y:S01]  /*2cd0*/  FFMA.FTZ R41, R88, R88, R41 ;  /* 0x0000005858297223 */ /* 0x000fe20000010029 */
[----:B------:R-:W-:Y:S01]  /*2ce0*/  FMUL.FTZ R39, R91, R91 ;  /* 0x0000005b5b277220 */ /* 0x000fe20000410000 */
[----:B------:R-:W-:Y:S02]  /*2cf0*/  FADD.FTZ R37, R37, R38 ;  /* 0x0000002625257221 */ /* 0x000fe40000010000 */
        /* <DEDUP_REMOVED lines=99> */
.L_x_4038:
[----:B------:R-:W-:Y:S05]  /*3330*/  BSYNC.RECONVERGENT B0 ;  /* 0x0000000000007941 */ /* 0x000fea0003800200 */
.L_x_4037:
        /* <DEDUP_REMOVED lines=29> */
.L_x_4041:
[----:B0-----:R-:W2:Y:S04]  /*3510*/  LDG.E.STRONG.GPU R38, desc[UR8][R36.64] ;  /* 0x0000000824267981 */ /* 0x001ea8000c1ef900 */
[----:B--2---:R-:W-:Y:S01]  /*3520*/  CCTL.IVALL ;  /* 0x00000000ff00798f */ /* 0x004fe20002000000 */
[----:B------:R-:W-:Y:S05]  /*3530*/  YIELD ;  /* 0x0000000000007946 */ /* 0x000fea0003800000 */
[----:B------:R-:W-:-:S13]  /*3540*/  ISETP.NE.AND P1, PT, R38, R41, PT ;  /* 0x000000292600720c */ /* 0x000fda0003f25270 */
[----:B------:R-:W-:Y:S05]  /*3550*/  @P1 BRA `(.L_x_4041) ;  /* 0xfffffffc00ec1947 */ /* 0x000fea000383ffff */
.L_x_4040:
        /* <DEDUP_REMOVED lines=16> */
.L_x_4043:
        /* <DEDUP_REMOVED lines=62> */
.L_x_4042:
        /* <DEDUP_REMOVED lines=38> */
.L_x_4044:
        /* <DEDUP_REMOVED lines=19> */
.L_x_4045:
        /* <DEDUP_REMOVED lines=9> */
.L_x_4046:
[----:B------:R-:W-:Y:S05]  /*3e60*/  BSYNC.RECONVERGENT B0 ;  /* 0x0000000000007941 */ /* 0x000fea0003800200 */
.L_x_4039:
        /* <DEDUP_REMOVED lines=68> */
[----:B------:R-:W-:-:S04]  /*42b0*/  IADD3 R43, PT, PT, R47, R43, RZ ;  /* 0x0000002b2f2b7210 */ /* 0x000fc80007ffe0ff */
[----:B------:R-:W-:-:S05]  /*42c0*/  LEA.HI.X R45, R46, UR13, R43, 0x2, P1 ;  /* 0x0000000d2e2d7c11 */ /* 0x000fca00088f142b */
[----:B------:R0:W-:Y:S02]  /*42d0*/  STG.E.64 desc[UR8][R44.64], R22 ;  /* 0x000000162c007986 */ /* 0x0001e4000c101b08 */
.L_x_4050:
[----:B------:R-:W-:Y:S05]  /*42e0*/  BSYNC.RECONVERGENT B1 ;  /* 0x0000000000017941 */ /* 0x000fea0003800200 */
.L_x_4049:
[----:B------:R-:W-:Y:S01]  /*42f0*/  ISETP.GE.U32.AND P2, PT, R118, UR10, PT ;  /* 0x0000000a76007c0c */ /* 0x000fe2000bf46070 */
[----:B------:R-:W-:Y:S01]  /*4300*/  BSSY.RECONVERGENT B1, `(.L_x_4051) ;  /* 0x0000021000017945 */ /* 0x000fe20003800200 */
[----:B0-----:R-:W-:Y:S02]  /*4310*/  SHF.R.S32.HI R45, RZ, 0x1f, R118 ;  /* 0x0000001fff2d7819 */ /* 0x001fe40000011476 */
[C---:B------:R-:W-:Y:S02]  /*4320*/  IADD3 R101, PT, PT, R36.reuse, 0x10, RZ ;  /* 0x0000001024657810 */ /* 0x040fe40007ffe0ff */
[----:B------:R-:W-:Y:S02]  /*4330*/  ISETP.GE.AND.EX P2, PT, R45, UR11, PT, P2 ;  /* 0x0000000b2d007c0c */ /* 0x000fe4000bf46320 */
[C---:B------:R-:W-:Y:S02]  /*4340*/  IADD3 R47, PT, PT, R36.reuse, 0x18, RZ ;  /* 0x00000018242f7810 */ /* 0x040fe40007ffe0ff */
[----:B------:R-:W-:-:S02]  /*4350*/  IADD3 R43, PT, PT, R36, 0x20, RZ ;  /* 0x00000020242b7810 */ /* 0x000fc40007ffe0ff */
[----:B------:R-:W-:Y:S02]  /*4360*/  ISETP.GE.U32.AND P3, PT, R101, UR10, PT ;  /* 0x0000000a65007c0c */ /* 0x000fe4000bf66070 */
[----:B------:R-:W-:Y:S02]  /*4370*/  ISETP.GE.U32.AND P4, PT, R47, UR10, PT ;  /* 0x0000000a2f007c0c */ /* 0x000fe4000bf86070 */
[----:B------:R-:W-:Y:S02]  /*4380*/  ISETP.GE.U32.AND P1, PT, R43, UR10, PT ;  /* 0x0000000a2b007c0c */ /* 0x000fe4000bf26070 */
[----:B------:R-:W-:Y:S02]  /*4390*/  SHF.R.S32.HI R102, RZ, 0x1f, R101 ;  /* 0x0000001fff667819 */ /* 0x000fe40000011465 */
[----:B------:R-:W-:Y:S02]  /*43a0*/  SHF.R.S32.HI R100, RZ, 0x1f, R47 ;  /* 0x0000001fff647819 */ /* 0x000fe4000001142f */
[----:B------:R-:W-:-:S02]  /*43b0*/  SHF.R.S32.HI R46, RZ, 0x1f, R43 ;  /* 0x0000001fff2e7819 */ /* 0x000fc4000001142b */
        /* <DEDUP_REMOVED lines=12> */
[----:B------:R-:W-:Y:S01]  /*4480*/  IMAD R45, R118, UR13, R45 ;  /* 0x0000000d762d7c24 */ /* 0x000fe2000f8e022d */
[----:B-1----:R-:W-:-:S04]  /*4490*/  LEA R44, P2, R22, UR14, 0x2 ;  /* 0x0000000e162c7c11 */ /* 0x002fc8000f8410ff */
[----:B------:R-:W-:Y:S01]  /*44a0*/  IADD3 R45, PT, PT, R23, R45, RZ ;  /* 0x0000002d172d7210 */ /* 0x000fe20007ffe0ff */
[----:B------:R-:W-:-:S03]  /*44b0*/  FMUL.FTZ R23, R65, UR6 ;  /* 0x0000000641177c20 */ /* 0x000fc60008410000 */
[----:B------:R-:W-:Y:S01]  /*44c0*/  LEA.HI.X R45, R22, UR15, R45, 0x2, P2 ;  /* 0x0000000f162d7c11 */ /* 0x000fe200090f142d */
[----:B------:R-:W-:Y:S01]  /*44d0*/  FMUL.FTZ R22, R64, UR6 ;  /* 0x0000000640167c20 */ /* 0x000fe20008410000 */
[----:B------:R-:W-:-:S03]  /*44e0*/  FFMA.FTZ R23, R40, R23, R37 ;  /* 0x0000001728177223 */ /* 0x000fc60000010025 */
[----:B------:R-:W-:-:S05]  /*44f0*/  FFMA.FTZ R22, R39, R22, R38 ;  /* 0x0000001627167223 */ /* 0x000fca0000010026 */
[----:B------:R0:W-:Y:S02]  /*4500*/  STG.E.64 desc[UR8][R44.64], R22 ;  /* 0x000000162c007986 */ /* 0x0001e4000c101b08 */
.L_x_4052:
[----:B------:R-:W-:Y:S05]  /*4510*/  BSYNC.RECONVERGENT B1 ;  /* 0x0000000000017941 */ /* 0x000fea0003800200 */
.L_x_4051:
        /* <DEDUP_REMOVED lines=8> */
[----:B-1----:R-:W-:Y:S02]  /*45a0*/  IMAD R102, R102, UR12, RZ ;  /* 0x0000000c66667c24 */ /* 0x002fe4000f8e02ff */
[----:B------:R-:W-:-:S04]  /*45b0*/  IMAD.WIDE.U32 R22, R101, UR12, R22 ;  /* 0x0000000c65167c25 */ /* 0x000fc8000f8e0016 */
[----:B------:R-:W-:Y:S01]  /*45c0*/  IMAD R45, R101, UR13, R102 ;  /* 0x0000000d652d7c24 */ /* 0x000fe2000f8e0266 */
[----:B0-----:R-:W-:-:S04]  /*45d0*/  LEA R44, P2, R22, UR14, 0x2 ;  /* 0x0000000e162c7c11 */ /* 0x001fc8000f8410ff */
[----:B------:R-:W-:Y:S01]  /*45e0*/  IADD3 R45, PT, PT, R23, R45, RZ ;  /* 0x0000002d172d7210 */ /* 0x000fe20007ffe0ff */
[----:B------:R-:W-:-:S03]  /*45f0*/  FMUL.FTZ R23, R25, UR6 ;  /* 0x0000000619177c20 */ /* 0x000fc60008410000 */
[----:B------:R-:W-:Y:S01]  /*4600*/  LEA.HI.X R45, R22, UR15, R45, 0x2, P2 ;  /* 0x0000000f162d7c11 */ /* 0x000fe200090f142d */
[----:B------:R-:W-:Y:S01]  /*4610*/  FMUL.FTZ R22, R24, UR6 ;  /* 0x0000000618167c20 */ /* 0x000fe20008410000 */
[----:B------:R-:W-:-:S03]  /*4620*/  FFMA.FTZ R23, R40, R23, R37 ;  /* 0x0000001728177223 */ /* 0x000fc60000010025 */
[----:B------:R-:W-:-:S05]  /*4630*/  FFMA.FTZ R22, R39, R22, R38 ;  /* 0x0000001627167223 */ /* 0x000fca0000010026 */
[----:B------:R1:W-:Y:S02]  /*4640*/  STG.E.64 desc[UR8][R44.64], R22 ;  /* 0x000000162c007986 */ /* 0x0003e4000c101b08 */
.L_x_4054:
[----:B------:R-:W-:Y:S05]  /*4650*/  BSYNC.RECONVERGENT B1 ;  /* 0x0000000000017941 */ /* 0x000fea0003800200 */
.L_x_4053:
        /* <DEDUP_REMOVED lines=18> */
[----:B------:R-:W-:Y:S01]  /*4780*/  FFMA.FTZ R22, R39, R24, R38 ;  /* 0x0000001827167223 */ /* 0x000fe20000010026 */
[----:B------:R-:W-:-:S05]  /*4790*/  FFMA.FTZ R23, R40, R23, R37 ;  /* 0x0000001728177223 */ /* 0x000fca0000010025 */
[----:B------:R0:W-:Y:S02]  /*47a0*/  STG.E.64 desc[UR8][R26.64], R22 ;  /* 0x000000161a007986 */ /* 0x0001e4000c101b08 */
.L_x_4056:
[----:B------:R-:W-:Y:S05]  /*47b0*/  BSYNC.RECONVERGENT B1 ;  /* 0x0000000000017941 */ /* 0x000fea0003800200 */
.L_x_4055:
        /* <DEDUP_REMOVED lines=16> */
[----:B------:R-:W-:-:S04]  /*48c0*/  IADD3 R43, PT, PT, R27, R43, RZ ;  /* 0x0000002b1b2b7210 */ /* 0x000fc80007ffe0ff */
[----:B------:R-:W-:-:S05]  /*48d0*/  LEA.HI.X R29, R26, UR15, R43, 0x2, P1 ;  /* 0x0000000f1a1d7c11 */ /* 0x000fca00088f142b */
[----:B------:R1:W-:Y:S02]  /*48e0*/  STG.E.64 desc[UR8][R28.64], R22 ;  /* 0x000000161c007986 */ /* 0x0003e4000c101b08 */
.L_x_4058:
[----:B------:R-:W-:Y:S05]  /*48f0*/  BSYNC.RECONVERGENT B1 ;  /* 0x0000000000017941 */ /* 0x000fea0003800200 */
.L_x_4057:
[----:B------:R-:W-:Y:S01]  /*4900*/  ISETP.GE.U32.AND P4, PT, R117, UR10, PT ;  /* 0x0000000a75007c0c */ /* 0x000fe2000bf86070 */
[----:B------:R-:W-:Y:S01]  /*4910*/  BSSY.RECONVERGENT B1, `(.L_x_4059) ;  /* 0x0000023000017945 */ /* 0x000fe20003800200 */
[----:B-1----:R-:W-:Y:S02]  /*4920*/  IADD3 R29, PT, PT, R36, 0x40, RZ ;  /* 0x00000040241d7810 */ /* 0x002fe40007ffe0ff */
[----:B------:R-:W-:Y:S02]  /*4930*/  ISETP.GE.AND.EX P4, PT, R12, UR11, PT, P4 ;  /* 0x0000000b0c007c0c */ /* 0x000fe4000bf86340 */
[----:B------:R-:W-:Y:S02]  /*4940*/  IADD3 R28, PT, PT, R36, 0x50, RZ ;  /* 0x00000050241c7810 */ /* 0x000fe40007ffe0ff */
[----:B------:R-:W-:Y:S02]  /*4950*/  ISETP.GE.U32.AND P1, PT, R44, UR10, PT ;  /* 0x0000000a2c007c0c */ /* 0x000fe4000bf26070 */
[----:B------:R-:W-:-:S02]  /*4960*/  ISETP.GE.U32.AND P6, PT, R25, UR10, PT ;  /* 0x0000000a19007c0c */ /* 0x000fc4000bfc6070 */
[----:B------:R-:W-:Y:S02]  /*4970*/  ISETP.GE.U32.AND P2, PT, R29, UR10, PT ;  /* 0x0000000a1d007c0c */ /* 0x000fe4000bf46070 */
[----:B------:R-:W-:Y:S02]  /*4980*/  ISETP.GE.U32.AND P3, PT, R42, UR10, PT ;  /* 0x0000000a2a007c0c */ /* 0x000fe4000bf66070 */
[----:B------:R-:W-:Y:S02]  /*4990*/  SHF.R.S32.HI R46, RZ, 0x1f, R44 ;  /* 0x0000001fff2e7819 */ /* 0x000fe4000001142c */
[----:B------:R-:W-:Y:S02]  /*49a0*/  SHF.R.S32.HI R45, RZ, 0x1f, R25 ;  /* 0x0000001fff2d7819 */ /* 0x000fe40000011419 */
[----:B------:R-:W-:Y:S02]  /*49b0*/  SHF.R.S32.HI R43, RZ, 0x1f, R29 ;  /* 0x0000001fff2b7819 */ /* 0x000fe4000001141d */
[----:B------:R-:W-:-:S02]  /*49c0*/  ISETP.GE.U32.AND P5, PT, R28, UR10, PT ;  /* 0x0000000a1c007c0c */ /* 0x000fc4000bfa6070 */
[----:B------:R-:W-:Y:S02]  /*49d0*/  ISETP.GE.AND.EX P1, PT, R46, UR11, PT, P1 ;  /* 0x0000000b2e007c0c */ /* 0x000fe4000bf26310 */
[----:B------:R-:W-:Y:S02]  /*49e0*/  ISETP.GE.AND.EX P6, PT, R45, UR11, PT, P6 ;  /* 0x0000000b2d007c0c */ /* 0x000fe4000bfc6360 */
[----:B------:R-:W-:Y:S02]  /*49f0*/  ISETP.GE.AND.EX P2, PT, R43, UR11, PT, P2 ;  /* 0x0000000b2b007c0c */ /* 0x000fe4000bf46320 */
[----:B------:R-:W-:Y:S02]  /*4a00*/  ISETP.GE.AND.EX P3, PT, R41, UR11, PT, P3 ;  /* 0x0000000b29007c0c */ /* 0x000fe4000bf66330 */
[----:B------:R-:W-:Y:S01]  /*4a10*/  IADD3 R24, PT, PT, R36, 0x78, RZ ;  /* 0x0000007824187810 */ /* 0x000fe20007ffe0ff */
[----:B------:R-:W-:Y:S10]  /*4a20*/  @P4 BRA `(.L_x_4060) ;  /* 0x0000000000444947 */ /* 0x000ff40003800000 */
[----:B------:R-:W1:Y:S01]  /*4a30*/  LDCU.64 UR12, c[0x0][0x3e0] ;  /* 0x00007c00ff0c77ac */ /* 0x000e620008000a00 */
[----:B0-----:R-:W-:Y:S01]  /*4a40*/  MOV R22, R122 ;  /* 0x0000007a00167202 */ /* 0x001fe20000000f00 */
[----:B------:R-:W-:Y:S01]  /*4a50*/  FADD.FTZ R66, R66, -UR5 ;  /* 0x8000000542427e21 */ /* 0x000fe20008010000 */
[----:B------:R-:W-:Y:S01]  /*4a60*/  MOV R23, R125 ;  /* 0x0000007d00177202 */ /* 0x000fe20000000f00 */
[----:B------:R-:W0:Y:S01]  /*4a70*/  LDCU.64 UR14, c[0x0][0x380] ;  /* 0x00007000ff0e77ac */ /* 0x000e220008000a00 */
[----:B------:R-:W-:Y:S01]  /*4a80*/  FADD.FTZ R67, R67, -UR5 ;  /* 0x8000000543437e21 */ /* 0x000fe20008010000 */
        /* <DEDUP_REMOVED lines=8> */
[----:B------:R-:W-:Y:S01]  /*4b10*/  FFMA.FTZ R22, R39, R66, R38 ;  /* 0x0000004227167223 */ /* 0x000fe20000010026 */
[----:B------:R-:W-:-:S05]  /*4b20*/  FFMA.FTZ R23, R40, R23, R37 ;  /* 0x0000001728177223 */ /* 0x000fca0000010025 */
[----:B------:R1:W-:Y:S02]  /*4b30*/  STG.E.64 desc[UR8][R26.64], R22 ;  /* 0x000000161a007986 */ /* 0x0003e4000c101b08 */
.L_x_4060:
[----:B------:R-:W-:Y:S05]  /*4b40*/  BSYNC.RECONVERGENT B1 ;  /* 0x0000000000017941 */ /* 0x000fea0003800200 */
.L_x_4059:
        /* <DEDUP_REMOVED lines=8> */
[----:B------:R-:W-:-:S04]  /*4bd0*/  FMUL.FTZ R22, R30, UR6 ;  /* 0x000000061e167c20 */ /* 0x000fc80008410000 */
[----:B------:R-:W-:Y:S01]  /*4be0*/  FFMA.FTZ R22, R39, R22, R38 ;  /* 0x0000001627167223 */ /* 0x000fe20000010026 */
[----:B--2---:R-:W-:Y:S02]  /*4bf0*/  IMAD R23, R46, UR12, RZ ;  /* 0x0000000c2e177c24 */ /* 0x004fe4000f8e02ff */
[----:B------:R-:W-:-:S04]  /*4c00*/  IMAD.WIDE.U32 R26, R44, UR12, R26 ;  /* 0x0000000c2c1a7c25 */ /* 0x000fc8000f8e001a */
[----:B------:R-:W-:Y:S01]  /*4c10*/  IMAD R23, R44, UR13, R23 ;  /* 0x0000000d2c177c24 */ /* 0x000fe2000f8e0217 */
[----:B0-----:R-:W-:-:S04]  /*4c20*/  LEA R30, P1, R26, UR14, 0x2 ;  /* 0x0000000e1a1e7c11 */ /* 0x001fc8000f8210ff */
[----:B------:R-:W-:Y:S01]  /*4c30*/  IADD3 R27, PT, PT, R27, R23, RZ ;  /* 0x000000171b1b7210 */ /* 0x000fe20007ffe0ff */
[----:B------:R-:W-:-:S03]  /*4c40*/  FMUL.FTZ R23, R31, UR6 ;  /* 0x000000061f177c20 */ /* 0x000fc60008410000 */
[----:B------:R-:W-:Y:S01]  /*4c50*/  LEA.HI.X R31, R26, UR15, R27, 0x2, P1 ;  /* 0x0000000f1a1f7c11 */ /* 0x000fe200088f141b */
[----:B------:R-:W-:-:S05]  /*4c60*/  FFMA.FTZ R23, R40, R23, R37 ;  /* 0x0000001728177223 */ /* 0x000fca0000010025 */
[----:B------:R2:W-:Y:S02]  /*4c70*/  STG.E.64 desc[UR8][R30.64], R22 ;  /* 0x000000161e007986 */ /* 0x0005e4000c101b08 */
.L_x_4062:
[----:B------:R-:W-:Y:S05]  /*4c80*/  BSYNC.RECONVERGENT B1 ;  /* 0x0000000000017941 */ /* 0x000fea0003800200 */
.L_x_4061:
[----:B------:R-:W-:Y:S04]  /*4c90*/  BSSY.RECONVERGENT B1, `(.L_x_4063) ;  /* 0x0000013000017945 */ /* 0x000fe80003800200 */
[----:B------:R-:W-:Y:S05]  /*4ca0*/  @P6 BRA `(.L_x_4064) ;  /* 0x0000000000446947 */ /* 0x000fea0003800000 */
[----:B------:R-:W3:Y:S01]  /*4cb0*/  LDCU.64 UR12, c[0x0][0x3e0] ;  /* 0x00007c00ff0c77ac */ /* 0x000ee20008000a00 */
[----:B01----:R-:W-:Y:S01]  /*4cc0*/  MOV R26, R122 ;  /* 0x0000007a001a7202 */ /* 0x003fe20000000f00 */
[----:B------:R-:W-:Y:S01]  /*4cd0*/  FADD.FTZ R32, R32, -UR5 ;  /* 0x8000000520207e21 */ /* 0x000fe20008010000 */
[----:B------:R-:W-:Y:S01]  /*4ce0*/  MOV R27, R125 ;  /* 0x0000007d001b7202 */ /* 0x000fe20000000f00 */
[----:B------:R-:W0:Y:S01]  /*4cf0*/  LDCU.64 UR14, c[0x0][0x380] ;  /* 0x00007000ff0e77ac */ /* 0x000e220008000a00 */
[----:B------:R-:W-:-:S04]  /*4d00*/  FADD.FTZ R33, R33, -UR5 ;  /* 0x8000000521217e21 */ /* 0x000fc80008010000 */
[----:B--2---:R-:W-:-:S04]  /*4d10*/  FMUL.FTZ R23, R33, UR6 ;  /* 0x0000000621177c20 */ /* 0x004fc80008410000 */
[----:B------:R-:W-:Y:S01]  /*4d20*/  FFMA.FTZ R23, R40, R23, R37 ;  /* 0x0000001728177223 */ /* 0x000fe20000010025 */
[----:B---3--:R-:W-:Y:S02]  /*4d30*/  IMAD R22, R45, UR12, RZ ;  /* 0x0000000c2d167c24 */ /* 0x008fe4000f8e02ff */
[----:B------:R-:W-:-:S04]  /*4d40*/  IMAD.WIDE.U32 R26, R25, UR12, R26 ;  /* 0x0000000c191a7c25 */ /* 0x000fc8000f8e001a */
[----:B------:R-:W-:Y:S02]  /*4d50*/  IMAD R25, R25, UR13, R22 ;  /* 0x0000000d19197c24 */ /* 0x000fe4000f8e0216 */
[----:B------:R-:W-:Y:S01]  /*4d60*/  FMUL.FTZ R22, R32, UR6 ;  /* 0x0000000620167c20 */ /* 0x000fe20008410000 */
[----:B0-----:R-:W-:Y:S02]  /*4d70*/  LEA R30, P1, R26, UR14, 0x2 ;  /* 0x0000000e1a1e7c11 */ /* 0x001fe4000f8210ff */
[----:B------:R-:W-:Y:S01]  /*4d80*/  IADD3 R25, PT, PT, R27, R25, RZ ;  /* 0x000000191b197210 */ /* 0x000fe20007ffe0ff */
[----:B------:R-:W-:-:S03]  /*4d90*/  FFMA.FTZ R22, R39, R22, R38 ;  /* 0x0000001627167223 */ /* 0x000fc60000010026 */
[----:B------:R-:W-:-:S05]  /*4da0*/  LEA.HI.X R31, R26, UR15, R25, 0x2, P1 ;  /* 0x0000000f1a1f7c11 */ /* 0x000fca00088f1419 */
[----:B------:R3:W-:Y:S02]  /*4db0*/  STG.E.64 desc[UR8][R30.64], R22 ;  /* 0x000000161e007986 */ /* 0x0007e4000c101b08 */
.L_x_4064:
[----:B------:R-:W-:Y:S05]  /*4dc0*/  BSYNC.RECONVERGENT B1 ;  /* 0x0000000000017941 */ /* 0x000fea0003800200 */
.L_x_4063:
[----:B------:R-:W-:Y:S04]  /*4dd0*/  BSSY.RECONVERGENT B1, `(.L_x_4065) ;  /* 0x0000013000017945 */ /* 0x000fe80003800200 */
[----:B------:R-:W-:Y:S05]  /*4de0*/  @P2 BRA `(.L_x_4066) ;  /* 0x0000000000442947 */ /* 0x000fea0003800000 */
[----:B------:R-:W4:Y:S01]  /*4df0*/  LDCU.64 UR12, c[0x0][0x3e0] ;  /* 0x00007c00ff0c77ac */ /* 0x000f220008000a00 */
[----:B01----:R-:W-:Y:S01]  /*4e00*/  MOV R26, R122 ;  /* 0x0000007a001a7202 */ /* 0x003fe20000000f00 */
[----:B------:R-:W-:Y:S01]  /*4e10*/  FADD.FTZ R34, R34, -UR5 ;  /* 0x8000000522227e21 */ /* 0x000fe20008010000 */
[----:B------:R-:W-:Y:S01]  /*4e20*/  MOV R27, R125 ;  /* 0x0000007d001b7202 */ /* 0x000fe20000000f00 */
[----:B------:R-:W0:Y:S01]  /*4e30*/  LDCU.64 UR14, c[0x0][0x380] ;  /* 0x00007000ff0e77ac */ /* 0x000e220008000a00 */
[----:B------:R-:W-:-:S04]  /*4e40*/  FADD.FTZ R35, R35, -UR5 ;  /* 0x8000000523237e21 */ /* 0x000fc80008010000 */
[----:B--23--:R-:W-:-:S04]  /*4e50*/  FMUL.FTZ R23, R35, UR6 ;  /* 0x0000000623177c20 */ /* 0x00cfc80008410000 */
[----:B------:R-:W-:Y:S01]  /*4e60*/  FFMA.FTZ R23, R40, R23, R37 ;  /* 0x0000001728177223 */ /* 0x000fe20000010025 */
[----:B----4-:R-:W-:Y:S02]  /*4e70*/  IMAD R22, R43, UR12, RZ ;  /* 0x0000000c2b167c24 */ /* 0x010fe4000f8e02ff */
        /* <DEDUP_REMOVED lines=8> */
.L_x_4066:
[----:B------:R-:W-:Y:S05]  /*4f00*/  BSYNC.RECONVERGENT B1 ;  /* 0x0000000000017941 */ /* 0x000fea0003800200 */
.L_x_4065:
[----:B------:R-:W-:Y:S04]  /*4f10*/  BSSY.RECONVERGENT B1, `(.L_x_4067) ;  /* 0x0000013000017945 */ /* 0x000fe80003800200 */
[----:B------:R-:W-:Y:S05]  /*4f20*/  @P3 BRA `(.L_x_4068) ;  /* 0x0000000000443947 */ /* 0x000fea0003800000 */
[----:B------:R-:W5:Y:S01]  /*4f30*/  LDCU.64 UR12, c[0x0][0x3e0] ;  /* 0x00007c00ff0c77ac */ /* 0x000f620008000a00 */
[----:B01----:R-:W-:Y:S01]  /*4f40*/  MOV R26, R122 ;  /* 0x0000007a001a7202 */ /* 0x003fe20000000f00 */
[----:B------:R-:W-:Y:S01]  /*4f50*/  FADD.FTZ R48, R48, -UR5 ;  /* 0x8000000530307e21 */ /* 0x000fe20008010000 */
[----:B------:R-:W-:Y:S01]  /*4f60*/  MOV R27, R125 ;  /* 0x0000007d001b7202 */ /* 0x000fe20000000f00 */
[----:B------:R-:W0:Y:S01]  /*4f70*/  LDCU.64 UR14, c[0x0][0x380] ;  /* 0x00007000ff0e77ac */ /* 0x000e220008000a00 */
[----:B------:R-:W-:Y:S01]  /*4f80*/  FADD.FTZ R49, R49, -UR5 ;  /* 0x8000000531317e21 */ /* 0x000fe20008010000 */
[----:B--234-:R-:W-:-:S03]  /*4f90*/  FMUL.FTZ R22, R48, UR6 ;  /* 0x0000000630167c20 */ /* 0x01cfc60008410000 */
[----:B------:R-:W-:Y:S01]  /*4fa0*/  FMUL.FTZ R23, R49, UR6 ;  /* 0x0000000631177c20 */ /* 0x000fe20008410000 */
        /* <DEDUP_REMOVED lines=9> */
.L_x_4068:
[----:B------:R-:W-:Y:S05]  /*5040*/  BSYNC.RECONVERGENT B1 ;  /* 0x0000000000017941 */ /* 0x000fea0003800200 */
.L_x_4067:
[----:B01234-:R-:W-:Y:S01]  /*5050*/  SHF.R.S32.HI R22, RZ, 0x1f, R28 ;  /* 0x0000001fff167819 */ /* 0x01ffe2000001141c */
        /* <DEDUP_REMOVED lines=8> */
[----:B------:R-:W-:Y:S02]  /*50e0*/  ISETP.GE.AND.EX P6, PT, R13, UR11, PT, P6 ;  /* 0x0000000b0d007c0c */ /* 0x000fe4000bfc6360 */
[----:B------:R-:W-:Y:S02]  /*50f0*/  ISETP.GE.AND.EX P1, PT, R14, UR11, PT, P1 ;  /* 0x0000000b0e007c0c */ /* 0x000fe4000bf26310 */
[----:B------:R-:W-:Y:S02]  /*5100*/  ISETP.GE.AND.EX P2, PT, R15, UR11, PT, P2 ;  /* 0x0000000b0f007c0c */ /* 0x000fe4000bf46320 */
[----:B------:R-:W-:-:S02]  /*5110*/  ISETP.GE.AND.EX P3, PT, R16, UR11, PT, P3 ;  /* 0x0000000b10007c0c */ /* 0x000fc4000bf66330 */
[----:B------:R-:W-:Y:S02]  /*5120*/  ISETP.GE.AND.EX P4, PT, R31, UR11, PT, P4 ;  /* 0x0000000b1f007c0c */ /* 0x000fe4000bf86340 */
        /* <DEDUP_REMOVED lines=9> */
[----:B0-----:R-:W-:Y:S02]  /*51c0*/  IMAD R23, R22, UR12, RZ ;  /* 0x0000000c16177c24 */ /* 0x001fe4000f8e02ff */
[----:B------:R-:W-:Y:S01]  /*51d0*/  FMUL.FTZ R22, R50, UR6 ;  /* 0x0000000632167c20 */ /* 0x000fe20008410000 */
[----:B------:R-:W-:-:S04]  /*51e0*/  IMAD.WIDE.U32 R26, R28, UR12, R26 ;  /* 0x0000000c1c1a7c25 */ /* 0x000fc8000f8e001a */
[----:B------:R-:W-:Y:S01]  /*51f0*/  FFMA.FTZ R22, R39, R22, R38 ;  /* 0x0000001627167223 */ /* 0x000fe20000010026 */
[----:B------:R-:W-:Y:S01]  /*5200*/  IMAD R23, R28, UR13, R23 ;  /* 0x0000000d1c177c24 */ /* 0x000fe2000f8e0217 */
[----:B-1----:R-:W-:-:S04]  /*5210*/  LEA R28, P5, R26, UR14, 0x2 ;  /* 0x0000000e1a1c7c11 */ /* 0x002fc8000f8a10ff */
[----:B------:R-:W-:Y:S01]  /*5220*/  IADD3 R27, PT, PT, R27, R23, RZ ;  /* 0x000000171b1b7210 */ /* 0x000fe20007ffe0ff */
[----:B------:R-:W-:-:S03]  /*5230*/  FMUL.FTZ R23, R51, UR6 ;  /* 0x0000000633177c20 */ /* 0x000fc60008410000 */
[----:B------:R-:W-:Y:S01]  /*5240*/  LEA.HI.X R29, R26, UR15, R27, 0x2, P5 ;  /* 0x0000000f1a1d7c11 */ /* 0x000fe2000a8f141b */
[----:B------:R-:W-:-:S05]  /*5250*/  FFMA.FTZ R23, R40, R23, R37 ;  /* 0x0000001728177223 */ /* 0x000fca0000010025 */
[----:B------:R0:W-:Y:S02]  /*5260*/  STG.E.64 desc[UR8][R28.64], R22 ;  /* 0x000000161c007986 */ /* 0x0001e4000c101b08 */
.L_x_4070:
[----:B------:R-:W-:Y:S05]  /*5270*/  BSYNC.RECONVERGENT B1 ;  /* 0x0000000000017941 */ /* 0x000fea0003800200 */
.L_x_4069:
        /* <DEDUP_REMOVED lines=9> */
[----:B------:R-:W-:Y:S01]  /*5310*/  FFMA.FTZ R22, R39, R22, R38 ;  /* 0x0000001627167223 */ /* 0x000fe20000010026 */
[----:B-1----:R-:W-:Y:S02]  /*5320*/  IMAD R23, R13, UR12, RZ ;  /* 0x0000000c0d177c24 */ /* 0x002fe4000f8e02ff */
[----:B------:R-:W-:-:S04]  /*5330*/  IMAD.WIDE.U32 R26, R116, UR12, R26 ;  /* 0x0000000c741a7c25 */ /* 0x000fc8000f8e001a */
[----:B------:R-:W-:Y:S01]  /*5340*/  IMAD R23, R116, UR13, R23 ;  /* 0x0000000d74177c24 */ /* 0x000fe2000f8e0217 */
[----:B--2---:R-:W-:-:S04]  /*5350*/  LEA R28, P5, R26, UR14, 0x2 ;  /* 0x0000000e1a1c7c11 */ /* 0x004fc8000f8a10ff */
[----:B------:R-:W-:Y:S01]  /*5360*/  IADD3 R27, PT, PT, R27, R23, RZ ;  /* 0x000000171b1b7210 */ /* 0x000fe20007ffe0ff */
[----:B------:R-:W-:-:S03]  /*5370*/  FMUL.FTZ R23, R69, UR6 ;  /* 0x0000000645177c20 */ /* 0x000fc60008410000 */
[----:B------:R-:W-:Y:S01]  /*5380*/  LEA.HI.X R29, R26, UR15, R27, 0x2, P5 ;  /* 0x0000000f1a1d7c11 */ /* 0x000fe2000a8f141b */
[----:B------:R-:W-:-:S05]  /*5390*/  FFMA.FTZ R23, R40, R23, R37 ;  /* 0x0000001728177223 */ /* 0x000fca0000010025 */
[----:B------:R1:W-:Y:S02]  /*53a0*/  STG.E.64 desc[UR8][R28.64], R22 ;  /* 0x000000161c007986 */ /* 0x0003e4000c101b08 */
.L_x_4072:
[----:B------:R-:W-:Y:S05]  /*53b0*/  BSYNC.RECONVERGENT B1 ;  /* 0x0000000000017941 */ /* 0x000fea0003800200 */
.L_x_4071:
[----:B------:R-:W-:Y:S04]  /*53c0*/  BSSY.RECONVERGENT B1, `(.L_x_4073) ;  /* 0x0000013000017945 */ /* 0x000fe80003800200 */
[----:B------:R-:W-:Y:S05]  /*53d0*/  @P1 BRA `(.L_x_4074) ;  /* 0x0000000000441947 */ /* 0x000fea0003800000 */
[----:B------:R-:W0:Y:S01]  /*53e0*/  LDCU.64 UR12, c[0x0][0x3e0] ;  /* 0x00007c00ff0c77ac */ /* 0x000e220008000a00 */
[----:B------:R-:W-:Y:S01]  /*53f0*/  MOV R26, R122 ;  /* 0x0000007a001a7202 */ /* 0x000fe20000000f00 */
[----:B------:R-:W-:Y:S01]  /*5400*/  FADD.FTZ R70, R70, -UR5 ;  /* 0x8000000546467e21 */ /* 0x000fe20008010000 */
[----:B------:R-:W-:Y:S01]  /*5410*/  MOV R27, R125 ;  /* 0x0000007d001b7202 */ /* 0x000fe20000000f00 */
[----:B------:R-:W2:Y:S01]  /*5420*/  LDCU.64 UR14, c[0x0][0x380] ;  /* 0x00007000ff0e77ac */ /* 0x000ea20008000a00 */
[----:B------:R-:W-:Y:S01]  /*5430*/  FADD.FTZ R71, R71, -UR5 ;  /* 0x8000000547477e21 */ /* 0x000fe20008010000 */
[----:B01----:R-:W-:Y:S02]  /*5440*/  IMAD R22, R14, UR12, RZ ;  /* 0x0000000c0e167c24 */ /* 0x003fe4000f8e02ff */
[----:B------:R-:W-:-:S04]  /*5450*/  IMAD.WIDE.U32 R26, R115, UR12, R26 ;  /* 0x0000000c731a7c25 */ /* 0x000fc8000f8e001a */
[----:B------:R-:W-:Y:S02]  /*5460*/  IMAD R23, R115, UR13, R22 ;  /* 0x0000000d73177c24 */ /* 0x000fe4000f8e0216 */
[----:B------:R-:W-:Y:S01]  /*5470*/  FMUL.FTZ R22, R70, UR6 ;  /* 0x0000000646167c20 */ /* 0x000fe20008410000 */
[C---:B--2---:R-:W-:Y:S02]  /*5480*/  LEA R28, P1, R26.reuse, UR14, 0x2 ;  /* 0x0000000e1a1c7c11 */ /* 0x044fe4000f8210ff */
[----:B------:R-:W-:Y:S01]  /*5490*/  IADD3 R27, PT, PT, R27, R23, RZ ;  /* 0x000000171b1b7210 */ /* 0x000fe20007ffe0ff */
[----:B------:R-:W-:Y:S01]  /*54a0*/  FMUL.FTZ R23, R71, UR6 ;  /* 0x0000000647177c20 */ /* 0x000fe20008410000 */
[----:B------:R-:W-:Y:S02]  /*54b0*/  FFMA.FTZ R22, R39, R22, R38 ;  /* 0x0000001627167223 */ /* 0x000fe40000010026 */
[----:B------:R-:W-:Y:S01]  /*54c0*/  LEA.HI.X R29, R26, UR15, R27, 0x2, P1 ;  /* 0x0000000f1a1d7c11 */ /* 0x000fe200088f141b */
[----:B------:R-:W-:-:S05]  /*54d0*/  FFMA.FTZ R23, R40, R23, R37 ;  /* 0x0000001728177223 */ /* 0x000fca0000010025 */
[----:B------:R2:W-:Y:S02]  /*54e0*/  STG.E.64 desc[UR8][R28.64], R22 ;  /* 0x000000161c007986 */ /* 0x0005e4000c101b08 */
.L_x_4074:
[----:B------:R-:W-:Y:S05]  /*54f0*/  BSYNC.RECONVERGENT B1 ;  /* 0x0000000000017941 */ /* 0x000fea0003800200 */
.L_x_4073:
        /* <DEDUP_REMOVED lines=8> */
[----:B012---:R-:W-:-:S04]  /*5580*/  FMUL.FTZ R22, R72, UR6 ;  /* 0x0000000648167c20 */ /* 0x007fc80008410000 */
[----:B------:R-:W-:Y:S01]  /*5590*/  FFMA.FTZ R22, R39, R22, R38 ;  /* 0x0000001627167223 */ /* 0x000fe20000010026 */
[----:B---3--:R-:W-:Y:S02]  /*55a0*/  IMAD R23, R15, UR12, RZ ;  /* 0x0000000c0f177c24 */ /* 0x008fe4000f8e02ff */
[----:B------:R-:W-:-:S04]  /*55b0*/  IMAD.WIDE.U32 R26, R114, UR12, R26 ;  /* 0x0000000c721a7c25 */ /* 0x000fc8000f8e001a */
[----:B------:R-:W-:Y:S01]  /*55c0*/  IMAD R23, R114, UR13, R23 ;  /* 0x0000000d72177c24 */ /* 0x000fe2000f8e0217 */
[----:B----4-:R-:W-:-:S04]  /*55d0*/  LEA R28, P1, R26, UR14, 0x2 ;  /* 0x0000000e1a1c7c11 */ /* 0x010fc8000f8210ff */
[----:B------:R-:W-:Y:S01]  /*55e0*/  IADD3 R27, PT, PT, R27, R23, RZ ;  /* 0x000000171b1b7210 */ /* 0x000fe20007ffe0ff */
[----:B------:R-:W-:-:S03]  /*55f0*/  FMUL.FTZ R23, R73, UR6 ;  /* 0x0000000649177c20 */ /* 0x000fc60008410000 */
[----:B------:R-:W-:Y:S01]  /*5600*/  LEA.HI.X R29, R26, UR15, R27, 0x2, P1 ;  /* 0x0000000f1a1d7c11 */ /* 0x000fe200088f141b */
[----:B------:R-:W-:-:S05]  /*5610*/  FFMA.FTZ R23, R40, R23, R37 ;  /* 0x0000001728177223 */ /* 0x000fca0000010025 */
[----:B------:R3:W-:Y:S02]  /*5620*/  STG.E.64 desc[UR8][R28.64], R22 ;  /* 0x000000161c007986 */ /* 0x0007e4000c101b08 */
.L_x_4076:
[----:B------:R-:W-:Y:S05]  /*5630*/  BSYNC.RECONVERGENT B1 ;  /* 0x0000000000017941 */ /* 0x000fea0003800200 */
.L_x_4075:
[----:B------:R-:W-:Y:S04]  /*5640*/  BSSY.RECONVERGENT B1, `(.L_x_4077) ;  /* 0x0000013000017945 */ /* 0x000fe80003800200 */
[----:B------:R-:W-:Y:S05]  /*5650*/  @P3 BRA `(.L_x_4078) ;  /* 0x0000000000443947 */ /* 0x000fea0003800000 */
[----:B------:R-:W0:Y:S01]  /*5660*/  LDCU.64 UR12, c[0x0][0x3e0] ;  /* 0x00007c00ff0c77ac */ /* 0x000e220008000a00 */
[----:B------:R-:W-:Y:S01]  /*5670*/  MOV R26, R122 ;  /* 0x0000007a001a7202 */ /* 0x000fe20000000f00 */
[----:B------:R-:W-:Y:S01]  /*5680*/  FADD.FTZ R74, R74, -UR5 ;  /* 0x800000054a4a7e21 */ /* 0x000fe20008010000 */
[----:B------:R-:W-:Y:S01]  /*5690*/  MOV R27, R125 ;  /* 0x0000007d001b7202 */ /* 0x000fe20000000f00 */
[----:B------:R-:W4:Y:S01]  /*56a0*/  LDCU.64 UR14, c[0x0][0x380] ;  /* 0x00007000ff0e77ac */ /* 0x000f220008000a00 */
[----:B------:R-:W-:Y:S01]  /*56b0*/  FADD.FTZ R75, R75, -UR5 ;  /* 0x800000054b4b7e21 */ /* 0x000fe20008010000 */
[----:B0123--:R-:W-:Y:S02]  /*56c0*/  IMAD R22, R16, UR12, RZ ;  /* 0x0000000c10167c24 */ /* 0x00ffe4000f8e02ff */
[----:B------:R-:W-:-:S04]  /*56d0*/  IMAD.WIDE.U32 R26, R113, UR12, R26 ;  /* 0x0000000c711a7c25 */ /* 0x000fc8000f8e001a */
[----:B------:R-:W-:Y:S02]  /*56e0*/  IMAD R23, R113, UR13, R22 ;  /* 0x0000000d71177c24 */ /* 0x000fe4000f8e0216 */
[----:B------:R-:W-:Y:S01]  /*56f0*/  FMUL.FTZ R22, R74, UR6 ;  /* 0x000000064a167c20 */ /* 0x000fe20008410000 */
[C---:B----4-:R-:W-:Y:S02]  /*5700*/  LEA R28, P1, R26.reuse, UR14, 0x2 ;  /* 0x0000000e1a1c7c11 */ /* 0x050fe4000f8210ff */
[----:B------:R-:W-:Y:S01]  /*5710*/  IADD3 R27, PT, PT, R27, R23, RZ ;  /* 0x000000171b1b7210 */ /* 0x000fe20007ffe0ff */
[----:B------:R-:W-:Y:S01]  /*5720*/  FMUL.FTZ R23, R75, UR6 ;  /* 0x000000064b177c20 */ /* 0x000fe20008410000 */
[----:B------:R-:W-:Y:S02]  /*5730*/  FFMA.FTZ R22, R39, R22, R38 ;  /* 0x0000001627167223 */ /* 0x000fe40000010026 */
[----:B------:R-:W-:Y:S01]  /*5740*/  LEA.HI.X R29, R26, UR15, R27, 0x2, P1 ;  /* 0x0000000f1a1d7c11 */ /* 0x000fe200088f141b */
[----:B------:R-:W-:-:S05]  /*5750*/  FFMA.FTZ R23, R40, R23, R37 ;  /* 0x0000001728177223 */ /* 0x000fca0000010025 */
[----:B------:R4:W-:Y:S02]  /*5760*/  STG.E.64 desc[UR8][R28.64], R22 ;  /* 0x000000161c007986 */ /* 0x0009e4000c101b08 */
.L_x_4078:
[----:B------:R-:W-:Y:S05]  /*5770*/  BSYNC.RECONVERGENT B1 ;  /* 0x0000000000017941 */ /* 0x000fea0003800200 */
.L_x_4077:
[----:B------:R-:W-:Y:S04]  /*5780*/  BSSY.RECONVERGENT B1, `(.L_x_4079) ;  /* 0x0000013000017945 */ /* 0x000fe80003800200 */
[----:B------:R-:W-:Y:S05]  /*5790*/  @P4 BRA `(.L_x_4080) ;  /* 0x0000000000444947 */ /* 0x000fea0003800000 */
[----:B------:R-:W5:Y:S01]  /*57a0*/  LDCU.64 UR12, c[0x0][0x3e0] ;  /* 0x00007c00ff0c77ac */ /* 0x000f620008000a00 */
[----:B------:R-:W-:Y:S01]  /*57b0*/  MOV R26, R122 ;  /* 0x0000007a001a7202 */ /* 0x000fe20000000f00 */
[----:B------:R-:W-:Y:S01]  /*57c0*/  FADD.FTZ R52, R52, -UR5 ;  /* 0x8000000534347e21 */ /* 0x000fe20008010000 */
[----:B------:R-:W-:Y:S01]  /*57d0*/  MOV R27, R125 ;  /* 0x0000007d001b7202 */ /* 0x000fe20000000f00 */
[----:B------:R-:W5:Y:S01]  /*57e0*/  LDCU.64 UR14, c[0x0][0x380] ;  /* 0x00007000ff0e77ac */ /* 0x000f620008000a00 */
[----:B------:R-:W-:Y:S01]  /*57f0*/  FADD.FTZ R53, R53, -UR5 ;  /* 0x8000000535357e21 */ /* 0x000fe20008010000 */
[----:B01234-:R-:W-:-:S03]  /*5800*/  FMUL.FTZ R22, R52, UR6 ;  /* 0x0000000634167c20 */ /* 0x01ffc60008410000 */
[----:B------:R-:W-:Y:S01]  /*5810*/  FMUL.FTZ R23, R53, UR6 ;  /* 0x0000000635177c20 */ /* 0x000fe20008410000 */
[----:B------:R-:W-:-:S03]  /*5820*/  FFMA.FTZ R22, R39, R22, R38 ;  /* 0x0000001627167223 */ /* 0x000fc60000010026 */
[----:B------:R-:W-:Y:S01]  /*5830*/  FFMA.FTZ R23, R40, R23, R37 ;  /* 0x0000001728177223 */ /* 0x000fe20000010025 */
[----:B-----5:R-:W-:Y:S02]  /*5840*/  IMAD R31, R31, UR12, RZ ;  /* 0x0000000c1f1f7c24 */ /* 0x020fe4000f8e02ff */
[----:B------:R-:W-:-:S04]  /*5850*/  IMAD.WIDE.U32 R26, R24, UR12, R26 ;  /* 0x0000000c181a7c25 */ /* 0x000fc8000f8e001a */
[----:B------:R-:W-:Y:S01]  /*5860*/  IMAD R31, R24, UR13, R31 ;  /* 0x0000000d181f7c24 */ /* 0x000fe2000f8e021f */
[----:B------:R-:W-:-:S04]  /*5870*/  LEA R28, P1, R26, UR14, 0x2 ;  /* 0x0000000e1a1c7c11 */ /* 0x000fc8000f8210ff */
[----:B------:R-:W-:-:S04]  /*5880*/  IADD3 R31, PT, PT, R27, R31, RZ ;  /* 0x0000001f1b1f7210 */ /* 0x000fc80007ffe0ff */
[----:B------:R-:W-:-:S05]  /*5890*/  LEA.HI.X R29, R26, UR15, R31, 0x2, P1 ;  /* 0x0000000f1a1d7c11 */ /* 0x000fca00088f141f */
[----:B------:R0:W-:Y:S02]  /*58a0*/  STG.E.64 desc[UR8][R28.64], R22 ;  /* 0x000000161c007986 */ /* 0x0001e4000c101b08 */
.L_x_4080:
[----:B------:R-:W-:Y:S05]  /*58b0*/  BSYNC.RECONVERGENT B1 ;  /* 0x0000000000017941 */ /* 0x000fea0003800200 */
.L_x_4079:
        /* <DEDUP_REMOVED lines=21> */
[----:B------:R-:W-:Y:S01]  /*5a10*/  MOV R27, R125 ;  /* 0x0000007d001b7202 */ /* 0x000fe20000000f00 */
[----:B------:R-:W5:Y:S01]  /*5a20*/  LDCU.64 UR14, c[0x0][0x380] ;  /* 0x00007000ff0e77ac */ /* 0x000f620008000a00 */
[----:B------:R-:W-:Y:S01]  /*5a30*/  FADD.FTZ R77, R77, -UR5 ;  /* 0x800000054d4d7e21 */ /* 0x000fe20008010000 */
[----:B01234-:R-:W-:-:S04]  /*5a40*/  FMUL.FTZ R22, R76, UR6 ;  /* 0x000000064c167c20 */ /* 0x01ffc80008410000 */
[----:B------:R-:W-:Y:S01]  /*5a50*/  FFMA.FTZ R22, R39, R22, R38 ;  /* 0x0000001627167223 */ /* 0x000fe20000010026 */
[----:B-----5:R-:W-:Y:S02]  /*5a60*/  IMAD R23, R17, UR12, RZ ;  /* 0x0000000c11177c24 */ /* 0x020fe4000f8e02ff */
[----:B------:R-:W-:-:S04]  /*5a70*/  IMAD.WIDE.U32 R26, R112, UR12, R26 ;  /* 0x0000000c701a7c25 */ /* 0x000fc8000f8e001a */
[----:B------:R-:W-:Y:S01]  /*5a80*/  IMAD R23, R112, UR13, R23 ;  /* 0x0000000d70177c24 */ /* 0x000fe2000f8e0217 */
[----:B------:R-:W-:-:S04]  /*5a90*/  LEA R28, P5, R26, UR14, 0x2 ;  /* 0x0000000e1a1c7c11 */ /* 0x000fc8000f8a10ff */
[----:B------:R-:W-:Y:S01]  /*5aa0*/  IADD3 R27, PT, PT, R27, R23, RZ ;  /* 0x000000171b1b7210 */ /* 0x000fe20007ffe0ff */
[----:B------:R-:W-:-:S03]  /*5ab0*/  FMUL.FTZ R23, R77, UR6 ;  /* 0x000000064d177c20 */ /* 0x000fc60008410000 */
[----:B------:R-:W-:Y:S01]  /*5ac0*/  LEA.HI.X R29, R26, UR15, R27, 0x2, P5 ;  /* 0x0000000f1a1d7c11 */ /* 0x000fe2000a8f141b */
[----:B------:R-:W-:-:S05]  /*5ad0*/  FFMA.FTZ R23, R40, R23, R37 ;  /* 0x0000001728177223 */ /* 0x000fca0000010025 */
[----:B------:R0:W-:Y:S02]  /*5ae0*/  STG.E.64 desc[UR8][R28.64], R22 ;  /* 0x000000161c007986 */ /* 0x0001e4000c101b08 */
.L_x_4082:
[----:B------:R-:W-:Y:S05]  /*5af0*/  BSYNC.RECONVERGENT B1 ;  /* 0x0000000000017941 */ /* 0x000fea0003800200 */
.L_x_4081:
[----:B------:R-:W-:Y:S04]  /*5b00*/  BSSY.RECONVERGENT B1, `(.L_x_4083) ;  /* 0x0000013000017945 */ /* 0x000fe80003800200 */
[----:B------:R-:W-:Y:S05]  /*5b10*/  @P2 BRA `(.L_x_4084) ;  /* 0x0000000000442947 */ /* 0x000fea0003800000 */
[----:B------:R-:W0:Y:S01]  /*5b20*/  LDCU.64 UR12, c[0x0][0x3e0] ;  /* 0x00007c00ff0c77ac */ /* 0x000e220008000a00 */
[----:B------:R-:W-:Y:S01]  /*5b30*/  MOV R26, R122 ;  /* 0x0000007a001a7202 */ /* 0x000fe20000000f00 */
[----:B------:R-:W-:Y:S01]  /*5b40*/  FADD.FTZ R78, R78, -UR5 ;  /* 0x800000054e4e7e21 */ /* 0x000fe20008010000 */
[----:B------:R-:W-:Y:S01]  /*5b50*/  MOV R27, R125 ;  /* 0x0000007d001b7202 */ /* 0x000fe20000000f00 */
[----:B------:R-:W5:Y:S01]  /*5b60*/  LDCU.64 UR14, c[0x0][0x380] ;  /* 0x00007000ff0e77ac */ /* 0x000f620008000a00 */
[----:B------:R-:W-:Y:S01]  /*5b70*/  FADD.FTZ R79, R79, -UR5 ;  /* 0x800000054f4f7e21 */ /* 0x000fe20008010000 */
[----:B01234-:R-:W-:Y:S02]  /*5b80*/  IMAD R22, R18, UR12, RZ ;  /* 0x0000000c12167c24 */ /* 0x01ffe4000f8e02ff */
[----:B------:R-:W-:-:S04]  /*5b90*/  IMAD.WIDE.U32 R26, R111, UR12, R26 ;  /* 0x0000000c6f1a7c25 */ /* 0x000fc8000f8e001a */
[----:B------:R-:W-:Y:S02]  /*5ba0*/  IMAD R23, R111, UR13, R22 ;  /* 0x0000000d6f177c24 */ /* 0x000fe4000f8e0216 */
[----:B------:R-:W-:Y:S01]  /*5bb0*/  FMUL.FTZ R22, R78, UR6 ;  /* 0x000000064e167c20 */ /* 0x000fe20008410000 */
[C---:B-----5:R-:W-:Y:S02]  /*5bc0*/  LEA R28, P2, R26.reuse, UR14, 0x2 ;  /* 0x0000000e1a1c7c11 */ /* 0x060fe4000f8410ff */
[----:B------:R-:W-:Y:S01]  /*5bd0*/  IADD3 R27, PT, PT, R27, R23, RZ ;  /* 0x000000171b1b7210 */ /* 0x000fe20007ffe0ff */
[----:B------:R-:W-:Y:S01]  /*5be0*/  FMUL.FTZ R23, R79, UR6 ;  /* 0x000000064f177c20 */ /* 0x000fe20008410000 */
[----:B------:R-:W-:Y:S02]  /*5bf0*/  FFMA.FTZ R22, R39, R22, R38 ;  /* 0x0000001627167223 */ /* 0x000fe40000010026 */
[----:B------:R-:W-:Y:S01]  /*5c00*/  LEA.HI.X R29, R26, UR15, R27, 0x2, P2 ;  /* 0x0000000f1a1d7c11 */ /* 0x000fe200090f141b */
[----:B------:R-:W-:-:S05]  /*5c10*/  FFMA.FTZ R23, R40, R23, R37 ;  /* 0x0000001728177223 */ /* 0x000fca0000010025 */
[----:B------:R0:W-:Y:S02]  /*5c20*/  STG.E.64 desc[UR8][R28.64], R22 ;  /* 0x000000161c007986 */ /* 0x0001e4000c101b08 */
.L_x_4084:
[----:B------:R-:W-:Y:S05]  /*5c30*/  BSYNC.RECONVERGENT B1 ;  /* 0x0000000000017941 */ /* 0x000fea0003800200 */
.L_x_4083:
        /* <DEDUP_REMOVED lines=19> */
.L_x_4086:
[----:B------:R-:W-:Y:S05]  /*5d70*/  BSYNC.RECONVERGENT B1 ;  /* 0x0000000000017941 */ /* 0x000fea0003800200 */
.L_x_4085:
[----:B------:R-:W-:Y:S04]  /*5d80*/  BSSY.RECONVERGENT B1, `(.L_x_4087) ;  /* 0x0000013000017945 */ /* 0x000fe80003800200 */
[----:B------:R-:W-:Y:S05]  /*5d90*/  @P6 BRA `(.L_x_4088) ;  /* 0x0000000000446947 */ /* 0x000fea0003800000 */
[----:B------:R-:W5:Y:S01]  /*5da0*/  LDCU.64 UR12, c[0x0][0x3e0] ;  /* 0x00007c00ff0c77ac */ /* 0x000f620008000a00 */
[----:B01234-:R-:W-:Y:S01]  /*5db0*/  MOV R22, R122 ;  /* 0x0000007a00167202 */ /* 0x01ffe20000000f00 */
[----:B------:R-:W-:Y:S01]  /*5dc0*/  FADD.FTZ R82, R82, -UR5 ;  /* 0x8000000552527e21 */ /* 0x000fe20008010000 */
[----:B------:R-:W-:Y:S01]  /*5dd0*/  MOV R23, R125 ;  /* 0x0000007d00177202 */ /* 0x000fe20000000f00 */
[----:B------:R-:W0:Y:S01]  /*5de0*/  LDCU.64 UR14, c[0x0][0x380] ;  /* 0x00007000ff0e77ac */ /* 0x000e220008000a00 */
[----:B------:R-:W-:Y:S01]  /*5df0*/  FADD.FTZ R83, R83, -UR5 ;  /* 0x8000000553537e21 */ /* 0x000fe20008010000 */
[----:B-----5:R-:W-:Y:S02]  /*5e00*/  IMAD R26, R20, UR12, RZ ;  /* 0x0000000c141a7c24 */ /* 0x020fe4000f8e02ff */
[----:B------:R-:W-:-:S04]  /*5e10*/  IMAD.WIDE.U32 R22, R109, UR12, R22 ;  /* 0x0000000c6d167c25 */ /* 0x000fc8000f8e0016 */
[----:B------:R-:W-:Y:S02]  /*5e20*/  IMAD R27, R109, UR13, R26 ;  /* 0x0000000d6d1b7c24 */ /* 0x000fe4000f8e021a */
[----:B------:R-:W-:Y:S01]  /*5e30*/  FMUL.FTZ R26, R82, UR6 ;  /* 0x00000006521a7c20 */ /* 0x000fe20008410000 */
[C---:B0-----:R-:W-:Y:S02]  /*5e40*/  LEA R28, P1, R22.reuse, UR14, 0x2 ;  /* 0x0000000e161c7c11 */ /* 0x041fe4000f8210ff */
[----:B------:R-:W-:Y:S01]  /*5e50*/  IADD3 R23, PT, PT, R23, R27, RZ ;  /* 0x0000001b17177210 */ /* 0x000fe20007ffe0ff */
[----:B------:R-:W-:Y:S01]  /*5e60*/  FMUL.FTZ R27, R83, UR6 ;  /* 0x00000006531b7c20 */ /* 0x000fe20008410000 */
[----:B------:R-:W-:Y:S02]  /*5e70*/  FFMA.FTZ R26, R39, R26, R38 ;  /* 0x0000001a271a7223 */ /* 0x000fe40000010026 */
[----:B------:R-:W-:Y:S01]  /*5e80*/  LEA.HI.X R29, R22, UR15, R23, 0x2, P1 ;  /* 0x0000000f161d7c11 */ /* 0x000fe200088f1417 */
[----:B------:R-:W-:-:S05]  /*5e90*/  FFMA.FTZ R27, R40, R27, R37 ;  /* 0x0000001b281b7223 */ /* 0x000fca0000010025 */
[----:B------:R0:W-:Y:S02]  /*5ea0*/  STG.E.64 desc[UR8][R28.64], R26 ;  /* 0x0000001a1c007986 */ /* 0x0001e4000c101b08 */
.L_x_4088:
[----:B------:R-:W-:Y:S05]  /*5eb0*/  BSYNC.RECONVERGENT B1 ;  /* 0x0000000000017941 */ /* 0x000fea0003800200 */
.L_x_4087:
        /* <DEDUP_REMOVED lines=19> */
.L_x_4090:
[----:B------:R-:W-:Y:S05]  /*5ff0*/  BSYNC.RECONVERGENT B1 ;  /* 0x0000000000017941 */ /* 0x000fea0003800200 */
.L_x_4089:
        /* <DEDUP_REMOVED lines=19> */
.L_x_4092:
[----:B------:R-:W-:Y:S05]  /*6130*/  BSYNC.RECONVERGENT B1 ;  /* 0x0000000000017941 */ /* 0x000fea0003800200 */
.L_x_4091:
        /* <DEDUP_REMOVED lines=9> */
[----:B------:R-:W-:Y:S02]  /*61d0*/  SHF.R.S32.HI R27, RZ, 0x1f, R32 ;  /* 0x0000001fff1b7819 */ /* 0x000fe40000011420 */
[----:B------:R-:W-:Y:S02]  /*61e0*/  ISETP.GE.U32.AND P5, PT, R26, UR10, PT ;  /* 0x0000000a1a007c0c */ /* 0x000fe4000bfa6070 */
[----:B------:R-:W-:Y:S02]  /*61f0*/  ISETP.GE.U32.AND P6, PT, R36, UR10, PT ;  /* 0x0000000a24007c0c */ /* 0x000fe4000bfc6070 */
[----:B------:R-:W-:-:S02]  /*6200*/  ISETP.GE.AND.EX P1, PT, R21, UR11, PT, P1 ;  /* 0x0000000b15007c0c */ /* 0x000fc4000bf26310 */
[----:B------:R-:W-:Y:S02]  /*6210*/  ISETP.GE.AND.EX P4, PT, R27, UR11, PT, P4 ;  /* 0x0000000b1b007c0c */ /* 0x000fe4000bf86340 */
[----:B------:R-:W-:Y:S01]  /*6220*/  ISETP.GE.AND.EX P2, PT, R98, UR11, PT, P2 ;  /* 0x0000000b62007c0c */ /* 0x000fe2000bf46320 */
[----:B------:R-:W-:-:S12]  /*6230*/  @P3 BRA `(.L_x_4094) ;  /* 0x0000000000443947 */ /* 0x000fd80003800000 */
        /* <DEDUP_REMOVED lines=17> */
.L_x_4094:
[----:B------:R-:W-:Y:S05]  /*6350*/  BSYNC.RECONVERGENT B1 ;  /* 0x0000000000017941 */ /* 0x000fea0003800200 */
.L_x_4093:
[----:B------:R-:W-:Y:S04]  /*6360*/  BSSY.RECONVERGENT B1, `(.L_x_4095) ;  /* 0x0000013000017945 */ /* 0x000fe80003800200 */
        /* <DEDUP_REMOVED lines=18> */
.L_x_4096:
[----:B------:R-:W-:Y:S05]  /*6490*/  BSYNC.RECONVERGENT B1 ;  /* 0x0000000000017941 */ /* 0x000fea0003800200 */
.L_x_4095:
        /* <DEDUP_REMOVED lines=8> */
[----:B------:R-:W-:-:S03]  /*6520*/  FMUL.FTZ R60, R60, UR6 ;  /* 0x000000063c3c7c20 */ /* 0x000fc60008410000 */
[----:B------:R-:W-:Y:S01]  /*6530*/  FMUL.FTZ R61, R61, UR6 ;  /* 0x000000063d3d7c20 */ /* 0x000fe20008410000 */
[----:B------:R-:W-:-:S03]  /*6540*/  FFMA.FTZ R60, R39, R60, R38 ;  /* 0x0000003c273c7223 */ /* 0x000fc60000010026 */
[----:B------:R-:W-:Y:S01]  /*6550*/  FFMA.FTZ R61, R40, R61, R37 ;  /* 0x0000003d283d7223 */ /* 0x000fe20000010025 */
[----:B01----:R-:W-:Y:S02]  /*6560*/  IMAD R25, R27, UR12, RZ ;  /* 0x0000000c1b197c24 */ /* 0x003fe4000f8e02ff */
[----:B------:R-:W-:-:S04]  /*6570*/  IMAD.WIDE.U32 R22, R32, UR12, R22 ;  /* 0x0000000c20167c25 */ /* 0x000fc8000f8e0016 */
[----:B------:R-:W-:Y:S01]  /*6580*/  IMAD R25, R32, UR13, R25 ;  /* 0x0000000d20197c24 */ /* 0x000fe2000f8e0219 */
[----:B--2---:R-:W-:-:S04]  /*6590*/  LEA R24, P1, R22, UR14, 0x2 ;  /* 0x0000000e16187c11 */ /* 0x004fc8000f8210ff */
[----:B------:R-:W-:-:S04]  /*65a0*/  IADD3 R25, PT, PT, R23, R25, RZ ;  /* 0x0000001917197210 */ /* 0x000fc80007ffe0ff */
[----:B------:R-:W-:-:S05]  /*65b0*/  LEA.HI.X R25, R22, UR15, R25, 0x2, P1 ;  /* 0x0000000f16197c11 */ /* 0x000fca00088f1419 */
[----:B------:R2:W-:Y:S02]  /*65c0*/  STG.E.64 desc[UR8][R24.64], R60 ;  /* 0x0000003c18007986 */ /* 0x0005e4000c101b08 */
.L_x_4098:
[----:B------:R-:W-:Y:S05]  /*65d0*/  BSYNC.RECONVERGENT B1 ;  /* 0x0000000000017941 */ /* 0x000fea0003800200 */
.L_x_4097:
[----:B------:R-:W-:Y:S04]  /*65e0*/  BSSY.RECONVERGENT B1, `(.L_x_4099) ;  /* 0x0000013000017945 */ /* 0x000fe80003800200 */
[----:B------:R-:W-:Y:S05]  /*65f0*/  @P2 BRA `(.L_x_4100) ;  /* 0x0000000000442947 */ /* 0x000fea0003800000 */
[----:B------:R-:W0:Y:S01]  /*6600*/  LDCU.64 UR12, c[0x0][0x3e0] ;  /* 0x00007c00ff0c77ac */ /* 0x000e220008000a00 */
[----:B------:R-:W-:Y:S01]  /*6610*/  MOV R22, R122 ;  /* 0x0000007a00167202 */ /* 0x000fe20000000f00 */
[----:B------:R-:W-:Y:S01]  /*6620*/  FADD.FTZ R86, R86, -UR5 ;  /* 0x8000000556567e21 */ /* 0x000fe20008010000 */
[----:B------:R-:W-:Y:S01]  /*6630*/  MOV R23, R125 ;  /* 0x0000007d00177202 */ /* 0x000fe20000000f00 */
[----:B------:R-:W3:Y:S01]  /*6640*/  LDCU.64 UR14, c[0x0][0x380] ;  /* 0x00007000ff0e77ac */ /* 0x000ee20008000a00 */
[----:B------:R-:W-:Y:S01]  /*6650*/  FADD.FTZ R87, R87, -UR5 ;  /* 0x8000000557577e21 */ /* 0x000fe20008010000 */
[----:B------:R-:W-:-:S03]  /*6660*/  FMUL.FTZ R86, R86, UR6 ;  /* 0x0000000656567c20 */ /* 0x000fc60008410000 */
[----:B------:R-:W-:Y:S01]  /*6670*/  FMUL.FTZ R87, R87, UR6 ;  /* 0x0000000657577c20 */ /* 0x000fe20008410000 */
[----:B------:R-:W-:-:S03]  /*6680*/  FFMA.FTZ R86, R39, R86, R38 ;  /* 0x0000005627567223 */ /* 0x000fc60000010026 */
[----:B------:R-:W-:Y:S01]  /*6690*/  FFMA.FTZ R87, R40, R87, R37 ;  /* 0x0000005728577223 */ /* 0x000fe20000010025 */
[----:B012---:R-:W-:Y:S02]  /*66a0*/  IMAD R24, R98, UR12, RZ ;  /* 0x0000000c62187c24 */ /* 0x007fe4000f8e02ff */
[----:B------:R-:W-:-:S04]  /*66b0*/  IMAD.WIDE.U32 R22, R7, UR12, R22 ;  /* 0x0000000c07167c25 */ /* 0x000fc8000f8e0016 */
[----:B------:R-:W-:Y:S01]  /*66c0*/  IMAD R25, R7, UR13, R24 ;  /* 0x0000000d07197c24 */ /* 0x000fe2000f8e0218 */
[----:B---3--:R-:W-:-:S04]  /*66d0*/  LEA R24, P1, R22, UR14, 0x2 ;  /* 0x0000000e16187c11 */ /* 0x008fc8000f8210ff */
[----:B------:R-:W-:-:S04]  /*66e0*/  IADD3 R25, PT, PT, R23, R25, RZ ;  /* 0x0000001917197210 */ /* 0x000fc80007ffe0ff */
[----:B------:R-:W-:-:S05]  /*66f0*/  LEA.HI.X R25, R22, UR15, R25, 0x2, P1 ;  /* 0x0000000f16197c11 */ /* 0x000fca00088f1419 */
[----:B------:R3:W-:Y:S02]  /*6700*/  STG.E.64 desc[UR8][R24.64], R86 ;  /* 0x0000005618007986 */ /* 0x0007e4000c101b08 */
.L_x_4100:
[----:B------:R-:W-:Y:S05]  /*6710*/  BSYNC.RECONVERGENT B1 ;  /* 0x0000000000017941 */ /* 0x000fea0003800200 */
.L_x_4099:
        /* <DEDUP_REMOVED lines=17> */
[----:B------:R-:W-:Y:S01]  /*6830*/  FADD.FTZ R63, R63, -UR5 ;  /* 0x800000053f3f7e21 */ /* 0x000fe20008010000 */
[----:B------:R-:W4:Y:S02]  /*6840*/  LDCU.64 UR14, c[0x0][0x380] ;  /* 0x00007000ff0e77ac */ /* 0x000f240008000a00 */
[----:B------:R-:W-:Y:S01]  /*6850*/  FMUL.FTZ R62, R62, UR6 ;  /* 0x000000063e3e7c20 */ /* 0x000fe20008410000 */
[----:B------:R-:W-:-:S03]  /*6860*/  FMUL.FTZ R63, R63, UR6 ;  /* 0x000000063f3f7c20 */ /* 0x000fc60008410000 */
[----:B------:R-:W-:Y:S01]  /*6870*/  FFMA.FTZ R62, R39, R62, R38 ;  /* 0x0000003e273e7223 */ /* 0x000fe20000010026 */
[----:B------:R-:W-:Y:S01]  /*6880*/  FFMA.FTZ R63, R40, R63, R37 ;  /* 0x0000003f283f7223 */ /* 0x000fe20000010025 */
[----:B0123--:R-:W-:Y:S01]  /*6890*/  IMAD R25, R22, UR12, RZ ;  /* 0x0000000c16197c24 */ /* 0x00ffe2000f8e02ff */
[----:B------:R-:W-:-:S03]  /*68a0*/  MOV R22, R122 ;  /* 0x0000007a00167202 */ /* 0x000fc60000000f00 */
[C---:B------:R-:W-:Y:S02]  /*68b0*/  IMAD R25, R26.reuse, UR13, R25 ;  /* 0x0000000d1a197c24 */ /* 0x040fe4000f8e0219 */
[----:B------:R-:W-:-:S03]  /*68c0*/  IMAD.WIDE.U32 R22, R26, UR12, R22 ;  /* 0x0000000c1a167c25 */ /* 0x000fc6000f8e0016 */
[----:B----4-:R-:W-:Y:S02]  /*68d0*/  LEA R24, P5, R22, UR14, 0x2 ;  /* 0x0000000e16187c11 */ /* 0x010fe4000f8a10ff */
[----:B------:R-:W-:-:S04]  /*68e0*/  IADD3 R25, PT, PT, R23, R25, RZ ;  /* 0x0000001917197210 */ /* 0x000fc80007ffe0ff */
[----:B------:R-:W-:-:S05]  /*68f0*/  LEA.HI.X R25, R22, UR15, R25, 0x2, P5 ;  /* 0x0000000f16197c11 */ /* 0x000fca000a8f1419 */
[----:B------:R4:W-:Y:S02]  /*6900*/  STG.E.64 desc[UR8][R24.64], R62 ;  /* 0x0000003e18007986 */ /* 0x0009e4000c101b08 */
.L_x_4102:
[----:B------:R-:W-:Y:S05]  /*6910*/  BSYNC.RECONVERGENT B1 ;  /* 0x0000000000017941 */ /* 0x000fea0003800200 */
.L_x_4101:
[----:B------:R-:W-:Y:S04]  /*6920*/  BSSY.RECONVERGENT B1, `(.L_x_4103) ;  /* 0x0000013000017945 */ /* 0x000fe80003800200 */
[----:B------:R-:W-:Y:S05]  /*6930*/  @P6 BRA `(.L_x_4104) ;  /* 0x0000000000446947 */ /* 0x000fea0003800000 */
[----:B------:R-:W5:Y:S01]  /*6940*/  LDCU.64 UR12, c[0x0][0x3e0] ;  /* 0x00007c00ff0c77ac */ /* 0x000f620008000a00 */
[----:B------:R-:W-:Y:S01]  /*6950*/  MOV R22, R122 ;  /* 0x0000007a00167202 */ /* 0x000fe20000000f00 */
        /* <DEDUP_REMOVED lines=9> */
[----:B01234-:R-:W-:-:S04]  /*69f0*/  IMAD.WIDE.U32 R24, R36, UR12, R22 ;  /* 0x0000000c24187c25 */ /* 0x01ffc8000f8e0016 */
[----:B------:R-:W-:Y:S01]  /*6a00*/  IMAD R27, R36, UR13, R27 ;  /* 0x0000000d241b7c24 */ /* 0x000fe2000f8e021b */
[----:B------:R-:W-:-:S04]  /*6a10*/  LEA R22, P5, R24, UR14, 0x2 ;  /* 0x0000000e18167c11 */ /* 0x000fc8000f8a10ff */
[----:B------:R-:W-:-:S04]  /*6a20*/  IADD3 R27, PT, PT, R25, R27, RZ ;  /* 0x0000001b191b7210 */ /* 0x000fc80007ffe0ff */
[----:B------:R-:W-:-:S05]  /*6a30*/  LEA.HI.X R23, R24, UR15, R27, 0x2, P5 ;  /* 0x0000000f18177c11 */ /* 0x000fca000a8f141b */
[----:B------:R0:W-:Y:S02]  /*6a40*/  STG.E.64 desc[UR8][R22.64], R88 ;  /* 0x0000005816007986 */ /* 0x0001e4000c101b08 */
.L_x_4104:
[----:B------:R-:W-:Y:S05]  /*6a50*/  BSYNC.RECONVERGENT B1 ;  /* 0x0000000000017941 */ /* 0x000fea0003800200 */
.L_x_4103:
[----:B------:R-:W-:Y:S04]  /*6a60*/  BSSY.RECONVERGENT B1, `(.L_x_4105) ;  /* 0x0000013000017945 */ /* 0x000fe80003800200 */
[----:B------:R-:W-:Y:S05]  /*6a70*/  @P1 BRA `(.L_x_4106) ;  /* 0x0000000000441947 */ /* 0x000fea0003800000 */
[----:B------:R-:W5:Y:S01]  /*6a80*/  LDCU.64 UR12, c[0x0][0x3e0] ;  /* 0x00007c00ff0c77ac */ /* 0x000f620008000a00 */
        /* <DEDUP_REMOVED lines=10> */
[----:B-1234-:R-:W-:-:S04]  /*6b30*/  IMAD.WIDE.U32 R24, R8, UR12, R22 ;  /* 0x0000000c08187c25 */ /* 0x01efc8000f8e0016 */
[----:B------:R-:W-:Y:S01]  /*6b40*/  IMAD R27, R8, UR13, R27 ;  /* 0x0000000d081b7c24 */ /* 0x000fe2000f8e021b */
[----:B0-----:R-:W-:-:S04]  /*6b50*/  LEA R22, P1, R24, UR14, 0x2 ;  /* 0x0000000e18167c11 */ /* 0x001fc8000f8210ff */
[----:B------:R-:W-:-:S04]  /*6b60*/  IADD3 R27, PT, PT, R25, R27, RZ ;  /* 0x0000001b191b7210 */ /* 0x000fc80007ffe0ff */
[----:B------:R-:W-:-:S05]  /*6b70*/  LEA.HI.X R23, R24, UR15, R27, 0x2, P1 ;  /* 0x0000000f18177c11 */ /* 0x000fca00088f141b */
[----:B------:R0:W-:Y:S02]  /*6b80*/  STG.E.64 desc[UR8][R22.64], R90 ;  /* 0x0000005a16007986 */ /* 0x0001e4000c101b08 */
.L_x_4106:
[----:B------:R-:W-:Y:S05]  /*6b90*/  BSYNC.RECONVERGENT B1 ;  /* 0x0000000000017941 */ /* 0x000fea0003800200 */
.L_x_4105:
        /* <DEDUP_REMOVED lines=19> */
.L_x_4108:
[----:B------:R-:W-:Y:S05]  /*6cd0*/  BSYNC.RECONVERGENT B1 ;  /* 0x0000000000017941 */ /* 0x000fea0003800200 */
.L_x_4107:
        /* <DEDUP_REMOVED lines=19> */
.L_x_4110:
[----:B------:R-:W-:Y:S05]  /*6e10*/  BSYNC.RECONVERGENT B1 ;  /* 0x0000000000017941 */ /* 0x000fea0003800200 */
.L_x_4109:
[----:B------:R-:W-:Y:S05]  /*6e20*/  @P4 BRA `(.L_x_4111) ;  /* 0x0000004000b44947 */ /* 0x000fea0003800000 */
[----:B------:R-:W0:Y:S01]  /*6e30*/  LDCU.64 UR10, c[0x0][0x3e0] ;  /* 0x00007c00ff0a77ac */ /* 0x000e220008000a00 */
[----:B------:R-:W-:Y:S01]  /*6e40*/  MOV R123, R125 ;  /* 0x0000007d007b7202 */ /* 0x000fe20000000f00 */
[----:B------:R-:W-:Y:S01]  /*6e50*/  FADD.FTZ R96, R96, -UR5 ;  /* 0x8000000560607e21 */ /* 0x000fe20008010000 */
[----:B------:R-:W-:Y:S01]  /*6e60*/  FADD.FTZ R97, R97, -UR5 ;  /* 0x8000000561617e21 */ /* 0x000fe20008010000 */
[----:B------:R-:W5:Y:S02]  /*6e70*/  LDCU.64 UR12, c[0x0][0x380] ;  /* 0x00007000ff0c77ac */ /* 0x000f640008000a00 */
[----:B------:R-:W-:Y:S01]  /*6e80*/  FMUL.FTZ R96, R96, UR6 ;  /* 0x0000000660607c20 */ /* 0x000fe20008410000 */
[----:B------:R-:W-:-:S03]  /*6e90*/  FMUL.FTZ R97, R97, UR6 ;  /* 0x0000000661617c20 */ /* 0x000fc60008410000 */
[----:B------:R-:W-:Y:S01]  /*6ea0*/  FFMA.FTZ R96, R39, R96, R38 ;  /* 0x0000006027607223 */ /* 0x000fe20000010026 */
[----:B------:R-:W-:Y:S01]  /*6eb0*/  FFMA.FTZ R97, R40, R97, R37 ;  /* 0x0000006128617223 */ /* 0x000fe20000010025 */
[----:B0-----:R-:W-:Y:S02]  /*6ec0*/  IMAD R22, R106, UR10, RZ ;  /* 0x0000000a6a167c24 */ /* 0x001fe4000f8e02ff */
[----:B------:R-:W-:-:S04]  /*6ed0*/  IMAD.WIDE.U32 R122, R11, UR10, R122 ;  /* 0x0000000a0b7a7c25 */ /* 0x000fc8000f8e007a */
[----:B------:R-:W-:Y:S01]  /*6ee0*/  IMAD R23, R11, UR11, R22 ;  /* 0x0000000b0b177c24 */ /* 0x000fe2000f8e0216 */
[----:B-----5:R-:W-:-:S04]  /*6ef0*/  LEA R22, P1, R122, UR12, 0x2 ;  /* 0x0000000c7a167c11 */ /* 0x020fc8000f8210ff */
[----:B------:R-:W-:-:S04]  /*6f00*/  IADD3 R23, PT, PT, R123, R23, RZ ;  /* 0x000000177b177210 */ /* 0x000fc80007ffe0ff */
[----:B------:R-:W-:-:S05]  /*6f10*/  LEA.HI.X R23, R122, UR13, R23, 0x2, P1 ;  /* 0x0000000d7a177c11 */ /* 0x000fca00088f1417 */
[----:B------:R0:W-:Y:S01]  /*6f20*/  STG.E.64 desc[UR8][R22.64], R96 ;  /* 0x0000006016007986 */ /* 0x0001e2000c101b08 */
[----:B------:R-:W-:Y:S05]  /*6f30*/  BRA `(.L_x_4111) ;  /* 0x0000004000707947 */ /* 0x000fea0003800000 */
.L_x_4048:
[----:B------:R-:W0:Y:S01]  /*6f40*/  LDCU.64 UR10, c[0x0][0x3e8] ;  /* 0x00007d00ff0a77ac */ /* 0x000e220008000a00 */
[----:B------:R-:W-:Y:S01]  /*6f50*/  SHF.R.S32.HI R44, RZ, 0x1f, R36 ;  /* 0x0000001fff2c7819 */ /* 0x000fe20000011424 */
[----:B------:R-:W-:Y:S01]  /*6f60*/  BSSY.RECONVERGENT B1, `(.L_x_4112) ;  /* 0x000001f000017945 */ /* 0x000fe20003800200 */
[----:B0-----:R-:W-:-:S04]  /*6f70*/  ISETP.GE.U32.AND P1, PT, R36, UR10, PT ;  /* 0x0000000a24007c0c */ /* 0x001fc8000bf26070 */
[----:B------:R-:W-:-:S13]  /*6f80*/  ISETP.GE.AND.EX P1, PT, R44, UR11, PT, P1 ;  /* 0x0000000b2c007c0c */ /* 0x000fda000bf26310 */
        /* <DEDUP_REMOVED lines=28> */
.L_x_4113:
[----:B------:R-:W-:Y:S05]  /*7150*/  BSYNC.RECONVERGENT B1 ;  /* 0x0000000000017941 */ /* 0x000fea0003800200 */
.L_x_4112:
        /* <DEDUP_REMOVED lines=44> */
.L_x_4115:
[----:B------:R-:W-:Y:S05]  /*7420*/  BSYNC.RECONVERGENT B1 ;  /* 0x0000000000017941 */ /* 0x000fea0003800200 */
.L_x_4114:
        /* <DEDUP_REMOVED lines=29> */
.L_x_4117:
[----:B------:R-:W-:Y:S05]  /*7600*/  BSYNC.RECONVERGENT B1 ;  /* 0x0000000000017941 */ /* 0x000fea0003800200 */
.L_x_4116:
[----:B------:R-:W-:Y:S01]  /*7610*/  BSSY.RECONVERGENT B1, `(.L_x_4118) ;  /* 0x000001f000017945 */ /* 0x000fe20003800200 */
[C---:B0-----:R-:W-:Y:S02]  /*7620*/  IADD3 R45, PT, PT, R36.reuse, 0x30, RZ ;  /* 0x00000030242d7810 */ /* 0x041fe40007ffe0ff */
[----:B------:R-:W-:Y:S01]  /*7630*/  IADD3 R44, PT, PT, R36, 0x38, RZ ;  /* 0x00000038242c7810 */ /* 0x000fe20007ffe0ff */
[----:B------:R-:W-:Y:S06]  /*7640*/  @P4 BRA `(.L_x_4119) ;  /* 0x00000000006c4947 */ /* 0x000fec0003800000 */
[----:B------:R-:W-:Y:S01]  /*7650*/  FADD.FTZ R26, R26, -UR5 ;  /* 0x800000051a1a7e21 */ /* 0x000fe20008010000 */
[----:B-1----:R-:W-:Y:S01]  /*7660*/  FADD.FTZ R22, R27, -UR5 ;  /* 0x800000051b167e21 */ /* 0x002fe20008010000 */
[----:B------:R-:W0:Y:S01]  /*7670*/  LDCU.64 UR12, c[0x0][0x3e0] ;  /* 0x00007c00ff0c77ac */ /* 0x000e220008000a00 */
[----:B------:R-:W-:Y:S01]  /*7680*/  MOV R23, R125 ;  /* 0x0000007d00177202 */ /* 0x000fe20000000f00 */
[----:B------:R-:W-:Y:S01]  /*7690*/  FMUL.FTZ R26, R26, UR6 ;  /* 0x000000061a1a7c20 */ /* 0x000fe20008410000 */
[----:B------:R-:W1:Y:S03]  /*76a0*/  LDCU.64 UR14, c[0x0][0x380] ;  /* 0x00007000ff0e77ac */ /* 0x000e660008000a00 */
[----:B------:R-:W-:Y:S01]  /*76b0*/  FFMA.FTZ R27, R39, R26, R38 ;  /* 0x0000001a271b7223 */ /* 0x000fe20000010026 */
[----:B------:R-:W-:-:S03]  /*76c0*/  FMUL.FTZ R26, R22, UR6 ;  /* 0x00000006161a7c20 */ /* 0x000fc60008410000 */
[----:B------:R-:W-:Y:S01]  /*76d0*/  FMUL.FTZ R22, R27, -1.4426950216293334961 ;  /* 0xbfb8aa3b1b167820 */ /* 0x000fe20000410000 */
[----:B------:R-:W-:-:S04]  /*76e0*/  FFMA.FTZ R26, R40, R26, R37 ;  /* 0x0000001a281a7223 */ /* 0x000fc80000010025 */
[----:B------:R-:W-:Y:S01]  /*76f0*/  FMUL.FTZ R24, R26, -1.4426950216293334961 ;  /* 0xbfb8aa3b1a187820 */ /* 0x000fe20000410000 */
        /* <DEDUP_REMOVED lines=16> */
.L_x_4119:
[----:B------:R-:W-:Y:S05]  /*7800*/  BSYNC.RECONVERGENT B1 ;  /* 0x0000000000017941 */ /* 0x000fea0003800200 */
.L_x_4118:
        /* <DEDUP_REMOVED lines=22> */
[----:B0-----:R-:W-:Y:S02]  /*7970*/  LEA R24, P1, R22, UR14, 0x2 ;  /* 0x0000000e16187c11 */ /* 0x001fe4000f8210ff */
[----:B------:R-:W0:Y:S02]  /*7980*/  MUFU.RCP R64, R47 ;  /* 0x0000002f00407308 */ /* 0x000e240000001000 */
[----:B------:R-:W-:-:S04]  /*7990*/  IADD3 R43, PT, PT, R23, R43, RZ ;  /* 0x0000002b172b7210 */ /* 0x000fc80007ffe0ff */
[----:B------:R-:W-:Y:S01]  /*79a0*/  LEA.HI.X R25, R22, UR15, R43, 0x2, P1 ;  /* 0x0000000f16197c11 */ /* 0x000fe200088f142b */
[----:B-1----:R-:W-:Y:S01]  /*79b0*/  FMUL.FTZ R22, R26, R29 ;  /* 0x0000001d1a167220 */ /* 0x002fe20000410000 */
[----:B0-----:R-:W-:-:S05]  /*79c0*/  FMUL.FTZ R23, R27, R64 ;  /* 0x000000401b177220 */ /* 0x001fca0000410000 */
[----:B------:R2:W-:Y:S02]  /*79d0*/  STG.E.64 desc[UR8][R24.64], R22 ;  /* 0x0000001618007986 */ /* 0x0005e4000c101b08 */
.L_x_4121:
[----:B------:R-:W-:Y:S05]  /*79e0*/  BSYNC.RECONVERGENT B1 ;  /* 0x0000000000017941 */ /* 0x000fea0003800200 */
.L_x_4120:
[----:B------:R-:W-:Y:S01]  /*79f0*/  ISETP.GE.U32.AND P4, PT, R117, UR10, PT ;  /* 0x0000000a75007c0c */ /* 0x000fe2000bf86070 */
[----:B------:R-:W-:Y:S01]  /*7a00*/  BSSY.RECONVERGENT B1, `(.L_x_4122) ;  /* 0x000002d000017945 */ /* 0x000fe20003800200 */
[----:B------:R-:W-:Y:S02]  /*7a10*/  IADD3 R28, PT, PT, R36, 0x40, RZ ;  /* 0x00000040241c7810 */ /* 0x000fe40007ffe0ff */
[----:B------:R-:W-:Y:S02]  /*7a20*/  ISETP.GE.AND.EX P4, PT, R12, UR11, PT, P4 ;  /* 0x0000000b0c007c0c */ /* 0x000fe4000bf86340 */
[----:B012---:R-:W-:Y:S02]  /*7a30*/  IADD3 R25, PT, PT, R36, 0x50, RZ ;  /* 0x0000005024197810 */ /* 0x007fe40007ffe0ff */
        /* <DEDUP_REMOVED lines=41> */
.L_x_4123:
[----:B------:R-:W-:Y:S05]  /*7cd0*/  BSYNC.RECONVERGENT B1 ;  /* 0x0000000000017941 */ /* 0x000fea0003800200 */
.L_x_4122:
        /* <DEDUP_REMOVED lines=14> */
[----:B-1----:R-:W-:-:S07]  /*7dc0*/  IMAD R46, R46, UR12, RZ ;  /* 0x0000000c2e2e7c24 */ /* 0x002fce000f8e02ff */
[----:B------:R-:W1:Y:S01]  /*7dd0*/  MUFU.EX2 R26, R26 ;  /* 0x0000001a001a7308 */ /* 0x000e620000000800 */
[----:B--2---:R-:W-:Y:S01]  /*7de0*/  FADD.FTZ R47, R22, 1 ;  /* 0x3f800000162f7421 */ /* 0x004fe20000010000 */
[----:B------:R-:W-:-:S06]  /*7df0*/  MOV R22, R122 ;  /* 0x0000007a00167202 */ /* 0x000fcc0000000f00 */
[----:B------:R-:W2:Y:S01]  /*7e00*/  MUFU.RCP R47, R47 ;  /* 0x0000002f002f7308 */ /* 0x000ea20000001000 */
[----:B------:R-:W-:-:S04]  /*7e10*/  IMAD.WIDE.U32 R22, R45, UR12, R22 ;  /* 0x0000000c2d167c25 */ /* 0x000fc8000f8e0016 */
[----:B-1----:R-:W-:Y:S01]  /*7e20*/  FADD.FTZ R64, R26, 1 ;  /* 0x3f8000001a407421 */ /* 0x002fe20000010000 */
[----:B------:R-:W-:Y:S01]  /*7e30*/  IMAD R45, R45, UR13, R46 ;  /* 0x0000000d2d2d7c24 */ /* 0x000fe2000f8e022e */
[----:B0-----:R-:W-:-:S04]  /*7e40*/  LEA R26, P1, R22, UR14, 0x2 ;  /* 0x0000000e161a7c11 */ /* 0x001fc8000f8210ff */
[----:B------:R-:W0:Y:S01]  /*7e50*/  MUFU.RCP R64, R64 ;  /* 0x0000004000407308 */ /* 0x000e220000001000 */
[----:B------:R-:W-:-:S04]  /*7e60*/  IADD3 R45, PT, PT, R23, R45, RZ ;  /* 0x0000002d172d7210 */ /* 0x000fc80007ffe0ff */
[----:B------:R-:W-:Y:S01]  /*7e70*/  LEA.HI.X R27, R22, UR15, R45, 0x2, P1 ;  /* 0x0000000f161b7c11 */ /* 0x000fe200088f142d */
[----:B--2---:R-:W-:Y:S01]  /*7e80*/  FMUL.FTZ R22, R30, R47 ;  /* 0x0000002f1e167220 */ /* 0x004fe20000410000 */
[----:B0-----:R-:W-:-:S05]  /*7e90*/  FMUL.FTZ R23, R31, R64 ;  /* 0x000000401f177220 */ /* 0x001fca0000410000 */
[----:B------:R1:W-:Y:S02]  /*7ea0*/  STG.E.64 desc[UR8][R26.64], R22 ;  /* 0x000000161a007986 */ /* 0x0003e4000c101b08 */
.L_x_4125:
[----:B------:R-:W-:Y:S05]  /*7eb0*/  BSYNC.RECONVERGENT B1 ;  /* 0x0000000000017941 */ /* 0x000fea0003800200 */
.L_x_4124:
        /* <DEDUP_REMOVED lines=29> */
.L_x_4127:
[----:B------:R-:W-:Y:S05]  /*8090*/  BSYNC.RECONVERGENT B1 ;  /* 0x0000000000017941 */ /* 0x000fea0003800200 */
.L_x_4126:
        /* <DEDUP_REMOVED lines=29> */
.L_x_4129:
[----:B------:R-:W-:Y:S05]  /*8270*/  BSYNC.RECONVERGENT B1 ;  /* 0x0000000000017941 */ /* 0x000fea0003800200 */
.L_x_4128:
        /* <DEDUP_REMOVED lines=29> */
.L_x_4131:
[----:B------:R-:W-:Y:S05]  /*8450*/  BSYNC.RECONVERGENT B1 ;  /* 0x0000000000017941 */ /* 0x000fea0003800200 */
.L_x_4130:
        /* <DEDUP_REMOVED lines=44> */
.L_x_4133:
[----:B------:R-:W-:Y:S05]  /*8720*/  BSYNC.RECONVERGENT B1 ;  /* 0x0000000000017941 */ /* 0x000fea0003800200 */
.L_x_4132:
        /* <DEDUP_REMOVED lines=29> */
.L_x_4135:
[----:B------:R-:W-:Y:S05]  /*8900*/  BSYNC.RECONVERGENT B1 ;  /* 0x0000000000017941 */ /* 0x000fea0003800200 */
.L_x_4134:
        /* <DEDUP_REMOVED lines=29> */
.L_x_4137:
[----:B------:R-:W-:Y:S05]  /*8ae0*/  BSYNC.RECONVERGENT B1 ;  /* 0x0000000000017941 */ /* 0x000fea0003800200 */
.L_x_4136:
        /* <DEDUP_REMOVED lines=29> */
.L_x_4139:
[----:B------:R-:W-:Y:S05]  /*8cc0*/  BSYNC.RECONVERGENT B1 ;  /* 0x0000000000017941 */ /* 0x000fea0003800200 */
.L_x_4138:
        /* <DEDUP_REMOVED lines=29> */
.L_x_4141:
[----:B------:R-:W-:Y:S05]  /*8ea0*/  BSYNC.RECONVERGENT B1 ;  /* 0x0000000000017941 */ /* 0x000fea0003800200 */
.L_x_4140:
        /* <DEDUP_REMOVED lines=29> */
.L_x_4143:
[----:B------:R-:W-:Y:S05]  /*9080*/  BSYNC.RECONVERGENT B1 ;  /* 0x0000000000017941 */ /* 0x000fea0003800200 */
.L_x_4142:
        /* <DEDUP_REMOVED lines=45> */
.L_x_4145:
[----:B------:R-:W-:Y:S05]  /*9360*/  BSYNC.RECONVERGENT B1 ;  /* 0x0000000000017941 */ /* 0x000fea0003800200 */
.L_x_4144:
        /* <DEDUP_REMOVED lines=29> */
.L_x_4147:
[----:B------:R-:W-:Y:S05]  /*9540*/  BSYNC.RECONVERGENT B1 ;  /* 0x0000000000017941 */ /* 0x000fea0003800200 */
.L_x_4146:
        /* <DEDUP_REMOVED lines=29> */
.L_x_4149:
[----:B------:R-:W-:Y:S05]  /*9720*/  BSYNC.RECONVERGENT B1 ;  /* 0x0000000000017941 */ /* 0x000fea0003800200 */
.L_x_4148:
        /* <DEDUP_REMOVED lines=29> */
.L_x_4151:
[----:B------:R-:W-:Y:S05]  /*9900*/  BSYNC.RECONVERGENT B1 ;  /* 0x0000000000017941 */ /* 0x000fea0003800200 */
.L_x_4150:
        /* <DEDUP_REMOVED lines=29> */
.L_x_4153:
[----:B------:R-:W-:Y:S05]  /*9ae0*/  BSYNC.RECONVERGENT B1 ;  /* 0x0000000000017941 */ /* 0x000fea0003800200 */
.L_x_4152:
        /* <DEDUP_REMOVED lines=29> */
.L_x_4155:
[----:B------:R-:W-:Y:S05]  /*9cc0*/  BSYNC.RECONVERGENT B1 ;  /* 0x0000000000017941 */ /* 0x000fea0003800200 */
.L_x_4154:
[----:B------:R-:W-:Y:S01]  /*9cd0*/  ISETP.GE.U32.AND P3, PT, R27, UR10, PT ;  /* 0x0000000a1b007c0c */ /* 0x000fe2000bf66070 */
[----:B------:R-:W-:Y:S01]  /*9ce0*/  BSSY.RECONVERGENT B1, `(.L_x_4156) ;  /* 0x000002a000017945 */ /* 0x000fe20003800200 */
[----:B01234-:R-:W-:Y:S02]  /*9cf0*/  SHF.R.S32.HI R23, RZ, 0x1f, R27 ;  /* 0x0000001fff177819 */ /* 0x01ffe4000001141b */
[C---:B------:R-:W-:Y:S02]  /*9d00*/  IADD3 R26, PT, PT, R36.reuse, 0xd0, RZ ;  /* 0x000000d0241a7810 */ /* 0x040fe40007ffe0ff */
        /* <DEDUP_REMOVED lines=39> */
.L_x_4157:
[----:B------:R-:W-:Y:S05]  /*9f80*/  BSYNC.RECONVERGENT B1 ;  /* 0x0000000000017941 */ /* 0x000fea0003800200 */
.L_x_4156:
        /* <DEDUP_REMOVED lines=28> */
[----:B------:R1:W-:Y:S02]  /*a150*/  STG.E.64 desc[UR8][R22.64], R24 ;  /* 0x0000001816007986 */ /* 0x0003e4000c101b08 */
.L_x_4159:
[----:B------:R-:W-:Y:S05]  /*a160*/  BSYNC.RECONVERGENT B1 ;  /* 0x0000000000017941 */ /* 0x000fea0003800200 */
.L_x_4158:
        /* <DEDUP_REMOVED lines=29> */
.L_x_4161:
[----:B------:R-:W-:Y:S05]  /*a340*/  BSYNC.RECONVERGENT B1 ;  /* 0x0000000000017941 */ /* 0x000fea0003800200 */
.L_x_4160:
        /* <DEDUP_REMOVED lines=29> */
.L_x_4163:
[----:B------:R-:W-:Y:S05]  /*a520*/  BSYNC.RECONVERGENT B1 ;  /* 0x0000000000017941 */ /* 0x000fea0003800200 */
.L_x_4162:
[----:B0123--:R-:W-:Y:S01]  /*a530*/  SHF.R.S32.HI R23, RZ, 0x1f, R26 ;  /* 0x0000001fff177819 */ /* 0x00ffe2000001141a */
        /* <DEDUP_REMOVED lines=40> */
.L_x_4165:
[----:B------:R-:W-:Y:S05]  /*a7c0*/  BSYNC.RECONVERGENT B1 ;  /* 0x0000000000017941 */ /* 0x000fea0003800200 */
.L_x_4164:
        /* <DEDUP_REMOVED lines=29> */
.L_x_4167:
[----:B------:R-:W-:Y:S05]  /*a9a0*/  BSYNC.RECONVERGENT B1 ;  /* 0x0000000000017941 */ /* 0x000fea0003800200 */
.L_x_4166:
        /* <DEDUP_REMOVED lines=29> */
.L_x_4169:
[----:B------:R-:W-:Y:S05]  /*ab80*/  BSYNC.RECONVERGENT B1 ;  /* 0x0000000000017941 */ /* 0x000fea0003800200 */
.L_x_4168:
        /* <DEDUP_REMOVED lines=29> */
.L_x_4171:
[----:B------:R-:W-:Y:S05]  /*ad60*/  BSYNC.RECONVERGENT B1 ;  /* 0x0000000000017941 */ /* 0x000fea0003800200 */
.L_x_4170:
        /* <DEDUP_REMOVED lines=29> */
.L_x_4173:
[----:B------:R-:W-:Y:S05]  /*af40*/  BSYNC.RECONVERGENT B1 ;  /* 0x0000000000017941 */ /* 0x000fea0003800200 */
.L_x_4172:
        /* <DEDUP_REMOVED lines=9> */
[----:B------:R-:W-:-:S03]  /*afe0*/  FFMA.FTZ R40, R40, R97, R37 ;  /* 0x0000006128287223 */ /* 0x000fc60000010025 */
[----:B01234-:R-:W-:Y:S01]  /*aff0*/  FMUL.FTZ R22, R39, -1.4426950216293334961 ;  /* 0xbfb8aa3b27167820 */ /* 0x01ffe20000410000 */
[----:B------:R-:W-:-:S05]  /*b000*/  FMUL.FTZ R23, R40, -1.4426950216293334961 ;  /* 0xbfb8aa3b28177820 */ /* 0x000fca0000410000 */
[----:B------:R-:W0:Y:S01]  /*b010*/  MUFU.EX2 R22, R22 ;  /* 0x0000001600167308 */ /* 0x000e220000000800 */
[----:B-----5:R-:W-:Y:S02]  /*b020*/  IMAD R26, R106, UR10, RZ ;  /* 0x0000000a6a1a7c24 */ /* 0x020fe4000f8e02ff */
[----:B------:R-:W-:-:S05]  /*b030*/  IMAD.WIDE.U32 R122, R11, UR10, R122 ;  /* 0x0000000a0b7a7c25 */ /* 0x000fca000f8e007a */
[----:B------:R-:W1:Y:S01]  /*b040*/  MUFU.EX2 R23, R23 ;  /* 0x0000001700177308 */ /* 0x000e620000000800 */
[----:B------:R-:W-:-:S05]  /*b050*/  IMAD R27, R11, UR11, R26 ;  /* 0x0000000b0b1b7c24 */ /* 0x000fca000f8e021a */
[----:B------:R-:W-:Y:S01]  /*b060*/  IADD3 R27, PT, PT, R123, R27, RZ ;  /* 0x0000001b7b1b7210 */ /* 0x000fe20007ffe0ff */
[----:B0-----:R-:W-:Y:S01]  /*b070*/  FADD.FTZ R24, R22, 1 ;  /* 0x3f80000016187421 */ /* 0x001fe20000010000 */
[----:B------:R-:W-:-:S05]  /*b080*/  LEA R22, P1, R122, UR12, 0x2 ;  /* 0x0000000c7a167c11 */ /* 0x000fca000f8210ff */
[----:B------:R-:W0:Y:S01]  /*b090*/  MUFU.RCP R24, R24 ;  /* 0x0000001800187308 */ /* 0x000e220000001000 */
[----:B-1----:R-:W-:Y:S01]  /*b0a0*/  FADD.FTZ R25, R23, 1 ;  /* 0x3f80000017197421 */ /* 0x002fe20000010000 */
[----:B------:R-:W-:-:S06]  /*b0b0*/  LEA.HI.X R23, R122, UR13, R27, 0x2, P1 ;  /* 0x0000000d7a177c11 */ /* 0x000fcc00088f141b */
[----:B------:R-:W1:Y:S01]  /*b0c0*/  MUFU.RCP R25, R25 ;  /* 0x0000001900197308 */ /* 0x000e620000001000 */
[----:B0-----:R-:W-:Y:S01]  /*b0d0*/  FMUL.FTZ R26, R39, R24 ;  /* 0x00000018271a7220 */ /* 0x001fe20000410000 */
[----:B-1----:R-:W-:-:S05]  /*b0e0*/  FMUL.FTZ R27, R40, R25 ;  /* 0x00000019281b7220 */ /* 0x002fca0000410000 */
[----:B------:R0:W-:Y:S02]  /*b0f0*/  STG.E.64 desc[UR8][R22.64], R26 ;  /* 0x0000001a16007986 */ /* 0x0001e4000c101b08 */
.L_x_4111:
[----:B------:R-:W-:Y:S05]  /*b100*/  BSYNC.RECONVERGENT B0 ;  /* 0x0000000000007941 */ /* 0x000fea0003800200 */
.L_x_4047:
        /* <DEDUP_REMOVED lines=8> */
.L_x_4175:
        /* <DEDUP_REMOVED lines=15> */
.L_x_4802:


//--------------------- .text._Z35group_norm_nhwc_fwd_one_pass_kernelI11Fp32IOBf16WLi512ELi98ELi392EEv26Group_norm_nhwc_fwd_params --------------------------
	.section	.text._Z35group_norm_nhwc_fwd_one_pass_kernelI11Fp32IOBf16WLi512ELi98ELi392EEv26Group_norm_nhwc_fwd_params,"ax",@progbits
	.align	128
        .global         _Z35group_norm_nhwc_fwd_one_pass_kernelI11Fp32IOBf16WLi512ELi98ELi392EEv26Group_norm_nhwc_fwd_params
        .type           _Z35group_norm_nhwc_fwd_one_pass_kernelI11Fp32IOBf16WLi512ELi98ELi392EEv26Group_norm_nhwc_fwd_params,@function
        .size           _Z35group_norm_nhwc_fwd_one_pass_kernelI11Fp32IOBf16WLi512ELi98ELi392EEv26Group_norm_nhwc_fwd_params,(.L_x_4803 - _Z35group_norm_nhwc_fwd_one_pass_kernelI11Fp32IOBf16WLi512ELi98ELi392EEv26Group_norm_nhwc_fwd_params)
        .other          _Z35group_norm_nhwc_fwd_one_pass_kernelI11Fp32IOBf16WLi512ELi98ELi392EEv26Group_norm_nhwc_fwd_params,@"STO_CUDA_ENTRY STV_DEFAULT"
_Z35group_norm_nhwc_fwd_one_pass_kernelI11Fp32IOBf16WLi512ELi98ELi392EEv26Group_norm_nhwc_fwd_params:
.text._Z35group_norm_nhwc_fwd_one_pass_kernelI11Fp32IOBf16WLi512ELi98ELi392EEv26Group_norm_nhwc_fwd_params:
        /* <DEDUP_REMOVED lines=37> */
.L_x_4325:
[----:B------:R-:W1:Y:S01]  /*0250*/  LDCU UR11, c[0x0][0x3f8] ;  /* 0x00007f00ff0b77ac */ /* 0x000e620008000800 */
[----:B---3-5:R-:W-:Y:S01]  /*0260*/  IABS R4, UR9 ;  /* 0x0000000900047c13 */ /* 0x028fe20008000000 */
[C---:B--2---:R-:W-:Y:S01]  /*0270*/  VIADD R7, R16.reuse, 0x10 ;  /* 0x0000001010077836 */ /* 0x044fe20000000000 */
[----:B------:R-:W-:Y:S01]  /*0280*/  IADD3 R5, PT, PT, R16, 0x8, RZ ;  /* 0x0000000810057810 */ /* 0x000fe20007ffe0ff */
[----:B------:R-:W-:Y:S01]  /*0290*/  UMOV UR6, URZ ;  /* 0x000000ff00067c82 */ /* 0x000fe20008000000 */
[----:B------:R-:W-:Y:S01]  /*02a0*/  R2UR UR10, R4 ;  /* 0x00000000040a72ca */ /* 0x000fe200000e0000 */
[----:B------:R-:W2:Y:S01]  /*02b0*/  LDCU.64 UR16, c[0x0][0x3e8] ;  /* 0x00007d00ff1077ac */ /* 0x000ea20008000a00 */
[----:B------:R-:W-:Y:S01]  /*02c0*/  SHF.R.S32.HI R9, RZ, 0x1f, R5 ;  /* 0x0000001fff097819 */ /* 0x000fe20000011405 */
[----:B------:R-:W3:Y:S01]  /*02d0*/  @!P0 LDC.64 R26, c[0x0][0x3e0] ;  /* 0x0000f800ff1a8b82 */ /* 0x000ee20000000a00 */
[----:B------:R-:W-:Y:S01]  /*02e0*/  SHF.R.S32.HI R13, RZ, 0x1f, R7 ;  /* 0x0000001fff0d7819 */ /* 0x000fe20000011407 */
[C---:B------:R-:W-:Y:S01]  /*02f0*/  VIADD R11, R16.reuse, 0x18 ;  /* 0x00000018100b7836 */ /* 0x040fe20000000000 */
[C---:B------:R-:W-:Y:S01]  /*0300*/  IADD3 R15, PT, PT, R16.reuse, 0x20, RZ ;  /* 0x00000020100f7810 */ /* 0x040fe20007ffe0ff */
[----:B------:R-:W-:Y:S01]  /*0310*/  VIADD R117, R16, 0x1b0 ;  /* 0x000001b010757836 */ /* 0x000fe20000000000 */
[----:B------:R-:W-:Y:S01]  /*0320*/  LOP3.LUT R0, R0, 0xfeffffff, RZ, 0xc0, !PT ;  /* 0xfeffffff00007812 */ /* 0x000fe200078ec0ff */
[----:B------:R-:W-:Y:S01]  /*0330*/  STL [R1+0x31c], R16 ;  /* 0x00031c1001007387 */ /* 0x000fe20000100800 */
[----:B------:R-:W-:Y:S01]  /*0340*/  SHF.R.S32.HI R23, RZ, 0x1f, R11 ;  /* 0x0000001fff177819 */ /* 0x000fe2000001140b */
[----:B----4-:R-:W4:Y:S01]  /*0350*/  @!P0 LDC.64 R28, c[0x0][0x390] ;  /* 0x0000e400ff1c8b82 */ /* 0x010f220000000a00 */
[----:B------:R-:W-:Y:S01]  /*0360*/  SHF.R.S32.HI R25, RZ, 0x1f, R15 ;  /* 0x0000001fff197819 */ /* 0x000fe2000001140f */
[----:B-1----:R-:W-:-:S02]  /*0370*/  UISETP.NE.AND UP0, UPT, UR11, URZ, UPT ;  /* 0x000000ff0b00728c */ /* 0x002fc4000bf05270 */
[----:B------:R-:W-:Y:S02]  /*0380*/  MOV R2, UR11 ;  /* 0x0000000b00027c02 */ /* 0x000fe40008000f00 */
[----:B------:R-:W-:Y:S02]  /*0390*/  LOP3.LUT R17, R17, 0x7fffffff, RZ, 0xc0, !PT ;  /* 0x7fffffff11117812 */ /* 0x000fe400078ec0ff */
[----:B------:R-:W-:Y:S02]  /*03a0*/  IABS R2, R2 ;  /* 0x0000000200027213 */ /* 0x000fe40000000000 */
[----:B--2---:R-:W-:Y:S02]  /*03b0*/  ISETP.GE.U32.AND P1, PT, R5, UR16, PT ;  /* 0x0000001005007c0c */ /* 0x004fe4000bf26070 */
[----:B------:R-:W-:Y:S02]  /*03c0*/  R2UR UR12, R2 ;  /* 0x00000000020c72ca */ /* 0x000fe400000e0000 */
[----:B------:R-:W-:-:S02]  /*03d0*/  ISETP.GE.AND.EX P6, PT, R9, UR17, PT, P1 ;  /* 0x0000001109007c0c */ /* 0x000fc4000bfc6310 */
[----:B------:R-:W-:Y:S02]  /*03e0*/  ISETP.GE.U32.AND P2, PT, R7, UR16, PT ;  /* 0x0000001007007c0c */ /* 0x000fe4000bf46070 */
[----:B------:R-:W-:Y:S02]  /*03f0*/  ISETP.GE.U32.AND P1, PT, R11, UR16, PT ;  /* 0x000000100b007c0c */ /* 0x000fe4000bf26070 */
[----:B------:R-:W-:Y:S02]  /*0400*/  ISETP.GE.AND.EX P5, PT, R13, UR17, PT, P2 ;  /* 0x000000110d007c0c */ /* 0x000fe4000bfa6320 */
[----:B------:R-:W-:Y:S02]  /*0410*/  ISETP.GE.AND.EX P4, PT, R23, UR17, PT, P1 ;  /* 0x0000001117007c0c */ /* 0x000fe4000bf86310 */
[C---:B------:R-:W-:Y:S01]  /*0420*/  IADD3 R107, PT, PT, R16.reuse, 0x188, RZ ;  /* 0x00000188106b7810 */ /* 0x040fe20007ffe0ff */
[----:B------:R-:W1:Y:S01]  /*0430*/  I2F.RP R2, UR12 ;  /* 0x0000000c00027d06 */ /* 0x000e620008209400 */
[----:B------:R-:W-:Y:S01]  /*0440*/  IADD3 R113, PT, PT, R16, 0x1a0, RZ ;  /* 0x000001a010717810 */ /* 0x000fe20007ffe0ff */
[----:B------:R-:W2:Y:S01]  /*0450*/  @!P6 LDC.64 R30, c[0x0][0x3e0] ;  /* 0x0000f800ff1eeb82 */ /* 0x000ea20000000a00 */
[----:B------:R-:W-:-:S02]  /*0460*/  @P6 LOP3.LUT R0, R0, 0x1000000, RZ, 0xfc, !PT ;  /* 0x0100000000006812 */ /* 0x000fc400078efcff */
[----:B------:R-:W-:Y:S02]  /*0470*/  IADD3 R115, PT, PT, R16, 0x1a8, RZ ;  /* 0x000001a810737810 */ /* 0x000fe40007ffe0ff */
[----:B------:R-:W-:Y:S02]  /*0480*/  LOP3.LUT R0, R0, 0xff7fffff, RZ, 0xc0, !PT ;  /* 0xff7fffff00007812 */ /* 0x000fe400078ec0ff */
[----:B------:R-:W-:Y:S01]  /*0490*/  IADD3 R118, PT, PT, R16, 0x1b8, RZ ;  /* 0x000001b810767810 */ /* 0x000fe20007ffe0ff */
[----:B------:R-:W4:Y:S01]  /*04a0*/  @!P5 LDC.64 R34, c[0x0][0x3e0] ;  /* 0x0000f800ff22db82 */ /* 0x000f220000000a00 */
[----:B------:R-:W-:Y:S02]  /*04b0*/  @P5 LOP3.LUT R0, R0, 0x800000, RZ, 0xfc, !PT ;  /* 0x0080000000005812 */ /* 0x000fe400078efcff */
[----:B------:R-:W-:Y:S01]  /*04c0*/  IADD3 R120, PT, PT, R16, 0x1f0, RZ ;  /* 0x000001f010787810 */ /* 0x000fe20007ffe0ff */
[----:B-1----:R-:W1:Y:S01]  /*04d0*/  MUFU.RCP R2, R2 ;  /* 0x0000000200027308 */ /* 0x002e620000001000 */
[----:B------:R-:W-:-:S03]  /*04e0*/  LOP3.LUT R0, R0, 0xffbfffff, RZ, 0xc0, !PT ;  /* 0xffbfffff00007812 */ /* 0x000fc600078ec0ff */
[----:B------:R-:W4:Y:S01]  /*04f0*/  @!P6 LDC.64 R32, c[0x0][0x390] ;  /* 0x0000e400ff20eb82 */ /* 0x000f220000000a00 */
[----:B------:R-:W-:-:S04]  /*0500*/  @P4 LOP3.LUT R0, R0, 0x400000, RZ, 0xfc, !PT ;  /* 0x0040000000004812 */ /* 0x000fc800078efcff */
[----:B------:R-:W-:-:S03]  /*0510*/  LOP3.LUT R0, R0, 0xffdfffff, RZ, 0xc0, !PT ;  /* 0xffdfffff00007812 */ /* 0x000fc600078ec0ff */
[----:B------:R-:W0:Y:S01]  /*0520*/  @!P4 LDC.64 R38, c[0x0][0x3e0] ;  /* 0x0000f800ff26cb82 */ /* 0x000e220000000a00 */
[----:B--2---:R-:W-:Y:S02]  /*0530*/  @!P6 IMAD R4, R9, R30, RZ ;  /* 0x0000001e0904e224 */ /* 0x004fe400078e02ff */
[----:B-1----:R-:W-:-:S05]  /*0540*/  VIADD R3, R2, 0xffffffe ;  /* 0x0ffffffe02037836 */ /* 0x002fca0000000000 */
[----:B------:R-:W1:Y:S01]  /*0550*/  @!P5 LDC.64 R36, c[0x0][0x390] ;  /* 0x0000e400ff24db82 */ /* 0x000e620000000a00 */
[----:B------:R-:W2:Y:S01]  /*0560*/  F2I.FTZ.U32.TRUNC.NTZ R3, R3 ;  /* 0x0000000300037305 */ /* 0x000ea2000021f000 */
[----:B0-----:R-:W-:Y:S01]  /*0570*/  @!P4 IMAD R6, R23, R38, RZ ;  /* 0x000000261706c224 */ /* 0x001fe200078e02ff */
[----:B--2---:R-:W-:-:S03]  /*0580*/  R2UR UR7, R3 ;  /* 0x00000000030772ca */ /* 0x004fc600000e0000 */
[----:B------:R-:W-:Y:S01]  /*0590*/  @!P4 IMAD R23, R11, R39, R6 ;  /* 0x000000270b17c224 */ /* 0x000fe200078e0206 */
[----:B------:R-:W-:-:S09]  /*05a0*/  @!P0 SHF.R.S32.HI R3, RZ, 0x1f, R16 ;  /* 0x0000001fff038819 */ /* 0x000fd20000011410 */
        /* <DEDUP_REMOVED lines=26> */
[----:B---3--:R-:W-:Y:S01]  /*0750*/  @!P0 IMAD R2, R3, R26, RZ ;  /* 0x0000001a03028224 */ /* 0x008fe200078e02ff */
[----:B------:R-:W-:Y:S01]  /*0760*/  ISETP.GE.U32.AND P2, PT, R15, UR16, PT ;  /* 0x000000100f007c0c */ /* 0x000fe2000bf46070 */
[----:B------:R-:W-:-:S03]  /*0770*/  IMAD.WIDE.U32 R18, R21, UR7, R18 ;  /* 0x0000000715127c25 */ /* 0x000fc6000f8e0012 */
[----:B------:R-:W-:Y:S01]  /*0780*/  ISETP.GE.AND.EX P3, PT, R25, UR17, PT, P2 ;  /* 0x0000001119007c0c */ /* 0x000fe2000bf66320 */
[----:B------:R-:W-:Y:S01]  /*0790*/  @!P0 IMAD.MOV.U32 R20, RZ, RZ, R18 ;  /* 0x000000ffff148224 */ /* 0x000fe200078e0012 */
[----:B------:R-:W-:Y:S01]  /*07a0*/  IADD3 R21, PT, PT, R19, UR5, RZ ;  /* 0x0000000513157c10 */ /* 0x000fe2000fffe0ff */
[C---:B------:R-:W-:Y:S01]  /*07b0*/  @!P0 IMAD R27, R16.reuse, R27, R2 ;  /* 0x0000001b101b8224 */ /* 0x040fe200078e0202 */
[----:B------:R-:W-:Y:S01]  /*07c0*/  STL [R1+0x32c], R18 ;  /* 0x00032c1201007387 */ /* 0x000fe20000100800 */
[----:B------:R-:W-:Y:S01]  /*07d0*/  @!P5 IMAD.MOV.U32 R8, RZ, RZ, R18 ;  /* 0x000000ffff08d224 */ /* 0x000fe200078e0012 */
[----:B------:R-:W-:Y:S01]  /*07e0*/  @!P5 MOV R9, R21 ;  /* 0x000000150009d202 */ /* 0x000fe20000000f00 */
[----:B------:R-:W-:Y:S01]  /*07f0*/  @!P0 IMAD.WIDE.U32 R2, R16, R26, R20 ;  /* 0x0000001a10028225 */ /* 0x000fe200078e0014 */
[----:B------:R-:W-:Y:S05]  /*0800*/  STL [R1+0x328], R19 ;  /* 0x0003281301007387 */ /* 0x000fea0000100800 */
[----:B------:R-:W0:Y:S01]  /*0810*/  @!P3 LDC.64 R40, c[0x0][0x3e0] ;  /* 0x0000f800ff28bb82 */ /* 0x000e220000000a00 */
[----:B------:R-:W-:Y:S01]  /*0820*/  @!P0 IADD3 R3, PT, PT, R3, R27, RZ ;  /* 0x0000001b03038210 */ /* 0x000fe20007ffe0ff */
[----:B------:R-:W-:Y:S01]  /*0830*/  @!P6 IMAD R27, R5, R31, R4 ;  /* 0x0000001f051be224 */ /* 0x000fe200078e0204 */
[----:B----4-:R-:W-:Y:S01]  /*0840*/  @!P0 LEA R12, P1, R2, R28, 0x2 ;  /* 0x0000001c020c8211 */ /* 0x010fe200078210ff */
[-C--:B------:R-:W-:Y:S01]  /*0850*/  @!P5 IMAD R4, R13, R34.reuse, RZ ;  /* 0x000000220d04d224 */ /* 0x080fe200078e02ff */
[----:B------:R-:W-:Y:S01]  /*0860*/  @P3 LOP3.LUT R0, R0, 0x200000, RZ, 0xfc, !PT ;  /* 0x0020000000003812 */ /* 0x000fe200078efcff */
[----:B------:R-:W-:Y:S01]  /*0870*/  @!P5 IMAD.WIDE.U32 R8, R7, R34, R8 ;  /* 0x000000220708d225 */ /* 0x000fe200078e0008 */
[----:B------:R-:W-:-:S02]  /*0880*/  @!P0 LEA.HI.X R42, R2, R29, R3, 0x2, P1 ;  /* 0x0000001d022a8211 */ /* 0x000fc400008f1403 */
[----:B------:R-:W-:Y:S01]  /*0890*/  @!P6 MOV R3, R21 ;  /* 0x000000150003e202 */ /* 0x000fe20000000f00 */
[----:B------:R-:W-:Y:S01]  /*08a0*/  @!P6 IMAD.MOV.U32 R2, RZ, RZ, R18 ;  /* 0x000000ffff02e224 */ /* 0x000fe200078e0012 */
[----:B------:R-:W2:Y:S01]  /*08b0*/  @!P4 LDC.64 R28, c[0x0][0x390] ;  /* 0x0000e400ff1ccb82 */ /* 0x000ea20000000a00 */
[----:B------:R-:W-:Y:S01]  /*08c0*/  @!P5 IMAD R13, R7, R35, R4 ;  /* 0x00000023070dd224 */ /* 0x000fe200078e0204 */
[----:B------:R-:W-:Y:S01]  /*08d0*/  LOP3.LUT R0, R0, 0xffefffff, RZ, 0xc0, !PT ;  /* 0xffefffff00007812 */ /* 0x000fe200078ec0ff */
[----:B------:R-:W-:-:S03]  /*08e0*/  @!P6 IMAD.WIDE.U32 R2, R5, R30, R2 ;  /* 0x0000001e0502e225 */ /* 0x000fc600078e0002 */
[----:B------:R-:W-:Y:S01]  /*08f0*/  @!P5 IADD3 R7, PT, PT, R9, R13, RZ ;  /* 0x0000000d0907d210 */ /* 0x000fe20007ffe0ff */
[----:B------:R-:W-:Y:S01]  /*0900*/  @!P6 IMAD.IADD R3, R3, 0x1, R27 ;  /* 0x000000010303e824 */ /* 0x000fe200078e021b */
[C---:B------:R-:W-:Y:S01]  /*0910*/  @!P6 LEA R4, P1, R2.reuse, R32, 0x2 ;  /* 0x000000200204e211 */ /* 0x040fe200078210ff */
[----:B------:R-:W3:Y:S01]  /*0920*/  @!P3 LDC.64 R30, c[0x0][0x390] ;  /* 0x0000e400ff1ebb82 */ /* 0x000ee20000000a00 */
[----:B------:R-:W-:Y:S02]  /*0930*/  @!P3 IMAD.MOV.U32 R13, RZ, RZ, R21 ;  /* 0x000000ffff0db224 */ /* 0x000fe400078e0015 */
[----:B------:R-:W-:Y:S01]  /*0940*/  @!P6 LEA.HI.X R5, R2, R33, R3, 0x2, P1 ;  /* 0x000000210205e211 */ /* 0x000fe200008f1403 */
[----:B------:R-:W-:Y:S01]  /*0950*/  @!P4 IMAD.MOV.U32 R2, RZ, RZ, R18 ;  /* 0x000000ffff02c224 */ /* 0x000fe200078e0012 */
[C---:B-1----:R-:W-:Y:S01]  /*0960*/  @!P5 LEA R6, P1, R8.reuse, R36, 0x2 ;  /* 0x000000240806d211 */ /* 0x042fe200078210ff */
[----:B0-----:R-:W-:Y:S01]  /*0970*/  @!P3 IMAD R10, R25, R40, RZ ;  /* 0x00000028190ab224 */ /* 0x001fe200078e02ff */
[----:B------:R-:W-:Y:S01]  /*0980*/  @!P4 MOV R3, R21 ;  /* 0x000000150003c202 */ /* 0x000fe20000000f00 */
[----:B------:R-:W-:Y:S01]  /*0990*/  STL.64 [R1+0x388], R4 ;  /* 0x0003880401007387 */ /* 0x000fe20000100a00 */
[----:B------:R-:W-:Y:S01]  /*09a0*/  @!P5 LEA.HI.X R7, R8, R37, R7, 0x2, P1 ;  /* 0x000000250807d211 */ /* 0x000fe200008f1407 */
[----:B------:R-:W-:-:S02]  /*09b0*/  @!P4 IMAD.WIDE.U32 R2, R11, R38, R2 ;  /* 0x000000260b02c225 */ /* 0x000fc400078e0002 */
[----:B------:R0:W-:Y:S02]  /*09c0*/  STL [R1+0x37c], R6 ;  /* 0x00037c0601007387 */ /* 0x0001e40000100800 */
[----:B------:R-:W-:Y:S02]  /*09d0*/  @!P3 IMAD R11, R15, R41, R10 ;  /* 0x000000290f0bb224 */ /* 0x000fe400078e020a */
[----:B------:R1:W-:Y:S01]  /*09e0*/  STL [R1+0x378], R7 ;  /* 0x0003780701007387 */ /* 0x0003e20000100800 */
[----:B------:R-:W-:Y:S02]  /*09f0*/  @!P4 IADD3 R3, PT, PT, R3, R23, RZ ;  /* 0x000000170303c210 */ /* 0x000fe40007ffe0ff */
[----:B--2---:R-:W-:Y:S01]  /*0a00*/  @!P4 LEA R8, P1, R2, R28, 0x2 ;  /* 0x0000001c0208c211 */ /* 0x004fe200078210ff */
[----:B0-----:R-:W-:-:S03]  /*0a10*/  VIADD R6, R16, 0x1f8 ;  /* 0x000001f810067836 */ /* 0x001fc60000000000 */
[----:B------:R-:W-:Y:S01]  /*0a20*/  @!P4 LEA.HI.X R9, R2, R29, R3, 0x2, P1 ;  /* 0x0000001d0209c211 */ /* 0x000fe200008f1403 */
[----:B-1----:R-:W-:Y:S01]  /*0a30*/  IMAD.MOV.U32 R7, RZ, RZ, R12 ;  /* 0x000000ffff077224 */ /* 0x002fe200078e000c */
[----:B------:R-:W-:-:S03]  /*0a40*/  @!P3 MOV R12, R18 ;  /* 0x00000012000cb202 */ /* 0x000fc60000000f00 */
[----:B------:R-:W-:Y:S02]  /*0a50*/  STL.64 [R1+0x380], R8 ;  /* 0x0003800801007387 */ /* 0x000fe40000100a00 */
[----:B------:R-:W-:-:S04]  /*0a60*/  @!P3 IMAD.WIDE.U32 R12, R15, R40, R12 ;  /* 0x000000280f0cb225 */ /* 0x000fc800078e000c */
[----:B------:R-:W-:Y:S01]  /*0a70*/  @!P3 IMAD.IADD R2, R13, 0x1, R11 ;  /* 0x000000010d02b824 */ /* 0x000fe200078e020b */
[----:B---3--:R-:W-:Y:S02]  /*0a80*/  @!P3 LEA R10, P1, R12, R30, 0x2 ;  /* 0x0000001e0c0ab211 */ /* 0x008fe400078210ff */
[----:B------:R-:W-:Y:S02]  /*0a90*/  IADD3 R13, PT, PT, R16, 0x28, RZ ;  /* 0x00000028100d7810 */ /* 0x000fe40007ffe0ff */
[----:B------:R-:W-:Y:S02]  /*0aa0*/  @!P3 LEA.HI.X R11, R12, R31, R2, 0x2, P1 ;  /* 0x0000001f0c0bb211 */ /* 0x000fe400008f1402 */
[----:B------:R-:W-:Y:S02]  /*0ab0*/  ISETP.GE.U32.AND P1, PT, R13, UR16, PT ;  /* 0x000000100d007c0c */ /* 0x000fe4000bf26070 */
[----:B------:R-:W-:-:S04]  /*0ac0*/  SHF.R.S32.HI R3, RZ, 0x1f, R13 ;  /* 0x0000001fff037819 */ /* 0x000fc8000001140d */
        /* <DEDUP_REMOVED lines=9> */
[----:B------:R-:W-:-:S04]  /*0b60*/  @!P2 IMAD.WIDE.U32 R2, R13, R14, R2 ;  /* 0x0000000e0d02a225 */ /* 0x000fc800078e0002 */
[----:B------:R-:W-:Y:S01]  /*0b70*/  @!P2 IMAD.IADD R3, R3, 0x1, R15 ;  /* 0x000000010303a824 */ /* 0x000fe200078e020f */
[----:B-1----:R-:W-:Y:S02]  /*0b80*/  @!P2 LEA R12, P1, R2, R22, 0x2 ;  /* 0x00000016020ca211 */ /* 0x002fe400078210ff */
[----:B------:R-:W-:Y:S02]  /*0b90*/  IADD3 R15, PT, PT, R16, 0x30, RZ ;  /* 0x00000030100f7810 */ /* 0x000fe40007ffe0ff */
        /* <DEDUP_REMOVED lines=13> */
[----:B------:R-:W-:-:S03]  /*0c70*/  IADD3 R15, PT, PT, R16, 0x38, RZ ;  /* 0x00000038100f7810 */ /* 0x000fc60007ffe0ff */
[----:B------:R-:W-:Y:S01]  /*0c80*/  @!P2 IMAD.IADD R3, R3, 0x1, R23 ;  /* 0x000000010303a824 */ /* 0x000fe200078e0217 */
[----:B-1----:R-:W-:-:S04]  /*0c90*/  @!P2 LEA R122, P1, R2, R122, 0x2 ;  /* 0x0000007a027aa211 */ /* 0x002fc800078210ff */
        /* <DEDUP_REMOVED lines=34> */
[----:B------:R-:W-:Y:S01]  /*0ec0*/  ISETP.GE.U32.AND P1, PT, R15, UR16, PT ;  /* 0x000000100f007c0c */ /* 0x000fe2000bf26070 */
[----:B------:R-:W-:Y:S03]  /*0ed0*/  STL.64 [R1+0x370], R22 ;  /* 0x0003701601007387 */ /* 0x000fe60000100a00 */
        /* <DEDUP_REMOVED lines=33> */
[----:B------:R0:W-:Y:S03]  /*10f0*/  STL [R1+0x350], R27 ;  /* 0x0003501b01007387 */ /* 0x0001e60000100800 */
[----:B------:R-:W-:Y:S02]  /*1100*/  ISETP.GE.AND.EX P2, PT, R3, UR17, PT, P1 ;  /* 0x0000001103007c0c */ /* 0x000fe4000bf46310 */
[----:B0-----:R-:W-:-:S11]  /*1110*/  MOV R27, R42 ;  /* 0x0000002a001b7202 */ /* 0x001fd60000000f00 */
        /* <DEDUP_REMOVED lines=8> */
[----:B------:R-:W-:-:S04]  /*11a0*/  @!P2 IMAD.WIDE.U32 R2, R15, R28, R2 ;  /* 0x0000001c0f02a225 */ /* 0x000fc800078e0002 */
[----:B------:R-:W-:Y:S01]  /*11b0*/  VIADD R15, R16, 0x60 ;  /* 0x00000060100f7836 */ /* 0x000fe20000000000 */
[----:B------:R-:W-:Y:S02]  /*11c0*/  @!P2 IADD3 R3, PT, PT, R3, R29, RZ ;  /* 0x0000001d0303a210 */ /* 0x000fe40007ffe0ff */
[----:B-1----:R-:W-:-:S04]  /*11d0*/  @!P2 LEA R28, P1, R2, R30, 0x2 ;  /* 0x0000001e021ca211 */ /* 0x002fc800078210ff */
[----:B------:R-:W-:Y:S02]  /*11e0*/  @!P2 LEA.HI.X R29, R2, R31, R3, 0x2, P1 ;  /* 0x0000001f021da211 */ /* 0x000fe400008f1403 */
[----:B------:R-:W-:Y:S02]  /*11f0*/  SHF.R.S32.HI R3, RZ, 0x1f, R15 ;  /* 0x0000001fff037819 */ /* 0x000fe4000001140f */
[----:B------:R-:W-:Y:S01]  /*1200*/  ISETP.GE.U32.AND P1, PT, R15, UR16, PT ;  /* 0x000000100f007c0c */ /* 0x000fe2000bf26070 */
[----:B------:R0:W-:Y:S03]  /*1210*/  STL.64 [R1+0x358], R28 ;  /* 0x0003581c01007387 */ /* 0x0001e60000100a00 */
[----:B------:R-:W-:-:S13]  /*1220*/  ISETP.GE.AND.EX P2, PT, R3, UR17, PT, P1 ;  /* 0x0000001103007c0c */ /* 0x000fda000bf46310 */
[----:B------:R-:W1:Y:S01]  /*1230*/  @!P2 LDC.64 R30, c[0x0][0x3e0] ;  /* 0x0000f800ff1eab82 */ /* 0x000e620000000a00 */
[----:B------:R-:W-:-:S04]  /*1240*/  @P2 LOP3.LUT R0, R0, 0x2000, RZ, 0xfc, !PT ;  /* 0x0000200000002812 */ /* 0x000fc800078efcff */
[----:B------:R-:W-:-:S03]  /*1250*/  LOP3.LUT R0, R0, 0xffffefff, RZ, 0xc0, !PT ;  /* 0xffffefff00007812 */ /* 0x000fc600078ec0ff */
[----:B------:R-:W2:Y:S01]  /*1260*/  @!P2 LDC.64 R32, c[0x0][0x390] ;  /* 0x0000e400ff20ab82 */ /* 0x000ea20000000a00 */
[----:B-1----:R-:W-:Y:S01]  /*1270*/  @!P2 IMAD R2, R3, R30, RZ ;  /* 0x0000001e0302a224 */ /* 0x002fe200078e02ff */
[----:B------:R-:W-:-:S03]  /*1280*/  @!P2 MOV R3, R21 ;  /* 0x000000150003a202 */ /* 0x000fc60000000f00 */
        /* <DEDUP_REMOVED lines=14> */
[----:B------:R-:W2:Y:S01]  /*1370*/  @!P2 LDC.64 R34, c[0x0][0x390] ;  /* 0x0000e400ff22ab82 */ /* 0x000ea20000000a00 */
[----:B-1----:R-:W-:Y:S02]  /*1380*/  @!P2 IMAD R2, R3, R32, RZ ;  /* 0x000000200302a224 */ /* 0x002fe400078e02ff */
[----:B------:R-:W-:Y:S02]  /*1390*/  @!P2 IMAD.MOV.U32 R3, RZ, RZ, R21 ;  /* 0x000000ffff03a224 */ /* 0x000fe400078e0015 */
[----:B------:R-:W-:Y:S01]  /*13a0*/  @!P2 IMAD R33, R15, R33, R2 ;  /* 0x000000210f21a224 */ /* 0x000fe200078e0202 */
[----:B------:R-:W-:-:S05]  /*13b0*/  @!P2 MOV R2, R18 ;  /* 0x000000120002a202 */ /* 0x000fca0000000f00 */
[----:B------:R-:W-:Y:S01]  /*13c0*/  @!P2 IMAD.WIDE.U32 R2, R15, R32, R2 ;  /* 0x000000200f02a225 */ /* 0x000fe200078e0002 */
[----:B------:R-:W-:-:S04]  /*13d0*/  IADD3 R15, PT, PT, R16, 0x70, RZ ;  /* 0x00000070100f7810 */ /* 0x000fc80007ffe0ff */
[----:B------:R-:W-:Y:S02]  /*13e0*/  @!P2 IADD3 R3, PT, PT, R3, R33, RZ ;  /* 0x000000210303a210 */ /* 0x000fe40007ffe0ff */
[----:B--2---:R-:W-:-:S04]  /*13f0*/  @!P2 LEA R32, P1, R2, R34, 0x2 ;  /* 0x000000220220a211 */ /* 0x004fc800078210ff */
[----:B------:R-:W-:Y:S02]  /*1400*/  @!P2 LEA.HI.X R33, R2, R35, R3, 0x2, P1 ;  /* 0x000000230221a211 */ /* 0x000fe400008f1403 */
[----:B------:R-:W-:Y:S02]  /*1410*/  SHF.R.S32.HI R3, RZ, 0x1f, R15 ;  /* 0x0000001fff037819 */ /* 0x000fe4000001140f */
[----:B------:R-:W-:-:S04]  /*1420*/  ISETP.GE.U32.AND P1, PT, R15, UR16, PT ;  /* 0x000000100f007c0c */ /* 0x000fc8000bf26070 */
[----:B------:R-:W-:-:S13]  /*1430*/  ISETP.GE.AND.EX P2, PT, R3, UR17, PT, P1 ;  /* 0x0000001103007c0c */ /* 0x000fda000bf46310 */
[----:B------:R-:W1:Y:S01]  /*1440*/  @!P2 LDC.64 R34, c[0x0][0x3e0] ;  /* 0x0000f800ff22ab82 */ /* 0x000e620000000a00 */
[----:B------:R-:W-:-:S04]  /*1450*/  @P2 LOP3.LUT R0, R0, 0x800, RZ, 0xfc, !PT ;  /* 0x0000080000002812 */ /* 0x000fc800078efcff */
[----:B------:R-:W-:-:S03]  /*1460*/  LOP3.LUT R0, R0, 0xfffffbff, RZ, 0xc0, !PT ;  /* 0xfffffbff00007812 */ /* 0x000fc600078ec0ff */
[----:B------:R-:W2:Y:S01]  /*1470*/  @!P2 LDC.64 R36, c[0x0][0x390] ;  /* 0x0000e400ff24ab82 */ /* 0x000ea20000000a00 */
[----:B-1----:R-:W-:Y:S01]  /*1480*/  @!P2 IMAD R2, R3, R34, RZ ;  /* 0x000000220302a224 */ /* 0x002fe200078e02ff */
[----:B------:R-:W-:-:S03]  /*1490*/  @!P2 MOV R3, R21 ;  /* 0x000000150003a202 */ /* 0x000fc60000000f00 */
[----:B------:R-:W-:Y:S02]  /*14a0*/  @!P2 IMAD R35, R15, R35, R2 ;  /* 0x000000230f23a224 */ /* 0x000fe400078e0202 */
[----:B------:R-:W-:-:S04]  /*14b0*/  @!P2 IMAD.MOV.U32 R2, RZ, RZ, R18 ;  /* 0x000000ffff02a224 */ /* 0x000fc800078e0012 */
[----:B------:R-:W-:-:S04]  /*14c0*/  @!P2 IMAD.WIDE.U32 R2, R15, R34, R2 ;  /* 0x000000220f02a225 */ /* 0x000fc800078e0002 */
[----:B------:R-:W-:Y:S01]  /*14d0*/  VIADD R15, R16, 0x78 ;  /* 0x00000078100f7836 */ /* 0x000fe20000000000 */
        /* <DEDUP_REMOVED lines=167> */
[----:B------:R-:W-:Y:S01]  /*1f50*/  @P2 LOP3.LUT R0, R0, 0x1, RZ, 0xfc, !PT ;  /* 0x0000000100002812 */ /* 0x000fe200078efcff */
[----:B------:R2:W-:Y:S03]  /*1f60*/  STL [R1+0x324], R20 ;  /* 0x0003241401007387 */ /* 0x0005e60000100800 */
[----:B------:R-:W-:-:S03]  /*1f70*/  LOP3.LUT R0, R0, 0xf7ffffff, RZ, 0xc0, !PT ;  /* 0xf7ffffff00007812 */ /* 0x000fc600078ec0ff */
[----:B------:R-:W3:Y:S01]  /*1f80*/  @!P2 LDC.64 R58, c[0x0][0x390] ;  /* 0x0000e400ff3aab82 */ /* 0x000ee20000000a00 */
[----:B-1----:R-:W-:Y:S02]  /*1f90*/  @!P2 IMAD R2, R3, R56, RZ ;  /* 0x000000380302a224 */ /* 0x002fe400078e02ff */
[----:B------:R-:W-:Y:S02]  /*1fa0*/  @!P2 IMAD.MOV.U32 R3, RZ, RZ, R21 ;  /* 0x000000ffff03a224 */ /* 0x000fe400078e0015 */
[----:B------:R-:W-:Y:S01]  /*1fb0*/  @!P2 IMAD R57, R15, R57, R2 ;  /* 0x000000390f39a224 */ /* 0x000fe200078e0202 */
[----:B------:R-:W-:-:S05]  /*1fc0*/  @!P2 MOV R2, R18 ;  /* 0x000000120002a202 */ /* 0x000fca0000000f00 */
[----:B------:R-:W-:Y:S01]  /*1fd0*/  @!P2 IMAD.WIDE.U32 R2, R15, R56, R2 ;  /* 0x000000380f02a225 */ /* 0x000fe200078e0002 */
[----:B------:R-:W-:-:S04]  /*1fe0*/  IADD3 R15, PT, PT, R16, 0xd0, RZ ;  /* 0x000000d0100f7810 */ /* 0x000fc80007ffe0ff */
        /* <DEDUP_REMOVED lines=367> */
[----:B------:R-:W-:-:S03]  /*36e0*/  SHF.R.S32.HI R15, RZ, 0x1f, R107 ;  /* 0x0000001fff0f7819 */ /* 0x000fc6000001146b */
[----:B------:R-:W-:Y:S01]  /*36f0*/  @!P2 IMAD.IADD R3, R3, 0x1, R105 ;  /* 0x000000010303a824 */ /* 0x000fe200078e0269 */
[----:B---3--:R-:W-:-:S04]  /*3700*/  @!P2 LEA R102, P1, R2, R102, 0x2 ;  /* 0x000000660266a211 */ /* 0x008fc800078210ff */
        /* <DEDUP_REMOVED lines=11> */
[----:B------:R-:W-:-:S05]  /*37c0*/  @!P2 IMAD.WIDE.U32 R2, R107, R2, R14 ;  /* 0x000000026b02a225 */ /* 0x000fca00078e000e */
[----:B------:R-:W-:Y:S02]  /*37d0*/  @!P2 IADD3 R3, PT, PT, R3, R109, RZ ;  /* 0x0000006d0303a210 */ /* 0x000fe40007ffe0ff */
[----:B---3--:R-:W-:Y:S02]  /*37e0*/  @!P2 LEA R104, P1, R2, R104, 0x2 ;  /* 0x000000680268a211 */ /* 0x008fe400078210ff */
[----:B------:R-:W-:Y:S02]  /*37f0*/  IADD3 R109, PT, PT, R16, 0x190, RZ ;  /* 0x00000190106d7810 */ /* 0x000fe40007ffe0ff */
        /* <DEDUP_REMOVED lines=12> */
[----:B------:R-:W-:-:S05]  /*38c0*/  @!P2 IMAD.WIDE.U32 R2, R109, R2, R14 ;  /* 0x000000026d02a225 */ /* 0x000fca00078e000e */
[----:B------:R-:W-:Y:S01]  /*38d0*/  @!P2 IADD3 R3, PT, PT, R3, R111, RZ ;  /* 0x0000006f0303a210 */ /* 0x000fe20007ffe0ff */
[----:B------:R-:W-:Y:S01]  /*38e0*/  VIADD R111, R16, 0x198 ;  /* 0x00000198106f7836 */ /* 0x000fe20000000000 */
        /* <DEDUP_REMOVED lines=13> */
[----:B------:R-:W-:-:S04]  /*39c0*/  @!P2 IMAD.WIDE.U32 R14, R111, R2, R14 ;  /* 0x000000026f0ea225 */ /* 0x000fc800078e000e */
        /* <DEDUP_REMOVED lines=52> */
[----:B------:R-:W-:Y:S02]  /*3d10*/  @!P2 MOV R116, R18 ;  /* 0x000000120074a202 */ /* 0x000fe40000000f00 */
[----:B------:R-:W-:-:S04]  /*3d20*/  @P2 LOP3.LUT R17, R17, 0x4, RZ, 0xfc, !PT ;  /* 0x0000000411112812 */ /* 0x000fc800078efcff */
[----:B------:R-:W-:Y:S01]  /*3d30*/  LOP3.LUT R17, R17, 0xfffffffd, RZ, 0xc0, !PT ;  /* 0xfffffffd11117812 */ /* 0x000fe200078ec0ff */
[----:B------:R-:W3:Y:S01]  /*3d40*/  @!P2 LDC.64 R2, c[0x0][0x390] ;  /* 0x0000e400ff02ab82 */ /* 0x000ee20000000a00 */
[----:B-1----:R-:W-:-:S04]  /*3d50*/  @!P2 IMAD R117, R117, R14, RZ ;  /* 0x0000000e7575a224 */ /* 0x002fc800078e02ff */
[C---:B------:R-:W-:Y:S02]  /*3d60*/  @!P2 IMAD R15, R118.reuse, R15, R117 ;  /* 0x0000000f760fa224 */ /* 0x040fe400078e0275 */
[----:B------:R-:W-:Y:S02]  /*3d70*/  @!P2 IMAD.MOV.U32 R117, RZ, RZ, R21 ;  /* 0x000000ffff75a224 */ /* 0x000fe400078e0015 */
        /* <DEDUP_REMOVED lines=26> */
[----:B------:R-:W-:-:S05]  /*3f20*/  @P2 LOP3.LUT R17, R17, 0x1, RZ, 0xfc, !PT ;  /* 0x0000000111112812 */ /* 0x000fca00078efcff */
        /* <DEDUP_REMOVED lines=10> */
[----:B------:R-:W-:-:S04]  /*3fd0*/  ISETP.GE.U32.AND P1, PT, R118, UR16, PT ;  /* 0x0000001076007c0c */ /* 0x000fc8000bf26070 */
[----:B------:R-:W-:-:S13]  /*3fe0*/  ISETP.GE.AND.EX P1, PT, R116, UR17, PT, P1 ;  /* 0x0000001174007c0c */ /* 0x000fda000bf26310 */
[----:B------:R-:W0:Y:S01]  /*3ff0*/  @!P1 LDC.64 R14, c[0x0][0x3e0] ;  /* 0x0000f800ff0e9b82 */ /* 0x000e220000000a00 */
[----:B------:R-:W-:Y:S01]  /*4000*/  @!P1 IMAD.MOV.U32 R117, RZ, RZ, R21 ;  /* 0x000000ffff759224 */ /* 0x000fe200078e0015 */
[----:B------:R1:W-:Y:S01]  /*4010*/  STL [R1+0x320], R21 ;  /* 0x0003201501007387 */ /* 0x0003e20000100800 */
[----:B--2---:R-:W-:Y:S02]  /*4020*/  MOV R20, R8 ;  /* 0x0000000800147202 */ /* 0x004fe40000000f00 */
[----:B------:R-:W-:-:S03]  /*4030*/  @P1 LOP3.LUT R0, R0, 0x8000000, RZ, 0xfc, !PT ;  /* 0x0800000000001812 */ /* 0x000fc600078efcff */
[----:B------:R-:W2:Y:S01]  /*4040*/  @!P1 LDC.64 R2, c[0x0][0x390] ;  /* 0x0000e400ff029b82 */ /* 0x000ea20000000a00 */
[----:B0-----:R-:W-:-:S04]  /*4050*/  @!P1 IMAD R116, R116, R14, RZ ;  /* 0x0000000e74749224 */ /* 0x001fc800078e02ff */
        /* <DEDUP_REMOVED lines=8> */
[----:B------:R-:W-:Y:S02]  /*40e0*/  ISETP.GE.U32.AND P2, PT, R118, UR16, PT ;  /* 0x0000001076007c0c */ /* 0x000fe4000bf46070 */
[----:B------:R-:W-:Y:S02]  /*40f0*/  LOP3.LUT P1, RZ, R0, 0x200000, RZ, 0xc0, !PT ;  /* 0x0020000000ff7812 */ /* 0x000fe4000782c0ff */
[----:B------:R-:W-:Y:S02]  /*4100*/  ISETP.GE.AND.EX P2, PT, R116, UR17, PT, P2 ;  /* 0x0000001174007c0c */ /* 0x000fe4000bf46320 */
[----:B------:R-:W-:-:S11]  /*4110*/  LOP3.LUT R0, R0, 0xefffffff, RZ, 0xc0, !PT ;  /* 0xefffffff00007812 */ /* 0x000fd600078ec0ff */
[----:B------:R-:W0:Y:S01]  /*4120*/  @!P2 LDC.64 R14, c[0x0][0x3e0] ;  /* 0x0000f800ff0eab82 */ /* 0x000e220000000a00 */
[----:B------:R-:W-:Y:S02]  /*4130*/  @!P2 MOV R117, R21 ;  /* 0x000000150075a202 */ /* 0x000fe40000000f00 */
[----:B------:R-:W-:-:S05]  /*4140*/  @P2 LOP3.LUT R0, R0, 0x10000000, RZ, 0xfc, !PT ;  /* 0x1000000000002812 */ /* 0x000fca00078efcff */
[----:B------:R-:W2:Y:S01]  /*4150*/  @!P2 LDC.64 R2, c[0x0][0x390] ;  /* 0x0000e400ff02ab82 */ /* 0x000ea20000000a00 */
[----:B0-----:R-:W-:-:S04]  /*4160*/  @!P2 IMAD R116, R116, R14, RZ ;  /* 0x0000000e7474a224 */ /* 0x001fc800078e02ff */
        /* <DEDUP_REMOVED lines=17> */
[----:B------:R-:W-:Y:S01]  /*4280*/  @!P3 IMAD R15, R118, R15, R116 ;  /* 0x0000000f760fb224 */ /* 0x000fe200078e0274 */
[----:B------:R-:W-:-:S05]  /*4290*/  @!P3 MOV R116, R18 ;  /* 0x000000120074b202 */ /* 0x000fca0000000f00 */
[----:B------:R-:W-:Y:S01]  /*42a0*/  @!P3 IMAD.WIDE.U32 R116, R118, R14, R116 ;  /* 0x0000000e7674b225 */ /* 0x000fe200078e0074 */
[----:B------:R-:W-:Y:S02]  /*42b0*/  IADD3 R118, PT, PT, R16, 0x1e8, RZ ;  /* 0x000001e810767810 */ /* 0x000fe40007ffe0ff */
[----:B------:R-:W-:Y:S01]  /*42c0*/  MOV R16, R27 ;  /* 0x0000001b00107202 */ /* 0x000fe20000000f00 */
[----:B------:R-:W-:Y:S01]  /*42d0*/  @!P3 IMAD.IADD R14, R117, 0x1, R15 ;  /* 0x00000001750eb824 */ /* 0x000fe200078e020f */
[C---:B--2---:R-:W-:Y:S02]  /*42e0*/  @!P3 LEA R4, P4, R116.reuse, R2, 0x2 ;  /* 0x000000027404b211 */ /* 0x044fe400078810ff */
[----:B------:R-:W-:Y:S02]  /*42f0*/  MOV R27, R7 ;  /* 0x00000007001b7202 */ /* 0x000fe40000000f00 */
[----:B------:R-:W-:Y:S02]  /*4300*/  @!P3 LEA.HI.X R5, R116, R3, R14, 0x2, P4 ;  /* 0x000000037405b211 */ /* 0x000fe400020f140e */
[----:B------:R-:W-:-:S02]  /*4310*/  SHF.R.S32.HI R14, RZ, 0x1f, R118 ;  /* 0x0000001fff0e7819 */ /* 0x000fc40000011476 */
[----:B------:R-:W-:Y:S01]  /*4320*/  ISETP.GE.U32.AND P4, PT, R118, UR16, PT ;  /* 0x0000001076007c0c */ /* 0x000fe2000bf86070 */
[----:B------:R-:W-:Y:S01]  /*4330*/  IMAD.MOV.U32 R19, RZ, RZ, R5 ;  /* 0x000000ffff137224 */ /* 0x000fe200078e0005 */
[----:B------:R-:W-:Y:S02]  /*4340*/  LOP3.LUT P3, RZ, R0, 0x800000, RZ, 0xc0, !PT ;  /* 0x0080000000ff7812 */ /* 0x000fe4000786c0ff */
[----:B------:R-:W-:Y:S02]  /*4350*/  ISETP.GE.AND.EX P4, PT, R14, UR17, PT, P4 ;  /* 0x000000110e007c0c */ /* 0x000fe4000bf86340 */
[----:B------:R-:W-:-:S11]  /*4360*/  LOP3.LUT R0, R0, 0xbfffffff, RZ, 0xc0, !PT ;  /* 0xbfffffff00007812 */ /* 0x000fd600078ec0ff */
[----:B------:R-:W0:Y:S01]  /*4370*/  @!P4 LDC.64 R2, c[0x0][0x3e0] ;  /* 0x0000f800ff02cb82 */ /* 0x000e220000000a00 */
[----:B------:R-:W-:Y:S01]  /*4380*/  @!P4 IMAD.MOV.U32 R15, RZ, RZ, R21 ;  /* 0x000000ffff0fc224 */ /* 0x000fe200078e0015 */
[----:B------:R-:W-:-:S04]  /*4390*/  @P4 LOP3.LUT R0, R0, 0x40000000, RZ, 0xfc, !PT ;  /* 0x4000000000004812 */ /* 0x000fc800078efcff */
[----:B------:R-:W-:Y:S02]  /*43a0*/  LOP3.LUT R0, R0, 0x7fffffff, RZ, 0xc0, !PT ;  /* 0x7fffffff00007812 */ /* 0x000fe400078ec0ff */
[----:B------:R-:W2:Y:S01]  /*43b0*/  @!P4 LDC.64 R116, c[0x0][0x390] ;  /* 0x0000e400ff74cb82 */ /* 0x000ea20000000a00 */
[----:B0-----:R-:W-:-:S04]  /*43c0*/  @!P4 IMAD R14, R14, R2, RZ ;  /* 0x000000020e0ec224 */ /* 0x001fc800078e02ff */
[----:B------:R-:W-:Y:S01]  /*43d0*/  @!P4 IMAD R3, R118, R3, R14 ;  /* 0x000000037603c224 */ /* 0x000fe200078e020e */
[----:B------:R-:W-:-:S05]  /*43e0*/  @!P4 MOV R14, R18 ;  /* 0x00000012000ec202 */ /* 0x000fca0000000f00 */
[----:B------:R-:W-:-:S05]  /*43f0*/  @!P4 IMAD.WIDE.U32 R14, R118, R2, R14 ;  /* 0x00000002760ec225 */ /* 0x000fca00078e000e */
[----:B------:R-:W-:Y:S02]  /*4400*/  @!P4 IADD3 R2, PT, PT, R15, R3, RZ ;  /* 0x000000030f02c210 */ /* 0x000fe40007ffe0ff */
[----:B--2---:R-:W-:-:S04]  /*4410*/  @!P4 LEA R116, P5, R14, R116, 0x2 ;  /* 0x000000740e74c211 */ /* 0x004fc800078a10ff */
[----:B------:R-:W-:Y:S02]  /*4420*/  @!P4 LEA.HI.X R117, R14, R117, R2, 0x2, P5 ;  /* 0x000000750e75c211 */ /* 0x000fe400028f1402 */
[----:B------:R-:W-:Y:S02]  /*4430*/  SHF.R.S32.HI R14, RZ, 0x1f, R120 ;  /* 0x0000001fff0e7819 */ /* 0x000fe40000011478 */
[----:B------:R-:W-:-:S04]  /*4440*/  ISETP.GE.U32.AND P5, PT, R120, UR16, PT ;  /* 0x0000001078007c0c */ /* 0x000fc8000bfa6070 */
[----:B------:R-:W-:-:S13]  /*4450*/  ISETP.GE.AND.EX P5, PT, R14, UR17, PT, P5 ;  /* 0x000000110e007c0c */ /* 0x000fda000bfa6350 */
[----:B------:R-:W0:Y:S01]  /*4460*/  @!P5 LDC.64 R2, c[0x0][0x3e0] ;  /* 0x0000f800ff02db82 */ /* 0x000e220000000a00 */
[----:B------:R-:W-:Y:S02]  /*4470*/  @!P5 MOV R15, R21 ;  /* 0x00000015000fd202 */ /* 0x000fe40000000f00 */
[----:B------:R-:W-:-:S05]  /*4480*/  @P5 LOP3.LUT R0, R0, 0x80000000, RZ, 0xfc, !PT ;  /* 0x8000000000005812 */ /* 0x000fca00078efcff */
[----:B------:R-:W2:Y:S01]  /*4490*/  @!P5 LDC.64 R118, c[0x0][0x390] ;  /* 0x0000e400ff76db82 */ /* 0x000ea20000000a00 */
[----:B0-----:R-:W-:-:S04]  /*44a0*/  @!P5 IMAD R14, R14, R2, RZ ;  /* 0x000000020e0ed224 */ /* 0x001fc800078e02ff */
[----:B------:R-:W-:Y:S02]  /*44b0*/  @!P5 IMAD R121, R120, R3, R14 ;  /* 0x000000037879d224 */ /* 0x000fe400078e020e */
[----:B------:R-:W-:-:S04]  /*44c0*/  @!P5 IMAD.MOV.U32 R14, RZ, RZ, R18 ;  /* 0x000000ffff0ed224 */ /* 0x000fc800078e0012 */
[----:B------:R-:W-:Y:S01]  /*44d0*/  @!P5 IMAD.WIDE.U32 R2, R120, R2, R14 ;  /* 0x000000027802d225 */ /* 0x000fe200078e000e */
[----:B------:R-:W-:-:S04]  /*44e0*/  SHF.R.S32.HI R14, RZ, 0x1f, R6 ;  /* 0x0000001fff0e7819 */ /* 0x000fc80000011406 */
[----:B------:R-:W-:Y:S02]  /*44f0*/  @!P5 IADD3 R3, PT, PT, R3, R121, RZ ;  /* 0x000000790303d210 */ /* 0x000fe40007ffe0ff */
[----:B--2---:R-:W-:-:S04]  /*4500*/  @!P5 LEA R118, P6, R2, R118, 0x2 ;  /* 0x000000760276d211 */ /* 0x004fc800078c10ff */
[----:B------:R-:W-:Y:S02]  /*4510*/  @!P5 LEA.HI.X R119, R2, R119, R3, 0x2, P6 ;  /* 0x000000770277d211 */ /* 0x000fe400030f1403 */
[----:B------:R-:W-:Y:S02]  /*4520*/  ISETP.GE.U32.AND P6, PT, R6, UR16, PT ;  /* 0x0000001006007c0c */ /* 0x000fe4000bfc6070 */
[----:B------:R-:W-:Y:S02]  /*4530*/  LOP3.LUT P5, RZ, R0, 0x1000000, RZ, 0xc0, !PT ;  /* 0x0100000000ff7812 */ /* 0x000fe400078ac0ff */
[----:B------:R-:W-:-:S13]  /*4540*/  ISETP.GE.AND.EX P6, PT, R14, UR17, PT, P6 ;  /* 0x000000110e007c0c */ /* 0x000fda000bfc6360 */
[----:B------:R-:W0:Y:S01]  /*4550*/  @!P6 LDC.64 R2, c[0x0][0x3e0] ;  /* 0x0000f800ff02eb82 */ /* 0x000e220000000a00 */
[----:B------:R-:W-:-:S07]  /*4560*/  @!P6 MOV R15, R21 ;  /* 0x00000015000fe202 */ /* 0x000fce0000000f00 */
[----:B------:R-:W2:Y:S01]  /*4570*/  @!P6 LDC.64 R120, c[0x0][0x390] ;  /* 0x0000e400ff78eb82 */ /* 0x000ea20000000a00 */
[----:B0-----:R-:W-:-:S04]  /*4580*/  @!P6 IMAD R14, R14, R2, RZ ;  /* 0x000000020e0ee224 */ /* 0x001fc800078e02ff */
[C---:B------:R-:W-:Y:S02]  /*4590*/  @!P6 IMAD R7, R6.reuse, R3, R14 ;  /* 0x000000030607e224 */ /* 0x040fe400078e020e */
[----:B------:R-:W-:Y:S01]  /*45a0*/  @!P6 IMAD.MOV.U32 R14, RZ, RZ, R18 ;  /* 0x000000ffff0ee224 */ /* 0x000fe200078e0012 */
[----:B------:R-:W-:Y:S02]  /*45b0*/  MOV R18, R4 ;  /* 0x0000000400127202 */ /* 0x000fe40000000f00 */
[----:B------:R-:W3:Y:S01]  /*45c0*/  LDL.LU.64 R4, [R1+0x388] ;  /* 0x0003880001047983 */ /* 0x000ee20000300a00 */
[----:B------:R-:W-:Y:S01]  /*45d0*/  @!P6 IMAD.WIDE.U32 R2, R6, R2, R14 ;  /* 0x000000020602e225 */ /* 0x000fe200078e000e */
[----:B-1----:R-:W-:Y:S02]  /*45e0*/  MOV R21, R9 ;  /* 0x0000000900157202 */ /* 0x002fe40000000f00 */
[----:B------:R-:W4:Y:S01]  /*45f0*/  LDL.LU R6, [R1+0x37c] ;  /* 0x00037c0001067983 */ /* 0x000f220000300800 */
[----:B------:R-:W-:-:S03]  /*4600*/  @!P6 IMAD.IADD R3, R3, 0x1, R7 ;  /* 0x000000010303e824 */ /* 0x000fc600078e0207 */
[----:B------:R-:W4:Y:S04]  /*4610*/  LDL.LU R7, [R1+0x378] ;  /* 0x0003780001077983 */ /* 0x000f280000300800 */
[----:B------:R-:W4:Y:S01]  /*4620*/  LDL.LU.64 R8, [R1+0x380] ;  /* 0x0003800001087983 */ /* 0x000f220000300a00 */
[----:B--2---:R-:W-:-:S04]  /*4630*/  @!P6 LEA R120, P4, R2, R120, 0x2 ;  /* 0x000000780278e211 */ /* 0x004fc800078810ff */
[----:B------:R-:W-:Y:S02]  /*4640*/  @!P6 LEA.HI.X R121, R2, R121, R3, 0x2, P4 ;  /* 0x000000790279e211 */ /* 0x000fe400020f1403 */
[----:B------:R-:W-:Y:S02]  /*4650*/  CS2R R2, SRZ ;  /* 0x0000000000027805 */ /* 0x000fe4000001ff00 */
[----:B------:R-:W-:-:S04]  /*4660*/  LOP3.LUT P4, RZ, R0, 0x100000, RZ, 0xc0, !PT ;  /* 0x0010000000ff7812 */ /* 0x000fc8000788c0ff */
[----:B---3--:R0:W2:Y:S02]  /*4670*/  @!P5 LDG.E.64 R2, desc[UR14][R4.64] ;  /* 0x0000000e0402d981 */ /* 0x0080a4000c1e1b00 */
[----:B0-----:R-:W-:-:S06]  /*4680*/  CS2R R4, SRZ ;  /* 0x0000000000047805 */ /* 0x001fcc000001ff00 */
[----:B----4-:R0:W3:Y:S02]  /*4690*/  @!P3 LDG.E.64 R4, desc[UR14][R6.64] ;  /* 0x0000000e0604b981 */ /* 0x0100e4000c1e1b00 */
[----:B0-----:R-:W-:-:S06]  /*46a0*/  CS2R R6, SRZ ;  /* 0x0000000000067805 */ /* 0x001fcc000001ff00 */
[----:B------:R0:W4:Y:S02]  /*46b0*/  @!P2 LDG.E.64 R6, desc[UR14][R8.64] ;  /* 0x0000000e0806a981 */ /* 0x000124000c1e1b00 */
[----:B0-----:R-:W-:-:S06]  /*46c0*/  CS2R R8, SRZ ;  /* 0x0000000000087805 */ /* 0x001fcc000001ff00 */
[----:B------:R0:W4:Y:S02]  /*46d0*/  @!P1 LDG.E.64 R8, desc[UR14][R10.64] ;  /* 0x0000000e0a089981 */ /* 0x000124000c1e1b00 */
[----:B0-----:R-:W-:-:S06]  /*46e0*/  CS2R R10, SRZ ;  /* 0x00000000000a7805 */ /* 0x001fcc000001ff00 */
[----:B------:R0:W4:Y:S01]  /*46f0*/  @!P4 LDG.E.64 R10, desc[UR14][R12.64] ;  /* 0x0000000e0c0ac981 */ /* 0x000122000c1e1b00 */
[----:B------:R-:W-:Y:S02]  /*4700*/  CS2R R14, SRZ ;  /* 0x00000000000e7805 */ /* 0x000fe4000001ff00 */
[----:B0-----:R-:W-:Y:S02]  /*4710*/  CS2R R12, SRZ ;  /* 0x00000000000c7805 */ /* 0x001fe4000001ff00 */
[----:B--2---:R-:W-:Y:S02]  /*4720*/  @!P5 MOV R15, R2 ;  /* 0x00000002000fd202 */ /* 0x004fe40000000f00 */
[----:B------:R-:W-:-:S03]  /*4730*/  @!P5 MOV R14, R3 ;  /* 0x00000003000ed202 */ /* 0x000fc60000000f00 */
[----:B------:R-:W-:Y:S04]  /*4740*/  STL [R1+0x224], R15 ;  /* 0x0002240f01007387 */ /* 0x000fe80000100800 */
[----:B------:R0:W-:Y:S02]  /*4750*/  STL [R1+0x220], R14 ;  /* 0x0002200e01007387 */ /* 0x0001e40000100800 */
[----:B0-----:R-:W-:Y:S02]  /*4760*/  CS2R R14, SRZ ;  /* 0x00000000000e7805 */ /* 0x001fe4000001ff00 */
[----:B---3--:R-:W-:Y:S01]  /*4770*/  @!P3 IMAD.MOV.U32 R15, RZ, RZ, R4 ;  /* 0x000000ffff0fb224 */ /* 0x008fe200078e0004 */
[----:B------:R-:W-:-:S04]  /*4780*/  @!P3 MOV R14, R5 ;  /* 0x00000005000eb202 */ /* 0x000fc80000000f00 */
[----:B------:R-:W-:Y:S04]  /*4790*/  STL [R1+0x22c], R15 ;  /* 0x00022c0f01007387 */ /* 0x000fe80000100800 */
[----:B------:R0:W-:Y:S02]  /*47a0*/  STL [R1+0x21c], R14 ;  /* 0x00021c0e01007387 */ /* 0x0001e40000100800 */
[----:B0-----:R-:W-:Y:S02]  /*47b0*/  CS2R R14, SRZ ;  /* 0x00000000000e7805 */ /* 0x001fe4000001ff00 */
[----:B----4-:R-:W-:Y:S01]  /*47c0*/  @!P2 MOV R15, R6 ;  /* 0x00000006000fa202 */ /* 0x010fe20000000f00 */
[----:B------:R-:W-:Y:S01]  /*47d0*/  @!P2 IMAD.MOV.U32 R14, RZ, RZ, R7 ;  /* 0x000000ffff0ea224 */ /* 0x000fe200078e0007 */
[----:B------:R-:W-:Y:S01]  /*47e0*/  LOP3.LUT P2, RZ, R0, 0x40000, RZ, 0xc0, !PT ;  /* 0x0004000000ff7812 */ /* 0x000fe2000784c0ff */
[----:B------:R0:W-:Y:S04]  /*47f0*/  STL.64 [R1+0x18], R2 ;  /* 0x0000180201007387 */ /* 0x0001e80000100a00 */
[----:B------:R-:W-:Y:S04]  /*4800*/  STL [R1+0x228], R15 ;  /* 0x0002280f01007387 */ /* 0x000fe80000100800 */
[----:B------:R1:W-:Y:S01]  /*4810*/  STL [R1+0x218], R14 ;  /* 0x0002180e01007387 */ /* 0x0003e20000100800 */
[----:B0-----:R-:W-:-:S02]  /*4820*/  CS2R R2, SRZ ;  /* 0x0000000000027805 */ /* 0x001fc4000001ff00 */
[----:B-1----:R-:W-:-:S04]  /*4830*/  CS2R R14, SRZ ;  /* 0x00000000000e7805 */ /* 0x002fc8000001ff00 */
[----:B------:R-:W2:Y:S01]  /*4840*/  @!P2 LDG.E.64 R2, desc[UR14][R124.64] ;  /* 0x0000000e7c02a981 */ /* 0x000ea2000c1e1b00 */
[----:B------:R-:W-:Y:S02]  /*4850*/  @!P1 MOV R15, R8 ;  /* 0x00000008000f9202 */ /* 0x000fe40000000f00 */
[----:B------:R-:W-:-:S03]  /*4860*/  @!P1 MOV R14, R9 ;  /* 0x00000009000e9202 */ /* 0x000fc60000000f00 */
[----:B------:R-:W-:Y:S04]  /*4870*/  STL [R1+0x230], R15 ;  /* 0x0002300f01007387 */ /* 0x000fe80000100800 */
[----:B------:R0:W-:Y:S01]  /*4880*/  STL [R1+0x214], R14 ;  /* 0x0002140e01007387 */ /* 0x0001e20000100800 */
[----:B------:R-:W-:Y:S02]  /*4890*/  LOP3.LUT P3, RZ, R0, 0x80000, RZ, 0xc0, !PT ;  /* 0x0008000000ff7812 */ /* 0x000fe4000786c0ff */
[----:B0-----:R-:W-:Y:S02]  /*48a0*/  CS2R R14, SRZ ;  /* 0x00000000000e7805 */ /* 0x001fe4000001ff00 */
[----:B------:R-:W-:Y:S01]  /*48b0*/  @!P4 IMAD.MOV.U32 R15, RZ, RZ, R10 ;  /* 0x000000ffff0fc224 */ /* 0x000fe200078e000a */
[----:B------:R-:W-:-:S04]  /*48c0*/  @!P4 MOV R14, R11 ;  /* 0x0000000b000ec202 */ /* 0x000fc80000000f00 */
[----:B------:R0:W-:Y:S04]  /*48d0*/  STL [R1+0x238], R15 ;  /* 0x0002380f01007387 */ /* 0x0001e80000100800 */
[----:B------:R1:W-:Y:S01]  /*48e0*/  STL [R1+0x210], R14 ;  /* 0x0002100e01007387 */ /* 0x0003e20000100800 */
[----:B0-----:R-:W-:Y:S01]  /*48f0*/  @!P0 IMAD.MOV.U32 R15, RZ, RZ, R16 ;  /* 0x000000ffff0f8224 */ /* 0x001fe200078e0010 */
[----:B-1----:R-:W-:-:S05]  /*4900*/  @!P0 MOV R14, R27 ;  /* 0x0000001b000e8202 */ /* 0x002fca0000000f00 */
[----:B------:R0:W3:Y:S02]  /*4910*/  @!P0 LDG.E.64 R12, desc[UR14][R14.64] ;  /* 0x0000000e0e0c8981 */ /* 0x0000e4000c1e1b00 */
[----:B0-----:R-:W-:-:S06]  /*4920*/  CS2R R14, SRZ ;  /* 0x00000000000e7805 */ /* 0x001fcc000001ff00 */
[----:B------:R0:W4:Y:S01]  /*4930*/  @!P3 LDG.E.64 R14, desc[UR14][R122.64] ;  /* 0x0000000e7a0eb981 */ /* 0x000122000c1e1b00 */
[----:B------:R-:W-:Y:S01]  /*4940*/  MOV R124, RZ ;  /* 0x000000ff007c7202 */ /* 0x000fe20000000f00 */
[----:B------:R-:W-:Y:S01]  /*4950*/  IMAD.MOV.U32 R125, RZ, RZ, R25 ;  /* 0x000000ffff7d7224 */ /* 0x000fe200078e0019 */
[----:B0-----:R-:W-:Y:S02]  /*4960*/  MOV R123, RZ ;  /* 0x000000ff007b7202 */ /* 0x001fe40000000f00 */
[----:B------:R-:W-:Y:S02]  /*4970*/  MOV R122, R22 ;  /* 0x00000016007a7202 */ /* 0x000fe40000000f00 */
[----:B--2---:R-:W-:-:S05]  /*4980*/  @!P2 MOV R124, R3 ;  /* 0x00000003007ca202 */ /* 0x004fca0000000f00 */
[----:B------:R0:W-:Y:S02]  /*4990*/  STL [R1+0x348], R124 ;  /* 0x0003487c01007387 */ /* 0x0001e40000100800 */
[----:B0-----:R-:W-:Y:S02]  /*49a0*/  MOV R124, R24 ;  /* 0x00000018007c7202 */ /* 0x001fe40000000f00 */
[----:B------:R-:W2:Y:S01]  /*49b0*/  LDL.LU.64 R24, [R1+0x368] ;  /* 0x0003680001187983 */ /* 0x000ea20000300a00 */
[----:B----4-:R-:W-:-:S05]  /*49c0*/  @!P3 MOV R123, R15 ;  /* 0x0000000f007bb202 */ /* 0x010fca0000000f00 */
[----:B------:R0:W-:Y:S02]  /*49d0*/  STL [R1+0x344], R123 ;  /* 0x0003447b01007387 */ /* 0x0001e40000100800 */
[----:B0-----:R-:W-:Y:S02]  /*49e0*/  IMAD.MOV.U32 R123, RZ, RZ, R23 ;  /* 0x000000ffff7b7224 */ /* 0x001fe400078e0017 */
[----:B------:R-:W4:Y:S01]  /*49f0*/  LDL.LU.64 R22, [R1+0x370] ;  /* 0x0003700001167983 */ /* 0x000f220000300a00 */
[----:B------:R-:W-:-:S03]  /*4a00*/  LOP3.LUT P4, RZ, R0, 0x10000, RZ, 0xc0, !PT ;  /* 0x0001000000ff7812 */ /* 0x000fc6000788c0ff */
[----:B------:R0:W-:Y:S02]  /*4a10*/  STL.64 [R1+0x28], R6 ;  /* 0x0000280601007387 */ /* 0x0001e40000100a00 */
[----:B0-----:R-:W-:Y:S02]  /*4a20*/  CS2R R6, SRZ ;  /* 0x0000000000067805 */ /* 0x001fe4000001ff00 */
[----:B------:R-:W-:Y:S01]  /*4a30*/  LOP3.LUT P1, RZ, R0, 0x20000, RZ, 0xc0, !PT ;  /* 0x0002000000ff7812 */ /* 0x000fe2000782c0ff */
[----:B------:R0:W-:Y:S02]  /*4a40*/  STL.64 [R1+0x20], R4 ;  /* 0x0000200401007387 */ /* 0x0001e40000100a00 */
[----:B0-----:R-:W-:-:S03]  /*4a50*/  CS2R R4, SRZ ;  /* 0x0000000000047805 */ /* 0x001fc6000001ff00 */
[----:B--2---:R0:W2:Y:S07]  /*4a60*/  @!P4 LDG.E.64 R6, desc[UR14][R24.64] ;  /* 0x0000000e1806c981 */ /* 0x0040ae000c1e1b00 */
[----:B----4-:R1:W4:Y:S01]  /*4a70*/  @!P1 LDG.E.64 R4, desc[UR14][R22.64] ;  /* 0x0000000e16049981 */ /* 0x010322000c1e1b00 */
[----:B------:R-:W-:Y:S02]  /*4a80*/  HFMA2 R27, -RZ, RZ, 0, 0 ;  /* 0x00000000ff1b7431 */ /* 0x000fe400000001ff */
[----:B0-----:R-:W-:Y:S01]  /*4a90*/  IMAD.MOV.U32 R24, RZ, RZ, R28 ;  /* 0x000000ffff187224 */ /* 0x001fe200078e001c */
[----:B------:R-:W-:-:S02]  /*4aa0*/  MOV R25, R29 ;  /* 0x0000001d00197202 */ /* 0x000fc40000000f00 */
[----:B------:R-:W3:Y:S01]  /*4ab0*/  LDL.LU.64 R28, [R1+0x358] ;  /* 0x00035800011c7983 */ /* 0x000ee20000300a00 */
[----:B-1----:R-:W-:Y:S01]  /*4ac0*/  MOV R23, R125 ;  /* 0x0000007d00177202 */ /* 0x002fe20000000f00 */
[----:B------:R-:W-:Y:S01]  /*4ad0*/  HFMA2 R125, -RZ, RZ, 0, 0 ;  /* 0x00000000ff7d7431 */ /* 0x000fe200000001ff */
[----:B------:R-:W-:Y:S02]  /*4ae0*/  MOV R22, R124 ;  /* 0x0000007c00167202 */ /* 0x000fe40000000f00 */
[----:B------:R-:W-:Y:S02]  /*4af0*/  MOV R124, R30 ;  /* 0x0000001e007c7202 */ /* 0x000fe40000000f00 */
[----:B--2---:R-:W-:-:S05]  /*4b00*/  @!P4 MOV R27, R6 ;  /* 0x00000006001bc202 */ /* 0x004fca0000000f00 */
[----:B------:R0:W-:Y:S04]  /*4b10*/  STL [R1+0x258], R27 ;  /* 0x0002581b01007387 */ /* 0x0001e80000100800 */
[----:B0-----:R-:W2:Y:S01]  /*4b20*/  LDL.LU R27, [R1+0x350] ;  /* 0x00035000011b7983 */ /* 0x001ea20000300800 */
[----:B----4-:R-:W-:-:S05]  /*4b30*/  @!P1 IMAD.MOV.U32 R125, RZ, RZ, R5 ;  /* 0x000000ffff7d9224 */ /* 0x010fca00078e0005 */
[----:B------:R0:W-:Y:S02]  /*4b40*/  STL [R1+0x34c], R125 ;  /* 0x00034c7d01007387 */ /* 0x0001e40000100800 */
[----:B0-----:R-:W-:Y:S02]  /*4b50*/  MOV R125, R31 ;  /* 0x0000001f007d7202 */ /* 0x001fe40000000f00 */
[----:B------:R-:W4:Y:S01]  /*4b60*/  LDL.LU.64 R30, [R1+0x360] ;  /* 0x00036000011e7983 */ /* 0x000f220000300a00 */
[----:B------:R-:W-:Y:S02]  /*4b70*/  HFMA2 R16, -RZ, RZ, 0, 0 ;  /* 0x00000000ff107431 */ /* 0x000fe400000001ff */
[----:B------:R-:W-:Y:S01]  /*4b80*/  @!P3 IMAD.MOV.U32 R16, RZ, RZ, R14 ;  /* 0x000000ffff10b224 */ /* 0x000fe200078e000e */
[----:B------:R-:W-:Y:S01]  /*4b90*/  LOP3.LUT P3, RZ, R0, 0x8000, RZ, 0xc0, !PT ;  /* 0x0000800000ff7812 */ /* 0x000fe2000786c0ff */
[----:B------:R0:W-:Y:S04]  /*4ba0*/  STL.64 [R1+0x30], R8 ;  /* 0x0000300801007387 */ /* 0x0001e80000100a00 */
[----:B------:R1:W-:Y:S01]  /*4bb0*/  STL [R1+0x240], R16 ;  /* 0x0002401001007387 */ /* 0x0003e20000100800 */
[----:B0-----:R-:W-:Y:S01]  /*4bc0*/  CS2R R8, SRZ ;  /* 0x0000000000087805 */ /* 0x001fe2000001ff00 */
[----:B-1----:R-:W-:-:S02]  /*4bd0*/  HFMA2 R16, -RZ, RZ, 0, 0 ;  /* 0x00000000ff107431 */ /* 0x002fc400000001ff */
[----:B------:R-:W-:Y:S01]  /*4be0*/  @!P2 IMAD.MOV.U32 R16, RZ, RZ, R2 ;  /* 0x000000ffff10a224 */ /* 0x000fe200078e0002 */
[----:B------:R-:W-:Y:S01]  /*4bf0*/  LOP3.LUT P2, RZ, R0, 0x4000, RZ, 0xc0, !PT ;  /* 0x0000400000ff7812 */ /* 0x000fe2000784c0ff */
[----:B------:R0:W-:Y:S04]  /*4c00*/  STL.64 [R1+0x38], R10 ;  /* 0x0000380a01007387 */ /* 0x0001e80000100a00 */
[----:B------:R1:W-:Y:S01]  /*4c10*/  STL [R1+0x248], R16 ;  /* 0x0002481001007387 */ /* 0x0003e20000100800 */
[----:B0-----:R-:W-:Y:S01]  /*4c20*/  CS2R R10, SRZ ;  /* 0x00000000000a7805 */ /* 0x001fe2000001ff00 */
[----:B-1----:R-:W-:Y:S01]  /*4c30*/  IMAD.MOV.U32 R16, RZ, RZ, RZ ;  /* 0x000000ffff107224 */ /* 0x002fe200078e00ff */
[----:B------:R-:W-:-:S05]  /*4c40*/  @!P1 MOV R16, R4 ;  /* 0x0000000400109202 */ /* 0x000fca0000000f00 */
[----:B---3--:R-:W3:Y:S01]  /*4c50*/  @!P2 LDG.E.64 R10, desc[UR14][R28.64] ;  /* 0x0000000e1c0aa981 */ /* 0x008ee2000c1e1b00 */
[----:B------:R-:W-:-:S03]  /*4c60*/  LOP3.LUT P1, RZ, R0, 0x2000, RZ, 0xc0, !PT ;  /* 0x0000200000ff7812 */ /* 0x000fc6000782c0ff */
[----:B------:R0:W-:Y:S02]  /*4c70*/  STL.64 [R1+0x40], R14 ;  /* 0x0000400e01007387 */ /* 0x0001e40000100a00 */
[----:B0-----:R-:W-:Y:S02]  /*4c80*/  CS2R R14, SRZ ;  /* 0x00000000000e7805 */ /* 0x001fe4000001ff00 */
[----:B--2---:R0:W2:Y:S06]  /*4c90*/  @!P3 LDG.E.64 R8, desc[UR14][R26.64] ;  /* 0x0000000e1a08b981 */ /* 0x0040ac000c1e1b00 */
[----:B----4-:R-:W4:Y:S04]  /*4ca0*/  @!P1 LDG.E.64 R14, desc[UR14][R30.64] ;  /* 0x0000000e1e0e9981 */ /* 0x010f28000c1e1b00 */
[----:B------:R1:W-:Y:S02]  /*4cb0*/  STL [R1+0x250], R16 ;  /* 0x0002501001007387 */ /* 0x0003e40000100800 */
[----:B-1----:R-:W-:Y:S01]  /*4cc0*/  IMAD.MOV.U32 R16, RZ, RZ, RZ ;  /* 0x000000ffff107224 */ /* 0x002fe200078e00ff */
[----:B------:R-:W-:-:S02]  /*4cd0*/  @!P4 MOV R16, R7 ;  /* 0x000000070010c202 */ /* 0x000fc40000000f00 */
[----:B------:R-:W-:Y:S01]  /*4ce0*/  LOP3.LUT P4, RZ, R0, 0x1000, RZ, 0xc0, !PT ;  /* 0x0000100000ff7812 */ /* 0x000fe2000788c0ff */
[----:B------:R1:W-:Y:S01]  /*4cf0*/  STL.64 [R1+0x48], R2 ;  /* 0x0000480201007387 */ /* 0x0003e20000100a00 */
[----:B0-----:R-:W-:-:S03]  /*4d00*/  CS2R R26, SRZ ;  /* 0x00000000001a7805 */ /* 0x001fc6000001ff00 */
[----:B------:R0:W-:Y:S01]  /*4d10*/  STL [R1+0x234], R16 ;  /* 0x0002341001007387 */ /* 0x0001e20000100800 */
[----:B-1----:R-:W-:Y:S01]  /*4d20*/  CS2R R2, SRZ ;  /* 0x0000000000027805 */ /* 0x002fe2000001ff00 */
[----:B0-----:R-:W-:-:S06]  /*4d30*/  IMAD.MOV.U32 R16, RZ, RZ, RZ ;  /* 0x000000ffff107224 */ /* 0x001fcc00078e00ff */
[----:B------:R-:W4:Y:S04]  /*4d40*/  @!P4 LDG.E.64 R2, desc[UR14][R32.64] ;  /* 0x0000000e2002c981 */ /* 0x000f28000c1e1b00 */
[----:B------:R0:W-:Y:S02]  /*4d50*/  STL.64 [R1+0x50], R4 ;  /* 0x0000500401007387 */ /* 0x0001e40000100a00 */
[----:B0-----:R-:W-:Y:S02]  /*4d60*/  CS2R R4, SRZ ;  /* 0x0000000000047805 */ /* 0x001fe4000001ff00 */
[----:B---3--:R-:W-:Y:S01]  /*4d70*/  @!P2 MOV R26, R10 ;  /* 0x0000000a001aa202 */ /* 0x008fe20000000f00 */
[----:B------:R0:W-:Y:S04]  /*4d80*/  STL.64 [R1+0x58], R6 ;  /* 0x0000580601007387 */ /* 0x0001e80000100a00 */
[----:B------:R1:W-:Y:S01]  /*4d90*/  STL [R1+0x268], R26 ;  /* 0x0002681a01007387 */ /* 0x0003e20000100800 */
[----:B0-----:R-:W-:Y:S01]  /*4da0*/  CS2R R6, SRZ ;  /* 0x0000000000067805 */ /* 0x001fe2000001ff00 */
[----:B-1----:R-:W-:Y:S01]  /*4db0*/  IMAD.MOV.U32 R26, RZ, RZ, RZ ;  /* 0x000000ffff1a7224 */ /* 0x002fe200078e00ff */
[----:B--2---:R-:W-:-:S02]  /*4dc0*/  @!P3 MOV R27, R8 ;  /* 0x00000008001bb202 */ /* 0x004fc40000000f00 */
[----:B------:R-:W-:Y:S02]  /*4dd0*/  @!P3 MOV R16, R9 ;  /* 0x000000090010b202 */ /* 0x000fe40000000f00 */
[----:B------:R-:W-:-:S03]  /*4de0*/  LOP3.LUT P3, RZ, R0, 0x800, RZ, 0xc0, !PT ;  /* 0x0000080000ff7812 */ /* 0x000fc6000786c0ff */
[----:B------:R0:W-:Y:S02]  /*4df0*/  STL [R1+0x23c], R16 ;  /* 0x00023c1001007387 */ /* 0x0001e40000100800 */
[----:B0-----:R-:W-:Y:S01]  /*4e00*/  IMAD.MOV.U32 R16, RZ, RZ, RZ ;  /* 0x000000ffff107224 */ /* 0x001fe200078e00ff */
[----:B------:R-:W-:-:S07]  /*4e10*/  @!P2 MOV R16, R11 ;  /* 0x0000000b0010a202 */ /* 0x000fce0000000f00 */
[----:B------:R-:W2:Y:S01]  /*4e20*/  @!P3 LDG.E.64 R4, desc[UR14][R34.64] ;  /* 0x0000000e2204b981 */ /* 0x000ea2000c1e1b00 */
[----:B------:R-:W-:-:S03]  /*4e30*/  LOP3.LUT P2, RZ, R0, 0x400, RZ, 0xc0, !PT ;  /* 0x0000040000ff7812 */ /* 0x000fc6000784c0ff */
[----:B------:R0:W-:Y:S02]  /*4e40*/  STL [R1+0x244], R16 ;  /* 0x0002441001007387 */ /* 0x0001e40000100800 */
[----:B0-----:R-:W-:-:S08]  /*4e50*/  HFMA2 R16, -RZ, RZ, 0, 0 ;  /* 0x00000000ff107431 */ /* 0x001fd000000001ff */
[----:B------:R-:W3:Y:S04]  /*4e60*/  @!P2 LDG.E.64 R6, desc[UR14][R36.64] ;  /* 0x0000000e2406a981 */ /* 0x000ee8000c1e1b00 */
[----:B------:R0:W-:Y:S02]  /*4e70*/  STL.64 [R1+0x60], R8 ;  /* 0x0000600801007387 */ /* 0x0001e40000100a00 */
[----:B0-----:R-:W-:Y:S02]  /*4e80*/  CS2R R8, SRZ ;  /* 0x0000000000087805 */ /* 0x001fe4000001ff00 */
[----:B----4-:R-:W-:Y:S01]  /*4e90*/  @!P1 MOV R26, R14 ;  /* 0x0000000e001a9202 */ /* 0x010fe20000000f00 */
[----:B------:R-:W-:Y:S01]  /*4ea0*/  @!P1 IMAD.MOV.U32 R16, RZ, RZ, R15 ;  /* 0x000000ffff109224 */ /* 0x000fe200078e000f */
[----:B------:R-:W-:-:S13]  /*4eb0*/  LOP3.LUT P1, RZ, R0, 0x200, RZ, 0xc0, !PT ;  /* 0x0000020000ff7812 */ /* 0x000fda000782c0ff */
[----:B------:R-:W4:Y:S04]  /*4ec0*/  @!P1 LDG.E.64 R8, desc[UR14][R38.64] ;  /* 0x0000000e26089981 */ /* 0x000f28000c1e1b00 */
[----:B------:R0:W-:Y:S04]  /*4ed0*/  STL [R1+0x270], R26 ;  /* 0x0002701a01007387 */ /* 0x0001e80000100800 */
[----:B------:R1:W-:Y:S01]  /*4ee0*/  STL [R1+0x24c], R16 ;  /* 0x00024c1001007387 */ /* 0x0003e20000100800 */
[----:B0-----:R-:W-:Y:S01]  /*4ef0*/  HFMA2 R26, -RZ, RZ, 0, 0 ;  /* 0x00000000ff1a7431 */ /* 0x001fe200000001ff */
[----:B-1----:R-:W-:Y:S01]  /*4f00*/  MOV R16, RZ ;  /* 0x000000ff00107202 */ /* 0x002fe20000000f00 */
[----:B------:R-:W-:Y:S01]  /*4f10*/  @!P4 IMAD.MOV.U32 R26, RZ, RZ, R2 ;  /* 0x000000ffff1ac224 */ /* 0x000fe200078e0002 */
[----:B------:R-:W-:-:S02]  /*4f20*/  @!P4 MOV R16, R3 ;  /* 0x000000030010c202 */ /* 0x000fc40000000f00 */
[----:B------:R-:W-:Y:S02]  /*4f30*/  LOP3.LUT P4, RZ, R0, 0x100, RZ, 0xc0, !PT ;  /* 0x0000010000ff7812 */ /* 0x000fe4000788c0ff */
[----:B------:R0:W-:Y:S04]  /*4f40*/  STL [R1+0x278], R26 ;  /* 0x0002781a01007387 */ /* 0x0001e80000100800 */
[----:B------:R1:W-:Y:S01]  /*4f50*/  STL.64 [R1+0x68], R10 ;  /* 0x0000680a01007387 */ /* 0x0003e20000100a00 */
[----:B0-----:R-:W-:-:S03]  /*4f60*/  HFMA2 R26, -RZ, RZ, 0, 0 ;  /* 0x00000000ff1a7431 */ /* 0x001fc600000001ff */
[----:B------:R0:W-:Y:S01]  /*4f70*/  STL [R1+0x254], R16 ;  /* 0x0002541001007387 */ /* 0x0001e20000100800 */
[----:B-1----:R-:W-:Y:S01]  /*4f80*/  CS2R R10, SRZ ;  /* 0x00000000000a7805 */ /* 0x002fe2000001ff00 */
[----:B0-----:R-:W-:-:S05]  /*4f90*/  IMAD.MOV.U32 R16, RZ, RZ, RZ ;  /* 0x000000ffff107224 */ /* 0x001fca00078e00ff */
[----:B------:R-:W4:Y:S04]  /*4fa0*/  @!P4 LDG.E.64 R10, desc[UR14][R40.64] ;  /* 0x0000000e280ac981 */ /* 0x000f28000c1e1b00 */
[----:B------:R0:W-:Y:S02]  /*4fb0*/  STL.64 [R1+0x70], R14 ;  /* 0x0000700e01007387 */ /* 0x0001e40000100a00 */
[----:B0-----:R-:W-:Y:S02]  /*4fc0*/  CS2R R14, SRZ ;  /* 0x00000000000e7805 */ /* 0x001fe4000001ff00 */
[----:B------:R0:W-:Y:S01]  /*4fd0*/  STL.64 [R1+0x78], R2 ;  /* 0x0000780201007387 */ /* 0x0001e20000100a00 */
[----:B------:R-:W-:Y:S01]  /*4fe0*/  IMAD.MOV.U32 R28, RZ, RZ, RZ ;  /* 0x000000ffff1c7224 */ /* 0x000fe200078e00ff */
[----:B0-----:R-:W-:-:S02]  /*4ff0*/  CS2R R2, SRZ ;  /* 0x0000000000027805 */ /* 0x001fc4000001ff00 */
[----:B--2---:R-:W-:Y:S02]  /*5000*/  @!P3 MOV R26, R4 ;  /* 0x00000004001ab202 */ /* 0x004fe40000000f00 */
[----:B------:R-:W-:Y:S02]  /*5010*/  @!P3 MOV R16, R5 ;  /* 0x000000050010b202 */ /* 0x000fe40000000f00 */
[----:B------:R-:W-:-:S03]  /*5020*/  LOP3.LUT P3, RZ, R0, 0x80, RZ, 0xc0, !PT ;  /* 0x0000008000ff7812 */ /* 0x000fc6000786c0ff */
[----:B------:R0:W-:Y:S04]  /*5030*/  STL [R1+0x25c], R16 ;  /* 0x00025c1001007387 */ /* 0x0001e80000100800 */
[----:B------:R1:W-:Y:S01]  /*5040*/  STL [R1+0x280], R26 ;  /* 0x0002801a01007387 */ /* 0x0003e20000100800 */
[----:B0-----:R-:W-:-:S05]  /*5050*/  HFMA2 R16, -RZ, RZ, 0, 0 ;  /* 0x00000000ff107431 */ /* 0x001fca00000001ff */
[----:B------:R-:W2:Y:S01]  /*5060*/  @!P3 LDG.E.64 R14, desc[UR14][R42.64] ;  /* 0x0000000e2a0eb981 */ /* 0x000ea2000c1e1b00 */
[----:B-1----:R-:W-:Y:S01]  /*5070*/  IMAD.MOV.U32 R26, RZ, RZ, RZ ;  /* 0x000000ffff1a7224 */ /* 0x002fe200078e00ff */
[----:B---3--:R-:W-:Y:S01]  /*5080*/  @!P2 MOV R26, R6 ;  /* 0x00000006001aa202 */ /* 0x008fe20000000f00 */
[----:B------:R-:W-:Y:S01]  /*5090*/  @!P2 IMAD.MOV.U32 R16, RZ, RZ, R7 ;  /* 0x000000ffff10a224 */ /* 0x000fe200078e0007 */
[----:B------:R-:W-:-:S04]  /*50a0*/  LOP3.LUT P2, RZ, R0, 0x40, RZ, 0xc0, !PT ;  /* 0x0000004000ff7812 */ /* 0x000fc8000784c0ff */
[----:B------:R0:W-:Y:S09]  /*50b0*/  STL [R1+0x264], R16 ;  /* 0x0002641001007387 */ /* 0x0001f20000100800 */
[----:B------:R-:W3:Y:S01]  /*50c0*/  @!P2 LDG.E.64 R2, desc[UR14][R44.64] ;  /* 0x0000000e2c02a981 */ /* 0x000ee2000c1e1b00 */
[----:B0-----:R-:W-:-:S03]  /*50d0*/  HFMA2 R16, -RZ, RZ, 0, 0 ;  /* 0x00000000ff107431 */ /* 0x001fc600000001ff */
[----:B------:R0:W-:Y:S01]  /*50e0*/  STL.64 [R1+0x80], R4 ;  /* 0x0000800401007387 */ /* 0x0001e20000100a00 */
[----:B----4-:R-:W-:Y:S01]  /*50f0*/  @!P1 MOV R28, R8 ;  /* 0x00000008001c9202 */ /* 0x010fe20000000f00 */
[----:B------:R-:W-:Y:S01]  /*5100*/  @!P1 IMAD.MOV.U32 R16, RZ, RZ, R9 ;  /* 0x000000ffff109224 */ /* 0x000fe200078e0009 */
[----:B------:R-:W-:Y:S02]  /*5110*/  LOP3.LUT P1, RZ, R0, 0x20, RZ, 0xc0, !PT ;  /* 0x0000002000ff7812 */ /* 0x000fe4000782c0ff */
[----:B0-----:R-:W-:-:S11]  /*5120*/  CS2R R4, SRZ ;  /* 0x0000000000047805 */ /* 0x001fd6000001ff00 */
[----:B------:R-:W4:Y:S04]  /*5130*/  @!P1 LDG.E.64 R4, desc[UR14][R46.64] ;  /* 0x0000000e2e049981 */ /* 0x000f28000c1e1b00 */
[----:B------:R0:W-:Y:S04]  /*5140*/  STL [R1+0x26c], R16 ;  /* 0x00026c1001007387 */ /* 0x0001e80000100800 */
[----:B------:R1:W-:Y:S01]  /*5150*/  STL [R1+0x288], R26 ;  /* 0x0002881a01007387 */ /* 0x0003e20000100800 */
[----:B0-----:R-:W-:Y:S01]  /*5160*/  HFMA2 R16, -RZ, RZ, 0, 0 ;  /* 0x00000000ff107431 */ /* 0x001fe200000001ff */
[----:B-1----:R-:W-:-:S02]  /*5170*/  MOV R26, R122 ;  /* 0x0000007a001a7202 */ /* 0x002fc40000000f00 */
[----:B------:R-:W-:Y:S01]  /*5180*/  MOV R122, RZ ;  /* 0x000000ff007a7202 */ /* 0x000fe20000000f00 */
[----:B------:R0:W-:Y:S04]  /*5190*/  STL [R1+0x294], R28 ;  /* 0x0002941c01007387 */ /* 0x0001e80000100800 */
[----:B------:R1:W-:Y:S01]  /*51a0*/  STL.64 [R1+0x88], R6 ;  /* 0x0000880601007387 */ /* 0x0003e20000100a00 */
[----:B------:R-:W-:Y:S01]  /*51b0*/  @!P4 IMAD.MOV.U32 R16, RZ, RZ, R10 ;  /* 0x000000ffff10c224 */ /* 0x000fe200078e000a */
[----:B------:R-:W-:Y:S02]  /*51c0*/  @!P4 MOV R122, R11 ;  /* 0x0000000b007ac202 */ /* 0x000fe40000000f00 */
[----:B------:R-:W-:Y:S01]  /*51d0*/  LOP3.LUT P4, RZ, R0, 0x10, RZ, 0xc0, !PT ;  /* 0x0000001000ff7812 */ /* 0x000fe2000788c0ff */
[----:B0-----:R-:W-:Y:S01]  /*51e0*/  HFMA2 R28, -RZ, RZ, 0, 0 ;  /* 0x00000000ff1c7431 */ /* 0x001fe200000001ff */
[----:B-1----:R-:W-:Y:S01]  /*51f0*/  CS2R R6, SRZ ;  /* 0x0000000000067805 */ /* 0x002fe2000001ff00 */
[----:B------:R0:W-:Y:S02]  /*5200*/  STL [R1+0x290], R16 ;  /* 0x0002901001007387 */ /* 0x0001e40000100800 */
[----:B0-----:R-:W-:-:S08]  /*5210*/  IMAD.MOV.U32 R16, RZ, RZ, RZ ;  /* 0x000000ffff107224 */ /* 0x001fd000078e00ff */
[----:B------:R-:W4:Y:S04]  /*5220*/  @!P4 LDG.E.64 R6, desc[UR14][R48.64] ;  /* 0x0000000e3006c981 */ /* 0x000f28000c1e1b00 */
[----:B------:R0:W-:Y:S02]  /*5230*/  STL.64 [R1+0x90], R8 ;  /* 0x0000900801007387 */ /* 0x0001e40000100a00 */
[----:B0-----:R-:W-:Y:S02]  /*5240*/  CS2R R8, SRZ ;  /* 0x0000000000087805 */ /* 0x001fe4000001ff00 */
[----:B------:R0:W-:Y:S02]  /*5250*/  STL.64 [R1+0x98], R10 ;  /* 0x0000980a01007387 */ /* 0x0001e40000100a00 */
        /* <DEDUP_REMOVED lines=11> */
[----:B------:R-:W-:-:S03]  /*5310*/  LOP3.LUT P2, RZ, R0, 0x4, RZ, 0xc0, !PT ;  /* 0x0000000400ff7812 */ /* 0x000fc6000784c0ff */
[----:B------:R0:W-:Y:S04]  /*5320*/  STL [R1+0x2a4], R28 ;  /* 0x0002a41c01007387 */ /* 0x0001e80000100800 */
[----:B------:R1:W-:Y:S01]  /*5330*/  STL [R1+0x274], R16 ;  /* 0x0002741001007387 */ /* 0x0003e20000100800 */
[----:B0-----:R-:W-:-:S05]  /*5340*/  HFMA2 R28, -RZ, RZ, 0, 0 ;  /* 0x00000000ff1c7431 */ /* 0x001fca00000001ff */
[----:B------:R-:W3:Y:S01]  /*5350*/  @!P2 LDG.E.64 R10, desc[UR14][R52.64] ;  /* 0x0000000e340aa981 */ /* 0x000ee2000c1e1b00 */
[----:B-1----:R-:W-:-:S03]  /*5360*/  MOV R16, RZ ;  /* 0x000000ff00107202 */ /* 0x002fc60000000f00 */
[----:B------:R0:W-:Y:S01]  /*5370*/  STL.64 [R1+0xa0], R14 ;  /* 0x0000a00e01007387 */ /* 0x0001e20000100a00 */
[----:B----4-:R-:W-:Y:S01]  /*5380*/  @!P1 IMAD.MOV.U32 R28, RZ, RZ, R4 ;  /* 0x000000ffff1c9224 */ /* 0x010fe200078e0004 */
[----:B------:R-:W-:Y:S02]  /*5390*/  @!P1 MOV R16, R5 ;  /* 0x0000000500109202 */ /* 0x000fe40000000f00 */
[----:B------:R-:W-:Y:S02]  /*53a0*/  LOP3.LUT P1, RZ, R0, 0x2, RZ, 0xc0, !PT ;  /* 0x0000000200ff7812 */ /* 0x000fe4000782c0ff */
[----:B0-----:R-:W-:-:S11]  /*53b0*/  CS2R R14, SRZ ;  /* 0x00000000000e7805 */ /* 0x001fd6000001ff00 */
[----:B------:R-:W4:Y:S04]  /*53c0*/  @!P1 LDG.E.64 R14, desc[UR14][R54.64] ;  /* 0x0000000e360e9981 */ /* 0x000f28000c1e1b00 */
[----:B------:R0:W-:Y:S04]  /*53d0*/  STL [R1+0x2ac], R28 ;  /* 0x0002ac1c01007387 */ /* 0x0001e80000100800 */
[----:B------:R1:W-:Y:S01]  /*53e0*/  STL [R1+0x28c], R16 ;  /* 0x00028c1001007387 */ /* 0x0003e20000100800 */
[----:B0-----:R-:W-:Y:S02]  /*53f0*/  HFMA2 R28, -RZ, RZ, 0, 0 ;  /* 0x00000000ff1c7431 */ /* 0x001fe400000001ff */
[----:B-1----:R-:W-:Y:S01]  /*5400*/  IMAD.MOV.U32 R16, RZ, RZ, RZ ;  /* 0x000000ffff107224 */ /* 0x002fe200078e00ff */
[----:B------:R0:W-:Y:S01]  /*5410*/  STL.64 [R1+0xa8], R2 ;  /* 0x0000a80201007387 */ /* 0x0001e20000100a00 */
[----:B------:R-:W-:-:S02]  /*5420*/  @!P4 MOV R28, R6 ;  /* 0x00000006001cc202 */ /* 0x000fc40000000f00 */
[----:B------:R-:W-:Y:S02]  /*5430*/  @!P4 MOV R16, R7 ;  /* 0x000000070010c202 */ /* 0x000fe40000000f00 */
[----:B------:R-:W-:-:S03]  /*5440*/  LOP3.LUT P4, RZ, R0, 0x1, RZ, 0xc0, !PT ;  /* 0x0000000100ff7812 */ /* 0x000fc6000788c0ff */
[----:B------:R1:W-:Y:S01]  /*5450*/  STL [R1+0x284], R16 ;  /* 0x0002841001007387 */ /* 0x0003e20000100800 */
[----:B0-----:R-:W-:-:S03]  /*5460*/  CS2R R2, SRZ ;  /* 0x0000000000027805 */ /* 0x001fc6000001ff00 */
[----:B------:R0:W-:Y:S01]  /*5470*/  STL [R1+0x2b4], R28 ;  /* 0x0002b41c01007387 */ /* 0x0001e20000100800 */
[----:B-1----:R-:W-:-:S05]  /*5480*/  HFMA2 R16, -RZ, RZ, 0, 0 ;  /* 0x00000000ff107431 */ /* 0x002fca00000001ff */
[----:B------:R-:W4:Y:S01]  /*5490*/  @!P4 LDG.E.64 R2, desc[UR14][R56.64] ;  /* 0x0000000e3802c981 */ /* 0x000f22000c1e1b00 */
[----:B0-----:R-:W-:-:S03]  /*54a0*/  IMAD.MOV.U32 R28, RZ, RZ, RZ ;  /* 0x000000ffff1c7224 */ /* 0x001fc600078e00ff */
[----:B------:R0:W-:Y:S02]  /*54b0*/  STL.64 [R1+0xb0], R4 ;  /* 0x0000b00401007387 */ /* 0x0001e40000100a00 */
[----:B0-----:R-:W-:Y:S02]  /*54c0*/  CS2R R4, SRZ ;  /* 0x0000000000047805 */ /* 0x001fe4000001ff00 */
[----:B------:R0:W-:Y:S02]  /*54d0*/  STL.64 [R1+0xb8], R6 ;  /* 0x0000b80601007387 */ /* 0x0001e40000100a00 */
[----:B0-----:R-:W-:Y:S02]  /*54e0*/  CS2R R6, SRZ ;  /* 0x0000000000067805 */ /* 0x001fe4000001ff00 */
[----:B--2---:R-:W-:Y:S01]  /*54f0*/  @!P3 MOV R28, R8 ;  /* 0x00000008001cb202 */ /* 0x004fe20000000f00 */
[----:B------:R-:W-:Y:S01]  /*5500*/  @!P3 IMAD.MOV.U32 R16, RZ, RZ, R9 ;  /* 0x000000ffff10b224 */ /* 0x000fe200078e0009 */
[----:B------:R-:W-:-:S03]  /*5510*/  LOP3.LUT P3, RZ, R17, 0x80000000, RZ, 0xc0, !PT ;  /* 0x8000000011ff7812 */ /* 0x000fc6000786c0ff */
[----:B------:R0:W-:Y:S04]  /*5520*/  STL [R1+0x2b8], R28 ;  /* 0x0002b81c01007387 */ /* 0x0001e80000100800 */
[----:B------:R1:W-:Y:S01]  /*5530*/  STL [R1+0x2a0], R16 ;  /* 0x0002a01001007387 */ /* 0x0003e20000100800 */
[----:B0-----:R-:W-:-:S05]  /*5540*/  HFMA2 R28, -RZ, RZ, 0, 0 ;  /* 0x00000000ff1c7431 */ /* 0x001fca00000001ff */
[----:B------:R-:W2:Y:S01]  /*5550*/  @!P3 LDG.E.64 R4, desc[UR14][R58.64] ;  /* 0x0000000e3a04b981 */ /* 0x000ea2000c1e1b00 */
[----:B-1----:R-:W-:Y:S01]  /*5560*/  MOV R16, RZ ;  /* 0x000000ff00107202 */ /* 0x002fe20000000f00 */
[----:B---3--:R-:W-:Y:S01]  /*5570*/  @!P2 IMAD.MOV.U32 R28, RZ, RZ, R10 ;  /* 0x000000ffff1ca224 */ /* 0x008fe200078e000a */
[----:B------:R-:W-:Y:S02]  /*5580*/  @!P2 MOV R16, R11 ;  /* 0x0000000b0010a202 */ /* 0x000fe40000000f00 */
[----:B------:R-:W-:Y:S02]  /*5590*/  LOP3.LUT P2, RZ, R17, 0x40000000, RZ, 0xc0, !PT ;  /* 0x4000000011ff7812 */ /* 0x000fe4000784c0ff */
[----:B------:R0:W-:Y:S04]  /*55a0*/  STL [R1+0x2c4], R28 ;  /* 0x0002c41c01007387 */ /* 0x0001e80000100800 */
[----:B------:R1:W-:Y:S01]  /*55b0*/  STL [R1+0x29c], R16 ;  /* 0x00029c1001007387 */ /* 0x0003e20000100800 */
[----:B0-----:R-:W-:-:S06]  /*55c0*/  HFMA2 R28, -RZ, RZ, 0, 0 ;  /* 0x00000000ff1c7431 */ /* 0x001fcc00000001ff */
[----:B------:R-:W3:Y:S01]  /*55d0*/  @!P2 LDG.E.64 R6, desc[UR14][R60.64] ;  /* 0x0000000e3c06a981 */ /* 0x000ee2000c1e1b00 */
[----:B-1----:R-:W-:-:S03]  /*55e0*/  IMAD.MOV.U32 R16, RZ, RZ, RZ ;  /* 0x000000ffff107224 */ /* 0x002fc600078e00ff */
[----:B------:R0:W-:Y:S01]  /*55f0*/  STL.64 [R1+0xc0], R8 ;  /* 0x0000c00801007387 */ /* 0x0001e20000100a00 */
[----:B----4-:R-:W-:Y:S02]  /*5600*/  @!P1 MOV R28, R14 ;  /* 0x0000000e001c9202 */ /* 0x010fe40000000f00 */
[----:B------:R-:W-:Y:S02]  /*5610*/  @!P1 MOV R16, R15 ;  /* 0x0000000f00109202 */ /* 0x000fe40000000f00 */
[----:B------:R-:W-:Y:S02]  /*5620*/  LOP3.LUT P1, RZ, R17, 0x20000000, RZ, 0xc0, !PT ;  /* 0x2000000011ff7812 */ /* 0x000fe4000782c0ff */
[----:B0-----:R-:W-:-:S11]  /*5630*/  CS2R R8, SRZ ;  /* 0x0000000000087805 */ /* 0x001fd6000001ff00 */
[----:B------:R-:W4:Y:S04]  /*5640*/  @!P1 LDG.E.64 R8, desc[UR14][R62.64] ;  /* 0x0000000e3e089981 */ /* 0x000f28000c1e1b00 */
[----:B------:R0:W-:Y:S02]  /*5650*/  STL [R1+0x2cc], R28 ;  /* 0x0002cc1c01007387 */ /* 0x0001e40000100800 */
[----:B0-----:R-:W-:Y:S02]  /*5660*/  IMAD.MOV.U32 R28, RZ, RZ, RZ ;  /* 0x000000ffff1c7224 */ /* 0x001fe400078e00ff */
[----:B------:R0:W-:Y:S02]  /*5670*/  STL [R1+0x2b0], R16 ;  /* 0x0002b01001007387 */ /* 0x0001e40000100800 */
[----:B0-----:R-:W-:Y:S01]  /*5680*/  HFMA2 R16, -RZ, RZ, 0, 0 ;  /* 0x00000000ff107431 */ /* 0x001fe200000001ff */
[----:B------:R-:W-:-:S05]  /*5690*/  @!P4 MOV R28, R2 ;  /* 0x00000002001cc202 */ /* 0x000fca0000000f00 */
[----:B------:R0:W-:Y:S01]  /*56a0*/  STL [R1+0x2d4], R28 ;  /* 0x0002d41c01007387 */ /* 0x0001e20000100800 */
[----:B------:R-:W-:Y:S01]  /*56b0*/  @!P4 IMAD.MOV.U32 R16, RZ, RZ, R3 ;  /* 0x000000ffff10c224 */ /* 0x000fe200078e0003 */
[----:B------:R-:W-:Y:S01]  /*56c0*/  LOP3.LUT P4, RZ, R17, 0x10000000, RZ, 0xc0, !PT ;  /* 0x1000000011ff7812 */ /* 0x000fe2000788c0ff */
[----:B0-----:R-:W-:Y:S01]  /*56d0*/  HFMA2 R28, -RZ, RZ, 0, 0 ;  /* 0x00000000ff1c7431 */ /* 0x001fe200000001ff */
[----:B------:R0:W-:Y:S04]  /*56e0*/  STL.64 [R1+0xc8], R10 ;  /* 0x0000c80a01007387 */ /* 0x0001e80000100a00 */
[----:B------:R1:W-:Y:S01]  /*56f0*/  STL [R1+0x2a8], R16 ;  /* 0x0002a81001007387 */ /* 0x0003e20000100800 */
[----:B0-----:R-:W-:Y:S02]  /*5700*/  CS2R R10, SRZ ;  /* 0x00000000000a7805 */ /* 0x001fe4000001ff00 */
[----:B-1----:R-:W-:-:S04]  /*5710*/  MOV R16, RZ ;  /* 0x000000ff00107202 */ /* 0x002fc80000000f00 */
[----:B------:R0:W4:Y:S04]  /*5720*/  @!P4 LDG.E.64 R10, desc[UR14][R64.64] ;  /* 0x0000000e400ac981 */ /* 0x000128000c1e1b00 */
[----:B------:R1:W-:Y:S01]  /*5730*/  STL.64 [R1+0xd0], R14 ;  /* 0x0000d00e01007387 */ /* 0x0003e20000100a00 */
[----:B0-----:R-:W-:Y:S02]  /*5740*/  MOV R64, R22 ;  /* 0x0000001600407202 */ /* 0x001fe40000000f00 */
[----:B-1----:R-:W-:Y:S02]  /*5750*/  CS2R R14, SRZ ;  /* 0x00000000000e7805 */ /* 0x002fe4000001ff00 */
[----:B------:R-:W-:Y:S02]  /*5760*/  MOV R65, R23 ;  /* 0x0000001700417202 */ /* 0x000fe40000000f00 */
[----:B------:R-:W-:Y:S01]  /*5770*/  CS2R R22, SRZ ;  /* 0x0000000000167805 */ /* 0x000fe2000001ff00 */
[----:B--2---:R-:W-:-:S05]  /*5780*/  @!P3 IMAD.MOV.U32 R28, RZ, RZ, R4 ;  /* 0x000000ffff1cb224 */ /* 0x004fca00078e0004 */
[----:B------:R0:W-:Y:S01]  /*5790*/  STL [R1+0x2dc], R28 ;  /* 0x0002dc1c01007387 */ /* 0x0001e20000100800 */
[----:B------:R-:W-:Y:S01]  /*57a0*/  @!P3 MOV R16, R5 ;  /* 0x000000050010b202 */ /* 0x000fe20000000f00 */
[----:B0-----:R-:W-:Y:S01]  /*57b0*/  HFMA2 R28, -RZ, RZ, 0, 0 ;  /* 0x00000000ff1c7431 */ /* 0x001fe200000001ff */
[----:B------:R-:W-:Y:S02]  /*57c0*/  LOP3.LUT P3, RZ, R17, 0x8000000, RZ, 0xc0, !PT ;  /* 0x0800000011ff7812 */ /* 0x000fe4000786c0ff */
[----:B---3--:R-:W-:Y:S01]  /*57d0*/  @!P2 MOV R28, R6 ;  /* 0x00000006001ca202 */ /* 0x008fe20000000f00 */
[----:B------:R0:W-:Y:S04]  /*57e0*/  STL [R1+0x2c0], R16 ;  /* 0x0002c01001007387 */ /* 0x0001e80000100800 */
[----:B------:R1:W-:Y:S06]  /*57f0*/  STL [R1+0x2ec], R28 ;  /* 0x0002ec1c01007387 */ /* 0x0003ec0000100800 */
[----:B------:R-:W2:Y:S01]  /*5800*/  @!P3 LDG.E.64 R14, desc[UR14][R66.64] ;  /* 0x0000000e420eb981 */ /* 0x000ea2000c1e1b00 */
[----:B0-----:R-:W-:Y:S01]  /*5810*/  IMAD.MOV.U32 R16, RZ, RZ, RZ ;  /* 0x000000ffff107224 */ /* 0x001fe200078e00ff */
[----:B------:R-:W-:Y:S01]  /*5820*/  @!P2 MOV R16, R7 ;  /* 0x000000070010a202 */ /* 0x000fe20000000f00 */
[----:B-1----:R-:W-:Y:S01]  /*5830*/  IMAD.MOV.U32 R28, RZ, RZ, R26 ;  /* 0x000000ffff1c7224 */ /* 0x002fe200078e001a */
[----:B------:R-:W-:-:S02]  /*5840*/  MOV R26, R24 ;  /* 0x00000018001a7202 */ /* 0x000fc40000000f00 */
[----:B------:R-:W-:Y:S01]  /*5850*/  MOV R24, R124 ;  /* 0x0000007c00187202 */ /* 0x000fe20000000f00 */
[----:B------:R-:W-:Y:S01]  /*5860*/  IMAD.MOV.U32 R124, RZ, RZ, R18 ;  /* 0x000000ffff7c7224 */ /* 0x000fe200078e0012 */
[----:B------:R-:W-:Y:S01]  /*5870*/  LOP3.LUT P2, RZ, R17, 0x4000000, RZ, 0xc0, !PT ;  /* 0x0400000011ff7812 */ /* 0x000fe2000784c0ff */
[----:B------:R-:W-:Y:S01]  /*5880*/  HFMA2 R18, -RZ, RZ, 0, 0 ;  /* 0x00000000ff127431 */ /* 0x000fe200000001ff */
[----:B------:R0:W-:Y:S04]  /*5890*/  STL [R1+0x2bc], R16 ;  /* 0x0002bc1001007387 */ /* 0x0001e80000100800 */
[----:B------:R1:W-:Y:S04]  /*58a0*/  STL.64 [R1+0xe0], R4 ;  /* 0x0000e00401007387 */ /* 0x0003e80000100a00 */
[----:B------:R3:W-:Y:S01]  /*58b0*/  STL [R1+0x260], R27 ;  /* 0x0002601b01007387 */ /* 0x0007e20000100800 */
[----:B0-----:R-:W-:-:S03]  /*58c0*/  IMAD.MOV.U32 R16, RZ, RZ, RZ ;  /* 0x000000ffff107224 */ /* 0x001fc600078e00ff */
[----:B------:R-:W2:Y:S01]  /*58d0*/  @!P2 LDG.E.64 R22, desc[UR14][R68.64] ;  /* 0x0000000e4416a981 */ /* 0x000ea2000c1e1b00 */
[----:B----4-:R-:W-:Y:S02]  /*58e0*/  @!P1 MOV R18, R8 ;  /* 0x0000000800129202 */ /* 0x010fe40000000f00 */
[----:B------:R-:W-:Y:S01]  /*58f0*/  @!P1 MOV R16, R9 ;  /* 0x0000000900109202 */ /* 0x000fe20000000f00 */
[----:B------:R-:W-:Y:S01]  /*5900*/  IMAD.MOV.U32 R60, RZ, RZ, R20 ;  /* 0x000000ffff3c7224 */ /* 0x000fe200078e0014 */
[----:B------:R-:W-:Y:S02]  /*5910*/  LOP3.LUT P1, RZ, R17, 0x2000000, RZ, 0xc0, !PT ;  /* 0x0200000011ff7812 */ /* 0x000fe4000782c0ff */
[----:B-1----:R-:W-:Y:S02]  /*5920*/  CS2R R4, SRZ ;  /* 0x0000000000047805 */ /* 0x002fe4000001ff00 */
[----:B------:R-:W-:Y:S01]  /*5930*/  MOV R61, R21 ;  /* 0x00000015003d7202 */ /* 0x000fe20000000f00 */
[----:B------:R-:W-:Y:S04]  /*5940*/  STL.64 [R1+0xf0], R8 ;  /* 0x0000f00801007387 */ /* 0x000fe80000100a00 */
[----:B------:R-:W-:Y:S04]  /*5950*/  STL.64 [R1+0xe8], R6 ;  /* 0x0000e80601007387 */ /* 0x000fe80000100a00 */
[----:B------:R-:W-:Y:S04]  /*5960*/  STL.64 [R1+0xd8], R2 ;  /* 0x0000d80201007387 */ /* 0x000fe80000100a00 */
[----:B------:R0:W4:Y:S04]  /*5970*/  @!P1 LDG.E.64 R4, desc[UR14][R70.64] ;  /* 0x0000000e46049981 */ /* 0x000128000c1e1b00 */
[----:B------:R1:W-:Y:S01]  /*5980*/  STL [R1+0x2d0], R16 ;  /* 0x0002d01001007387 */ /* 0x0003e20000100800 */
[----:B---3--:R-:W-:-:S03]  /*5990*/  MOV R27, R123 ;  /* 0x0000007b001b7202 */ /* 0x008fc60000000f00 */
[----:B------:R3:W-:Y:S01]  /*59a0*/  STL [R1+0x2f0], R18 ;  /* 0x0002f01201007387 */ /* 0x0007e20000100800 */
[----:B------:R-:W-:Y:S02]  /*59b0*/  CS2R R32, SRZ ;  /* 0x0000000000207805 */ /* 0x000fe4000001ff00 */
[----:B------:R-:W-:Y:S02]  /*59c0*/  CS2R R34, SRZ ;  /* 0x0000000000227805 */ /* 0x000fe4000001ff00 */
[----:B------:R-:W-:Y:S02]  /*59d0*/  CS2R R36, SRZ ;  /* 0x0000000000247805 */ /* 0x000fe4000001ff00 */
[----:B------:R-:W-:Y:S02]  /*59e0*/  CS2R R40, SRZ ;  /* 0x0000000000287805 */ /* 0x000fe4000001ff00 */
[----:B------:R-:W-:Y:S01]  /*59f0*/  CS2R R30, SRZ ;  /* 0x00000000001e7805 */ /* 0x000fe2000001ff00 */
[----:B-1----:R-:W-:Y:S01]  /*5a00*/  HFMA2 R16, -RZ, RZ, 0, 0 ;  /* 0x00000000ff107431 */ /* 0x002fe200000001ff */
[----:B------:R-:W-:-:S02]  /*5a10*/  MOV R29, R27 ;  /* 0x0000001b001d7202 */ /* 0x000fc40000000f00 */
[----:B------:R-:W-:Y:S02]  /*5a20*/  CS2R R20, SRZ ;  /* 0x0000000000147805 */ /* 0x000fe4000001ff00 */
[----:B------:R-:W-:Y:S01]  /*5a30*/  CS2R R8, SRZ ;  /* 0x0000000000087805 */ /* 0x000fe2000001ff00 */
[----:B---3--:R-:W-:Y:S01]  /*5a40*/  IMAD.MOV.U32 R18, RZ, RZ, RZ ;  /* 0x000000ffff127224 */ /* 0x008fe200078e00ff */
[----:B------:R-:W-:Y:S01]  /*5a50*/  MOV R56, R28 ;  /* 0x0000001c00387202 */ /* 0x000fe20000000f00 */
[----:B------:R-:W-:Y:S01]  /*5a60*/  IMAD.MOV.U32 R27, RZ, RZ, R25 ;  /* 0x000000ffff1b7224 */ /* 0x000fe200078e0019 */
[----:B------:R-:W-:Y:S02]  /*5a70*/  MOV R25, R125 ;  /* 0x0000007d00197202 */ /* 0x000fe40000000f00 */
[----:B------:R-:W-:Y:S02]  /*5a80*/  CS2R R6, SRZ ;  /* 0x0000000000067805 */ /* 0x000fe4000001ff00 */
[----:B------:R-:W-:-:S02]  /*5a90*/  MOV R125, R19 ;  /* 0x00000013007d7202 */ /* 0x000fc40000000f00 */
[----:B------:R-:W-:Y:S02]  /*5aa0*/  CS2R R52, SRZ ;  /* 0x0000000000347805 */ /* 0x000fe4000001ff00 */
[----:B------:R-:W-:Y:S02]  /*5ab0*/  CS2R R38, SRZ ;  /* 0x0000000000267805 */ /* 0x000fe4000001ff00 */
[----:B------:R-:W-:Y:S02]  /*5ac0*/  CS2R R42, SRZ ;  /* 0x00000000002a7805 */ /* 0x000fe4000001ff00 */
[----:B------:R-:W-:Y:S02]  /*5ad0*/  CS2R R58, SRZ ;  /* 0x00000000003a7805 */ /* 0x000fe4000001ff00 */
[----:B------:R-:W-:Y:S02]  /*5ae0*/  CS2R R44, SRZ ;  /* 0x00000000002c7805 */ /* 0x000fe4000001ff00 */
[----:B------:R-:W-:Y:S01]  /*5af0*/  CS2R R50, SRZ ;  /* 0x0000000000327805 */ /* 0x000fe2000001ff00 */
[----:B------:R-:W-:Y:S04]  /*5b00*/  STL.64 [R1+0x10], R12 ;  /* 0x0000100c01007387 */ /* 0x000fe80000100a00 */
[----:B------:R-:W3:Y:S01]  /*5b10*/  LDL R67, [R1+0x224] ;  /* 0x0002240001437983 */ /* 0x000ee20000100800 */
[----:B------:R-:W-:-:S02]  /*5b20*/  CS2R R48, SRZ ;  /* 0x0000000000307805 */ /* 0x000fc4000001ff00 */
[----:B------:R-:W-:Y:S02]  /*5b30*/  LOP3.LUT P5, RZ, R17, 0x10, RZ, 0xc0, !PT ;  /* 0x0000001011ff7812 */ /* 0x000fe400078ac0ff */
[----:B------:R-:W-:Y:S01]  /*5b40*/  CS2R R46, SRZ ;  /* 0x00000000002e7805 */ /* 0x000fe2000001ff00 */
[----:B------:R-:W-:Y:S04]  /*5b50*/  STL [R1+0x330], R0 ;  /* 0x0003300001007387 */ /* 0x000fe80000100800 */
[----:B------:R-:W3:Y:S04]  /*5b60*/  LDL R66, [R1+0x240] ;  /* 0x0002400001427983 */ /* 0x000ee80000100800 */
[----:B--2---:R-:W-:Y:S01]  /*5b70*/  STL.64 [R1+0x100], R14 ;  /* 0x0001000e01007387 */ /* 0x004fe20000100a00 */
[----:B------:R-:W-:Y:S01]  /*5b80*/  @!P4 IMAD.MOV.U32 R16, RZ, RZ, R11 ;  /* 0x000000ffff10c224 */ /* 0x000fe200078e000b */
[----:B------:R-:W-:-:S02]  /*5b90*/  @!P4 MOV R18, R10 ;  /* 0x0000000a0012c202 */ /* 0x000fc40000000f00 */
[----:B0-----:R-:W-:Y:S02]  /*5ba0*/  CS2R R70, SRZ ;  /* 0x0000000000467805 */ /* 0x001fe4000001ff00 */
[----:B------:R-:W-:Y:S02]  /*5bb0*/  MOV R62, R24 ;  /* 0x00000018003e7202 */ /* 0x000fe40000000f00 */
[----:B------:R-:W-:Y:S01]  /*5bc0*/  CS2R R68, SRZ ;  /* 0x0000000000447805 */ /* 0x000fe2000001ff00 */
[----:B------:R0:W-:Y:S04]  /*5bd0*/  STL [R1+0x2c8], R16 ;  /* 0x0002c81001007387 */ /* 0x0001e80000100800 */
[----:B------:R1:W-:Y:S01]  /*5be0*/  STL [R1+0x2f4], R18 ;  /* 0x0002f41201007387 */ /* 0x0003e20000100800 */
[----:B------:R-:W-:Y:S01]  /*5bf0*/  CS2R R2, SRZ ;  /* 0x0000000000027805 */ /* 0x000fe2000001ff00 */
[----:B------:R-:W-:-:S02]  /*5c00*/  IMAD.MOV.U32 R54, RZ, RZ, R26 ;  /* 0x000000ffff367224 */ /* 0x000fc400078e001a */
[----:B------:R-:W-:Y:S01]  /*5c10*/  STL.64 [R1+0xf8], R10 ;  /* 0x0000f80a01007387 */ /* 0x000fe20000100a00 */
[----:B0-----:R-:W-:-:S03]  /*5c20*/  HFMA2 R16, -RZ, RZ, 0, 0 ;  /* 0x00000000ff107431 */ /* 0x001fc600000001ff */
[----:B------:R-:W2:Y:S01]  /*5c30*/  LDL R123, [R1+0x230] ;  /* 0x00023000017b7983 */ /* 0x000ea20000100800 */
[----:B-1----:R-:W-:Y:S02]  /*5c40*/  CS2R R18, SRZ ;  /* 0x0000000000127805 */ /* 0x002fe4000001ff00 */
[----:B------:R-:W-:Y:S01]  /*5c50*/  @!P3 MOV R18, R14 ;  /* 0x0000000e0012b202 */ /* 0x000fe20000000f00 */
[----:B------:R-:W-:Y:S01]  /*5c60*/  @!P3 IMAD.MOV.U32 R16, RZ, RZ, R15 ;  /* 0x000000ffff10b224 */ /* 0x000fe200078e000f */
[C---:B------:R-:W-:Y:S01]  /*5c70*/  LOP3.LUT P3, RZ, R17.reuse, 0x800000, RZ, 0xc0, !PT ;  /* 0x0080000011ff7812 */ /* 0x040fe2000786c0ff */
[----:B------:R-:W-:Y:S01]  /*5c80*/  @!P2 IMAD.MOV.U32 R19, RZ, RZ, R23 ;  /* 0x000000ffff13a224 */ /* 0x000fe200078e0017 */
[----:B------:R-:W-:Y:S02]  /*5c90*/  @!P2 MOV R20, R22 ;  /* 0x000000160014a202 */ /* 0x000fe40000000f00 */
[----:B------:R0:W-:Y:S01]  /*5ca0*/  STL [R1+0x2e0], R16 ;  /* 0x0002e01001007387 */ /* 0x0001e20000100800 */
[----:B------:R-:W-:-:S02]  /*5cb0*/  LOP3.LUT P2, RZ, R17, 0x400000, RZ, 0xc0, !PT ;  /* 0x0040000011ff7812 */ /* 0x000fc4000784c0ff */
[----:B------:R-:W-:Y:S02]  /*5cc0*/  MOV R57, R29 ;  /* 0x0000001d00397202 */ /* 0x000fe40000000f00 */
[----:B------:R-:W-:Y:S02]  /*5cd0*/  CS2R R28, SRZ ;  /* 0x00000000001c7805 */ /* 0x000fe4000001ff00 */
[C---:B------:R-:W-:Y:S02]  /*5ce0*/  LOP3.LUT P4, RZ, R17.reuse, 0x1000000, RZ, 0xc0, !PT ;  /* 0x0100000011ff7812 */ /* 0x040fe4000788c0ff */
[----:B------:R1:W3:Y:S01]  /*5cf0*/  @!P3 LDG.E.64 R8, desc[UR14][R74.64] ;  /* 0x0000000e4a08b981 */ /* 0x0002e2000c1e1b00 */
[----:B0-----:R-:W-:Y:S02]  /*5d00*/  HFMA2 R16, -RZ, RZ, 0, 0 ;  /* 0x00000000ff107431 */ /* 0x001fe400000001ff */
[----:B----4-:R-:W-:Y:S01]  /*5d10*/  @!P1 IMAD.MOV.U32 R21, RZ, RZ, R5 ;  /* 0x000000ffff159224 */ /* 0x010fe200078e0005 */
[----:B------:R-:W-:Y:S01]  /*5d20*/  @!P1 MOV R16, R4 ;  /* 0x0000000400109202 */ /* 0x000fe20000000f00 */
[----:B------:R-:W4:Y:S01]  /*5d30*/  @!P2 LDG.E.64 R28, desc[UR14][R76.64] ;  /* 0x0000000e4c1ca981 */ /* 0x000f22000c1e1b00 */
[----:B------:R-:W-:-:S02]  /*5d40*/  LOP3.LUT P1, RZ, R17, 0x200000, RZ, 0xc0, !PT ;  /* 0x0020000011ff7812 */ /* 0x000fc4000782c0ff */
[----:B------:R-:W-:-:S03]  /*5d50*/  CS2R R14, SRZ ;  /* 0x00000000000e7805 */ /* 0x000fc6000001ff00 */
[----:B------:R0:W2:Y:S01]  /*5d60*/  @!P4 LDG.E.64 R6, desc[UR14][R72.64] ;  /* 0x0000000e4806c981 */ /* 0x0000a2000c1e1b00 */
[----:B-1----:R-:W-:Y:S01]  /*5d70*/  CS2R R74, SRZ ;  /* 0x00000000004a7805 */ /* 0x002fe2000001ff00 */
[----:B------:R-:W-:Y:S01]  /*5d80*/  IMAD.MOV.U32 R63, RZ, RZ, R25 ;  /* 0x000000ffff3f7224 */ /* 0x000fe200078e0019 */
[----:B------:R-:W-:Y:S01]  /*5d90*/  MOV R55, R27 ;  /* 0x0000001b00377202 */ /* 0x000fe20000000f00 */
[----:B------:R1:W-:Y:S04]  /*5da0*/  STL.64 [R1+0x108], R22 ;  /* 0x0001081601007387 */ /* 0x0003e80000100a00 */
[----:B------:R-:W-:Y:S04]  /*5db0*/  STL.64 [R1+0x110], R4 ;  /* 0x0001100401007387 */ /* 0x000fe80000100a00 */
[----:B------:R-:W2:Y:S01]  /*5dc0*/  @!P1 LDG.E.64 R14, desc[UR14][R78.64] ;  /* 0x0000000e4e0e9981 */ /* 0x000ea2000c1e1b00 */
[----:B------:R-:W-:-:S02]  /*5dd0*/  CS2R R24, SRZ ;  /* 0x0000000000187805 */ /* 0x000fc4000001ff00 */
[----:B0-----:R-:W-:Y:S02]  /*5de0*/  CS2R R72, SRZ ;  /* 0x0000000000487805 */ /* 0x001fe4000001ff00 */
[----:B------:R-:W-:Y:S02]  /*5df0*/  CS2R R26, SRZ ;  /* 0x00000000001a7805 */ /* 0x000fe4000001ff00 */
[----:B-1----:R-:W-:Y:S02]  /*5e00*/  CS2R R22, SRZ ;  /* 0x0000000000167805 */ /* 0x002fe4000001ff00 */
[----:B------:R-:W-:Y:S01]  /*5e10*/  CS2R R10, SRZ ;  /* 0x00000000000a7805 */ /* 0x000fe2000001ff00 */
[----:B------:R-:W2:Y:S04]  /*5e20*/  LDL R76, [R1+0x2f4] ;  /* 0x0002f400014c7983 */ /* 0x000ea80000100800 */
[----:B------:R-:W2:Y:S01]  /*5e30*/  LDL R77, [R1+0x2e0] ;  /* 0x0002e000014d7983 */ /* 0x000ea20000100800 */
[----:B---3--:R-:W-:Y:S01]  /*5e40*/  @!P3 IMAD.MOV.U32 R70, RZ, RZ, R8 ;  /* 0x000000ffff46b224 */ /* 0x008fe200078e0008 */
[----:B------:R-:W-:-:S02]  /*5e50*/  @!P3 MOV R75, R9 ;  /* 0x00000009004bb202 */ /* 0x000fc40000000f00 */
[C---:B------:R-:W-:Y:S02]  /*5e60*/  LOP3.LUT P3, RZ, R17.reuse, 0x80000, RZ, 0xc0, !PT ;  /* 0x0008000011ff7812 */ /* 0x040fe4000786c0ff */
[----:B----4-:R-:W-:Y:S01]  /*5e70*/  @!P2 MOV R71, R28 ;  /* 0x0000001c0047a202 */ /* 0x010fe20000000f00 */
[----:B------:R-:W-:Y:S01]  /*5e80*/  @!P2 IMAD.MOV.U32 R74, RZ, RZ, R29 ;  /* 0x000000ffff4aa224 */ /* 0x000fe200078e001d */
[----:B------:R-:W-:Y:S02]  /*5e90*/  LOP3.LUT P2, RZ, R17, 0x40000, RZ, 0xc0, !PT ;  /* 0x0004000011ff7812 */ /* 0x000fe4000784c0ff */
[----:B--2---:R-:W-:Y:S02]  /*5ea0*/  @!P4 MOV R73, R6 ;  /* 0x000000060049c202 */ /* 0x004fe40000000f00 */
[----:B------:R-:W-:-:S05]  /*5eb0*/  @!P4 MOV R72, R7 ;  /* 0x000000070048c202 */ /* 0x000fca0000000f00 */
[----:B------:R0:W2:Y:S01]  /*5ec0*/  @!P3 LDG.E.64 R24, desc[UR14][R82.64] ;  /* 0x0000000e5218b981 */ /* 0x0000a2000c1e1b00 */
[----:B------:R-:W-:-:S03]  /*5ed0*/  LOP3.LUT P4, RZ, R17, 0x100000, RZ, 0xc0, !PT ;  /* 0x0010000011ff7812 */ /* 0x000fc6000788c0ff */
[----:B------:R1:W-:Y:S04]  /*5ee0*/  STL.64 [R1+0x120], R8 ;  /* 0x0001200801007387 */ /* 0x0003e80000100a00 */
[----:B------:R-:W3:Y:S01]  /*5ef0*/  @!P2 LDG.E.64 R26, desc[UR14][R84.64] ;  /* 0x0000000e541aa981 */ /* 0x000ee2000c1e1b00 */
[----:B------:R-:W-:Y:S02]  /*5f00*/  @!P1 MOV R68, R14 ;  /* 0x0000000e00449202 */ /* 0x000fe40000000f00 */
[----:B------:R-:W-:Y:S01]  /*5f10*/  @!P1 MOV R2, R15 ;  /* 0x0000000f00029202 */ /* 0x000fe20000000f00 */
[----:B0-----:R-:W-:Y:S01]  /*5f20*/  HFMA2 R83, -RZ, RZ, 0, 0 ;  /* 0x00000000ff537431 */ /* 0x001fe200000001ff */
[----:B------:R-:W-:Y:S01]  /*5f30*/  LOP3.LUT P1, RZ, R17, 0x20000, RZ, 0xc0, !PT ;  /* 0x0002000011ff7812 */ /* 0x000fe2000782c0ff */
[----:B------:R0:W4:Y:S01]  /*5f40*/  @!P4 LDG.E.64 R22, desc[UR14][R80.64] ;  /* 0x0000000e5016c981 */ /* 0x000122000c1e1b00 */
[----:B-1----:R-:W-:-:S02]  /*5f50*/  CS2R R8, SRZ ;  /* 0x0000000000087805 */ /* 0x002fc4000001ff00 */
[----:B------:R-:W-:Y:S02]  /*5f60*/  CS2R R4, SRZ ;  /* 0x0000000000047805 */ /* 0x000fe4000001ff00 */
[----:B------:R-:W-:Y:S01]  /*5f70*/  CS2R R78, SRZ ;  /* 0x00000000004e7805 */ /* 0x000fe2000001ff00 */
[----:B------:R1:W-:Y:S04]  /*5f80*/  STL.64 [R1+0x118], R6 ;  /* 0x0001180601007387 */ /* 0x0003e80000100a00 */
[----:B------:R4:W-:Y:S04]  /*5f90*/  STL.64 [R1+0x130], R14 ;  /* 0x0001300e01007387 */ /* 0x0009e80000100a00 */
[----:B------:R-:W4:Y:S01]  /*5fa0*/  @!P1 LDG.E.64 R8, desc[UR14][R86.64] ;  /* 0x0000000e56089981 */ /* 0x000f22000c1e1b00 */
[----:B0-----:R-:W-:Y:S01]  /*5fb0*/  HFMA2 R81, -RZ, RZ, 0, 0 ;  /* 0x00000000ff517431 */ /* 0x001fe200000001ff */
[----:B-1----:R-:W-:-:S02]  /*5fc0*/  CS2R R6, SRZ ;  /* 0x0000000000067805 */ /* 0x002fc4000001ff00 */
[----:B------:R-:W-:Y:S04]  /*5fd0*/  STL.64 [R1+0x128], R28 ;  /* 0x0001281c01007387 */ /* 0x000fe80000100a00 */
[----:B------:R-:W4:Y:S04]  /*5fe0*/  LDL R84, [R1+0x2ec] ;  /* 0x0002ec0001547983 */ /* 0x000f280000100800 */
[----:B------:R-:W4:Y:S04]  /*5ff0*/  LDL R85, [R1+0x2d0] ;  /* 0x0002d00001557983 */ /* 0x000f280000100800 */
[----:B------:R-:W4:Y:S04]  /*6000*/  LDL R82, [R1+0x2f0] ;  /* 0x0002f00001527983 */ /* 0x000f280000100800 */
[----:B------:R-:W4:Y:S01]  /*6010*/  LDL R80, [R1+0x2c8] ;  /* 0x0002c80001507983 */ /* 0x000f220000100800 */
[----:B--2---:R-:W-:Y:S01]  /*6020*/  @!P3 IMAD.MOV.U32 R83, RZ, RZ, R24 ;  /* 0x000000ffff53b224 */ /* 0x004fe200078e0018 */
[----:B------:R-:W-:-:S02]  /*6030*/  @!P3 MOV R4, R25 ;  /* 0x000000190004b202 */ /* 0x000fc40000000f00 */
[----:B---3--:R-:W-:Y:S01]  /*6040*/  @!P2 MOV R5, R27 ;  /* 0x0000001b0005a202 */ /* 0x008fe20000000f00 */
[----:B----4-:R-:W-:Y:S01]  /*6050*/  @!P4 IMAD.MOV.U32 R69, RZ, RZ, R22 ;  /* 0x000000ffff45c224 */ /* 0x010fe200078e0016 */
[C---:B------:R-:W-:Y:S01]  /*6060*/  LOP3.LUT P3, RZ, R17.reuse, 0x8000, RZ, 0xc0, !PT ;  /* 0x0000800011ff7812 */ /* 0x040fe2000786c0ff */
[----:B------:R-:W-:Y:S01]  /*6070*/  @!P2 IMAD.MOV.U32 R81, RZ, RZ, R26 ;  /* 0x000000ffff51a224 */ /* 0x000fe200078e001a */
[C---:B------:R-:W-:Y:S02]  /*6080*/  LOP3.LUT P2, RZ, R17.reuse, 0x4000, RZ, 0xc0, !PT ;  /* 0x0000400011ff7812 */ /* 0x040fe4000784c0ff */
[----:B------:R-:W-:Y:S02]  /*6090*/  @!P4 MOV R3, R23 ;  /* 0x000000170003c202 */ /* 0x000fe40000000f00 */
[----:B------:R-:W-:Y:S02]  /*60a0*/  CS2R R14, SRZ ;  /* 0x00000000000e7805 */ /* 0x000fe4000001ff00 */
[----:B------:R-:W-:Y:S01]  /*60b0*/  LOP3.LUT P4, RZ, R17, 0x10000, RZ, 0xc0, !PT ;  /* 0x0001000011ff7812 */ /* 0x000fe2000788c0ff */
[----:B------:R0:W-:Y:S04]  /*60c0*/  STL.64 [R1+0x138], R22 ;  /* 0x0001381601007387 */ /* 0x0001e80000100a00 */
[----:B------:R1:W-:Y:S01]  /*60d0*/  STL.64 [R1+0x140], R24 ;  /* 0x0001401801007387 */ /* 0x0003e20000100a00 */
[----:B------:R-:W-:Y:S01]  /*60e0*/  @!P1 MOV R79, R8 ;  /* 0x00000008004f9202 */ /* 0x000fe20000000f00 */
[----:B------:R-:W-:-:S02]  /*60f0*/  @!P1 IMAD.MOV.U32 R10, RZ, RZ, R9 ;  /* 0x000000ffff0a9224 */ /* 0x000fc400078e0009 */
[----:B------:R-:W2:Y:S01]  /*6100*/  @!P3 LDG.E.64 R32, desc[UR14][R90.64] ;  /* 0x0000000e5a20b981 */ /* 0x000ea2000c1e1b00 */
[----:B------:R-:W-:-:S03]  /*6110*/  LOP3.LUT P1, RZ, R17, 0x2000, RZ, 0xc0, !PT ;  /* 0x0000200011ff7812 */ /* 0x000fc6000782c0ff */
[----:B------:R-:W3:Y:S04]  /*6120*/  @!P2 LDG.E.64 R34, desc[UR14][R92.64] ;  /* 0x0000000e5c22a981 */ /* 0x000ee8000c1e1b00 */
[----:B------:R-:W4:Y:S01]  /*6130*/  @!P4 LDG.E.64 R6, desc[UR14][R88.64] ;  /* 0x0000000e5806c981 */ /* 0x000f22000c1e1b00 */
[----:B0-----:R-:W-:-:S03]  /*6140*/  CS2R R22, SRZ ;  /* 0x0000000000167805 */ /* 0x001fc6000001ff00 */
[----:B------:R0:W-:Y:S04]  /*6150*/  STL.64 [R1+0x150], R8 ;  /* 0x0001500801007387 */ /* 0x0001e80000100a00 */
[----:B------:R-:W4:Y:S01]  /*6160*/  @!P1 LDG.E.64 R36, desc[UR14][R94.64] ;  /* 0x0000000e5e249981 */ /* 0x000f22000c1e1b00 */
[----:B-1----:R-:W-:Y:S02]  /*6170*/  CS2R R24, SRZ ;  /* 0x0000000000187805 */ /* 0x002fe4000001ff00 */
[----:B------:R-:W-:Y:S01]  /*6180*/  CS2R R28, SRZ ;  /* 0x00000000001c7805 */ /* 0x000fe2000001ff00 */
[----:B------:R-:W-:Y:S01]  /*6190*/  STL.64 [R1+0x148], R26 ;  /* 0x0001481a01007387 */ /* 0x000fe20000100a00 */
[----:B0-----:R-:W-:-:S03]  /*61a0*/  CS2R R8, SRZ ;  /* 0x0000000000087805 */ /* 0x001fc6000001ff00 */
[----:B------:R-:W4:Y:S04]  /*61b0*/  LDL R92, [R1+0x2c4] ;  /* 0x0002c400015c7983 */ /* 0x000f280000100800 */
        /* <DEDUP_REMOVED lines=8> */
[----:B------:R-:W4:Y:S01]  /*6240*/  LDL R87, [R1+0x2bc] ;  /* 0x0002bc0001577983 */ /* 0x000f220000100800 */
[----:B--2---:R-:W-:Y:S01]  /*6250*/  @!P3 IMAD.MOV.U32 R14, RZ, RZ, R32 ;  /* 0x000000ffff0eb224 */ /* 0x004fe200078e0020 */
[----:B------:R-:W-:-:S02]  /*6260*/  @!P3 MOV R15, R33 ;  /* 0x00000021000fb202 */ /* 0x000fc40000000f00 */
[C---:B------:R-:W-:Y:S01]  /*6270*/  LOP3.LUT P3, RZ, R17.reuse, 0x800, RZ, 0xc0, !PT ;  /* 0x0000080011ff7812 */ /* 0x040fe2000786c0ff */
[----:B---3--:R-:W-:Y:S01]  /*6280*/  @!P2 IMAD.MOV.U32 R23, RZ, RZ, R35 ;  /* 0x000000ffff17a224 */ /* 0x008fe200078e0023 */
[----:B------:R-:W-:Y:S02]  /*6290*/  @!P2 MOV R22, R34 ;  /* 0x000000220016a202 */ /* 0x000fe40000000f00 */
[----:B------:R-:W-:Y:S01]  /*62a0*/  LOP3.LUT P2, RZ, R17, 0x400, RZ, 0xc0, !PT ;  /* 0x0000040011ff7812 */ /* 0x000fe2000784c0ff */
[----:B----4-:R0:W-:Y:S01]  /*62b0*/  STL.64 [R1+0x158], R6 ;  /* 0x0001580601007387 */ /* 0x0101e20000100a00 */
[----:B------:R-:W-:Y:S02]  /*62c0*/  @!P4 MOV R78, R6 ;  /* 0x00000006004ec202 */ /* 0x000fe40000000f00 */
[----:B------:R-:W-:-:S05]  /*62d0*/  @!P4 MOV R11, R7 ;  /* 0x00000007000bc202 */ /* 0x000fca0000000f00 */
[----:B------:R-:W2:Y:S01]  /*62e0*/  @!P3 LDG.E.64 R8, desc[UR14][R98.64] ;  /* 0x0000000e6208b981 */ /* 0x000ea2000c1e1b00 */
[----:B------:R-:W-:Y:S02]  /*62f0*/  @!P1 MOV R24, R36 ;  /* 0x0000002400189202 */ /* 0x000fe40000000f00 */
[----:B------:R-:W-:Y:S02]  /*6300*/  @!P1 MOV R25, R37 ;  /* 0x0000002500199202 */ /* 0x000fe40000000f00 */
[----:B0-----:R-:W-:Y:S02]  /*6310*/  CS2R R6, SRZ ;  /* 0x0000000000067805 */ /* 0x001fe4000001ff00 */
[----:B------:R-:W-:-:S04]  /*6320*/  LOP3.LUT P1, RZ, R17, 0x200, RZ, 0xc0, !PT ;  /* 0x0000020011ff7812 */ /* 0x000fc8000782c0ff */
[----:B------:R-:W3:Y:S01]  /*6330*/  @!P2 LDG.E.64 R6, desc[UR14][R100.64] ;  /* 0x0000000e6406a981 */ /* 0x000ee2000c1e1b00 */
[----:B------:R-:W-:-:S03]  /*6340*/  LOP3.LUT P4, RZ, R17, 0x1000, RZ, 0xc0, !PT ;  /* 0x0000100011ff7812 */ /* 0x000fc6000788c0ff */
[----:B------:R0:W-:Y:S05]  /*6350*/  STL.64 [R1+0x160], R32 ;  /* 0x0001602001007387 */ /* 0x0001ea0000100a00 */
[----:B------:R-:W4:Y:S04]  /*6360*/  @!P1 LDG.E.64 R40, desc[UR14][R102.64] ;  /* 0x0000000e66289981 */ /* 0x000f28000c1e1b00 */
[----:B------:R1:W-:Y:S01]  /*6370*/  STL.64 [R1+0x170], R36 ;  /* 0x0001702401007387 */ /* 0x0003e20000100a00 */
[----:B0-----:R-:W-:-:S03]  /*6380*/  CS2R R32, SRZ ;  /* 0x0000000000207805 */ /* 0x001fc6000001ff00 */
[----:B------:R-:W4:Y:S01]  /*6390*/  @!P4 LDG.E.64 R38, desc[UR14][R96.64] ;  /* 0x0000000e6026c981 */ /* 0x000f22000c1e1b00 */
[----:B------:R-:W-:-:S03]  /*63a0*/  CS2R R26, SRZ ;  /* 0x00000000001a7805 */ /* 0x000fc6000001ff00 */
[----:B------:R-:W-:Y:S04]  /*63b0*/  STL.64 [R1+0x168], R34 ;  /* 0x0001682201007387 */ /* 0x000fe80000100a00 */
[----:B------:R-:W4:Y:S04]  /*63c0*/  LDL R100, [R1+0x2a4] ;  /* 0x0002a40001647983 */ /* 0x000f280000100800 */
[----:B------:R-:W4:Y:S04]  /*63d0*/  LDL R101, [R1+0x28c] ;  /* 0x00028c0001657983 */ /* 0x000f280000100800 */
[----:B------:R-:W4:Y:S04]  /*63e0*/  LDL R98, [R1+0x2ac] ;  /* 0x0002ac0001627983 */ /* 0x000f280000100800 */
[----:B------:R-:W4:Y:S01]  /*63f0*/  LDL R99, [R1+0x284] ;  /* 0x0002840001637983 */ /* 0x000f220000100800 */
[----:B--2---:R-:W-:Y:S01]  /*6400*/  @!P3 MOV R28, R8 ;  /* 0x00000008001cb202 */ /* 0x004fe20000000f00 */
[----:B------:R-:W-:Y:S01]  /*6410*/  @!P3 IMAD.MOV.U32 R29, RZ, RZ, R9 ;  /* 0x000000ffff1db224 */ /* 0x000fe200078e0009 */
[----:B------:R-:W-:-:S02]  /*6420*/  LOP3.LUT P3, RZ, R17, 0x80, RZ, 0xc0, !PT ;  /* 0x0000008011ff7812 */ /* 0x000fc4000786c0ff */
[----:B---3--:R-:W-:Y:S02]  /*6430*/  @!P2 MOV R30, R6 ;  /* 0x00000006001ea202 */ /* 0x008fe40000000f00 */
[----:B------:R-:W-:Y:S01]  /*6440*/  @!P2 MOV R31, R7 ;  /* 0x00000007001fa202 */ /* 0x000fe20000000f00 */
[----:B------:R0:W-:Y:S01]  /*6450*/  STL.64 [R1+0x180], R8 ;  /* 0x0001800801007387 */ /* 0x0001e20000100a00 */
[----:B------:R-:W-:-:S07]  /*6460*/  LOP3.LUT P2, RZ, R17, 0x40, RZ, 0xc0, !PT ;  /* 0x0000004011ff7812 */ /* 0x000fce000784c0ff */
[----:B------:R-:W2:Y:S01]  /*6470*/  @!P3 LDG.E.64 R52, desc[UR14][R106.64] ;  /* 0x0000000e6a34b981 */ /* 0x000ea2000c1e1b00 */
[----:B----4-:R-:W-:Y:S01]  /*6480*/  @!P1 IMAD.MOV.U32 R32, RZ, RZ, R40 ;  /* 0x000000ffff209224 */ /* 0x010fe200078e0028 */
[----:B------:R-:W-:Y:S02]  /*6490*/  @!P1 MOV R33, R41 ;  /* 0x0000002900219202 */ /* 0x000fe40000000f00 */
[----:B------:R-:W-:Y:S02]  /*64a0*/  LOP3.LUT P1, RZ, R17, 0x20, RZ, 0xc0, !PT ;  /* 0x0000002011ff7812 */ /* 0x000fe4000782c0ff */
[----:B-1----:R-:W-:Y:S01]  /*64b0*/  CS2R R36, SRZ ;  /* 0x0000000000247805 */ /* 0x002fe2000001ff00 */
[----:B------:R-:W-:Y:S01]  /*64c0*/  STL.64 [R1+0x188], R6 ;  /* 0x0001880601007387 */ /* 0x000fe20000100a00 */
[----:B0-----:R-:W-:-:S03]  /*64d0*/  CS2R R8, SRZ ;  /* 0x0000000000087805 */ /* 0x001fc6000001ff00 */
[----:B------:R-:W3:Y:S01]  /*64e0*/  @!P2 LDG.E.64 R42, desc[UR14][R108.64] ;  /* 0x0000000e6c2aa981 */ /* 0x000ee2000c1e1b00 */
[----:B------:R-:W-:Y:S01]  /*64f0*/  @!P4 IMAD.MOV.U32 R26, RZ, RZ, R38 ;  /* 0x000000ffff1ac224 */ /* 0x000fe200078e0026 */
[----:B------:R-:W-:Y:S02]  /*6500*/  @!P4 MOV R27, R39 ;  /* 0x00000027001bc202 */ /* 0x000fe40000000f00 */
[----:B------:R0:W-:Y:S04]  /*6510*/  STL.64 [R1+0x178], R38 ;  /* 0x0001782601007387 */ /* 0x0001e80000100a00 */
[----:B------:R-:W4:Y:S01]  /*6520*/  @!P1 LDG.E.64 R8, desc[UR14][R110.64] ;  /* 0x0000000e6e089981 */ /* 0x000f22000c1e1b00 */
[----:B------:R-:W-:-:S03]  /*6530*/  CS2R R34, SRZ ;  /* 0x0000000000227805 */ /* 0x000fc6000001ff00 */
[----:B------:R-:W-:Y:S01]  /*6540*/  STL.64 [R1+0x190], R40 ;  /* 0x0001902801007387 */ /* 0x000fe20000100a00 */
[----:B0-----:R-:W-:-:S03]  /*6550*/  CS2R R38, SRZ ;  /* 0x0000000000267805 */ /* 0x001fc6000001ff00 */
[----:B------:R-:W4:Y:S04]  /*6560*/  LDL R106, [R1+0x26c] ;  /* 0x00026c00016a7983 */ /* 0x000f280000100800 */
[----:B------:R-:W4:Y:S04]  /*6570*/  LDL R107, [R1+0x294] ;  /* 0x00029400016b7983 */ /* 0x000f280000100800 */
[----:B------:R-:W4:Y:S04]  /*6580*/  LDL R102, [R1+0x298] ;  /* 0x0002980001667983 */ /* 0x000f280000100800 */
[----:B------:R-:W4:Y:S04]  /*6590*/  LDL R103, [R1+0x274] ;  /* 0x0002740001677983 */ /* 0x000f280000100800 */
[----:B------:R-:W4:Y:S04]  /*65a0*/  LDL R96, [R1+0x2b4] ;  /* 0x0002b40001607983 */ /* 0x000f280000100800 */
[----:B------:R-:W4:Y:S01]  /*65b0*/  LDL R97, [R1+0x2a0] ;  /* 0x0002a00001617983 */ /* 0x000f220000100800 */
[----:B--2---:R-:W-:-:S02]  /*65c0*/  @!P3 MOV R36, R52 ;  /* 0x000000340024b202 */ /* 0x004fc40000000f00 */
[----:B------:R-:W-:Y:S01]  /*65d0*/  @!P3 MOV R37, R53 ;  /* 0x000000350025b202 */ /* 0x000fe20000000f00 */
[----:B------:R0:W-:Y:S01]  /*65e0*/  STL.64 [R1+0x1a0], R52 ;  /* 0x0001a03401007387 */ /* 0x0001e20000100a00 */
[C---:B------:R-:W-:Y:S02]  /*65f0*/  LOP3.LUT P3, RZ, R17.reuse, 0x4, RZ, 0xc0, !PT ;  /* 0x0000000411ff7812 */ /* 0x040fe4000786c0ff */
[C---:B------:R-:W-:Y:S02]  /*6600*/  LOP3.LUT P4, RZ, R17.reuse, 0x100, RZ, 0xc0, !PT ;  /* 0x0000010011ff7812 */ /* 0x040fe4000788c0ff */
[----:B------:R-:W-:Y:S01]  /*6610*/  CS2R R6, SRZ ;  /* 0x0000000000067805 */ /* 0x000fe2000001ff00 */
[----:B------:R-:W2:Y:S01]  /*6620*/  LDL R110, [R1+0x25c] ;  /* 0x00025c00016e7983 */ /* 0x000ea20000100800 */
[----:B---3--:R-:W-:Y:S01]  /*6630*/  @!P2 IMAD.MOV.U32 R38, RZ, RZ, R42 ;  /* 0x000000ffff26a224 */ /* 0x008fe200078e002a */
[----:B------:R-:W-:Y:S02]  /*6640*/  @!P2 MOV R39, R43 ;  /* 0x0000002b0027a202 */ /* 0x000fe40000000f00 */
[----:B------:R1:W-:Y:S01]  /*6650*/  STL.64 [R1+0x1a8], R42 ;  /* 0x0001a82a01007387 */ /* 0x0003e20000100a00 */
[----:B------:R-:W-:-:S03]  /*6660*/  LOP3.LUT P2, RZ, R17, 0x2, RZ, 0xc0, !PT ;  /* 0x0000000211ff7812 */ /* 0x000fc6000784c0ff */
[----:B------:R-:W3:Y:S01]  /*6670*/  LDL R111, [R1+0x280] ;  /* 0x00028000016f7983 */ /* 0x000ee20000100800 */
[----:B----4-:R-:W-:Y:S01]  /*6680*/  @!P1 MOV R44, R8 ;  /* 0x00000008002c9202 */ /* 0x010fe20000000f00 */
[----:B------:R-:W-:Y:S02]  /*6690*/  @!P1 IMAD.MOV.U32 R45, RZ, RZ, R9 ;  /* 0x000000ffff2d9224 */ /* 0x000fe400078e0009 */
[----:B------:R4:W2:Y:S01]  /*66a0*/  @!P3 LDG.E.64 R58, desc[UR14][R60.64] ;  /* 0x0000000e3c3ab981 */ /* 0x0008a2000c1e1b00 */
[----:B------:R-:W-:Y:S02]  /*66b0*/  LOP3.LUT P1, RZ, R17, 0x1, RZ, 0xc0, !PT ;  /* 0x0000000111ff7812 */ /* 0x000fe4000782c0ff */
[----:B0-----:R-:W-:Y:S01]  /*66c0*/  CS2R R52, SRZ ;  /* 0x0000000000347805 */ /* 0x001fe2000001ff00 */
[----:B------:R-:W3:Y:S01]  /*66d0*/  @!P4 LDG.E.64 R50, desc[UR14][R104.64] ;  /* 0x0000000e6832c981 */ /* 0x000ee2000c1e1b00 */
[----:B------:R-:W-:-:S03]  /*66e0*/  CS2R R40, SRZ ;  /* 0x0000000000287805 */ /* 0x000fc6000001ff00 */
[----:B------:R-:W2:Y:S01]  /*66f0*/  @!P5 LDG.E.64 R6, desc[UR14][R112.64] ;  /* 0x0000000e7006d981 */ /* 0x000ea2000c1e1b00 */
[----:B----4-:R-:W-:Y:S02]  /*6700*/  CS2R R60, SRZ ;  /* 0x00000000003c7805 */ /* 0x010fe4000001ff00 */
[----:B-1----:R-:W-:Y:S01]  /*6710*/  CS2R R42, SRZ ;  /* 0x00000000002a7805 */ /* 0x002fe2000001ff00 */
[----:B------:R-:W-:Y:S04]  /*6720*/  STL.64 [R1+0x1b0], R8 ;  /* 0x0001b00801007387 */ /* 0x000fe80000100a00 */
[----:B------:R0:W4:Y:S04]  /*6730*/  @!P2 LDG.E.64 R60, desc[UR14][R64.64] ;  /* 0x0000000e403ca981 */ /* 0x000128000c1e1b00 */
[----:B------:R-:W4:Y:S04]  /*6740*/  LDL R112, [R1+0x254] ;  /* 0x0002540001707983 */ /* 0x000f280000100800 */
[----:B------:R-:W4:Y:S01]  /*6750*/  LDL R113, [R1+0x278] ;  /* 0x0002780001717983 */ /* 0x000f220000100800 */
[----:B0-----:R-:W-:Y:S01]  /*6760*/  MOV R64, R62 ;  /* 0x0000003e00407202 */ /* 0x001fe20000000f00 */
[----:B------:R-:W-:Y:S01]  /*6770*/  IMAD.MOV.U32 R65, RZ, RZ, R63 ;  /* 0x000000ffff417224 */ /* 0x000fe200078e003f */
[----:B------:R-:W-:Y:S01]  /*6780*/  CS2R R62, SRZ ;  /* 0x00000000003e7805 */ /* 0x000fe2000001ff00 */
[----:B------:R-:W4:Y:S04]  /*6790*/  LDL R108, [R1+0x264] ;  /* 0x00026400016c7983 */ /* 0x000f280000100800 */
[----:B------:R-:W4:Y:S04]  /*67a0*/  LDL R109, [R1+0x288] ;  /* 0x00028800016d7983 */ /* 0x000f280000100800 */
[----:B------:R0:W3:Y:S04]  /*67b0*/  @!P1 LDG.E.64 R62, desc[UR14][R54.64] ;  /* 0x0000000e363e9981 */ /* 0x0000e8000c1e1b00 */
[----:B------:R-:W4:Y:S04]  /*67c0*/  LDL R104, [R1+0x290] ;  /* 0x0002900001687983 */ /* 0x000f280000100800 */
[----:B------:R-:W4:Y:S01]  /*67d0*/  LDL R105, [R1+0x27c] ;  /* 0x00027c0001697983 */ /* 0x000f220000100800 */
[----:B0-----:R-:W-:Y:S01]  /*67e0*/  CS2R R54, SRZ ;  /* 0x0000000000367805 */ /* 0x001fe2000001ff00 */
[----:B---3--:R-:W-:-:S02]  /*67f0*/  @!P1 IMAD.MOV.U32 R53, RZ, RZ, R62 ;  /* 0x000000ffff359224 */ /* 0x008fc400078e003e */
[----:B------:R0:W-:Y:S02]  /*6800*/  STL.64 [R1+0x1d8], R62 ;  /* 0x0001d83e01007387 */ /* 0x0001e40000100a00 */
[----:B0-----:R-:W-:Y:S01]  /*6810*/  HFMA2 R62, -RZ, RZ, 0, 0 ;  /* 0x00000000ff3e7431 */ /* 0x001fe200000001ff */
[----:B------:R-:W-:Y:S02]  /*6820*/  @!P0 MOV R62, R13 ;  /* 0x0000000d003e8202 */ /* 0x000fe40000000f00 */
[----:B------:R-:W3:Y:S01]  /*6830*/  LDL R13, [R1+0x220] ;  /* 0x00022000010d7983 */ /* 0x000ee20000100800 */
[----:B------:R-:W-:Y:S02]  /*6840*/  @!P1 MOV R54, R63 ;  /* 0x0000003f00369202 */ /* 0x000fe40000000f00 */
[----:B------:R-:W-:Y:S01]  /*6850*/  LOP3.LUT P1, RZ, R0, 0x8000000, RZ, 0xc0, !PT ;  /* 0x0800000000ff7812 */ /* 0x000fe2000782c0ff */
[----:B------:R-:W-:Y:S01]  /*6860*/  @!P4 IMAD.MOV.U32 R35, RZ, RZ, R51 ;  /* 0x000000ffff23c224 */ /* 0x000fe200078e0033 */
[----:B------:R-:W-:Y:S01]  /*6870*/  @!P4 MOV R34, R50 ;  /* 0x000000320022c202 */ /* 0x000fe20000000f00 */
[----:B------:R0:W-:Y:S01]  /*6880*/  STL.64 [R1+0x198], R50 ;  /* 0x0001983201007387 */ /* 0x0001e20000100a00 */
[----:B--2---:R-:W-:Y:S01]  /*6890*/  @!P3 IMAD.MOV.U32 R49, RZ, RZ, R58 ;  /* 0x000000ffff31b224 */ /* 0x004fe200078e003a */
[----:B----4-:R-:W-:-:S02]  /*68a0*/  @!P2 MOV R52, R61 ;  /* 0x0000003d0034a202 */ /* 0x010fc40000000f00 */
[----:B------:R1:W-:Y:S01]  /*68b0*/  STL.64 [R1+0x1d0], R60 ;  /* 0x0001d03c01007387 */ /* 0x0003e20000100a00 */
[----:B------:R-:W-:-:S03]  /*68c0*/  @!P5 IMAD.MOV.U32 R46, RZ, RZ, R7 ;  /* 0x000000ffff2ed224 */ /* 0x000fc600078e0007 */
[----:B------:R-:W2:Y:S04]  /*68d0*/  LDL R63, [R1+0x238] ;  /* 0x00023800013f7983 */ /* 0x000ea80000100800 */
[----:B------:R4:W2:Y:S01]  /*68e0*/  @!P1 LDG.E.64 R42, desc[UR14][R56.64] ;  /* 0x0000000e382a9981 */ /* 0x0008a2000c1e1b00 */
[----:B0-----:R-:W-:Y:S02]  /*68f0*/  CS2R R50, SRZ ;  /* 0x0000000000327805 */ /* 0x001fe4000001ff00 */
[----:B------:R-:W-:Y:S02]  /*6900*/  @!P3 MOV R50, R59 ;  /* 0x0000003b0032b202 */ /* 0x000fe40000000f00 */
[----:B----4-:R-:W-:Y:S02]  /*6910*/  CS2R R56, SRZ ;  /* 0x0000000000387805 */ /* 0x010fe4000001ff00 */
[----:B------:R-:W-:-:S02]  /*6920*/  @!P0 IMAD.MOV.U32 R57, RZ, RZ, R12 ;  /* 0x000000ffff398224 */ /* 0x000fc400078e000c */
[----:B------:R-:W-:Y:S01]  /*6930*/  FMUL.FTZ R12, R62, R62 ;  /* 0x0000003e3e0c7220 */ /* 0x000fe20000410000 */
[----:B------:R-:W-:-:S03]  /*6940*/  LOP3.LUT P3, RZ, R0, 0x20000000, RZ, 0xc0, !PT ;  /* 0x2000000000ff7812 */ /* 0x000fc6000786c0ff */
[----:B------:R-:W-:Y:S01]  /*6950*/  FFMA.FTZ R12, R57, R57, R12 ;  /* 0x00000039390c7223 */ /* 0x000fe2000001000c */
[----:B------:R-:W-:-:S03]  /*6960*/  @!P2 MOV R51, R60 ;  /* 0x0000003c0033a202 */ /* 0x000fc60000000f00 */
[----:B------:R-:W-:Y:S01]  /*6970*/  FADD.FTZ R12, RZ, R12 ;  /* 0x0000000cff0c7221 */ /* 0x000fe20000010000 */
[----:B-1----:R-:W-:-:S06]  /*6980*/  CS2R R60, SRZ ;  /* 0x00000000003c7805 */ /* 0x002fcc000001ff00 */
[----:B------:R-:W4:Y:S04]  /*6990*/  @!P3 LDG.E.64 R60, desc[UR14][R124.64] ;  /* 0x0000000e7c3cb981 */ /* 0x000f28000c1e1b00 */
[----:B------:R-:W2:Y:S04]  /*69a0*/  LDL R125, [R1+0x22c] ;  /* 0x00022c00017d7983 */ /* 0x000ea80000100800 */
[----:B------:R-:W4:Y:S01]  /*69b0*/  LDL R124, [R1+0x228] ;  /* 0x00022800017c7983 */ /* 0x000f220000100800 */
[----:B---3--:R-:W-:-:S04]  /*69c0*/  FMUL.FTZ R13, R13, R13 ;  /* 0x0000000d0d0d7220 */ /* 0x008fc80000410000 */
[----:B------:R-:W-:-:S04]  /*69d0*/  FFMA.FTZ R13, R67, R67, R13 ;  /* 0x00000043430d7223 */ /* 0x000fc8000001000d */
[----:B------:R-:W-:Y:S02]  /*69e0*/  FADD.FTZ R13, R12, R13 ;  /* 0x0000000d0c0d7221 */ /* 0x000fe40000010000 */
[----:B------:R-:W3:Y:S02]  /*69f0*/  LDL R12, [R1+0x21c] ;  /* 0x00021c00010c7983 */ /* 0x000ee40000100800 */
[----:B---3--:R-:W-:-:S04]  /*6a00*/  FMUL.FTZ R12, R12, R12 ;  /* 0x0000000c0c0c7220 */ /* 0x008fc80000410000 */
[----:B--2---:R-:W-:Y:S01]  /*6a10*/  FFMA.FTZ R12, R125, R125, R12 ;  /* 0x0000007d7d0c7223 */ /* 0x004fe2000001000c */
[----:B------:R-:W-:Y:S01]  /*6a20*/  LOP3.LUT P4, RZ, R17, 0x8, RZ, 0xc0, !PT ;  /* 0x0000000811ff7812 */ /* 0x000fe2000788c0ff */
[----:B------:R0:W-:Y:S02]  /*6a30*/  STL.64 [R1+0x1c8], R58 ;  /* 0x0001c83a01007387 */ /* 0x0001e40000100a00 */
[----:B------:R-:W-:Y:S02]  /*6a40*/  FADD.FTZ R13, R13, R12 ;  /* 0x0000000c0d0d7221 */ /* 0x000fe40000010000 */
[----:B------:R-:W2:Y:S01]  /*6a50*/  LDL R12, [R1+0x218] ;  /* 0x00021800010c7983 */ /* 0x000ea20000100800 */
[----:B------:R-:W-:-:S03]  /*6a60*/  LOP3.LUT P2, RZ, R0, 0x10000000, RZ, 0xc0, !PT ;  /* 0x1000000000ff7812 */ /* 0x000fc6000784c0ff */
[----:B------:R-:W3:Y:S04]  /*6a70*/  LDL.LU R125, [R1+0x34c] ;  /* 0x00034c00017d7983 */ /* 0x000ee80000300800 */
[----:B------:R-:W3:Y:S01]  /*6a80*/  @!P4 LDG.E.64 R40, desc[UR14][R114.64] ;  /* 0x0000000e7228c981 */ /* 0x000ee2000c1e1b00 */
[----:B------:R-:W-:Y:S02]  /*6a90*/  HFMA2 R17, -RZ, RZ, 0, 0 ;  /* 0x00000000ff117431 */ /* 0x000fe400000001ff */
[----:B--2---:R-:W-:Y:S01]  /*6aa0*/  FMUL.FTZ R12, R12, R12 ;  /* 0x0000000c0c0c7220 */ /* 0x004fe20000410000 */
[----:B0-----:R-:W-:Y:S02]  /*6ab0*/  CS2R R58, SRZ ;  /* 0x00000000003a7805 */ /* 0x001fe4000001ff00 */
[----:B------:R-:W-:Y:S01]  /*6ac0*/  CS2R R8, SRZ ;  /* 0x0000000000087805 */ /* 0x000fe2000001ff00 */
[----:B------:R0:W-:Y:S01]  /*6ad0*/  STL.64 [R1+0x1b8], R6 ;  /* 0x0001b80601007387 */ /* 0x0001e20000100a00 */
[----:B----4-:R-:W-:Y:S01]  /*6ae0*/  FFMA.FTZ R12, R124, R124, R12 ;  /* 0x0000007c7c0c7223 */ /* 0x010fe2000001000c */
[----:B------:R-:W-:-:S02]  /*6af0*/  @!P5 MOV R17, R6 ;  /* 0x000000060011d202 */ /* 0x000fc40000000f00 */
[----:B------:R-:W2:Y:S01]  /*6b00*/  LDL.LU R124, [R1+0x348] ;  /* 0x00034800017c7983 */ /* 0x000ea20000300800 */
[----:B------:R-:W-:-:S03]  /*6b10*/  FADD.FTZ R12, R13, R12 ;  /* 0x0000000c0d0c7221 */ /* 0x000fc60000010000 */
[----:B------:R-:W4:Y:S01]  /*6b20*/  LDL R13, [R1+0x214] ;  /* 0x00021400010d7983 */ /* 0x000f220000100800 */
[----:B---3--:R-:W-:Y:S02]  /*6b30*/  @!P4 MOV R47, R40 ;  /* 0x00000028002fc202 */ /* 0x008fe40000000f00 */
[----:B------:R-:W-:Y:S01]  /*6b40*/  @!P4 MOV R48, R41 ;  /* 0x000000290030c202 */ /* 0x000fe20000000f00 */
[----:B------:R-:W3:Y:S01]  /*6b50*/  @!P2 LDG.E.64 R58, desc[UR14][R64.64] ;  /* 0x0000000e403aa981 */ /* 0x000ee2000c1e1b00 */
[C---:B------:R-:W-:Y:S02]  /*6b60*/  LOP3.LUT P5, RZ, R0.reuse, 0x80000000, RZ, 0xc0, !PT ;  /* 0x8000000000ff7812 */ /* 0x040fe400078ac0ff */
[----:B------:R-:W-:Y:S01]  /*6b70*/  LOP3.LUT P4, RZ, R0, 0x40000000, RZ, 0xc0, !PT ;  /* 0x4000000000ff7812 */ /* 0x000fe2000788c0ff */
[----:B------:R-:W3:Y:S04]  /*6b80*/  LDL R114, [R1+0x24c] ;  /* 0x00024c0001727983 */ /* 0x000ee80000100800 */
[----:B------:R-:W2:Y:S04]  /*6b90*/  LDL R0, [R1+0x210] ;  /* 0x0002100001007983 */ /* 0x000ea80000100800 */
[----:B------:R-:W3:Y:S04]  /*6ba0*/  LDL R64, [R1+0x248] ;  /* 0x0002480001407983 */ /* 0x000ee80000100800 */
[----:B------:R1:W-:Y:S04]  /*6bb0*/  STL.64 [R1+0x1c0], R40 ;  /* 0x0001c02801007387 */ /* 0x0003e80000100a00 */
[----:B------:R-:W3:Y:S01]  /*6bc0*/  LDL R65, [R1+0x250] ;  /* 0x0002500001417983 */ /* 0x000ee20000100800 */
[----:B0-----:R-:W-:-:S03]  /*6bd0*/  CS2R R6, SRZ ;  /* 0x0000000000067805 */ /* 0x001fc6000001ff00 */
[----:B------:R-:W3:Y:S01]  /*6be0*/  @!P5 LDG.E.64 R8, desc[UR14][R118.64] ;  /* 0x0000000e7608d981 */ /* 0x000ee2000c1e1b00 */
[----:B-1----:R-:W-:-:S03]  /*6bf0*/  CS2R R40, SRZ ;  /* 0x0000000000287805 */ /* 0x002fc6000001ff00 */
[----:B------:R-:W3:Y:S04]  /*6c00*/  @!P4 LDG.E.64 R6, desc[UR14][R116.64] ;  /* 0x0000000e7406c981 */ /* 0x000ee8000c1e1b00 */
[----:B------:R-:W3:Y:S04]  /*6c10*/  LDL R115, [R1+0x270] ;  /* 0x0002700001737983 */ /* 0x000ee80000100800 */
[----:B------:R-:W3:Y:S04]  /*6c20*/  @!P6 LDG.E.64 R40, desc[UR14][R120.64] ;  /* 0x0000000e7828e981 */ /* 0x000ee8000c1e1b00 */
[----:B------:R-:W3:Y:S04]  /*6c30*/  LDL R118, [R1+0x23c] ;  /* 0x00023c0001767983 */ /* 0x000ee80000100800 */
[----:B------:R-:W3:Y:S04]  /*6c40*/  LDL R119, [R1+0x260] ;  /* 0x0002600001777983 */ /* 0x000ee80000100800 */
[----:B------:R-:W3:Y:S04]  /*6c50*/  LDL R120, [R1+0x234] ;  /* 0x0002340001787983 */ /* 0x000ee80000100800 */
[----:B------:R-:W3:Y:S04]  /*6c60*/  LDL R121, [R1+0x258] ;  /* 0x0002580001797983 */ /* 0x000ee80000100800 */
[----:B------:R-:W3:Y:S04]  /*6c70*/  LDL R116, [R1+0x244] ;  /* 0x0002440001747983 */ /* 0x000ee80000100800 */
[----:B------:R-:W3:Y:S01]  /*6c80*/  LDL R117, [R1+0x268] ;  /* 0x0002680001757983 */ /* 0x000ee20000100800 */
[----:B----4-:R-:W-:-:S04]  /*6c90*/  FMUL.FTZ R13, R13, R13 ;  /* 0x0000000d0d0d7220 */ /* 0x010fc80000410000 */
[----:B------:R-:W-:Y:S02]  /*6ca0*/  FFMA.FTZ R13, R123, R123, R13 ;  /* 0x0000007b7b0d7223 */ /* 0x000fe4000001000d */
[----:B------:R-:W4:Y:S02]  /*6cb0*/  LDL.LU R123, [R1+0x344] ;  /* 0x00034400017b7983 */ /* 0x000f240000300800 */
[----:B------:R-:W-:Y:S01]  /*6cc0*/  FADD.FTZ R12, R12, R13 ;  /* 0x0000000d0c0c7221 */ /* 0x000fe20000010000 */
[----:B--2---:R-:W-:-:S04]  /*6cd0*/  FMUL.FTZ R13, R0, R0 ;  /* 0x00000000000d7220 */ /* 0x004fc80000410000 */
[----:B------:R-:W-:-:S04]  /*6ce0*/  FFMA.FTZ R13, R63, R63, R13 ;  /* 0x0000003f3f0d7223 */ /* 0x000fc8000001000d */
[----:B------:R-:W-:Y:S01]  /*6cf0*/  FADD.FTZ R12, R12, R13 ;  /* 0x0000000d0c0c7221 */ /* 0x000fe20000010000 */
[----:B------:R0:W-:Y:S01]  /*6d00*/  STL [R1+0x340], R125 ;  /* 0x0003407d01007387 */ /* 0x0001e20000100800 */
[----:B----4-:R-:W-:-:S04]  /*6d10*/  FMUL.FTZ R13, R123, R123 ;  /* 0x0000007b7b0d7220 */ /* 0x010fc80000410000 */
[----:B------:R-:W-:-:S04]  /*6d20*/  FFMA.FTZ R13, R66, R66, R13 ;  /* 0x00000042420d7223 */ /* 0x000fc8000001000d */
[----:B------:R-:W-:Y:S01]  /*6d30*/  FADD.FTZ R12, R12, R13 ;  /* 0x0000000d0c0c7221 */ /* 0x000fe20000010000 */
[----:B------:R-:W-:-:S04]  /*6d40*/  FMUL.FTZ R13, R124, R124 ;  /* 0x0000007c7c0d7220 */ /* 0x000fc80000410000 */
[----:B---3--:R-:W-:-:S04]  /*6d50*/  FFMA.FTZ R13, R64, R64, R13 ;  /* 0x00000040400d7223 */ /* 0x008fc8000001000d */
[----:B------:R-:W-:Y:S01]  /*6d60*/  FADD.FTZ R12, R12, R13 ;  /* 0x0000000d0c0c7221 */ /* 0x000fe20000010000 */
[----:B------:R-:W-:Y:S02]  /*6d70*/  FMUL.FTZ R13, R125, R125 ;  /* 0x0000007d7d0d7220 */ /* 0x000fe40000410000 */
[----:B0-----:R-:W2:Y:S02]  /*6d80*/  LDL R125, [R1+0x220] ;  /* 0x00022000017d7983 */ /* 0x001ea40000100800 */
        /* <DEDUP_REMOVED lines=146> */
[----:B------:R-:W-:Y:S02]  /*76b0*/  @!P1 IMAD.MOV.U32 R56, RZ, RZ, R43 ;  /* 0x000000ffff389224 */ /* 0x000fe400078e002b */
[----:B------:R-:W-:Y:S01]  /*76c0*/  FFMA.FTZ R63, R53, R53, R63 ;  /* 0x00000035353f7223 */ /* 0x000fe2000001003f */
[----:B------:R-:W-:Y:S01]  /*76d0*/  FADD.FTZ R13, R13, R12 ;  /* 0x0000000c0d0d7221 */ /* 0x000fe20000010000 */
[----:B------:R-:W-:Y:S01]  /*76e0*/  @!P1 MOV R55, R42 ;  /* 0x0000002a00379202 */ /* 0x000fe20000000f00 */
[----:B------:R0:W-:Y:S04]  /*76f0*/  STL.64 [R1+0x1e0], R42 ;  /* 0x0001e02a01007387 */ /* 0x0001e80000100a00 */
[----:B------:R1:W-:Y:S01]  /*7700*/  STL.64 [R1+0x1e8], R58 ;  /* 0x0001e83a01007387 */ /* 0x0003e20000100a00 */
[----:B0-----:R-:W-:Y:S01]  /*7710*/  FMUL.FTZ R43, R56, R56 ;  /* 0x00000038382b7220 */ /* 0x001fe20000410000 */
[----:B------:R-:W-:Y:S01]  /*7720*/  FADD.FTZ R42, R13, R63 ;  /* 0x0000003f0d2a7221 */ /* 0x000fe20000010000 */
[----:B------:R-:W-:-:S02]  /*7730*/  CS2R R12, SRZ ;  /* 0x00000000000c7805 */ /* 0x000fc4000001ff00 */
[----:B------:R-:W-:Y:S01]  /*7740*/  FFMA.FTZ R43, R55, R55, R43 ;  /* 0x00000037372b7223 */ /* 0x000fe2000001002b */
[----:B------:R-:W-:Y:S02]  /*7750*/  @!P2 MOV R13, R59 ;  /* 0x0000003b000da202 */ /* 0x000fe40000000f00 */
[----:B------:R-:W-:Y:S02]  /*7760*/  @!P2 MOV R12, R58 ;  /* 0x0000003a000ca202 */ /* 0x000fe40000000f00 */
[----:B-1----:R-:W-:Y:S01]  /*7770*/  CS2R R58, SRZ ;  /* 0x00000000003a7805 */ /* 0x002fe2000001ff00 */
[----:B------:R-:W-:Y:S01]  /*7780*/  FADD.FTZ R42, R42, R43 ;  /* 0x0000002b2a2a7221 */ /* 0x000fe20000010000 */
[----:B------:R-:W-:Y:S01]  /*7790*/  FMUL.FTZ R43, R13, R13 ;  /* 0x0000000d0d2b7220 */ /* 0x000fe20000410000 */
[----:B------:R-:W-:Y:S01]  /*77a0*/  @!P3 IMAD.MOV.U32 R58, RZ, RZ, R61 ;  /* 0x000000ffff3ab224 */ /* 0x000fe200078e003d */
[----:B------:R0:W-:Y:S01]  /*77b0*/  STL.64 [R1+0x1f0], R60 ;  /* 0x0001f03c01007387 */ /* 0x0001e20000100a00 */
[----:B------:R-:W-:Y:S01]  /*77c0*/  @!P3 MOV R59, R60 ;  /* 0x0000003c003bb202 */ /* 0x000fe20000000f00 */
[----:B0-----:R-:W-:Y:S01]  /*77d0*/  FFMA.FTZ R61, R12, R12, R43 ;  /* 0x0000000c0c3d7223 */ /* 0x001fe2000001002b */
[----:B------:R-:W-:-:S02]  /*77e0*/  HFMA2 R60, -RZ, RZ, 0, 0 ;  /* 0x00000000ff3c7431 */ /* 0x000fc400000001ff */
[----:B------:R-:W-:Y:S01]  /*77f0*/  FMUL.FTZ R43, R58, R58 ;  /* 0x0000003a3a2b7220 */ /* 0x000fe20000410000 */
[----:B------:R-:W-:-:S03]  /*7800*/  FADD.FTZ R42, R42, R61 ;  /* 0x0000003d2a2a7221 */ /* 0x000fc60000010000 */
[----:B------:R-:W-:Y:S01]  /*7810*/  FFMA.FTZ R43, R59, R59, R43 ;  /* 0x0000003b3b2b7223 */ /* 0x000fe2000001002b */
[----:B------:R-:W-:Y:S01]  /*7820*/  @!P4 IMAD.MOV.U32 R60, RZ, RZ, R7 ;  /* 0x000000ffff3cc224 */ /* 0x000fe200078e0007 */
[----:B------:R-:W-:Y:S02]  /*7830*/  MOV R61, RZ ;  /* 0x000000ff003d7202 */ /* 0x000fe40000000f00 */
[----:B------:R-:W-:Y:S01]  /*7840*/  FADD.FTZ R42, R42, R43 ;  /* 0x0000002b2a2a7221 */ /* 0x000fe20000010000 */
[----:B------:R-:W-:Y:S01]  /*7850*/  @!P4 MOV R61, R6 ;  /* 0x00000006003dc202 */ /* 0x000fe20000000f00 */
[----:B------:R-:W-:Y:S01]  /*7860*/  FMUL.FTZ R43, R60, R60 ;  /* 0x0000003c3c2b7220 */ /* 0x000fe20000410000 */
[----:B------:R-:W-:Y:S01]  /*7870*/  IMAD.MOV.U32 R63, RZ, RZ, RZ ;  /* 0x000000ffff3f7224 */ /* 0x000fe200078e00ff */
[----:B------:R-:W-:Y:S02]  /*7880*/  @!P5 MOV R63, R9 ;  /* 0x00000009003fd202 */ /* 0x000fe40000000f00 */
[----:B------:R-:W-:Y:S01]  /*7890*/  FFMA.FTZ R43, R61, R61, R43 ;  /* 0x0000003d3d2b7223 */ /* 0x000fe2000001002b */
[----:B------:R-:W-:-:S02]  /*78a0*/  CS2R R64, SRZ ;  /* 0x0000000000407805 */ /* 0x000fc4000001ff00 */
[----:B------:R-:W-:Y:S01]  /*78b0*/  @!P5 MOV R64, R8 ;  /* 0x000000080040d202 */ /* 0x000fe20000000f00 */
[----:B------:R-:W-:Y:S01]  /*78c0*/  FADD.FTZ R42, R42, R43 ;  /* 0x0000002b2a2a7221 */ /* 0x000fe20000010000 */
[----:B------:R-:W-:Y:S01]  /*78d0*/  FMUL.FTZ R43, R63, R63 ;  /* 0x0000003f3f2b7220 */ /* 0x000fe20000410000 */
[----:B------:R-:W-:Y:S02]  /*78e0*/  HFMA2 R66, -RZ, RZ, 0, 0 ;  /* 0x00000000ff427431 */ /* 0x000fe400000001ff */
[----:B------:R-:W-:Y:S02]  /*78f0*/  @!P6 IMAD.MOV.U32 R65, RZ, RZ, R41 ;  /* 0x000000ffff41e224 */ /* 0x000fe400078e0029 */
[----:B------:R-:W-:Y:S01]  /*7900*/  FFMA.FTZ R43, R64, R64, R43 ;  /* 0x00000040402b7223 */ /* 0x000fe2000001002b */
[----:B------:R-:W-:-:S03]  /*7910*/  @!P6 MOV R66, R40 ;  /* 0x000000280042e202 */ /* 0x000fc60000000f00 */
[----:B------:R-:W-:Y:S01]  /*7920*/  FADD.FTZ R42, R42, R43 ;  /* 0x0000002b2a2a7221 */ /* 0x000fe20000010000 */
[----:B------:R-:W-:-:S04]  /*7930*/  FMUL.FTZ R43, R65, R65 ;  /* 0x00000041412b7220 */ /* 0x000fc80000410000 */
[----:B------:R-:W-:-:S04]  /*7940*/  FFMA.FTZ R43, R66, R66, R43 ;  /* 0x00000042422b7223 */ /* 0x000fc8000001002b */
[----:B------:R-:W-:Y:S01]  /*7950*/  FADD.FTZ R42, R42, R43 ;  /* 0x0000002b2a2a7221 */ /* 0x000fe20000010000 */
[----:B------:R-:W-:Y:S01]  /*7960*/  FADD.FTZ R43, R57, R62 ;  /* 0x0000003e392b7221 */ /* 0x000fe20000010000 */
[----:B--2---:R-:W-:Y:S01]  /*7970*/  FADD.FTZ R67, R67, R125 ;  /* 0x0000007d43437221 */ /* 0x004fe20000010000 */
[----:B------:R0:W-:Y:S02]  /*7980*/  STL [R1+0x33c], R124 ;  /* 0x00033c7c01007387 */ /* 0x0001e40000100800 */
[----:B------:R-:W-:Y:S02]  /*7990*/  FADD.FTZ R43, RZ, R43 ;  /* 0x0000002bff2b7221 */ /* 0x000fe40000010000 */
[----:B------:R1:W-:Y:S02]  /*79a0*/  STL [R1+0x338], R123 ;  /* 0x0003387b01007387 */ /* 0x0003e40000100800 */
[----:B------:R-:W-:Y:S02]  /*79b0*/  FADD.FTZ R43, R43, R67 ;  /* 0x000000432b2b7221 */ /* 0x000fe40000010000 */
[----:B------:R-:W2:Y:S04]  /*79c0*/  LDL R67, [R1+0x22c] ;  /* 0x00022c0001437983 */ /* 0x000ea80000100800 */
[----:B0-----:R-:W2:Y:S04]  /*79d0*/  LDL R124, [R1+0x21c] ;  /* 0x00021c00017c7983 */ /* 0x001ea80000100800 */
[----:B-1----:R-:W3:Y:S04]  /*79e0*/  LDL R123, [R1+0x218] ;  /* 0x00021800017b7983 */ /* 0x002ee80000100800 */
[----:B------:R0:W-:Y:S04]  /*79f0*/  STL [R1+0x334], R0 ;  /* 0x0003340001007387 */ /* 0x0001e80000100800 */
[----:B------:R-:W4:Y:S04]  /*7a00*/  LDL.LU R125, [R1+0x340] ;  /* 0x00034000017d7983 */ /* 0x000f280000300800 */
[----:B0-----:R-:W4:Y:S01]  /*7a10*/  LDL R0, [R1+0x214] ;  /* 0x0002140001007983 */ /* 0x001f220000100800 */
[----:B--2---:R-:W-:-:S03]  /*7a20*/  FADD.FTZ R67, R67, R124 ;  /* 0x0000007c43437221 */ /* 0x004fc60000010000 */
[----:B------:R-:W2:Y:S01]  /*7a30*/  LDL.LU R124, [R1+0x33c] ;  /* 0x00033c00017c7983 */ /* 0x000ea20000300800 */
[----:B------:R-:W-:-:S03]  /*7a40*/  FADD.FTZ R43, R43, R67 ;  /* 0x000000432b2b7221 */ /* 0x000fc60000010000 */
[----:B------:R-:W3:Y:S02]  /*7a50*/  LDL R67, [R1+0x228] ;  /* 0x0002280001437983 */ /* 0x000ee40000100800 */
[----:B---3--:R-:W-:Y:S02]  /*7a60*/  FADD.FTZ R67, R67, R123 ;  /* 0x0000007b43437221 */ /* 0x008fe40000010000 */
[----:B------:R-:W3:Y:S02]  /*7a70*/  LDL.LU R123, [R1+0x338] ;  /* 0x00033800017b7983 */ /* 0x000ee40000300800 */
[----:B------:R-:W-:Y:S02]  /*7a80*/  FADD.FTZ R43, R43, R67 ;  /* 0x000000432b2b7221 */ /* 0x000fe40000010000 */
[----:B------:R-:W4:Y:S02]  /*7a90*/  LDL R67, [R1+0x230] ;  /* 0x0002300001437983 */ /* 0x000f240000100800 */
[----:B----4-:R-:W-:-:S02]  /*7aa0*/  FADD.FTZ R67, R67, R0 ;  /* 0x0000000043437221 */ /* 0x010fc40000010000 */
[----:B------:R-:W4:Y:S02]  /*7ab0*/  LDL.LU R0, [R1+0x334] ;  /* 0x0003340001007983 */ /* 0x000f240000300800 */
[----:B------:R-:W-:Y:S02]  /*7ac0*/  FADD.FTZ R43, R43, R67 ;  /* 0x000000432b2b7221 */ /* 0x000fe40000010000 */
[----:B------:R-:W4:Y:S02]  /*7ad0*/  LDL R67, [R1+0x238] ;  /* 0x0002380001437983 */ /* 0x000f240000100800 */
[----:B----4-:R-:W-:Y:S02]  /*7ae0*/  FADD.FTZ R67, R67, R0 ;  /* 0x0000000043437221 */ /* 0x010fe40000010000 */
[----:B------:R0:W-:Y:S02]  /*7af0*/  STL [R1+0x2f8], R18 ;  /* 0x0002f81201007387 */ /* 0x0001e40000100800 */
[----:B------:R-:W-:-:S02]  /*7b00*/  FADD.FTZ R43, R43, R67 ;  /* 0x000000432b2b7221 */ /* 0x000fc40000010000 */
[----:B------:R-:W-:Y:S04]  /*7b10*/  STL [R1+0x2fc], R20 ;  /* 0x0002fc1401007387 */ /* 0x000fe80000100800 */
[----:B------:R-:W3:Y:S04]  /*7b20*/  LDL R67, [R1+0x240] ;  /* 0x0002400001437983 */ /* 0x000ee80000100800 */
[----:B------:R1:W-:Y:S04]  /*7b30*/  STL [R1+0x2d8], R19 ;  /* 0x0002d81301007387 */ /* 0x0003e80000100800 */
[----:B------:R-:W-:Y:S04]  /*7b40*/  STL [R1+0x300], R16 ;  /* 0x0003001001007387 */ /* 0x000fe80000100800 */
[----:B------:R4:W-:Y:S04]  /*7b50*/  STL [R1+0x2e8], R21 ;  /* 0x0002e81501007387 */ /* 0x0009e80000100800 */
[----:B------:R0:W5:Y:S01]  /*7b60*/  LDL.LU R0, [R1+0x330] ;  /* 0x0003300001007983 */ /* 0x0001620000300800 */
[----:B---3--:R-:W-:-:S04]  /*7b70*/  FADD.FTZ R67, R67, R123 ;  /* 0x0000007b43437221 */ /* 0x008fc80000010000 */
[----:B------:R-:W-:Y:S02]  /*7b80*/  FADD.FTZ R43, R43, R67 ;  /* 0x000000432b2b7221 */ /* 0x000fe40000010000 */
[----:B------:R-:W2:Y:S02]  /*7b90*/  LDL R67, [R1+0x248] ;  /* 0x0002480001437983 */ /* 0x000ea40000100800 */
[----:B--2---:R-:W-:-:S04]  /*7ba0*/  FADD.FTZ R67, R67, R124 ;  /* 0x0000007c43437221 */ /* 0x004fc80000010000 */
[----:B------:R-:W-:Y:S02]  /*7bb0*/  FADD.FTZ R43, R43, R67 ;  /* 0x000000432b2b7221 */ /* 0x000fe40000010000 */
[----:B------:R-:W2:Y:S04]  /*7bc0*/  LDL R67, [R1+0x250] ;  /* 0x0002500001437983 */ /* 0x000ea80000100800 */
[----:B------:R3:W-:Y:S04]  /*7bd0*/  STL [R1+0x310], R68 ;  /* 0x0003104401007387 */ /* 0x0007e80000100800 */
        /* <DEDUP_REMOVED lines=47> */
[----:B0-----:R0:W5:Y:S02]  /*7ed0*/  LDL.LU R18, [R1+0x32c] ;  /* 0x00032c0001127983 */ /* 0x0011640000300800 */
[----:B------:R-:W-:Y:S01]  /*7ee0*/  FADD.FTZ R43, R43, R67 ;  /* 0x000000432b2b7221 */ /* 0x000fe20000010000 */
[----:B------:R-:W-:Y:S02]  /*7ef0*/  FADD.FTZ R67, R20, R19 ;  /* 0x0000001314437221 */ /* 0x000fe40000010000 */
[----:B-1----:R0:W5:Y:S02]  /*7f00*/  LDL.LU R19, [R1+0x328] ;  /* 0x0003280001137983 */ /* 0x0021640000300800 */
[----:B------:R-:W-:Y:S01]  /*7f10*/  FADD.FTZ R43, R43, R67 ;  /* 0x000000432b2b7221 */ /* 0x000fe20000010000 */
[----:B------:R-:W-:Y:S01]  /*7f20*/  FADD.FTZ R67, R16, R21 ;  /* 0x0000001510437221 */ /* 0x000fe20000010000 */
[----:B------:R0:W5:Y:S03]  /*7f30*/  LDL.LU R20, [R1+0x324] ;  /* 0x0003240001147983 */ /* 0x0001660000300800 */
[----:B------:R-:W-:Y:S01]  /*7f40*/  FADD.FTZ R43, R43, R67 ;  /* 0x000000432b2b7221 */ /* 0x000fe20000010000 */
[----:B------:R-:W-:Y:S01]  /*7f50*/  FADD.FTZ R67, R73, R72 ;  /* 0x0000004849437221 */ /* 0x000fe20000010000 */
[----:B----4-:R0:W5:Y:S03]  /*7f60*/  LDL.LU R21, [R1+0x320] ;  /* 0x0003200001157983 */ /* 0x0101660000300800 */
[----:B------:R-:W-:Y:S01]  /*7f70*/  FADD.FTZ R43, R43, R67 ;  /* 0x000000432b2b7221 */ /* 0x000fe20000010000 */
[----:B------:R-:W-:Y:S01]  /*7f80*/  FADD.FTZ R67, R70, R75 ;  /* 0x0000004b46437221 */ /* 0x000fe20000010000 */
[----:B------:R0:W5:Y:S03]  /*7f90*/  LDL.LU R16, [R1+0x31c] ;  /* 0x00031c0001107983 */ /* 0x0001660000300800 */
        /* <DEDUP_REMOVED lines=44> */
[----:B---3--:R-:W-:-:S03]  /*8260*/  FADD.FTZ R68, R53, R54 ;  /* 0x0000003635447221 */ /* 0x008fc60000010000 */
[----:B------:R-:W-:Y:S02]  /*8270*/  FADD.FTZ R43, R43, R67 ;  /* 0x000000432b2b7221 */ /* 0x000fe40000010000 */
[----:B------:R-:W1:Y:S02]  /*8280*/  S2R R67, SR_TID.X ;  /* 0x0000000000437919 */ /* 0x000e640000002100 */
        /* <DEDUP_REMOVED lines=8> */
[----:B------:R-:W2:Y:S03]  /*8310*/  S2R R71, SR_LANEID ;  /* 0x0000000000477919 */ /* 0x000ea60000000000 */
[----:B------:R-:W-:Y:S01]  /*8320*/  FADD.FTZ R43, R43, R68 ;  /* 0x000000442b2b7221 */ /* 0x000fe20000010000 */
[----:B------:R-:W-:-:S04]  /*8330*/  FADD.FTZ R68, R64, R63 ;  /* 0x0000003f40447221 */ /* 0x000fc80000010000 */
[----:B------:R-:W-:Y:S01]  /*8340*/  FADD.FTZ R43, R43, R68 ;  /* 0x000000442b2b7221 */ /* 0x000fe20000010000 */
[----:B-1----:R-:W-:-:S04]  /*8350*/  LOP3.LUT R68, R67, 0x3e0, RZ, 0xc0, !PT ;  /* 0x000003e043447812 */ /* 0x002fc800078ec0ff */
[C---:B------:R-:W-:Y:S02]  /*8360*/  ISETP.GT.U32.AND P1, PT, R68.reuse, 0x168, PT ;  /* 0x000001684400780c */ /* 0x040fe40003f24070 */
[----:B------:R-:W-:Y:S01]  /*8370*/  IADD3 R69, PT, PT, -R68, 0x187, RZ ;  /* 0x0000018744457810 */ /* 0x000fe20007ffe1ff */
[----:B------:R-:W-:-:S04]  /*8380*/  FADD.FTZ R68, R66, R65 ;  /* 0x0000004142447221 */ /* 0x000fc80000010000 */
[----:B------:R-:W-:Y:S01]  /*8390*/  FADD.FTZ R43, R43, R68 ;  /* 0x000000442b2b7221 */ /* 0x000fe20000010000 */
[----:B------:R-:W-:Y:S01]  /*83a0*/  SEL R68, R69, 0x1f, P1 ;  /* 0x0000001f45447807 */ /* 0x000fe20000800000 */
[----:B------:R-:W-:Y:S04]  /*83b0*/  STL [R1+0x308], R70 ;  /* 0x0003084601007387 */ /* 0x000fe80000100800 */
[----:B------:R-:W1:Y:S04]  /*83c0*/  SHFL.DOWN PT, R69, R43, 0x1, R68 ;  /* 0x082000002b457989 */ /* 0x000e6800000e0044 */
[----:B------:R-:W3:Y:S01]  /*83d0*/  SHFL.DOWN PT, R70, R42, 0x1, R68 ;  /* 0x082000002a467989 */ /* 0x000ee200000e0044 */
[----:B--2---:R-:W-:-:S13]  /*83e0*/  ISETP.GE.AND P1, PT, R71, R68, PT ;  /* 0x000000444700720c */ /* 0x004fda0003f26270 */
[----:B-1----:R-:W-:Y:S01]  /*83f0*/  @!P1 FADD.FTZ R43, R43, R69 ;  /* 0x000000452b2b9221 */ /* 0x002fe20000010000 */
[----:B------:R-:W-:Y:S02]  /*8400*/  VIADD R69, R71, 0x2 ;  /* 0x0000000247457836 */ /* 0x000fe40000000000 */
[----:B---3--:R-:W-:-:S03]  /*8410*/  @!P1 FADD.FTZ R42, R42, R70 ;  /* 0x000000462a2a9221 */ /* 0x008fc60000010000 */
[----:B------:R-:W-:Y:S02]  /*8420*/  ISETP.GT.AND P1, PT, R69, R68, PT ;  /* 0x000000444500720c */ /* 0x000fe40003f24270 */
[----:B------:R-:W1:Y:S04]  /*8430*/  SHFL.DOWN PT, R69, R43, 0x2, R68 ;  /* 0x084000002b457989 */ /* 0x000e6800000e0044 */
[----:B------:R-:W2:Y:S07]  /*8440*/  SHFL.DOWN PT, R70, R42, 0x2, R68 ;  /* 0x084000002a467989 */ /* 0x000eae00000e0044 */
[----:B-1----:R-:W-:Y:S01]  /*8450*/  @!P1 FADD.FTZ R43, R43, R69 ;  /* 0x000000452b2b9221 */ /* 0x002fe20000010000 */
[----:B------:R-:W-:Y:S01]  /*8460*/  IADD3 R69, PT, PT, R71, 0x4, RZ ;  /* 0x0000000447457810 */ /* 0x000fe20007ffe0ff */
[----:B--2---:R-:W-:-:S03]  /*8470*/  @!P1 FADD.FTZ R42, R42, R70 ;  /* 0x000000462a2a9221 */ /* 0x004fc60000010000 */
[----:B------:R-:W-:Y:S02]  /*8480*/  ISETP.GT.AND P1, PT, R69, R68, PT ;  /* 0x000000444500720c */ /* 0x000fe40003f24270 */
[----:B------:R-:W1:Y:S04]  /*8490*/  SHFL.DOWN PT, R69, R43, 0x4, R68 ;  /* 0x088000002b457989 */ /* 0x000e6800000e0044 */
[----:B------:R-:W2:Y:S01]  /*84a0*/  SHFL.DOWN PT, R70, R42, 0x4, R68 ;  /* 0x088000002a467989 */ /* 0x000ea200000e0044 */
[----:B------:R-:W-:-:S06]  /*84b0*/  ISETP.NE.AND P2, PT, R71, RZ, PT ;  /* 0x000000ff4700720c */ /* 0x000fcc0003f45270 */
[----:B-1----:R-:W-:Y:S01]  /*84c0*/  @!P1 FADD.FTZ R43, R43, R69 ;  /* 0x000000452b2b9221 */ /* 0x002fe20000010000 */
[----:B------:R-:W-:Y:S01]  /*84d0*/  IADD3 R69, PT, PT, R71, 0x8, RZ ;  /* 0x0000000847457810 */ /* 0x000fe20007ffe0ff */
[----:B--2---:R-:W-:-:S03]  /*84e0*/  @!P1 FADD.FTZ R42, R42, R70 ;  /* 0x000000462a2a9221 */ /* 0x004fc60000010000 */
[----:B------:R-:W-:Y:S02]  /*84f0*/  ISETP.GT.AND P1, PT, R69, R68, PT ;  /* 0x000000444500720c */ /* 0x000fe40003f24270 */
[----:B------:R-:W1:Y:S04]  /*8500*/  SHFL.DOWN PT, R69, R43, 0x8, R68 ;  /* 0x090000002b457989 */ /* 0x000e6800000e0044 */
[----:B------:R-:W2:Y:S01]  /*8510*/  SHFL.DOWN PT, R70, R42, 0x8, R68 ;  /* 0x090000002a467989 */ /* 0x000ea200000e0044 */
[----:B------:R-:W-:-:S06]  /*8520*/  VIADD R71, R71, 0x10 ;  /* 0x0000001047477836 */ /* 0x000fcc0000000000 */
[----:B-1----:R-:W-:Y:S02]  /*8530*/  @!P1 FADD.FTZ R43, R43, R69 ;  /* 0x000000452b2b9221 */ /* 0x002fe40000010000 */
[----:B------:R-:W1:Y:S01]  /*8540*/  @!P2 S2R R69, SR_CgaCtaId ;  /* 0x000000000045a919 */ /* 0x000e620000008800 */
[----:B--2---:R-:W-:Y:S01]  /*8550*/  @!P1 FADD.FTZ R42, R42, R70 ;  /* 0x000000462a2a9221 */ /* 0x004fe20000010000 */
[----:B------:R-:W-:Y:S01]  /*8560*/  ISETP.GT.AND P1, PT, R71, R68, PT ;  /* 0x000000444700720c */ /* 0x000fe20003f24270 */
[----:B------:R-:W2:Y:S04]  /*8570*/  SHFL.DOWN PT, R70, R43, 0x10, R68 ;  /* 0x0a0000002b467989 */ /* 0x000ea800000e0044 */
[----:B------:R-:W3:Y:S04]  /*8580*/  SHFL.DOWN PT, R68, R42, 0x10, R68 ;  /* 0x0a0000002a447989 */ /* 0x000ee800000e0044 */
[----:B------:R-:W-:Y:S04]  /*8590*/  STL [R1+0x304], R73 ;  /* 0x0003044901007387 */ /* 0x000fe80000100800 */
[----:B------:R-:W-:Y:S04]  /*85a0*/  STL [R1+0x2e4], R72 ;  /* 0x0002e44801007387 */ /* 0x000fe80000100800 */
[----:B------:R-:W-:Y:S04]  /*85b0*/  STL.64 [R1+0x208], R40 ;  /* 0x0002082801007387 */ /* 0x000fe80000100a00 */
[----:B------:R4:W-:Y:S04]  /*85c0*/  STL.64 [R1+0x1f8], R6 ;  /* 0x0001f80601007387 */ /* 0x0009e80000100a00 */
[----:B------:R0:W-:Y:S01]  /*85d0*/  STL.64 [R1+0x200], R8 ;  /* 0x0002000801007387 */ /* 0x0001e20000100a00 */
[----:B--2---:R-:W-:Y:S01]  /*85e0*/  @!P1 FADD.FTZ R43, R43, R70 ;  /* 0x000000462b2b9221 */ /* 0x004fe20000010000 */
[----:B---3--:R-:W-:Y:S01]  /*85f0*/  @!P1 FADD.FTZ R42, R42, R68 ;  /* 0x000000442a2a9221 */ /* 0x008fe20000010000 */
[----:B------:R-:W-:-:S02]  /*8600*/  ISETP.NE.AND P1, PT, R67, RZ, PT ;  /* 0x000000ff4300720c */ /* 0x000fc40003f25270 */
[----:B----4-:R-:W-:Y:S02]  /*8610*/  @!P2 SHF.R.U32.HI R6, RZ, 0x2, R67 ;  /* 0x00000002ff06a819 */ /* 0x010fe40000011643 */
[----:B0-----:R-:W-:Y:S02]  /*8620*/  @!P2 MOV R8, 0x400 ;  /* 0x000004000008a802 */ /* 0x001fe40000000f00 */
[----:B------:R-:W-:Y:S02]  /*8630*/  @!P2 LOP3.LUT R6, R6, 0xf8, RZ, 0xc0, !PT ;  /* 0x000000f80606a812 */ /* 0x000fe400078ec0ff */
[----:B-1----:R-:W-:Y:S01]  /*8640*/  @!P2 LEA R8, R69, R8, 0x18 ;  /* 0x000000084508a211 */ /* 0x002fe200078ec0ff */
[----:B------:R-:W-:-:S03]  /*8650*/  IMAD.MOV.U32 R7, RZ, RZ, R42 ;  /* 0x000000ffff077224 */ /* 0x000fc600078e002a */
[----:B------:R-:W-:Y:S02]  /*8660*/  @!P2 IADD3 R8, PT, PT, R6, R8, RZ ;  /* 0x000000080608a210 */ /* 0x000fe40007ffe0ff */
        /* <DEDUP_REMOVED lines=8> */
[----:B0-----:R-:W0:Y:S04]  /*86f0*/  LDS.64 R8, [UR5+0x18] ;  /* 0x00001805ff087984 */ /* 0x001e280008000a00 */
[----:B------:R-:W1:Y:S01]  /*8700*/  LDS.128 R40, [UR5+0x20] ;  /* 0x00002005ff287984 */ /* 0x000e620008000c00 */
[----:B0-----:R-:W-:Y:S01]  /*8710*/  FADD.FTZ R8, R6, R8 ;  /* 0x0000000806087221 */ /* 0x001fe20000010000 */
[----:B------:R-:W-:-:S03]  /*8720*/  FADD.FTZ R9, R7, R9 ;  /* 0x0000000907097221 */ /* 0x000fc60000010000 */
[----:B-1----:R-:W-:Y:S01]  /*8730*/  FADD.FTZ R6, R8, R40 ;  /* 0x0000002808067221 */ /* 0x002fe20000010000 */
        /* <DEDUP_REMOVED lines=26> */
.L_x_4177:
[----:B------:R-:W-:Y:S05]  /*88e0*/  BSYNC.RECONVERGENT B0 ;  /* 0x0000000000007941 */ /* 0x000fea0003800200 */
.L_x_4176:
        /* <DEDUP_REMOVED lines=21> */
[----:B0-----:R-:W-:Y:S02]  /*8a40*/  MOV R8, UR12 ;  /* 0x0000000c00087c02 */ /* 0x001fe40008000f00 */
[----:B------:R-:W-:Y:S01]  /*8a50*/  MOV R9, UR13 ;  /* 0x0000000d00097c02 */ /* 0x000fe20008000f00 */
[----:B------:R-:W-:-:S04]  /*8a60*/  IMAD.U32 R40, RZ, RZ, UR7 ;  /* 0x00000007ff287e24 */ /* 0x000fc8000f8e00ff */
[----:B------:R0:W-:Y:S02]  /*8a70*/  STG.E.64 desc[UR14][R8.64], R6 ;  /* 0x0000000608007986 */ /* 0x0001e4000c101b0e */
[----:B0-----:R-:W-:Y:S02]  /*8a80*/  MOV R8, UR10 ;  /* 0x0000000a00087c02 */ /* 0x001fe40008000f00 */
[----:B------:R-:W-:Y:S01]  /*8a90*/  MOV R9, UR11 ;  /* 0x0000000b00097c02 */ /* 0x000fe20008000f00 */
[----:B------:R-:W-:Y:S06]  /*8aa0*/  MEMBAR.ALL.GPU ;  /* 0x0000000000007992 */ /* 0x000fec000000a000 */
[----:B------:R-:W-:-:S00]  /*8ab0*/  ERRBAR ;  /* 0x00000000000079ab */ /* 0x000fc00000000000 */
[----:B------:R-:W-:Y:S06]  /*8ac0*/  CGAERRBAR ;  /* 0x00000000000075ab */ /* 0x000fec0000000000 */
[----:B------:R0:W-:Y:S01]  /*8ad0*/  REDG.E.ADD.S32.STRONG.GPU desc[UR14][R8.64], R40 ;  /* 0x000000280800798e */ /* 0x0001e2000c12e30e */
[----:B------:R-:W-:Y:S01]  /*8ae0*/  USEL UR5, UR20, URZ, !UP0 ;  /* 0x000000ff14057287 */ /* 0x000fe2000c000000 */
[----:B------:R-:W-:-:S03]  /*8af0*/  UMOV UR7, 0xffffffff ;  /* 0xffffffff00077882 */ /* 0x000fc60000000000 */
[----:B------:R-:W-:Y:S01]  /*8b00*/  UISETP.NE.AND UP0, UPT, UR7, UR5, UPT ;  /* 0x000000050700728c */ /* 0x000fe2000bf05270 */
[----:B0-----:R-:W-:-:S05]  /*8b10*/  IMAD.MOV.U32 R8, RZ, RZ, -0x1 ;  /* 0xffffffffff087424 */ /* 0x001fca00078e00ff */
[----:B------:R1:W-:Y:S03]  /*8b20*/  STL [R1], R8 ;  /* 0x0000000801007387 */ /* 0x0003e60000100800 */
[----:B------:R-:W-:Y:S05]  /*8b30*/  BRA.U !UP0, `(.L_x_4180) ;  /* 0x0000000108347547 */ /* 0x000fea000b800000 */
[----:B------:R-:W-:-:S11]  /*8b40*/  ULOP3.LUT UP0, URZ, UR4, 0x2, URZ, 0xc0, !UPT ;  /* 0x0000000204ff7892 */ /* 0x000fd6000f80c0ff */
.L_x_4181:
[----:B------:R-:W0:Y:S02]  /*8b50*/  LDCU UR10, c[0x0][0x374] ;  /* 0x00006e80ff0a77ac */ /* 0x000e240008000800 */
[----:B0-----:R-:W-:-:S04]  /*8b60*/  UIMAD UR10, UR21, UR10, UR22 ;  /* 0x0000000a150a72a4 */ /* 0x001fc8000f8e0216 */
[----:B------:R-:W-:-:S06]  /*8b70*/  UIMAD.WIDE.U32 UR10, UR10, 0x4, UR16 ;  /* 0x000000040a0a78a5 */ /* 0x000fcc000f8e0010 */
[----:B-1----:R-:W-:Y:S02]  /*8b80*/  MOV R8, UR10 ;  /* 0x0000000a00087c02 */ /* 0x002fe40008000f00 */
[----:B------:R-:W-:-:S05]  /*8b90*/  MOV R9, UR11 ;  /* 0x0000000b00097c02 */ /* 0x000fca0008000f00 */
[----:B------:R-:W2:Y:S04]  /*8ba0*/  LDG.E.STRONG.GPU R8, desc[UR14][R8.64] ;  /* 0x0000000e08087981 */ /* 0x000ea8000c1ef900 */
[----:B--2---:R-:W-:Y:S01]  /*8bb0*/  CCTL.IVALL ;  /* 0x00000000ff00798f */ /* 0x004fe20002000000 */
[----:B------:R-:W0:Y:S02]  /*8bc0*/  LDCU UR5, c[0x0][0x370] ;  /* 0x00006e00ff0577ac */ /* 0x000e240008000800 */
[----:B0-----:R-:W-:Y:S01]  /*8bd0*/  USEL UR5, UR5, URZ, !UP0 ;  /* 0x000000ff05057287 */ /* 0x001fe2000c000000 */
[----:B------:R2:W-:Y:S05]  /*8be0*/  STL [R1], R8 ;  /* 0x0000000801007387 */ /* 0x0005ea0000100800 */
[----:B------:R-:W-:-:S13]  /*8bf0*/  ISETP.NE.AND P1, PT, R8, UR5, PT ;  /* 0x0000000508007c0c */ /* 0x000fda000bf25270 */
[----:B--2---:R-:W-:Y:S05]  /*8c00*/  @P1 BRA `(.L_x_4181) ;  /* 0xfffffffc00d01947 */ /* 0x004fea000383ffff */
.L_x_4180:
[----:B------:R-:W-:Y:S05]  /*8c10*/  BSYNC.RECONVERGENT B0 ;  /* 0x0000000000007941 */ /* 0x000fea0003800200 */
.L_x_4179:
        /* <DEDUP_REMOVED lines=17> */
.L_x_4183:
[----:B------:R-:W-:Y:S01]  /*8d30*/  ISETP.NE.AND P2, PT, RZ, UR11, PT ;  /* 0x0000000bff007c0c */ /* 0x000fe2000bf45270 */
[----:B------:R-:W-:-:S03]  /*8d40*/  IMAD.U32 R42, RZ, RZ, UR4 ;  /* 0x00000004ff2a7e24 */ /* 0x000fc6000f8e00ff */
        /* <DEDUP_REMOVED lines=8> */
[----:B0-----:R-:W-:Y:S01]  /*8dd0*/  @!P2 IMAD.WIDE R8, R40, 0x4, R8 ;  /* 0x000000042808a825 */ /* 0x001fe200078e0208 */
[----:B------:R-:W-:-:S05]  /*8de0*/  MOV R40, UR7 ;  /* 0x0000000700287c02 */ /* 0x000fca0008000f00 */
[----:B------:R-:W-:-:S05]  /*8df0*/  @!P2 IMAD.WIDE.U32 R8, R40, 0x8, R8 ;  /* 0x000000082808a825 */ /* 0x000fca00078e0008 */
[----:B------:R0:W2:Y:S01]  /*8e00*/  @!P2 LDG.E.64 R68, desc[UR14][R8.64] ;  /* 0x0000000e0844a981 */ /* 0x0000a2000c1e1b00 */
[----:B------:R-:W-:Y:S01]  /*8e10*/  UIADD3 UR12, UPT, UPT, UR5, 0x1, URZ ;  /* 0x00000001050c7890 */ /* 0x000fe2000fffe0ff */
[----:B------:R-:W-:Y:S01]  /*8e20*/  IMAD.U32 R42, RZ, RZ, UR4 ;  /* 0x00000004ff2a7e24 */ /* 0x000fe2000f8e00ff */
        /* <DEDUP_REMOVED lines=11> */
[----:B0-----:R-:W-:Y:S01]  /*8ee0*/  @!P5 IMAD.WIDE R8, R40, 0x4, R8 ;  /* 0x000000042808d825 */ /* 0x001fe200078e0208 */
[----:B------:R-:W-:-:S05]  /*8ef0*/  MOV R40, UR10 ;  /* 0x0000000a00287c02 */ /* 0x000fca0008000f00 */
[----:B------:R-:W-:-:S06]  /*8f00*/  @!P5 IMAD.WIDE.U32 R8, R40, 0x8, R8 ;  /* 0x000000082808d825 */ /* 0x000fcc00078e0008 */
[----:B------:R-:W3:Y:S01]  /*8f10*/  @!P5 LDG.E.64 R8, desc[UR14][R8.64] ;  /* 0x0000000e0808d981 */ /* 0x000ee2000c1e1b00 */
[----:B------:R-:W-:Y:S01]  /*8f20*/  UIADD3 UR12, UPT, UPT, UR5, 0x2, URZ ;  /* 0x00000002050c7890 */ /* 0x000fe2000fffe0ff */
[----:B------:R-:W-:-:S05]  /*8f30*/  IMAD.U32 R41, RZ, RZ, UR4 ;  /* 0x00000004ff297e24 */ /* 0x000fca000f8e00ff */
        /* <DEDUP_REMOVED lines=13> */
[----:B------:R-:W0:Y:S03]  /*9010*/  @!P1 LDC R42, c[0x0][0x370] ;  /* 0x0000dc00ff2a9b82 */ /* 0x000e260000000800 */
[----:B------:R-:W-:Y:S01]  /*9020*/  @!P4 SHF.L.U32 R43, R43, 0x1, RZ ;  /* 0x000000012b2bc819 */ /* 0x000fe200000006ff */
[----:B------:R-:W-:-:S06]  /*9030*/  UIADD3 UR12, UPT, UPT, UR5, 0x4, URZ ;  /* 0x00000004050c7890 */ /* 0x000fcc000fffe0ff */
[----:B------:R-:W-:-:S04]  /*9040*/  ISETP.NE.AND P3, PT, R70, UR12, PT ;  /* 0x0000000c46007c0c */ /* 0x000fc8000bf65270 */
[----:B------:R-:W-:Y:S01]  /*9050*/  ISETP.NE.OR P3, PT, R67, RZ, !P3 ;  /* 0x000000ff4300720c */ /* 0x000fe20005f65670 */
[----:B--2---:R-:W-:Y:S01]  /*9060*/  @!P2 FADD.FTZ R6, R6, R68 ;  /* 0x000000440606a221 */ /* 0x004fe20000010000 */
[----:B----4-:R-:W-:Y:S02]  /*9070*/  @!P1 IMAD R68, R41, R40, RZ ;  /* 0x0000002829449224 */ /* 0x010fe400078e02ff */
[----:B------:R-:W1:Y:S02]  /*9080*/  @!P4 LDC.64 R40, c[0x0][0x3b8] ;  /* 0x0000ee00ff28cb82 */ /* 0x000e640000000a00 */
[----:B0-----:R-:W-:Y:S02]  /*9090*/  @!P1 IMAD R68, R68, R42, RZ ;  /* 0x0000002a44449224 */ /* 0x001fe400078e02ff */
[----:B-1----:R-:W-:-:S04]  /*90a0*/  @!P4 IMAD.WIDE R40, R43, 0x4, R40 ;  /* 0x000000042b28c825 */ /* 0x002fc800078e0228 */
[----:B------:R-:W-:-:S04]  /*90b0*/  IMAD.U32 R43, RZ, RZ, UR17 ;  /* 0x00000011ff2b7e24 */ /* 0x000fc8000f8e00ff */
[----:B------:R-:W-:Y:S02]  /*90c0*/  @!P4 IMAD.WIDE.U32 R42, R43, 0x8, R40 ;  /* 0x000000082b2ac825 */ /* 0x000fe400078e0028 */
[----:B------:R-:W0:Y:S04]  /*90d0*/  @!P1 LDC.64 R40, c[0x0][0x3b8] ;  /* 0x0000ee00ff289b82 */ /* 0x000e280000000a00 */
[----:B------:R-:W2:Y:S01]  /*90e0*/  @!P4 LDG.E.64 R42, desc[UR14][R42.64] ;  /* 0x0000000e2a2ac981 */ /* 0x000ea2000c1e1b00 */
[----:B------:R-:W-:-:S05]  /*90f0*/  @!P1 SHF.L.U32 R68, R68, 0x1, RZ ;  /* 0x0000000144449819 */ /* 0x000fca00000006ff */
[----:B0-----:R-:W-:Y:S01]  /*9100*/  @!P1 IMAD.WIDE R40, R68, 0x4, R40 ;  /* 0x0000000444289825 */ /* 0x001fe200078e0228 */
[----:B------:R-:W-:-:S05]  /*9110*/  MOV R68, UR16 ;  /* 0x0000001000447c02 */ /* 0x000fca0008000f00 */
[----:B------:R-:W-:Y:S02]  /*9120*/  @!P1 IMAD.WIDE.U32 R40, R68, 0x8, R40 ;  /* 0x0000000844289825 */ /* 0x000fe400078e0028 */
[----:B------:R-:W0:Y:S04]  /*9130*/  @!P3 LDC R68, c[0x0][0x374] ;  /* 0x0000dd00ff44bb82 */ /* 0x000e280000000800 */
[----:B------:R-:W4:Y:S01]  /*9140*/  @!P1 LDG.E.64 R40, desc[UR14][R40.64] ;  /* 0x0000000e28289981 */ /* 0x000f22000c1e1b00 */
[----:B------:R-:W-:Y:S01]  /*9150*/  @!P2 FADD.FTZ R7, R7, R69 ;  /* 0x000000450707a221 */ /* 0x000fe20000010000 */
[----:B------:R-:W-:-:S05]  /*9160*/  IMAD.U32 R69, RZ, RZ, UR4 ;  /* 0x00000004ff457e24 */ /* 0x000fca000f8e00ff */
[----:B------:R-:W-:-:S05]  /*9170*/  @!P3 LOP3.LUT R69, R69, 0x1, RZ, 0xc0, !PT ;  /* 0x000000014545b812 */ /* 0x000fca00078ec0ff */
[----:B0-----:R-:W-:Y:S02]  /*9180*/  @!P3 IMAD R68, R69, R68, RZ ;  /* 0x000000444544b224 */ /* 0x001fe400078e02ff */
[----:B------:R-:W0:Y:S01]  /*9190*/  @!P3 LDC R69, c[0x0][0x370] ;  /* 0x0000dc00ff45bb82 */ /* 0x000e220000000800 */
[----:B---3--:R-:W-:Y:S01]  /*91a0*/  @!P5 FADD.FTZ R6, R6, R8 ;  /* 0x000000080606d221 */ /* 0x008fe20000010000 */
[----:B0-----:R-:W-:-:S06]  /*91b0*/  @!P3 IMAD R8, R68, R69, RZ ;  /* 0x000000454408b224 */ /* 0x001fcc00078e02ff */
[----:B------:R-:W0:Y:S01]  /*91c0*/  @!P3 LDC.64 R68, c[0x0][0x3b8] ;  /* 0x0000ee00ff44bb82 */ /* 0x000e220000000a00 */
[----:B------:R-:W-:-:S05]  /*91d0*/  @!P3 SHF.L.U32 R8, R8, 0x1, RZ ;  /* 0x000000010808b819 */ /* 0x000fca00000006ff */
[----:B0-----:R-:W-:Y:S01]  /*91e0*/  @!P3 IMAD.WIDE R68, R8, 0x4, R68 ;  /* 0x000000040844b825 */ /* 0x001fe200078e0244 */
[----:B------:R-:W-:-:S05]  /*91f0*/  MOV R8, UR21 ;  /* 0x0000001500087c02 */ /* 0x000fca0008000f00 */
        /* <DEDUP_REMOVED lines=14> */
[----:B------:R-:W-:Y:S01]  /*92e0*/  IMAD.U32 R43, RZ, RZ, UR4 ;  /* 0x00000004ff2b7e24 */ /* 0x000fe2000f8e00ff */
[----:B------:R-:W-:-:S04]  /*92f0*/  ISETP.NE.AND P4, PT, R70, UR12, PT ;  /* 0x0000000c46007c0c */ /* 0x000fc8000bf85270 */
[----:B------:R-:W-:Y:S02]  /*9300*/  @!P2 LOP3.LUT R43, R43, 0x1, RZ, 0xc0, !PT ;  /* 0x000000012b2ba812 */ /* 0x000fe400078ec0ff */
[----:B------:R-:W2:Y:S01]  /*9310*/  @!P5 LDC R9, c[0x0][0x374] ;  /* 0x0000dd00ff09db82 */ /* 0x000ea20000000800 */
[----:B------:R-:W-:Y:S02]  /*9320*/  ISETP.NE.OR P4, PT, R67, RZ, !P4 ;  /* 0x000000ff4300720c */ /* 0x000fe40006785670 */
[----:B0-----:R-:W-:Y:S01]  /*9330*/  @!P2 IMAD R43, R43, R8, RZ ;  /* 0x000000082b2ba224 */ /* 0x001fe200078e02ff */
[----:B------:R-:W-:-:S04]  /*9340*/  MOV R8, UR4 ;  /* 0x0000000400087c02 */ /* 0x000fc80008000f00 */
[----:B------:R-:W-:Y:S01]  /*9350*/  @!P5 LOP3.LUT R8, R8, 0x1, RZ, 0xc0, !PT ;  /* 0x000000010808d812 */ /* 0x000fe200078ec0ff */
[----:B-1----:R-:W-:Y:S02]  /*9360*/  @!P2 IMAD R42, R43, R42, RZ ;  /* 0x0000002a2b2aa224 */ /* 0x002fe400078e02ff */
[----:B------:R-:W0:Y:S03]  /*9370*/  @!P5 LDC R43, c[0x0][0x370] ;  /* 0x0000dc00ff2bdb82 */ /* 0x000e260000000800 */
[----:B------:R-:W-:Y:S01]  /*9380*/  @!P2 SHF.L.U32 R71, R42, 0x1, RZ ;  /* 0x000000012a47a819 */ /* 0x000fe200000006ff */
[----:B----4-:R-:W-:Y:S01]  /*9390*/  @!P1 FADD.FTZ R6, R6, R40 ;  /* 0x0000002806069221 */ /* 0x010fe20000010000 */
[----:B------:R-:W-:Y:S01]  /*93a0*/  @!P1 FADD.FTZ R7, R7, R41 ;  /* 0x0000002907079221 */ /* 0x000fe20000010000 */
[----:B--2---:R-:W-:Y:S02]  /*93b0*/  @!P5 IMAD R40, R8, R9, RZ ;  /* 0x000000090828d224 */ /* 0x004fe400078e02ff */
[----:B------:R-:W1:Y:S01]  /*93c0*/  @!P2 LDC.64 R8, c[0x0][0x3b8] ;  /* 0x0000ee00ff08ab82 */ /* 0x000e620000000a00 */
[----:B------:R-:W-:-:S05]  /*93d0*/  IMAD.U32 R41, RZ, RZ, UR4 ;  /* 0x00000004ff297e24 */ /* 0x000fca000f8e00ff */
[----:B------:R-:W-:Y:S02]  /*93e0*/  @!P4 LOP3.LUT R41, R41, 0x1, RZ, 0xc0, !PT ;  /* 0x000000012929c812 */ /* 0x000fe400078ec0ff */
[----:B------:R-:W2:Y:S01]  /*93f0*/  @!P4 LDC R70, c[0x0][0x374] ;  /* 0x0000dd00ff46cb82 */ /* 0x000ea20000000800 */
[----:B0-----:R-:W-:Y:S01]  /*9400*/  @!P5 IMAD R42, R40, R43, RZ ;  /* 0x0000002b282ad224 */ /* 0x001fe200078e02ff */
[----:B------:R-:W-:-:S06]  /*9410*/  MOV R40, UR18 ;  /* 0x0000001200287c02 */ /* 0x000fcc0008000f00 */
[----:B------:R-:W0:Y:S01]  /*9420*/  @!P4 LDC R43, c[0x0][0x370] ;  /* 0x0000dc00ff2bcb82 */ /* 0x000e220000000800 */
[----:B------:R-:W-:Y:S01]  /*9430*/  @!P5 SHF.L.U32 R42, R42, 0x1, RZ ;  /* 0x000000012a2ad819 */ /* 0x000fe200000006ff */
[----:B-1----:R-:W-:-:S04]  /*9440*/  @!P2 IMAD.WIDE R8, R71, 0x4, R8 ;  /* 0x000000044708a825 */ /* 0x002fc800078e0208 */
[----:B------:R-:W-:-:S04]  /*9450*/  @!P2 IMAD.WIDE.U32 R8, R40, 0x8, R8 ;  /* 0x000000082808a825 */ /* 0x000fc800078e0008 */
[----:B--2---:R-:W-:Y:S02]  /*9460*/  @!P4 IMAD R70, R41, R70, RZ ;  /* 0x000000462946c224 */ /* 0x004fe400078e02ff */
[----:B------:R-:W1:Y:S01]  /*9470*/  @!P5 LDC.64 R40, c[0x0][0x3b8] ;  /* 0x0000ee00ff28db82 */ /* 0x000e620000000a00 */
[----:B------:R-:W2:Y:S01]  /*9480*/  @!P2 LDG.E.64 R8, desc[UR14][R8.64] ;  /* 0x0000000e0808a981 */ /* 0x000ea2000c1e1b00 */
[----:B0-----:R-:W-:Y:S02]  /*9490*/  @!P4 IMAD R70, R70, R43, RZ ;  /* 0x0000002b4646c224 */ /* 0x001fe400078e02ff */
[----:B-1----:R-:W-:-:S04]  /*94a0*/  @!P5 IMAD.WIDE R40, R42, 0x4, R40 ;  /* 0x000000042a28d825 */ /* 0x002fc800078e0228 */
[----:B------:R-:W-:-:S04]  /*94b0*/  IMAD.U32 R42, RZ, RZ, UR20 ;  /* 0x00000014ff2a7e24 */ /* 0x000fc8000f8e00ff */
[----:B------:R-:W-:Y:S02]  /*94c0*/  @!P5 IMAD.WIDE.U32 R42, R42, 0x8, R40 ;  /* 0x000000082a2ad825 */ /* 0x000fe400078e0028 */
[----:B------:R-:W0:Y:S01]  /*94d0*/  @!P4 LDC.64 R40, c[0x0][0x3b8] ;  /* 0x0000ee00ff28cb82 */ /* 0x000e220000000a00 */
[----:B------:R-:W-:-:S03]  /*94e0*/  @!P4 SHF.L.U32 R70, R70, 0x1, RZ ;  /* 0x000000014646c819 */ /* 0x000fc600000006ff */
[----:B------:R-:W4:Y:S01]  /*94f0*/  @!P5 LDG.E.64 R42, desc[UR14][R42.64] ;  /* 0x0000000e2a2ad981 */ /* 0x000f22000c1e1b00 */
[----:B---3--:R-:W-:Y:S01]  /*9500*/  @!P3 FADD.FTZ R6, R6, R68 ;  /* 0x000000440606b221 */ /* 0x008fe20000010000 */
[----:B------:R-:W-:Y:S01]  /*9510*/  MOV R68, UR19 ;  /* 0x0000001300447c02 */ /* 0x000fe20008000f00 */
        /* <DEDUP_REMOVED lines=26> */
.L_x_4182:
[----:B------:R-:W2:Y:S02]  /*96c0*/  LDCU UR7, c[0x0][0x370] ;  /* 0x00006e00ff0777ac */ /* 0x000ea40008000800 */
[----:B--2---:R-:W-:-:S09]  /*96d0*/  ULOP3.LUT UP0, UR7, UR7, 0x7, URZ, 0xc0, !UPT ;  /* 0x0000000707077892 */ /* 0x004fd2000f80c0ff */
[----:B------:R-:W-:Y:S05]  /*96e0*/  BRA.U !UP0, `(.L_x_4178) ;  /* 0x00000009083c7547 */ /* 0x000fea000b800000 */
[----:B------:R-:W-:-:S04]  /*96f0*/  UIADD3 UR7, UPT, UPT, UR7, -0x1, URZ ;  /* 0xffffffff07077890 */ /* 0x000fc8000fffe0ff */
[----:B------:R-:W-:-:S09]  /*9700*/  UISETP.GE.U32.AND UP0, UPT, UR7, 0x3, UPT ;  /* 0x000000030700788c */ /* 0x000fd2000bf06070 */
[----:B------:R-:W-:Y:S05]  /*9710*/  BRA.U !UP0, `(.L_x_4184) ;  /* 0x0000000508287547 */ /* 0x000fea000b800000 */
[----:B------:R-:W2:Y:S01]  /*9720*/  S2R R69, SR_CTAID.X ;  /* 0x0000000000457919 */ /* 0x000ea20000002500 */
[----:B01----:R-:W-:Y:S01]  /*9730*/  IMAD.U32 R8, RZ, RZ, UR4 ;  /* 0x00000004ff087e24 */ /* 0x003fe2000f8e00ff */
        /* <DEDUP_REMOVED lines=21> */
[----:B------:R-:W-:-:S04]  /*9890*/  MOV R8, UR4 ;  /* 0x0000000400087c02 */ /* 0x000fc80008000f00 */
[----:B------:R-:W-:-:S05]  /*98a0*/  @!P1 LOP3.LUT R8, R8, 0x1, RZ, 0xc0, !PT ;  /* 0x0000000108089812 */ /* 0x000fca00078ec0ff */
[----:B-1----:R-:W-:Y:S02]  /*98b0*/  @!P1 IMAD R43, R8, R42, RZ ;  /* 0x0000002a082b9224 */ /* 0x002fe400078e02ff */
[----:B------:R-:W-:Y:S02]  /*98c0*/  @!P1 IMAD R8, R42, UR5, R42 ;  /* 0x000000052a089c24 */ /* 0x000fe4000f8e022a */
[----:B---3--:R-:W-:Y:S02]  /*98d0*/  @!P1 IMAD R43, R43, R40, RZ ;  /* 0x000000282b2b9224 */ /* 0x008fe400078e02ff */
[----:B0-----:R-:W-:Y:S02]  /*98e0*/  @!P1 IMAD.IADD R8, R8, 0x1, R41 ;  /* 0x0000000108089824 */ /* 0x001fe400078e0229 */
[----:B------:R-:W0:Y:S01]  /*98f0*/  @!P1 LDC.64 R40, c[0x0][0x3b8] ;  /* 0x0000ee00ff289b82 */ /* 0x000e220000000a00 */
[----:B------:R-:W-:-:S05]  /*9900*/  @!P1 SHF.L.U32 R43, R43, 0x1, RZ ;  /* 0x000000012b2b9819 */ /* 0x000fca00000006ff */
[----:B0-----:R-:W-:-:S04]  /*9910*/  @!P1 IMAD.WIDE R40, R43, 0x4, R40 ;  /* 0x000000042b289825 */ /* 0x001fc800078e0228 */
[----:B------:R-:W-:-:S06]  /*9920*/  @!P1 IMAD.WIDE.U32 R40, R8, 0x8, R40 ;  /* 0x0000000808289825 */ /* 0x000fcc00078e0028 */
[----:B------:R-:W2:Y:S01]  /*9930*/  @!P1 LDG.E.64 R40, desc[UR14][R40.64] ;  /* 0x0000000e28289981 */ /* 0x000ea2000c1e1b00 */
[----:B------:R-:W-:Y:S01]  /*9940*/  UIADD3 UR7, UPT, UPT, UR5, 0x2, URZ ;  /* 0x0000000205077890 */ /* 0x000fe2000fffe0ff */
[----:B------:R-:W-:Y:S01]  /*9950*/  MOV R8, UR4 ;  /* 0x0000000400087c02 */ /* 0x000fe20008000f00 */
[----:B------:R-:W-:Y:S01]  /*9960*/  @!P2 FADD.FTZ R7, R7, R9 ;  /* 0x000000090707a221 */ /* 0x000fe20000010000 */
[----:B------:R-:W-:-:S03]  /*9970*/  UIADD3 UR10, UPT, UPT, UR5, 0x3, URZ ;  /* 0x00000003050a7890 */ /* 0x000fc6000fffe0ff */
[----:B------:R-:W-:-:S03]  /*9980*/  ISETP.NE.AND P3, PT, R69, UR7, PT ;  /* 0x0000000745007c0c */ /* 0x000fc6000bf65270 */
        /* <DEDUP_REMOVED lines=9> */
[----:B------:R-:W0:Y:S01]  /*9a20*/  @!P3 LDC.64 R8, c[0x0][0x3b8] ;  /* 0x0000ee00ff08bb82 */ /* 0x000e220000000a00 */
[----:B------:R-:W-:-:S04]  /*9a30*/  @!P3 IMAD.SHL.U32 R68, R68, 0x2, RZ ;  /* 0x000000024444b824 */ /* 0x000fc800078e00ff */
[----:B0-----:R-:W-:-:S03]  /*9a40*/  @!P3 IMAD.WIDE R8, R68, 0x4, R8 ;  /* 0x000000044408b825 */ /* 0x001fc600078e0208 */
[----:B------:R-:W0:Y:S01]  /*9a50*/  @!P2 LDC R68, c[0x0][0x374] ;  /* 0x0000dd00ff44ab82 */ /* 0x000e220000000800 */
[----:B--2---:R-:W-:Y:S01]  /*9a60*/  @!P1 FADD.FTZ R6, R6, R40 ;  /* 0x0000002806069221 */ /* 0x004fe20000010000 */
[----:B-1----:R-:W-:Y:S02]  /*9a70*/  @!P3 IMAD R40, R42, UR7, R43 ;  /* 0x000000072a28bc24 */ /* 0x002fe4000f8e022b */
[----:B------:R-:W-:-:S04]  /*9a80*/  @!P1 FADD.FTZ R7, R7, R41 ;  /* 0x0000002907079221 */ /* 0x000fc80000010000 */
        /* <DEDUP_REMOVED lines=8> */
[----:B------:R-:W0:Y:S03]  /*9b10*/  @!P2 LDC.64 R8, c[0x0][0x3b8] ;  /* 0x0000ee00ff08ab82 */ /* 0x000e260000000a00 */
[----:B------:R-:W-:Y:S01]  /*9b20*/  @!P2 SHF.L.U32 R43, R43, 0x1, RZ ;  /* 0x000000012b2ba819 */ /* 0x000fe200000006ff */
[----:B--2---:R-:W-:-:S04]  /*9b30*/  @!P2 IMAD R42, R68, UR10, R42 ;  /* 0x0000000a442aac24 */ /* 0x004fc8000f8e022a */
        /* <DEDUP_REMOVED lines=8> */
.L_x_4184:
[----:B------:R-:W2:Y:S02]  /*9bc0*/  LDCU UR7, c[0x0][0x370] ;  /* 0x00006e00ff0777ac */ /* 0x000ea40008000800 */
[----:B--2---:R-:W-:-:S09]  /*9bd0*/  ULOP3.LUT UP0, UR7, UR7, 0x3, URZ, 0xc0, !UPT ;  /* 0x0000000307077892 */ /* 0x004fd2000f80c0ff */
[----:B------:R-:W-:Y:S05]  /*9be0*/  BRA.U !UP0, `(.L_x_4178) ;  /* 0x0000000108fc7547 */ /* 0x000fea000b800000 */
[----:B------:R-:W-:-:S09]  /*9bf0*/  UISETP.NE.AND UP0, UPT, UR7, 0x1, UPT ;  /* 0x000000010700788c */ /* 0x000fd2000bf05270 */
[----:B------:R-:W-:Y:S05]  /*9c00*/  BRA.U !UP0, `(.L_x_4185) ;  /* 0x0000000108987547 */ /* 0x000fea000b800000 */
[----:B------:R-:W2:Y:S01]  /*9c10*/  S2R R42, SR_CTAID.X ;  /* 0x00000000002a7919 */ /* 0x000ea20000002500 */
[----:B------:R-:W-:Y:S01]  /*9c20*/  IMAD.U32 R9, RZ, RZ, UR4 ;  /* 0x00000004ff097e24 */ /* 0x000fe2000f8e00ff */
        /* <DEDUP_REMOVED lines=22> */
[----:B------:R-:W-:-:S04]  /*9d90*/  MOV R9, UR4 ;  /* 0x0000000400097c02 */ /* 0x000fc80008000f00 */
[----:B------:R-:W-:-:S05]  /*9da0*/  @!P2 LOP3.LUT R9, R9, 0x1, RZ, 0xc0, !PT ;  /* 0x000000010909a812 */ /* 0x000fca00078ec0ff */
[----:B-1----:R-:W-:Y:S02]  /*9db0*/  @!P2 IMAD R9, R9, R41, RZ ;  /* 0x000000290909a224 */ /* 0x002fe400078e02ff */
[----:B------:R-:W-:-:S04]  /*9dc0*/  @!P2 IMAD R41, R41, UR5, R41 ;  /* 0x000000052929ac24 */ /* 0x000fc8000f8e0229 */
[----:B0-----:R-:W-:Y:S02]  /*9dd0*/  @!P2 IMAD.IADD R40, R41, 0x1, R40 ;  /* 0x000000012928a824 */ /* 0x001fe400078e0228 */
        /* <DEDUP_REMOVED lines=9> */
.L_x_4185:
        /* <DEDUP_REMOVED lines=15> */
[----:B-1----:R-:W-:-:S05]  /*9f60*/  IMAD R8, R9, R8, RZ ;  /* 0x0000000809087224 */ /* 0x002fca00078e02ff */
[----:B------:R-:W-:-:S05]  /*9f70*/  SHF.L.U32 R8, R8, 0x1, RZ ;  /* 0x0000000108087819 */ /* 0x000fca00000006ff */
[----:B--2---:R-:W-:-:S04]  /*9f80*/  IMAD.WIDE R8, R8, 0x4, R42 ;  /* 0x0000000408087825 */ /* 0x004fc800078e022a */
[----:B------:R-:W-:-:S06]  /*9f90*/  IMAD.WIDE.U32 R8, R40, 0x8, R8 ;  /* 0x0000000828087825 */ /* 0x000fcc00078e0008 */
[----:B------:R-:W2:Y:S02]  /*9fa0*/  LDG.E.64 R8, desc[UR14][R8.64] ;  /* 0x0000000e08087981 */ /* 0x000ea4000c1e1b00 */
[----:B--2---:R-:W-:Y:S01]  /*9fb0*/  FADD.FTZ R6, R6, R8 ;  /* 0x0000000806067221 */ /* 0x004fe20000010000 */
[----:B------:R-:W-:-:S07]  /*9fc0*/  FADD.FTZ R7, R7, R9 ;  /* 0x0000000907077221 */ /* 0x000fce0000010000 */
.L_x_4186:
[----:B------:R-:W-:Y:S05]  /*9fd0*/  BSYNC.RECONVERGENT B0 ;  /* 0x0000000000007941 */ /* 0x000fea0003800200 */
.L_x_4178:
[----:B------:R-:W2:Y:S01]  /*9fe0*/  LDL R42, [R1+0x318] ;  /* 0x00031800012a7983 */ /* 0x000ea20000100800 */
[----:B-----5:R-:W-:Y:S01]  /*9ff0*/  LOP3.LUT P2, RZ, R0, 0x4000000, RZ, 0xc0, !PT ;  /* 0x0400000000ff7812 */ /* 0x020fe2000784c0ff */
[----:B------:R-:W3:Y:S01]  /*a000*/  S2UR UR7, SR_CgaCtaId ;  /* 0x00000000000779c3 */ /* 0x000ee20000008800 */
[----:B------:R-:W4:Y:S01]  /*a010*/  LDCU UR10, c[0x0][0x414] ;  /* 0x00008280ff0a77ac */ /* 0x000f220008000800 */
[----:B------:R-:W-:Y:S01]  /*a020*/  ISETP.NE.AND P1, PT, R67, RZ, PT ;  /* 0x000000ff4300720c */ /* 0x000fe20003f25270 */
[----:B------:R-:W-:Y:S01]  /*a030*/  IMAD.U32 R40, RZ, RZ, UR9 ;  /* 0x00000009ff287e24 */ /* 0x000fe2000f8e00ff */
[----:B------:R-:W-:-:S04]  /*a040*/  UMOV UR5, 0x400 ;  /* 0x0000040000057882 */ /* 0x000fc80000000000 */
[----:B------:R-:W2:Y:S08]  /*a050*/  LDC.64 R68, c[0x0][0x3a0] ;  /* 0x0000e800ff447b82 */ /* 0x000eb00000000a00 */
[----:B01----:R-:W0:Y:S01]  /*a060*/  @P2 LDC.64 R8, c[0x0][0x388] ;  /* 0x0000e200ff082b82 */ /* 0x003e220000000a00 */
[----:B----4-:R-:W-:Y:S01]  /*a070*/  @P2 FMUL.FTZ R41, R7, UR10 ;  /* 0x0000000a07292c20 */ /* 0x010fe20008410000 */
[----:B---3--:R-:W-:-:S09]  /*a080*/  ULEA UR5, UR7, UR5, 0x18 ;  /* 0x0000000507057291 */ /* 0x008fd2000f8ec0ff */
[----:B------:R-:W-:Y:S01]  /*a090*/  @!P1 STS.64 [UR5+0x80], R6 ;  /* 0x00008006ff009988 */ /* 0x000fe20008000a05 */
[----:B0-----:R-:W-:-:S04]  /*a0a0*/  @P2 IMAD.WIDE R8, R40, 0x8, R8 ;  /* 0x0000000828082825 */ /* 0x001fc800078e0208 */
[----:B------:R-:W-:-:S05]  /*a0b0*/  @P2 FMUL.FTZ R40, R6, UR10 ;  /* 0x0000000a06282c20 */ /* 0x000fca0008410000 */
[----:B------:R0:W-:Y:S01]  /*a0c0*/  @P2 STG.E.64 desc[UR14][R8.64], R40 ;  /* 0x0000002808002986 */ /* 0x0001e2000c101b0e */
[----:B------:R-:W-:Y:S08]  /*a0d0*/  BAR.SYNC.DEFER_BLOCKING 0x0 ;  /* 0x0000000000007b1d */ /* 0x000ff00000010000 */
[----:B0-----:R-:W0:Y:S01]  /*a0e0*/  LDC.64 R8, c[0x0][0x398] ;  /* 0x0000e600ff087b82 */ /* 0x001e220000000a00 */
[----:B------:R-:W1:Y:S02]  /*a0f0*/  LDS.64 R6, [UR5+0x80] ;  /* 0x00008005ff067984 */ /* 0x000e640008000a00 */
[----:B-1----:R-:W-:-:S05]  /*a100*/  FMUL.FTZ R6, R6, UR10 ;  /* 0x0000000a06067c20 */ /* 0x002fca0008410000 */
[----:B------:R-:W-:-:S13]  /*a110*/  R2UR UR5, R6 ;  /* 0x00000000060572ca */ /* 0x000fda00000e0000 */
[----:B------:R-:W-:-:S05]  /*a120*/  MOV R43, UR5 ;  /* 0x00000005002b7c02 */ /* 0x000fca0008000f00 */
[----:B------:R-:W-:Y:S01]  /*a130*/  FMUL.FTZ R43, R43, UR5 ;  /* 0x000000052b2b7c20 */ /* 0x000fe20008410000 */
[----:B--2---:R-:W-:-:S04]  /*a140*/  LOP3.LUT R40, R42, 0xffff, RZ, 0xc0, !PT ;  /* 0x0000ffff2a287812 */ /* 0x004fc800078ec0ff */
[----:B------:R-:W-:-:S05]  /*a150*/  IADD3 R6, PT, PT, R40, UR6, RZ ;  /* 0x0000000628067c10 */ /* 0x000fca000fffe0ff */
[----:B0-----:R-:W-:-:S05]  /*a160*/  IMAD.WIDE R8, R6, 0x2, R8 ;  /* 0x0000000206087825 */ /* 0x001fca00078e0208 */
[----:B------:R-:W2:Y:S04]  /*a170*/  LDG.E.U16 R41, desc[UR14][R8.64] ;  /* 0x0000000e08297981 */ /* 0x000ea8000c1e1500 */
[----:B------:R0:W3:Y:S02]  /*a180*/  LDG.E.U16 R42, desc[UR14][R8.64+0x2] ;  /* 0x0000020e082a7981 */ /* 0x0000e4000c1e1500 */
[----:B0-----:R-:W-:Y:S01]  /*a190*/  FFMA.FTZ R8, R7, UR10, -R43 ;  /* 0x0000000a07087c23 */ /* 0x001fe2000801082b */
[----:B------:R-:W-:Y:S01]  /*a1a0*/  IMAD.WIDE R6, R6, 0x2, R68 ;  /* 0x0000000206067825 */ /* 0x000fe200078e0244 */
[----:B------:R-:W0:Y:S04]  /*a1b0*/  LDCU.U8 UR10, c[0x0][0x3fc] ;  /* 0x00007f80ff0a77ac */ /* 0x000e280008000000 */
[----:B------:R-:W4:Y:S04]  /*a1c0*/  LDG.E.U16 R68, desc[UR14][R6.64] ;  /* 0x0000000e06447981 */ /* 0x000f28000c1e1500 */
[----:B------:R-:W4:Y:S01]  /*a1d0*/  LDG.E.U16 R43, desc[UR14][R6.64+0x2] ;  /* 0x0000020e062b7981 */ /* 0x000f22000c1e1500 */
[----:B------:R-:W-:Y:S01]  /*a1e0*/  FSETP.GTU.FTZ.AND P1, PT, R8, RZ, PT ;  /* 0x000000ff0800720b */ /* 0x000fe20003f3c000 */
[----:B0-----:R-:W-:-:S12]  /*a1f0*/  UISETP.NE.AND UP1, UPT, UR10, URZ, UPT ;  /* 0x000000ff0a00728c */ /* 0x001fd8000bf25270 */
[----:B------:R-:W-:Y:S01]  /*a200*/  VOTEU.ANY UP0, P1 ;  /* 0x0000000000ff7886 */ /* 0x000fe20000800100 */
[----:B------:R-:W-:-:S04]  /*a210*/  PLOP3.LUT P1, PT, PT, PT, UP0, 0x80, 0x8 ;  /* 0x000000000008781c */ /* 0x000fc80003f2f008 */
[----:B------:R-:W0:Y:S09]  /*a220*/  @UP0 LDCU UR6, c[0x0][0x3a8] ;  /* 0x00007500ff0607ac */ /* 0x000e320008000800 */
[----:B0-----:R-:W-:Y:S01]  /*a230*/  @P1 FADD.FTZ R8, R8, UR6 ;  /* 0x0000000608081e21 */ /* 0x001fe20008010000 */
[----:B------:R-:W-:-:S05]  /*a240*/  UMOV UR6, 0x3f800000 ;  /* 0x3f80000000067882 */ /* 0x000fca0000000000 */
[----:B------:R-:W0:Y:S02]  /*a250*/  @P1 MUFU.RSQ R8, R8 ;  /* 0x0000000800081308 */ /* 0x000e240000001400 */
[----:B0-----:R-:W-:-:S13]  /*a260*/  @P1 R2UR UR7, R8 ;  /* 0x00000000080712ca */ /* 0x001fda00000e0000 */
[----:B------:R-:W-:Y:S01]  /*a270*/  @UP0 UMOV UR6, UR7 ;  /* 0x0000000700060c82 */ /* 0x000fe20008000000 */
[----:B--2---:R-:W-:Y:S01]  /*a280*/  IMAD.U32 R41, R41, 0x10000, RZ ;  /* 0x0001000029297824 */ /* 0x004fe200078e00ff */
[----:B---3--:R-:W-:Y:S02]  /*a290*/  SHF.L.U32 R42, R42, 0x10, RZ ;  /* 0x000000102a2a7819 */ /* 0x008fe400000006ff */
[----:B----4-:R-:W-:Y:S01]  /*a2a0*/  SHF.L.U32 R68, R68, 0x10, RZ ;  /* 0x0000001044447819 */ /* 0x010fe200000006ff */
[----:B------:R-:W-:Y:S01]  /*a2b0*/  IMAD.U32 R43, R43, 0x10000, RZ ;  /* 0x000100002b2b7824 */ /* 0x000fe200078e00ff */
[----:B------:R-:W-:Y:S06]  /*a2c0*/  BRA.U !UP1, `(.L_x_4187) ;  /* 0x00000009092c7547 */ /* 0x000fec000b800000 */
[----:B------:R-:W-:Y:S01]  /*a2d0*/  HFMA2 R3, -RZ, RZ, 0, 0 ;  /* 0x00000000ff037431 */ /* 0x000fe200000001ff */
[----:B------:R-:W0:Y:S01]  /*a2e0*/  LDCU.64 UR16, c[0x0][0x3e0] ;  /* 0x00007c00ff1077ac */ /* 0x000e220008000a00 */
[----:B------:R-:W1:Y:S01]  /*a2f0*/  LDCU.64 UR10, c[0x0][0x380] ;  /* 0x00007000ff0a77ac */ /* 0x000e620008000a00 */
[----:B------:R-:W2:Y:S04]  /*a300*/  LDCU.64 UR12, c[0x0][0x3e8] ;  /* 0x00007d00ff0c77ac */ /* 0x000ea80008000a00 */
.L_x_4196:
        /* <DEDUP_REMOVED lines=28> */
[----:B------:R-:W-:Y:S02]  /*a4d0*/  IMAD R13, R25, UR17, R12 ;  /* 0x00000011190d7c24 */ /* 0x000fe4000f8e020c */
[----:B------:R-:W-:Y:S01]  /*a4e0*/  FFMA.FTZ R23, R41, R8, R68 ;  /* 0x0000000829177223 */ /* 0x000fe20000010044 */
[----:B------:R-:W-:Y:S01]  /*a4f0*/  FFMA.FTZ R22, R42, R9, R43 ;  /* 0x000000092a167223 */ /* 0x000fe2000001002b */
[----:B------:R-:W-:-:S02]  /*a500*/  MOV R8, R18 ;  /* 0x0000001200087202 */ /* 0x000fc40000000f00 */
[----:B------:R-:W-:Y:S01]  /*a510*/  FMUL.FTZ R2, R23, -1.4426950216293334961 ;  /* 0xbfb8aa3b17027820 */ /* 0x000fe20000410000 */
[----:B------:R-:W-:Y:S01]  /*a520*/  FMUL.FTZ R15, R22, -1.4426950216293334961 ;  /* 0xbfb8aa3b160f7820 */ /* 0x000fe20000410000 */
[----:B------:R-:W-:-:S04]  /*a530*/  MOV R9, R21 ;  /* 0x0000001500097202 */ /* 0x000fc80000000f00 */
[----:B------:R-:W0:Y:S01]  /*a540*/  MUFU.EX2 R2, R2 ;  /* 0x0000000200027308 */ /* 0x000e220000000800 */
[----:B------:R-:W-:-:S04]  /*a550*/  IMAD.WIDE.U32 R8, R25, UR16, R8 ;  /* 0x0000001019087c25 */ /* 0x000fc8000f8e0008 */
[----:B------:R-:W-:Y:S01]  /*a560*/  IMAD.IADD R9, R9, 0x1, R13 ;  /* 0x0000000109097824 */ /* 0x000fe200078e020d */
[C---:B-1----:R-:W-:Y:S02]  /*a570*/  LEA R12, P3, R8.reuse, UR10, 0x2 ;  /* 0x0000000a080c7c11 */ /* 0x042fe4000f8610ff */
[----:B------:R-:W1:Y:S02]  /*a580*/  MUFU.EX2 R15, R15 ;  /* 0x0000000f000f7308 */ /* 0x000e640000000800 */
[----:B------:R-:W-:Y:S01]  /*a590*/  LEA.HI.X R13, R8, UR11, R9, 0x2, P3 ;  /* 0x0000000b080d7c11 */ /* 0x000fe200098f1409 */
[----:B0-----:R-:W-:-:S06]  /*a5a0*/  FADD.FTZ R14, R2, 1 ;  /* 0x3f800000020e7421 */ /* 0x001fcc0000010000 */
[----:B------:R-:W0:Y:S01]  /*a5b0*/  MUFU.RCP R14, R14 ;  /* 0x0000000e000e7308 */ /* 0x000e220000001000 */
[----:B-1----:R-:W-:-:S07]  /*a5c0*/  FADD.FTZ R17, R15, 1 ;  /* 0x3f8000000f117421 */ /* 0x002fce0000010000 */
[----:B------:R-:W1:Y:S01]  /*a5d0*/  MUFU.RCP R17, R17 ;  /* 0x0000001100117308 */ /* 0x000e620000001000 */
[----:B0-----:R-:W-:Y:S01]  /*a5e0*/  FMUL.FTZ R8, R23, R14 ;  /* 0x0000000e17087220 */ /* 0x001fe20000410000 */
[----:B-1----:R-:W-:-:S05]  /*a5f0*/  FMUL.FTZ R9, R22, R17 ;  /* 0x0000001116097220 */ /* 0x002fca0000410000 */
[----:B------:R2:W-:Y:S02]  /*a600*/  STG.E.64 desc[UR14][R12.64], R8 ;  /* 0x000000080c007986 */ /* 0x0005e4000c101b0e */
.L_x_4189:
[----:B01----:R-:W-:Y:S05]  /*a610*/  BSYNC.RECONVERGENT B0 ;  /* 0x0000000000007941 */ /* 0x003fea0003800200 */
.L_x_4188:
[----:B------:R-:W-:Y:S04]  /*a620*/  BSSY.RECONVERGENT B0, `(.L_x_4190) ;  /* 0x000001b000007945 */ /* 0x000fe80003800200 */
[----:B------:R-:W-:Y:S05]  /*a630*/  @P1 BRA `(.L_x_4191) ;  /* 0x0000000000641947 */ /* 0x000fea0003800000 */
[----:B-----5:R-:W-:Y:S01]  /*a640*/  FADD.FTZ R10, R10, -UR5 ;  /* 0x800000050a0a7e21 */ /* 0x020fe20008010000 */
[----:B------:R-:W-:Y:S01]  /*a650*/  FADD.FTZ R11, R11, -UR5 ;  /* 0x800000050b0b7e21 */ /* 0x000fe20008010000 */
[----:B--2---:R-:W-:Y:S02]  /*a660*/  MOV R8, R18 ;  /* 0x0000001200087202 */ /* 0x004fe40000000f00 */
[----:B------:R-:W-:Y:S01]  /*a670*/  FMUL.FTZ R10, R10, UR6 ;  /* 0x000000060a0a7c20 */ /* 0x000fe20008410000 */
[----:B------:R-:W-:Y:S01]  /*a680*/  FMUL.FTZ R11, R11, UR6 ;  /* 0x000000060b0b7c20 */ /* 0x000fe20008410000 */
[----:B------:R-:W-:Y:S02]  /*a690*/  MOV R9, R21 ;  /* 0x0000001500097202 */ /* 0x000fe40000000f00 */
[----:B------:R-:W-:Y:S01]  /*a6a0*/  FFMA.FTZ R15, R41, R10, R68 ;  /* 0x0000000a290f7223 */ /* 0x000fe20000010044 */
[----:B------:R-:W-:Y:S01]  /*a6b0*/  FFMA.FTZ R17, R42, R11, R43 ;  /* 0x0000000b2a117223 */ /* 0x000fe2000001002b */
[----:B------:R-:W-:-:S02]  /*a6c0*/  IMAD R10, R24, UR16, RZ ;  /* 0x00000010180a7c24 */ /* 0x000fc4000f8e02ff */
[----:B------:R-:W-:Y:S01]  /*a6d0*/  FMUL.FTZ R2, R15, -1.4426950216293334961 ;  /* 0xbfb8aa3b0f027820 */ /* 0x000fe20000410000 */
[----:B------:R-:W-:Y:S01]  /*a6e0*/  FMUL.FTZ R13, R17, -1.4426950216293334961 ;  /* 0xbfb8aa3b110d7820 */ /* 0x000fe20000410000 */
[C---:B------:R-:W-:Y:S02]  /*a6f0*/  IMAD R11, R27.reuse, UR17, R10 ;  /* 0x000000111b0b7c24 */ /* 0x040fe4000f8e020a */
[----:B------:R-:W-:Y:S02]  /*a700*/  IMAD.WIDE.U32 R8, R27, UR16, R8 ;  /* 0x000000101b087c25 */ /* 0x000fe4000f8e0008 */
[----:B------:R-:W0:Y:S02]  /*a710*/  MUFU.EX2 R2, R2 ;  /* 0x0000000200027308 */ /* 0x000e240000000800 */
[----:B------:R-:W-:Y:S01]  /*a720*/  IMAD.IADD R9, R9, 0x1, R11 ;  /* 0x0000000109097824 */ /* 0x000fe200078e020b */
[----:B------:R-:W-:-:S04]  /*a730*/  LEA R10, P1, R8, UR10, 0x2 ;  /* 0x0000000a080a7c11 */ /* 0x000fc8000f8210ff */
[----:B------:R-:W-:Y:S01]  /*a740*/  LEA.HI.X R11, R8, UR11, R9, 0x2, P1 ;  /* 0x0000000b080b7c11 */ /* 0x000fe200088f1409 */
        /* <DEDUP_REMOVED lines=8> */
.L_x_4191:
[----:B------:R-:W-:Y:S05]  /*a7d0*/  BSYNC.RECONVERGENT B0 ;  /* 0x0000000000007941 */ /* 0x000fea0003800200 */
.L_x_4190:
[----:B------:R-:W-:Y:S04]  /*a7e0*/  BSSY.RECONVERGENT B0, `(.L_x_4192) ;  /* 0x000001b000007945 */ /* 0x000fe80003800200 */
[----:B------:R-:W-:Y:S05]  /*a7f0*/  @P4 BRA `(.L_x_4193) ;  /* 0x0000000000644947 */ /* 0x000fea0003800000 */
[----:B-----5:R-:W-:Y:S01]  /*a800*/  FADD.FTZ R4, R4, -UR5 ;  /* 0x8000000504047e21 */ /* 0x020fe20008010000 */
[----:B------:R-:W-:Y:S01]  /*a810*/  FADD.FTZ R5, R5, -UR5 ;  /* 0x8000000505057e21 */ /* 0x000fe20008010000 */
[----:B0-2---:R-:W-:Y:S02]  /*a820*/  IMAD R8, R26, UR16, RZ ;  /* 0x000000101a087c24 */ /* 0x005fe4000f8e02ff */
        /* <DEDUP_REMOVED lines=12> */
[C---:B------:R-:W-:Y:S02]  /*a8f0*/  LEA R8, P1, R4.reuse, UR10, 0x2 ;  /* 0x0000000a04087c11 */ /* 0x040fe4000f8210ff */
        /* <DEDUP_REMOVED lines=9> */
.L_x_4193:
[----:B------:R-:W-:Y:S05]  /*a990*/  BSYNC.RECONVERGENT B0 ;  /* 0x0000000000007941 */ /* 0x000fea0003800200 */
.L_x_4192:
[----:B------:R-:W-:Y:S04]  /*a9a0*/  BSSY.RECONVERGENT B0, `(.L_x_4194) ;  /* 0x000001b000007945 */ /* 0x000fe80003800200 */
[----:B------:R-:W-:Y:S05]  /*a9b0*/  @P2 BRA `(.L_x_4195) ;  /* 0x0000000000642947 */ /* 0x000fea0003800000 */
[----:B-----5:R-:W-:Y:S01]  /*a9c0*/  FADD.FTZ R6, R6, -UR5 ;  /* 0x8000000506067e21 */ /* 0x020fe20008010000 */
[----:B------:R-:W-:Y:S01]  /*a9d0*/  FADD.FTZ R7, R7, -UR5 ;  /* 0x8000000507077e21 */ /* 0x000fe20008010000 */
[----:B-1----:R-:W-:Y:S02]  /*a9e0*/  MOV R4, R18 ;  /* 0x0000001200047202 */ /* 0x002fe40000000f00 */
[----:B------:R-:W-:Y:S01]  /*a9f0*/  FMUL.FTZ R6, R6, UR6 ;  /* 0x0000000606067c20 */ /* 0x000fe20008410000 */
[----:B------:R-:W-:Y:S01]  /*aa00*/  FMUL.FTZ R7, R7, UR6 ;  /* 0x0000000607077c20 */ /* 0x000fe20008410000 */
[----:B------:R-:W-:Y:S02]  /*aa10*/  MOV R5, R21 ;  /* 0x0000001500057202 */ /* 0x000fe40000000f00 */
[----:B0-----:R-:W-:Y:S01]  /*aa20*/  FFMA.FTZ R11, R41, R6, R68 ;  /* 0x00000006290b7223 */ /* 0x001fe20000010044 */
[----:B--2---:R-:W-:Y:S01]  /*aa30*/  FFMA.FTZ R13, R42, R7, R43 ;  /* 0x000000072a0d7223 */ /* 0x004fe2000001002b */
        /* <DEDUP_REMOVED lines=17> */
.L_x_4195:
[----:B------:R-:W-:Y:S05]  /*ab50*/  BSYNC.RECONVERGENT B0 ;  /* 0x0000000000007941 */ /* 0x000fea0003800200 */
.L_x_4194:
[----:B------:R-:W-:Y:S05]  /*ab60*/  @P5 BRA `(.L_x_4196) ;  /* 0xfffffff400e85947 */ /* 0x000fea000383ffff */
[----:B------:R-:W-:Y:S05]  /*ab70*/  BRA `(.L_x_4197) ;  /* 0x0000006400047947 */ /* 0x000fea0003800000 */
.L_x_4187:
        /* <DEDUP_REMOVED lines=20> */
[----:B------:R-:W-:Y:S01]  /*acc0*/  FFMA.FTZ R6, R41, R6, R68 ;  /* 0x0000000629067223 */ /* 0x000fe20000010044 */
[----:B------:R-:W-:-:S05]  /*acd0*/  FFMA.FTZ R7, R42, R7, R43 ;  /* 0x000000072a077223 */ /* 0x000fca000001002b */
[----:B------:R0:W-:Y:S02]  /*ace0*/  STG.E.64 desc[UR14][R8.64], R6 ;  /* 0x0000000608007986 */ /* 0x0001e4000c101b0e */
.L_x_4199:
[----:B------:R-:W-:Y:S05]  /*acf0*/  BSYNC.RECONVERGENT B0 ;  /* 0x0000000000007941 */ /* 0x000fea0003800200 */
.L_x_4198:
[----:B0-----:R-:W-:Y:S01]  /*ad00*/  IADD3 R9, PT, PT, R16, 0x8, RZ ;  /* 0x0000000810097810 */ /* 0x001fe20007ffe0ff */
[----:B------:R-:W-:Y:S03]  /*ad10*/  BSSY.RECONVERGENT B0, `(.L_x_4200) ;  /* 0x0000018000007945 */ /* 0x000fe60003800200 */
[----:B------:R-:W-:Y:S02]  /*ad20*/  ISETP.GE.U32.AND P1, PT, R9, UR10, PT ;  /* 0x0000000a09007c0c */ /* 0x000fe4000bf26070 */
[----:B------:R-:W-:-:S04]  /*ad30*/  SHF.R.S32.HI R6, RZ, 0x1f, R9 ;  /* 0x0000001fff067819 */ /* 0x000fc80000011409 */
        /* <DEDUP_REMOVED lines=18> */
[----:B------:R-:W-:Y:S01]  /*ae60*/  FFMA.FTZ R6, R41, R6, R68 ;  /* 0x0000000629067223 */ /* 0x000fe20000010044 */
[----:B------:R-:W-:-:S05]  /*ae70*/  FFMA.FTZ R7, R42, R7, R43 ;  /* 0x000000072a077223 */ /* 0x000fca000001002b */
[----:B------:R0:W-:Y:S02]  /*ae80*/  STG.E.64 desc[UR14][R8.64], R6 ;  /* 0x0000000608007986 */ /* 0x0001e4000c101b0e */
.L_x_4201:
[----:B------:R-:W-:Y:S05]  /*ae90*/  BSYNC.RECONVERGENT B0 ;  /* 0x0000000000007941 */ /* 0x000fea0003800200 */
.L_x_4200:
        /* <DEDUP_REMOVED lines=25> */
.L_x_4203:
[----:B------:R-:W-:Y:S05]  /*b030*/  BSYNC.RECONVERGENT B0 ;  /* 0x0000000000007941 */ /* 0x000fea0003800200 */
.L_x_4202:
[----:B0-----:R-:W-:Y:S01]  /*b040*/  VIADD R9, R16, 0x18 ;  /* 0x0000001810097836 */ /* 0x001fe20000000000 */
[----:B------:R-:W-:Y:S04]  /*b050*/  BSSY.RECONVERGENT B0, `(.L_x_4204) ;  /* 0x0000018000007945 */ /* 0x000fe80003800200 */
        /* <DEDUP_REMOVED lines=23> */
.L_x_4205:
[----:B------:R-:W-:Y:S05]  /*b1d0*/  BSYNC.RECONVERGENT B0 ;  /* 0x0000000000007941 */ /* 0x000fea0003800200 */
.L_x_4204:
        /* <DEDUP_REMOVED lines=25> */
.L_x_4207:
[----:B------:R-:W-:Y:S05]  /*b370*/  BSYNC.RECONVERGENT B0 ;  /* 0x0000000000007941 */ /* 0x000fea0003800200 */
.L_x_4206:
        /* <DEDUP_REMOVED lines=25> */
.L_x_4209:
[----:B------:R-:W-:Y:S05]  /*b510*/  BSYNC.RECONVERGENT B0 ;  /* 0x0000000000007941 */ /* 0x000fea0003800200 */
.L_x_4208:
[----:B0-----:R-:W-:Y:S01]  /*b520*/  VIADD R9, R16, 0x30 ;  /* 0x0000003010097836 */ /* 0x001fe20000000000 */
[----:B------:R-:W-:Y:S04]  /*b530*/  BSSY.RECONVERGENT B0, `(.L_x_4210) ;  /* 0x0000017000007945 */ /* 0x000fe80003800200 */
[----:B------:R-:W-:Y:S02]  /*b540*/  ISETP.GE.U32.AND P1, PT, R9, UR10, PT ;  /* 0x0000000a09007c0c */ /* 0x000fe4000bf26070 */
[----:B------:R-:W-:-:S04]  /*b550*/  SHF.R.S32.HI R6, RZ, 0x1f, R9 ;  /* 0x0000001fff067819 */ /* 0x000fc80000011409 */
[----:B------:R-:W-:-:S13]  /*b560*/  ISETP.GE.AND.EX P1, PT, R6, UR11, PT, P1 ;  /* 0x0000000b06007c0c */ /* 0x000fda000bf26310 */
[----:B------:R-:W-:Y:S05]  /*b570*/  @P1 BRA `(.L_x_4211) ;  /* 0x0000000000481947 */ /* 0x000fea0003800000 */
[----:B------:R-:W2:Y:S01]  /*b580*/  LDL.LU R57, [R1+0x240] ;  /* 0x0002400001397983 */ /* 0x000ea20000300800 */
[----:B------:R-:W0:Y:S01]  /*b590*/  LDCU.64 UR12, c[0x0][0x3e0] ;  /* 0x00007c00ff0c77ac */ /* 0x000e220008000a00 */
[----:B------:R-:W-:Y:S01]  /*b5a0*/  MOV R7, R21 ;  /* 0x0000001500077202 */ /* 0x000fe20000000f00 */
[----:B------:R-:W-:Y:S01]  /*b5b0*/  FADD.FTZ R123, R123, -UR5 ;  /* 0x800000057b7b7e21 */ /* 0x000fe20008010000 */
[----:B------:R-:W1:Y:S01]  /*b5c0*/  LDCU.64 UR16, c[0x0][0x380] ;  /* 0x00007000ff1077ac */ /* 0x000e620008000a00 */
[----:B0-----:R-:W-:Y:S01]  /*b5d0*/  IMAD R8, R6, UR12, RZ ;  /* 0x0000000c06087c24 */ /* 0x001fe2000f8e02ff */
[----:B------:R-:W-:-:S03]  /*b5e0*/  MOV R6, R18 ;  /* 0x0000001200067202 */ /* 0x000fc60000000f00 */
[C---:B------:R-:W-:Y:S02]  /*b5f0*/  IMAD R8, R9.reuse, UR13, R8 ;  /* 0x0000000d09087c24 */ /* 0x040fe4000f8e0208 */
[----:B------:R-:W-:-:S04]  /*b600*/  IMAD.WIDE.U32 R6, R9, UR12, R6 ;  /* 0x0000000c09067c25 */ /* 0x000fc8000f8e0006 */
[----:B------:R-:W-:Y:S01]  /*b610*/  IMAD.IADD R7, R7, 0x1, R8 ;  /* 0x0000000107077824 */ /* 0x000fe200078e0208 */
[----:B-1----:R-:W-:-:S04]  /*b620*/  LEA R8, P1, R6, UR16, 0x2 ;  /* 0x0000001006087c11 */ /* 0x002fc8000f8210ff */
[----:B------:R-:W-:Y:S01]  /*b630*/  LEA.HI.X R9, R6, UR17, R7, 0x2, P1 ;  /* 0x0000001106097c11 */ /* 0x000fe200088f1407 */
[----:B------:R-:W-:-:S04]  /*b640*/  FMUL.FTZ R7, R123, UR6 ;  /* 0x000000067b077c20 */ /* 0x000fc80008410000 */
[----:B------:R-:W-:Y:S01]  /*b650*/  FFMA.FTZ R7, R42, R7, R43 ;  /* 0x000000072a077223 */ /* 0x000fe2000001002b */
[----:B--2---:R-:W-:-:S04]  /*b660*/  FADD.FTZ R6, R57, -UR5 ;  /* 0x8000000539067e21 */ /* 0x004fc80008010000 */
[----:B------:R-:W-:-:S04]  /*b670*/  FMUL.FTZ R6, R6, UR6 ;  /* 0x0000000606067c20 */ /* 0x000fc80008410000 */
[----:B------:R-:W-:-:S05]  /*b680*/  FFMA.FTZ R6, R41, R6, R68 ;  /* 0x0000000629067223 */ /* 0x000fca0000010044 */
[----:B------:R0:W-:Y:S02]  /*b690*/  STG.E.64 desc[UR14][R8.64], R6 ;  /* 0x0000000608007986 */ /* 0x0001e4000c101b0e */
.L_x_4211:
[----:B------:R-:W-:Y:S05]  /*b6a0*/  BSYNC.RECONVERGENT B0 ;  /* 0x0000000000007941 */ /* 0x000fea0003800200 */
.L_x_4210:
        /* <DEDUP_REMOVED lines=28> */
.L_x_4213:
[----:B------:R-:W-:Y:S05]  /*b870*/  BSYNC.RECONVERGENT B0 ;  /* 0x0000000000007941 */ /* 0x000fea0003800200 */
.L_x_4212:
[----:B------:R-:W-:Y:S01]  /*b880*/  BSSY.RECONVERGENT B0, `(.L_x_4214) ;  /* 0x0000016000007945 */ /* 0x000fe20003800200 */
[C---:B------:R-:W-:Y:S01]  /*b890*/  VIADD R70, R16.reuse, 0x48 ;  /* 0x0000004810467836 */ /* 0x040fe20000000000 */
[----:B------:R-:W-:Y:S02]  /*b8a0*/  IADD3 R67, PT, PT, R16, 0x50, RZ ;  /* 0x0000005010437810 */ /* 0x000fe40007ffe0ff */
        /* <DEDUP_REMOVED lines=14> */
[----:B------:R-:W-:Y:S01]  /*b990*/  FFMA.FTZ R7, R42, R7, R43 ;  /* 0x000000072a077223 */ /* 0x000fe2000001002b */
[----:B--2---:R-:W-:-:S04]  /*b9a0*/  FADD.FTZ R6, R69, -UR5 ;  /* 0x8000000545067e21 */ /* 0x004fc80008010000 */
[----:B------:R-:W-:-:S04]  /*b9b0*/  FMUL.FTZ R6, R6, UR6 ;  /* 0x0000000606067c20 */ /* 0x000fc80008410000 */
[----:B------:R-:W-:-:S05]  /*b9c0*/  FFMA.FTZ R6, R41, R6, R68 ;  /* 0x0000000629067223 */ /* 0x000fca0000010044 */
[----:B------:R1:W-:Y:S02]  /*b9d0*/  STG.E.64 desc[UR14][R8.64], R6 ;  /* 0x0000000608007986 */ /* 0x0003e4000c101b0e */
.L_x_4215:
[----:B------:R-:W-:Y:S05]  /*b9e0*/  BSYNC.RECONVERGENT B0 ;  /* 0x0000000000007941 */ /* 0x000fea0003800200 */
.L_x_4214:
        /* <DEDUP_REMOVED lines=39> */
.L_x_4217:
[----:B------:R-:W-:Y:S05]  /*bc60*/  BSYNC.RECONVERGENT B0 ;  /* 0x0000000000007941 */ /* 0x000fea0003800200 */
.L_x_4216:
[----:B------:R-:W-:Y:S04]  /*bc70*/  BSSY.RECONVERGENT B0, `(.L_x_4218) ;  /* 0x0000015000007945 */ /* 0x000fe80003800200 */
        /* <DEDUP_REMOVED lines=9> */
[----:B------:R-:W-:-:S05]  /*bd10*/  IMAD R8, R67, UR13, R8 ;  /* 0x0000000d43087c24 */ /* 0x000fca000f8e0208 */
[----:B------:R-:W-:Y:S02]  /*bd20*/  IADD3 R7, PT, PT, R7, R8, RZ ;  /* 0x0000000807077210 */ /* 0x000fe40007ffe0ff */
[----:B----4-:R-:W-:-:S04]  /*bd30*/  LEA R8, P1, R6, UR16, 0x2 ;  /* 0x0000001006087c11 */ /* 0x010fc8000f8210ff */
        /* <DEDUP_REMOVED lines=8> */
.L_x_4219:
[----:B------:R-:W-:Y:S05]  /*bdc0*/  BSYNC.RECONVERGENT B0 ;  /* 0x0000000000007941 */ /* 0x000fea0003800200 */
.L_x_4218:
[----:B------:R-:W-:Y:S01]  /*bdd0*/  BSSY.RECONVERGENT B0, `(.L_x_4220) ;  /* 0x0000017000007945 */ /* 0x000fe20003800200 */
[C---:B------:R-:W-:Y:S01]  /*bde0*/  IADD3 R70, PT, PT, R16.reuse, 0x70, RZ ;  /* 0x0000007010467810 */ /* 0x040fe20007ffe0ff */
[----:B------:R-:W-:Y:S02]  /*bdf0*/  VIADD R67, R16, 0x78 ;  /* 0x0000007810437836 */ /* 0x000fe40000000000 */
[----:B------:R-:W-:Y:S05]  /*be00*/  @P5 BRA `(.L_x_4221) ;  /* 0x00000000004c5947 */ /* 0x000fea0003800000 */
[----:B------:R-:W2:Y:S01]  /*be10*/  LDL.LU R77, [R1+0x268] ;  /* 0x00026800014d7983 */ /* 0x000ea20000300800 */
[----:B------:R-:W3:Y:S03]  /*be20*/  LDCU.64 UR12, c[0x0][0x3e0] ;  /* 0x00007c00ff0c77ac */ /* 0x000ee60008000a00 */
[----:B------:R-:W4:Y:S01]  /*be30*/  LDL.LU R76, [R1+0x244] ;  /* 0x00024400014c7983 */ /* 0x000f220000300800 */
[----:B------:R-:W5:Y:S01]  /*be40*/  LDCU.64 UR16, c[0x0][0x380] ;  /* 0x00007000ff1077ac */ /* 0x000f620008000a00 */
[----:B01----:R-:W-:Y:S02]  /*be50*/  MOV R6, R18 ;  /* 0x0000001200067202 */ /* 0x003fe40000000f00 */
[----:B------:R-:W-:Y:S01]  /*be60*/  MOV R7, R21 ;  /* 0x0000001500077202 */ /* 0x000fe20000000f00 */
[----:B---3--:R-:W-:Y:S02]  /*be70*/  IMAD R8, R73, UR12, RZ ;  /* 0x0000000c49087c24 */ /* 0x008fe4000f8e02ff */
[----:B------:R-:W-:-:S04]  /*be80*/  IMAD.WIDE.U32 R6, R72, UR12, R6 ;  /* 0x0000000c48067c25 */ /* 0x000fc8000f8e0006 */
[----:B------:R-:W-:-:S04]  /*be90*/  IMAD R8, R72, UR13, R8 ;  /* 0x0000000d48087c24 */ /* 0x000fc8000f8e0208 */
[----:B------:R-:W-:Y:S01]  /*bea0*/  IMAD.IADD R7, R7, 0x1, R8 ;  /* 0x0000000107077824 */ /* 0x000fe200078e0208 */
[----:B-----5:R-:W-:-:S04]  /*beb0*/  LEA R8, P1, R6, UR16, 0x2 ;  /* 0x0000001006087c11 */ /* 0x020fc8000f8210ff */
[----:B------:R-:W-:Y:S01]  /*bec0*/  LEA.HI.X R9, R6, UR17, R7, 0x2, P1 ;  /* 0x0000001106097c11 */ /* 0x000fe200088f1407 */
[----:B--2---:R-:W-:Y:S01]  /*bed0*/  FADD.FTZ R6, R77, -UR5 ;  /* 0x800000054d067e21 */ /* 0x004fe20008010000 */
[----:B----4-:R-:W-:-:S03]  /*bee0*/  FADD.FTZ R7, R76, -UR5 ;  /* 0x800000054c077e21 */ /* 0x010fc60008010000 */
[----:B------:R-:W-:Y:S01]  /*bef0*/  FMUL.FTZ R6, R6, UR6 ;  /* 0x0000000606067c20 */ /* 0x000fe20008410000 */
[----:B------:R-:W-:-:S03]  /*bf00*/  FMUL.FTZ R7, R7, UR6 ;  /* 0x0000000607077c20 */ /* 0x000fc60008410000 */
[----:B------:R-:W-:Y:S01]  /*bf10*/  FFMA.FTZ R6, R41, R6, R68 ;  /* 0x0000000629067223 */ /* 0x000fe20000010044 */
[----:B------:R-:W-:-:S05]  /*bf20*/  FFMA.FTZ R7, R42, R7, R43 ;  /* 0x000000072a077223 */ /* 0x000fca000001002b */
[----:B------:R2:W-:Y:S02]  /*bf30*/  STG.E.64 desc[UR14][R8.64], R6 ;  /* 0x0000000608007986 */ /* 0x0005e4000c101b0e */
.L_x_4221:
[----:B------:R-:W-:Y:S05]  /*bf40*/  BSYNC.RECONVERGENT B0 ;  /* 0x0000000000007941 */ /* 0x000fea0003800200 */
.L_x_4220:
[----:B------:R-:W-:Y:S04]  /*bf50*/  BSSY.RECONVERGENT B0, `(.L_x_4222) ;  /* 0x0000015000007945 */ /* 0x000fe80003800200 */
[----:B------:R-:W-:Y:S05]  /*bf60*/  @P2 BRA `(.L_x_4223) ;  /* 0x00000000004c2947 */ /* 0x000fea0003800000 */
[----:B------:R-:W3:Y:S01]  /*bf70*/  LDL.LU R73, [R1+0x270] ;  /* 0x0002700001497983 */ /* 0x000ee20000300800 */
[----:B------:R-:W4:Y:S03]  /*bf80*/  LDCU.64 UR12, c[0x0][0x3e0] ;  /* 0x00007c00ff0c77ac */ /* 0x000f260008000a00 */
[----:B------:R-:W5:Y:S01]  /*bf90*/  LDL.LU R72, [R1+0x24c] ;  /* 0x00024c0001487983 */ /* 0x000f620000300800 */
[----:B------:R-:W4:Y:S01]  /*bfa0*/  LDCU.64 UR16, c[0x0][0x380] ;  /* 0x00007000ff1077ac */ /* 0x000f220008000a00 */
[----:B012---:R-:W-:Y:S02]  /*bfb0*/  MOV R6, R18 ;  /* 0x0000001200067202 */ /* 0x007fe40000000f00 */
[----:B------:R-:W-:Y:S01]  /*bfc0*/  MOV R7, R21 ;  /* 0x0000001500077202 */ /* 0x000fe20000000f00 */
[----:B----4-:R-:W-:Y:S02]  /*bfd0*/  IMAD R8, R71, UR12, RZ ;  /* 0x0000000c47087c24 */ /* 0x010fe4000f8e02ff */
[----:B------:R-:W-:-:S04]  /*bfe0*/  IMAD.WIDE.U32 R6, R69, UR12, R6 ;  /* 0x0000000c45067c25 */ /* 0x000fc8000f8e0006 */
[----:B------:R-:W-:-:S04]  /*bff0*/  IMAD R8, R69, UR13, R8 ;  /* 0x0000000d45087c24 */ /* 0x000fc8000f8e0208 */
[----:B------:R-:W-:Y:S01]  /*c000*/  IMAD.IADD R7, R7, 0x1, R8 ;  /* 0x0000000107077824 */ /* 0x000fe200078e0208 */
[----:B------:R-:W-:-:S04]  /*c010*/  LEA R8, P1, R6, UR16, 0x2 ;  /* 0x0000001006087c11 */ /* 0x000fc8000f8210ff */
[----:B------:R-:W-:Y:S01]  /*c020*/  LEA.HI.X R9, R6, UR17, R7, 0x2, P1 ;  /* 0x0000001106097c11 */ /* 0x000fe200088f1407 */
[----:B---3--:R-:W-:Y:S01]  /*c030*/  FADD.FTZ R6, R73, -UR5 ;  /* 0x8000000549067e21 */ /* 0x008fe20008010000 */
[----:B-----5:R-:W-:-:S03]  /*c040*/  FADD.FTZ R7, R72, -UR5 ;  /* 0x8000000548077e21 */ /* 0x020fc60008010000 */
[----:B------:R-:W-:Y:S01]  /*c050*/  FMUL.FTZ R6, R6, UR6 ;  /* 0x0000000606067c20 */ /* 0x000fe20008410000 */
[----:B------:R-:W-:-:S03]  /*c060*/  FMUL.FTZ R7, R7, UR6 ;  /* 0x0000000607077c20 */ /* 0x000fc60008410000 */
[----:B------:R-:W-:Y:S01]  /*c070*/  FFMA.FTZ R6, R41, R6, R68 ;  /* 0x0000000629067223 */ /* 0x000fe20000010044 */
[----:B------:R-:W-:-:S05]  /*c080*/  FFMA.FTZ R7, R42, R7, R43 ;  /* 0x000000072a077223 */ /* 0x000fca000001002b */
[----:B------:R3:W-:Y:S02]  /*c090*/  STG.E.64 desc[UR14][R8.64], R6 ;  /* 0x0000000608007986 */ /* 0x0007e4000c101b0e */
.L_x_4223:
[----:B------:R-:W-:Y:S05]  /*c0a0*/  BSYNC.RECONVERGENT B0 ;  /* 0x0000000000007941 */ /* 0x000fea0003800200 */
.L_x_4222:
[----:B------:R-:W-:Y:S04]  /*c0b0*/  BSSY.RECONVERGENT B0, `(.L_x_4224) ;  /* 0x0000015000007945 */ /* 0x000fe80003800200 */
[----:B------:R-:W-:Y:S05]  /*c0c0*/  @P3 BRA `(.L_x_4225) ;  /* 0x00000000004c3947 */ /* 0x000fea0003800000 */
[----:B------:R-:W4:Y:S01]  /*c0d0*/  LDL.LU R71, [R1+0x278] ;  /* 0x0002780001477983 */ /* 0x000f220000300800 */
[----:B------:R-:W5:Y:S03]  /*c0e0*/  LDCU.64 UR12, c[0x0][0x3e0] ;  /* 0x00007c00ff0c77ac */ /* 0x000f660008000a00 */
[----:B------:R-:W4:Y:S01]  /*c0f0*/  LDL.LU R69, [R1+0x254] ;  /* 0x0002540001457983 */ /* 0x000f220000300800 */
[----:B------:R-:W5:Y:S01]  /*c100*/  LDCU.64 UR16, c[0x0][0x380] ;  /* 0x00007000ff1077ac */ /* 0x000f620008000a00 */
[----:B0123--:R-:W-:Y:S02]  /*c110*/  MOV R6, R18 ;  /* 0x0000001200067202 */ /* 0x00ffe40000000f00 */
[----:B------:R-:W-:Y:S01]  /*c120*/  MOV R7, R21 ;  /* 0x0000001500077202 */ /* 0x000fe20000000f00 */
[----:B-----5:R-:W-:Y:S02]  /*c130*/  IMAD R62, R62, UR12, RZ ;  /* 0x0000000c3e3e7c24 */ /* 0x020fe4000f8e02ff */
[----:B------:R-:W-:-:S04]  /*c140*/  IMAD.WIDE.U32 R6, R57, UR12, R6 ;  /* 0x0000000c39067c25 */ /* 0x000fc8000f8e0006 */
[----:B------:R-:W-:Y:S01]  /*c150*/  IMAD R9, R57, UR13, R62 ;  /* 0x0000000d39097c24 */ /* 0x000fe2000f8e023e */
[----:B------:R-:W-:-:S03]  /*c160*/  LEA R8, P1, R6, UR16, 0x2 ;  /* 0x0000001006087c11 */ /* 0x000fc6000f8210ff */
[----:B------:R-:W-:-:S05]  /*c170*/  IMAD.IADD R9, R7, 0x1, R9 ;  /* 0x0000000107097824 */ /* 0x000fca00078e0209 */
[----:B------:R-:W-:Y:S01]  /*c180*/  LEA.HI.X R9, R6, UR17, R9, 0x2, P1 ;  /* 0x0000001106097c11 */ /* 0x000fe200088f1409 */
[----:B----4-:R-:W-:Y:S01]  /*c190*/  FADD.FTZ R6, R71, -UR5 ;  /* 0x8000000547067e21 */ /* 0x010fe20008010000 */
[----:B------:R-:W-:-:S03]  /*c1a0*/  FADD.FTZ R7, R69, -UR5 ;  /* 0x8000000545077e21 */ /* 0x000fc60008010000 */
[----:B------:R-:W-:Y:S01]  /*c1b0*/  FMUL.FTZ R6, R6, UR6 ;  /* 0x0000000606067c20 */ /* 0x000fe20008410000 */
[----:B------:R-:W-:-:S03]  /*c1c0*/  FMUL.FTZ R7, R7, UR6 ;  /* 0x0000000607077c20 */ /* 0x000fc60008410000 */
[----:B------:R-:W-:Y:S01]  /*c1d0*/  FFMA.FTZ R6, R41, R6, R68 ;  /* 0x0000000629067223 */ /* 0x000fe20000010044 */
[----:B------:R-:W-:-:S05]  /*c1e0*/  FFMA.FTZ R7, R42, R7, R43 ;  /* 0x000000072a077223 */ /* 0x000fca000001002b */
[----:B------:R4:W-:Y:S02]  /*c1f0*/  STG.E.64 desc[UR14][R8.64], R6 ;  /* 0x0000000608007986 */ /* 0x0009e4000c101b0e */
.L_x_4225:
[----:B------:R-:W-:Y:S05]  /*c200*/  BSYNC.RECONVERGENT B0 ;  /* 0x0000000000007941 */ /* 0x000fea0003800200 */
.L_x_4224:
        /* <DEDUP_REMOVED lines=23> */
[----:B------:R-:W0:Y:S03]  /*c380*/  LDCU.64 UR12, c[0x0][0x3e0] ;  /* 0x00007c00ff0c77ac */ /* 0x000e260008000a00 */
[----:B------:R-:W3:Y:S01]  /*c390*/  LDL.LU R82, [R1+0x25c] ;  /* 0x00025c0001527983 */ /* 0x000ee20000300800 */
[----:B------:R-:W1:Y:S01]  /*c3a0*/  LDCU.64 UR16, c[0x0][0x380] ;  /* 0x00007000ff1077ac */ /* 0x000e620008000a00 */
[----:B0-----:R-:W-:Y:S02]  /*c3b0*/  IMAD R7, R6, UR12, RZ ;  /* 0x0000000c06077c24 */ /* 0x001fe4000f8e02ff */
[----:B------:R-:W-:Y:S02]  /*c3c0*/  IMAD.MOV.U32 R6, RZ, RZ, R18 ;  /* 0x000000ffff067224 */ /* 0x000fe400078e0012 */
[----:B------:R-:W-:Y:S01]  /*c3d0*/  IMAD R8, R70, UR13, R7 ;  /* 0x0000000d46087c24 */ /* 0x000fe2000f8e0207 */
[----:B------:R-:W-:-:S03]  /*c3e0*/  MOV R7, R21 ;  /* 0x0000001500077202 */ /* 0x000fc60000000f00 */
        /* <DEDUP_REMOVED lines=11> */
.L_x_4227:
[----:B------:R-:W-:Y:S05]  /*c4a0*/  BSYNC.RECONVERGENT B0 ;  /* 0x0000000000007941 */ /* 0x000fea0003800200 */
.L_x_4226:
        /* <DEDUP_REMOVED lines=21> */
.L_x_4229:
[----:B------:R-:W-:Y:S05]  /*c600*/  BSYNC.RECONVERGENT B0 ;  /* 0x0000000000007941 */ /* 0x000fea0003800200 */
.L_x_4228:
[----:B------:R-:W-:Y:S04]  /*c610*/  BSSY.RECONVERGENT B0, `(.L_x_4230) ;  /* 0x0000015000007945 */ /* 0x000fe80003800200 */
[----:B------:R-:W-:Y:S05]  /*c620*/  @P5 BRA `(.L_x_4231) ;  /* 0x00000000004c5947 */ /* 0x000fea0003800000 */
[----:B------:R-:W2:Y:S01]  /*c630*/  LDL.LU R70, [R1+0x294] ;  /* 0x0002940001467983 */ /* 0x000ea20000300800 */
[----:B------:R-:W3:Y:S03]  /*c640*/  LDCU.64 UR12, c[0x0][0x3e0] ;  /* 0x00007c00ff0c77ac */ /* 0x000ee60008000a00 */
[----:B------:R-:W4:Y:S01]  /*c650*/  LDL.LU R67, [R1+0x26c] ;  /* 0x00026c0001437983 */ /* 0x000f220000300800 */
[----:B------:R-:W5:Y:S01]  /*c660*/  LDCU.64 UR16, c[0x0][0x380] ;  /* 0x00007000ff1077ac */ /* 0x000f620008000a00 */
[----:B01----:R-:W-:Y:S01]  /*c670*/  MOV R7, R21 ;  /* 0x0000001500077202 */ /* 0x003fe20000000f00 */
[----:B------:R-:W-:Y:S02]  /*c680*/  IMAD.MOV.U32 R6, RZ, RZ, R18 ;  /* 0x000000ffff067224 */ /* 0x000fe400078e0012 */
[----:B---3--:R-:W-:Y:S02]  /*c690*/  IMAD R77, R77, UR12, RZ ;  /* 0x0000000c4d4d7c24 */ /* 0x008fe4000f8e02ff */
[----:B------:R-:W-:-:S04]  /*c6a0*/  IMAD.WIDE.U32 R6, R76, UR12, R6 ;  /* 0x0000000c4c067c25 */ /* 0x000fc8000f8e0006 */
[----:B------:R-:W-:Y:S01]  /*c6b0*/  IMAD R77, R76, UR13, R77 ;  /* 0x0000000d4c4d7c24 */ /* 0x000fe2000f8e024d */
[----:B-----5:R-:W-:-:S04]  /*c6c0*/  LEA R8, P1, R6, UR16, 0x2 ;  /* 0x0000001006087c11 */ /* 0x020fc8000f8210ff */
[----:B------:R-:W-:-:S04]  /*c6d0*/  IADD3 R77, PT, PT, R7, R77, RZ ;  /* 0x0000004d074d7210 */ /* 0x000fc80007ffe0ff */
        /* <DEDUP_REMOVED lines=8> */
.L_x_4231:
[----:B------:R-:W-:Y:S05]  /*c760*/  BSYNC.RECONVERGENT B0 ;  /* 0x0000000000007941 */ /* 0x000fea0003800200 */
.L_x_4230:
[----:B------:R-:W-:Y:S04]  /*c770*/  BSSY.RECONVERGENT B0, `(.L_x_4232) ;  /* 0x0000014000007945 */ /* 0x000fe80003800200 */
[----:B------:R-:W-:Y:S05]  /*c780*/  @P2 BRA `(.L_x_4233) ;  /* 0x0000000000482947 */ /* 0x000fea0003800000 */
[----:B012---:R-:W2:Y:S01]  /*c790*/  LDL.LU R6, [R1+0x290] ;  /* 0x0002900001067983 */ /* 0x007ea20000300800 */
[----:B------:R-:W0:Y:S01]  /*c7a0*/  LDCU.64 UR12, c[0x0][0x3e0] ;  /* 0x00007c00ff0c77ac */ /* 0x000e220008000a00 */
[----:B------:R-:W-:Y:S01]  /*c7b0*/  MOV R7, R21 ;  /* 0x0000001500077202 */ /* 0x000fe20000000f00 */
[----:B------:R-:W-:Y:S01]  /*c7c0*/  FADD.FTZ R122, R122, -UR5 ;  /* 0x800000057a7a7e21 */ /* 0x000fe20008010000 */
[----:B------:R-:W1:Y:S01]  /*c7d0*/  LDCU.64 UR16, c[0x0][0x380] ;  /* 0x00007000ff1077ac */ /* 0x000e620008000a00 */
[----:B0-----:R-:W-:Y:S02]  /*c7e0*/  IMAD R70, R73, UR12, RZ ;  /* 0x0000000c49467c24 */ /* 0x001fe4000f8e02ff */
[----:B--2---:R-:W-:Y:S01]  /*c7f0*/  FADD.FTZ R8, R6, -UR5 ;  /* 0x8000000506087e21 */ /* 0x004fe20008010000 */
[----:B------:R-:W-:-:S04]  /*c800*/  IMAD.MOV.U32 R6, RZ, RZ, R18 ;  /* 0x000000ffff067224 */ /* 0x000fc800078e0012 */
[----:B------:R-:W-:-:S04]  /*c810*/  IMAD.WIDE.U32 R6, R71, UR12, R6 ;  /* 0x0000000c47067c25 */ /* 0x000fc8000f8e0006 */
[----:B------:R-:W-:Y:S02]  /*c820*/  IMAD R71, R71, UR13, R70 ;  /* 0x0000000d47477c24 */ /* 0x000fe4000f8e0246 */
[----:B------:R-:W-:Y:S01]  /*c830*/  FMUL.FTZ R70, R8, UR6 ;  /* 0x0000000608467c20 */ /* 0x000fe20008410000 */
[----:B-1----:R-:W-:Y:S02]  /*c840*/  LEA R8, P1, R6, UR16, 0x2 ;  /* 0x0000001006087c11 */ /* 0x002fe4000f8210ff */
[----:B------:R-:W-:Y:S01]  /*c850*/  IADD3 R7, PT, PT, R7, R71, RZ ;  /* 0x0000004707077210 */ /* 0x000fe20007ffe0ff */
[----:B------:R-:W-:Y:S01]  /*c860*/  FMUL.FTZ R71, R122, UR6 ;  /* 0x000000067a477c20 */ /* 0x000fe20008410000 */
[----:B------:R-:W-:Y:S02]  /*c870*/  FFMA.FTZ R70, R41, R70, R68 ;  /* 0x0000004629467223 */ /* 0x000fe40000010044 */
[----:B------:R-:W-:Y:S01]  /*c880*/  LEA.HI.X R9, R6, UR17, R7, 0x2, P1 ;  /* 0x0000001106097c11 */ /* 0x000fe200088f1407 */
[----:B------:R-:W-:-:S05]  /*c890*/  FFMA.FTZ R71, R42, R71, R43 ;  /* 0x000000472a477223 */ /* 0x000fca000001002b */
[----:B------:R3:W-:Y:S02]  /*c8a0*/  STG.E.64 desc[UR14][R8.64], R70 ;  /* 0x0000004608007986 */ /* 0x0007e4000c101b0e */
.L_x_4233:
[----:B------:R-:W-:Y:S05]  /*c8b0*/  BSYNC.RECONVERGENT B0 ;  /* 0x0000000000007941 */ /* 0x000fea0003800200 */
.L_x_4232:
[----:B------:R-:W-:Y:S04]  /*c8c0*/  BSSY.RECONVERGENT B0, `(.L_x_4234) ;  /* 0x0000015000007945 */ /* 0x000fe80003800200 */
[----:B------:R-:W-:Y:S05]  /*c8d0*/  @P3 BRA `(.L_x_4235) ;  /* 0x00000000004c3947 */ /* 0x000fea0003800000 */
[----:B012---:R-:W2:Y:S01]  /*c8e0*/  LDL.LU R6, [R1+0x298] ;  /* 0x0002980001067983 */ /* 0x007ea20000300800 */
[----:B------:R-:W0:Y:S03]  /*c8f0*/  LDCU.64 UR12, c[0x0][0x3e0] ;  /* 0x00007c00ff0c77ac */ /* 0x000e260008000a00 */
[----:B---3--:R-:W3:Y:S01]  /*c900*/  LDL.LU R9, [R1+0x27c] ;  /* 0x00027c0001097983 */ /* 0x008ee20000300800 */
[----:B------:R-:W1:Y:S01]  /*c910*/  LDCU.64 UR16, c[0x0][0x380] ;  /* 0x00007000ff1077ac */ /* 0x000e620008000a00 */
[----:B------:R-:W-:Y:S01]  /*c920*/  MOV R7, R21 ;  /* 0x0000001500077202 */ /* 0x000fe20000000f00 */
[----:B0-----:R-:W-:Y:S02]  /*c930*/  IMAD R72, R72, UR12, RZ ;  /* 0x0000000c48487c24 */ /* 0x001fe4000f8e02ff */
[----:B--2---:R-:W-:Y:S01]  /*c940*/  FADD.FTZ R8, R6, -UR5 ;  /* 0x8000000506087e21 */ /* 0x004fe20008010000 */
[----:B------:R-:W-:-:S02]  /*c950*/  IMAD.MOV.U32 R6, RZ, RZ, R18 ;  /* 0x000000ffff067224 */ /* 0x000fc400078e0012 */
[----:B---3--:R-:W-:Y:S02]  /*c960*/  FADD.FTZ R9, R9, -UR5 ;  /* 0x8000000509097e21 */ /* 0x008fe40008010000 */
[----:B------:R-:W-:-:S04]  /*c970*/  IMAD.WIDE.U32 R6, R69, UR12, R6 ;  /* 0x0000000c45067c25 */ /* 0x000fc8000f8e0006 */
[----:B------:R-:W-:Y:S01]  /*c980*/  FMUL.FTZ R70, R8, UR6 ;  /* 0x0000000608467c20 */ /* 0x000fe20008410000 */
[----:B------:R-:W-:Y:S01]  /*c990*/  FMUL.FTZ R71, R9, UR6 ;  /* 0x0000000609477c20 */ /* 0x000fe20008410000 */
[----:B------:R-:W-:Y:S01]  /*c9a0*/  IMAD R69, R69, UR13, R72 ;  /* 0x0000000d45457c24 */ /* 0x000fe2000f8e0248 */
[----:B-1----:R-:W-:Y:S01]  /*c9b0*/  LEA R8, P1, R6, UR16, 0x2 ;  /* 0x0000001006087c11 */ /* 0x002fe2000f8210ff */
[----:B------:R-:W-:Y:S01]  /*c9c0*/  FFMA.FTZ R70, R41, R70, R68 ;  /* 0x0000004629467223 */ /* 0x000fe20000010044 */
[----:B------:R-:W-:Y:S02]  /*c9d0*/  FFMA.FTZ R71, R42, R71, R43 ;  /* 0x000000472a477223 */ /* 0x000fe4000001002b */
[----:B------:R-:W-:-:S04]  /*c9e0*/  IADD3 R69, PT, PT, R7, R69, RZ ;  /* 0x0000004507457210 */ /* 0x000fc80007ffe0ff */
[----:B------:R-:W-:-:S05]  /*c9f0*/  LEA.HI.X R9, R6, UR17, R69, 0x2, P1 ;  /* 0x0000001106097c11 */ /* 0x000fca00088f1445 */
[----:B------:R4:W-:Y:S02]  /*ca00*/  STG.E.64 desc[UR14][R8.64], R70 ;  /* 0x0000004608007986 */ /* 0x0009e4000c101b0e */
.L_x_4235:
[----:B------:R-:W-:Y:S05]  /*ca10*/  BSYNC.RECONVERGENT B0 ;  /* 0x0000000000007941 */ /* 0x000fea0003800200 */
.L_x_4234:
        /* <DEDUP_REMOVED lines=22> */
[----:B------:R-:W2:Y:S01]  /*cb80*/  LDL.LU R7, [R1+0x2a4] ;  /* 0x0002a40001077983 */ /* 0x000ea20000300800 */
[----:B------:R-:W0:Y:S03]  /*cb90*/  LDCU.64 UR12, c[0x0][0x3e0] ;  /* 0x00007c00ff0c77ac */ /* 0x000e260008000a00 */
[----:B---34-:R-:W3:Y:S01]  /*cba0*/  LDL.LU R70, [R1+0x274] ;  /* 0x0002740001467983 */ /* 0x018ee20000300800 */
[----:B------:R-:W1:Y:S01]  /*cbb0*/  LDCU.64 UR16, c[0x0][0x380] ;  /* 0x00007000ff1077ac */ /* 0x000e620008000a00 */
[----:B0-----:R-:W-:Y:S01]  /*cbc0*/  IMAD R9, R6, UR12, RZ ;  /* 0x0000000c06097c24 */ /* 0x001fe2000f8e02ff */
[----:B------:R-:W-:-:S03]  /*cbd0*/  MOV R6, R18 ;  /* 0x0000001200067202 */ /* 0x000fc60000000f00 */
[----:B------:R-:W-:Y:S02]  /*cbe0*/  IMAD R71, R62, UR13, R9 ;  /* 0x0000000d3e477c24 */ /* 0x000fe4000f8e0209 */
[----:B--2---:R-:W-:Y:S01]  /*cbf0*/  FADD.FTZ R8, R7, -UR5 ;  /* 0x8000000507087e21 */ /* 0x004fe20008010000 */
[----:B------:R-:W-:Y:S02]  /*cc00*/  IMAD.MOV.U32 R7, RZ, RZ, R21 ;  /* 0x000000ffff077224 */ /* 0x000fe400078e0015 */
[----:B---3--:R-:W-:Y:S01]  /*cc10*/  FADD.FTZ R9, R70, -UR5 ;  /* 0x8000000546097e21 */ /* 0x008fe20008010000 */
[----:B------:R-:W-:-:S04]  /*cc20*/  IMAD.WIDE.U32 R6, R62, UR12, R6 ;  /* 0x0000000c3e067c25 */ /* 0x000fc8000f8e0006 */
[----:B------:R-:W-:Y:S01]  /*cc30*/  FMUL.FTZ R70, R8, UR6 ;  /* 0x0000000608467c20 */ /* 0x000fe20008410000 */
[----:B------:R-:W-:Y:S01]  /*cc40*/  IADD3 R7, PT, PT, R7, R71, RZ ;  /* 0x0000004707077210 */ /* 0x000fe20007ffe0ff */
[----:B------:R-:W-:Y:S01]  /*cc50*/  FMUL.FTZ R71, R9, UR6 ;  /* 0x0000000609477c20 */ /* 0x000fe20008410000 */
[----:B-1----:R-:W-:Y:S01]  /*cc60*/  LEA R8, P4, R6, UR16, 0x2 ;  /* 0x0000001006087c11 */ /* 0x002fe2000f8810ff */
[----:B------:R-:W-:Y:S02]  /*cc70*/  FFMA.FTZ R70, R41, R70, R68 ;  /* 0x0000004629467223 */ /* 0x000fe40000010044 */
[----:B------:R-:W-:Y:S01]  /*cc80*/  FFMA.FTZ R71, R42, R71, R43 ;  /* 0x000000472a477223 */ /* 0x000fe2000001002b */
[----:B------:R-:W-:-:S05]  /*cc90*/  LEA.HI.X R9, R6, UR17, R7, 0x2, P4 ;  /* 0x0000001106097c11 */ /* 0x000fca000a0f1407 */
[----:B------:R0:W-:Y:S04]  /*cca0*/  STG.E.64 desc[UR14][R8.64], R70 ;  /* 0x0000004608007986 */ /* 0x0001e8000c101b0e */
.L_x_4237:
[----:B------:R-:W-:Y:S05]  /*ccb0*/  BSYNC.RECONVERGENT B0 ;  /* 0x0000000000007941 */ /* 0x000fea0003800200 */
.L_x_4236:
[----:B------:R-:W-:Y:S04]  /*ccc0*/  BSSY.RECONVERGENT B0, `(.L_x_4238) ;  /* 0x0000015000007945 */ /* 0x000fe80003800200 */
[----:B------:R-:W-:Y:S05]  /*ccd0*/  @P1 BRA `(.L_x_4239) ;  /* 0x00000000004c1947 */ /* 0x000fea0003800000 */
[----:B------:R-:W2:Y:S01]  /*cce0*/  LDL.LU R6, [R1+0x2ac] ;  /* 0x0002ac0001067983 */ /* 0x000ea20000300800 */
[----:B------:R-:W1:Y:S03]  /*ccf0*/  LDCU.64 UR12, c[0x0][0x3e0] ;  /* 0x00007c00ff0c77ac */ /* 0x000e660008000a00 */
[----:B0--34-:R-:W3:Y:S01]  /*cd00*/  LDL.LU R9, [R1+0x28c] ;  /* 0x00028c0001097983 */ /* 0x019ee20000300800 */
[----:B------:R-:W0:Y:S01]  /*cd10*/  LDCU.64 UR16, c[0x0][0x380] ;  /* 0x00007000ff1077ac */ /* 0x000e220008000a00 */
[----:B------:R-:W-:Y:S02]  /*cd20*/  IMAD.MOV.U32 R7, RZ, RZ, R21 ;  /* 0x000000ffff077224 */ /* 0x000fe400078e0015 */
[----:B-1----:R-:W-:Y:S02]  /*cd30*/  IMAD R84, R84, UR12, RZ ;  /* 0x0000000c54547c24 */ /* 0x002fe4000f8e02ff */
[----:B--2---:R-:W-:Y:S01]  /*cd40*/  FADD.FTZ R8, R6, -UR5 ;  /* 0x8000000506087e21 */ /* 0x004fe20008010000 */
[----:B------:R-:W-:Y:S01]  /*cd50*/  MOV R6, R18 ;  /* 0x0000001200067202 */ /* 0x000fe20000000f00 */
[----:B---3--:R-:W-:-:S02]  /*cd60*/  FADD.FTZ R9, R9, -UR5 ;  /* 0x8000000509097e21 */ /* 0x008fc40008010000 */
[----:B------:R-:W-:Y:S02]  /*cd70*/  FMUL.FTZ R70, R8, UR6 ;  /* 0x0000000608467c20 */ /* 0x000fe40008410000 */
[----:B------:R-:W-:-:S04]  /*cd80*/  IMAD.WIDE.U32 R6, R57, UR12, R6 ;  /* 0x0000000c39067c25 */ /* 0x000fc8000f8e0006 */
[----:B------:R-:W-:Y:S01]  /*cd90*/  FMUL.FTZ R71, R9, UR6 ;  /* 0x0000000609477c20 */ /* 0x000fe20008410000 */
[----:B------:R-:W-:Y:S01]  /*cda0*/  FFMA.FTZ R70, R41, R70, R68 ;  /* 0x0000004629467223 */ /* 0x000fe20000010044 */
[----:B------:R-:W-:Y:S01]  /*cdb0*/  IMAD R57, R57, UR13, R84 ;  /* 0x0000000d39397c24 */ /* 0x000fe2000f8e0254 */
[----:B0-----:R-:W-:Y:S01]  /*cdc0*/  LEA R8, P1, R6, UR16, 0x2 ;  /* 0x0000001006087c11 */ /* 0x001fe2000f8210ff */
[----:B------:R-:W-:-:S03]  /*cdd0*/  FFMA.FTZ R71, R42, R71, R43 ;  /* 0x000000472a477223 */ /* 0x000fc6000001002b */
[----:B------:R-:W-:-:S04]  /*cde0*/  IADD3 R57, PT, PT, R7, R57, RZ ;  /* 0x0000003907397210 */ /* 0x000fc80007ffe0ff */
[----:B------:R-:W-:-:S05]  /*cdf0*/  LEA.HI.X R9, R6, UR17, R57, 0x2, P1 ;  /* 0x0000001106097c11 */ /* 0x000fca00088f1439 */
[----:B------:R1:W-:Y:S02]  /*ce00*/  STG.E.64 desc[UR14][R8.64], R70 ;  /* 0x0000004608007986 */ /* 0x0003e4000c101b0e */
.L_x_4239:
[----:B------:R-:W-:Y:S05]  /*ce10*/  BSYNC.RECONVERGENT B0 ;  /* 0x0000000000007941 */ /* 0x000fea0003800200 */
.L_x_4238:
[----:B------:R-:W-:Y:S04]  /*ce20*/  BSSY.RECONVERGENT B0, `(.L_x_4240) ;  /* 0x0000015000007945 */ /* 0x000fe80003800200 */
[----:B------:R-:W-:Y:S05]  /*ce30*/  @P5 BRA `(.L_x_4241) ;  /* 0x00000000004c5947 */ /* 0x000fea0003800000 */
[----:B------:R-:W2:Y:S01]  /*ce40*/  LDL.LU R6, [R1+0x2b4] ;  /* 0x0002b40001067983 */ /* 0x000ea20000300800 */
[----:B------:R-:W0:Y:S03]  /*ce50*/  LDCU.64 UR12, c[0x0][0x3e0] ;  /* 0x00007c00ff0c77ac */ /* 0x000e260008000a00 */
[----:B------:R-:W5:Y:S01]  /*ce60*/  LDL.LU R62, [R1+0x284] ;  /* 0x00028400013e7983 */ /* 0x000f620000300800 */
[----:B------:R-:W5:Y:S01]  /*ce70*/  LDCU.64 UR16, c[0x0][0x380] ;  /* 0x00007000ff1077ac */ /* 0x000f620008000a00 */
[----:B------:R-:W-:Y:S02]  /*ce80*/  IMAD.MOV.U32 R7, RZ, RZ, R21 ;  /* 0x000000ffff077224 */ /* 0x000fe400078e0015 */
[----:B01-34-:R-:W-:-:S04]  /*ce90*/  IMAD R9, R82, UR12, RZ ;  /* 0x0000000c52097c24 */ /* 0x01bfc8000f8e02ff */
[----:B------:R-:W-:Y:S02]  /*cea0*/  IMAD R57, R80, UR13, R9 ;  /* 0x0000000d50397c24 */ /* 0x000fe4000f8e0209 */
[----:B--2---:R-:W-:Y:S01]  /*ceb0*/  FADD.FTZ R8, R6, -UR5 ;  /* 0x8000000506087e21 */ /* 0x004fe20008010000 */
[----:B------:R-:W-:Y:S01]  /*cec0*/  MOV R6, R18 ;  /* 0x0000001200067202 */ /* 0x000fe20000000f00 */
[----:B-----5:R-:W-:Y:S02]  /*ced0*/  FADD.FTZ R9, R62, -UR5 ;  /* 0x800000053e097e21 */ /* 0x020fe40008010000 */
[----:B------:R-:W-:Y:S02]  /*cee0*/  FMUL.FTZ R70, R8, UR6 ;  /* 0x0000000608467c20 */ /* 0x000fe40008410000 */
[----:B------:R-:W-:-:S04]  /*cef0*/  IMAD.WIDE.U32 R6, R80, UR12, R6 ;  /* 0x0000000c50067c25 */ /* 0x000fc8000f8e0006 */
[----:B------:R-:W-:Y:S01]  /*cf00*/  FMUL.FTZ R71, R9, UR6 ;  /* 0x0000000609477c20 */ /* 0x000fe20008410000 */
[----:B------:R-:W-:Y:S01]  /*cf10*/  FFMA.FTZ R70, R41, R70, R68 ;  /* 0x0000004629467223 */ /* 0x000fe20000010044 */
[----:B------:R-:W-:Y:S02]  /*cf20*/  LEA R8, P1, R6, UR16, 0x2 ;  /* 0x0000001006087c11 */ /* 0x000fe4000f8210ff */
[----:B------:R-:W-:Y:S01]  /*cf30*/  FFMA.FTZ R71, R42, R71, R43 ;  /* 0x000000472a477223 */ /* 0x000fe2000001002b */
[----:B------:R-:W-:-:S04]  /*cf40*/  IADD3 R57, PT, PT, R7, R57, RZ ;  /* 0x0000003907397210 */ /* 0x000fc80007ffe0ff */
[----:B------:R-:W-:-:S05]  /*cf50*/  LEA.HI.X R9, R6, UR17, R57, 0x2, P1 ;  /* 0x0000001106097c11 */ /* 0x000fca00088f1439 */
[----:B------:R2:W-:Y:S02]  /*cf60*/  STG.E.64 desc[UR14][R8.64], R70 ;  /* 0x0000004608007986 */ /* 0x0005e4000c101b0e */
.L_x_4241:
[----:B------:R-:W-:Y:S05]  /*cf70*/  BSYNC.RECONVERGENT B0 ;  /* 0x0000000000007941 */ /* 0x000fea0003800200 */
.L_x_4240:
[----:B------:R-:W-:Y:S04]  /*cf80*/  BSSY.RECONVERGENT B0, `(.L_x_4242) ;  /* 0x0000015000007945 */ /* 0x000fe80003800200 */
[----:B------:R-:W-:Y:S05]  /*cf90*/  @P2 BRA `(.L_x_4243) ;  /* 0x00000000004c2947 */ /* 0x000fea0003800000 */
[----:B------:R-:W5:Y:S01]  /*cfa0*/  LDL.LU R6, [R1+0x2b8] ;  /* 0x0002b80001067983 */ /* 0x000f620000300800 */
[----:B------:R-:W0:Y:S03]  /*cfb0*/  LDCU.64 UR12, c[0x0][0x3e0] ;  /* 0x00007c00ff0c77ac */ /* 0x000e260008000a00 */
[----:B01234-:R-:W2:Y:S01]  /*cfc0*/  LDL.LU R9, [R1+0x2a0] ;  /* 0x0002a00001097983 */ /* 0x01fea20000300800 */
[----:B------:R-:W0:Y:S01]  /*cfd0*/  LDCU.64 UR16, c[0x0][0x380] ;  /* 0x00007000ff1077ac */ /* 0x000e220008000a00 */
[----:B------:R-:W-:Y:S02]  /*cfe0*/  IMAD.MOV.U32 R7, RZ, RZ, R21 ;  /* 0x000000ffff077224 */ /* 0x000fe400078e0015 */
[----:B------:R-:W-:-:S04]  /*cff0*/  IMAD R77, R77, UR12, RZ ;  /* 0x0000000c4d4d7c24 */ /* 0x000fc8000f8e02ff */
[----:B------:R-:W-:Y:S02]  /*d000*/  IMAD R77, R76, UR13, R77 ;  /* 0x0000000d4c4d7c24 */ /* 0x000fe4000f8e024d */
[----:B-----5:R-:W-:Y:S01]  /*d010*/  FADD.FTZ R8, R6, -UR5 ;  /* 0x8000000506087e21 */ /* 0x020fe20008010000 */
[----:B------:R-:W-:Y:S01]  /*d020*/  MOV R6, R18 ;  /* 0x0000001200067202 */ /* 0x000fe20000000f00 */
[----:B--2---:R-:W-:Y:S02]  /*d030*/  FADD.FTZ R9, R9, -UR5 ;  /* 0x8000000509097e21 */ /* 0x004fe40008010000 */
[----:B------:R-:W-:Y:S02]  /*d040*/  FMUL.FTZ R70, R8, UR6 ;  /* 0x0000000608467c20 */ /* 0x000fe40008410000 */
[----:B------:R-:W-:-:S04]  /*d050*/  IMAD.WIDE.U32 R6, R76, UR12, R6 ;  /* 0x0000000c4c067c25 */ /* 0x000fc8000f8e0006 */
[----:B------:R-:W-:Y:S01]  /*d060*/  FMUL.FTZ R71, R9, UR6 ;  /* 0x0000000609477c20 */ /* 0x000fe20008410000 */
[----:B------:R-:W-:Y:S01]  /*d070*/  FFMA.FTZ R70, R41, R70, R68 ;  /* 0x0000004629467223 */ /* 0x000fe20000010044 */
[----:B0-----:R-:W-:Y:S02]  /*d080*/  LEA R8, P1, R6, UR16, 0x2 ;  /* 0x0000001006087c11 */ /* 0x001fe4000f8210ff */
[----:B------:R-:W-:Y:S01]  /*d090*/  FFMA.FTZ R71, R42, R71, R43 ;  /* 0x000000472a477223 */ /* 0x000fe2000001002b */
[----:B------:R-:W-:-:S04]  /*d0a0*/  IADD3 R77, PT, PT, R7, R77, RZ ;  /* 0x0000004d074d7210 */ /* 0x000fc80007ffe0ff */
[----:B------:R-:W-:-:S05]  /*d0b0*/  LEA.HI.X R9, R6, UR17, R77, 0x2, P1 ;  /* 0x0000001106097c11 */ /* 0x000fca00088f144d */
[----:B------:R0:W-:Y:S02]  /*d0c0*/  STG.E.64 desc[UR14][R8.64], R70 ;  /* 0x0000004608007986 */ /* 0x0001e4000c101b0e */
.L_x_4243:
[----:B------:R-:W-:Y:S05]  /*d0d0*/  BSYNC.RECONVERGENT B0 ;  /* 0x0000000000007941 */ /* 0x000fea0003800200 */
.L_x_4242:
        /* <DEDUP_REMOVED lines=21> */
.L_x_4245:
[----:B------:R-:W-:Y:S05]  /*d230*/  BSYNC.RECONVERGENT B0 ;  /* 0x0000000000007941 */ /* 0x000fea0003800200 */
.L_x_4244:
        /* <DEDUP_REMOVED lines=22> */
[----:B------:R-:W5:Y:S01]  /*d3a0*/  LDL.LU R7, [R1+0x2cc] ;  /* 0x0002cc0001077983 */ /* 0x000f620000300800 */
[----:B------:R-:W0:Y:S03]  /*d3b0*/  LDCU.64 UR12, c[0x0][0x3e0] ;  /* 0x00007c00ff0c77ac */ /* 0x000e260008000a00 */
[----:B01234-:R-:W2:Y:S01]  /*d3c0*/  LDL.LU R9, [R1+0x2b0] ;  /* 0x0002b00001097983 */ /* 0x01fea20000300800 */
[----:B------:R-:W0:Y:S01]  /*d3d0*/  LDCU.64 UR16, c[0x0][0x380] ;  /* 0x00007000ff1077ac */ /* 0x000e220008000a00 */
[----:B------:R-:W-:Y:S01]  /*d3e0*/  IMAD R70, R6, UR12, RZ ;  /* 0x0000000c06467c24 */ /* 0x000fe2000f8e02ff */
[----:B------:R-:W-:Y:S01]  /*d3f0*/  MOV R6, R18 ;  /* 0x0000001200067202 */ /* 0x000fe20000000f00 */
[----:B-----5:R-:W-:Y:S01]  /*d400*/  FADD.FTZ R8, R7, -UR5 ;  /* 0x8000000507087e21 */ /* 0x020fe20008010000 */
[----:B------:R-:W-:Y:S01]  /*d410*/  MOV R7, R21 ;  /* 0x0000001500077202 */ /* 0x000fe20000000f00 */
[----:B--2---:R-:W-:-:S02]  /*d420*/  FADD.FTZ R9, R9, -UR5 ;  /* 0x8000000509097e21 */ /* 0x004fc40008010000 */
[----:B------:R-:W-:-:S04]  /*d430*/  IMAD.WIDE.U32 R6, R69, UR12, R6 ;  /* 0x0000000c45067c25 */ /* 0x000fc8000f8e0006 */
[----:B------:R-:W-:Y:S01]  /*d440*/  FMUL.FTZ R71, R9, UR6 ;  /* 0x0000000609477c20 */ /* 0x000fe20008410000 */
[----:B------:R-:W-:Y:S02]  /*d450*/  IMAD R69, R69, UR13, R70 ;  /* 0x0000000d45457c24 */ /* 0x000fe4000f8e0246 */
[----:B------:R-:W-:Y:S01]  /*d460*/  FMUL.FTZ R70, R8, UR6 ;  /* 0x0000000608467c20 */ /* 0x000fe20008410000 */
[----:B0-----:R-:W-:Y:S01]  /*d470*/  LEA R8, P4, R6, UR16, 0x2 ;  /* 0x0000001006087c11 */ /* 0x001fe2000f8810ff */
[----:B------:R-:W-:Y:S01]  /*d480*/  FFMA.FTZ R71, R42, R71, R43 ;  /* 0x000000472a477223 */ /* 0x000fe2000001002b */
[----:B------:R-:W-:Y:S02]  /*d490*/  IMAD.IADD R69, R7, 0x1, R69 ;  /* 0x0000000107457824 */ /* 0x000fe400078e0245 */
[----:B------:R-:W-:-:S03]  /*d4a0*/  FFMA.FTZ R70, R41, R70, R68 ;  /* 0x0000004629467223 */ /* 0x000fc60000010044 */
[----:B------:R-:W-:-:S05]  /*d4b0*/  LEA.HI.X R9, R6, UR17, R69, 0x2, P4 ;  /* 0x0000001106097c11 */ /* 0x000fca000a0f1445 */
[----:B------:R0:W-:Y:S02]  /*d4c0*/  STG.E.64 desc[UR14][R8.64], R70 ;  /* 0x0000004608007986 */ /* 0x0001e4000c101b0e */
.L_x_4247:
[----:B------:R-:W-:Y:S05]  /*d4d0*/  BSYNC.RECONVERGENT B0 ;  /* 0x0000000000007941 */ /* 0x000fea0003800200 */
.L_x_4246:
[----:B------:R-:W-:Y:S04]  /*d4e0*/  BSSY.RECONVERGENT B0, `(.L_x_4248) ;  /* 0x0000015000007945 */ /* 0x000fe80003800200 */
[----:B------:R-:W-:Y:S05]  /*d4f0*/  @P1 BRA `(.L_x_4249) ;  /* 0x00000000004c1947 */ /* 0x000fea0003800000 */
[----:B------:R-:W5:Y:S01]  /*d500*/  LDL.LU R6, [R1+0x2d4] ;  /* 0x0002d40001067983 */ /* 0x000f620000300800 */
[----:B------:R-:W0:Y:S03]  /*d510*/  LDCU.64 UR12, c[0x0][0x3e0] ;  /* 0x00007c00ff0c77ac */ /* 0x000e260008000a00 */
[----:B01234-:R-:W2:Y:S01]  /*d520*/  LDL.LU R9, [R1+0x2a8] ;  /* 0x0002a80001097983 */ /* 0x01fea20000300800 */
[----:B------:R-:W0:Y:S01]  /*d530*/  LDCU.64 UR16, c[0x0][0x380] ;  /* 0x00007000ff1077ac */ /* 0x000e220008000a00 */
[----:B------:R-:W-:Y:S01]  /*d540*/  MOV R7, R21 ;  /* 0x0000001500077202 */ /* 0x000fe20000000f00 */
[----:B------:R-:W-:Y:S02]  /*d550*/  IMAD R82, R82, UR12, RZ ;  /* 0x0000000c52527c24 */ /* 0x000fe4000f8e02ff */
[----:B-----5:R-:W-:Y:S01]  /*d560*/  FADD.FTZ R8, R6, -UR5 ;  /* 0x8000000506087e21 */ /* 0x020fe20008010000 */
[----:B------:R-:W-:Y:S01]  /*d570*/  MOV R6, R18 ;  /* 0x0000001200067202 */ /* 0x000fe20000000f00 */
[----:B--2---:R-:W-:-:S02]  /*d580*/  FADD.FTZ R9, R9, -UR5 ;  /* 0x8000000509097e21 */ /* 0x004fc40008010000 */
[----:B------:R-:W-:Y:S02]  /*d590*/  FMUL.FTZ R70, R8, UR6 ;  /* 0x0000000608467c20 */ /* 0x000fe40008410000 */
[----:B------:R-:W-:-:S04]  /*d5a0*/  IMAD.WIDE.U32 R6, R67, UR12, R6 ;  /* 0x0000000c43067c25 */ /* 0x000fc8000f8e0006 */
[----:B------:R-:W-:Y:S01]  /*d5b0*/  FMUL.FTZ R71, R9, UR6 ;  /* 0x0000000609477c20 */ /* 0x000fe20008410000 */
[----:B------:R-:W-:Y:S01]  /*d5c0*/  FFMA.FTZ R70, R41, R70, R68 ;  /* 0x0000004629467223 */ /* 0x000fe20000010044 */
[----:B------:R-:W-:Y:S01]  /*d5d0*/  IMAD R67, R67, UR13, R82 ;  /* 0x0000000d43437c24 */ /* 0x000fe2000f8e0252 */
[----:B0-----:R-:W-:Y:S01]  /*d5e0*/  LEA R8, P1, R6, UR16, 0x2 ;  /* 0x0000001006087c11 */ /* 0x001fe2000f8210ff */
[----:B------:R-:W-:Y:S02]  /*d5f0*/  FFMA.FTZ R71, R42, R71, R43 ;  /* 0x000000472a477223 */ /* 0x000fe4000001002b */
[----:B------:R-:W-:-:S05]  /*d600*/  IMAD.IADD R67, R7, 0x1, R67 ;  /* 0x0000000107437824 */ /* 0x000fca00078e0243 */
[----:B------:R-:W-:-:S05]  /*d610*/  LEA.HI.X R9, R6, UR17, R67, 0x2, P1 ;  /* 0x0000001106097c11 */ /* 0x000fca00088f1443 */
[----:B------:R0:W-:Y:S02]  /*d620*/  STG.E.64 desc[UR14][R8.64], R70 ;  /* 0x0000004608007986 */ /* 0x0001e4000c101b0e */
.L_x_4249:
[----:B------:R-:W-:Y:S05]  /*d630*/  BSYNC.RECONVERGENT B0 ;  /* 0x0000000000007941 */ /* 0x000fea0003800200 */
.L_x_4248:
        /* <DEDUP_REMOVED lines=21> */
.L_x_4251:
[----:B------:R-:W-:Y:S05]  /*d790*/  BSYNC.RECONVERGENT B0 ;  /* 0x0000000000007941 */ /* 0x000fea0003800200 */
.L_x_4250:
[----:B------:R-:W-:Y:S04]  /*d7a0*/  BSSY.RECONVERGENT B0, `(.L_x_4252) ;  /* 0x0000015000007945 */ /* 0x000fe80003800200 */
[----:B------:R-:W-:Y:S05]  /*d7b0*/  @P2 BRA `(.L_x_4253) ;  /* 0x00000000004c2947 */ /* 0x000fea0003800000 */
[----:B------:R-:W5:Y:S01]  /*d7c0*/  LDL.LU R6, [R1+0x2ec] ;  /* 0x0002ec0001067983 */ /* 0x000f620000300800 */
[----:B------:R-:W0:Y:S03]  /*d7d0*/  LDCU.64 UR12, c[0x0][0x3e0] ;  /* 0x00007c00ff0c77ac */ /* 0x000e260008000a00 */
[----:B01234-:R-:W2:Y:S01]  /*d7e0*/  LDL.LU R9, [R1+0x2bc] ;  /* 0x0002bc0001097983 */ /* 0x01fea20000300800 */
[----:B------:R-:W0:Y:S01]  /*d7f0*/  LDCU.64 UR16, c[0x0][0x380] ;  /* 0x00007000ff1077ac */ /* 0x000e220008000a00 */
[----:B------:R-:W-:Y:S01]  /*d800*/  MOV R7, R21 ;  /* 0x0000001500077202 */ /* 0x000fe20000000f00 */
        /* <DEDUP_REMOVED lines=9> */
[----:B------:R-:W-:Y:S01]  /*d8a0*/  IMAD.IADD R77, R7, 0x1, R77 ;  /* 0x00000001074d7824 */ /* 0x000fe200078e024d */
[----:B0-----:R-:W-:Y:S01]  /*d8b0*/  LEA R8, P1, R6, UR16, 0x2 ;  /* 0x0000001006087c11 */ /* 0x001fe2000f8210ff */
[----:B------:R-:W-:-:S03]  /*d8c0*/  FFMA.FTZ R71, R42, R71, R43 ;  /* 0x000000472a477223 */ /* 0x000fc6000001002b */
[----:B------:R-:W-:-:S05]  /*d8d0*/  LEA.HI.X R9, R6, UR17, R77, 0x2, P1 ;  /* 0x0000001106097c11 */ /* 0x000fca00088f144d */
[----:B------:R0:W-:Y:S04]  /*d8e0*/  STG.E.64 desc[UR14][R8.64], R70 ;  /* 0x0000004608007986 */ /* 0x0001e8000c101b0e */
.L_x_4253:
[----:B------:R-:W-:Y:S05]  /*d8f0*/  BSYNC.RECONVERGENT B0 ;  /* 0x0000000000007941 */ /* 0x000fea0003800200 */
.L_x_4252:
        /* <DEDUP_REMOVED lines=21> */
.L_x_4255:
[----:B------:R-:W-:Y:S05]  /*da50*/  BSYNC.RECONVERGENT B0 ;  /* 0x0000000000007941 */ /* 0x000fea0003800200 */
.L_x_4254:
        /* <DEDUP_REMOVED lines=22> */
[----:B------:R-:W5:Y:S01]  /*dbc0*/  LDL.LU R7, [R1+0x2f4] ;  /* 0x0002f40001077983 */ /* 0x000f620000300800 */
[----:B------:R-:W0:Y:S03]  /*dbd0*/  LDCU.64 UR12, c[0x0][0x3e0] ;  /* 0x00007c00ff0c77ac */ /* 0x000e260008000a00 */
[----:B01234-:R-:W2:Y:S01]  /*dbe0*/  LDL.LU R70, [R1+0x2c8] ;  /* 0x0002c80001467983 */ /* 0x01fea20000300800 */
[----:B------:R-:W0:Y:S01]  /*dbf0*/  LDCU.64 UR16, c[0x0][0x380] ;  /* 0x00007000ff1077ac */ /* 0x000e220008000a00 */
[----:B------:R-:W-:Y:S02]  /*dc00*/  IMAD R9, R6, UR12, RZ ;  /* 0x0000000c06097c24 */ /* 0x000fe4000f8e02ff */
[----:B------:R-:W-:Y:S02]  /*dc10*/  IMAD.MOV.U32 R6, RZ, RZ, R18 ;  /* 0x000000ffff067224 */ /* 0x000fe400078e0012 */
[----:B------:R-:W-:-:S02]  /*dc20*/  IMAD R71, R62, UR13, R9 ;  /* 0x0000000d3e477c24 */ /* 0x000fc4000f8e0209 */
[----:B-----5:R-:W-:Y:S01]  /*dc30*/  FADD.FTZ R8, R7, -UR5 ;  /* 0x8000000507087e21 */ /* 0x020fe20008010000 */
[----:B------:R-:W-:Y:S01]  /*dc40*/  MOV R7, R21 ;  /* 0x0000001500077202 */ /* 0x000fe20000000f00 */
[----:B--2---:R-:W-:Y:S02]  /*dc50*/  FADD.FTZ R9, R70, -UR5 ;  /* 0x8000000546097e21 */ /* 0x004fe40008010000 */
[----:B------:R-:W-:Y:S01]  /*dc60*/  FMUL.FTZ R70, R8, UR6 ;  /* 0x0000000608467c20 */ /* 0x000fe20008410000 */
[----:B------:R-:W-:-:S04]  /*dc70*/  IMAD.WIDE.U32 R6, R62, UR12, R6 ;  /* 0x0000000c3e067c25 */ /* 0x000fc8000f8e0006 */
[----:B------:R-:W-:Y:S01]  /*dc80*/  FFMA.FTZ R70, R41, R70, R68 ;  /* 0x0000004629467223 */ /* 0x000fe20000010044 */
[----:B------:R-:W-:Y:S01]  /*dc90*/  IADD3 R7, PT, PT, R7, R71, RZ ;  /* 0x0000004707077210 */ /* 0x000fe20007ffe0ff */
[----:B------:R-:W-:Y:S01]  /*dca0*/  FMUL.FTZ R71, R9, UR6 ;  /* 0x0000000609477c20 */ /* 0x000fe20008410000 */
[----:B0-----:R-:W-:-:S03]  /*dcb0*/  LEA R8, P4, R6, UR16, 0x2 ;  /* 0x0000001006087c11 */ /* 0x001fc6000f8810ff */
[----:B------:R-:W-:Y:S01]  /*dcc0*/  FFMA.FTZ R71, R42, R71, R43 ;  /* 0x000000472a477223 */ /* 0x000fe2000001002b */
[----:B------:R-:W-:-:S05]  /*dcd0*/  LEA.HI.X R9, R6, UR17, R7, 0x2, P4 ;  /* 0x0000001106097c11 */ /* 0x000fca000a0f1407 */
[----:B------:R0:W-:Y:S04]  /*dce0*/  STG.E.64 desc[UR14][R8.64], R70 ;  /* 0x0000004608007986 */ /* 0x0001e8000c101b0e */
.L_x_4257:
[----:B------:R-:W-:Y:S05]  /*dcf0*/  BSYNC.RECONVERGENT B0 ;  /* 0x0000000000007941 */ /* 0x000fea0003800200 */
.L_x_4256:
        /* <DEDUP_REMOVED lines=9> */
[----:B------:R-:W-:-:S02]  /*dd90*/  IMAD.MOV.U32 R6, RZ, RZ, R18 ;  /* 0x000000ffff067224 */ /* 0x000fc400078e0012 */
[----:B--2---:R-:W-:Y:S02]  /*dda0*/  FADD.FTZ R9, R9, -UR5 ;  /* 0x8000000509097e21 */ /* 0x004fe40008010000 */
[----:B------:R-:W-:-:S04]  /*ddb0*/  IMAD.WIDE.U32 R6, R57, UR12, R6 ;  /* 0x0000000c39067c25 */ /* 0x000fc8000f8e0006 */
[----:B------:R-:W-:Y:S01]  /*ddc0*/  FMUL.FTZ R70, R8, UR6 ;  /* 0x0000000608467c20 */ /* 0x000fe20008410000 */
[----:B------:R-:W-:Y:S01]  /*ddd0*/  FMUL.FTZ R71, R9, UR6 ;  /* 0x0000000609477c20 */ /* 0x000fe20008410000 */
[----:B------:R-:W-:Y:S01]  /*dde0*/  IMAD R57, R57, UR13, R80 ;  /* 0x0000000d39397c24 */ /* 0x000fe2000f8e0250 */
[----:B0-----:R-:W-:Y:S01]  /*ddf0*/  LEA R8, P1, R6, UR16, 0x2 ;  /* 0x0000001006087c11 */ /* 0x001fe2000f8210ff */
[----:B------:R-:W-:Y:S01]  /*de00*/  FFMA.FTZ R70, R41, R70, R68 ;  /* 0x0000004629467223 */ /* 0x000fe20000010044 */
[----:B------:R-:W-:Y:S02]  /*de10*/  FFMA.FTZ R71, R42, R71, R43 ;  /* 0x000000472a477223 */ /* 0x000fe4000001002b */
[----:B------:R-:W-:-:S04]  /*de20*/  IADD3 R57, PT, PT, R7, R57, RZ ;  /* 0x0000003907397210 */ /* 0x000fc80007ffe0ff */
[----:B------:R-:W-:-:S05]  /*de30*/  LEA.HI.X R9, R6, UR17, R57, 0x2, P1 ;  /* 0x0000001106097c11 */ /* 0x000fca00088f1439 */
[----:B------:R0:W-:Y:S02]  /*de40*/  STG.E.64 desc[UR14][R8.64], R70 ;  /* 0x0000004608007986 */ /* 0x0001e4000c101b0e */
.L_x_4259:
[----:B------:R-:W-:Y:S05]  /*de50*/  BSYNC.RECONVERGENT B0 ;  /* 0x0000000000007941 */ /* 0x000fea0003800200 */
.L_x_4258:
        /* <DEDUP_REMOVED lines=21> */
.L_x_4261:
[----:B------:R-:W-:Y:S05]  /*dfb0*/  BSYNC.RECONVERGENT B0 ;  /* 0x0000000000007941 */ /* 0x000fea0003800200 */
.L_x_4260:
        /* <DEDUP_REMOVED lines=21> */
.L_x_4263:
[----:B------:R-:W-:Y:S05]  /*e110*/  BSYNC.RECONVERGENT B0 ;  /* 0x0000000000007941 */ /* 0x000fea0003800200 */
.L_x_4262:
        /* <DEDUP_REMOVED lines=21> */
.L_x_4265:
[----:B------:R-:W-:Y:S05]  /*e270*/  BSYNC.RECONVERGENT B0 ;  /* 0x0000000000007941 */ /* 0x000fea0003800200 */
.L_x_4264:
        /* <DEDUP_REMOVED lines=23> */
[----:B------:R-:W0:Y:S01]  /*e3f0*/  LDCU.64 UR12, c[0x0][0x3e0] ;  /* 0x00007c00ff0c77ac */ /* 0x000e220008000a00 */
[----:B------:R-:W-:Y:S01]  /*e400*/  FADD.FTZ R75, R75, -UR5 ;  /* 0x800000054b4b7e21 */ /* 0x000fe20008010000 */
[----:B------:R-:W5:Y:S03]  /*e410*/  LDCU.64 UR16, c[0x0][0x380] ;  /* 0x00007000ff1077ac */ /* 0x000f660008000a00 */
[----:B01234-:R-:W-:-:S04]  /*e420*/  FMUL.FTZ R71, R75, UR6 ;  /* 0x000000064b477c20 */ /* 0x01ffc80008410000 */
[----:B------:R-:W-:Y:S01]  /*e430*/  FFMA.FTZ R71, R42, R71, R43 ;  /* 0x000000472a477223 */ /* 0x000fe2000001002b */
[----:B------:R-:W-:Y:S01]  /*e440*/  IMAD R70, R6, UR12, RZ ;  /* 0x0000000c06467c24 */ /* 0x000fe2000f8e02ff */
[----:B------:R-:W-:Y:S01]  /*e450*/  MOV R6, R18 ;  /* 0x0000001200067202 */ /* 0x000fe20000000f00 */
[----:B-----5:R-:W-:Y:S01]  /*e460*/  FADD.FTZ R8, R7, -UR5 ;  /* 0x8000000507087e21 */ /* 0x020fe20008010000 */
[----:B------:R-:W-:-:S03]  /*e470*/  IMAD.MOV.U32 R7, RZ, RZ, R21 ;  /* 0x000000ffff077224 */ /* 0x000fc600078e0015 */
        /* <DEDUP_REMOVED lines=8> */
.L_x_4267:
[----:B------:R-:W-:Y:S05]  /*e500*/  BSYNC.RECONVERGENT B0 ;  /* 0x0000000000007941 */ /* 0x000fea0003800200 */
.L_x_4266:
[----:B------:R-:W-:Y:S04]  /*e510*/  BSSY.RECONVERGENT B0, `(.L_x_4268) ;  /* 0x0000014000007945 */ /* 0x000fe80003800200 */
[----:B------:R-:W-:Y:S05]  /*e520*/  @P1 BRA `(.L_x_4269) ;  /* 0x0000000000481947 */ /* 0x000fea0003800000 */
[----:B------:R-:W5:Y:S01]  /*e530*/  LDL.LU R6, [R1+0x30c] ;  /* 0x00030c0001067983 */ /* 0x000f620000300800 */
[----:B------:R-:W0:Y:S01]  /*e540*/  LDCU.64 UR12, c[0x0][0x3e0] ;  /* 0x00007c00ff0c77ac */ /* 0x000e220008000a00 */
[----:B------:R-:W-:Y:S02]  /*e550*/  IMAD.MOV.U32 R7, RZ, RZ, R21 ;  /* 0x000000ffff077224 */ /* 0x000fe400078e0015 */
[----:B------:R-:W-:Y:S01]  /*e560*/  FADD.FTZ R74, R74, -UR5 ;  /* 0x800000054a4a7e21 */ /* 0x000fe20008010000 */
[----:B------:R-:W5:Y:S03]  /*e570*/  LDCU.64 UR16, c[0x0][0x380] ;  /* 0x00007000ff1077ac */ /* 0x000f660008000a00 */
[----:B01234-:R-:W-:-:S04]  /*e580*/  FMUL.FTZ R71, R74, UR6 ;  /* 0x000000064a477c20 */ /* 0x01ffc80008410000 */
[----:B------:R-:W-:Y:S01]  /*e590*/  FFMA.FTZ R71, R42, R71, R43 ;  /* 0x000000472a477223 */ /* 0x000fe2000001002b */
[----:B------:R-:W-:Y:S02]  /*e5a0*/  IMAD R76, R76, UR12, RZ ;  /* 0x0000000c4c4c7c24 */ /* 0x000fe4000f8e02ff */
[----:B-----5:R-:W-:Y:S01]  /*e5b0*/  FADD.FTZ R8, R6, -UR5 ;  /* 0x8000000506087e21 */ /* 0x020fe20008010000 */
[----:B------:R-:W-:-:S03]  /*e5c0*/  MOV R6, R18 ;  /* 0x0000001200067202 */ /* 0x000fc60000000f00 */
[----:B------:R-:W-:Y:S02]  /*e5d0*/  FMUL.FTZ R70, R8, UR6 ;  /* 0x0000000608467c20 */ /* 0x000fe40008410000 */
[----:B------:R-:W-:-:S04]  /*e5e0*/  IMAD.WIDE.U32 R6, R67, UR12, R6 ;  /* 0x0000000c43067c25 */ /* 0x000fc8000f8e0006 */
[----:B------:R-:W-:Y:S01]  /*e5f0*/  FFMA.FTZ R70, R41, R70, R68 ;  /* 0x0000004629467223 */ /* 0x000fe20000010044 */
[----:B------:R-:W-:Y:S01]  /*e600*/  IMAD R67, R67, UR13, R76 ;  /* 0x0000000d43437c24 */ /* 0x000fe2000f8e024c */
[----:B------:R-:W-:-:S04]  /*e610*/  LEA R8, P1, R6, UR16, 0x2 ;  /* 0x0000001006087c11 */ /* 0x000fc8000f8210ff */
[----:B------:R-:W-:-:S04]  /*e620*/  IADD3 R67, PT, PT, R7, R67, RZ ;  /* 0x0000004307437210 */ /* 0x000fc80007ffe0ff */
[----:B------:R-:W-:-:S05]  /*e630*/  LEA.HI.X R9, R6, UR17, R67, 0x2, P1 ;  /* 0x0000001106097c11 */ /* 0x000fca00088f1443 */
[----:B------:R0:W-:Y:S02]  /*e640*/  STG.E.64 desc[UR14][R8.64], R70 ;  /* 0x0000004608007986 */ /* 0x0001e4000c101b0e */
.L_x_4269:
[----:B------:R-:W-:Y:S05]  /*e650*/  BSYNC.RECONVERGENT B0 ;  /* 0x0000000000007941 */ /* 0x000fea0003800200 */
.L_x_4268:
[----:B------:R-:W-:Y:S04]  /*e660*/  BSSY.RECONVERGENT B0, `(.L_x_4270) ;  /* 0x0000014000007945 */ /* 0x000fe80003800200 */
[----:B------:R-:W-:Y:S05]  /*e670*/  @P5 BRA `(.L_x_4271) ;  /* 0x0000000000485947 */ /* 0x000fea0003800000 */
[----:B------:R-:W5:Y:S01]  /*e680*/  LDL.LU R6, [R1+0x310] ;  /* 0x0003100001067983 */ /* 0x000f620000300800 */
[----:B------:R-:W0:Y:S01]  /*e690*/  LDCU.64 UR12, c[0x0][0x3e0] ;  /* 0x00007c00ff0c77ac */ /* 0x000e220008000a00 */
[----:B------:R-:W-:Y:S02]  /*e6a0*/  IMAD.MOV.U32 R7, RZ, RZ, R21 ;  /* 0x000000ffff077224 */ /* 0x000fe400078e0015 */
[----:B------:R-:W-:Y:S01]  /*e6b0*/  FADD.FTZ R2, R2, -UR5 ;  /* 0x8000000502027e21 */ /* 0x000fe20008010000 */
[----:B------:R-:W5:Y:S03]  /*e6c0*/  LDCU.64 UR16, c[0x0][0x380] ;  /* 0x00007000ff1077ac */ /* 0x000f660008000a00 */
[----:B------:R-:W-:-:S04]  /*e6d0*/  FMUL.FTZ R2, R2, UR6 ;  /* 0x0000000602027c20 */ /* 0x000fc80008410000 */
[----:B01234-:R-:W-:Y:S01]  /*e6e0*/  FFMA.FTZ R71, R42, R2, R43 ;  /* 0x000000022a477223 */ /* 0x01ffe2000001002b */
        /* <DEDUP_REMOVED lines=11> */
.L_x_4271:
[----:B------:R-:W-:Y:S05]  /*e7a0*/  BSYNC.RECONVERGENT B0 ;  /* 0x0000000000007941 */ /* 0x000fea0003800200 */
.L_x_4270:
[----:B------:R-:W-:Y:S04]  /*e7b0*/  BSSY.RECONVERGENT B0, `(.L_x_4272) ;  /* 0x0000014000007945 */ /* 0x000fe80003800200 */
[----:B------:R-:W-:Y:S05]  /*e7c0*/  @P2 BRA `(.L_x_4273) ;  /* 0x0000000000482947 */ /* 0x000fea0003800000 */
[----:B------:R-:W5:Y:S01]  /*e7d0*/  LDL.LU R2, [R1+0x314] ;  /* 0x0003140001027983 */ /* 0x000f620000300800 */
[----:B------:R-:W0:Y:S01]  /*e7e0*/  LDCU.64 UR12, c[0x0][0x3e0] ;  /* 0x00007c00ff0c77ac */ /* 0x000e220008000a00 */
[----:B------:R-:W-:Y:S01]  /*e7f0*/  MOV R6, R18 ;  /* 0x0000001200067202 */ /* 0x000fe20000000f00 */
[----:B------:R-:W-:Y:S02]  /*e800*/  IMAD.MOV.U32 R7, RZ, RZ, R21 ;  /* 0x000000ffff077224 */ /* 0x000fe400078e0015 */
[----:B------:R-:W-:Y:S01]  /*e810*/  FADD.FTZ R3, R3, -UR5 ;  /* 0x8000000503037e21 */ /* 0x000fe20008010000 */
[----:B------:R-:W5:Y:S03]  /*e820*/  LDCU.64 UR16, c[0x0][0x380] ;  /* 0x00007000ff1077ac */ /* 0x000f660008000a00 */
[----:B01234-:R-:W-:-:S04]  /*e830*/  FMUL.FTZ R9, R3, UR6 ;  /* 0x0000000603097c20 */ /* 0x01ffc80008410000 */
[----:B------:R-:W-:Y:S01]  /*e840*/  FFMA.FTZ R9, R42, R9, R43 ;  /* 0x000000092a097223 */ /* 0x000fe2000001002b */
[----:B------:R-:W-:Y:S02]  /*e850*/  IMAD R72, R72, UR12, RZ ;  /* 0x0000000c48487c24 */ /* 0x000fe4000f8e02ff */
[----:B------:R-:W-:-:S04]  /*e860*/  IMAD.WIDE.U32 R6, R85, UR12, R6 ;  /* 0x0000000c55067c25 */ /* 0x000fc8000f8e0006 */
[----:B------:R-:W-:-:S05]  /*e870*/  IMAD R85, R85, UR13, R72 ;  /* 0x0000000d55557c24 */ /* 0x000fca000f8e0248 */
[----:B------:R-:W-:Y:S01]  /*e880*/  IADD3 R85, PT, PT, R7, R85, RZ ;  /* 0x0000005507557210 */ /* 0x000fe20007ffe0ff */
[----:B-----5:R-:W-:-:S04]  /*e890*/  FADD.FTZ R2, R2, -UR5 ;  /* 0x8000000502027e21 */ /* 0x020fc80008010000 */
[----:B------:R-:W-:Y:S01]  /*e8a0*/  FMUL.FTZ R8, R2, UR6 ;  /* 0x0000000602087c20 */ /* 0x000fe20008410000 */
[----:B------:R-:W-:-:S03]  /*e8b0*/  LEA R2, P1, R6, UR16, 0x2 ;  /* 0x0000001006027c11 */ /* 0x000fc6000f8210ff */
[----:B------:R-:W-:Y:S01]  /*e8c0*/  FFMA.FTZ R8, R41, R8, R68 ;  /* 0x0000000829087223 */ /* 0x000fe20000010044 */
[----:B------:R-:W-:-:S05]  /*e8d0*/  LEA.HI.X R3, R6, UR17, R85, 0x2, P1 ;  /* 0x0000001106037c11 */ /* 0x000fca00088f1455 */
[----:B------:R0:W-:Y:S04]  /*e8e0*/  STG.E.64 desc[UR14][R2.64], R8 ;  /* 0x0000000802007986 */ /* 0x0001e8000c101b0e */
.L_x_4273:
[----:B------:R-:W-:Y:S05]  /*e8f0*/  BSYNC.RECONVERGENT B0 ;  /* 0x0000000000007941 */ /* 0x000fea0003800200 */
.L_x_4272:
[----:B------:R-:W-:Y:S04]  /*e900*/  BSSY.RECONVERGENT B0, `(.L_x_4274) ;  /* 0x0000013000007945 */ /* 0x000fe80003800200 */
[----:B------:R-:W-:Y:S05]  /*e910*/  @P3 BRA `(.L_x_4275) ;  /* 0x0000000000443947 */ /* 0x000fea0003800000 */
[----:B------:R-:W5:Y:S01]  /*e920*/  LDCU.64 UR12, c[0x0][0x3e0] ;  /* 0x00007c00ff0c77ac */ /* 0x000f620008000a00 */
[----:B0-----:R-:W-:Y:S01]  /*e930*/  MOV R2, R18 ;  /* 0x0000001200027202 */ /* 0x001fe20000000f00 */
[----:B------:R-:W-:Y:S02]  /*e940*/  IMAD.MOV.U32 R3, RZ, RZ, R21 ;  /* 0x000000ffff037224 */ /* 0x000fe400078e0015 */
[----:B------:R-:W-:Y:S01]  /*e950*/  FADD.FTZ R83, R83, -UR5 ;  /* 0x8000000553537e21 */ /* 0x000fe20008010000 */
[----:B------:R-:W0:Y:S01]  /*e960*/  LDCU.64 UR16, c[0x0][0x380] ;  /* 0x00007000ff1077ac */ /* 0x000e220008000a00 */
[----:B------:R-:W-:Y:S02]  /*e970*/  FADD.FTZ R4, R4, -UR5 ;  /* 0x8000000504047e21 */ /* 0x000fe40008010000 */
[----:B-1234-:R-:W-:Y:S02]  /*e980*/  FMUL.FTZ R8, R83, UR6 ;  /* 0x0000000653087c20 */ /* 0x01efe40008410000 */
[----:B------:R-:W-:-:S02]  /*e990*/  FMUL.FTZ R4, R4, UR6 ;  /* 0x0000000604047c20 */ /* 0x000fc40008410000 */
[----:B------:R-:W-:Y:S02]  /*e9a0*/  FFMA.FTZ R8, R41, R8, R68 ;  /* 0x0000000829087223 */ /* 0x000fe40000010044 */
        /* <DEDUP_REMOVED lines=8> */
.L_x_4275:
[----:B------:R-:W-:Y:S05]  /*ea30*/  BSYNC.RECONVERGENT B0 ;  /* 0x0000000000007941 */ /* 0x000fea0003800200 */
.L_x_4274:
[----:B------:R-:W-:Y:S01]  /*ea40*/  ISETP.GE.U32.AND P4, PT, R73, UR10, PT ;  /* 0x0000000a49007c0c */ /* 0x000fe2000bf86070 */
[C---:B------:R-:W-:Y:S01]  /*ea50*/  VIADD R75, R16.reuse, 0x150 ;  /* 0x00000150104b7836 */ /* 0x040fe20000000000 */
[----:B0-----:R-:W-:Y:S01]  /*ea60*/  SHF.R.S32.HI R2, RZ, 0x1f, R73 ;  /* 0x0000001fff027819 */ /* 0x001fe20000011449 */
[----:B------:R-:W-:Y:S01]  /*ea70*/  BSSY.RECONVERGENT B0, `(.L_x_4276) ;  /* 0x0000024000007945 */ /* 0x000fe20003800200 */
[C---:B-1234-:R-:W-:Y:S01]  /*ea80*/  IADD3 R71, PT, PT, R16.reuse, 0x148, RZ ;  /* 0x0000014810477810 */ /* 0x05efe20007ffe0ff */
        /* <DEDUP_REMOVED lines=30> */
[----:B-1----:R-:W-:-:S03]  /*ec70*/  LEA R4, P4, R2, UR16, 0x2 ;  /* 0x0000001002047c11 */ /* 0x002fc6000f8810ff */
[----:B------:R-:W-:-:S05]  /*ec80*/  IMAD.IADD R73, R3, 0x1, R73 ;  /* 0x0000000103497824 */ /* 0x000fca00078e0249 */
[----:B------:R-:W-:-:S05]  /*ec90*/  LEA.HI.X R5, R2, UR17, R73, 0x2, P4 ;  /* 0x0000001102057c11 */ /* 0x000fca000a0f1449 */
[----:B------:R0:W-:Y:S02]  /*eca0*/  STG.E.64 desc[UR14][R4.64], R6 ;  /* 0x0000000604007986 */ /* 0x0001e4000c101b0e */
.L_x_4277:
[----:B------:R-:W-:Y:S05]  /*ecb0*/  BSYNC.RECONVERGENT B0 ;  /* 0x0000000000007941 */ /* 0x000fea0003800200 */
.L_x_4276:
        /* <DEDUP_REMOVED lines=10> */
[----:B------:R-:W-:-:S03]  /*ed60*/  FFMA.FTZ R6, R41, R6, R68 ;  /* 0x0000000629067223 */ /* 0x000fc60000010044 */
        /* <DEDUP_REMOVED lines=8> */
.L_x_4279:
[----:B------:R-:W-:Y:S05]  /*edf0*/  BSYNC.RECONVERGENT B0 ;  /* 0x0000000000007941 */ /* 0x000fea0003800200 */
.L_x_4278:
        /* <DEDUP_REMOVED lines=10> */
[----:B------:R-:W-:-:S03]  /*eea0*/  FFMA.FTZ R6, R41, R6, R68 ;  /* 0x0000000629067223 */ /* 0x000fc60000010044 */
[----:B------:R-:W-:Y:S01]  /*eeb0*/  FFMA.FTZ R7, R42, R7, R43 ;  /* 0x000000072a077223 */ /* 0x000fe2000001002b */
[----:B--2---:R-:W-:Y:S02]  /*eec0*/  IMAD R70, R70, UR12, RZ ;  /* 0x0000000c46467c24 */ /* 0x004fe4000f8e02ff */
[----:B------:R-:W-:-:S04]  /*eed0*/  IMAD.WIDE.U32 R2, R71, UR12, R2 ;  /* 0x0000000c47027c25 */ /* 0x000fc8000f8e0002 */
[----:B------:R-:W-:Y:S01]  /*eee0*/  IMAD R71, R71, UR13, R70 ;  /* 0x0000000d47477c24 */ /* 0x000fe2000f8e0246 */
[----:B---3--:R-:W-:-:S03]  /*eef0*/  LEA R4, P1, R2, UR16, 0x2 ;  /* 0x0000001002047c11 */ /* 0x008fc6000f8210ff */
[----:B------:R-:W-:-:S05]  /*ef00*/  IMAD.IADD R71, R3, 0x1, R71 ;  /* 0x0000000103477824 */ /* 0x000fca00078e0247 */
[----:B------:R-:W-:-:S05]  /*ef10*/  LEA.HI.X R5, R2, UR17, R71, 0x2, P1 ;  /* 0x0000001102057c11 */ /* 0x000fca00088f1447 */
[----:B------:R2:W-:Y:S02]  /*ef20*/  STG.E.64 desc[UR14][R4.64], R6 ;  /* 0x0000000604007986 */ /* 0x0005e4000c101b0e */
.L_x_4281:
[----:B------:R-:W-:Y:S05]  /*ef30*/  BSYNC.RECONVERGENT B0 ;  /* 0x0000000000007941 */ /* 0x000fea0003800200 */
.L_x_4280:
        /* <DEDUP_REMOVED lines=15> */
[----:B012---:R-:W-:-:S03]  /*f030*/  LEA R4, P1, R2, UR16, 0x2 ;  /* 0x0000001002047c11 */ /* 0x007fc6000f8210ff */
[----:B------:R-:W-:-:S05]  /*f040*/  IMAD.IADD R75, R3, 0x1, R75 ;  /* 0x00000001034b7824 */ /* 0x000fca00078e024b */
[----:B------:R-:W-:-:S05]  /*f050*/  LEA.HI.X R5, R2, UR17, R75, 0x2, P1 ;  /* 0x0000001102057c11 */ /* 0x000fca00088f144b */
[----:B------:R3:W-:Y:S02]  /*f060*/  STG.E.64 desc[UR14][R4.64], R14 ;  /* 0x0000000e04007986 */ /* 0x0007e4000c101b0e */
.L_x_4283:
[----:B------:R-:W-:Y:S05]  /*f070*/  BSYNC.RECONVERGENT B0 ;  /* 0x0000000000007941 */ /* 0x000fea0003800200 */
.L_x_4282:
        /* <DEDUP_REMOVED lines=15> */
[----:B0123--:R-:W-:-:S03]  /*f170*/  LEA R4, P1, R2, UR16, 0x2 ;  /* 0x0000001002047c11 */ /* 0x00ffc6000f8210ff */
[----:B------:R-:W-:-:S05]  /*f180*/  IMAD.IADD R67, R3, 0x1, R67 ;  /* 0x0000000103437824 */ /* 0x000fca00078e0243 */
[----:B------:R-:W-:-:S05]  /*f190*/  LEA.HI.X R5, R2, UR17, R67, 0x2, P1 ;  /* 0x0000001102057c11 */ /* 0x000fca00088f1443 */
[----:B------:R4:W-:Y:S02]  /*f1a0*/  STG.E.64 desc[UR14][R4.64], R22 ;  /* 0x0000001604007986 */ /* 0x0009e4000c101b0e */
.L_x_4285:
[----:B------:R-:W-:Y:S05]  /*f1b0*/  BSYNC.RECONVERGENT B0 ;  /* 0x0000000000007941 */ /* 0x000fea0003800200 */
.L_x_4284:
        /* <DEDUP_REMOVED lines=31> */
[----:B0-----:R-:W-:Y:S02]  /*f3b0*/  IMAD R6, R4, UR12, RZ ;  /* 0x0000000c04067c24 */ /* 0x001fe4000f8e02ff */
[----:B------:R-:W-:-:S04]  /*f3c0*/  IMAD.MOV.U32 R4, RZ, RZ, R18 ;  /* 0x000000ffff047224 */ /* 0x000fc800078e0012 */
[----:B------:R-:W-:-:S04]  /*f3d0*/  IMAD.WIDE.U32 R4, R9, UR12, R4 ;  /* 0x0000000c09047c25 */ /* 0x000fc8000f8e0004 */
[----:B------:R-:W-:Y:S01]  /*f3e0*/  IMAD R9, R9, UR13, R6 ;  /* 0x0000000d09097c24 */ /* 0x000fe2000f8e0206 */
[----:B-1----:R-:W-:-:S04]  /*f3f0*/  LEA R6, P4, R4, UR16, 0x2 ;  /* 0x0000001004067c11 */ /* 0x002fc8000f8810ff */
[----:B------:R-:W-:-:S04]  /*f400*/  IADD3 R9, PT, PT, R5, R9, RZ ;  /* 0x0000000905097210 */ /* 0x000fc80007ffe0ff */
[----:B------:R-:W-:-:S05]  /*f410*/  LEA.HI.X R7, R4, UR17, R9, 0x2, P4 ;  /* 0x0000001104077c11 */ /* 0x000fca000a0f1409 */
[----:B------:R0:W-:Y:S02]  /*f420*/  STG.E.64 desc[UR14][R6.64], R14 ;  /* 0x0000000e06007986 */ /* 0x0001e4000c101b0e */
.L_x_4287:
[----:B------:R-:W-:Y:S05]  /*f430*/  BSYNC.RECONVERGENT B0 ;  /* 0x0000000000007941 */ /* 0x000fea0003800200 */
.L_x_4286:
[----:B------:R-:W-:Y:S04]  /*f440*/  BSSY.RECONVERGENT B0, `(.L_x_4288) ;  /* 0x0000013000007945 */ /* 0x000fe80003800200 */
[----:B------:R-:W-:Y:S05]  /*f450*/  @P1 BRA `(.L_x_4289) ;  /* 0x0000000000441947 */ /* 0x000fea0003800000 */
[----:B------:R-:W1:Y:S01]  /*f460*/  LDCU.64 UR12, c[0x0][0x3e0] ;  /* 0x00007c00ff0c77ac */ /* 0x000e620008000a00 */
[----:B------:R-:W-:Y:S01]  /*f470*/  MOV R5, R21 ;  /* 0x0000001500057202 */ /* 0x000fe20000000f00 */
[----:B------:R-:W-:Y:S02]  /*f480*/  IMAD.MOV.U32 R4, RZ, RZ, R18 ;  /* 0x000000ffff047224 */ /* 0x000fe400078e0012 */
[----:B------:R-:W-:Y:S01]  /*f490*/  FADD.FTZ R26, R26, -UR5 ;  /* 0x800000051a1a7e21 */ /* 0x000fe20008010000 */
[----:B------:R-:W0:Y:S01]  /*f4a0*/  LDCU.64 UR16, c[0x0][0x380] ;  /* 0x00007000ff1077ac */ /* 0x000e220008000a00 */
[----:B------:R-:W-:Y:S02]  /*f4b0*/  FADD.FTZ R27, R27, -UR5 ;  /* 0x800000051b1b7e21 */ /* 0x000fe40008010000 */
[----:B------:R-:W-:Y:S02]  /*f4c0*/  FMUL.FTZ R26, R26, UR6 ;  /* 0x000000061a1a7c20 */ /* 0x000fe40008410000 */
[----:B------:R-:W-:-:S02]  /*f4d0*/  FMUL.FTZ R27, R27, UR6 ;  /* 0x000000061b1b7c20 */ /* 0x000fc40008410000 */
[----:B------:R-:W-:Y:S02]  /*f4e0*/  FFMA.FTZ R26, R41, R26, R68 ;  /* 0x0000001a291a7223 */ /* 0x000fe40000010044 */
        /* <DEDUP_REMOVED lines=8> */
.L_x_4289:
[----:B------:R-:W-:Y:S05]  /*f570*/  BSYNC.RECONVERGENT B0 ;  /* 0x0000000000007941 */ /* 0x000fea0003800200 */
.L_x_4288:
        /* <DEDUP_REMOVED lines=10> */
[----:B------:R-:W-:Y:S02]  /*f620*/  FFMA.FTZ R28, R41, R28, R68 ;  /* 0x0000001c291c7223 */ /* 0x000fe40000010044 */
[----:B------:R-:W-:Y:S01]  /*f630*/  FFMA.FTZ R29, R42, R29, R43 ;  /* 0x0000001d2a1d7223 */ /* 0x000fe2000001002b */
[----:B--2---:R-:W-:Y:S02]  /*f640*/  IMAD R22, R22, UR12, RZ ;  /* 0x0000000c16167c24 */ /* 0x004fe4000f8e02ff */
[----:B01----:R-:W-:-:S04]  /*f650*/  IMAD.WIDE.U32 R6, R23, UR12, R4 ;  /* 0x0000000c17067c25 */ /* 0x003fc8000f8e0004 */
[----:B------:R-:W-:Y:S01]  /*f660*/  IMAD R23, R23, UR13, R22 ;  /* 0x0000000d17177c24 */ /* 0x000fe2000f8e0216 */
[----:B---3--:R-:W-:-:S04]  /*f670*/  LEA R4, P1, R6, UR16, 0x2 ;  /* 0x0000001006047c11 */ /* 0x008fc8000f8210ff */
[----:B------:R-:W-:-:S04]  /*f680*/  IADD3 R23, PT, PT, R7, R23, RZ ;  /* 0x0000001707177210 */ /* 0x000fc80007ffe0ff */
[----:B------:R-:W-:-:S05]  /*f690*/  LEA.HI.X R5, R6, UR17, R23, 0x2, P1 ;  /* 0x0000001106057c11 */ /* 0x000fca00088f1417 */
[----:B------:R2:W-:Y:S02]  /*f6a0*/  STG.E.64 desc[UR14][R4.64], R28 ;  /* 0x0000001c04007986 */ /* 0x0005e4000c101b0e */
.L_x_4291:
[----:B------:R-:W-:Y:S05]  /*f6b0*/  BSYNC.RECONVERGENT B0 ;  /* 0x0000000000007941 */ /* 0x000fea0003800200 */
.L_x_4290:
        /* <DEDUP_REMOVED lines=10> */
[----:B------:R-:W-:Y:S02]  /*f760*/  FFMA.FTZ R30, R41, R30, R68 ;  /* 0x0000001e291e7223 */ /* 0x000fe40000010044 */
[----:B------:R-:W-:Y:S01]  /*f770*/  FFMA.FTZ R31, R42, R31, R43 ;  /* 0x0000001f2a1f7223 */ /* 0x000fe2000001002b */
[----:B---3--:R-:W-:Y:S02]  /*f780*/  IMAD R62, R62, UR12, RZ ;  /* 0x0000000c3e3e7c24 */ /* 0x008fe4000f8e02ff */
[----:B01----:R-:W-:-:S04]  /*f790*/  IMAD.WIDE.U32 R6, R57, UR12, R4 ;  /* 0x0000000c39067c25 */ /* 0x003fc8000f8e0004 */
[----:B------:R-:W-:Y:S01]  /*f7a0*/  IMAD R57, R57, UR13, R62 ;  /* 0x0000000d39397c24 */ /* 0x000fe2000f8e023e */
[----:B--2---:R-:W-:-:S04]  /*f7b0*/  LEA R4, P1, R6, UR16, 0x2 ;  /* 0x0000001006047c11 */ /* 0x004fc8000f8210ff */
[----:B------:R-:W-:-:S04]  /*f7c0*/  IADD3 R57, PT, PT, R7, R57, RZ ;  /* 0x0000003907397210 */ /* 0x000fc80007ffe0ff */
[----:B------:R-:W-:-:S05]  /*f7d0*/  LEA.HI.X R5, R6, UR17, R57, 0x2, P1 ;  /* 0x0000001106057c11 */ /* 0x000fca00088f1439 */
[----:B------:R3:W-:Y:S02]  /*f7e0*/  STG.E.64 desc[UR14][R4.64], R30 ;  /* 0x0000001e04007986 */ /* 0x0007e4000c101b0e */
.L_x_4293:
[----:B------:R-:W-:Y:S05]  /*f7f0*/  BSYNC.RECONVERGENT B0 ;  /* 0x0000000000007941 */ /* 0x000fea0003800200 */
.L_x_4292:
        /* <DEDUP_REMOVED lines=12> */
[----:B----4-:R-:W-:Y:S02]  /*f8c0*/  IMAD R67, R67, UR12, RZ ;  /* 0x0000000c43437c24 */ /* 0x010fe4000f8e02ff */
[----:B01----:R-:W-:-:S04]  /*f8d0*/  IMAD.WIDE.U32 R6, R10, UR12, R4 ;  /* 0x0000000c0a067c25 */ /* 0x003fc8000f8e0004 */
[----:B------:R-:W-:Y:S01]  /*f8e0*/  IMAD R67, R10, UR13, R67 ;  /* 0x0000000d0a437c24 */ /* 0x000fe2000f8e0243 */
[----:B--2---:R-:W-:-:S04]  /*f8f0*/  LEA R4, P1, R6, UR16, 0x2 ;  /* 0x0000001006047c11 */ /* 0x004fc8000f8210ff */
[----:B------:R-:W-:-:S04]  /*f900*/  IADD3 R67, PT, PT, R7, R67, RZ ;  /* 0x0000004307437210 */ /* 0x000fc80007ffe0ff */
[----:B------:R-:W-:-:S05]  /*f910*/  LEA.HI.X R5, R6, UR17, R67, 0x2, P1 ;  /* 0x0000001106057c11 */ /* 0x000fca00088f1443 */
[----:B------:R4:W-:Y:S02]  /*f920*/  STG.E.64 desc[UR14][R4.64], R32 ;  /* 0x0000002004007986 */ /* 0x0009e4000c101b0e */
.L_x_4295:
[----:B------:R-:W-:Y:S05]  /*f930*/  BSYNC.RECONVERGENT B0 ;  /* 0x0000000000007941 */ /* 0x000fea0003800200 */
.L_x_4294:
[----:B------:R-:W-:Y:S01]  /*f940*/  ISETP.GE.U32.AND P4, PT, R3, UR10, PT ;  /* 0x0000000a03007c0c */ /* 0x000fe2000bf86070 */
[C---:B0-----:R-:W-:Y:S01]  /*f950*/  VIADD R15, R16.reuse, 0x198 ;  /* 0x00000198100f7836 */ /* 0x041fe20000000000 */
[----:B-1----:R-:W-:Y:S01]  /*f960*/  SHF.R.S32.HI R6, RZ, 0x1f, R3 ;  /* 0x0000001fff067819 */ /* 0x002fe20000011403 */
[----:B------:R-:W-:Y:S01]  /*f970*/  BSSY.RECONVERGENT B0, `(.L_x_4296) ;  /* 0x0000024000007945 */ /* 0x000fe20003800200 */
[C---:B------:R-:W-:Y:S01]  /*f980*/  IADD3 R23, PT, PT, R16.reuse, 0x1a0, RZ ;  /* 0x000001a010177810 */ /* 0x040fe20007ffe0ff */
[----:B--234-:R-:W-:Y:S01]  /*f990*/  VIADD R5, R16, 0x1b0 ;  /* 0x000001b010057836 */ /* 0x01cfe20000000000 */
        /* <DEDUP_REMOVED lines=33> */
.L_x_4297:
[----:B------:R-:W-:Y:S05]  /*fbb0*/  BSYNC.RECONVERGENT B0 ;  /* 0x0000000000007941 */ /* 0x000fea0003800200 */
.L_x_4296:
        /* <DEDUP_REMOVED lines=19> */
.L_x_4299:
[----:B------:R-:W-:Y:S05]  /*fcf0*/  BSYNC.RECONVERGENT B0 ;  /* 0x0000000000007941 */ /* 0x000fea0003800200 */
.L_x_4298:
[----:B------:R-:W-:Y:S04]  /*fd00*/  BSSY.RECONVERGENT B0, `(.L_x_4300) ;  /* 0x0000013000007945 */ /* 0x000fe80003800200 */
[----:B------:R-:W-:Y:S05]  /*fd10*/  @P5 BRA `(.L_x_4301) ;  /* 0x0000000000445947 */ /* 0x000fea0003800000 */
[----:B------:R-:W2:Y:S01]  /*fd20*/  LDCU.64 UR12, c[0x0][0x3e0] ;  /* 0x00007c00ff0c77ac */ /* 0x000ea20008000a00 */
[----:B-1----:R-:W-:Y:S01]  /*fd30*/  MOV R2, R18 ;  /* 0x0000001200027202 */ /* 0x002fe20000000f00 */
[----:B------:R-:W-:Y:S02]  /*fd40*/  IMAD.MOV.U32 R3, RZ, RZ, R21 ;  /* 0x000000ffff037224 */ /* 0x000fe400078e0015 */
[----:B------:R-:W-:Y:S01]  /*fd50*/  FADD.FTZ R38, R38, -UR5 ;  /* 0x8000000526267e21 */ /* 0x000fe20008010000 */
[----:B------:R-:W1:Y:S01]  /*fd60*/  LDCU.64 UR16, c[0x0][0x380] ;  /* 0x00007000ff1077ac */ /* 0x000e620008000a00 */
[----:B------:R-:W-:Y:S02]  /*fd70*/  FADD.FTZ R39, R39, -UR5 ;  /* 0x8000000527277e21 */ /* 0x000fe40008010000 */
[----:B------:R-:W-:Y:S02]  /*fd80*/  FMUL.FTZ R38, R38, UR6 ;  /* 0x0000000626267c20 */ /* 0x000fe40008410000 */
[----:B------:R-:W-:-:S02]  /*fd90*/  FMUL.FTZ R39, R39, UR6 ;  /* 0x0000000627277c20 */ /* 0x000fc40008410000 */
[----:B------:R-:W-:Y:S02]  /*fda0*/  FFMA.FTZ R38, R41, R38, R68 ;  /* 0x0000002629267223 */ /* 0x000fe40000010044 */
[----:B------:R-:W-:Y:S01]  /*fdb0*/  FFMA.FTZ R39, R42, R39, R43 ;  /* 0x000000272a277223 */ /* 0x000fe2000001002b */
[----:B--2---:R-:W-:Y:S02]  /*fdc0*/  IMAD R14, R14, UR12, RZ ;  /* 0x0000000c0e0e7c24 */ /* 0x004fe4000f8e02ff */
[----:B0-----:R-:W-:-:S04]  /*fdd0*/  IMAD.WIDE.U32 R6, R15, UR12, R2 ;  /* 0x0000000c0f067c25 */ /* 0x001fc8000f8e0002 */
[----:B------:R-:W-:Y:S01]  /*fde0*/  IMAD R15, R15, UR13, R14 ;  /* 0x0000000d0f0f7c24 */ /* 0x000fe2000f8e020e */
[----:B-1----:R-:W-:-:S04]  /*fdf0*/  LEA R2, P1, R6, UR16, 0x2 ;  /* 0x0000001006027c11 */ /* 0x002fc8000f8210ff */
[----:B------:R-:W-:-:S04]  /*fe00*/  IADD3 R15, PT, PT, R7, R15, RZ ;  /* 0x0000000f070f7210 */ /* 0x000fc80007ffe0ff */
[----:B------:R-:W-:-:S05]  /*fe10*/  LEA.HI.X R3, R6, UR17, R15, 0x2, P1 ;  /* 0x0000001106037c11 */ /* 0x000fca00088f140f */
[----:B------:R2:W-:Y:S02]  /*fe20*/  STG.E.64 desc[UR14][R2.64], R38 ;  /* 0x0000002602007986 */ /* 0x0005e4000c101b0e */
.L_x_4301:
[----:B------:R-:W-:Y:S05]  /*fe30*/  BSYNC.RECONVERGENT B0 ;  /* 0x0000000000007941 */ /* 0x000fea0003800200 */
.L_x_4300:
[----:B------:R-:W-:Y:S04]  /*fe40*/  BSSY.RECONVERGENT B0, `(.L_x_4302) ;  /* 0x0000013000007945 */ /* 0x000fe80003800200 */
[----:B------:R-:W-:Y:S05]  /*fe50*/  @P2 BRA `(.L_x_4303) ;  /* 0x0000000000442947 */ /* 0x000fea0003800000 */
[----:B------:R-:W3:Y:S01]  /*fe60*/  LDCU.64 UR12, c[0x0][0x3e0] ;  /* 0x00007c00ff0c77ac */ /* 0x000ee20008000a00 */
[----:B-12---:R-:W-:Y:S01]  /*fe70*/  MOV R2, R18 ;  /* 0x0000001200027202 */ /* 0x006fe20000000f00 */
        /* <DEDUP_REMOVED lines=8> */
[----:B---3--:R-:W-:Y:S02]  /*ff00*/  IMAD R22, R22, UR12, RZ ;  /* 0x0000000c16167c24 */ /* 0x008fe4000f8e02ff */
[----:B0-----:R-:W-:-:S04]  /*ff10*/  IMAD.WIDE.U32 R6, R23, UR12, R2 ;  /* 0x0000000c17067c25 */ /* 0x001fc8000f8e0002 */
[----:B------:R-:W-:Y:S01]  /*ff20*/  IMAD R23, R23, UR13, R22 ;  /* 0x0000000d17177c24 */ /* 0x000fe2000f8e0216 */
[----:B-1----:R-:W-:-:S04]  /*ff30*/  LEA R2, P1, R6, UR16, 0x2 ;  /* 0x0000001006027c11 */ /* 0x002fc8000f8210ff */
[----:B------:R-:W-:-:S04]  /*ff40*/  IADD3 R23, PT, PT, R7, R23, RZ ;  /* 0x0000001707177210 */ /* 0x000fc80007ffe0ff */
[----:B------:R-:W-:-:S05]  /*ff50*/  LEA.HI.X R3, R6, UR17, R23, 0x2, P1 ;  /* 0x0000001106037c11 */ /* 0x000fca00088f1417 */
[----:B------:R3:W-:Y:S02]  /*ff60*/  STG.E.64 desc[UR14][R2.64], R44 ;  /* 0x0000002c02007986 */ /* 0x0007e4000c101b0e */
.L_x_4303:
[----:B------:R-:W-:Y:S05]  /*ff70*/  BSYNC.RECONVERGENT B0 ;  /* 0x0000000000007941 */ /* 0x000fea0003800200 */
.L_x_4302:
[----:B------:R-:W-:Y:S04]  /*ff80*/  BSSY.RECONVERGENT B0, `(.L_x_4304) ;  /* 0x0000013000007945 */ /* 0x000fe80003800200 */
[----:B------:R-:W-:Y:S05]  /*ff90*/  @P3 BRA `(.L_x_4305) ;  /* 0x0000000000443947 */ /* 0x000fea0003800000 */
[----:B------:R-:W4:Y:S01]  /*ffa0*/  LDCU.64 UR12, c[0x0][0x3e0] ;  /* 0x00007c00ff0c77ac */ /* 0x000f220008000a00 */
[----:B-123--:R-:W-:Y:S01]  /*ffb0*/  MOV R2, R18 ;  /* 0x0000001200027202 */ /* 0x00efe20000000f00 */
        /* <DEDUP_REMOVED lines=8> */
[----:B----4-:R-:W-:Y:S02]  /*10040*/  IMAD R24, R24, UR12, RZ ;  /* 0x0000000c18187c24 */ /* 0x010fe4000f8e02ff */
[----:B0-----:R-:W-:-:S04]  /*10050*/  IMAD.WIDE.U32 R6, R25, UR12, R2 ;  /* 0x0000000c19067c25 */ /* 0x001fc8000f8e0002 */
[----:B------:R-:W-:Y:S01]  /*10060*/  IMAD R25, R25, UR13, R24 ;  /* 0x0000000d19197c24 */ /* 0x000fe2000f8e0218 */
[----:B-1----:R-:W-:-:S04]  /*10070*/  LEA R2, P1, R6, UR16, 0x2 ;  /* 0x0000001006027c11 */ /* 0x002fc8000f8210ff */
[----:B------:R-:W-:-:S04]  /*10080*/  IADD3 R25, PT, PT, R7, R25, RZ ;  /* 0x0000001907197210 */ /* 0x000fc80007ffe0ff */
[----:B------:R-:W-:-:S05]  /*10090*/  LEA.HI.X R3, R6, UR17, R25, 0x2, P1 ;  /* 0x0000001106037c11 */ /* 0x000fca00088f1419 */
[----:B------:R4:W-:Y:S02]  /*100a0*/  STG.E.64 desc[UR14][R2.64], R8 ;  /* 0x0000000802007986 */ /* 0x0009e4000c101b0e */
.L_x_4305:
[----:B------:R-:W-:Y:S05]  /*100b0*/  BSYNC.RECONVERGENT B0 ;  /* 0x0000000000007941 */ /* 0x000fea0003800200 */
.L_x_4304:
[----:B------:R-:W-:Y:S01]  /*100c0*/  ISETP.GE.U32.AND P4, PT, R5, UR10, PT ;  /* 0x0000000a05007c0c */ /* 0x000fe2000bf86070 */
[C---:B------:R-:W-:Y:S01]  /*100d0*/  VIADD R23, R16.reuse, 0x1c8 ;  /* 0x000001c810177836 */ /* 0x040fe20000000000 */
[----:B0-----:R-:W-:Y:S01]  /*100e0*/  SHF.R.S32.HI R6, RZ, 0x1f, R5 ;  /* 0x0000001fff067819 */ /* 0x001fe20000011405 */
[----:B------:R-:W-:Y:S01]  /*100f0*/  BSSY.RECONVERGENT B0, `(.L_x_4306) ;  /* 0x0000024000007945 */ /* 0x000fe20003800200 */
[C---:B------:R-:W-:Y:S01]  /*10100*/  IADD3 R15, PT, PT, R16.reuse, 0x1c0, RZ ;  /* 0x000001c0100f7810 */ /* 0x040fe20007ffe0ff */
[----:B-1234-:R-:W-:Y:S01]  /*10110*/  VIADD R2, R16, 0x1e0 ;  /* 0x000001e010027836 */ /* 0x01efe20000000000 */
        /* <DEDUP_REMOVED lines=22> */
[----:B------:R-:W-:-:S04]  /*10280*/  FMUL.FTZ R48, R48, UR6 ;  /* 0x0000000630307c20 */ /* 0x000fc80008410000 */
[----:B------:R-:W-:Y:S01]  /*10290*/  FFMA.FTZ R11, R42, R48, R43 ;  /* 0x000000302a0b7223 */ /* 0x000fe2000001002b */
[----:B0-----:R-:W-:Y:S01]  /*102a0*/  IMAD R10, R6, UR12, RZ ;  /* 0x0000000c060a7c24 */ /* 0x001fe2000f8e02ff */
[----:B------:R-:W-:-:S05]  /*102b0*/  MOV R6, R18 ;  /* 0x0000001200067202 */ /* 0x000fca0000000f00 */
[----:B------:R-:W-:-:S04]  /*102c0*/  IMAD.WIDE.U32 R8, R5, UR12, R6 ;  /* 0x0000000c05087c25 */ /* 0x000fc8000f8e0006 */
[----:B------:R-:W-:Y:S01]  /*102d0*/  IMAD R5, R5, UR13, R10 ;  /* 0x0000000d05057c24 */ /* 0x000fe2000f8e020a */
[----:B-1----:R-:W-:Y:S01]  /*102e0*/  LEA R6, P4, R8, UR16, 0x2 ;  /* 0x0000001008067c11 */ /* 0x002fe2000f8810ff */
[----:B------:R-:W-:Y:S02]  /*102f0*/  FFMA.FTZ R10, R41, R47, R68 ;  /* 0x0000002f290a7223 */ /* 0x000fe40000010044 */
[----:B------:R-:W-:-:S05]  /*10300*/  IMAD.IADD R5, R9, 0x1, R5 ;  /* 0x0000000109057824 */ /* 0x000fca00078e0205 */
[----:B------:R-:W-:-:S05]  /*10310*/  LEA.HI.X R7, R8, UR17, R5, 0x2, P4 ;  /* 0x0000001108077c11 */ /* 0x000fca000a0f1405 */
[----:B------:R0:W-:Y:S02]  /*10320*/  STG.E.64 desc[UR14][R6.64], R10 ;  /* 0x0000000a06007986 */ /* 0x0001e4000c101b0e */
.L_x_4307:
[----:B------:R-:W-:Y:S05]  /*10330*/  BSYNC.RECONVERGENT B0 ;  /* 0x0000000000007941 */ /* 0x000fea0003800200 */
.L_x_4306:
        /* <DEDUP_REMOVED lines=15> */
[----:B0-----:R-:W-:-:S03]  /*10430*/  LEA R4, P1, R6, UR16, 0x2 ;  /* 0x0000001006047c11 */ /* 0x001fc6000f8210ff */
[----:B------:R-:W-:-:S05]  /*10440*/  IMAD.IADD R5, R7, 0x1, R5 ;  /* 0x0000000107057824 */ /* 0x000fca00078e0205 */
[----:B------:R-:W-:-:S05]  /*10450*/  LEA.HI.X R5, R6, UR17, R5, 0x2, P1 ;  /* 0x0000001106057c11 */ /* 0x000fca00088f1405 */
[----:B------:R1:W-:Y:S02]  /*10460*/  STG.E.64 desc[UR14][R4.64], R8 ;  /* 0x0000000804007986 */ /* 0x0003e4000c101b0e */
.L_x_4309:
[----:B------:R-:W-:Y:S05]  /*10470*/  BSYNC.RECONVERGENT B0 ;  /* 0x0000000000007941 */ /* 0x000fea0003800200 */
.L_x_4308:
[----:B------:R-:W-:Y:S04]  /*10480*/  BSSY.RECONVERGENT B0, `(.L_x_4310) ;  /* 0x0000013000007945 */ /* 0x000fe80003800200 */
[----:B------:R-:W-:Y:S05]  /*10490*/  @P5 BRA `(.L_x_4311) ;  /* 0x0000000000445947 */ /* 0x000fea0003800000 */
[----:B------:R-:W2:Y:S01]  /*104a0*/  LDCU.64 UR12, c[0x0][0x3e0] ;  /* 0x00007c00ff0c77ac */ /* 0x000ea20008000a00 */
[----:B-1----:R-:W-:Y:S01]  /*104b0*/  MOV R4, R18 ;  /* 0x0000001200047202 */ /* 0x002fe20000000f00 */
[----:B------:R-:W-:Y:S01]  /*104c0*/  FADD.FTZ R51, R51, -UR5 ;  /* 0x8000000533337e21 */ /* 0x000fe20008010000 */
[----:B------:R-:W-:Y:S01]  /*104d0*/  MOV R5, R21 ;  /* 0x0000001500057202 */ /* 0x000fe20000000f00 */
[----:B------:R-:W1:Y:S01]  /*104e0*/  LDCU.64 UR16, c[0x0][0x380] ;  /* 0x00007000ff1077ac */ /* 0x000e620008000a00 */
[----:B------:R-:W-:Y:S01]  /*104f0*/  FADD.FTZ R52, R52, -UR5 ;  /* 0x8000000534347e21 */ /* 0x000fe20008010000 */
[----:B------:R-:W-:-:S03]  /*10500*/  FMUL.FTZ R51, R51, UR6 ;  /* 0x0000000633337c20 */ /* 0x000fc60008410000 */
[----:B------:R-:W-:-:S04]  /*10510*/  FMUL.FTZ R52, R52, UR6 ;  /* 0x0000000634347c20 */ /* 0x000fc80008410000 */
[----:B------:R-:W-:Y:S01]  /*10520*/  FFMA.FTZ R9, R42, R52, R43 ;  /* 0x000000342a097223 */ /* 0x000fe2000001002b */
[----:B--2---:R-:W-:Y:S02]  /*10530*/  IMAD R8, R17, UR12, RZ ;  /* 0x0000000c11087c24 */ /* 0x004fe4000f8e02ff */
[----:B0-----:R-:W-:-:S04]  /*10540*/  IMAD.WIDE.U32 R6, R15, UR12, R4 ;  /* 0x0000000c0f067c25 */ /* 0x001fc8000f8e0004 */
[----:B------:R-:W-:Y:S01]  /*10550*/  IMAD R15, R15, UR13, R8 ;  /* 0x0000000d0f0f7c24 */ /* 0x000fe2000f8e0208 */
[----:B-1----:R-:W-:Y:S01]  /*10560*/  LEA R4, P1, R6, UR16, 0x2 ;  /* 0x0000001006047c11 */ /* 0x002fe2000f8210ff */
[----:B------:R-:W-:Y:S02]  /*10570*/  FFMA.FTZ R8, R41, R51, R68 ;  /* 0x0000003329087223 */ /* 0x000fe40000010044 */
[----:B------:R-:W-:-:S05]  /*10580*/  IMAD.IADD R15, R7, 0x1, R15 ;  /* 0x00000001070f7824 */ /* 0x000fca00078e020f */
[----:B------:R-:W-:-:S05]  /*10590*/  LEA.HI.X R5, R6, UR17, R15, 0x2, P1 ;  /* 0x0000001106057c11 */ /* 0x000fca00088f140f */
[----:B------:R2:W-:Y:S02]  /*105a0*/  STG.E.64 desc[UR14][R4.64], R8 ;  /* 0x0000000804007986 */ /* 0x0005e4000c101b0e */
.L_x_4311:
[----:B------:R-:W-:Y:S05]  /*105b0*/  BSYNC.RECONVERGENT B0 ;  /* 0x0000000000007941 */ /* 0x000fea0003800200 */
.L_x_4310:
[----:B------:R-:W-:Y:S04]  /*105c0*/  BSSY.RECONVERGENT B0, `(.L_x_4312) ;  /* 0x0000013000007945 */ /* 0x000fe80003800200 */
[----:B------:R-:W-:Y:S05]  /*105d0*/  @P2 BRA `(.L_x_4313) ;  /* 0x0000000000442947 */ /* 0x000fea0003800000 */
[----:B------:R-:W3:Y:S01]  /*105e0*/  LDCU.64 UR12, c[0x0][0x3e0] ;  /* 0x00007c00ff0c77ac */ /* 0x000ee20008000a00 */
[----:B-12---:R-:W-:Y:S01]  /*105f0*/  MOV R4, R18 ;  /* 0x0000001200047202 */ /* 0x006fe20000000f00 */
        /* <DEDUP_REMOVED lines=8> */
[----:B---3--:R-:W-:Y:S02]  /*10680*/  IMAD R22, R22, UR12, RZ ;  /* 0x0000000c16167c24 */ /* 0x008fe4000f8e02ff */
[----:B0-----:R-:W-:-:S04]  /*10690*/  IMAD.WIDE.U32 R6, R23, UR12, R4 ;  /* 0x0000000c17067c25 */ /* 0x001fc8000f8e0004 */
[----:B------:R-:W-:Y:S01]  /*106a0*/  IMAD R23, R23, UR13, R22 ;  /* 0x0000000d17177c24 */ /* 0x000fe2000f8e0216 */
[----:B-1----:R-:W-:-:S03]  /*106b0*/  LEA R4, P1, R6, UR16, 0x2 ;  /* 0x0000001006047c11 */ /* 0x002fc6000f8210ff */
[----:B------:R-:W-:-:S05]  /*106c0*/  IMAD.IADD R23, R7, 0x1, R23 ;  /* 0x0000000107177824 */ /* 0x000fca00078e0217 */
[----:B------:R-:W-:-:S05]  /*106d0*/  LEA.HI.X R5, R6, UR17, R23, 0x2, P1 ;  /* 0x0000001106057c11 */ /* 0x000fca00088f1417 */
[----:B------:R3:W-:Y:S02]  /*106e0*/  STG.E.64 desc[UR14][R4.64], R8 ;  /* 0x0000000804007986 */ /* 0x0007e4000c101b0e */
.L_x_4313:
[----:B------:R-:W-:Y:S05]  /*106f0*/  BSYNC.RECONVERGENT B0 ;  /* 0x0000000000007941 */ /* 0x000fea0003800200 */
.L_x_4312:
[----:B------:R-:W-:Y:S04]  /*10700*/  BSSY.RECONVERGENT B0, `(.L_x_4314) ;  /* 0x0000013000007945 */ /* 0x000fe80003800200 */
[----:B------:R-:W-:Y:S05]  /*10710*/  @P3 BRA `(.L_x_4315) ;  /* 0x0000000000443947 */ /* 0x000fea0003800000 */
[----:B------:R-:W4:Y:S01]  /*10720*/  LDCU.64 UR12, c[0x0][0x3e0] ;  /* 0x00007c00ff0c77ac */ /* 0x000f220008000a00 */
[----:B-123--:R-:W-:Y:S01]  /*10730*/  MOV R4, R18 ;  /* 0x0000001200047202 */ /* 0x00efe20000000f00 */
        /* <DEDUP_REMOVED lines=8> */
[----:B----4-:R-:W-:Y:S02]  /*107c0*/  IMAD R24, R24, UR12, RZ ;  /* 0x0000000c18187c24 */ /* 0x010fe4000f8e02ff */
[----:B0-----:R-:W-:-:S04]  /*107d0*/  IMAD.WIDE.U32 R6, R25, UR12, R4 ;  /* 0x0000000c19067c25 */ /* 0x001fc8000f8e0004 */
[----:B------:R-:W-:Y:S01]  /*107e0*/  IMAD R25, R25, UR13, R24 ;  /* 0x0000000d19197c24 */ /* 0x000fe2000f8e0218 */
[----:B-1----:R-:W-:-:S03]  /*107f0*/  LEA R4, P1, R6, UR16, 0x2 ;  /* 0x0000001006047c11 */ /* 0x002fc6000f8210ff */
[----:B------:R-:W-:-:S05]  /*10800*/  IMAD.IADD R25, R7, 0x1, R25 ;  /* 0x0000000107197824 */ /* 0x000fca00078e0219 */
[----:B------:R-:W-:-:S05]  /*10810*/  LEA.HI.X R5, R6, UR17, R25, 0x2, P1 ;  /* 0x0000001106057c11 */ /* 0x000fca00088f1419 */
[----:B------:R4:W-:Y:S02]  /*10820*/  STG.E.64 desc[UR14][R4.64], R8 ;  /* 0x0000000804007986 */ /* 0x0009e4000c101b0e */
.L_x_4315:
[----:B------:R-:W-:Y:S05]  /*10830*/  BSYNC.RECONVERGENT B0 ;  /* 0x0000000000007941 */ /* 0x000fea0003800200 */
.L_x_4314:
[----:B------:R-:W-:Y:S01]  /*10840*/  ISETP.GE.U32.AND P4, PT, R3, UR10, PT ;  /* 0x0000000a03007c0c */ /* 0x000fe2000bf86070 */
[C---:B------:R-:W-:Y:S01]  /*10850*/  VIADD R17, R16.reuse, 0x1f8 ;  /* 0x000001f810117836 */ /* 0x040fe20000000000 */
[----:B-1234-:R-:W-:Y:S01]  /*10860*/  SHF.R.S32.HI R4, RZ, 0x1f, R3 ;  /* 0x0000001fff047819 */ /* 0x01efe20000011403 */
[----:B------:R-:W-:Y:S01]  /*10870*/  BSSY.RECONVERGENT B0, `(.L_x_4316) ;  /* 0x0000022000007945 */ /* 0x000fe20003800200 */
[----:B0-----:R-:W-:Y:S02]  /*10880*/  IADD3 R11, PT, PT, R16, 0x1e8, RZ ;  /* 0x000001e8100b7810 */ /* 0x001fe40007ffe0ff */
        /* <DEDUP_REMOVED lines=32> */
.L_x_4317:
[----:B------:R-:W-:Y:S05]  /*10a90*/  BSYNC.RECONVERGENT B0 ;  /* 0x0000000000007941 */ /* 0x000fea0003800200 */
.L_x_4316:
        /* <DEDUP_REMOVED lines=19> */
.L_x_4319:
[----:B------:R-:W-:Y:S05]  /*10bd0*/  BSYNC.RECONVERGENT B0 ;  /* 0x0000000000007941 */ /* 0x000fea0003800200 */
.L_x_4318:
        /* <DEDUP_REMOVED lines=12> */
[----:B--2---:R-:W-:Y:S02]  /*10ca0*/  IMAD R10, R10, UR12, RZ ;  /* 0x0000000c0a0a7c24 */ /* 0x004fe4000f8e02ff */
[----:B0-----:R-:W-:-:S04]  /*10cb0*/  IMAD.WIDE.U32 R4, R11, UR12, R2 ;  /* 0x0000000c0b047c25 */ /* 0x001fc8000f8e0002 */
[----:B------:R-:W-:Y:S01]  /*10cc0*/  IMAD R11, R11, UR13, R10 ;  /* 0x0000000d0b0b7c24 */ /* 0x000fe2000f8e020a */
[----:B-1----:R-:W-:-:S03]  /*10cd0*/  LEA R2, P1, R4, UR16, 0x2 ;  /* 0x0000001004027c11 */ /* 0x002fc6000f8210ff */
[----:B------:R-:W-:-:S05]  /*10ce0*/  IMAD.IADD R11, R5, 0x1, R11 ;  /* 0x00000001050b7824 */ /* 0x000fca00078e020b */
[----:B------:R-:W-:-:S05]  /*10cf0*/  LEA.HI.X R3, R4, UR17, R11, 0x2, P1 ;  /* 0x0000001104037c11 */ /* 0x000fca00088f140b */
[----:B------:R2:W-:Y:S02]  /*10d00*/  STG.E.64 desc[UR14][R2.64], R6 ;  /* 0x0000000602007986 */ /* 0x0005e4000c101b0e */
.L_x_4321:
[----:B------:R-:W-:Y:S05]  /*10d10*/  BSYNC.RECONVERGENT B0 ;  /* 0x0000000000007941 */ /* 0x000fea0003800200 */
.L_x_4320:
        /* <DEDUP_REMOVED lines=19> */
.L_x_4323:
[----:B------:R-:W-:Y:S05]  /*10e50*/  BSYNC.RECONVERGENT B0 ;  /* 0x0000000000007941 */ /* 0x000fea0003800200 */
.L_x_4322:
[----:B------:R-:W-:Y:S04]  /*10e60*/  BSSY.RECONVERGENT B0, `(.L_x_4197) ;  /* 0x0000012000007945 */ /* 0x000fe80003800200 */
[----:B------:R-:W-:Y:S05]  /*10e70*/  @P3 BRA `(.L_x_4324) ;  /* 0x0000000000403947 */ /* 0x000fea0003800000 */
[----:B------:R-:W4:Y:S01]  /*10e80*/  LDCU.64 UR10, c[0x0][0x3e0] ;  /* 0x00007c00ff0a77ac */ /* 0x000f220008000a00 */
        /* <DEDUP_REMOVED lines=8> */
[----:B----4-:R-:W-:Y:S02]  /*10f10*/  IMAD R22, R22, UR10, RZ ;  /* 0x0000000a16167c24 */ /* 0x010fe4000f8e02ff */
[----:B------:R-:W-:-:S04]  /*10f20*/  IMAD.WIDE.U32 R18, R17, UR10, R18 ;  /* 0x0000000a11127c25 */ /* 0x000fc8000f8e0012 */
[----:B------:R-:W-:Y:S01]  /*10f30*/  IMAD R17, R17, UR11, R22 ;  /* 0x0000000b11117c24 */ /* 0x000fe2000f8e0216 */
[----:B-123--:R-:W-:-:S04]  /*10f40*/  LEA R2, P1, R18, UR12, 0x2 ;  /* 0x0000000c12027c11 */ /* 0x00efc8000f8210ff */
[----:B------:R-:W-:-:S04]  /*10f50*/  IADD3 R17, PT, PT, R19, R17, RZ ;  /* 0x0000001113117210 */ /* 0x000fc80007ffe0ff */
[----:B------:R-:W-:-:S05]  /*10f60*/  LEA.HI.X R3, R18, UR13, R17, 0x2, P1 ;  /* 0x0000000d12037c11 */ /* 0x000fca00088f1411 */
[----:B------:R4:W-:Y:S02]  /*10f70*/  STG.E.64 desc[UR14][R2.64], R64 ;  /* 0x0000004002007986 */ /* 0x0009e4000c101b0e */
.L_x_4324:
[----:B------:R-:W-:Y:S05]  /*10f80*/  BSYNC.RECONVERGENT B0 ;  /* 0x0000000000007941 */ /* 0x000fea0003800200 */
.L_x_4197:
[----:B------:R-:W0:Y:S01]  /*10f90*/  LDCU UR5, c[0x0][0x374] ;  /* 0x00006e80ff0577ac */ /* 0x000e220008000800 */
[----:B------:R-:W1:Y:S01]  /*10fa0*/  LDCU UR6, c[0x0][0x3f8] ;  /* 0x00007f00ff0677ac */ /* 0x000e620008000800 */
[----:B------:R-:W1:Y:S01]  /*10fb0*/  LDCU UR7, c[0x0][0x3c8] ;  /* 0x00007900ff0777ac */ /* 0x000e620008000800 */
[----:B------:R-:W-:Y:S02]  /*10fc0*/  UIADD3 UR4, UPT, UPT, UR4, 0x1, URZ ;  /* 0x0000000104047890 */ /* 0x000fe4000fffe0ff */
[----:B0-----:R-:W-:Y:S02]  /*10fd0*/  UIADD3 UR9, UPT, UPT, UR5, UR9, URZ ;  /* 0x0000000905097290 */ /* 0x001fe4000fffe0ff */
[----:B-1----:R-:W-:-:S04]  /*10fe0*/  UIMAD UR6, UR6, UR7, URZ ;  /* 0x00000007060672a4 */ /* 0x002fc8000f8e02ff */
[----:B------:R-:W-:-:S09]  /*10ff0*/  UISETP.GE.AND UP0, UPT, UR9, UR6, UPT ;  /* 0x000000060900728c */ /* 0x000fd2000bf06270 */
[----:B------:R-:W-:Y:S05]  /*11000*/  BRA.U !UP0, `(.L_x_4325) ;  /* 0xfffffef108907547 */ /* 0x000fea000b83ffff */
[----:B------:R-:W-:Y:S05]  /*11010*/  EXIT ;  /* 0x000000000000794d */ /* 0x000fea0003800000 */
.L_x_4326:
        /* <DEDUP_REMOVED lines=14> */
.L_x_4803:


//--------------------- .text._Z35group_norm_nhwc_fwd_one_pass_kernelI11Fp32IOFp16WLi64ELi98ELi392EEv26Group_norm_nhwc_fwd_params --------------------------
	.section	.text._Z35group_norm_nhwc_fwd_one_pass_kernelI11Fp32IOFp16WLi64ELi98ELi392EEv26Group_norm_nhwc_fwd_params,"ax",@progbits
	.align	128
        .global         _Z35group_norm_nhwc_fwd_one_pass_kernelI11Fp32IOFp16WLi64ELi98ELi392EEv26Group_norm_nhwc_fwd_params
        .type           _Z35group_norm_nhwc_fwd_one_pass_kernelI11Fp32IOFp16WLi64ELi98ELi392EEv26Group_norm_nhwc_fwd_params,@function
        .size           _Z35group_norm_nhwc_fwd_one_pass_kernelI11Fp32IOFp16WLi64ELi98ELi392EEv26Group_norm_nhwc_fwd_params,(.L_x_4804 - _Z35group_norm_nhwc_fwd_one_pass_kernelI11Fp32IOFp16WLi64ELi98ELi392EEv26Group_norm_nhwc_fwd_params)
        .other          _Z35group_norm_nhwc_fwd_one_pass_kernelI11Fp32IOFp16WLi64ELi98ELi392EEv26Group_norm_nhwc_fwd_params,@"STO_CUDA_ENTRY STV_DEFAULT"
_Z35group_norm_nhwc_fwd_one_pass_kernelI11Fp32IOFp16WLi64ELi98ELi392EEv26Group_norm_nhwc_fwd_params:
.text._Z35group_norm_nhwc_fwd_one_pass_kernelI11Fp32IOFp16WLi64ELi98ELi392EEv26Group_norm_nhwc_fwd_params:
        /* <DEDUP_REMOVED lines=41> */
.L_x_4368:
        /* <DEDUP_REMOVED lines=272> */
.L_x_4328:
[----:B------:R-:W-:Y:S05]  /*1390*/  BSYNC.RECONVERGENT B0 ;  /* 0x0000000000007941 */ /* 0x000fea0003800200 */
.L_x_4327:
        /* <DEDUP_REMOVED lines=26> */
.L_x_4331:
[----:B0-----:R-:W2:Y:S04]  /*1540*/  LDG.E.STRONG.GPU R18, desc[UR6][R16.64] ;  /* 0x0000000610127981 */ /* 0x001ea8000c1ef900 */
[----:B--2---:R-:W-:Y:S01]  /*1550*/  CCTL.IVALL ;  /* 0x00000000ff00798f */ /* 0x004fe20002000000 */
[----:B------:R-:W-:Y:S05]  /*1560*/  YIELD ;  /* 0x0000000000007946 */ /* 0x000fea0003800000 */
[----:B------:R-:W-:-:S13]  /*1570*/  ISETP.NE.AND P1, PT, R18, R25, PT ;  /* 0x000000191200720c */ /* 0x000fda0003f25270 */
[----:B------:R-:W-:Y:S05]  /*1580*/  @P1 BRA `(.L_x_4331) ;  /* 0xfffffffc00ec1947 */ /* 0x000fea000383ffff */
.L_x_4330:
        /* <DEDUP_REMOVED lines=14> */
.L_x_4333:
        /* <DEDUP_REMOVED lines=62> */
.L_x_4332:
        /* <DEDUP_REMOVED lines=36> */
.L_x_4334:
        /* <DEDUP_REMOVED lines=18> */
.L_x_4335:
        /* <DEDUP_REMOVED lines=9> */
.L_x_4336:
[----:B------:R-:W-:Y:S05]  /*1e40*/  BSYNC.RECONVERGENT B0 ;  /* 0x0000000000007941 */ /* 0x000fea0003800200 */
.L_x_4329:
        /* <DEDUP_REMOVED lines=69> */
.L_x_4340:
[----:B------:R-:W-:Y:S05]  /*22a0*/  BSYNC.RECONVERGENT B1 ;  /* 0x0000000000017941 */ /* 0x000fea0003800200 */
.L_x_4339:
        /* <DEDUP_REMOVED lines=19> */
.L_x_4342:
[----:B------:R-:W-:Y:S05]  /*23e0*/  BSYNC.RECONVERGENT B1 ;  /* 0x0000000000017941 */ /* 0x000fea0003800200 */
.L_x_4341:
        /* <DEDUP_REMOVED lines=29> */
.L_x_4344:
[----:B------:R-:W-:Y:S05]  /*25c0*/  BSYNC.RECONVERGENT B1 ;  /* 0x0000000000017941 */ /* 0x000fea0003800200 */
.L_x_4343:
        /* <DEDUP_REMOVED lines=19> */
.L_x_4346:
[----:B------:R-:W-:Y:S05]  /*2700*/  BSYNC.RECONVERGENT B1 ;  /* 0x0000000000017941 */ /* 0x000fea0003800200 */
.L_x_4345:
        /* <DEDUP_REMOVED lines=19> */
.L_x_4348:
[----:B------:R-:W-:Y:S05]  /*2840*/  BSYNC.RECONVERGENT B1 ;  /* 0x0000000000017941 */ /* 0x000fea0003800200 */
.L_x_4347:
        /* <DEDUP_REMOVED lines=19> */
.L_x_4350:
[----:B------:R-:W-:Y:S05]  /*2980*/  BSYNC.RECONVERGENT B1 ;  /* 0x0000000000017941 */ /* 0x000fea0003800200 */
.L_x_4349:
        /* <DEDUP_REMOVED lines=19> */
.L_x_4352:
[----:B------:R-:W-:Y:S05]  /*2ac0*/  BSYNC.RECONVERGENT B1 ;  /* 0x0000000000017941 */ /* 0x000fea0003800200 */
.L_x_4351:
        /* <DEDUP_REMOVED lines=19> */
.L_x_4338:
        /* <DEDUP_REMOVED lines=36> */
.L_x_4355:
[----:B------:R-:W-:Y:S05]  /*2e40*/  BSYNC.RECONVERGENT B1 ;  /* 0x0000000000017941 */ /* 0x000fea0003800200 */
.L_x_4354:
        /* <DEDUP_REMOVED lines=29> */
.L_x_4357:
[----:B------:R-:W-:Y:S05]  /*3020*/  BSYNC.RECONVERGENT B1 ;  /* 0x0000000000017941 */ /* 0x000fea0003800200 */
.L_x_4356:
        /* <DEDUP_REMOVED lines=39> */
.L_x_4359:
[----:B------:R-:W-:Y:S05]  /*32a0*/  BSYNC.RECONVERGENT B1 ;  /* 0x0000000000017941 */ /* 0x000fea0003800200 */
.L_x_4358:
        /* <DEDUP_REMOVED lines=29> */
.L_x_4361:
[----:B------:R-:W-:Y:S05]  /*3480*/  BSYNC.RECONVERGENT B1 ;  /* 0x0000000000017941 */ /* 0x000fea0003800200 */
.L_x_4360:
        /* <DEDUP_REMOVED lines=29> */
.L_x_4363:
[----:B------:R-:W-:Y:S05]  /*3660*/  BSYNC.RECONVERGENT B1 ;  /* 0x0000000000017941 */ /* 0x000fea0003800200 */
.L_x_4362:
        /* <DEDUP_REMOVED lines=29> */
.L_x_4365:
[----:B------:R-:W-:Y:S05]  /*3840*/  BSYNC.RECONVERGENT B1 ;  /* 0x0000000000017941 */ /* 0x000fea0003800200 */
.L_x_4364:
        /* <DEDUP_REMOVED lines=29> */
.L_x_4367:
[----:B------:R-:W-:Y:S05]  /*3a20*/  BSYNC.RECONVERGENT B1 ;  /* 0x0000000000017941 */ /* 0x000fea0003800200 */
.L_x_4366:
        /* <DEDUP_REMOVED lines=27> */
.L_x_4353:
[----:B------:R-:W-:Y:S05]  /*3be0*/  BSYNC.RECONVERGENT B0 ;  /* 0x0000000000007941 */ /* 0x000fea0003800200 */
.L_x_4337:
        /* <DEDUP_REMOVED lines=8> */
.L_x_4369:
        /* <DEDUP_REMOVED lines=9> */
.L_x_4804:


//--------------------- .text._Z35group_norm_nhwc_fwd_one_pass_kernelI11Fp32IOFp16WLi128ELi98ELi392EEv26Group_norm_nhwc_fwd_params --------------------------
	.section	.text._Z35group_norm_nhwc_fwd_one_pass_kernelI11Fp32IOFp16WLi128ELi98ELi392EEv26Group_norm_nhwc_fwd_params,"ax",@progbits
	.align	128
        .global         _Z35group_norm_nhwc_fwd_one_pass_kernelI11Fp32IOFp16WLi128ELi98ELi392EEv26Group_norm_nhwc_fwd_params
        .type           _Z35group_norm_nhwc_fwd_one_pass_kernelI11Fp32IOFp16WLi128ELi98ELi392EEv26Group_norm_nhwc_fwd_params,@function
        .size           _Z35group_norm_nhwc_fwd_one_pass_kernelI11Fp32IOFp16WLi128ELi98ELi392EEv26Group_norm_nhwc_fwd_params,(.L_x_4805 - _Z35group_norm_nhwc_fwd_one_pass_kernelI11Fp32IOFp16WLi128ELi98ELi392EEv26Group_norm_nhwc_fwd_params)
        .other          _Z35group_norm_nhwc_fwd_one_pass_kernelI11Fp32IOFp16WLi128ELi98ELi392EEv26Group_norm_nhwc_fwd_params,@"STO_CUDA_ENTRY STV_DEFAULT"
_Z35group_norm_nhwc_fwd_one_pass_kernelI11Fp32IOFp16WLi128ELi98ELi392EEv26Group_norm_nhwc_fwd_params:
.text._Z35group_norm_nhwc_fwd_one_pass_kernelI11Fp32IOFp16WLi128ELi98ELi392EEv26Group_norm_nhwc_fwd_params:
        /* <DEDUP_REMOVED lines=61> */
.L_x_4443:
        /* <DEDUP_REMOVED lines=421> */
.L_x_4371:
[----:B------:R-:W-:Y:S05]  /*1e20*/  BSYNC.RECONVERGENT B0 ;  /* 0x0000000000007941 */ /* 0x000fea0003800200 */
.L_x_4370:
        /* <DEDUP_REMOVED lines=25> */
.L_x_4374:
[----:B-1----:R-:W2:Y:S04]  /*1fc0*/  LDG.E.STRONG.GPU R34, desc[UR6][R32.64] ;  /* 0x0000000620227981 */ /* 0x002ea8000c1ef900 */
[----:B--2---:R-:W-:Y:S01]  /*1fd0*/  CCTL.IVALL ;  /* 0x00000000ff00798f */ /* 0x004fe20002000000 */
[----:B------:R-:W-:Y:S05]  /*1fe0*/  YIELD ;  /* 0x0000000000007946 */ /* 0x000fea0003800000 */
[----:B------:R-:W-:-:S13]  /*1ff0*/  ISETP.NE.AND P1, PT, R34, R39, PT ;  /* 0x000000272200720c */ /* 0x000fda0003f25270 */
[----:B------:R-:W-:Y:S05]  /*2000*/  @P1 BRA `(.L_x_4374) ;  /* 0xfffffffc00ec1947 */ /* 0x000fea000383ffff */
.L_x_4373:
        /* <DEDUP_REMOVED lines=15> */
.L_x_4376:
        /* <DEDUP_REMOVED lines=60> */
.L_x_4375:
        /* <DEDUP_REMOVED lines=35> */
.L_x_4377:
        /* <DEDUP_REMOVED lines=18> */
.L_x_4378:
        /* <DEDUP_REMOVED lines=9> */
.L_x_4379:
[----:B------:R-:W-:Y:S05]  /*28a0*/  BSYNC.RECONVERGENT B0 ;  /* 0x0000000000007941 */ /* 0x000fea0003800200 */
.L_x_4372:
        /* <DEDUP_REMOVED lines=64> */
.L_x_4383:
[----:B------:R-:W-:Y:S05]  /*2cb0*/  BSYNC.RECONVERGENT B1 ;  /* 0x0000000000017941 */ /* 0x000fea0003800200 */
.L_x_4382:
        /* <DEDUP_REMOVED lines=19> */
.L_x_4385:
[----:B------:R-:W-:Y:S05]  /*2df0*/  BSYNC.RECONVERGENT B1 ;  /* 0x0000000000017941 */ /* 0x000fea0003800200 */
.L_x_4384:
        /* <DEDUP_REMOVED lines=27> */
.L_x_4387:
[----:B------:R-:W-:Y:S05]  /*2fb0*/  BSYNC.RECONVERGENT B1 ;  /* 0x0000000000017941 */ /* 0x000fea0003800200 */
.L_x_4386:
        /* <DEDUP_REMOVED lines=19> */
.L_x_4389:
[----:B------:R-:W-:Y:S05]  /*30f0*/  BSYNC.RECONVERGENT B1 ;  /* 0x0000000000017941 */ /* 0x000fea0003800200 */
.L_x_4388:
        /* <DEDUP_REMOVED lines=19> */
.L_x_4391:
[----:B------:R-:W-:Y:S05]  /*3230*/  BSYNC.RECONVERGENT B1 ;  /* 0x0000000000017941 */ /* 0x000fea0003800200 */
.L_x_4390:
        /* <DEDUP_REMOVED lines=19> */
.L_x_4393:
[----:B------:R-:W-:Y:S05]  /*3370*/  BSYNC.RECONVERGENT B1 ;  /* 0x0000000000017941 */ /* 0x000fea0003800200 */
.L_x_4392:
        /* <DEDUP_REMOVED lines=27> */
.L_x_4395:
[----:B------:R-:W-:Y:S05]  /*3530*/  BSYNC.RECONVERGENT B1 ;  /* 0x0000000000017941 */ /* 0x000fea0003800200 */
.L_x_4394:
        /* <DEDUP_REMOVED lines=19> */
.L_x_4397:
[----:B------:R-:W-:Y:S05]  /*3670*/  BSYNC.RECONVERGENT B1 ;  /* 0x0000000000017941 */ /* 0x000fea0003800200 */
.L_x_4396:
        /* <DEDUP_REMOVED lines=19> */
.L_x_4399:
[----:B------:R-:W-:Y:S05]  /*37b0*/  BSYNC.RECONVERGENT B1 ;  /* 0x0000000000017941 */ /* 0x000fea0003800200 */
.L_x_4398:
        /* <DEDUP_REMOVED lines=19> */
.L_x_4401:
[----:B------:R-:W-:Y:S05]  /*38f0*/  BSYNC.RECONVERGENT B1 ;  /* 0x0000000000017941 */ /* 0x000fea0003800200 */
.L_x_4400:
        /* <DEDUP_REMOVED lines=29> */
.L_x_4403:
[----:B------:R-:W-:Y:S05]  /*3ad0*/  BSYNC.RECONVERGENT B1 ;  /* 0x0000000000017941 */ /* 0x000fea0003800200 */
.L_x_4402:
        /* <DEDUP_REMOVED lines=19> */
.L_x_4405:
[----:B------:R-:W-:Y:S05]  /*3c10*/  BSYNC.RECONVERGENT B1 ;  /* 0x0000000000017941 */ /* 0x000fea0003800200 */
.L_x_4404:
        /* <DEDUP_REMOVED lines=19> */
.L_x_4407:
[----:B------:R-:W-:Y:S05]  /*3d50*/  BSYNC.RECONVERGENT B1 ;  /* 0x0000000000017941 */ /* 0x000fea0003800200 */
.L_x_4406:
        /* <DEDUP_REMOVED lines=19> */
.L_x_4409:
[----:B------:R-:W-:Y:S05]  /*3e90*/  BSYNC.RECONVERGENT B1 ;  /* 0x0000000000017941 */ /* 0x000fea0003800200 */
.L_x_4408:
        /* <DEDUP_REMOVED lines=19> */
.L_x_4411:
[----:B------:R-:W-:Y:S05]  /*3fd0*/  BSYNC.RECONVERGENT B1 ;  /* 0x0000000000017941 */ /* 0x000fea0003800200 */
.L_x_4410:
        /* <DEDUP_REMOVED lines=18> */
.L_x_4381:
        /* <DEDUP_REMOVED lines=36> */
.L_x_4414:
[----:B------:R-:W-:Y:S05]  /*4340*/  BSYNC.RECONVERGENT B1 ;  /* 0x0000000000017941 */ /* 0x000fea0003800200 */
.L_x_4413:
        /* <DEDUP_REMOVED lines=29> */
.L_x_4416:
[----:B------:R-:W-:Y:S05]  /*4520*/  BSYNC.RECONVERGENT B1 ;  /* 0x0000000000017941 */ /* 0x000fea0003800200 */
.L_x_4415:
        /* <DEDUP_REMOVED lines=37> */
.L_x_4418:
[----:B------:R-:W-:Y:S05]  /*4780*/  BSYNC.RECONVERGENT B1 ;  /* 0x0000000000017941 */ /* 0x000fea0003800200 */
.L_x_4417:
        /* <DEDUP_REMOVED lines=29> */
.L_x_4420:
[----:B------:R-:W-:Y:S05]  /*4960*/  BSYNC.RECONVERGENT B1 ;  /* 0x0000000000017941 */ /* 0x000fea0003800200 */
.L_x_4419:
        /* <DEDUP_REMOVED lines=29> */
.L_x_4422:
[----:B------:R-:W-:Y:S05]  /*4b40*/  BSYNC.RECONVERGENT B1 ;  /* 0x0000000000017941 */ /* 0x000fea0003800200 */
.L_x_4421:
        /* <DEDUP_REMOVED lines=29> */
.L_x_4424:
[----:B------:R-:W-:Y:S05]  /*4d20*/  BSYNC.RECONVERGENT B1 ;  /* 0x0000000000017941 */ /* 0x000fea0003800200 */
.L_x_4423:
        /* <DEDUP_REMOVED lines=37> */
.L_x_4426:
[----:B------:R-:W-:Y:S05]  /*4f80*/  BSYNC.RECONVERGENT B1 ;  /* 0x0000000000017941 */ /* 0x000fea0003800200 */
.L_x_4425:
        /* <DEDUP_REMOVED lines=29> */
.L_x_4428:
[----:B------:R-:W-:Y:S05]  /*5160*/  BSYNC.RECONVERGENT B1 ;  /* 0x0000000000017941 */ /* 0x000fea0003800200 */
.L_x_4427:
        /* <DEDUP_REMOVED lines=29> */
.L_x_4430:
[----:B------:R-:W-:Y:S05]  /*5340*/  BSYNC.RECONVERGENT B1 ;  /* 0x0000000000017941 */ /* 0x000fea0003800200 */
.L_x_4429:
        /* <DEDUP_REMOVED lines=29> */
.L_x_4432:
[----:B------:R-:W-:Y:S05]  /*5520*/  BSYNC.RECONVERGENT B1 ;  /* 0x0000000000017941 */ /* 0x000fea0003800200 */
.L_x_4431:
        /* <DEDUP_REMOVED lines=39> */
.L_x_4434:
[----:B------:R-:W-:Y:S05]  /*57a0*/  BSYNC.RECONVERGENT B1 ;  /* 0x0000000000017941 */ /* 0x000fea0003800200 */
.L_x_4433:
        /* <DEDUP_REMOVED lines=29> */
.L_x_4436:
[----:B------:R-:W-:Y:S05]  /*5980*/  BSYNC.RECONVERGENT B1 ;  /* 0x0000000000017941 */ /* 0x000fea0003800200 */
.L_x_4435:
        /* <DEDUP_REMOVED lines=29> */
.L_x_4438:
[----:B------:R-:W-:Y:S05]  /*5b60*/  BSYNC.RECONVERGENT B1 ;  /* 0x0000000000017941 */ /* 0x000fea0003800200 */
.L_x_4437:
        /* <DEDUP_REMOVED lines=29> */
.L_x_4440:
[----:B------:R-:W-:Y:S05]  /*5d40*/  BSYNC.RECONVERGENT B1 ;  /* 0x0000000000017941 */ /* 0x000fea0003800200 */
.L_x_4439:
        /* <DEDUP_REMOVED lines=29> */
.L_x_4442:
[----:B------:R-:W-:Y:S05]  /*5f20*/  BSYNC.RECONVERGENT B1 ;  /* 0x0000000000017941 */ /* 0x000fea0003800200 */
.L_x_4441:
        /* <DEDUP_REMOVED lines=27> */
.L_x_4412:
[----:B------:R-:W-:Y:S05]  /*60e0*/  BSYNC.RECONVERGENT B0 ;  /* 0x0000000000007941 */ /* 0x000fea0003800200 */
.L_x_4380:
        /* <DEDUP_REMOVED lines=8> */
.L_x_4444:
        /* <DEDUP_REMOVED lines=9> */
.L_x_4805:


//--------------------- .text._Z35group_norm_nhwc_fwd_one_pass_kernelI11Fp32IOFp16WLi256ELi98ELi392EEv26Group_norm_nhwc_fwd_params --------------------------
	.section	.text._Z35group_norm_nhwc_fwd_one_pass_kernelI11Fp32IOFp16WLi256ELi98ELi392EEv26Group_norm_nhwc_fwd_params,"ax",@progbits
	.align	128
        .global         _Z35group_norm_nhwc_fwd_one_pass_kernelI11Fp32IOFp16WLi256ELi98ELi392EEv26Group_norm_nhwc_fwd_params
        .type           _Z35group_norm_nhwc_fwd_one_pass_kernelI11Fp32IOFp16WLi256ELi98ELi392EEv26Group_norm_nhwc_fwd_params,@function
        .size           _Z35group_norm_nhwc_fwd_one_pass_kernelI11Fp32IOFp16WLi256ELi98ELi392EEv26Group_norm_nhwc_fwd_params,(.L_x_4806 - _Z35group_norm_nhwc_fwd_one_pass_kernelI11Fp32IOFp16WLi256ELi98ELi392EEv26Group_norm_nhwc_fwd_params)
        .other          _Z35group_norm_nhwc_fwd_one_pass_kernelI11Fp32IOFp16WLi256ELi98ELi392EEv26Group_norm_nhwc_fwd_params,@"STO_CUDA_ENTRY STV_DEFAULT"
_Z35group_norm_nhwc_fwd_one_pass_kernelI11Fp32IOFp16WLi256ELi98ELi392EEv26Group_norm_nhwc_fwd_params:
.text._Z35group_norm_nhwc_fwd_one_pass_kernelI11Fp32IOFp16WLi256ELi98ELi392EEv26Group_norm_nhwc_fwd_params:
        /* <DEDUP_REMOVED lines=60> */
.L_x_4582:
        /* <DEDUP_REMOVED lines=759> */
.L_x_4446:
[----:B------:R-:W-:Y:S05]  /*3330*/  BSYNC.RECONVERGENT B0 ;  /* 0x0000000000007941 */ /* 0x000fea0003800200 */
.L_x_4445:
        /* <DEDUP_REMOVED lines=29> */
.L_x_4449:
[----:B0-----:R-:W2:Y:S04]  /*3510*/  LDG.E.STRONG.GPU R38, desc[UR8][R36.64] ;  /* 0x0000000824267981 */ /* 0x001ea8000c1ef900 */
[----:B--2---:R-:W-:Y:S01]  /*3520*/  CCTL.IVALL ;  /* 0x00000000ff00798f */ /* 0x004fe20002000000 */
[----:B------:R-:W-:Y:S05]  /*3530*/  YIELD ;  /* 0x0000000000007946 */ /* 0x000fea0003800000 */
[----:B------:R-:W-:-:S13]  /*3540*/  ISETP.NE.AND P1, PT, R38, R41, PT ;  /* 0x000000292600720c */ /* 0x000fda0003f25270 */
[----:B------:R-:W-:Y:S05]  /*3550*/  @P1 BRA `(.L_x_4449) ;  /* 0xfffffffc00ec1947 */ /* 0x000fea000383ffff */
.L_x_4448:
        /* <DEDUP_REMOVED lines=16> */
.L_x_4451:
        /* <DEDUP_REMOVED lines=62> */
.L_x_4450:
        /* <DEDUP_REMOVED lines=38> */
.L_x_4452:
        /* <DEDUP_REMOVED lines=19> */
.L_x_4453:
        /* <DEDUP_REMOVED lines=9> */
.L_x_4454:
[----:B------:R-:W-:Y:S05]  /*3e60*/  BSYNC.RECONVERGENT B0 ;  /* 0x0000000000007941 */ /* 0x000fea0003800200 */
.L_x_4447:
        /* <DEDUP_REMOVED lines=71> */
.L_x_4458:
[----:B------:R-:W-:Y:S05]  /*42e0*/  BSYNC.RECONVERGENT B1 ;  /* 0x0000000000017941 */ /* 0x000fea0003800200 */
.L_x_4457:
        /* <DEDUP_REMOVED lines=34> */
.L_x_4460:
[----:B------:R-:W-:Y:S05]  /*4510*/  BSYNC.RECONVERGENT B1 ;  /* 0x0000000000017941 */ /* 0x000fea0003800200 */
.L_x_4459:
        /* <DEDUP_REMOVED lines=19> */
.L_x_4462:
[----:B------:R-:W-:Y:S05]  /*4650*/  BSYNC.RECONVERGENT B1 ;  /* 0x0000000000017941 */ /* 0x000fea0003800200 */
.L_x_4461:
        /* <DEDUP_REMOVED lines=21> */
.L_x_4464:
[----:B------:R-:W-:Y:S05]  /*47b0*/  BSYNC.RECONVERGENT B1 ;  /* 0x0000000000017941 */ /* 0x000fea0003800200 */
.L_x_4463:
        /* <DEDUP_REMOVED lines=19> */
.L_x_4466:
[----:B------:R-:W-:Y:S05]  /*48f0*/  BSYNC.RECONVERGENT B1 ;  /* 0x0000000000017941 */ /* 0x000fea0003800200 */
.L_x_4465:
        /* <DEDUP_REMOVED lines=36> */
.L_x_4468:
[----:B------:R-:W-:Y:S05]  /*4b40*/  BSYNC.RECONVERGENT B1 ;  /* 0x0000000000017941 */ /* 0x000fea0003800200 */
.L_x_4467:
        /* <DEDUP_REMOVED lines=19> */
.L_x_4470:
[----:B------:R-:W-:Y:S05]  /*4c80*/  BSYNC.RECONVERGENT B1 ;  /* 0x0000000000017941 */ /* 0x000fea0003800200 */
.L_x_4469:
        /* <DEDUP_REMOVED lines=19> */
.L_x_4472:
[----:B------:R-:W-:Y:S05]  /*4dc0*/  BSYNC.RECONVERGENT B1 ;  /* 0x0000000000017941 */ /* 0x000fea0003800200 */
.L_x_4471:
        /* <DEDUP_REMOVED lines=19> */
.L_x_4474:
[----:B------:R-:W-:Y:S05]  /*4f00*/  BSYNC.RECONVERGENT B1 ;  /* 0x0000000000017941 */ /* 0x000fea0003800200 */
.L_x_4473:
        /* <DEDUP_REMOVED lines=19> */
.L_x_4476:
[----:B------:R-:W-:Y:S05]  /*5040*/  BSYNC.RECONVERGENT B1 ;  /* 0x0000000000017941 */ /* 0x000fea0003800200 */
.L_x_4475:
        /* <DEDUP_REMOVED lines=34> */
.L_x_4478:
[----:B------:R-:W-:Y:S05]  /*5270*/  BSYNC.RECONVERGENT B1 ;  /* 0x0000000000017941 */ /* 0x000fea0003800200 */
.L_x_4477:
        /* <DEDUP_REMOVED lines=19> */
.L_x_4480:
[----:B------:R-:W-:Y:S05]  /*53b0*/  BSYNC.RECONVERGENT B1 ;  /* 0x0000000000017941 */ /* 0x000fea0003800200 */
.L_x_4479:
        /* <DEDUP_REMOVED lines=19> */
.L_x_4482:
[----:B------:R-:W-:Y:S05]  /*54f0*/  BSYNC.RECONVERGENT B1 ;  /* 0x0000000000017941 */ /* 0x000fea0003800200 */
.L_x_4481:
        /* <DEDUP_REMOVED lines=19> */
.L_x_4484:
[----:B------:R-:W-:Y:S05]  /*5630*/  BSYNC.RECONVERGENT B1 ;  /* 0x0000000000017941 */ /* 0x000fea0003800200 */
.L_x_4483:
        /* <DEDUP_REMOVED lines=19> */
.L_x_4486:
[----:B------:R-:W-:Y:S05]  /*5770*/  BSYNC.RECONVERGENT B1 ;  /* 0x0000000000017941 */ /* 0x000fea0003800200 */
.L_x_4485:
        /* <DEDUP_REMOVED lines=19> */
.L_x_4488:
[----:B------:R-:W-:Y:S05]  /*58b0*/  BSYNC.RECONVERGENT B1 ;  /* 0x0000000000017941 */ /* 0x000fea0003800200 */
.L_x_4487:
        /* <DEDUP_REMOVED lines=35> */
.L_x_4490:
[----:B------:R-:W-:Y:S05]  /*5af0*/  BSYNC.RECONVERGENT B1 ;  /* 0x0000000000017941 */ /* 0x000fea0003800200 */
.L_x_4489:
        /* <DEDUP_REMOVED lines=19> */
.L_x_4492:
[----:B------:R-:W-:Y:S05]  /*5c30*/  BSYNC.RECONVERGENT B1 ;  /* 0x0000000000017941 */ /* 0x000fea0003800200 */
.L_x_4491:
        /* <DEDUP_REMOVED lines=19> */
.L_x_4494:
[----:B------:R-:W-:Y:S05]  /*5d70*/  BSYNC.RECONVERGENT B1 ;  /* 0x0000000000017941 */ /* 0x000fea0003800200 */
.L_x_4493:
        /* <DEDUP_REMOVED lines=19> */
.L_x_4496:
[----:B------:R-:W-:Y:S05]  /*5eb0*/  BSYNC.RECONVERGENT B1 ;  /* 0x0000000000017941 */ /* 0x000fea0003800200 */
.L_x_4495:
        /* <DEDUP_REMOVED lines=19> */
.L_x_4498:
[----:B------:R-:W-:Y:S05]  /*5ff0*/  BSYNC.RECONVERGENT B1 ;  /* 0x0000000000017941 */ /* 0x000fea0003800200 */
.L_x_4497:
        /* <DEDUP_REMOVED lines=19> */
.L_x_4500:
[----:B------:R-:W-:Y:S05]  /*6130*/  BSYNC.RECONVERGENT B1 ;  /* 0x0000000000017941 */ /* 0x000fea0003800200 */
.L_x_4499:
        /* <DEDUP_REMOVED lines=33> */
.L_x_4502:
[----:B------:R-:W-:Y:S05]  /*6350*/  BSYNC.RECONVERGENT B1 ;  /* 0x0000000000017941 */ /* 0x000fea0003800200 */
.L_x_4501:
        /* <DEDUP_REMOVED lines=19> */
.L_x_4504:
[----:B------:R-:W-:Y:S05]  /*6490*/  BSYNC.RECONVERGENT B1 ;  /* 0x0000000000017941 */ /* 0x000fea0003800200 */
.L_x_4503:
        /* <DEDUP_REMOVED lines=19> */
.L_x_4506:
[----:B------:R-:W-:Y:S05]  /*65d0*/  BSYNC.RECONVERGENT B1 ;  /* 0x0000000000017941 */ /* 0x000fea0003800200 */
.L_x_4505:
        /* <DEDUP_REMOVED lines=19> */
.L_x_4508:
[----:B------:R-:W-:Y:S05]  /*6710*/  BSYNC.RECONVERGENT B1 ;  /* 0x0000000000017941 */ /* 0x000fea0003800200 */
.L_x_4507:
        /* <DEDUP_REMOVED lines=31> */
.L_x_4510:
[----:B------:R-:W-:Y:S05]  /*6910*/  BSYNC.RECONVERGENT B1 ;  /* 0x0000000000017941 */ /* 0x000fea0003800200 */
.L_x_4509:
        /* <DEDUP_REMOVED lines=19> */
.L_x_4512:
[----:B------:R-:W-:Y:S05]  /*6a50*/  BSYNC.RECONVERGENT B1 ;  /* 0x0000000000017941 */ /* 0x000fea0003800200 */
.L_x_4511:
        /* <DEDUP_REMOVED lines=19> */
.L_x_4514:
[----:B------:R-:W-:Y:S05]  /*6b90*/  BSYNC.RECONVERGENT B1 ;  /* 0x0000000000017941 */ /* 0x000fea0003800200 */
.L_x_4513:
        /* <DEDUP_REMOVED lines=19> */
.L_x_4516:
[----:B------:R-:W-:Y:S05]  /*6cd0*/  BSYNC.RECONVERGENT B1 ;  /* 0x0000000000017941 */ /* 0x000fea0003800200 */
.L_x_4515:
        /* <DEDUP_REMOVED lines=19> */
.L_x_4518:
[----:B------:R-:W-:Y:S05]  /*6e10*/  BSYNC.RECONVERGENT B1 ;  /* 0x0000000000017941 */ /* 0x000fea0003800200 */
.L_x_4517:
        /* <DEDUP_REMOVED lines=18> */
.L_x_4456:
        /* <DEDUP_REMOVED lines=33> */
.L_x_4521:
[----:B------:R-:W-:Y:S05]  /*7150*/  BSYNC.RECONVERGENT B1 ;  /* 0x0000000000017941 */ /* 0x000fea0003800200 */
.L_x_4520:
        /* <DEDUP_REMOVED lines=44> */
.L_x_4523:
[----:B------:R-:W-:Y:S05]  /*7420*/  BSYNC.RECONVERGENT B1 ;  /* 0x0000000000017941 */ /* 0x000fea0003800200 */
.L_x_4522:
        /* <DEDUP_REMOVED lines=29> */
.L_x_4525:
[----:B------:R-:W-:Y:S05]  /*7600*/  BSYNC.RECONVERGENT B1 ;  /* 0x0000000000017941 */ /* 0x000fea0003800200 */
.L_x_4524:
        /* <DEDUP_REMOVED lines=31> */
.L_x_4527:
[----:B------:R-:W-:Y:S05]  /*7800*/  BSYNC.RECONVERGENT B1 ;  /* 0x0000000000017941 */ /* 0x000fea0003800200 */
.L_x_4526:
        /* <DEDUP_REMOVED lines=29> */
.L_x_4529:
[----:B------:R-:W-:Y:S05]  /*79e0*/  BSYNC.RECONVERGENT B1 ;  /* 0x0000000000017941 */ /* 0x000fea0003800200 */
.L_x_4528:
        /* <DEDUP_REMOVED lines=46> */
.L_x_4531:
[----:B------:R-:W-:Y:S05]  /*7cd0*/  BSYNC.RECONVERGENT B1 ;  /* 0x0000000000017941 */ /* 0x000fea0003800200 */
.L_x_4530:
        /* <DEDUP_REMOVED lines=29> */
.L_x_4533:
[----:B------:R-:W-:Y:S05]  /*7eb0*/  BSYNC.RECONVERGENT B1 ;  /* 0x0000000000017941 */ /* 0x000fea0003800200 */
.L_x_4532:
        /* <DEDUP_REMOVED lines=29> */
.L_x_4535:
[----:B------:R-:W-:Y:S05]  /*8090*/  BSYNC.RECONVERGENT B1 ;  /* 0x0000000000017941 */ /* 0x000fea0003800200 */
.L_x_4534:
        /* <DEDUP_REMOVED lines=29> */
.L_x_4537:
[----:B------:R-:W-:Y:S05]  /*8270*/  BSYNC.RECONVERGENT B1 ;  /* 0x0000000000017941 */ /* 0x000fea0003800200 */
.L_x_4536:
        /* <DEDUP_REMOVED lines=29> */
.L_x_4539:
[----:B------:R-:W-:Y:S05]  /*8450*/  BSYNC.RECONVERGENT B1 ;  /* 0x0000000000017941 */ /* 0x000fea0003800200 */
.L_x_4538:
        /* <DEDUP_REMOVED lines=44> */
.L_x_4541:
[----:B------:R-:W-:Y:S05]  /*8720*/  BSYNC.RECONVERGENT B1 ;  /* 0x0000000000017941 */ /* 0x000fea0003800200 */
.L_x_4540:
        /* <DEDUP_REMOVED lines=29> */
.L_x_4543:
[----:B------:R-:W-:Y:S05]  /*8900*/  BSYNC.RECONVERGENT B1 ;  /* 0x0000000000017941 */ /* 0x000fea0003800200 */
.L_x_4542:
        /* <DEDUP_REMOVED lines=29> */
.L_x_4545:
[----:B------:R-:W-:Y:S05]  /*8ae0*/  BSYNC.RECONVERGENT B1 ;  /* 0x0000000000017941 */ /* 0x000fea0003800200 */
.L_x_4544:
        /* <DEDUP_REMOVED lines=29> */
.L_x_4547:
[----:B------:R-:W-:Y:S05]  /*8cc0*/  BSYNC.RECONVERGENT B1 ;  /* 0x0000000000017941 */ /* 0x000fea0003800200 */
.L_x_4546:
        /* <DEDUP_REMOVED lines=29> */
.L_x_4549:
[----:B------:R-:W-:Y:S05]  /*8ea0*/  BSYNC.RECONVERGENT B1 ;  /* 0x0000000000017941 */ /* 0x000fea0003800200 */
.L_x_4548:
        /* <DEDUP_REMOVED lines=29> */
.L_x_4551:
[----:B------:R-:W-:Y:S05]  /*9080*/  BSYNC.RECONVERGENT B1 ;  /* 0x0000000000017941 */ /* 0x000fea0003800200 */
.L_x_4550:
        /* <DEDUP_REMOVED lines=45> */
.L_x_4553:
[----:B------:R-:W-:Y:S05]  /*9360*/  BSYNC.RECONVERGENT B1 ;  /* 0x0000000000017941 */ /* 0x000fea0003800200 */
.L_x_4552:
        /* <DEDUP_REMOVED lines=29> */
.L_x_4555:
[----:B------:R-:W-:Y:S05]  /*9540*/  BSYNC.RECONVERGENT B1 ;  /* 0x0000000000017941 */ /* 0x000fea0003800200 */
.L_x_4554:
        /* <DEDUP_REMOVED lines=29> */
.L_x_4557:
[----:B------:R-:W-:Y:S05]  /*9720*/  BSYNC.RECONVERGENT B1 ;  /* 0x0000000000017941 */ /* 0x000fea0003800200 */
.L_x_4556:
        /* <DEDUP_REMOVED lines=29> */
.L_x_4559:
[----:B------:R-:W-:Y:S05]  /*9900*/  BSYNC.RECONVERGENT B1 ;  /* 0x0000000000017941 */ /* 0x000fea0003800200 */
.L_x_4558:
        /* <DEDUP_REMOVED lines=29> */
.L_x_4561:
[----:B------:R-:W-:Y:S05]  /*9ae0*/  BSYNC.RECONVERGENT B1 ;  /* 0x0000000000017941 */ /* 0x000fea0003800200 */
.L_x_4560:
        /* <DEDUP_REMOVED lines=29> */
.L_x_4563:
[----:B------:R-:W-:Y:S05]  /*9cc0*/  BSYNC.RECONVERGENT B1 ;  /* 0x0000000000017941 */ /* 0x000fea0003800200 */
.L_x_4562:
        /* <DEDUP_REMOVED lines=43> */
.L_x_4565:
[----:B------:R-:W-:Y:S05]  /*9f80*/  BSYNC.RECONVERGENT B1 ;  /* 0x0000000000017941 */ /* 0x000fea0003800200 */
.L_x_4564:
        /* <DEDUP_REMOVED lines=29> */
.L_x_4567:
[----:B------:R-:W-:Y:S05]  /*a160*/  BSYNC.RECONVERGENT B1 ;  /* 0x0000000000017941 */ /* 0x000fea0003800200 */
.L_x_4566:
        /* <DEDUP_REMOVED lines=29> */
.L_x_4569:
[----:B------:R-:W-:Y:S05]  /*a340*/  BSYNC.RECONVERGENT B1 ;  /* 0x0000000000017941 */ /* 0x000fea0003800200 */
.L_x_4568:
        /* <DEDUP_REMOVED lines=29> */
.L_x_4571:
[----:B------:R-:W-:Y:S05]  /*a520*/  BSYNC.RECONVERGENT B1 ;  /* 0x0000000000017941 */ /* 0x000fea0003800200 */
.L_x_4570:
        /* <DEDUP_REMOVED lines=41> */
.L_x_4573:
[----:B------:R-:W-:Y:S05]  /*a7c0*/  BSYNC.RECONVERGENT B1 ;  /* 0x0000000000017941 */ /* 0x000fea0003800200 */
.L_x_4572:
        /* <DEDUP_REMOVED lines=29> */
.L_x_4575:
[----:B------:R-:W-:Y:S05]  /*a9a0*/  BSYNC.RECONVERGENT B1 ;  /* 0x0000000000017941 */ /* 0x000fea0003800200 */
.L_x_4574:
        /* <DEDUP_REMOVED lines=29> */
.L_x_4577:
[----:B------:R-:W-:Y:S05]  /*ab80*/  BSYNC.RECONVERGENT B1 ;  /* 0x0000000000017941 */ /* 0x000fea0003800200 */
.L_x_4576:
        /* <DEDUP_REMOVED lines=29> */
.L_x_4579:
[----:B------:R-:W-:Y:S05]  /*ad60*/  BSYNC.RECONVERGENT B1 ;  /* 0x0000000000017941 */ /* 0x000fea0003800200 */
.L_x_4578:
        /* <DEDUP_REMOVED lines=29> */
.L_x_4581:
[----:B------:R-:W-:Y:S05]  /*af40*/  BSYNC.RECONVERGENT B1 ;  /* 0x0000000000017941 */ /* 0x000fea0003800200 */
.L_x_4580:
        /* <DEDUP_REMOVED lines=27> */
.L_x_4519:
[----:B------:R-:W-:Y:S05]  /*b100*/  BSYNC.RECONVERGENT B0 ;  /* 0x0000000000007941 */ /* 0x000fea0003800200 */
.L_x_4455:
        /* <DEDUP_REMOVED lines=8> */
.L_x_4583:
        /* <DEDUP_REMOVED lines=15> */
.L_x_4806:


//--------------------- .text._Z35group_norm_nhwc_fwd_one_pass_kernelI11Fp32IOFp16WLi512ELi98ELi392EEv26Group_norm_nhwc_fwd_params --------------------------
	.section	.text._Z35group_norm_nhwc_fwd_one_pass_kernelI11Fp32IOFp16WLi512ELi98ELi392EEv26Group_norm_nhwc_fwd_params,"ax",@progbits
	.align	128
        .global         _Z35group_norm_nhwc_fwd_one_pass_kernelI11Fp32IOFp16WLi512ELi98ELi392EEv26Group_norm_nhwc_fwd_params
        .type           _Z35group_norm_nhwc_fwd_one_pass_kernelI11Fp32IOFp16WLi512ELi98ELi392EEv26Group_norm_nhwc_fwd_params,@function
        .size           _Z35group_norm_nhwc_fwd_one_pass_kernelI11Fp32IOFp16WLi512ELi98ELi392EEv26Group_norm_nhwc_fwd_params,(.L_x_4807 - _Z35group_norm_nhwc_fwd_one_pass_kernelI11Fp32IOFp16WLi512ELi98ELi392EEv26Group_norm_nhwc_fwd_params)
        .other          _Z35group_norm_nhwc_fwd_one_pass_kernelI11Fp32IOFp16WLi512ELi98ELi392EEv26Group_norm_nhwc_fwd_params,@"STO_CUDA_ENTRY STV_DEFAULT"
_Z35group_norm_nhwc_fwd_one_pass_kernelI11Fp32IOFp16WLi512ELi98ELi392EEv26Group_norm_nhwc_fwd_params:
.text._Z35group_norm_nhwc_fwd_one_pass_kernelI11Fp32IOFp16WLi512ELi98ELi392EEv26Group_norm_nhwc_fwd_params:
        /* <DEDUP_REMOVED lines=37> */
.L_x_4733:
        /* <DEDUP_REMOVED lines=14> */
[----:B------:R-:W-:Y:S01]  /*0330*/  VIADD R120, R16, 0x1f0 ;  /* 0x000001f010787836 */ /* 0x000fe20000000000 */
[----:B------:R-:W-:Y:S01]  /*0340*/  SHF.R.S32.HI R23, RZ, 0x1f, R11 ;  /* 0x0000001fff177819 */ /* 0x000fe2000001140b */
[----:B----4-:R-:W4:Y:S01]  /*0350*/  @!P0 LDC.64 R28, c[0x0][0x390] ;  /* 0x0000e400ff1c8b82 */ /* 0x010f220000000a00 */
[----:B------:R-:W-:Y:S01]  /*0360*/  SHF.R.S32.HI R25, RZ, 0x1f, R15 ;  /* 0x0000001fff197819 */ /* 0x000fe2000001140f */
[----:B-1----:R-:W-:-:S02]  /*0370*/  UISETP.NE.AND UP0, UPT, UR11, URZ, UPT ;  /* 0x000000ff0b00728c */ /* 0x002fc4000bf05270 */
[----:B------:R-:W-:Y:S01]  /*0380*/  MOV R2, UR11 ;  /* 0x0000000b00027c02 */ /* 0x000fe20008000f00 */
[----:B------:R-:W-:Y:S01]  /*0390*/  STL [R1+0x31c], R16 ;  /* 0x00031c1001007387 */ /* 0x000fe20000100800 */
        /* <DEDUP_REMOVED lines=18> */
[----:B------:R-:W-:Y:S01]  /*04c0*/  @P5 LOP3.LUT R0, R0, 0x800000, RZ, 0xfc, !PT ;  /* 0x0080000000005812 */ /* 0x000fe200078efcff */
[----:B-1----:R-:W1:Y:S03]  /*04d0*/  MUFU.RCP R2, R2 ;  /* 0x0000000200027308 */ /* 0x002e660000001000 */
        /* <DEDUP_REMOVED lines=82> */
[----:B--2---:R-:W-:Y:S02]  /*0a00*/  @!P4 LEA R8, P1, R2, R28, 0x2 ;  /* 0x0000001c0208c211 */ /* 0x004fe400078210ff */
[----:B0-----:R-:W-:Y:S02]  /*0a10*/  IADD3 R6, PT, PT, R16, 0x1f8, RZ ;  /* 0x000001f810067810 */ /* 0x001fe40007ffe0ff */
        /* <DEDUP_REMOVED lines=716> */
[----:B------:R-:W-:-:S04]  /*36e0*/  SHF.R.S32.HI R15, RZ, 0x1f, R107 ;  /* 0x0000001fff0f7819 */ /* 0x000fc8000001146b */
[----:B------:R-:W-:Y:S02]  /*36f0*/  @!P2 IADD3 R3, PT, PT, R3, R105, RZ ;  /* 0x000000690303a210 */ /* 0x000fe40007ffe0ff */
        /* <DEDUP_REMOVED lines=97> */
[----:B------:R-:W-:Y:S01]  /*3d10*/  @!P2 IMAD.MOV.U32 R116, RZ, RZ, R18 ;  /* 0x000000ffff74a224 */ /* 0x000fe200078e0012 */
[----:B------:R-:W-:-:S04]  /*3d20*/  @P2 LOP3.LUT R17, R17, 0x4, RZ, 0xfc, !PT ;  /* 0x0000000411112812 */ /* 0x000fc800078efcff */
[----:B------:R-:W-:Y:S02]  /*3d30*/  LOP3.LUT R17, R17, 0xfffffffd, RZ, 0xc0, !PT ;  /* 0xfffffffd11117812 */ /* 0x000fe400078ec0ff */
[----:B------:R-:W3:Y:S01]  /*3d40*/  @!P2 LDC.64 R2, c[0x0][0x390] ;  /* 0x0000e400ff02ab82 */ /* 0x000ee20000000a00 */
[----:B-1----:R-:W-:-:S04]  /*3d50*/  @!P2 IMAD R117, R117, R14, RZ ;  /* 0x0000000e7575a224 */ /* 0x002fc800078e02ff */
[----:B------:R-:W-:Y:S01]  /*3d60*/  @!P2 IMAD R15, R118, R15, R117 ;  /* 0x0000000f760fa224 */ /* 0x000fe200078e0275 */
[----:B------:R-:W-:-:S03]  /*3d70*/  @!P2 MOV R117, R21 ;  /* 0x000000150075a202 */ /* 0x000fc60000000f00 */
        /* <DEDUP_REMOVED lines=25> */
[----:B------:R-:W-:Y:S01]  /*3f10*/  @!P2 IMAD.MOV.U32 R117, RZ, RZ, R21 ;  /* 0x000000ffff75a224 */ /* 0x000fe200078e0015 */
[----:B------:R-:W-:-:S06]  /*3f20*/  @P2 LOP3.LUT R17, R17, 0x1, RZ, 0xfc, !PT ;  /* 0x0000000111112812 */ /* 0x000fcc00078efcff */
[----:B------:R-:W0:Y:S01]  /*3f30*/  @!P2 LDC.64 R2, c[0x0][0x390] ;  /* 0x0000e400ff02ab82 */ /* 0x000e220000000a00 */
[----:B-1----:R-:W-:-:S04]  /*3f40*/  @!P2 IMAD R116, R116, R14, RZ ;  /* 0x0000000e7474a224 */ /* 0x002fc800078e02ff */
[----:B------:R-:W-:Y:S01]  /*3f50*/  @!P2 IMAD R15, R118, R15, R116 ;  /* 0x0000000f760fa224 */ /* 0x000fe200078e0274 */
[----:B------:R-:W-:-:S05]  /*3f60*/  @!P2 MOV R116, R18 ;  /* 0x000000120074a202 */ /* 0x000fca0000000f00 */
[----:B------:R-:W-:Y:S01]  /*3f70*/  @!P2 IMAD.WIDE.U32 R116, R118, R14, R116 ;  /* 0x0000000e7674a225 */ /* 0x000fe200078e0074 */
[----:B------:R-:W-:-:S04]  /*3f80*/  IADD3 R118, PT, PT, R16, 0x1d0, RZ ;  /* 0x000001d010767810 */ /* 0x000fc80007ffe0ff */
[----:B------:R-:W-:Y:S02]  /*3f90*/  @!P2 IADD3 R14, PT, PT, R117, R15, RZ ;  /* 0x0000000f750ea210 */ /* 0x000fe40007ffe0ff */
[----:B0-----:R-:W-:-:S04]  /*3fa0*/  @!P2 LEA R28, P1, R116, R2, 0x2 ;  /* 0x00000002741ca211 */ /* 0x001fc800078210ff */
[----:B------:R-:W-:Y:S02]  /*3fb0*/  @!P2 LEA.HI.X R29, R116, R3, R14, 0x2, P1 ;  /* 0x00000003741da211 */ /* 0x000fe400008f140e */
[----:B------:R-:W-:Y:S02]  /*3fc0*/  SHF.R.S32.HI R116, RZ, 0x1f, R118 ;  /* 0x0000001fff747819 */ /* 0x000fe40000011476 */
[----:B------:R-:W-:-:S04]  /*3fd0*/  ISETP.GE.U32.AND P1, PT, R118, UR16, PT ;  /* 0x0000001076007c0c */ /* 0x000fc8000bf26070 */
[----:B------:R-:W-:-:S13]  /*3fe0*/  ISETP.GE.AND.EX P1, PT, R116, UR17, PT, P1 ;  /* 0x0000001174007c0c */ /* 0x000fda000bf26310 */
[----:B------:R-:W0:Y:S01]  /*3ff0*/  @!P1 LDC.64 R14, c[0x0][0x3e0] ;  /* 0x0000f800ff0e9b82 */ /* 0x000e220000000a00 */
[----:B------:R-:W-:Y:S01]  /*4000*/  @!P1 MOV R117, R21 ;  /* 0x0000001500759202 */ /* 0x000fe20000000f00 */
[----:B------:R1:W-:Y:S01]  /*4010*/  STL [R1+0x320], R21 ;  /* 0x0003201501007387 */ /* 0x0003e20000100800 */
[----:B--2---:R-:W-:Y:S02]  /*4020*/  MOV R20, R8 ;  /* 0x0000000800147202 */ /* 0x004fe40000000f00 */
[----:B------:R-:W-:-:S03]  /*4030*/  @P1 LOP3.LUT R0, R0, 0x8000000, RZ, 0xfc, !PT ;  /* 0x0800000000001812 */ /* 0x000fc600078efcff */
        /* <DEDUP_REMOVED lines=32> */
[----:B------:R-:W-:Y:S01]  /*4240*/  @!P3 IMAD.MOV.U32 R117, RZ, RZ, R21 ;  /* 0x000000ffff75b224 */ /* 0x000fe200078e0015 */
[----:B------:R-:W-:-:S06]  /*4250*/  @P3 LOP3.LUT R0, R0, 0x20000000, RZ, 0xfc, !PT ;  /* 0x2000000000003812 */ /* 0x000fcc00078efcff */
[----:B------:R-:W2:Y:S01]  /*4260*/  @!P3 LDC.64 R2, c[0x0][0x390] ;  /* 0x0000e400ff02bb82 */ /* 0x000ea20000000a00 */
[----:B0-----:R-:W-:-:S04]  /*4270*/  @!P3 IMAD R116, R116, R14, RZ ;  /* 0x0000000e7474b224 */ /* 0x001fc800078e02ff */
[----:B------:R-:W-:Y:S01]  /*4280*/  @!P3 IMAD R15, R118, R15, R116 ;  /* 0x0000000f760fb224 */ /* 0x000fe200078e0274 */
[----:B------:R-:W-:-:S05]  /*4290*/  @!P3 MOV R116, R18 ;  /* 0x000000120074b202 */ /* 0x000fca0000000f00 */
[----:B------:R-:W-:Y:S01]  /*42a0*/  @!P3 IMAD.WIDE.U32 R116, R118, R14, R116 ;  /* 0x0000000e7674b225 */ /* 0x000fe200078e0074 */
[----:B------:R-:W-:Y:S02]  /*42b0*/  IADD3 R118, PT, PT, R16, 0x1e8, RZ ;  /* 0x000001e810767810 */ /* 0x000fe40007ffe0ff */
[----:B------:R-:W-:Y:S01]  /*42c0*/  MOV R16, R27 ;  /* 0x0000001b00107202 */ /* 0x000fe20000000f00 */
[----:B------:R-:W-:Y:S01]  /*42d0*/  IMAD.MOV.U32 R27, RZ, RZ, R7 ;  /* 0x000000ffff1b7224 */ /* 0x000fe200078e0007 */
[----:B------:R-:W-:Y:S02]  /*42e0*/  @!P3 IADD3 R14, PT, PT, R117, R15, RZ ;  /* 0x0000000f750eb210 */ /* 0x000fe40007ffe0ff */
[----:B--2---:R-:W-:-:S04]  /*42f0*/  @!P3 LEA R4, P4, R116, R2, 0x2 ;  /* 0x000000027404b211 */ /* 0x004fc800078810ff */
[----:B------:R-:W-:Y:S02]  /*4300*/  @!P3 LEA.HI.X R5, R116, R3, R14, 0x2, P4 ;  /* 0x000000037405b211 */ /* 0x000fe400020f140e */
[----:B------:R-:W-:Y:S02]  /*4310*/  SHF.R.S32.HI R14, RZ, 0x1f, R118 ;  /* 0x0000001fff0e7819 */ /* 0x000fe40000011476 */
[----:B------:R-:W-:Y:S02]  /*4320*/  ISETP.GE.U32.AND P4, PT, R118, UR16, PT ;  /* 0x0000001076007c0c */ /* 0x000fe4000bf86070 */
[----:B------:R-:W-:Y:S02]  /*4330*/  MOV R19, R5 ;  /* 0x0000000500137202 */ /* 0x000fe40000000f00 */
[----:B------:R-:W-:Y:S02]  /*4340*/  ISETP.GE.AND.EX P4, PT, R14, UR17, PT, P4 ;  /* 0x000000110e007c0c */ /* 0x000fe4000bf86340 */
[----:B------:R-:W-:-:S02]  /*4350*/  LOP3.LUT P3, RZ, R0, 0x800000, RZ, 0xc0, !PT ;  /* 0x0080000000ff7812 */ /* 0x000fc4000786c0ff */
[----:B------:R-:W-:-:S09]  /*4360*/  LOP3.LUT R0, R0, 0xbfffffff, RZ, 0xc0, !PT ;  /* 0xbfffffff00007812 */ /* 0x000fd200078ec0ff */
[----:B------:R-:W0:Y:S01]  /*4370*/  @!P4 LDC.64 R2, c[0x0][0x3e0] ;  /* 0x0000f800ff02cb82 */ /* 0x000e220000000a00 */
[----:B------:R-:W-:Y:S02]  /*4380*/  @!P4 MOV R15, R21 ;  /* 0x00000015000fc202 */ /* 0x000fe40000000f00 */
[----:B------:R-:W-:-:S04]  /*4390*/  @P4 LOP3.LUT R0, R0, 0x40000000, RZ, 0xfc, !PT ;  /* 0x4000000000004812 */ /* 0x000fc800078efcff */
[----:B------:R-:W-:Y:S01]  /*43a0*/  LOP3.LUT R0, R0, 0x7fffffff, RZ, 0xc0, !PT ;  /* 0x7fffffff00007812 */ /* 0x000fe200078ec0ff */
[----:B------:R-:W2:Y:S01]  /*43b0*/  @!P4 LDC.64 R116, c[0x0][0x390] ;  /* 0x0000e400ff74cb82 */ /* 0x000ea20000000a00 */
[----:B0-----:R-:W-:-:S04]  /*43c0*/  @!P4 IMAD R14, R14, R2, RZ ;  /* 0x000000020e0ec224 */ /* 0x001fc800078e02ff */
[----:B------:R-:W-:Y:S02]  /*43d0*/  @!P4 IMAD R3, R118, R3, R14 ;  /* 0x000000037603c224 */ /* 0x000fe400078e020e */
[----:B------:R-:W-:-:S04]  /*43e0*/  @!P4 IMAD.MOV.U32 R14, RZ, RZ, R18 ;  /* 0x000000ffff0ec224 */ /* 0x000fc800078e0012 */
        /* <DEDUP_REMOVED lines=15> */
[----:B------:R-:W-:-:S03]  /*44e0*/  SHF.R.S32.HI R14, RZ, 0x1f, R6 ;  /* 0x0000001fff0e7819 */ /* 0x000fc60000011406 */
[----:B------:R-:W-:Y:S01]  /*44f0*/  @!P5 IMAD.IADD R3, R3, 0x1, R121 ;  /* 0x000000010303d824 */ /* 0x000fe200078e0279 */
        /* <DEDUP_REMOVED lines=9> */
[C---:B------:R-:W-:Y:S01]  /*4590*/  @!P6 IMAD R7, R6.reuse, R3, R14 ;  /* 0x000000030607e224 */ /* 0x040fe200078e020e */
[----:B------:R-:W-:Y:S01]  /*45a0*/  @!P6 MOV R14, R18 ;  /* 0x00000012000ee202 */ /* 0x000fe20000000f00 */
[----:B------:R-:W-:Y:S02]  /*45b0*/  IMAD.MOV.U32 R18, RZ, RZ, R4 ;  /* 0x000000ffff127224 */ /* 0x000fe400078e0004 */
[----:B------:R-:W3:Y:S01]  /*45c0*/  LDL.LU.64 R4, [R1+0x388] ;  /* 0x0003880001047983 */ /* 0x000ee20000300a00 */
[----:B-1----:R-:W-:Y:S02]  /*45d0*/  IMAD.MOV.U32 R21, RZ, RZ, R9 ;  /* 0x000000ffff157224 */ /* 0x002fe400078e0009 */
[----:B------:R-:W-:Y:S01]  /*45e0*/  @!P6 IMAD.WIDE.U32 R2, R6, R2, R14 ;  /* 0x000000020602e225 */ /* 0x000fe200078e000e */
[----:B------:R-:W4:Y:S04]  /*45f0*/  LDL.LU.64 R8, [R1+0x380] ;  /* 0x0003800001087983 */ /* 0x000f280000300a00 */
[----:B------:R-:W-:Y:S01]  /*4600*/  @!P6 IADD3 R3, PT, PT, R3, R7, RZ ;  /* 0x000000070303e210 */ /* 0x000fe20007ffe0ff */
[----:B------:R-:W4:Y:S04]  /*4610*/  LDL.LU R6, [R1+0x37c] ;  /* 0x00037c0001067983 */ /* 0x000f280000300800 */
[----:B------:R-:W4:Y:S01]  /*4620*/  LDL.LU R7, [R1+0x378] ;  /* 0x0003780001077983 */ /* 0x000f220000300800 */
[----:B--2---:R-:W-:-:S04]  /*4630*/  @!P6 LEA R120, P4, R2, R120, 0x2 ;  /* 0x000000780278e211 */ /* 0x004fc800078810ff */
[----:B------:R-:W-:Y:S02]  /*4640*/  @!P6 LEA.HI.X R121, R2, R121, R3, 0x2, P4 ;  /* 0x000000790279e211 */ /* 0x000fe400020f1403 */
[----:B------:R-:W-:Y:S02]  /*4650*/  CS2R R2, SRZ ;  /* 0x0000000000027805 */ /* 0x000fe4000001ff00 */
[----:B------:R-:W-:-:S04]  /*4660*/  LOP3.LUT P4, RZ, R0, 0x100000, RZ, 0xc0, !PT ;  /* 0x0010000000ff7812 */ /* 0x000fc8000788c0ff */
[----:B---3--:R0:W2:Y:S01]  /*4670*/  @!P5 LDG.E.64 R2, desc[UR14][R4.64] ;  /* 0x0000000e0402d981 */ /* 0x0080a2000c1e1b00 */
[----:B------:R-:W-:Y:S02]  /*4680*/  CS2R R14, SRZ ;  /* 0x00000000000e7805 */ /* 0x000fe4000001ff00 */
[----:B0-----:R-:W-:-:S06]  /*4690*/  CS2R R4, SRZ ;  /* 0x0000000000047805 */ /* 0x001fcc000001ff00 */
[----:B----4-:R0:W3:Y:S02]  /*46a0*/  @!P3 LDG.E.64 R4, desc[UR14][R6.64] ;  /* 0x0000000e0604b981 */ /* 0x0100e4000c1e1b00 */
[----:B0-----:R-:W-:-:S06]  /*46b0*/  CS2R R6, SRZ ;  /* 0x0000000000067805 */ /* 0x001fcc000001ff00 */
[----:B------:R0:W4:Y:S02]  /*46c0*/  @!P2 LDG.E.64 R6, desc[UR14][R8.64] ;  /* 0x0000000e0806a981 */ /* 0x000124000c1e1b00 */
[----:B0-----:R-:W-:-:S06]  /*46d0*/  CS2R R8, SRZ ;  /* 0x0000000000087805 */ /* 0x001fcc000001ff00 */
[----:B------:R0:W4:Y:S02]  /*46e0*/  @!P1 LDG.E.64 R8, desc[UR14][R10.64] ;  /* 0x0000000e0a089981 */ /* 0x000124000c1e1b00 */
[----:B0-----:R-:W-:-:S06]  /*46f0*/  CS2R R10, SRZ ;  /* 0x00000000000a7805 */ /* 0x001fcc000001ff00 */
[----:B------:R0:W4:Y:S02]  /*4700*/  @!P4 LDG.E.64 R10, desc[UR14][R12.64] ;  /* 0x0000000e0c0ac981 */ /* 0x000124000c1e1b00 */
[----:B0-----:R-:W-:Y:S02]  /*4710*/  CS2R R12, SRZ ;  /* 0x00000000000c7805 */ /* 0x001fe4000001ff00 */
[----:B--2---:R-:W-:Y:S01]  /*4720*/  @!P5 MOV R15, R2 ;  /* 0x00000002000fd202 */ /* 0x004fe20000000f00 */
[----:B------:R-:W-:-:S04]  /*4730*/  @!P5 IMAD.MOV.U32 R14, RZ, RZ, R3 ;  /* 0x000000ffff0ed224 */ /* 0x000fc800078e0003 */
[----:B------:R-:W-:Y:S04]  /*4740*/  STL [R1+0x224], R15 ;  /* 0x0002240f01007387 */ /* 0x000fe80000100800 */
[----:B------:R0:W-:Y:S02]  /*4750*/  STL [R1+0x220], R14 ;  /* 0x0002200e01007387 */ /* 0x0001e40000100800 */
[----:B0-----:R-:W-:Y:S02]  /*4760*/  CS2R R14, SRZ ;  /* 0x00000000000e7805 */ /* 0x001fe4000001ff00 */
[----:B---3--:R-:W-:Y:S02]  /*4770*/  @!P3 MOV R15, R4 ;  /* 0x00000004000fb202 */ /* 0x008fe40000000f00 */
[----:B------:R-:W-:-:S03]  /*4780*/  @!P3 MOV R14, R5 ;  /* 0x00000005000eb202 */ /* 0x000fc60000000f00 */
[----:B------:R-:W-:Y:S04]  /*4790*/  STL [R1+0x22c], R15 ;  /* 0x00022c0f01007387 */ /* 0x000fe80000100800 */
[----:B------:R0:W-:Y:S02]  /*47a0*/  STL [R1+0x21c], R14 ;  /* 0x00021c0e01007387 */ /* 0x0001e40000100800 */
[----:B0-----:R-:W-:Y:S02]  /*47b0*/  CS2R R14, SRZ ;  /* 0x00000000000e7805 */ /* 0x001fe4000001ff00 */
[----:B----4-:R-:W-:Y:S01]  /*47c0*/  @!P2 IMAD.MOV.U32 R15, RZ, RZ, R6 ;  /* 0x000000ffff0fa224 */ /* 0x010fe200078e0006 */
[----:B------:R-:W-:Y:S02]  /*47d0*/  @!P2 MOV R14, R7 ;  /* 0x00000007000ea202 */ /* 0x000fe40000000f00 */
[----:B------:R-:W-:Y:S01]  /*47e0*/  LOP3.LUT P2, RZ, R0, 0x40000, RZ, 0xc0, !PT ;  /* 0x0004000000ff7812 */ /* 0x000fe2000784c0ff */
[----:B------:R0:W-:Y:S04]  /*47f0*/  STL.64 [R1+0x18], R2 ;  /* 0x0000180201007387 */ /* 0x0001e80000100a00 */
[----:B------:R-:W-:Y:S04]  /*4800*/  STL [R1+0x228], R15 ;  /* 0x0002280f01007387 */ /* 0x000fe80000100800 */
[----:B------:R1:W-:Y:S01]  /*4810*/  STL [R1+0x218], R14 ;  /* 0x0002180e01007387 */ /* 0x0003e20000100800 */
[----:B0-----:R-:W-:-:S02]  /*4820*/  CS2R R2, SRZ ;  /* 0x0000000000027805 */ /* 0x001fc4000001ff00 */
[----:B-1----:R-:W-:-:S04]  /*4830*/  CS2R R14, SRZ ;  /* 0x00000000000e7805 */ /* 0x002fc8000001ff00 */
[----:B------:R-:W2:Y:S01]  /*4840*/  @!P2 LDG.E.64 R2, desc[UR14][R124.64] ;  /* 0x0000000e7c02a981 */ /* 0x000ea2000c1e1b00 */
[----:B------:R-:W-:Y:S01]  /*4850*/  @!P1 MOV R15, R8 ;  /* 0x00000008000f9202 */ /* 0x000fe20000000f00 */
[----:B------:R-:W-:-:S04]  /*4860*/  @!P1 IMAD.MOV.U32 R14, RZ, RZ, R9 ;  /* 0x000000ffff0e9224 */ /* 0x000fc800078e0009 */
[----:B------:R-:W-:Y:S04]  /*4870*/  STL [R1+0x230], R15 ;  /* 0x0002300f01007387 */ /* 0x000fe80000100800 */
[----:B------:R0:W-:Y:S01]  /*4880*/  STL [R1+0x214], R14 ;  /* 0x0002140e01007387 */ /* 0x0001e20000100800 */
[----:B------:R-:W-:Y:S02]  /*4890*/  LOP3.LUT P3, RZ, R0, 0x80000, RZ, 0xc0, !PT ;  /* 0x0008000000ff7812 */ /* 0x000fe4000786c0ff */
[----:B0-----:R-:W-:Y:S02]  /*48a0*/  CS2R R14, SRZ ;  /* 0x00000000000e7805 */ /* 0x001fe4000001ff00 */
[----:B------:R-:W-:Y:S02]  /*48b0*/  @!P4 MOV R15, R10 ;  /* 0x0000000a000fc202 */ /* 0x000fe40000000f00 */
[----:B------:R-:W-:-:S03]  /*48c0*/  @!P4 MOV R14, R11 ;  /* 0x0000000b000ec202 */ /* 0x000fc60000000f00 */
[----:B------:R0:W-:Y:S04]  /*48d0*/  STL [R1+0x238], R15 ;  /* 0x0002380f01007387 */ /* 0x0001e80000100800 */
[----:B------:R1:W-:Y:S01]  /*48e0*/  STL [R1+0x210], R14 ;  /* 0x0002100e01007387 */ /* 0x0003e20000100800 */
[----:B0-----:R-:W-:Y:S01]  /*48f0*/  @!P0 MOV R15, R16 ;  /* 0x00000010000f8202 */ /* 0x001fe20000000f00 */
[----:B-1----:R-:W-:-:S05]  /*4900*/  @!P0 IMAD.MOV.U32 R14, RZ, RZ, R27 ;  /* 0x000000ffff0e8224 */ /* 0x002fca00078e001b */
[----:B------:R0:W3:Y:S02]  /*4910*/  @!P0 LDG.E.64 R12, desc[UR14][R14.64] ;  /* 0x0000000e0e0c8981 */ /* 0x0000e4000c1e1b00 */
[----:B0-----:R-:W-:-:S06]  /*4920*/  CS2R R14, SRZ ;  /* 0x00000000000e7805 */ /* 0x001fcc000001ff00 */
[----:B------:R0:W4:Y:S01]  /*4930*/  @!P3 LDG.E.64 R14, desc[UR14][R122.64] ;  /* 0x0000000e7a0eb981 */ /* 0x000122000c1e1b00 */
[----:B------:R-:W-:Y:S01]  /*4940*/  IMAD.MOV.U32 R124, RZ, RZ, RZ ;  /* 0x000000ffff7c7224 */ /* 0x000fe200078e00ff */
[----:B------:R-:W-:Y:S01]  /*4950*/  MOV R125, R25 ;  /* 0x00000019007d7202 */ /* 0x000fe20000000f00 */
[----:B0-----:R-:W-:Y:S02]  /*4960*/  IMAD.MOV.U32 R123, RZ, RZ, RZ ;  /* 0x000000ffff7b7224 */ /* 0x001fe400078e00ff */
[----:B------:R-:W-:Y:S01]  /*4970*/  IMAD.MOV.U32 R122, RZ, RZ, R22 ;  /* 0x000000ffff7a7224 */ /* 0x000fe200078e0016 */
[----:B--2---:R-:W-:-:S05]  /*4980*/  @!P2 MOV R124, R3 ;  /* 0x00000003007ca202 */ /* 0x004fca0000000f00 */
[----:B------:R0:W-:Y:S02]  /*4990*/  STL [R1+0x348], R124 ;  /* 0x0003487c01007387 */ /* 0x0001e40000100800 */
[----:B0-----:R-:W-:Y:S02]  /*49a0*/  IMAD.MOV.U32 R124, RZ, RZ, R24 ;  /* 0x000000ffff7c7224 */ /* 0x001fe400078e0018 */
[----:B------:R-:W2:Y:S01]  /*49b0*/  LDL.LU.64 R24, [R1+0x368] ;  /* 0x0003680001187983 */ /* 0x000ea20000300a00 */
[----:B----4-:R-:W-:-:S05]  /*49c0*/  @!P3 MOV R123, R15 ;  /* 0x0000000f007bb202 */ /* 0x010fca0000000f00 */
[----:B------:R0:W-:Y:S02]  /*49d0*/  STL [R1+0x344], R123 ;  /* 0x0003447b01007387 */ /* 0x0001e40000100800 */
[----:B0-----:R-:W-:Y:S02]  /*49e0*/  MOV R123, R23 ;  /* 0x00000017007b7202 */ /* 0x001fe40000000f00 */
        /* <DEDUP_REMOVED lines=9> */
[----:B------:R-:W-:Y:S01]  /*4a80*/  IMAD.MOV.U32 R27, RZ, RZ, RZ ;  /* 0x000000ffff1b7224 */ /* 0x000fe200078e00ff */
[----:B0-----:R-:W-:Y:S02]  /*4a90*/  MOV R24, R28 ;  /* 0x0000001c00187202 */ /* 0x001fe40000000f00 */
[----:B------:R-:W-:-:S02]  /*4aa0*/  MOV R25, R29 ;  /* 0x0000001d00197202 */ /* 0x000fc40000000f00 */
[----:B------:R-:W3:Y:S01]  /*4ab0*/  LDL.LU.64 R28, [R1+0x358] ;  /* 0x00035800011c7983 */ /* 0x000ee20000300a00 */
[----:B-1----:R-:W-:Y:S01]  /*4ac0*/  IMAD.MOV.U32 R23, RZ, RZ, R125 ;  /* 0x000000ffff177224 */ /* 0x002fe200078e007d */
[----:B------:R-:W-:Y:S02]  /*4ad0*/  MOV R125, RZ ;  /* 0x000000ff007d7202 */ /* 0x000fe40000000f00 */
[----:B------:R-:W-:Y:S02]  /*4ae0*/  MOV R22, R124 ;  /* 0x0000007c00167202 */ /* 0x000fe40000000f00 */
[----:B------:R-:W-:Y:S02]  /*4af0*/  MOV R124, R30 ;  /* 0x0000001e007c7202 */ /* 0x000fe40000000f00 */
[----:B--2---:R-:W-:-:S05]  /*4b00*/  @!P4 MOV R27, R6 ;  /* 0x00000006001bc202 */ /* 0x004fca0000000f00 */
[----:B------:R0:W-:Y:S04]  /*4b10*/  STL [R1+0x258], R27 ;  /* 0x0002581b01007387 */ /* 0x0001e80000100800 */
[----:B0-----:R-:W2:Y:S01]  /*4b20*/  LDL.LU R27, [R1+0x350] ;  /* 0x00035000011b7983 */ /* 0x001ea20000300800 */
[----:B----4-:R-:W-:-:S05]  /*4b30*/  @!P1 MOV R125, R5 ;  /* 0x00000005007d9202 */ /* 0x010fca0000000f00 */
[----:B------:R0:W-:Y:S02]  /*4b40*/  STL [R1+0x34c], R125 ;  /* 0x00034c7d01007387 */ /* 0x0001e40000100800 */
[----:B0-----:R-:W-:Y:S02]  /*4b50*/  IMAD.MOV.U32 R125, RZ, RZ, R31 ;  /* 0x000000ffff7d7224 */ /* 0x001fe400078e001f */
[----:B------:R-:W4:Y:S01]  /*4b60*/  LDL.LU.64 R30, [R1+0x360] ;  /* 0x00036000011e7983 */ /* 0x000f220000300a00 */
[----:B------:R-:W-:Y:S01]  /*4b70*/  HFMA2 R16, -RZ, RZ, 0, 0 ;  /* 0x00000000ff107431 */ /* 0x000fe200000001ff */
[----:B------:R-:W-:Y:S02]  /*4b80*/  @!P3 MOV R16, R14 ;  /* 0x0000000e0010b202 */ /* 0x000fe40000000f00 */
[----:B------:R-:W-:Y:S01]  /*4b90*/  LOP3.LUT P3, RZ, R0, 0x8000, RZ, 0xc0, !PT ;  /* 0x0000800000ff7812 */ /* 0x000fe2000786c0ff */
[----:B------:R0:W-:Y:S04]  /*4ba0*/  STL.64 [R1+0x30], R8 ;  /* 0x0000300801007387 */ /* 0x0001e80000100a00 */
[----:B------:R1:W-:Y:S01]  /*4bb0*/  STL [R1+0x240], R16 ;  /* 0x0002401001007387 */ /* 0x0003e20000100800 */
[----:B0-----:R-:W-:Y:S01]  /*4bc0*/  CS2R R8, SRZ ;  /* 0x0000000000087805 */ /* 0x001fe2000001ff00 */
[----:B-1----:R-:W-:Y:S01]  /*4bd0*/  HFMA2 R16, -RZ, RZ, 0, 0 ;  /* 0x00000000ff107431 */ /* 0x002fe200000001ff */
[----:B------:R-:W-:-:S02]  /*4be0*/  @!P2 MOV R16, R2 ;  /* 0x000000020010a202 */ /* 0x000fc40000000f00 */
[----:B------:R-:W-:Y:S01]  /*4bf0*/  LOP3.LUT P2, RZ, R0, 0x4000, RZ, 0xc0, !PT ;  /* 0x0000400000ff7812 */ /* 0x000fe2000784c0ff */
[----:B------:R0:W-:Y:S04]  /*4c00*/  STL.64 [R1+0x38], R10 ;  /* 0x0000380a01007387 */ /* 0x0001e80000100a00 */
[----:B------:R1:W-:Y:S01]  /*4c10*/  STL [R1+0x248], R16 ;  /* 0x0002481001007387 */ /* 0x0003e20000100800 */
[----:B0-----:R-:W-:Y:S01]  /*4c20*/  CS2R R10, SRZ ;  /* 0x00000000000a7805 */ /* 0x001fe2000001ff00 */
[----:B-1----:R-:W-:-:S06]  /*4c30*/  HFMA2 R16, -RZ, RZ, 0, 0 ;  /* 0x00000000ff107431 */ /* 0x002fcc00000001ff */
[----:B---3--:R-:W3:Y:S01]  /*4c40*/  @!P2 LDG.E.64 R10, desc[UR14][R28.64] ;  /* 0x0000000e1c0aa981 */ /* 0x008ee2000c1e1b00 */
[----:B------:R-:W-:Y:S01]  /*4c50*/  @!P1 IMAD.MOV.U32 R16, RZ, RZ, R4 ;  /* 0x000000ffff109224 */ /* 0x000fe200078e0004 */
[----:B------:R-:W-:Y:S02]  /*4c60*/  LOP3.LUT P1, RZ, R0, 0x2000, RZ, 0xc0, !PT ;  /* 0x0000200000ff7812 */ /* 0x000fe4000782c0ff */
[----:B------:R0:W-:Y:S02]  /*4c70*/  STL.64 [R1+0x40], R14 ;  /* 0x0000400e01007387 */ /* 0x0001e40000100a00 */
[----:B0-----:R-:W-:Y:S02]  /*4c80*/  CS2R R14, SRZ ;  /* 0x00000000000e7805 */ /* 0x001fe4000001ff00 */
[----:B--2---:R0:W2:Y:S07]  /*4c90*/  @!P3 LDG.E.64 R8, desc[UR14][R26.64] ;  /* 0x0000000e1a08b981 */ /* 0x0040ae000c1e1b00 */
[----:B----4-:R-:W4:Y:S04]  /*4ca0*/  @!P1 LDG.E.64 R14, desc[UR14][R30.64] ;  /* 0x0000000e1e0e9981 */ /* 0x010f28000c1e1b00 */
[----:B------:R1:W-:Y:S02]  /*4cb0*/  STL [R1+0x250], R16 ;  /* 0x0002501001007387 */ /* 0x0003e40000100800 */
[----:B-1----:R-:W-:-:S02]  /*4cc0*/  HFMA2 R16, -RZ, RZ, 0, 0 ;  /* 0x00000000ff107431 */ /* 0x002fc400000001ff */
[----:B------:R-:W-:Y:S01]  /*4cd0*/  @!P4 IMAD.MOV.U32 R16, RZ, RZ, R7 ;  /* 0x000000ffff10c224 */ /* 0x000fe200078e0007 */
[----:B------:R-:W-:Y:S01]  /*4ce0*/  LOP3.LUT P4, RZ, R0, 0x1000, RZ, 0xc0, !PT ;  /* 0x0000100000ff7812 */ /* 0x000fe2000788c0ff */
[----:B------:R1:W-:Y:S04]  /*4cf0*/  STL.64 [R1+0x48], R2 ;  /* 0x0000480201007387 */ /* 0x0003e80000100a00 */
[----:B------:R1:W-:Y:S01]  /*4d00*/  STL [R1+0x234], R16 ;  /* 0x0002341001007387 */ /* 0x0003e20000100800 */
[----:B0-----:R-:W-:Y:S02]  /*4d10*/  CS2R R26, SRZ ;  /* 0x00000000001a7805 */ /* 0x001fe4000001ff00 */
[----:B-1----:R-:W-:Y:S01]  /*4d20*/  CS2R R2, SRZ ;  /* 0x0000000000027805 */ /* 0x002fe2000001ff00 */
[----:B------:R-:W-:-:S05]  /*4d30*/  HFMA2 R16, -RZ, RZ, 0, 0 ;  /* 0x00000000ff107431 */ /* 0x000fca00000001ff */
[----:B------:R-:W4:Y:S04]  /*4d40*/  @!P4 LDG.E.64 R2, desc[UR14][R32.64] ;  /* 0x0000000e2002c981 */ /* 0x000f28000c1e1b00 */
[----:B------:R0:W-:Y:S01]  /*4d50*/  STL.64 [R1+0x50], R4 ;  /* 0x0000500401007387 */ /* 0x0001e20000100a00 */
[----:B---3--:R-:W-:Y:S02]  /*4d60*/  @!P2 MOV R26, R10 ;  /* 0x0000000a001aa202 */ /* 0x008fe40000000f00 */
[----:B0-----:R-:W-:-:S03]  /*4d70*/  CS2R R4, SRZ ;  /* 0x0000000000047805 */ /* 0x001fc6000001ff00 */
[----:B------:R0:W-:Y:S04]  /*4d80*/  STL [R1+0x268], R26 ;  /* 0x0002681a01007387 */ /* 0x0001e80000100800 */
[----:B------:R1:W-:Y:S01]  /*4d90*/  STL.64 [R1+0x58], R6 ;  /* 0x0000580601007387 */ /* 0x0003e20000100a00 */
[----:B0-----:R-:W-:Y:S01]  /*4da0*/  HFMA2 R26, -RZ, RZ, 0, 0 ;  /* 0x00000000ff1a7431 */ /* 0x001fe200000001ff */
[----:B-1----:R-:W-:Y:S02]  /*4db0*/  CS2R R6, SRZ ;  /* 0x0000000000067805 */ /* 0x002fe4000001ff00 */
[----:B--2---:R-:W-:Y:S01]  /*4dc0*/  @!P3 MOV R27, R8 ;  /* 0x00000008001bb202 */ /* 0x004fe20000000f00 */
[----:B------:R-:W-:Y:S01]  /*4dd0*/  @!P3 IMAD.MOV.U32 R16, RZ, RZ, R9 ;  /* 0x000000ffff10b224 */ /* 0x000fe200078e0009 */
[----:B------:R-:W-:-:S04]  /*4de0*/  LOP3.LUT P3, RZ, R0, 0x800, RZ, 0xc0, !PT ;  /* 0x0000080000ff7812 */ /* 0x000fc8000786c0ff */
[----:B------:R0:W-:Y:S09]  /*4df0*/  STL [R1+0x23c], R16 ;  /* 0x00023c1001007387 */ /* 0x0001f20000100800 */
[----:B------:R-:W2:Y:S01]  /*4e00*/  @!P3 LDG.E.64 R4, desc[UR14][R34.64] ;  /* 0x0000000e2204b981 */ /* 0x000ea2000c1e1b00 */
[----:B0-----:R-:W-:-:S02]  /*4e10*/  HFMA2 R16, -RZ, RZ, 0, 0 ;  /* 0x00000000ff107431 */ /* 0x001fc400000001ff */
[----:B------:R-:W-:Y:S01]  /*4e20*/  @!P2 IMAD.MOV.U32 R16, RZ, RZ, R11 ;  /* 0x000000ffff10a224 */ /* 0x000fe200078e000b */
[----:B------:R-:W-:-:S04]  /*4e30*/  LOP3.LUT P2, RZ, R0, 0x400, RZ, 0xc0, !PT ;  /* 0x0000040000ff7812 */ /* 0x000fc8000784c0ff */
[----:B------:R0:W-:Y:S04]  /*4e40*/  STL [R1+0x244], R16 ;  /* 0x0002441001007387 */ /* 0x0001e80000100800 */
[----:B------:R1:W-:Y:S05]  /*4e50*/  STL.64 [R1+0x60], R8 ;  /* 0x0000600801007387 */ /* 0x0003ea0000100a00 */
[----:B------:R-:W3:Y:S01]  /*4e60*/  @!P2 LDG.E.64 R6, desc[UR14][R36.64] ;  /* 0x0000000e2406a981 */ /* 0x000ee2000c1e1b00 */
[----:B0-----:R-:W-:-:S02]  /*4e70*/  MOV R16, RZ ;  /* 0x000000ff00107202 */ /* 0x001fc40000000f00 */
[----:B-1----:R-:W-:Y:S01]  /*4e80*/  CS2R R8, SRZ ;  /* 0x0000000000087805 */ /* 0x002fe2000001ff00 */
[----:B----4-:R-:W-:Y:S01]  /*4e90*/  @!P1 IMAD.MOV.U32 R26, RZ, RZ, R14 ;  /* 0x000000ffff1a9224 */ /* 0x010fe200078e000e */
[----:B------:R-:W-:Y:S02]  /*4ea0*/  @!P1 MOV R16, R15 ;  /* 0x0000000f00109202 */ /* 0x000fe40000000f00 */
[----:B------:R-:W-:-:S13]  /*4eb0*/  LOP3.LUT P1, RZ, R0, 0x200, RZ, 0xc0, !PT ;  /* 0x0000020000ff7812 */ /* 0x000fda000782c0ff */
[----:B------:R-:W4:Y:S04]  /*4ec0*/  @!P1 LDG.E.64 R8, desc[UR14][R38.64] ;  /* 0x0000000e26089981 */ /* 0x000f28000c1e1b00 */
[----:B------:R0:W-:Y:S04]  /*4ed0*/  STL [R1+0x270], R26 ;  /* 0x0002701a01007387 */ /* 0x0001e80000100800 */
[----:B------:R1:W-:Y:S01]  /*4ee0*/  STL [R1+0x24c], R16 ;  /* 0x00024c1001007387 */ /* 0x0003e20000100800 */
[----:B0-----:R-:W-:Y:S02]  /*4ef0*/  HFMA2 R26, -RZ, RZ, 0, 0 ;  /* 0x00000000ff1a7431 */ /* 0x001fe400000001ff */
[----:B-1----:R-:W-:Y:S01]  /*4f00*/  IMAD.MOV.U32 R16, RZ, RZ, RZ ;  /* 0x000000ffff107224 */ /* 0x002fe200078e00ff */
[----:B------:R-:W-:-:S02]  /*4f10*/  @!P4 MOV R26, R2 ;  /* 0x00000002001ac202 */ /* 0x000fc40000000f00 */
[----:B------:R-:W-:Y:S02]  /*4f20*/  @!P4 MOV R16, R3 ;  /* 0x000000030010c202 */ /* 0x000fe40000000f00 */
[----:B------:R-:W-:Y:S01]  /*4f30*/  LOP3.LUT P4, RZ, R0, 0x100, RZ, 0xc0, !PT ;  /* 0x0000010000ff7812 */ /* 0x000fe2000788c0ff */
[----:B------:R0:W-:Y:S04]  /*4f40*/  STL.64 [R1+0x68], R10 ;  /* 0x0000680a01007387 */ /* 0x0001e80000100a00 */
[----:B------:R1:W-:Y:S04]  /*4f50*/  STL [R1+0x254], R16 ;  /* 0x0002541001007387 */ /* 0x0003e80000100800 */
[----:B------:R1:W-:Y:S01]  /*4f60*/  STL [R1+0x278], R26 ;  /* 0x0002781a01007387 */ /* 0x0003e20000100800 */
[----:B0-----:R-:W-:Y:S01]  /*4f70*/  CS2R R10, SRZ ;  /* 0x00000000000a7805 */ /* 0x001fe2000001ff00 */
[----:B-1----:R-:W-:-:S02]  /*4f80*/  HFMA2 R16, -RZ, RZ, 0, 0 ;  /* 0x00000000ff107431 */ /* 0x002fc400000001ff */
[----:B------:R-:W-:-:S03]  /*4f90*/  IMAD.MOV.U32 R26, RZ, RZ, RZ ;  /* 0x000000ffff1a7224 */ /* 0x000fc600078e00ff */
[----:B------:R-:W4:Y:S04]  /*4fa0*/  @!P4 LDG.E.64 R10, desc[UR14][R40.64] ;  /* 0x0000000e280ac981 */ /* 0x000f28000c1e1b00 */
[----:B------:R0:W-:Y:S01]  /*4fb0*/  STL.64 [R1+0x70], R14 ;  /* 0x0000700e01007387 */ /* 0x0001e20000100a00 */
[----:B------:R-:W-:Y:S01]  /*4fc0*/  HFMA2 R28, -RZ, RZ, 0, 0 ;  /* 0x00000000ff1c7431 */ /* 0x000fe200000001ff */
[----:B0-----:R-:W-:Y:S02]  /*4fd0*/  CS2R R14, SRZ ;  /* 0x00000000000e7805 */ /* 0x001fe4000001ff00 */
[----:B------:R0:W-:Y:S02]  /*4fe0*/  STL.64 [R1+0x78], R2 ;  /* 0x0000780201007387 */ /* 0x0001e40000100a00 */
[----:B0-----:R-:W-:-:S02]  /*4ff0*/  CS2R R2, SRZ ;  /* 0x0000000000027805 */ /* 0x001fc4000001ff00 */
        /* <DEDUP_REMOVED lines=10> */
[----:B------:R-:W-:-:S03]  /*50a0*/  LOP3.LUT P2, RZ, R0, 0x40, RZ, 0xc0, !PT ;  /* 0x0000004000ff7812 */ /* 0x000fc6000784c0ff */
[----:B------:R0:W-:Y:S02]  /*50b0*/  STL [R1+0x264], R16 ;  /* 0x0002641001007387 */ /* 0x0001e40000100800 */
[----:B0-----:R-:W-:-:S08]  /*50c0*/  MOV R16, RZ ;  /* 0x000000ff00107202 */ /* 0x001fd00000000f00 */
[----:B------:R-:W3:Y:S04]  /*50d0*/  @!P2 LDG.E.64 R2, desc[UR14][R44.64] ;  /* 0x0000000e2c02a981 */ /* 0x000ee8000c1e1b00 */
[----:B------:R0:W-:Y:S02]  /*50e0*/  STL.64 [R1+0x80], R4 ;  /* 0x0000800401007387 */ /* 0x0001e40000100a00 */
[----:B0-----:R-:W-:Y:S01]  /*50f0*/  CS2R R4, SRZ ;  /* 0x0000000000047805 */ /* 0x001fe2000001ff00 */
[----:B----4-:R-:W-:Y:S01]  /*5100*/  @!P1 IMAD.MOV.U32 R28, RZ, RZ, R8 ;  /* 0x000000ffff1c9224 */ /* 0x010fe200078e0008 */
[----:B------:R-:W-:Y:S02]  /*5110*/  @!P1 MOV R16, R9 ;  /* 0x0000000900109202 */ /* 0x000fe40000000f00 */
[----:B------:R-:W-:-:S13]  /*5120*/  LOP3.LUT P1, RZ, R0, 0x20, RZ, 0xc0, !PT ;  /* 0x0000002000ff7812 */ /* 0x000fda000782c0ff */
[----:B------:R-:W4:Y:S04]  /*5130*/  @!P1 LDG.E.64 R4, desc[UR14][R46.64] ;  /* 0x0000000e2e049981 */ /* 0x000f28000c1e1b00 */
[----:B------:R0:W-:Y:S04]  /*5140*/  STL [R1+0x26c], R16 ;  /* 0x00026c1001007387 */ /* 0x0001e80000100800 */
[----:B------:R1:W-:Y:S01]  /*5150*/  STL [R1+0x288], R26 ;  /* 0x0002881a01007387 */ /* 0x0003e20000100800 */
[----:B0-----:R-:W-:Y:S01]  /*5160*/  HFMA2 R16, -RZ, RZ, 0, 0 ;  /* 0x00000000ff107431 */ /* 0x001fe200000001ff */
[----:B-1----:R-:W-:Y:S01]  /*5170*/  MOV R26, R122 ;  /* 0x0000007a001a7202 */ /* 0x002fe20000000f00 */
[----:B------:R-:W-:Y:S01]  /*5180*/  IMAD.MOV.U32 R122, RZ, RZ, RZ ;  /* 0x000000ffff7a7224 */ /* 0x000fe200078e00ff */
[----:B------:R0:W-:Y:S01]  /*5190*/  STL.64 [R1+0x88], R6 ;  /* 0x0000880601007387 */ /* 0x0001e20000100a00 */
[----:B------:R-:W-:-:S02]  /*51a0*/  @!P4 MOV R16, R10 ;  /* 0x0000000a0010c202 */ /* 0x000fc40000000f00 */
[----:B------:R-:W-:Y:S02]  /*51b0*/  @!P4 MOV R122, R11 ;  /* 0x0000000b007ac202 */ /* 0x000fe40000000f00 */
[----:B------:R-:W-:Y:S01]  /*51c0*/  LOP3.LUT P4, RZ, R0, 0x10, RZ, 0xc0, !PT ;  /* 0x0000001000ff7812 */ /* 0x000fe2000788c0ff */
[----:B------:R1:W-:Y:S01]  /*51d0*/  STL [R1+0x290], R16 ;  /* 0x0002901001007387 */ /* 0x0003e20000100800 */
[----:B0-----:R-:W-:-:S03]  /*51e0*/  CS2R R6, SRZ ;  /* 0x0000000000067805 */ /* 0x001fc6000001ff00 */
[----:B------:R0:W-:Y:S01]  /*51f0*/  STL [R1+0x294], R28 ;  /* 0x0002941c01007387 */ /* 0x0001e20000100800 */
[----:B-1----:R-:W-:-:S07]  /*5200*/  HFMA2 R16, -RZ, RZ, 0, 0 ;  /* 0x00000000ff107431 */ /* 0x002fce00000001ff */
        /* <DEDUP_REMOVED lines=22> */
[----:B------:R0:W-:Y:S02]  /*5370*/  STL.64 [R1+0xa0], R14 ;  /* 0x0000a00e01007387 */ /* 0x0001e40000100a00 */
[----:B0-----:R-:W-:Y:S02]  /*5380*/  CS2R R14, SRZ ;  /* 0x00000000000e7805 */ /* 0x001fe4000001ff00 */
[----:B----4-:R-:W-:Y:S02]  /*5390*/  @!P1 MOV R28, R4 ;  /* 0x00000004001c9202 */ /* 0x010fe40000000f00 */
[----:B------:R-:W-:Y:S02]  /*53a0*/  @!P1 MOV R16, R5 ;  /* 0x0000000500109202 */ /* 0x000fe40000000f00 */
[----:B------:R-:W-:-:S13]  /*53b0*/  LOP3.LUT P1, RZ, R0, 0x2, RZ, 0xc0, !PT ;  /* 0x0000000200ff7812 */ /* 0x000fda000782c0ff */
[----:B------:R-:W4:Y:S04]  /*53c0*/  @!P1 LDG.E.64 R14, desc[UR14][R54.64] ;  /* 0x0000000e360e9981 */ /* 0x000f28000c1e1b00 */
[----:B------:R0:W-:Y:S04]  /*53d0*/  STL [R1+0x2ac], R28 ;  /* 0x0002ac1c01007387 */ /* 0x0001e80000100800 */
[----:B------:R1:W-:Y:S01]  /*53e0*/  STL [R1+0x28c], R16 ;  /* 0x00028c1001007387 */ /* 0x0003e20000100800 */
[----:B0-----:R-:W-:Y:S02]  /*53f0*/  IMAD.MOV.U32 R28, RZ, RZ, RZ ;  /* 0x000000ffff1c7224 */ /* 0x001fe400078e00ff */
[----:B-1----:R-:W-:Y:S01]  /*5400*/  HFMA2 R16, -RZ, RZ, 0, 0 ;  /* 0x00000000ff107431 */ /* 0x002fe200000001ff */
[----:B------:R0:W-:Y:S01]  /*5410*/  STL.64 [R1+0xa8], R2 ;  /* 0x0000a80201007387 */ /* 0x0001e20000100a00 */
[----:B------:R-:W-:Y:S01]  /*5420*/  @!P4 MOV R28, R6 ;  /* 0x00000006001cc202 */ /* 0x000fe20000000f00 */
[----:B------:R-:W-:Y:S01]  /*5430*/  @!P4 IMAD.MOV.U32 R16, RZ, RZ, R7 ;  /* 0x000000ffff10c224 */ /* 0x000fe200078e0007 */
[----:B------:R-:W-:-:S03]  /*5440*/  LOP3.LUT P4, RZ, R0, 0x1, RZ, 0xc0, !PT ;  /* 0x0000000100ff7812 */ /* 0x000fc6000788c0ff */
[----:B------:R1:W-:Y:S01]  /*5450*/  STL [R1+0x2b4], R28 ;  /* 0x0002b41c01007387 */ /* 0x0003e20000100800 */
[----:B0-----:R-:W-:-:S03]  /*5460*/  CS2R R2, SRZ ;  /* 0x0000000000027805 */ /* 0x001fc6000001ff00 */
[----:B------:R0:W-:Y:S01]  /*5470*/  STL [R1+0x284], R16 ;  /* 0x0002841001007387 */ /* 0x0001e20000100800 */
[----:B-1----:R-:W-:-:S05]  /*5480*/  HFMA2 R28, -RZ, RZ, 0, 0 ;  /* 0x00000000ff1c7431 */ /* 0x002fca00000001ff */
[----:B------:R-:W4:Y:S01]  /*5490*/  @!P4 LDG.E.64 R2, desc[UR14][R56.64] ;  /* 0x0000000e3802c981 */ /* 0x000f22000c1e1b00 */
[----:B0-----:R-:W-:-:S03]  /*54a0*/  MOV R16, RZ ;  /* 0x000000ff00107202 */ /* 0x001fc60000000f00 */
[----:B------:R0:W-:Y:S02]  /*54b0*/  STL.64 [R1+0xb0], R4 ;  /* 0x0000b00401007387 */ /* 0x0001e40000100a00 */
[----:B0-----:R-:W-:Y:S02]  /*54c0*/  CS2R R4, SRZ ;  /* 0x0000000000047805 */ /* 0x001fe4000001ff00 */
[----:B------:R0:W-:Y:S02]  /*54d0*/  STL.64 [R1+0xb8], R6 ;  /* 0x0000b80601007387 */ /* 0x0001e40000100a00 */
[----:B0-----:R-:W-:Y:S01]  /*54e0*/  CS2R R6, SRZ ;  /* 0x0000000000067805 */ /* 0x001fe2000001ff00 */
[----:B--2---:R-:W-:Y:S01]  /*54f0*/  @!P3 IMAD.MOV.U32 R28, RZ, RZ, R8 ;  /* 0x000000ffff1cb224 */ /* 0x004fe200078e0008 */
[----:B------:R-:W-:Y:S02]  /*5500*/  @!P3 MOV R16, R9 ;  /* 0x000000090010b202 */ /* 0x000fe40000000f00 */
[----:B------:R-:W-:-:S02]  /*5510*/  LOP3.LUT P3, RZ, R17, 0x80000000, RZ, 0xc0, !PT ;  /* 0x8000000011ff7812 */ /* 0x000fc4000786c0ff */
[----:B------:R0:W-:Y:S04]  /*5520*/  STL [R1+0x2b8], R28 ;  /* 0x0002b81c01007387 */ /* 0x0001e80000100800 */
[----:B------:R1:W-:Y:S01]  /*5530*/  STL [R1+0x2a0], R16 ;  /* 0x0002a01001007387 */ /* 0x0003e20000100800 */
[----:B0-----:R-:W-:-:S06]  /*5540*/  HFMA2 R28, -RZ, RZ, 0, 0 ;  /* 0x00000000ff1c7431 */ /* 0x001fcc00000001ff */
[----:B------:R-:W2:Y:S01]  /*5550*/  @!P3 LDG.E.64 R4, desc[UR14][R58.64] ;  /* 0x0000000e3a04b981 */ /* 0x000ea2000c1e1b00 */
[----:B-1----:R-:W-:Y:S01]  /*5560*/  IMAD.MOV.U32 R16, RZ, RZ, RZ ;  /* 0x000000ffff107224 */ /* 0x002fe200078e00ff */
[----:B---3--:R-:W-:Y:S02]  /*5570*/  @!P2 MOV R28, R10 ;  /* 0x0000000a001ca202 */ /* 0x008fe40000000f00 */
[----:B------:R-:W-:Y:S02]  /*5580*/  @!P2 MOV R16, R11 ;  /* 0x0000000b0010a202 */ /* 0x000fe40000000f00 */
[----:B------:R-:W-:-:S03]  /*5590*/  LOP3.LUT P2, RZ, R17, 0x40000000, RZ, 0xc0, !PT ;  /* 0x4000000011ff7812 */ /* 0x000fc6000784c0ff */
[----:B------:R0:W-:Y:S04]  /*55a0*/  STL [R1+0x29c], R16 ;  /* 0x00029c1001007387 */ /* 0x0001e80000100800 */
[----:B------:R1:W-:Y:S01]  /*55b0*/  STL [R1+0x2c4], R28 ;  /* 0x0002c41c01007387 */ /* 0x0003e20000100800 */
[----:B0-----:R-:W-:-:S05]  /*55c0*/  HFMA2 R16, -RZ, RZ, 0, 0 ;  /* 0x00000000ff107431 */ /* 0x001fca00000001ff */
[----:B------:R-:W3:Y:S01]  /*55d0*/  @!P2 LDG.E.64 R6, desc[UR14][R60.64] ;  /* 0x0000000e3c06a981 */ /* 0x000ee2000c1e1b00 */
[----:B-1----:R-:W-:-:S03]  /*55e0*/  IMAD.MOV.U32 R28, RZ, RZ, RZ ;  /* 0x000000ffff1c7224 */ /* 0x002fc600078e00ff */
        /* <DEDUP_REMOVED lines=9> */
[----:B-1----:R-:W-:-:S02]  /*5680*/  MOV R16, RZ ;  /* 0x000000ff00107202 */ /* 0x002fc40000000f00 */
[----:B------:R-:W-:Y:S01]  /*5690*/  STL.64 [R1+0xc8], R10 ;  /* 0x0000c80a01007387 */ /* 0x000fe20000100a00 */
[----:B------:R-:W-:Y:S01]  /*56a0*/  @!P4 MOV R16, R3 ;  /* 0x000000030010c202 */ /* 0x000fe20000000f00 */
[----:B------:R-:W-:Y:S01]  /*56b0*/  @!P4 IMAD.MOV.U32 R28, RZ, RZ, R2 ;  /* 0x000000ffff1cc224 */ /* 0x000fe200078e0002 */
[----:B------:R-:W-:-:S03]  /*56c0*/  LOP3.LUT P4, RZ, R17, 0x10000000, RZ, 0xc0, !PT ;  /* 0x1000000011ff7812 */ /* 0x000fc6000788c0ff */
[----:B------:R0:W-:Y:S04]  /*56d0*/  STL [R1+0x2a8], R16 ;  /* 0x0002a81001007387 */ /* 0x0001e80000100800 */
[----:B------:R1:W-:Y:S01]  /*56e0*/  STL [R1+0x2d4], R28 ;  /* 0x0002d41c01007387 */ /* 0x0003e20000100800 */
[----:B0-----:R-:W-:Y:S02]  /*56f0*/  IMAD.MOV.U32 R16, RZ, RZ, RZ ;  /* 0x000000ffff107224 */ /* 0x001fe400078e00ff */
[----:B-1----:R-:W-:Y:S01]  /*5700*/  HFMA2 R28, -RZ, RZ, 0, 0 ;  /* 0x00000000ff1c7431 */ /* 0x002fe200000001ff */
[----:B------:R-:W-:Y:S01]  /*5710*/  CS2R R10, SRZ ;  /* 0x00000000000a7805 */ /* 0x000fe2000001ff00 */
[----:B------:R0:W-:Y:S05]  /*5720*/  STL.64 [R1+0xd0], R14 ;  /* 0x0000d00e01007387 */ /* 0x0001ea0000100a00 */
[----:B------:R1:W4:Y:S01]  /*5730*/  @!P4 LDG.E.64 R10, desc[UR14][R64.64] ;  /* 0x0000000e400ac981 */ /* 0x000322000c1e1b00 */
[----:B0-----:R-:W-:-:S02]  /*5740*/  CS2R R14, SRZ ;  /* 0x00000000000e7805 */ /* 0x001fc4000001ff00 */
[----:B-1----:R-:W-:Y:S01]  /*5750*/  MOV R64, R22 ;  /* 0x0000001600407202 */ /* 0x002fe20000000f00 */
[----:B------:R-:W-:Y:S01]  /*5760*/  IMAD.MOV.U32 R65, RZ, RZ, R23 ;  /* 0x000000ffff417224 */ /* 0x000fe200078e0017 */
[----:B------:R-:W-:Y:S02]  /*5770*/  CS2R R22, SRZ ;  /* 0x0000000000167805 */ /* 0x000fe4000001ff00 */
[----:B--2---:R-:W-:Y:S02]  /*5780*/  @!P3 MOV R16, R5 ;  /* 0x000000050010b202 */ /* 0x004fe40000000f00 */
[----:B------:R-:W-:-:S03]  /*5790*/  @!P3 MOV R28, R4 ;  /* 0x00000004001cb202 */ /* 0x000fc60000000f00 */
[----:B------:R0:W-:Y:S01]  /*57a0*/  STL [R1+0x2c0], R16 ;  /* 0x0002c01001007387 */ /* 0x0001e20000100800 */
[----:B------:R-:W-:-:S03]  /*57b0*/  LOP3.LUT P3, RZ, R17, 0x8000000, RZ, 0xc0, !PT ;  /* 0x0800000011ff7812 */ /* 0x000fc6000786c0ff */
[----:B------:R1:W-:Y:S01]  /*57c0*/  STL [R1+0x2dc], R28 ;  /* 0x0002dc1c01007387 */ /* 0x0003e20000100800 */
[----:B0-----:R-:W-:Y:S02]  /*57d0*/  HFMA2 R16, -RZ, RZ, 0, 0 ;  /* 0x00000000ff107431 */ /* 0x001fe400000001ff */
[----:B-1----:R-:W-:-:S07]  /*57e0*/  IMAD.MOV.U32 R28, RZ, RZ, RZ ;  /* 0x000000ffff1c7224 */ /* 0x002fce00078e00ff */
[----:B------:R-:W2:Y:S01]  /*57f0*/  @!P3 LDG.E.64 R14, desc[UR14][R66.64] ;  /* 0x0000000e420eb981 */ /* 0x000ea2000c1e1b00 */
[----:B---3--:R-:W-:Y:S01]  /*5800*/  @!P2 IMAD.MOV.U32 R16, RZ, RZ, R7 ;  /* 0x000000ffff10a224 */ /* 0x008fe200078e0007 */
[----:B------:R-:W-:Y:S02]  /*5810*/  @!P2 MOV R28, R6 ;  /* 0x00000006001ca202 */ /* 0x000fe40000000f00 */
[----:B------:R-:W-:Y:S02]  /*5820*/  LOP3.LUT P2, RZ, R17, 0x4000000, RZ, 0xc0, !PT ;  /* 0x0400000011ff7812 */ /* 0x000fe4000784c0ff */
[----:B------:R0:W-:Y:S04]  /*5830*/  STL [R1+0x2bc], R16 ;  /* 0x0002bc1001007387 */ /* 0x0001e80000100800 */
[----:B------:R1:W-:Y:S04]  /*5840*/  STL [R1+0x2ec], R28 ;  /* 0x0002ec1c01007387 */ /* 0x0003e80000100800 */
[----:B------:R3:W-:Y:S01]  /*5850*/  STL.64 [R1+0xe0], R4 ;  /* 0x0000e00401007387 */ /* 0x0007e20000100a00 */
[----:B0-----:R-:W-:-:S03]  /*5860*/  HFMA2 R16, -RZ, RZ, 0, 0 ;  /* 0x00000000ff107431 */ /* 0x001fc600000001ff */
[----:B------:R-:W2:Y:S01]  /*5870*/  @!P2 LDG.E.64 R22, desc[UR14][R68.64] ;  /* 0x0000000e4416a981 */ /* 0x000ea2000c1e1b00 */
[----:B-1----:R-:W-:Y:S01]  /*5880*/  MOV R28, R26 ;  /* 0x0000001a001c7202 */ /* 0x002fe20000000f00 */
[----:B------:R-:W-:Y:S01]  /*5890*/  IMAD.MOV.U32 R26, RZ, RZ, R24 ;  /* 0x000000ffff1a7224 */ /* 0x000fe200078e0018 */
[----:B------:R-:W-:Y:S01]  /*58a0*/  MOV R24, R124 ;  /* 0x0000007c00187202 */ /* 0x000fe20000000f00 */
[----:B------:R0:W-:Y:S01]  /*58b0*/  STL [R1+0x260], R27 ;  /* 0x0002601b01007387 */ /* 0x0001e20000100800 */
[----:B------:R-:W-:Y:S01]  /*58c0*/  MOV R124, R18 ;  /* 0x00000012007c7202 */ /* 0x000fe20000000f00 */
[----:B------:R-:W-:Y:S01]  /*58d0*/  IMAD.MOV.U32 R18, RZ, RZ, RZ ;  /* 0x000000ffff127224 */ /* 0x000fe200078e00ff */
[----:B---3--:R-:W-:Y:S02]  /*58e0*/  CS2R R4, SRZ ;  /* 0x0000000000047805 */ /* 0x008fe4000001ff00 */
[----:B------:R-:W-:Y:S02]  /*58f0*/  MOV R60, R20 ;  /* 0x00000014003c7202 */ /* 0x000fe40000000f00 */
[----:B------:R-:W-:Y:S01]  /*5900*/  MOV R61, R21 ;  /* 0x00000015003d7202 */ /* 0x000fe20000000f00 */
[----:B------:R-:W-:Y:S04]  /*5910*/  STL.64 [R1+0xe8], R6 ;  /* 0x0000e80601007387 */ /* 0x000fe80000100a00 */
[----:B------:R-:W-:Y:S01]  /*5920*/  STL.64 [R1+0xd8], R2 ;  /* 0x0000d80201007387 */ /* 0x000fe20000100a00 */
[----:B------:R-:W-:-:S02]  /*5930*/  CS2R R32, SRZ ;  /* 0x0000000000207805 */ /* 0x000fc4000001ff00 */
[----:B------:R-:W-:Y:S02]  /*5940*/  CS2R R34, SRZ ;  /* 0x0000000000227805 */ /* 0x000fe4000001ff00 */
[----:B------:R-:W-:Y:S02]  /*5950*/  CS2R R36, SRZ ;  /* 0x0000000000247805 */ /* 0x000fe4000001ff00 */
[----:B------:R-:W-:Y:S02]  /*5960*/  CS2R R40, SRZ ;  /* 0x0000000000287805 */ /* 0x000fe4000001ff00 */
[----:B------:R-:W-:Y:S02]  /*5970*/  CS2R R30, SRZ ;  /* 0x00000000001e7805 */ /* 0x000fe4000001ff00 */
[----:B------:R-:W-:Y:S02]  /*5980*/  CS2R R52, SRZ ;  /* 0x0000000000347805 */ /* 0x000fe4000001ff00 */
[----:B------:R-:W-:-:S02]  /*5990*/  CS2R R38, SRZ ;  /* 0x0000000000267805 */ /* 0x000fc4000001ff00 */
[----:B----4-:R-:W-:Y:S01]  /*59a0*/  @!P1 MOV R18, R8 ;  /* 0x0000000800129202 */ /* 0x010fe20000000f00 */
[----:B------:R-:W-:Y:S01]  /*59b0*/  @!P1 IMAD.MOV.U32 R16, RZ, RZ, R9 ;  /* 0x000000ffff109224 */ /* 0x000fe200078e0009 */
[----:B------:R-:W-:Y:S01]  /*59c0*/  LOP3.LUT P1, RZ, R17, 0x2000000, RZ, 0xc0, !PT ;  /* 0x0200000011ff7812 */ /* 0x000fe2000782c0ff */
[----:B------:R1:W-:Y:S01]  /*59d0*/  STL.64 [R1+0xf0], R8 ;  /* 0x0000f00801007387 */ /* 0x0003e20000100a00 */
[----:B------:R-:W-:Y:S02]  /*59e0*/  CS2R R42, SRZ ;  /* 0x00000000002a7805 */ /* 0x000fe4000001ff00 */
[----:B------:R-:W-:Y:S02]  /*59f0*/  CS2R R58, SRZ ;  /* 0x00000000003a7805 */ /* 0x000fe4000001ff00 */
[----:B------:R-:W-:Y:S02]  /*5a00*/  CS2R R44, SRZ ;  /* 0x00000000002c7805 */ /* 0x000fe4000001ff00 */
[----:B------:R-:W-:Y:S01]  /*5a10*/  CS2R R50, SRZ ;  /* 0x0000000000327805 */ /* 0x000fe2000001ff00 */
[----:B------:R-:W-:Y:S04]  /*5a20*/  STL.64 [R1+0x10], R12 ;  /* 0x0000100c01007387 */ /* 0x000fe80000100a00 */
[----:B------:R-:W3:Y:S04]  /*5a30*/  LDL R67, [R1+0x224] ;  /* 0x0002240001437983 */ /* 0x000ee80000100800 */
[----:B------:R4:W3:Y:S04]  /*5a40*/  @!P1 LDG.E.64 R4, desc[UR14][R70.64] ;  /* 0x0000000e46049981 */ /* 0x0008e8000c1e1b00 */
[----:B------:R1:W-:Y:S01]  /*5a50*/  STL [R1+0x2f0], R18 ;  /* 0x0002f01201007387 */ /* 0x0003e20000100800 */
[----:B0-----:R-:W-:-:S03]  /*5a60*/  IMAD.MOV.U32 R27, RZ, RZ, R123 ;  /* 0x000000ffff1b7224 */ /* 0x001fc600078e007b */
[----:B------:R0:W-:Y:S01]  /*5a70*/  STL [R1+0x2d0], R16 ;  /* 0x0002d01001007387 */ /* 0x0001e20000100800 */
[----:B------:R-:W-:Y:S02]  /*5a80*/  CS2R R48, SRZ ;  /* 0x0000000000307805 */ /* 0x000fe4000001ff00 */
[----:B------:R-:W-:Y:S02]  /*5a90*/  LOP3.LUT P5, RZ, R17, 0x10, RZ, 0xc0, !PT ;  /* 0x0000001011ff7812 */ /* 0x000fe400078ac0ff */
[----:B------:R-:W-:Y:S02]  /*5aa0*/  CS2R R20, SRZ ;  /* 0x0000000000147805 */ /* 0x000fe4000001ff00 */
[----:B-1----:R-:W-:Y:S02]  /*5ab0*/  CS2R R8, SRZ ;  /* 0x0000000000087805 */ /* 0x002fe4000001ff00 */
[----:B------:R-:W-:Y:S01]  /*5ac0*/  MOV R56, R28 ;  /* 0x0000001c00387202 */ /* 0x000fe20000000f00 */
[----:B------:R-:W-:Y:S01]  /*5ad0*/  HFMA2 R18, -RZ, RZ, 0, 0 ;  /* 0x00000000ff127431 */ /* 0x000fe200000001ff */
[----:B------:R-:W-:-:S02]  /*5ae0*/  CS2R R6, SRZ ;  /* 0x0000000000067805 */ /* 0x000fc4000001ff00 */
[----:B------:R-:W-:Y:S01]  /*5af0*/  CS2R R46, SRZ ;  /* 0x00000000002e7805 */ /* 0x000fe2000001ff00 */
[----:B------:R-:W-:Y:S01]  /*5b00*/  STL [R1+0x330], R0 ;  /* 0x0003300001007387 */ /* 0x000fe20000100800 */
[----:B0-----:R-:W-:Y:S02]  /*5b10*/  MOV R16, RZ ;  /* 0x000000ff00107202 */ /* 0x001fe40000000f00 */
[----:B------:R-:W-:Y:S01]  /*5b20*/  MOV R29, R27 ;  /* 0x0000001b001d7202 */ /* 0x000fe20000000f00 */
[----:B------:R-:W3:Y:S01]  /*5b30*/  LDL R66, [R1+0x240] ;  /* 0x0002400001427983 */ /* 0x000ee20000100800 */
[----:B------:R-:W-:Y:S01]  /*5b40*/  MOV R27, R25 ;  /* 0x00000019001b7202 */ /* 0x000fe20000000f00 */
[----:B------:R-:W-:Y:S01]  /*5b50*/  IMAD.MOV.U32 R25, RZ, RZ, R125 ;  /* 0x000000ffff197224 */ /* 0x000fe200078e007d */
[----:B------:R-:W-:Y:S01]  /*5b60*/  MOV R125, R19 ;  /* 0x00000013007d7202 */ /* 0x000fe20000000f00 */
[----:B--2---:R-:W-:Y:S01]  /*5b70*/  STL.64 [R1+0x100], R14 ;  /* 0x0001000e01007387 */ /* 0x004fe20000100a00 */
[----:B------:R-:W-:Y:S01]  /*5b80*/  @!P4 MOV R16, R11 ;  /* 0x0000000b0010c202 */ /* 0x000fe20000000f00 */
[----:B------:R-:W-:Y:S01]  /*5b90*/  @!P4 IMAD.MOV.U32 R18, RZ, RZ, R10 ;  /* 0x000000ffff12c224 */ /* 0x000fe200078e000a */
[----:B----4-:R-:W-:Y:S01]  /*5ba0*/  CS2R R70, SRZ ;  /* 0x0000000000467805 */ /* 0x010fe2000001ff00 */
[----:B------:R-:W-:Y:S01]  /*5bb0*/  IMAD.MOV.U32 R62, RZ, RZ, R24 ;  /* 0x000000ffff3e7224 */ /* 0x000fe200078e0018 */
[----:B------:R-:W-:Y:S01]  /*5bc0*/  CS2R R68, SRZ ;  /* 0x0000000000447805 */ /* 0x000fe2000001ff00 */
[----:B------:R0:W-:Y:S04]  /*5bd0*/  STL [R1+0x2c8], R16 ;  /* 0x0002c81001007387 */ /* 0x0001e80000100800 */
[----:B------:R1:W-:Y:S01]  /*5be0*/  STL [R1+0x2f4], R18 ;  /* 0x0002f41201007387 */ /* 0x0003e20000100800 */
[----:B------:R-:W-:-:S02]  /*5bf0*/  CS2R R2, SRZ ;  /* 0x0000000000027805 */ /* 0x000fc4000001ff00 */
[----:B------:R-:W-:Y:S01]  /*5c00*/  MOV R54, R26 ;  /* 0x0000001a00367202 */ /* 0x000fe20000000f00 */
[----:B------:R-:W-:Y:S01]  /*5c10*/  STL.64 [R1+0xf8], R10 ;  /* 0x0000f80a01007387 */ /* 0x000fe20000100a00 */
[----:B0-----:R-:W-:-:S03]  /*5c20*/  HFMA2 R16, -RZ, RZ, 0, 0 ;  /* 0x00000000ff107431 */ /* 0x001fc600000001ff */
[----:B------:R-:W2:Y:S01]  /*5c30*/  LDL R123, [R1+0x230] ;  /* 0x00023000017b7983 */ /* 0x000ea20000100800 */
[----:B-1----:R-:W-:Y:S02]  /*5c40*/  CS2R R18, SRZ ;  /* 0x0000000000127805 */ /* 0x002fe4000001ff00 */
[----:B------:R-:W-:Y:S01]  /*5c50*/  @!P3 IMAD.MOV.U32 R18, RZ, RZ, R14 ;  /* 0x000000ffff12b224 */ /* 0x000fe200078e000e */
[----:B------:R-:W-:Y:S02]  /*5c60*/  @!P3 MOV R16, R15 ;  /* 0x0000000f0010b202 */ /* 0x000fe40000000f00 */
[C---:B------:R-:W-:Y:S01]  /*5c70*/  LOP3.LUT P3, RZ, R17.reuse, 0x800000, RZ, 0xc0, !PT ;  /* 0x0080000011ff7812 */ /* 0x040fe2000786c0ff */
[----:B------:R-:W-:Y:S01]  /*5c80*/  @!P2 IMAD.MOV.U32 R20, RZ, RZ, R22 ;  /* 0x000000ffff14a224 */ /* 0x000fe200078e0016 */
[----:B------:R-:W-:Y:S01]  /*5c90*/  @!P2 MOV R19, R23 ;  /* 0x000000170013a202 */ /* 0x000fe20000000f00 */
[----:B------:R0:W-:Y:S01]  /*5ca0*/  STL [R1+0x2e0], R16 ;  /* 0x0002e01001007387 */ /* 0x0001e20000100800 */
[C---:B------:R-:W-:Y:S01]  /*5cb0*/  LOP3.LUT P2, RZ, R17.reuse, 0x400000, RZ, 0xc0, !PT ;  /* 0x0040000011ff7812 */ /* 0x040fe2000784c0ff */
[----:B------:R-:W-:Y:S01]  /*5cc0*/  IMAD.MOV.U32 R57, RZ, RZ, R29 ;  /* 0x000000ffff397224 */ /* 0x000fe200078e001d */
[----:B------:R-:W-:-:S02]  /*5cd0*/  LOP3.LUT P4, RZ, R17, 0x1000000, RZ, 0xc0, !PT ;  /* 0x0100000011ff7812 */ /* 0x000fc4000788c0ff */
[----:B------:R-:W-:Y:S01]  /*5ce0*/  CS2R R28, SRZ ;  /* 0x00000000001c7805 */ /* 0x000fe2000001ff00 */
[----:B0-----:R-:W-:-:S04]  /*5cf0*/  HFMA2 R16, -RZ, RZ, 0, 0 ;  /* 0x00000000ff107431 */ /* 0x001fc800000001ff */
[----:B------:R0:W4:Y:S01]  /*5d00*/  @!P3 LDG.E.64 R8, desc[UR14][R74.64] ;  /* 0x0000000e4a08b981 */ /* 0x000122000c1e1b00 */
[----:B------:R-:W-:-:S03]  /*5d10*/  CS2R R14, SRZ ;  /* 0x00000000000e7805 */ /* 0x000fc6000001ff00 */
[----:B------:R-:W2:Y:S04]  /*5d20*/  @!P2 LDG.E.64 R28, desc[UR14][R76.64] ;  /* 0x0000000e4c1ca981 */ /* 0x000ea8000c1e1b00 */
[----:B------:R1:W2:Y:S01]  /*5d30*/  @!P4 LDG.E.64 R6, desc[UR14][R72.64] ;  /* 0x0000000e4806c981 */ /* 0x0002a2000c1e1b00 */
[----:B---3--:R-:W-:Y:S01]  /*5d40*/  @!P1 IMAD.MOV.U32 R16, RZ, RZ, R4 ;  /* 0x000000ffff109224 */ /* 0x008fe200078e0004 */
[----:B------:R-:W-:Y:S02]  /*5d50*/  @!P1 MOV R21, R5 ;  /* 0x0000000500159202 */ /* 0x000fe40000000f00 */
[----:B0-----:R-:W-:Y:S02]  /*5d60*/  CS2R R74, SRZ ;  /* 0x00000000004a7805 */ /* 0x001fe4000001ff00 */
[----:B------:R-:W-:-:S02]  /*5d70*/  LOP3.LUT P1, RZ, R17, 0x200000, RZ, 0xc0, !PT ;  /* 0x0020000011ff7812 */ /* 0x000fc4000782c0ff */
[----:B------:R-:W-:Y:S02]  /*5d80*/  MOV R63, R25 ;  /* 0x00000019003f7202 */ /* 0x000fe40000000f00 */
[----:B------:R-:W-:Y:S01]  /*5d90*/  MOV R55, R27 ;  /* 0x0000001b00377202 */ /* 0x000fe20000000f00 */
[----:B------:R0:W-:Y:S04]  /*5da0*/  STL.64 [R1+0x108], R22 ;  /* 0x0001081601007387 */ /* 0x0001e80000100a00 */
[----:B------:R-:W-:Y:S04]  /*5db0*/  STL.64 [R1+0x110], R4 ;  /* 0x0001100401007387 */ /* 0x000fe80000100a00 */
[----:B------:R-:W3:Y:S01]  /*5dc0*/  @!P1 LDG.E.64 R14, desc[UR14][R78.64] ;  /* 0x0000000e4e0e9981 */ /* 0x000ee2000c1e1b00 */
[----:B------:R-:W-:-:S02]  /*5dd0*/  CS2R R24, SRZ ;  /* 0x0000000000187805 */ /* 0x000fc4000001ff00 */
[----:B-1----:R-:W-:Y:S02]  /*5de0*/  CS2R R72, SRZ ;  /* 0x0000000000487805 */ /* 0x002fe4000001ff00 */
[----:B------:R-:W-:Y:S02]  /*5df0*/  CS2R R26, SRZ ;  /* 0x00000000001a7805 */ /* 0x000fe4000001ff00 */
[----:B0-----:R-:W-:Y:S02]  /*5e00*/  CS2R R22, SRZ ;  /* 0x0000000000167805 */ /* 0x001fe4000001ff00 */
[----:B------:R-:W-:Y:S01]  /*5e10*/  CS2R R10, SRZ ;  /* 0x00000000000a7805 */ /* 0x000fe2000001ff00 */
[----:B------:R-:W3:Y:S04]  /*5e20*/  LDL R76, [R1+0x2f4] ;  /* 0x0002f400014c7983 */ /* 0x000ee80000100800 */
[----:B------:R-:W3:Y:S01]  /*5e30*/  LDL R77, [R1+0x2e0] ;  /* 0x0002e000014d7983 */ /* 0x000ee20000100800 */
[----:B----4-:R-:W-:-:S02]  /*5e40*/  @!P3 MOV R70, R8 ;  /* 0x000000080046b202 */ /* 0x010fc40000000f00 */
[----:B------:R-:W-:Y:S02]  /*5e50*/  @!P3 MOV R75, R9 ;  /* 0x00000009004bb202 */ /* 0x000fe40000000f00 */
[C---:B------:R-:W-:Y:S01]  /*5e60*/  LOP3.LUT P3, RZ, R17.reuse, 0x80000, RZ, 0xc0, !PT ;  /* 0x0008000011ff7812 */ /* 0x040fe2000786c0ff */
[----:B--2---:R-:W-:Y:S01]  /*5e70*/  @!P2 IMAD.MOV.U32 R71, RZ, RZ, R28 ;  /* 0x000000ffff47a224 */ /* 0x004fe200078e001c */
[----:B------:R-:W-:Y:S02]  /*5e80*/  @!P2 MOV R74, R29 ;  /* 0x0000001d004aa202 */ /* 0x000fe40000000f00 */
[C---:B------:R-:W-:Y:S01]  /*5e90*/  LOP3.LUT P2, RZ, R17.reuse, 0x40000, RZ, 0xc0, !PT ;  /* 0x0004000011ff7812 */ /* 0x040fe2000784c0ff */
[----:B------:R-:W-:Y:S01]  /*5ea0*/  @!P4 IMAD.MOV.U32 R72, RZ, RZ, R7 ;  /* 0x000000ffff48c224 */ /* 0x000fe200078e0007 */
[----:B------:R-:W-:Y:S02]  /*5eb0*/  @!P4 MOV R73, R6 ;  /* 0x000000060049c202 */ /* 0x000fe40000000f00 */
[----:B------:R-:W-:-:S05]  /*5ec0*/  LOP3.LUT P4, RZ, R17, 0x100000, RZ, 0xc0, !PT ;  /* 0x0010000011ff7812 */ /* 0x000fca000788c0ff */
[----:B------:R0:W2:Y:S04]  /*5ed0*/  @!P3 LDG.E.64 R24, desc[UR14][R82.64] ;  /* 0x0000000e5218b981 */ /* 0x0000a8000c1e1b00 */
[----:B------:R-:W4:Y:S04]  /*5ee0*/  @!P2 LDG.E.64 R26, desc[UR14][R84.64] ;  /* 0x0000000e541aa981 */ /* 0x000f28000c1e1b00 */
[----:B------:R1:W-:Y:S04]  /*5ef0*/  STL.64 [R1+0x120], R8 ;  /* 0x0001200801007387 */ /* 0x0003e80000100a00 */
[----:B------:R0:W4:Y:S01]  /*5f00*/  @!P4 LDG.E.64 R22, desc[UR14][R80.64] ;  /* 0x0000000e5016c981 */ /* 0x000122000c1e1b00 */
[----:B---3--:R-:W-:Y:S01]  /*5f10*/  @!P1 MOV R68, R14 ;  /* 0x0000000e00449202 */ /* 0x008fe20000000f00 */
[----:B------:R-:W-:Y:S01]  /*5f20*/  @!P1 IMAD.MOV.U32 R2, RZ, RZ, R15 ;  /* 0x000000ffff029224 */ /* 0x000fe200078e000f */
[----:B------:R-:W-:-:S02]  /*5f30*/  LOP3.LUT P1, RZ, R17, 0x20000, RZ, 0xc0, !PT ;  /* 0x0002000011ff7812 */ /* 0x000fc4000782c0ff */
[----:B-1----:R-:W-:Y:S02]  /*5f40*/  CS2R R8, SRZ ;  /* 0x0000000000087805 */ /* 0x002fe4000001ff00 */
[----:B------:R-:W-:Y:S01]  /*5f50*/  CS2R R4, SRZ ;  /* 0x0000000000047805 */ /* 0x000fe2000001ff00 */
[----:B0-----:R-:W-:Y:S01]  /*5f60*/  IMAD.MOV.U32 R83, RZ, RZ, RZ ;  /* 0x000000ffff537224 */ /* 0x001fe200078e00ff */
[----:B------:R-:W-:Y:S01]  /*5f70*/  CS2R R78, SRZ ;  /* 0x00000000004e7805 */ /* 0x000fe2000001ff00 */
[----:B------:R-:W-:Y:S01]  /*5f80*/  IMAD.MOV.U32 R81, RZ, RZ, RZ ;  /* 0x000000ffff517224 */ /* 0x000fe200078e00ff */
[----:B------:R0:W-:Y:S04]  /*5f90*/  STL.64 [R1+0x118], R6 ;  /* 0x0001180601007387 */ /* 0x0001e80000100a00 */
[----:B------:R1:W-:Y:S04]  /*5fa0*/  STL.64 [R1+0x130], R14 ;  /* 0x0001300e01007387 */ /* 0x0003e80000100a00 */
[----:B------:R-:W3:Y:S01]  /*5fb0*/  @!P1 LDG.E.64 R8, desc[UR14][R86.64] ;  /* 0x0000000e56089981 */ /* 0x000ee2000c1e1b00 */
[----:B0-----:R-:W-:-:S03]  /*5fc0*/  CS2R R6, SRZ ;  /* 0x0000000000067805 */ /* 0x001fc6000001ff00 */
[----:B------:R-:W-:Y:S04]  /*5fd0*/  STL.64 [R1+0x128], R28 ;  /* 0x0001281c01007387 */ /* 0x000fe80000100a00 */
[----:B------:R-:W3:Y:S04]  /*5fe0*/  LDL R84, [R1+0x2ec] ;  /* 0x0002ec0001547983 */ /* 0x000ee80000100800 */
[----:B------:R-:W3:Y:S04]  /*5ff0*/  LDL R85, [R1+0x2d0] ;  /* 0x0002d00001557983 */ /* 0x000ee80000100800 */
[----:B------:R-:W3:Y:S04]  /*6000*/  LDL R82, [R1+0x2f0] ;  /* 0x0002f00001527983 */ /* 0x000ee80000100800 */
[----:B------:R-:W3:Y:S01]  /*6010*/  LDL R80, [R1+0x2c8] ;  /* 0x0002c80001507983 */ /* 0x000ee20000100800 */
[----:B--2---:R-:W-:-:S02]  /*6020*/  @!P3 MOV R83, R24 ;  /* 0x000000180053b202 */ /* 0x004fc40000000f00 */
[----:B------:R-:W-:Y:S02]  /*6030*/  @!P3 MOV R4, R25 ;  /* 0x000000190004b202 */ /* 0x000fe40000000f00 */
[----:B----4-:R-:W-:Y:S02]  /*6040*/  @!P2 MOV R81, R26 ;  /* 0x0000001a0051a202 */ /* 0x010fe40000000f00 */
[----:B------:R-:W-:Y:S02]  /*6050*/  @!P2 MOV R5, R27 ;  /* 0x0000001b0005a202 */ /* 0x000fe40000000f00 */
[----:B------:R-:W-:Y:S02]  /*6060*/  @!P4 MOV R69, R22 ;  /* 0x000000160045c202 */ /* 0x000fe40000000f00 */
[----:B------:R-:W-:Y:S02]  /*6070*/  @!P4 MOV R3, R23 ;  /* 0x000000170003c202 */ /* 0x000fe40000000f00 */
[----:B-1----:R-:W-:-:S02]  /*6080*/  CS2R R14, SRZ ;  /* 0x00000000000e7805 */ /* 0x002fc4000001ff00 */
[C---:B------:R-:W-:Y:S01]  /*6090*/  LOP3.LUT P3, RZ, R17.reuse, 0x8000, RZ, 0xc0, !PT ;  /* 0x0000800011ff7812 */ /* 0x040fe2000786c0ff */
[----:B------:R0:W-:Y:S01]  /*60a0*/  STL.64 [R1+0x138], R22 ;  /* 0x0001381601007387 */ /* 0x0001e20000100a00 */
[C---:B------:R-:W-:Y:S02]  /*60b0*/  LOP3.LUT P2, RZ, R17.reuse, 0x4000, RZ, 0xc0, !PT ;  /* 0x0000400011ff7812 */ /* 0x040fe4000784c0ff */
[----:B------:R-:W-:Y:S01]  /*60c0*/  LOP3.LUT P4, RZ, R17, 0x10000, RZ, 0xc0, !PT ;  /* 0x0001000011ff7812 */ /* 0x000fe2000788c0ff */
[----:B------:R1:W-:Y:S04]  /*60d0*/  STL.64 [R1+0x140], R24 ;  /* 0x0001401801007387 */ /* 0x0003e80000100a00 */
[----:B------:R2:W-:Y:S04]  /*60e0*/  STL.64 [R1+0x148], R26 ;  /* 0x0001481a01007387 */ /* 0x0005e80000100a00 */
[----:B------:R-:W4:Y:S04]  /*60f0*/  @!P3 LDG.E.64 R32, desc[UR14][R90.64] ;  /* 0x0000000e5a20b981 */ /* 0x000f28000c1e1b00 */
[----:B------:R-:W4:Y:S01]  /*6100*/  @!P2 LDG.E.64 R34, desc[UR14][R92.64] ;  /* 0x0000000e5c22a981 */ /* 0x000f22000c1e1b00 */
[----:B---3--:R-:W-:Y:S01]  /*6110*/  @!P1 IMAD.MOV.U32 R79, RZ, RZ, R8 ;  /* 0x000000ffff4f9224 */ /* 0x008fe200078e0008 */
[----:B------:R-:W-:-:S02]  /*6120*/  @!P1 MOV R10, R9 ;  /* 0x00000009000a9202 */ /* 0x000fc40000000f00 */
[----:B------:R-:W3:Y:S01]  /*6130*/  @!P4 LDG.E.64 R6, desc[UR14][R88.64] ;  /* 0x0000000e5806c981 */ /* 0x000ee2000c1e1b00 */
[----:B------:R-:W-:Y:S02]  /*6140*/  LOP3.LUT P1, RZ, R17, 0x2000, RZ, 0xc0, !PT ;  /* 0x0000200011ff7812 */ /* 0x000fe4000782c0ff */
[----:B0-----:R-:W-:Y:S01]  /*6150*/  CS2R R22, SRZ ;  /* 0x0000000000167805 */ /* 0x001fe2000001ff00 */
[----:B------:R0:W-:Y:S01]  /*6160*/  STL.64 [R1+0x150], R8 ;  /* 0x0001500801007387 */ /* 0x0001e20000100a00 */
[----:B-1----:R-:W-:Y:S02]  /*6170*/  CS2R R24, SRZ ;  /* 0x0000000000187805 */ /* 0x002fe4000001ff00 */
[----:B------:R-:W-:Y:S02]  /*6180*/  CS2R R28, SRZ ;  /* 0x00000000001c7805 */ /* 0x000fe4000001ff00 */
[----:B--2---:R-:W-:Y:S01]  /*6190*/  CS2R R26, SRZ ;  /* 0x00000000001a7805 */ /* 0x004fe2000001ff00 */
[----:B------:R-:W2:Y:S04]  /*61a0*/  LDL R92, [R1+0x2c4] ;  /* 0x0002c400015c7983 */ /* 0x000ea80000100800 */
[----:B------:R-:W2:Y:S04]  /*61b0*/  LDL R93, [R1+0x2b0] ;  /* 0x0002b000015d7983 */ /* 0x000ea80000100800 */
[----:B------:R-:W2:Y:S01]  /*61c0*/  @!P1 LDG.E.64 R36, desc[UR14][R94.64] ;  /* 0x0000000e5e249981 */ /* 0x000ea2000c1e1b00 */
[----:B0-----:R-:W-:-:S03]  /*61d0*/  CS2R R8, SRZ ;  /* 0x0000000000087805 */ /* 0x001fc6000001ff00 */
[----:B------:R-:W2:Y:S04]  /*61e0*/  LDL R90, [R1+0x2cc] ;  /* 0x0002cc00015a7983 */ /* 0x000ea80000100800 */
[----:B------:R-:W2:Y:S04]  /*61f0*/  LDL R91, [R1+0x2a8] ;  /* 0x0002a800015b7983 */ /* 0x000ea80000100800 */
[----:B------:R-:W2:Y:S04]  /*6200*/  LDL R94, [R1+0x2b8] ;  /* 0x0002b800015e7983 */ /* 0x000ea80000100800 */
[----:B------:R-:W2:Y:S04]  /*6210*/  LDL R95, [R1+0x29c] ;  /* 0x00029c00015f7983 */ /* 0x000ea80000100800 */
[----:B------:R-:W2:Y:S04]  /*6220*/  LDL R88, [R1+0x2d4] ;  /* 0x0002d40001587983 */ /* 0x000ea80000100800 */
[----:B------:R-:W2:Y:S04]  /*6230*/  LDL R89, [R1+0x2c0] ;  /* 0x0002c00001597983 */ /* 0x000ea80000100800 */
[----:B------:R-:W2:Y:S04]  /*6240*/  LDL R86, [R1+0x2dc] ;  /* 0x0002dc0001567983 */ /* 0x000ea80000100800 */
[----:B------:R-:W2:Y:S01]  /*6250*/  LDL R87, [R1+0x2bc] ;  /* 0x0002bc0001577983 */ /* 0x000ea20000100800 */
[----:B----4-:R-:W-:-:S02]  /*6260*/  @!P3 MOV R14, R32 ;  /* 0x00000020000eb202 */ /* 0x010fc40000000f00 */
[----:B------:R-:W-:Y:S02]  /*6270*/  @!P3 MOV R15, R33 ;  /* 0x00000021000fb202 */ /* 0x000fe40000000f00 */
[C---:B------:R-:W-:Y:S01]  /*6280*/  LOP3.LUT P3, RZ, R17.reuse, 0x800, RZ, 0xc0, !PT ;  /* 0x0000080011ff7812 */ /* 0x040fe2000786c0ff */
[----:B------:R-:W-:Y:S01]  /*6290*/  @!P2 IMAD.MOV.U32 R22, RZ, RZ, R34 ;  /* 0x000000ffff16a224 */ /* 0x000fe200078e0022 */
[----:B------:R-:W-:Y:S02]  /*62a0*/  @!P2 MOV R23, R35 ;  /* 0x000000230017a202 */ /* 0x000fe40000000f00 */
[----:B------:R-:W-:Y:S02]  /*62b0*/  LOP3.LUT P2, RZ, R17, 0x400, RZ, 0xc0, !PT ;  /* 0x0000040011ff7812 */ /* 0x000fe4000784c0ff */
[----:B---3--:R-:W-:Y:S01]  /*62c0*/  @!P4 MOV R78, R6 ;  /* 0x00000006004ec202 */ /* 0x008fe20000000f00 */
[----:B------:R-:W-:Y:S01]  /*62d0*/  @!P4 IMAD.MOV.U32 R11, RZ, RZ, R7 ;  /* 0x000000ffff0bc224 */ /* 0x000fe200078e0007 */
[----:B------:R0:W-:Y:S05]  /*62e0*/  STL.64 [R1+0x158], R6 ;  /* 0x0001580601007387 */ /* 0x0001ea0000100a00 */
[----:B------:R-:W3:Y:S01]  /*62f0*/  @!P3 LDG.E.64 R8, desc[UR14][R98.64] ;  /* 0x0000000e6208b981 */ /* 0x000ee2000c1e1b00 */
[----:B0-----:R-:W-:-:S02]  /*6300*/  CS2R R6, SRZ ;  /* 0x0000000000067805 */ /* 0x001fc4000001ff00 */
[----:B--2---:R-:W-:Y:S01]  /*6310*/  @!P1 MOV R24, R36 ;  /* 0x0000002400189202 */ /* 0x004fe20000000f00 */
[----:B------:R-:W-:Y:S01]  /*6320*/  @!P1 IMAD.MOV.U32 R25, RZ, RZ, R37 ;  /* 0x000000ffff199224 */ /* 0x000fe200078e0025 */
[C---:B------:R-:W-:Y:S01]  /*6330*/  LOP3.LUT P1, RZ, R17.reuse, 0x200, RZ, 0xc0, !PT ;  /* 0x0000020011ff7812 */ /* 0x040fe2000782c0ff */
[----:B------:R0:W-:Y:S04]  /*6340*/  STL.64 [R1+0x160], R32 ;  /* 0x0001602001007387 */ /* 0x0001e80000100a00 */
[----:B------:R-:W2:Y:S01]  /*6350*/  @!P2 LDG.E.64 R6, desc[UR14][R100.64] ;  /* 0x0000000e6406a981 */ /* 0x000ea2000c1e1b00 */
[----:B------:R-:W-:-:S03]  /*6360*/  LOP3.LUT P4, RZ, R17, 0x1000, RZ, 0xc0, !PT ;  /* 0x0000100011ff7812 */ /* 0x000fc6000788c0ff */
[----:B------:R1:W-:Y:S04]  /*6370*/  STL.64 [R1+0x170], R36 ;  /* 0x0001702401007387 */ /* 0x0003e80000100a00 */
[----:B------:R-:W4:Y:S01]  /*6380*/  @!P1 LDG.E.64 R40, desc[UR14][R102.64] ;  /* 0x0000000e66289981 */ /* 0x000f22000c1e1b00 */
[----:B0-----:R-:W-:-:S03]  /*6390*/  CS2R R32, SRZ ;  /* 0x0000000000207805 */ /* 0x001fc6000001ff00 */
[----:B------:R0:W-:Y:S04]  /*63a0*/  STL.64 [R1+0x168], R34 ;  /* 0x0001682201007387 */ /* 0x0001e80000100a00 */
[----:B------:R-:W4:Y:S04]  /*63b0*/  @!P4 LDG.E.64 R38, desc[UR14][R96.64] ;  /* 0x0000000e6026c981 */ /* 0x000f28000c1e1b00 */
[----:B------:R-:W4:Y:S04]  /*63c0*/  LDL R100, [R1+0x2a4] ;  /* 0x0002a40001647983 */ /* 0x000f280000100800 */
[----:B------:R-:W4:Y:S04]  /*63d0*/  LDL R101, [R1+0x28c] ;  /* 0x00028c0001657983 */ /* 0x000f280000100800 */
[----:B------:R-:W4:Y:S04]  /*63e0*/  LDL R98, [R1+0x2ac] ;  /* 0x0002ac0001627983 */ /* 0x000f280000100800 */
[----:B------:R-:W4:Y:S01]  /*63f0*/  LDL R99, [R1+0x284] ;  /* 0x0002840001637983 */ /* 0x000f220000100800 */
[----:B---3--:R-:W-:Y:S01]  /*6400*/  @!P3 IMAD.MOV.U32 R28, RZ, RZ, R8 ;  /* 0x000000ffff1cb224 */ /* 0x008fe200078e0008 */
[----:B------:R-:W-:-:S02]  /*6410*/  @!P3 MOV R29, R9 ;  /* 0x00000009001db202 */ /* 0x000fc40000000f00 */
[----:B--2---:R-:W-:Y:S01]  /*6420*/  @!P2 MOV R30, R6 ;  /* 0x00000006001ea202 */ /* 0x004fe20000000f00 */
[----:B------:R-:W-:Y:S01]  /*6430*/  @!P2 IMAD.MOV.U32 R31, RZ, RZ, R7 ;  /* 0x000000ffff1fa224 */ /* 0x000fe200078e0007 */
[C---:B------:R-:W-:Y:S01]  /*6440*/  LOP3.LUT P3, RZ, R17.reuse, 0x80, RZ, 0xc0, !PT ;  /* 0x0000008011ff7812 */ /* 0x040fe2000786c0ff */
[----:B------:R2:W-:Y:S01]  /*6450*/  STL.64 [R1+0x180], R8 ;  /* 0x0001800801007387 */ /* 0x0005e20000100a00 */
[----:B------:R-:W-:Y:S02]  /*6460*/  LOP3.LUT P2, RZ, R17, 0x40, RZ, 0xc0, !PT ;  /* 0x0000004011ff7812 */ /* 0x000fe4000784c0ff */
[----:B-1----:R-:W-:Y:S01]  /*6470*/  CS2R R36, SRZ ;  /* 0x0000000000247805 */ /* 0x002fe2000001ff00 */
[----:B------:R1:W-:Y:S01]  /*6480*/  STL.64 [R1+0x188], R6 ;  /* 0x0001880601007387 */ /* 0x0003e20000100a00 */
[----:B----4-:R-:W-:Y:S02]  /*6490*/  @!P1 MOV R32, R40 ;  /* 0x0000002800209202 */ /* 0x010fe40000000f00 */
[----:B------:R-:W-:-:S02]  /*64a0*/  @!P1 MOV R33, R41 ;  /* 0x0000002900219202 */ /* 0x000fc40000000f00 */
[----:B0-----:R-:W-:Y:S02]  /*64b0*/  CS2R R34, SRZ ;  /* 0x0000000000227805 */ /* 0x001fe4000001ff00 */
[----:B------:R-:W-:Y:S01]  /*64c0*/  LOP3.LUT P1, RZ, R17, 0x20, RZ, 0xc0, !PT ;  /* 0x0000002011ff7812 */ /* 0x000fe2000782c0ff */
[----:B------:R0:W-:Y:S04]  /*64d0*/  STL.64 [R1+0x190], R40 ;  /* 0x0001902801007387 */ /* 0x0001e80000100a00 */
[----:B------:R-:W3:Y:S01]  /*64e0*/  @!P3 LDG.E.64 R52, desc[UR14][R106.64] ;  /* 0x0000000e6a34b981 */ /* 0x000ee2000c1e1b00 */
[----:B--2---:R-:W-:-:S03]  /*64f0*/  CS2R R8, SRZ ;  /* 0x0000000000087805 */ /* 0x004fc6000001ff00 */
[----:B------:R-:W2:Y:S04]  /*6500*/  @!P2 LDG.E.64 R42, desc[UR14][R108.64] ;  /* 0x0000000e6c2aa981 */ /* 0x000ea8000c1e1b00 */
[----:B------:R-:W4:Y:S01]  /*6510*/  @!P1 LDG.E.64 R8, desc[UR14][R110.64] ;  /* 0x0000000e6e089981 */ /* 0x000f22000c1e1b00 */
[----:B------:R-:W-:Y:S02]  /*6520*/  @!P4 MOV R26, R38 ;  /* 0x00000026001ac202 */ /* 0x000fe40000000f00 */
[----:B------:R-:W-:Y:S01]  /*6530*/  @!P4 MOV R27, R39 ;  /* 0x00000027001bc202 */ /* 0x000fe20000000f00 */
[----:B------:R0:W-:Y:S01]  /*6540*/  STL.64 [R1+0x178], R38 ;  /* 0x0001782601007387 */ /* 0x0001e20000100a00 */
[----:B-1----:R-:W-:Y:S02]  /*6550*/  CS2R R6, SRZ ;  /* 0x0000000000067805 */ /* 0x002fe4000001ff00 */
[----:B0-----:R-:W-:Y:S01]  /*6560*/  CS2R R40, SRZ ;  /* 0x0000000000287805 */ /* 0x001fe2000001ff00 */
[----:B------:R-:W4:Y:S04]  /*6570*/  LDL R108, [R1+0x264] ;  /* 0x00026400016c7983 */ /* 0x000f280000100800 */
[----:B------:R-:W4:Y:S01]  /*6580*/  LDL R110, [R1+0x25c] ;  /* 0x00025c00016e7983 */ /* 0x000f220000100800 */
[----:B------:R-:W-:-:S03]  /*6590*/  CS2R R38, SRZ ;  /* 0x0000000000267805 */ /* 0x000fc6000001ff00 */
        /* <DEDUP_REMOVED lines=8> */
[----:B---3--:R-:W-:Y:S01]  /*6620*/  @!P3 MOV R36, R52 ;  /* 0x000000340024b202 */ /* 0x008fe20000000f00 */
[----:B------:R-:W-:Y:S01]  /*6630*/  @!P3 IMAD.MOV.U32 R37, RZ, RZ, R53 ;  /* 0x000000ffff25b224 */ /* 0x000fe200078e0035 */
[----:B------:R-:W-:Y:S01]  /*6640*/  LOP3.LUT P3, RZ, R17, 0x4, RZ, 0xc0, !PT ;  /* 0x0000000411ff7812 */ /* 0x000fe2000786c0ff */
[----:B------:R0:W-:Y:S01]  /*6650*/  STL.64 [R1+0x1a0], R52 ;  /* 0x0001a03401007387 */ /* 0x0001e20000100a00 */
[----:B--2---:R-:W-:-:S02]  /*6660*/  @!P2 MOV R38, R42 ;  /* 0x0000002a0026a202 */ /* 0x004fc40000000f00 */
[----:B------:R-:W-:Y:S01]  /*6670*/  @!P2 MOV R39, R43 ;  /* 0x0000002b0027a202 */ /* 0x000fe20000000f00 */
[----:B------:R1:W-:Y:S01]  /*6680*/  STL.64 [R1+0x1a8], R42 ;  /* 0x0001a82a01007387 */ /* 0x0003e20000100a00 */
[C---:B------:R-:W-:Y:S01]  /*6690*/  LOP3.LUT P2, RZ, R17.reuse, 0x2, RZ, 0xc0, !PT ;  /* 0x0000000211ff7812 */ /* 0x040fe2000784c0ff */
[----:B----4-:R-:W-:Y:S01]  /*66a0*/  @!P1 IMAD.MOV.U32 R44, RZ, RZ, R8 ;  /* 0x000000ffff2c9224 */ /* 0x010fe200078e0008 */
[----:B------:R-:W-:Y:S01]  /*66b0*/  @!P1 MOV R45, R9 ;  /* 0x00000009002d9202 */ /* 0x000fe20000000f00 */
[----:B------:R-:W2:Y:S01]  /*66c0*/  @!P5 LDG.E.64 R6, desc[UR14][R112.64] ;  /* 0x0000000e7006d981 */ /* 0x000ea2000c1e1b00 */
[----:B------:R-:W-:-:S03]  /*66d0*/  LOP3.LUT P1, RZ, R17, 0x1, RZ, 0xc0, !PT ;  /* 0x0000000111ff7812 */ /* 0x000fc6000782c0ff */
[----:B------:R3:W4:Y:S01]  /*66e0*/  @!P3 LDG.E.64 R58, desc[UR14][R60.64] ;  /* 0x0000000e3c3ab981 */ /* 0x000722000c1e1b00 */
[----:B------:R-:W-:Y:S02]  /*66f0*/  LOP3.LUT P4, RZ, R17, 0x100, RZ, 0xc0, !PT ;  /* 0x0000010011ff7812 */ /* 0x000fe4000788c0ff */
[----:B0-----:R-:W-:Y:S02]  /*6700*/  CS2R R52, SRZ ;  /* 0x0000000000347805 */ /* 0x001fe4000001ff00 */
[----:B-1----:R-:W-:Y:S01]  /*6710*/  CS2R R42, SRZ ;  /* 0x00000000002a7805 */ /* 0x002fe2000001ff00 */
[----:B------:R0:W-:Y:S04]  /*6720*/  STL.64 [R1+0x1b0], R8 ;  /* 0x0001b00801007387 */ /* 0x0001e80000100a00 */
[----:B------:R-:W2:Y:S01]  /*6730*/  LDL R112, [R1+0x254] ;  /* 0x0002540001707983 */ /* 0x000ea20000100800 */
[----:B---3--:R-:W-:-:S03]  /*6740*/  CS2R R60, SRZ ;  /* 0x00000000003c7805 */ /* 0x008fc6000001ff00 */
[----:B------:R-:W3:Y:S04]  /*6750*/  LDL R113, [R1+0x278] ;  /* 0x0002780001717983 */ /* 0x000ee80000100800 */
[----:B------:R1:W3:Y:S04]  /*6760*/  @!P2 LDG.E.64 R60, desc[UR14][R64.64] ;  /* 0x0000000e403ca981 */ /* 0x0002e8000c1e1b00 */
[----:B------:R-:W3:Y:S01]  /*6770*/  @!P4 LDG.E.64 R50, desc[UR14][R104.64] ;  /* 0x0000000e6832c981 */ /* 0x000ee2000c1e1b00 */
[----:B-1----:R-:W-:Y:S01]  /*6780*/  IMAD.MOV.U32 R64, RZ, RZ, R62 ;  /* 0x000000ffff407224 */ /* 0x002fe200078e003e */
[----:B------:R-:W-:-:S02]  /*6790*/  MOV R65, R63 ;  /* 0x0000003f00417202 */ /* 0x000fc40000000f00 */
[----:B------:R-:W-:Y:S02]  /*67a0*/  CS2R R62, SRZ ;  /* 0x00000000003e7805 */ /* 0x000fe4000001ff00 */
[----:B----4-:R-:W-:-:S04]  /*67b0*/  @!P3 MOV R49, R58 ;  /* 0x0000003a0031b202 */ /* 0x010fc80000000f00 */
[----:B------:R1:W4:Y:S01]  /*67c0*/  @!P1 LDG.E.64 R62, desc[UR14][R54.64] ;  /* 0x0000000e363e9981 */ /* 0x000322000c1e1b00 */
[----:B--2---:R-:W-:-:S03]  /*67d0*/  @!P5 MOV R46, R7 ;  /* 0x00000007002ed202 */ /* 0x004fc60000000f00 */
[----:B------:R-:W-:Y:S01]  /*67e0*/  STL.64 [R1+0x1c8], R58 ;  /* 0x0001c83a01007387 */ /* 0x000fe20000100a00 */
[----:B0-----:R-:W-:-:S03]  /*67f0*/  CS2R R8, SRZ ;  /* 0x0000000000087805 */ /* 0x001fc6000001ff00 */
[----:B------:R-:W-:Y:S01]  /*6800*/  STL.64 [R1+0x1b8], R6 ;  /* 0x0001b80601007387 */ /* 0x000fe20000100a00 */
[----:B-1----:R-:W-:-:S03]  /*6810*/  CS2R R54, SRZ ;  /* 0x0000000000367805 */ /* 0x002fc6000001ff00 */
[----:B------:R-:W2:Y:S01]  /*6820*/  LDL R104, [R1+0x290] ;  /* 0x0002900001687983 */ /* 0x000ea20000100800 */
[----:B---3--:R-:W-:-:S03]  /*6830*/  @!P2 IMAD.MOV.U32 R52, RZ, RZ, R61 ;  /* 0x000000ffff34a224 */ /* 0x008fc600078e003d */
[----:B------:R-:W-:Y:S04]  /*6840*/  STL.64 [R1+0x1d0], R60 ;  /* 0x0001d03c01007387 */ /* 0x000fe80000100a00 */
[----:B------:R-:W3:Y:S01]  /*6850*/  LDL R105, [R1+0x27c] ;  /* 0x00027c0001697983 */ /* 0x000ee20000100800 */
[----:B----4-:R-:W-:-:S03]  /*6860*/  @!P1 MOV R53, R62 ;  /* 0x0000003e00359202 */ /* 0x010fc60000000f00 */
[----:B------:R0:W-:Y:S02]  /*6870*/  STL.64 [R1+0x1d8], R62 ;  /* 0x0001d83e01007387 */ /* 0x0001e40000100a00 */
[----:B0-----:R-:W-:Y:S02]  /*6880*/  HFMA2 R62, -RZ, RZ, 0, 0 ;  /* 0x00000000ff3e7431 */ /* 0x001fe400000001ff */
[----:B------:R-:W-:Y:S02]  /*6890*/  @!P0 IMAD.MOV.U32 R62, RZ, RZ, R13 ;  /* 0x000000ffff3e8224 */ /* 0x000fe400078e000d */
[----:B------:R-:W4:Y:S01]  /*68a0*/  LDL R13, [R1+0x220] ;  /* 0x00022000010d7983 */ /* 0x000f220000100800 */
[----:B------:R-:W-:Y:S02]  /*68b0*/  @!P1 MOV R54, R63 ;  /* 0x0000003f00369202 */ /* 0x000fe40000000f00 */
[----:B------:R-:W-:Y:S01]  /*68c0*/  LOP3.LUT P1, RZ, R0, 0x8000000, RZ, 0xc0, !PT ;  /* 0x0800000000ff7812 */ /* 0x000fe2000782c0ff */
[----:B------:R-:W-:Y:S01]  /*68d0*/  @!P4 IMAD.MOV.U32 R34, RZ, RZ, R50 ;  /* 0x000000ffff22c224 */ /* 0x000fe200078e0032 */
[----:B------:R-:W-:Y:S01]  /*68e0*/  @!P4 MOV R35, R51 ;  /* 0x000000330023c202 */ /* 0x000fe20000000f00 */
[----:B------:R0:W-:Y:S04]  /*68f0*/  STL.64 [R1+0x198], R50 ;  /* 0x0001983201007387 */ /* 0x0001e80000100a00 */
[----:B------:R-:W2:Y:S06]  /*6900*/  LDL R63, [R1+0x238] ;  /* 0x00023800013f7983 */ /* 0x000eac0000100800 */
[----:B------:R1:W3:Y:S01]  /*6910*/  @!P1 LDG.E.64 R42, desc[UR14][R56.64] ;  /* 0x0000000e382a9981 */ /* 0x0002e2000c1e1b00 */
[----:B0-----:R-:W-:-:S02]  /*6920*/  CS2R R50, SRZ ;  /* 0x0000000000327805 */ /* 0x001fc4000001ff00 */
[----:B------:R-:W-:Y:S02]  /*6930*/  @!P3 MOV R50, R59 ;  /* 0x0000003b0032b202 */ /* 0x000fe40000000f00 */
[----:B-1----:R-:W-:Y:S02]  /*6940*/  CS2R R56, SRZ ;  /* 0x0000000000387805 */ /* 0x002fe4000001ff00 */
[----:B------:R-:W-:Y:S01]  /*6950*/  @!P0 MOV R57, R12 ;  /* 0x0000000c00398202 */ /* 0x000fe20000000f00 */
[----:B------:R-:W-:Y:S01]  /*6960*/  FMUL.FTZ R12, R62, R62 ;  /* 0x0000003e3e0c7220 */ /* 0x000fe20000410000 */
[----:B------:R-:W-:-:S03]  /*6970*/  LOP3.LUT P3, RZ, R0, 0x20000000, RZ, 0xc0, !PT ;  /* 0x2000000000ff7812 */ /* 0x000fc6000786c0ff */
[----:B------:R-:W-:Y:S01]  /*6980*/  FFMA.FTZ R12, R57, R57, R12 ;  /* 0x00000039390c7223 */ /* 0x000fe2000001000c */
[----:B------:R-:W-:-:S03]  /*6990*/  @!P2 MOV R51, R60 ;  /* 0x0000003c0033a202 */ /* 0x000fc60000000f00 */
[----:B------:R-:W-:Y:S01]  /*69a0*/  FADD.FTZ R12, RZ, R12 ;  /* 0x0000000cff0c7221 */ /* 0x000fe20000010000 */
[----:B------:R-:W-:-:S06]  /*69b0*/  CS2R R60, SRZ ;  /* 0x00000000003c7805 */ /* 0x000fcc000001ff00 */
[----:B------:R-:W3:Y:S04]  /*69c0*/  @!P3 LDG.E.64 R60, desc[UR14][R124.64] ;  /* 0x0000000e7c3cb981 */ /* 0x000ee8000c1e1b00 */
[----:B------:R-:W2:Y:S04]  /*69d0*/  LDL R125, [R1+0x22c] ;  /* 0x00022c00017d7983 */ /* 0x000ea80000100800 */
[----:B------:R-:W3:Y:S01]  /*69e0*/  LDL R124, [R1+0x228] ;  /* 0x00022800017c7983 */ /* 0x000ee20000100800 */
[----:B----4-:R-:W-:-:S04]  /*69f0*/  FMUL.FTZ R13, R13, R13 ;  /* 0x0000000d0d0d7220 */ /* 0x010fc80000410000 */
[----:B------:R-:W-:-:S04]  /*6a00*/  FFMA.FTZ R13, R67, R67, R13 ;  /* 0x00000043430d7223 */ /* 0x000fc8000001000d */
[----:B------:R-:W-:Y:S02]  /*6a10*/  FADD.FTZ R13, R12, R13 ;  /* 0x0000000d0c0d7221 */ /* 0x000fe40000010000 */
[----:B------:R-:W4:Y:S02]  /*6a20*/  LDL R12, [R1+0x21c] ;  /* 0x00021c00010c7983 */ /* 0x000f240000100800 */
[----:B----4-:R-:W-:-:S04]  /*6a30*/  FMUL.FTZ R12, R12, R12 ;  /* 0x0000000c0c0c7220 */ /* 0x010fc80000410000 */
[----:B--2---:R-:W-:Y:S01]  /*6a40*/  FFMA.FTZ R12, R125, R125, R12 ;  /* 0x0000007d7d0c7223 */ /* 0x004fe2000001000c */
[----:B------:R-:W-:Y:S02]  /*6a50*/  LOP3.LUT P4, RZ, R17, 0x8, RZ, 0xc0, !PT ;  /* 0x0000000811ff7812 */ /* 0x000fe4000788c0ff */
[----:B------:R-:W-:Y:S02]  /*6a60*/  CS2R R58, SRZ ;  /* 0x00000000003a7805 */ /* 0x000fe4000001ff00 */
[----:B------:R-:W-:Y:S01]  /*6a70*/  LOP3.LUT P2, RZ, R0, 0x10000000, RZ, 0xc0, !PT ;  /* 0x1000000000ff7812 */ /* 0x000fe2000784c0ff */
[----:B------:R-:W-:Y:S01]  /*6a80*/  FADD.FTZ R13, R13, R12 ;  /* 0x0000000c0d0d7221 */ /* 0x000fe20000010000 */
[----:B------:R-:W2:Y:S04]  /*6a90*/  LDL.LU R125, [R1+0x34c] ;  /* 0x00034c00017d7983 */ /* 0x000ea80000300800 */
[----:B------:R-:W4:Y:S04]  /*6aa0*/  LDL R12, [R1+0x218] ;  /* 0x00021800010c7983 */ /* 0x000f280000100800 */
[----:B------:R-:W2:Y:S01]  /*6ab0*/  @!P4 LDG.E.64 R40, desc[UR14][R114.64] ;  /* 0x0000000e7228c981 */ /* 0x000ea2000c1e1b00 */
[----:B------:R-:W-:-:S03]  /*6ac0*/  HFMA2 R17, -RZ, RZ, 0, 0 ;  /* 0x00000000ff117431 */ /* 0x000fc600000001ff */
[----:B------:R-:W2:Y:S01]  /*6ad0*/  @!P2 LDG.E.64 R58, desc[UR14][R64.64] ;  /* 0x0000000e403aa981 */ /* 0x000ea2000c1e1b00 */
[----:B----4-:R-:W-:Y:S01]  /*6ae0*/  FMUL.FTZ R12, R12, R12 ;  /* 0x0000000c0c0c7220 */ /* 0x010fe20000410000 */
[----:B------:R-:W-:Y:S02]  /*6af0*/  @!P5 IMAD.MOV.U32 R17, RZ, RZ, R6 ;  /* 0x000000ffff11d224 */ /* 0x000fe400078e0006 */
[----:B------:R-:W4:Y:S01]  /*6b00*/  LDL R64, [R1+0x248] ;  /* 0x0002480001407983 */ /* 0x000f220000100800 */
[----:B---3--:R-:W-:Y:S01]  /*6b10*/  FFMA.FTZ R12, R124, R124, R12 ;  /* 0x0000007c7c0c7223 */ /* 0x008fe2000001000c */
[----:B--2---:R-:W-:Y:S01]  /*6b20*/  @!P4 MOV R47, R40 ;  /* 0x00000028002fc202 */ /* 0x004fe20000000f00 */
[----:B------:R-:W-:Y:S01]  /*6b30*/  @!P4 IMAD.MOV.U32 R48, RZ, RZ, R41 ;  /* 0x000000ffff30c224 */ /* 0x000fe200078e0029 */
[C---:B------:R-:W-:Y:S01]  /*6b40*/  LOP3.LUT P5, RZ, R0.reuse, 0x80000000, RZ, 0xc0, !PT ;  /* 0x8000000000ff7812 */ /* 0x040fe200078ac0ff */
[----:B------:R-:W-:Y:S01]  /*6b50*/  FADD.FTZ R12, R13, R12 ;  /* 0x0000000c0d0c7221 */ /* 0x000fe20000010000 */
[----:B------:R-:W2:Y:S04]  /*6b60*/  LDL.LU R124, [R1+0x348] ;  /* 0x00034800017c7983 */ /* 0x000ea80000300800 */
[----:B------:R-:W3:Y:S01]  /*6b70*/  LDL R13, [R1+0x214] ;  /* 0x00021400010d7983 */ /* 0x000ee20000100800 */
[----:B------:R-:W-:-:S03]  /*6b80*/  LOP3.LUT P4, RZ, R0, 0x40000000, RZ, 0xc0, !PT ;  /* 0x4000000000ff7812 */ /* 0x000fc6000788c0ff */
[----:B------:R-:W4:Y:S04]  /*6b90*/  LDL R0, [R1+0x210] ;  /* 0x0002100001007983 */ /* 0x000f280000100800 */
[----:B------:R0:W-:Y:S04]  /*6ba0*/  STL.64 [R1+0x1c0], R40 ;  /* 0x0001c02801007387 */ /* 0x0001e80000100a00 */
[----:B------:R-:W2:Y:S01]  /*6bb0*/  LDL R65, [R1+0x250] ;  /* 0x0002500001417983 */ /* 0x000ea20000100800 */
[----:B------:R-:W-:-:S03]  /*6bc0*/  CS2R R6, SRZ ;  /* 0x0000000000067805 */ /* 0x000fc6000001ff00 */
[----:B------:R-:W2:Y:S01]  /*6bd0*/  @!P5 LDG.E.64 R8, desc[UR14][R118.64] ;  /* 0x0000000e7608d981 */ /* 0x000ea2000c1e1b00 */
[----:B0-----:R-:W-:-:S03]  /*6be0*/  CS2R R40, SRZ ;  /* 0x0000000000287805 */ /* 0x001fc6000001ff00 */
[----:B------:R-:W2:Y:S04]  /*6bf0*/  @!P4 LDG.E.64 R6, desc[UR14][R116.64] ;  /* 0x0000000e7406c981 */ /* 0x000ea8000c1e1b00 */
[----:B------:R-:W2:Y:S04]  /*6c00*/  LDL R114, [R1+0x24c] ;  /* 0x00024c0001727983 */ /* 0x000ea80000100800 */
[----:B------:R-:W2:Y:S04]  /*6c10*/  @!P6 LDG.E.64 R40, desc[UR14][R120.64] ;  /* 0x0000000e7828e981 */ /* 0x000ea8000c1e1b00 */
[----:B------:R-:W2:Y:S04]  /*6c20*/  LDL R118, [R1+0x23c] ;  /* 0x00023c0001767983 */ /* 0x000ea80000100800 */
[----:B------:R-:W2:Y:S04]  /*6c30*/  LDL R119, [R1+0x260] ;  /* 0x0002600001777983 */ /* 0x000ea80000100800 */
[----:B------:R-:W2:Y:S04]  /*6c40*/  LDL R120, [R1+0x234] ;  /* 0x0002340001787983 */ /* 0x000ea80000100800 */
[----:B------:R-:W2:Y:S04]  /*6c50*/  LDL R121, [R1+0x258] ;  /* 0x0002580001797983 */ /* 0x000ea80000100800 */
[----:B------:R-:W2:Y:S04]  /*6c60*/  LDL R116, [R1+0x244] ;  /* 0x0002440001747983 */ /* 0x000ea80000100800 */
[----:B------:R-:W2:Y:S04]  /*6c70*/  LDL R117, [R1+0x268] ;  /* 0x0002680001757983 */ /* 0x000ea80000100800 */
[----:B------:R-:W2:Y:S01]  /*6c80*/  LDL R115, [R1+0x270] ;  /* 0x0002700001737983 */ /* 0x000ea20000100800 */
[----:B---3--:R-:W-:-:S04]  /*6c90*/  FMUL.FTZ R13, R13, R13 ;  /* 0x0000000d0d0d7220 */ /* 0x008fc80000410000 */
[----:B------:R-:W-:Y:S02]  /*6ca0*/  FFMA.FTZ R13, R123, R123, R13 ;  /* 0x0000007b7b0d7223 */ /* 0x000fe4000001000d */
[----:B------:R-:W3:Y:S02]  /*6cb0*/  LDL.LU R123, [R1+0x344] ;  /* 0x00034400017b7983 */ /* 0x000ee40000300800 */
[----:B------:R-:W-:Y:S01]  /*6cc0*/  FADD.FTZ R12, R12, R13 ;  /* 0x0000000d0c0c7221 */ /* 0x000fe20000010000 */
[----:B----4-:R-:W-:-:S04]  /*6cd0*/  FMUL.FTZ R13, R0, R0 ;  /* 0x00000000000d7220 */ /* 0x010fc80000410000 */
[----:B------:R-:W-:-:S04]  /*6ce0*/  FFMA.FTZ R13, R63, R63, R13 ;  /* 0x0000003f3f0d7223 */ /* 0x000fc8000001000d */
[----:B------:R-:W-:Y:S01]  /*6cf0*/  FADD.FTZ R12, R12, R13 ;  /* 0x0000000d0c0c7221 */ /* 0x000fe20000010000 */
[----:B------:R0:W-:Y:S01]  /*6d00*/  STL [R1+0x340], R125 ;  /* 0x0003407d01007387 */ /* 0x0001e20000100800 */
[----:B---3--:R-:W-:-:S04]  /*6d10*/  FMUL.FTZ R13, R123, R123 ;  /* 0x0000007b7b0d7220 */ /* 0x008fc80000410000 */
[----:B------:R-:W-:-:S04]  /*6d20*/  FFMA.FTZ R13, R66, R66, R13 ;  /* 0x00000042420d7223 */ /* 0x000fc8000001000d */
[----:B------:R-:W-:Y:S01]  /*6d30*/  FADD.FTZ R12, R12, R13 ;  /* 0x0000000d0c0c7221 */ /* 0x000fe20000010000 */
[----:B--2---:R-:W-:-:S04]  /*6d40*/  FMUL.FTZ R13, R124, R124 ;  /* 0x0000007c7c0d7220 */ /* 0x004fc80000410000 */
[----:B------:R-:W-:-:S04]  /*6d50*/  FFMA.FTZ R13, R64, R64, R13 ;  /* 0x00000040400d7223 */ /* 0x000fc8000001000d */
        /* <DEDUP_REMOVED lines=147> */
[----:B------:R-:W-:Y:S01]  /*7690*/  FMUL.FTZ R63, R54, R54 ;  /* 0x00000036363f7220 */ /* 0x000fe20000410000 */
[----:B------:R-:W-:Y:S02]  /*76a0*/  @!P1 MOV R56, R43 ;  /* 0x0000002b00389202 */ /* 0x000fe40000000f00 */
[----:B------:R-:W-:Y:S01]  /*76b0*/  FFMA.FTZ R12, R51, R51, R12 ;  /* 0x00000033330c7223 */ /* 0x000fe2000001000c */
[----:B------:R-:W-:Y:S01]  /*76c0*/  FFMA.FTZ R63, R53, R53, R63 ;  /* 0x00000035353f7223 */ /* 0x000fe2000001003f */
[----:B------:R0:W-:Y:S02]  /*76d0*/  STL.64 [R1+0x1e0], R42 ;  /* 0x0001e02a01007387 */ /* 0x0001e40000100a00 */
[----:B------:R-:W-:Y:S01]  /*76e0*/  FADD.FTZ R13, R13, R12 ;  /* 0x0000000c0d0d7221 */ /* 0x000fe20000010000 */
[----:B------:R-:W-:Y:S01]  /*76f0*/  @!P1 IMAD.MOV.U32 R55, RZ, RZ, R42 ;  /* 0x000000ffff379224 */ /* 0x000fe200078e002a */
[----:B------:R1:W-:Y:S01]  /*7700*/  STL.64 [R1+0x1e8], R58 ;  /* 0x0001e83a01007387 */ /* 0x0003e20000100a00 */
[----:B0-----:R-:W-:Y:S01]  /*7710*/  FMUL.FTZ R43, R56, R56 ;  /* 0x00000038382b7220 */ /* 0x001fe20000410000 */
[----:B------:R-:W-:Y:S01]  /*7720*/  FADD.FTZ R42, R13, R63 ;  /* 0x0000003f0d2a7221 */ /* 0x000fe20000010000 */
[----:B------:R-:W-:-:S02]  /*7730*/  CS2R R12, SRZ ;  /* 0x00000000000c7805 */ /* 0x000fc4000001ff00 */
[----:B------:R-:W-:Y:S01]  /*7740*/  FFMA.FTZ R43, R55, R55, R43 ;  /* 0x00000037372b7223 */ /* 0x000fe2000001002b */
[----:B------:R-:W-:Y:S01]  /*7750*/  @!P2 IMAD.MOV.U32 R13, RZ, RZ, R59 ;  /* 0x000000ffff0da224 */ /* 0x000fe200078e003b */
[----:B------:R-:W-:Y:S02]  /*7760*/  @!P2 MOV R12, R58 ;  /* 0x0000003a000ca202 */ /* 0x000fe40000000f00 */
[----:B-1----:R-:W-:Y:S01]  /*7770*/  CS2R R58, SRZ ;  /* 0x00000000003a7805 */ /* 0x002fe2000001ff00 */
[----:B------:R-:W-:Y:S01]  /*7780*/  FADD.FTZ R42, R42, R43 ;  /* 0x0000002b2a2a7221 */ /* 0x000fe20000010000 */
[----:B------:R-:W-:Y:S01]  /*7790*/  FMUL.FTZ R43, R13, R13 ;  /* 0x0000000d0d2b7220 */ /* 0x000fe20000410000 */
[----:B------:R-:W-:Y:S01]  /*77a0*/  @!P3 MOV R58, R61 ;  /* 0x0000003d003ab202 */ /* 0x000fe20000000f00 */
[----:B------:R0:W-:Y:S01]  /*77b0*/  STL.64 [R1+0x1f0], R60 ;  /* 0x0001f03c01007387 */ /* 0x0001e20000100a00 */
[----:B------:R-:W-:Y:S01]  /*77c0*/  @!P3 MOV R59, R60 ;  /* 0x0000003c003bb202 */ /* 0x000fe20000000f00 */
[----:B0-----:R-:W-:-:S02]  /*77d0*/  FFMA.FTZ R61, R12, R12, R43 ;  /* 0x0000000c0c3d7223 */ /* 0x001fc4000001002b */
[----:B------:R-:W-:Y:S01]  /*77e0*/  FMUL.FTZ R43, R58, R58 ;  /* 0x0000003a3a2b7220 */ /* 0x000fe20000410000 */
[----:B------:R-:W-:Y:S02]  /*77f0*/  IMAD.MOV.U32 R60, RZ, RZ, RZ ;  /* 0x000000ffff3c7224 */ /* 0x000fe400078e00ff */
[----:B------:R-:W-:Y:S01]  /*7800*/  FADD.FTZ R42, R42, R61 ;  /* 0x0000003d2a2a7221 */ /* 0x000fe20000010000 */
[----:B------:R-:W-:Y:S01]  /*7810*/  HFMA2 R61, -RZ, RZ, 0, 0 ;  /* 0x00000000ff3d7431 */ /* 0x000fe200000001ff */
[----:B------:R-:W-:Y:S01]  /*7820*/  @!P4 MOV R60, R7 ;  /* 0x00000007003cc202 */ /* 0x000fe20000000f00 */
[----:B------:R-:W-:-:S04]  /*7830*/  FFMA.FTZ R43, R59, R59, R43 ;  /* 0x0000003b3b2b7223 */ /* 0x000fc8000001002b */
[----:B------:R-:W-:Y:S01]  /*7840*/  FADD.FTZ R42, R42, R43 ;  /* 0x0000002b2a2a7221 */ /* 0x000fe20000010000 */
[----:B------:R-:W-:Y:S02]  /*7850*/  @!P4 IMAD.MOV.U32 R61, RZ, RZ, R6 ;  /* 0x000000ffff3dc224 */ /* 0x000fe400078e0006 */
[----:B------:R-:W-:Y:S01]  /*7860*/  FMUL.FTZ R43, R60, R60 ;  /* 0x0000003c3c2b7220 */ /* 0x000fe20000410000 */
[----:B------:R-:W-:Y:S02]  /*7870*/  MOV R63, RZ ;  /* 0x000000ff003f7202 */ /* 0x000fe40000000f00 */
[----:B------:R-:W-:Y:S01]  /*7880*/  @!P5 MOV R63, R9 ;  /* 0x00000009003fd202 */ /* 0x000fe20000000f00 */
[----:B------:R-:W-:Y:S01]  /*7890*/  FFMA.FTZ R43, R61, R61, R43 ;  /* 0x0000003d3d2b7223 */ /* 0x000fe2000001002b */
[----:B------:R-:W-:Y:S02]  /*78a0*/  CS2R R64, SRZ ;  /* 0x0000000000407805 */ /* 0x000fe4000001ff00 */
[----:B------:R-:W-:-:S02]  /*78b0*/  @!P5 IMAD.MOV.U32 R64, RZ, RZ, R8 ;  /* 0x000000ffff40d224 */ /* 0x000fc400078e0008 */
[----:B------:R-:W-:Y:S01]  /*78c0*/  FADD.FTZ R42, R42, R43 ;  /* 0x0000002b2a2a7221 */ /* 0x000fe20000010000 */
[----:B------:R-:W-:Y:S01]  /*78d0*/  FMUL.FTZ R43, R63, R63 ;  /* 0x0000003f3f2b7220 */ /* 0x000fe20000410000 */
[----:B------:R-:W-:Y:S01]  /*78e0*/  HFMA2 R66, -RZ, RZ, 0, 0 ;  /* 0x00000000ff427431 */ /* 0x000fe200000001ff */
[----:B------:R-:W-:Y:S02]  /*78f0*/  @!P6 MOV R65, R41 ;  /* 0x000000290041e202 */ /* 0x000fe40000000f00 */
[----:B------:R-:W-:Y:S01]  /*7900*/  FFMA.FTZ R43, R64, R64, R43 ;  /* 0x00000040402b7223 */ /* 0x000fe2000001002b */
[----:B------:R-:W-:-:S03]  /*7910*/  @!P6 IMAD.MOV.U32 R66, RZ, RZ, R40 ;  /* 0x000000ffff42e224 */ /* 0x000fc600078e0028 */
        /* <DEDUP_REMOVED lines=174> */
[----:B------:R-:W-:Y:S01]  /*8400*/  IADD3 R69, PT, PT, R71, 0x2, RZ ;  /* 0x0000000247457810 */ /* 0x000fe20007ffe0ff */
        /* <DEDUP_REMOVED lines=12> */
[----:B------:R-:W-:Y:S02]  /*84d0*/  VIADD R69, R71, 0x8 ;  /* 0x0000000847457836 */ /* 0x000fe40000000000 */
[----:B--2---:R-:W-:-:S03]  /*84e0*/  @!P1 FADD.FTZ R42, R42, R70 ;  /* 0x000000462a2a9221 */ /* 0x004fc60000010000 */
[----:B------:R-:W-:Y:S02]  /*84f0*/  ISETP.GT.AND P1, PT, R69, R68, PT ;  /* 0x000000444500720c */ /* 0x000fe40003f24270 */
[----:B------:R-:W1:Y:S04]  /*8500*/  SHFL.DOWN PT, R69, R43, 0x8, R68 ;  /* 0x090000002b457989 */ /* 0x000e6800000e0044 */
[----:B------:R-:W2:Y:S01]  /*8510*/  SHFL.DOWN PT, R70, R42, 0x8, R68 ;  /* 0x090000002a467989 */ /* 0x000ea200000e0044 */
[----:B------:R-:W-:-:S06]  /*8520*/  IADD3 R71, PT, PT, R71, 0x10, RZ ;  /* 0x0000001047477810 */ /* 0x000fcc0007ffe0ff */
        /* <DEDUP_REMOVED lines=17> */
[----:B-1----:R-:W-:Y:S02]  /*8640*/  @!P2 LEA R8, R69, R8, 0x18 ;  /* 0x000000084508a211 */ /* 0x002fe400078ec0ff */
        /* <DEDUP_REMOVED lines=41> */
.L_x_4585:
[----:B------:R-:W-:Y:S05]  /*88e0*/  BSYNC.RECONVERGENT B0 ;  /* 0x0000000000007941 */ /* 0x000fea0003800200 */
.L_x_4584:
        /* <DEDUP_REMOVED lines=38> */
.L_x_4589:
        /* <DEDUP_REMOVED lines=12> */
.L_x_4588:
[----:B------:R-:W-:Y:S05]  /*8c10*/  BSYNC.RECONVERGENT B0 ;  /* 0x0000000000007941 */ /* 0x000fea0003800200 */
.L_x_4587:
        /* <DEDUP_REMOVED lines=17> */
.L_x_4591:
        /* <DEDUP_REMOVED lines=153> */
.L_x_4590:
        /* <DEDUP_REMOVED lines=80> */
.L_x_4592:
        /* <DEDUP_REMOVED lines=43> */
.L_x_4593:
        /* <DEDUP_REMOVED lines=22> */
.L_x_4594:
[----:B------:R-:W-:Y:S05]  /*9fd0*/  BSYNC.RECONVERGENT B0 ;  /* 0x0000000000007941 */ /* 0x000fea0003800200 */
.L_x_4586:
        /* <DEDUP_REMOVED lines=20> */
[----:B------:R-:W-:-:S04]  /*a120*/  IMAD.U32 R43, RZ, RZ, UR5 ;  /* 0x00000005ff2b7e24 */ /* 0x000fc8000f8e00ff */
        /* <DEDUP_REMOVED lines=21> */
[----:B--2---:R-:W-:Y:S02]  /*a280*/  HADD2.F32 R41, -RZ, R41.H0_H0 ;  /* 0x20000029ff297230 */ /* 0x004fe40000004100 */
[----:B---3--:R-:W-:Y:S02]  /*a290*/  HADD2.F32 R42, -RZ, R42.H0_H0 ;  /* 0x2000002aff2a7230 */ /* 0x008fe40000004100 */
[----:B----4-:R-:W-:Y:S02]  /*a2a0*/  HADD2.F32 R68, -RZ, R68.H0_H0 ;  /* 0x20000044ff447230 */ /* 0x010fe40000004100 */
[----:B------:R-:W-:Y:S01]  /*a2b0*/  HADD2.F32 R43, -RZ, R43.H0_H0 ;  /* 0x2000002bff2b7230 */ /* 0x000fe20000004100 */
[----:B------:R-:W-:Y:S06]  /*a2c0*/  BRA.U !UP1, `(.L_x_4595) ;  /* 0x00000009092c7547 */ /* 0x000fec000b800000 */
[----:B------:R-:W-:Y:S01]  /*a2d0*/  HFMA2 R3, -RZ, RZ, 0, 0 ;  /* 0x00000000ff037431 */ /* 0x000fe200000001ff */
[----:B------:R-:W0:Y:S01]  /*a2e0*/  LDCU.64 UR16, c[0x0][0x3e0] ;  /* 0x00007c00ff1077ac */ /* 0x000e220008000a00 */
[----:B------:R-:W1:Y:S01]  /*a2f0*/  LDCU.64 UR10, c[0x0][0x380] ;  /* 0x00007000ff0a77ac */ /* 0x000e620008000a00 */
[----:B------:R-:W2:Y:S04]  /*a300*/  LDCU.64 UR12, c[0x0][0x3e8] ;  /* 0x00007d00ff0c77ac */ /* 0x000ea80008000a00 */
.L_x_4604:
        /* <DEDUP_REMOVED lines=48> */
.L_x_4597:
[----:B01----:R-:W-:Y:S05]  /*a610*/  BSYNC.RECONVERGENT B0 ;  /* 0x0000000000007941 */ /* 0x003fea0003800200 */
.L_x_4596:
        /* <DEDUP_REMOVED lines=27> */
.L_x_4599:
[----:B------:R-:W-:Y:S05]  /*a7d0*/  BSYNC.RECONVERGENT B0 ;  /* 0x0000000000007941 */ /* 0x000fea0003800200 */
.L_x_4598:
        /* <DEDUP_REMOVED lines=27> */
.L_x_4601:
[----:B------:R-:W-:Y:S05]  /*a990*/  BSYNC.RECONVERGENT B0 ;  /* 0x0000000000007941 */ /* 0x000fea0003800200 */
.L_x_4600:
        /* <DEDUP_REMOVED lines=27> */
.L_x_4603:
[----:B------:R-:W-:Y:S05]  /*ab50*/  BSYNC.RECONVERGENT B0 ;  /* 0x0000000000007941 */ /* 0x000fea0003800200 */
.L_x_4602:
[----:B------:R-:W-:Y:S05]  /*ab60*/  @P5 BRA `(.L_x_4604) ;  /* 0xfffffff400e85947 */ /* 0x000fea000383ffff */
[----:B------:R-:W-:Y:S05]  /*ab70*/  BRA `(.L_x_4605) ;  /* 0x0000006400047947 */ /* 0x000fea0003800000 */
.L_x_4595:
        /* <DEDUP_REMOVED lines=23> */
.L_x_4607:
[----:B------:R-:W-:Y:S05]  /*acf0*/  BSYNC.RECONVERGENT B0 ;  /* 0x0000000000007941 */ /* 0x000fea0003800200 */
.L_x_4606:
        /* <DEDUP_REMOVED lines=25> */
.L_x_4609:
[----:B------:R-:W-:Y:S05]  /*ae90*/  BSYNC.RECONVERGENT B0 ;  /* 0x0000000000007941 */ /* 0x000fea0003800200 */
.L_x_4608:
        /* <DEDUP_REMOVED lines=25> */
.L_x_4611:
[----:B------:R-:W-:Y:S05]  /*b030*/  BSYNC.RECONVERGENT B0 ;  /* 0x0000000000007941 */ /* 0x000fea0003800200 */
.L_x_4610:
        /* <DEDUP_REMOVED lines=25> */
.L_x_4613:
[----:B------:R-:W-:Y:S05]  /*b1d0*/  BSYNC.RECONVERGENT B0 ;  /* 0x0000000000007941 */ /* 0x000fea0003800200 */
.L_x_4612:
        /* <DEDUP_REMOVED lines=25> */
.L_x_4615:
[----:B------:R-:W-:Y:S05]  /*b370*/  BSYNC.RECONVERGENT B0 ;  /* 0x0000000000007941 */ /* 0x000fea0003800200 */
.L_x_4614:
        /* <DEDUP_REMOVED lines=25> */
.L_x_4617:
[----:B------:R-:W-:Y:S05]  /*b510*/  BSYNC.RECONVERGENT B0 ;  /* 0x0000000000007941 */ /* 0x000fea0003800200 */
.L_x_4616:
        /* <DEDUP_REMOVED lines=24> */
.L_x_4619:
[----:B------:R-:W-:Y:S05]  /*b6a0*/  BSYNC.RECONVERGENT B0 ;  /* 0x0000000000007941 */ /* 0x000fea0003800200 */
.L_x_4618:
        /* <DEDUP_REMOVED lines=28> */
.L_x_4621:
[----:B------:R-:W-:Y:S05]  /*b870*/  BSYNC.RECONVERGENT B0 ;  /* 0x0000000000007941 */ /* 0x000fea0003800200 */
.L_x_4620:
        /* <DEDUP_REMOVED lines=22> */
.L_x_4623:
[----:B------:R-:W-:Y:S05]  /*b9e0*/  BSYNC.RECONVERGENT B0 ;  /* 0x0000000000007941 */ /* 0x000fea0003800200 */
.L_x_4622:
        /* <DEDUP_REMOVED lines=39> */
.L_x_4625:
[----:B------:R-:W-:Y:S05]  /*bc60*/  BSYNC.RECONVERGENT B0 ;  /* 0x0000000000007941 */ /* 0x000fea0003800200 */
.L_x_4624:
        /* <DEDUP_REMOVED lines=21> */
.L_x_4627:
[----:B------:R-:W-:Y:S05]  /*bdc0*/  BSYNC.RECONVERGENT B0 ;  /* 0x0000000000007941 */ /* 0x000fea0003800200 */
.L_x_4626:
        /* <DEDUP_REMOVED lines=23> */
.L_x_4629:
[----:B------:R-:W-:Y:S05]  /*bf40*/  BSYNC.RECONVERGENT B0 ;  /* 0x0000000000007941 */ /* 0x000fea0003800200 */
.L_x_4628:
        /* <DEDUP_REMOVED lines=21> */
.L_x_4631:
[----:B------:R-:W-:Y:S05]  /*c0a0*/  BSYNC.RECONVERGENT B0 ;  /* 0x0000000000007941 */ /* 0x000fea0003800200 */
.L_x_4630:
        /* <DEDUP_REMOVED lines=21> */
.L_x_4633:
[----:B------:R-:W-:Y:S05]  /*c200*/  BSYNC.RECONVERGENT B0 ;  /* 0x0000000000007941 */ /* 0x000fea0003800200 */
.L_x_4632:
        /* <DEDUP_REMOVED lines=41> */
.L_x_4635:
[----:B------:R-:W-:Y:S05]  /*c4a0*/  BSYNC.RECONVERGENT B0 ;  /* 0x0000000000007941 */ /* 0x000fea0003800200 */
.L_x_4634:
        /* <DEDUP_REMOVED lines=21> */
.L_x_4637:
[----:B------:R-:W-:Y:S05]  /*c600*/  BSYNC.RECONVERGENT B0 ;  /* 0x0000000000007941 */ /* 0x000fea0003800200 */
.L_x_4636:
        /* <DEDUP_REMOVED lines=21> */
.L_x_4639:
[----:B------:R-:W-:Y:S05]  /*c760*/  BSYNC.RECONVERGENT B0 ;  /* 0x0000000000007941 */ /* 0x000fea0003800200 */
.L_x_4638:
        /* <DEDUP_REMOVED lines=20> */
.L_x_4641:
[----:B------:R-:W-:Y:S05]  /*c8b0*/  BSYNC.RECONVERGENT B0 ;  /* 0x0000000000007941 */ /* 0x000fea0003800200 */
.L_x_4640:
        /* <DEDUP_REMOVED lines=21> */
.L_x_4643:
[----:B------:R-:W-:Y:S05]  /*ca10*/  BSYNC.RECONVERGENT B0 ;  /* 0x0000000000007941 */ /* 0x000fea0003800200 */
.L_x_4642:
        /* <DEDUP_REMOVED lines=41> */
.L_x_4645:
[----:B------:R-:W-:Y:S05]  /*ccb0*/  BSYNC.RECONVERGENT B0 ;  /* 0x0000000000007941 */ /* 0x000fea0003800200 */
.L_x_4644:
        /* <DEDUP_REMOVED lines=21> */
.L_x_4647:
[----:B------:R-:W-:Y:S05]  /*ce10*/  BSYNC.RECONVERGENT B0 ;  /* 0x0000000000007941 */ /* 0x000fea0003800200 */
.L_x_4646:
        /* <DEDUP_REMOVED lines=21> */
.L_x_4649:
[----:B------:R-:W-:Y:S05]  /*cf70*/  BSYNC.RECONVERGENT B0 ;  /* 0x0000000000007941 */ /* 0x000fea0003800200 */
.L_x_4648:
        /* <DEDUP_REMOVED lines=21> */
.L_x_4651:
[----:B------:R-:W-:Y:S05]  /*d0d0*/  BSYNC.RECONVERGENT B0 ;  /* 0x0000000000007941 */ /* 0x000fea0003800200 */
.L_x_4650:
        /* <DEDUP_REMOVED lines=21> */
.L_x_4653:
[----:B------:R-:W-:Y:S05]  /*d230*/  BSYNC.RECONVERGENT B0 ;  /* 0x0000000000007941 */ /* 0x000fea0003800200 */
.L_x_4652:
        /* <DEDUP_REMOVED lines=41> */
.L_x_4655:
[----:B------:R-:W-:Y:S05]  /*d4d0*/  BSYNC.RECONVERGENT B0 ;  /* 0x0000000000007941 */ /* 0x000fea0003800200 */
.L_x_4654:
        /* <DEDUP_REMOVED lines=21> */
.L_x_4657:
[----:B------:R-:W-:Y:S05]  /*d630*/  BSYNC.RECONVERGENT B0 ;  /* 0x0000000000007941 */ /* 0x000fea0003800200 */
.L_x_4656:
        /* <DEDUP_REMOVED lines=21> */
.L_x_4659:
[----:B------:R-:W-:Y:S05]  /*d790*/  BSYNC.RECONVERGENT B0 ;  /* 0x0000000000007941 */ /* 0x000fea0003800200 */
.L_x_4658:
        /* <DEDUP_REMOVED lines=21> */
.L_x_4661:
[----:B------:R-:W-:Y:S05]  /*d8f0*/  BSYNC.RECONVERGENT B0 ;  /* 0x0000000000007941 */ /* 0x000fea0003800200 */
.L_x_4660:
        /* <DEDUP_REMOVED lines=21> */
.L_x_4663:
[----:B------:R-:W-:Y:S05]  /*da50*/  BSYNC.RECONVERGENT B0 ;  /* 0x0000000000007941 */ /* 0x000fea0003800200 */
.L_x_4662:
        /* <DEDUP_REMOVED lines=41> */
.L_x_4665:
[----:B------:R-:W-:Y:S05]  /*dcf0*/  BSYNC.RECONVERGENT B0 ;  /* 0x0000000000007941 */ /* 0x000fea0003800200 */
.L_x_4664:
        /* <DEDUP_REMOVED lines=21> */
.L_x_4667:
[----:B------:R-:W-:Y:S05]  /*de50*/  BSYNC.RECONVERGENT B0 ;  /* 0x0000000000007941 */ /* 0x000fea0003800200 */
.L_x_4666:
        /* <DEDUP_REMOVED lines=21> */
.L_x_4669:
[----:B------:R-:W-:Y:S05]  /*dfb0*/  BSYNC.RECONVERGENT B0 ;  /* 0x0000000000007941 */ /* 0x000fea0003800200 */
.L_x_4668:
        /* <DEDUP_REMOVED lines=21> */
.L_x_4671:
[----:B------:R-:W-:Y:S05]  /*e110*/  BSYNC.RECONVERGENT B0 ;  /* 0x0000000000007941 */ /* 0x000fea0003800200 */
.L_x_4670:
        /* <DEDUP_REMOVED lines=21> */
.L_x_4673:
[----:B------:R-:W-:Y:S05]  /*e270*/  BSYNC.RECONVERGENT B0 ;  /* 0x0000000000007941 */ /* 0x000fea0003800200 */
.L_x_4672:
        /* <DEDUP_REMOVED lines=40> */
.L_x_4675:
[----:B------:R-:W-:Y:S05]  /*e500*/  BSYNC.RECONVERGENT B0 ;  /* 0x0000000000007941 */ /* 0x000fea0003800200 */
.L_x_4674:
        /* <DEDUP_REMOVED lines=20> */
.L_x_4677:
[----:B------:R-:W-:Y:S05]  /*e650*/  BSYNC.RECONVERGENT B0 ;  /* 0x0000000000007941 */ /* 0x000fea0003800200 */
.L_x_4676:
        /* <DEDUP_REMOVED lines=20> */
.L_x_4679:
[----:B------:R-:W-:Y:S05]  /*e7a0*/  BSYNC.RECONVERGENT B0 ;  /* 0x0000000000007941 */ /* 0x000fea0003800200 */
.L_x_4678:
        /* <DEDUP_REMOVED lines=20> */
.L_x_4681:
[----:B------:R-:W-:Y:S05]  /*e8f0*/  BSYNC.RECONVERGENT B0 ;  /* 0x0000000000007941 */ /* 0x000fea0003800200 */
.L_x_4680:
        /* <DEDUP_REMOVED lines=19> */
.L_x_4683:
[----:B------:R-:W-:Y:S05]  /*ea30*/  BSYNC.RECONVERGENT B0 ;  /* 0x0000000000007941 */ /* 0x000fea0003800200 */
.L_x_4682:
        /* <DEDUP_REMOVED lines=39> */
.L_x_4685:
[----:B------:R-:W-:Y:S05]  /*ecb0*/  BSYNC.RECONVERGENT B0 ;  /* 0x0000000000007941 */ /* 0x000fea0003800200 */
.L_x_4684:
        /* <DEDUP_REMOVED lines=19> */
.L_x_4687:
[----:B------:R-:W-:Y:S05]  /*edf0*/  BSYNC.RECONVERGENT B0 ;  /* 0x0000000000007941 */ /* 0x000fea0003800200 */
.L_x_4686:
        /* <DEDUP_REMOVED lines=19> */
.L_x_4689:
[----:B------:R-:W-:Y:S05]  /*ef30*/  BSYNC.RECONVERGENT B0 ;  /* 0x0000000000007941 */ /* 0x000fea0003800200 */
.L_x_4688:
        /* <DEDUP_REMOVED lines=19> */
.L_x_4691:
[----:B------:R-:W-:Y:S05]  /*f070*/  BSYNC.RECONVERGENT B0 ;  /* 0x0000000000007941 */ /* 0x000fea0003800200 */
.L_x_4690:
        /* <DEDUP_REMOVED lines=19> */
.L_x_4693:
[----:B------:R-:W-:Y:S05]  /*f1b0*/  BSYNC.RECONVERGENT B0 ;  /* 0x0000000000007941 */ /* 0x000fea0003800200 */
.L_x_4692:
        /* <DEDUP_REMOVED lines=39> */
.L_x_4695:
[----:B------:R-:W-:Y:S05]  /*f430*/  BSYNC.RECONVERGENT B0 ;  /* 0x0000000000007941 */ /* 0x000fea0003800200 */
.L_x_4694:
        /* <DEDUP_REMOVED lines=19> */
.L_x_4697:
[----:B------:R-:W-:Y:S05]  /*f570*/  BSYNC.RECONVERGENT B0 ;  /* 0x0000000000007941 */ /* 0x000fea0003800200 */
.L_x_4696:
        /* <DEDUP_REMOVED lines=19> */
.L_x_4699:
[----:B------:R-:W-:Y:S05]  /*f6b0*/  BSYNC.RECONVERGENT B0 ;  /* 0x0000000000007941 */ /* 0x000fea0003800200 */
.L_x_4698:
        /* <DEDUP_REMOVED lines=19> */
.L_x_4701:
[----:B------:R-:W-:Y:S05]  /*f7f0*/  BSYNC.RECONVERGENT B0 ;  /* 0x0000000000007941 */ /* 0x000fea0003800200 */
.L_x_4700:
        /* <DEDUP_REMOVED lines=19> */
.L_x_4703:
[----:B------:R-:W-:Y:S05]  /*f930*/  BSYNC.RECONVERGENT B0 ;  /* 0x0000000000007941 */ /* 0x000fea0003800200 */
.L_x_4702:
        /* <DEDUP_REMOVED lines=39> */
.L_x_4705:
[----:B------:R-:W-:Y:S05]  /*fbb0*/  BSYNC.RECONVERGENT B0 ;  /* 0x0000000000007941 */ /* 0x000fea0003800200 */
.L_x_4704:
        /* <DEDUP_REMOVED lines=19> */
.L_x_4707:
[----:B------:R-:W-:Y:S05]  /*fcf0*/  BSYNC.RECONVERGENT B0 ;  /* 0x0000000000007941 */ /* 0x000fea0003800200 */
.L_x_4706:
        /* <DEDUP_REMOVED lines=19> */
.L_x_4709:
[----:B------:R-:W-:Y:S05]  /*fe30*/  BSYNC.RECONVERGENT B0 ;  /* 0x0000000000007941 */ /* 0x000fea0003800200 */
.L_x_4708:
        /* <DEDUP_REMOVED lines=19> */
.L_x_4711:
[----:B------:R-:W-:Y:S05]  /*ff70*/  BSYNC.RECONVERGENT B0 ;  /* 0x0000000000007941 */ /* 0x000fea0003800200 */
.L_x_4710:
        /* <DEDUP_REMOVED lines=19> */
.L_x_4713:
[----:B------:R-:W-:Y:S05]  /*100b0*/  BSYNC.RECONVERGENT B0 ;  /* 0x0000000000007941 */ /* 0x000fea0003800200 */
.L_x_4712:
        /* <DEDUP_REMOVED lines=39> */
.L_x_4715:
[----:B------:R-:W-:Y:S05]  /*10330*/  BSYNC.RECONVERGENT B0 ;  /* 0x0000000000007941 */ /* 0x000fea0003800200 */
.L_x_4714:
        /* <DEDUP_REMOVED lines=19> */
.L_x_4717:
[----:B------:R-:W-:Y:S05]  /*10470*/  BSYNC.RECONVERGENT B0 ;  /* 0x0000000000007941 */ /* 0x000fea0003800200 */
.L_x_4716:
        /* <DEDUP_REMOVED lines=19> */
.L_x_4719:
[----:B------:R-:W-:Y:S05]  /*105b0*/  BSYNC.RECONVERGENT B0 ;  /* 0x0000000000007941 */ /* 0x000fea0003800200 */
.L_x_4718:
        /* <DEDUP_REMOVED lines=19> */
.L_x_4721:
[----:B------:R-:W-:Y:S05]  /*106f0*/  BSYNC.RECONVERGENT B0 ;  /* 0x0000000000007941 */ /* 0x000fea0003800200 */
.L_x_4720:
        /* <DEDUP_REMOVED lines=19> */
.L_x_4723:
[----:B------:R-:W-:Y:S05]  /*10830*/  BSYNC.RECONVERGENT B0 ;  /* 0x0000000000007941 */ /* 0x000fea0003800200 */
.L_x_4722:
        /* <DEDUP_REMOVED lines=37> */
.L_x_4725:
[----:B------:R-:W-:Y:S05]  /*10a90*/  BSYNC.RECONVERGENT B0 ;  /* 0x0000000000007941 */ /* 0x000fea0003800200 */
.L_x_4724:
        /* <DEDUP_REMOVED lines=19> */
.L_x_4727:
[----:B------:R-:W-:Y:S05]  /*10bd0*/  BSYNC.RECONVERGENT B0 ;  /* 0x0000000000007941 */ /* 0x000fea0003800200 */
.L_x_4726:
        /* <DEDUP_REMOVED lines=19> */
.L_x_4729:
[----:B------:R-:W-:Y:S05]  /*10d10*/  BSYNC.RECONVERGENT B0 ;  /* 0x0000000000007941 */ /* 0x000fea0003800200 */
.L_x_4728:
        /* <DEDUP_REMOVED lines=19> */
.L_x_4731:
[----:B------:R-:W-:Y:S05]  /*10e50*/  BSYNC.RECONVERGENT B0 ;  /* 0x0000000000007941 */ /* 0x000fea0003800200 */
.L_x_4730:
        /* <DEDUP_REMOVED lines=18> */
.L_x_4732:
[----:B------:R-:W-:Y:S05]  /*10f80*/  BSYNC.RECONVERGENT B0 ;  /* 0x0000000000007941 */ /* 0x000fea0003800200 */
.L_x_4605:
        /* <DEDUP_REMOVED lines=9> */
.L_x_4734:
        /* <DEDUP_REMOVED lines=14> */
.L_x_4807:


//--------------------- .nv.shared.reserved.0     --------------------------
	.section	.nv.shared.reserved.0,"aw",@nobits
	.weak		__nv_reservedSMEM_offset_0_alias
	.size		__nv_reservedSMEM_offset_0_alias, 0, 64
	.other		__nv_reservedSMEM_offset_0_alias,@"STO_CUDA_RESERVED_SHARED STV_DEFAULT"
__nv_reservedSMEM_offset_0_alias:
	.zero		0
	.zero		64


//--------------------- .nv.global                --------------------------
	.section	.nv.global,"aw",@nobits
.nv.global:
	.type		_ZN61_INTERNAL_34f6485a_30_group_norm_nhwc_one_pass_98_cu_fe19efeb6thrust24THRUST_300001_SM_1000_NS12placeholders2_5E,@object
	.size		_ZN61_INTERNAL_34f6485a_30_group_norm_nhwc_one_pass_98_cu_fe19efeb6thrust24THRUST_300001_SM_1000_NS12placeholders2_5E,(_ZN61_INTERNAL_34f6485a_30_group_norm_nhwc_one_pass_98_cu_fe19efeb4cuda3std3__45__cpo6cbeginE - _ZN61_INTERNAL_34f6485a_30_group_norm_nhwc_one_pass_98_cu_fe19efeb6thrust24THRUST_300001_SM_1000_NS12placeholders2_5E)
_ZN61_INTERNAL_34f6485a_30_group_norm_nhwc_one_pass_98_cu_fe19efeb6thrust24THRUST_300001_SM_1000_NS12placeholders2_5E:
	.zero		1
	.type		_ZN61_INTERNAL_34f6485a_30_group_norm_nhwc_one_pass_98_cu_fe19efeb4cuda3std3__45__cpo6cbeginE,@object
	.size		_ZN61_INTERNAL_34f6485a_30_group_norm_nhwc_one_pass_98_cu_fe19efeb4cuda3std3__45__cpo6cbeginE,(_ZN61_INTERNAL_34f6485a_30_group_norm_nhwc_one_pass_98_cu_fe19efeb4cuda3std6ranges3__45__cpo6cbeginE - _ZN61_INTERNAL_34f6485a_30_group_norm_nhwc_one_pass_98_cu_fe19efeb4cuda3std3__45__cpo6cbeginE)
_ZN61_INTERNAL_34f6485a_30_group_norm_nhwc_one_pass_98_cu_fe19efeb4cuda3std3__45__cpo6cbeginE:
	.zero		1
	.type		_ZN61_INTERNAL_34f6485a_30_group_norm_nhwc_one_pass_98_cu_fe19efeb4cuda3std6ranges3__45__cpo6cbeginE,@object
	.size		_ZN61_INTERNAL_34f6485a_30_group_norm_nhwc_one_pass_98_cu_fe19efeb4cuda3std6ranges3__45__cpo6cbeginE,(_ZN61_INTERNAL_34f6485a_30_group_norm_nhwc_one_pass_98_cu_fe19efeb4cuda3std3__48in_placeE - _ZN61_INTERNAL_34f6485a_30_group_norm_nhwc_one_pass_98_cu_fe19efeb4cuda3std6ranges3__45__cpo6cbeginE)
_ZN61_INTERNAL_34f6485a_30_group_norm_nhwc_one_pass_98_cu_fe19efeb4cuda3std6ranges3__45__cpo6cbeginE:
	.zero		1
	.type		_ZN61_INTERNAL_34f6485a_30_group_norm_nhwc_one_pass_98_cu_fe19efeb4cuda3std3__48in_placeE,@object
	.size		_ZN61_INTERNAL_34f6485a_30_group_norm_nhwc_one_pass_98_cu_fe19efeb4cuda3std3__48in_placeE,(_ZN61_INTERNAL_34f6485a_30_group_norm_nhwc_one_pass_98_cu_fe19efeb4cuda3std6ranges3__45__cpo4sizeE - _ZN61_INTERNAL_34f6485a_30_group_norm_nhwc_one_pass_98_cu_fe19efeb4cuda3std3__48in_placeE)
_ZN61_INTERNAL_34f6485a_30_group_norm_nhwc_one_pass_98_cu_fe19efeb4cuda3std3__48in_placeE:
	.zero		1
	.type		_ZN61_INTERNAL_34f6485a_30_group_norm_nhwc_one_pass_98_cu_fe19efeb4cuda3std6ranges3__45__cpo4sizeE,@object
	.size		_ZN61_INTERNAL_34f6485a_30_group_norm_nhwc_one_pass_98_cu_fe19efeb4cuda3std6ranges3__45__cpo4sizeE,(_ZN61_INTERNAL_34f6485a_30_group_norm_nhwc_one_pass_98_cu_fe19efeb6thrust24THRUST_300001_SM_1000_NS12placeholders2_9E - _ZN61_INTERNAL_34f6485a_30_group_norm_nhwc_one_pass_98_cu_fe19efeb4cuda3std6ranges3__45__cpo4sizeE)
_ZN61_INTERNAL_34f6485a_30_group_norm_nhwc_one_pass_98_cu_fe19efeb4cuda3std6ranges3__45__cpo4sizeE:
	.zero		1
	.type		_ZN61_INTERNAL_34f6485a_30_group_norm_nhwc_one_pass_98_cu_fe19efeb6thrust24THRUST_300001_SM_1000_NS12placeholders2_9E,@object
	.size		_ZN61_INTERNAL_34f6485a_30_group_norm_nhwc_one_pass_98_cu_fe19efeb6thrust24THRUST_300001_SM_1000_NS12placeholders2_9E,(_ZN61_INTERNAL_34f6485a_30_group_norm_nhwc_one_pass_98_cu_fe19efeb4cuda3std3__45__cpo7crbeginE - _ZN61_INTERNAL_34f6485a_30_group_norm_nhwc_one_pass_98_cu_fe19efeb6thrust24THRUST_300001_SM_1000_NS12placeholders2_9E)
_ZN61_INTERNAL_34f6485a_30_group_norm_nhwc_one_pass_98_cu_fe19efeb6thrust24THRUST_300001_SM_1000_NS12placeholders2_9E:
	.zero		1
	.type		_ZN61_INTERNAL_34f6485a_30_group_norm_nhwc_one_pass_98_cu_fe19efeb4cuda3std3__45__cpo7crbeginE,@object
	.size		_ZN61_INTERNAL_34f6485a_30_group_norm_nhwc_one_pass_98_cu_fe19efeb4cuda3std3__45__cpo7crbeginE,(_ZN61_INTERNAL_34f6485a_30_group_norm_nhwc_one_pass_98_cu_fe19efeb4cuda3std6ranges3__45__cpo4nextE - _ZN61_INTERNAL_34f6485a_30_group_norm_nhwc_one_pass_98_cu_fe19efeb4cuda3std3__45__cpo7crbeginE)
_ZN61_INTERNAL_34f6485a_30_group_norm_nhwc_one_pass_98_cu_fe19efeb4cuda3std3__45__cpo7crbeginE:
	.zero		1
	.type		_ZN61_INTERNAL_34f6485a_30_group_norm_nhwc_one_pass_98_cu_fe19efeb4cuda3std6ranges3__45__cpo4nextE,@object
	.size		_ZN61_INTERNAL_34f6485a_30_group_norm_nhwc_one_pass_98_cu_fe19efeb4cuda3std6ranges3__45__cpo4nextE,(_ZN61_INTERNAL_34f6485a_30_group_norm_nhwc_one_pass_98_cu_fe19efeb4cuda3std6ranges3__45__cpo4swapE - _ZN61_INTERNAL_34f6485a_30_group_norm_nhwc_one_pass_98_cu_fe19efeb4cuda3std6ranges3__45__cpo4nextE)
_ZN61_INTERNAL_34f6485a_30_group_norm_nhwc_one_pass_98_cu_fe19efeb4cuda3std6ranges3__45__cpo4nextE:
	.zero		1
	.type		_ZN61_INTERNAL_34f6485a_30_group_norm_nhwc_one_pass_98_cu_fe19efeb4cuda3std6ranges3__45__cpo4swapE,@object
	.size		_ZN61_INTERNAL_34f6485a_30_group_norm_nhwc_one_pass_98_cu_fe19efeb4cuda3std6ranges3__45__cpo4swapE,(_ZN61_INTERNAL_34f6485a_30_group_norm_nhwc_one_pass_98_cu_fe19efeb6thrust24THRUST_300001_SM_1000_NS12placeholders2_1E - _ZN61_INTERNAL_34f6485a_30_group_norm_nhwc_one_pass_98_cu_fe19efeb4cuda3std6ranges3__45__cpo4swapE)
_ZN61_INTERNAL_34f6485a_30_group_norm_nhwc_one_pass_98_cu_fe19efeb4cuda3std6ranges3__45__cpo4swapE:
	.zero		1
	.type		_ZN61_INTERNAL_34f6485a_30_group_norm_nhwc_one_pass_98_cu_fe19efeb6thrust24THRUST_300001_SM_1000_NS12placeholders2_1E,@object
	.size		_ZN61_INTERNAL_34f6485a_30_group_norm_nhwc_one_pass_98_cu_fe19efeb6thrust24THRUST_300001_SM_1000_NS12placeholders2_1E,(_ZN61_INTERNAL_34f6485a_30_group_norm_nhwc_one_pass_98_cu_fe19efeb6thrust24THRUST_300001_SM_1000_NS12placeholders2_3E - _ZN61_INTERNAL_34f6485a_30_group_norm_nhwc_one_pass_98_cu_fe19efeb6thrust24THRUST_300001_SM_1000_NS12placeholders2_1E)
_ZN61_INTERNAL_34f6485a_30_group_norm_nhwc_one_pass_98_cu_fe19efeb6thrust24THRUST_300001_SM_1000_NS12placeholders2_1E:
	.zero		1
	.type		_ZN61_INTERNAL_34f6485a_30_group_norm_nhwc_one_pass_98_cu_fe19efeb6thrust24THRUST_300001_SM_1000_NS12placeholders2_3E,@object
	.size		_ZN61_INTERNAL_34f6485a_30_group_norm_nhwc_one_pass_98_cu_fe19efeb6thrust24THRUST_300001_SM_1000_NS12placeholders2_3E,(_ZN61_INTERNAL_34f6485a_30_group_norm_nhwc_one_pass_98_cu_fe19efeb4cuda3std3__45__cpo5beginE - _ZN61_INTERNAL_34f6485a_30_group_norm_nhwc_one_pass_98_cu_fe19efeb6thrust24THRUST_300001_SM_1000_NS12placeholders2_3E)
_ZN61_INTERNAL_34f6485a_30_group_norm_nhwc_one_pass_98_cu_fe19efeb6thrust24THRUST_300001_SM_1000_NS12placeholders2_3E:
	.zero		1
	.type		_ZN61_INTERNAL_34f6485a_30_group_norm_nhwc_one_pass_98_cu_fe19efeb4cuda3std3__45__cpo5beginE,@object
	.size		_ZN61_INTERNAL_34f6485a_30_group_norm_nhwc_one_pass_98_cu_fe19efeb4cuda3std3__45__cpo5beginE,(_ZN61_INTERNAL_34f6485a_30_group_norm_nhwc_one_pass_98_cu_fe19efeb4cuda3std6ranges3__45__cpo5beginE - _ZN61_INTERNAL_34f6485a_30_group_norm_nhwc_one_pass_98_cu_fe19efeb4cuda3std3__45__cpo5beginE)
_ZN61_INTERNAL_34f6485a_30_group_norm_nhwc_one_pass_98_cu_fe19efeb4cuda3std3__45__cpo5beginE:
	.zero		1
	.type		_ZN61_INTERNAL_34f6485a_30_group_norm_nhwc_one_pass_98_cu_fe19efeb4cuda3std6ranges3__45__cpo5beginE,@object
	.size		_ZN61_INTERNAL_34f6485a_30_group_norm_nhwc_one_pass_98_cu_fe19efeb4cuda3std6ranges3__45__cpo5beginE,(_ZN61_INTERNAL_34f6485a_30_group_norm_nhwc_one_pass_98_cu_fe19efeb4cuda3std3__463_GLOBAL__N__34f6485a_30_group_norm_nhwc_one_pass_98_cu_fe19efeb6ignoreE - _ZN61_INTERNAL_34f6485a_30_group_norm_nhwc_one_pass_98_cu_fe19efeb4cuda3std6ranges3__45__cpo5beginE)
_ZN61_INTERNAL_34f6485a_30_group_norm_nhwc_one_pass_98_cu_fe19efeb4cuda3std6ranges3__45__cpo5beginE:
	.zero		1
	.type		_ZN61_INTERNAL_34f6485a_30_group_norm_nhwc_one_pass_98_cu_fe19efeb4cuda3std3__463_GLOBAL__N__34f6485a_30_group_norm_nhwc_one_pass_98_cu_fe19efeb6ignoreE,@object
	.size		_ZN61_INTERNAL_34f6485a_30_group_norm_nhwc_one_pass_98_cu_fe19efeb4cuda3std3__463_GLOBAL__N__34f6485a_30_group_norm_nhwc_one_pass_98_cu_fe19efeb6ignoreE,(_ZN61_INTERNAL_34f6485a_30_group_norm_nhwc_one_pass_98_cu_fe19efeb4cuda3std6ranges3__45__cpo4dataE - _ZN61_INTERNAL_34f6485a_30_group_norm_nhwc_one_pass_98_cu_fe19efeb4cuda3std3__463_GLOBAL__N__34f6485a_30_group_norm_nhwc_one_pass_98_cu_fe19efeb6ignoreE)
_ZN61_INTERNAL_34f6485a_30_group_norm_nhwc_one_pass_98_cu_fe19efeb4cuda3std3__463_GLOBAL__N__34f6485a_30_group_norm_nhwc_one_pass_98_cu_fe19efeb6ignoreE:
	.zero		1
	.type		_ZN61_INTERNAL_34f6485a_30_group_norm_nhwc_one_pass_98_cu_fe19efeb4cuda3std6ranges3__45__cpo4dataE,@object
	.size		_ZN61_INTERNAL_34f6485a_30_group_norm_nhwc_one_pass_98_cu_fe19efeb4cuda3std6ranges3__45__cpo4dataE,(_ZN61_INTERNAL_34f6485a_30_group_norm_nhwc_one_pass_98_cu_fe19efeb6thrust24THRUST_300001_SM_1000_NS12placeholders2_7E - _ZN61_INTERNAL_34f6485a_30_group_norm_nhwc_one_pass_98_cu_fe19efeb4cuda3std6ranges3__45__cpo4dataE)
_ZN61_INTERNAL_34f6485a_30_group_norm_nhwc_one_pass_98_cu_fe19efeb4cuda3std6ranges3__45__cpo4dataE:
	.zero		1
	.type		_ZN61_INTERNAL_34f6485a_30_group_norm_nhwc_one_pass_98_cu_fe19efeb6thrust24THRUST_300001_SM_1000_NS12placeholders2_7E,@object
	.size		_ZN61_INTERNAL_34f6485a_30_group_norm_nhwc_one_pass_98_cu_fe19efeb6thrust24THRUST_300001_SM_1000_NS12placeholders2_7E,(_ZN61_INTERNAL_34f6485a_30_group_norm_nhwc_one_pass_98_cu_fe19efeb4cuda3std3__45__cpo6rbeginE - _ZN61_INTERNAL_34f6485a_30_group_norm_nhwc_one_pass_98_cu_fe19efeb6thrust24THRUST_300001_SM_1000_NS12placeholders2_7E)
_ZN61_INTERNAL_34f6485a_30_group_norm_nhwc_one_pass_98_cu_fe19efeb6thrust24THRUST_300001_SM_1000_NS12placeholders2_7E:
	.zero		1
	.type		_ZN61_INTERNAL_34f6485a_30_group_norm_nhwc_one_pass_98_cu_fe19efeb4cuda3std3__45__cpo6rbeginE,@object
	.size		_ZN61_INTERNAL_34f6485a_30_group_norm_nhwc_one_pass_98_cu_fe19efeb4cuda3std3__45__cpo6rbeginE,(_ZN61_INTERNAL_34f6485a_30_group_norm_nhwc_one_pass_98_cu_fe19efeb4cuda3std6ranges3__45__cpo7advanceE - _ZN61_INTERNAL_34f6485a_30_group_norm_nhwc_one_pass_98_cu_fe19efeb4cuda3std3__45__cpo6rbeginE)
_ZN61_INTERNAL_34f6485a_30_group_norm_nhwc_one_pass_98_cu_fe19efeb4cuda3std3__45__cpo6rbeginE:
	.zero		1
	.type		_ZN61_INTERNAL_34f6485a_30_group_norm_nhwc_one_pass_98_cu_fe19efeb4cuda3std6ranges3__45__cpo7advanceE,@object
	.size		_ZN61_INTERNAL_34f6485a_30_group_norm_nhwc_one_pass_98_cu_fe19efeb4cuda3std6ranges3__45__cpo7advanceE,(_ZN61_INTERNAL_34f6485a_30_group_norm_nhwc_one_pass_98_cu_fe19efeb4cuda3std3__47nulloptE - _ZN61_INTERNAL_34f6485a_30_group_norm_nhwc_one_pass_98_cu_fe19efeb4cuda3std6ranges3__45__cpo7advanceE)
_ZN61_INTERNAL_34f6485a_30_group_norm_nhwc_one_pass_98_cu_fe19efeb4cuda3std6ranges3__45__cpo7advanceE:
	.zero		1
	.type		_ZN61_INTERNAL_34f6485a_30_group_norm_nhwc_one_pass_98_cu_fe19efeb4cuda3std3__47nulloptE,@object
	.size		_ZN61_INTERNAL_34f6485a_30_group_norm_nhwc_one_pass_98_cu_fe19efeb4cuda3std3__47nulloptE,(_ZN61_INTERNAL_34f6485a_30_group_norm_nhwc_one_pass_98_cu_fe19efeb4cuda3std6ranges3__45__cpo8distanceE - _ZN61_INTERNAL_34f6485a_30_group_norm_nhwc_one_pass_98_cu_fe19efeb4cuda3std3__47nulloptE)
_ZN61_INTERNAL_34f6485a_30_group_norm_nhwc_one_pass_98_cu_fe19efeb4cuda3std3__47nulloptE:
	.zero		1
	.type		_ZN61_INTERNAL_34f6485a_30_group_norm_nhwc_one_pass_98_cu_fe19efeb4cuda3std6ranges3__45__cpo8distanceE,@object
	.size		_ZN61_INTERNAL_34f6485a_30_group_norm_nhwc_one_pass_98_cu_fe19efeb4cuda3std6ranges3__45__cpo8distanceE,(_ZN61_INTERNAL_34f6485a_30_group_norm_nhwc_one_pass_98_cu_fe19efeb6thrust24THRUST_300001_SM_1000_NS12placeholders2_6E - _ZN61_INTERNAL_34f6485a_30_group_norm_nhwc_one_pass_98_cu_fe19efeb4cuda3std6ranges3__45__cpo8distanceE)
_ZN61_INTERNAL_34f6485a_30_group_norm_nhwc_one_pass_98_cu_fe19efeb4cuda3std6ranges3__45__cpo8distanceE:
	.zero		1
	.type		_ZN61_INTERNAL_34f6485a_30_group_norm_nhwc_one_pass_98_cu_fe19efeb6thrust24THRUST_300001_SM_1000_NS12placeholders2_6E,@object
	.size		_ZN61_INTERNAL_34f6485a_30_group_norm_nhwc_one_pass_98_cu_fe19efeb6thrust24THRUST_300001_SM_1000_NS12placeholders2_6E,(_ZN61_INTERNAL_34f6485a_30_group_norm_nhwc_one_pass_98_cu_fe19efeb4cuda3std3__45__cpo4cendE - _ZN61_INTERNAL_34f6485a_30_group_norm_nhwc_one_pass_98_cu_fe19efeb6thrust24THRUST_300001_SM_1000_NS12placeholders2_6E)
_ZN61_INTERNAL_34f6485a_30_group_norm_nhwc_one_pass_98_cu_fe19efeb6thrust24THRUST_300001_SM_1000_NS12placeholders2_6E:
	.zero		1
	.type		_ZN61_INTERNAL_34f6485a_30_group_norm_nhwc_one_pass_98_cu_fe19efeb4cuda3std3__45__cpo4cendE,@object
	.size		_ZN61_INTERNAL_34f6485a_30_group_norm_nhwc_one_pass_98_cu_fe19efeb4cuda3std3__45__cpo4cendE,(_ZN61_INTERNAL_34f6485a_30_group_norm_nhwc_one_pass_98_cu_fe19efeb4cuda3std6ranges3__45__cpo4cendE - _ZN61_INTERNAL_34f6485a_30_group_norm_nhwc_one_pass_98_cu_fe19efeb4cuda3std3__45__cpo4cendE)
_ZN61_INTERNAL_34f6485a_30_group_norm_nhwc_one_pass_98_cu_fe19efeb4cuda3std3__45__cpo4cendE:
	.zero		1
	.type		_ZN61_INTERNAL_34f6485a_30_group_norm_nhwc_one_pass_98_cu_fe19efeb4cuda3std6ranges3__45__cpo4cendE,@object
	.size		_ZN61_INTERNAL_34f6485a_30_group_norm_nhwc_one_pass_98_cu_fe19efeb4cuda3std6ranges3__45__cpo4cendE,(_ZN61_INTERNAL_34f6485a_30_group_norm_nhwc_one_pass_98_cu_fe19efeb4cuda3std3__420unreachable_sentinelE - _ZN61_INTERNAL_34f6485a_30_group_norm_nhwc_one_pass_98_cu_fe19efeb4cuda3std6ranges3__45__cpo4cendE)
_ZN61_INTERNAL_34f6485a_30_group_norm_nhwc_one_pass_98_cu_fe19efeb4cuda3std6ranges3__45__cpo4cendE:
	.zero		1
	.type		_ZN61_INTERNAL_34f6485a_30_group_norm_nhwc_one_pass_98_cu_fe19efeb4cuda3std3__420unreachable_sentinelE,@object
	.size		_ZN61_INTERNAL_34f6485a_30_group_norm_nhwc_one_pass_98_cu_fe19efeb4cuda3std3__420unreachable_sentinelE,(_ZN61_INTERNAL_34f6485a_30_group_norm_nhwc_one_pass_98_cu_fe19efeb4cuda3std6ranges3__45__cpo5ssizeE - _ZN61_INTERNAL_34f6485a_30_group_norm_nhwc_one_pass_98_cu_fe19efeb4cuda3std3__420unreachable_sentinelE)
_ZN61_INTERNAL_34f6485a_30_group_norm_nhwc_one_pass_98_cu_fe19efeb4cuda3std3__420unreachable_sentinelE:
	.zero		1
	.type		_ZN61_INTERNAL_34f6485a_30_group_norm_nhwc_one_pass_98_cu_fe19efeb4cuda3std6ranges3__45__cpo5ssizeE,@object
	.size		_ZN61_INTERNAL_34f6485a_30_group_norm_nhwc_one_pass_98_cu_fe19efeb4cuda3std6ranges3__45__cpo5ssizeE,(_ZN61_INTERNAL_34f6485a_30_group_norm_nhwc_one_pass_98_cu_fe19efeb6thrust24THRUST_300001_SM_1000_NS12placeholders3_10E - _ZN61_INTERNAL_34f6485a_30_group_norm_nhwc_one_pass_98_cu_fe19efeb4cuda3std6ranges3__45__cpo5ssizeE)
_ZN61_INTERNAL_34f6485a_30_group_norm_nhwc_one_pass_98_cu_fe19efeb4cuda3std6ranges3__45__cpo5ssizeE:
	.zero		1
	.type		_ZN61_INTERNAL_34f6485a_30_group_norm_nhwc_one_pass_98_cu_fe19efeb6thrust24THRUST_300001_SM_1000_NS12placeholders3_10E,@object
	.size		_ZN61_INTERNAL_34f6485a_30_group_norm_nhwc_one_pass_98_cu_fe19efeb6thrust24THRUST_300001_SM_1000_NS12placeholders3_10E,(_ZN61_INTERNAL_34f6485a_30_group_norm_nhwc_one_pass_98_cu_fe19efeb4cuda3std3__45__cpo5crendE - _ZN61_INTERNAL_34f6485a_30_group_norm_nhwc_one_pass_98_cu_fe19efeb6thrust24THRUST_300001_SM_1000_NS12placeholders3_10E)
_ZN61_INTERNAL_34f6485a_30_group_norm_nhwc_one_pass_98_cu_fe19efeb6thrust24THRUST_300001_SM_1000_NS12placeholders3_10E:
	.zero		1
	.type		_ZN61_INTERNAL_34f6485a_30_group_norm_nhwc_one_pass_98_cu_fe19efeb4cuda3std3__45__cpo5crendE,@object
	.size		_ZN61_INTERNAL_34f6485a_30_group_norm_nhwc_one_pass_98_cu_fe19efeb4cuda3std3__45__cpo5crendE,(_ZN61_INTERNAL_34f6485a_30_group_norm_nhwc_one_pass_98_cu_fe19efeb4cuda3std6ranges3__45__cpo4prevE - _ZN61_INTERNAL_34f6485a_30_group_norm_nhwc_one_pass_98_cu_fe19efeb4cuda3std3__45__cpo5crendE)
_ZN61_INTERNAL_34f6485a_30_group_norm_nhwc_one_pass_98_cu_fe19efeb4cuda3std3__45__cpo5crendE:
	.zero		1
	.type		_ZN61_INTERNAL_34f6485a_30_group_norm_nhwc_one_pass_98_cu_fe19efeb4cuda3std6ranges3__45__cpo4prevE,@object
	.size		_ZN61_INTERNAL_34f6485a_30_group_norm_nhwc_one_pass_98_cu_fe19efeb4cuda3std6ranges3__45__cpo4prevE,(_ZN61_INTERNAL_34f6485a_30_group_norm_nhwc_one_pass_98_cu_fe19efeb4cuda3std6ranges3__45__cpo9iter_moveE - _ZN61_INTERNAL_34f6485a_30_group_norm_nhwc_one_pass_98_cu_fe19efeb4cuda3std6ranges3__45__cpo4prevE)
_ZN61_INTERNAL_34f6485a_30_group_norm_nhwc_one_pass_98_cu_fe19efeb4cuda3std6ranges3__45__cpo4prevE:
	.zero		1
	.type		_ZN61_INTERNAL_34f6485a_30_group_norm_nhwc_one_pass_98_cu_fe19efeb4cuda3std6ranges3__45__cpo9iter_moveE,@object
	.size		_ZN61_INTERNAL_34f6485a_30_group_norm_nhwc_one_pass_98_cu_fe19efeb4cuda3std6ranges3__45__cpo9iter_moveE,(_ZN61_INTERNAL_34f6485a_30_group_norm_nhwc_one_pass_98_cu_fe19efeb6thrust24THRUST_300001_SM_1000_NS12placeholders2_2E - _ZN61_INTERNAL_34f6485a_30_group_norm_nhwc_one_pass_98_cu_fe19efeb4cuda3std6ranges3__45__cpo9iter_moveE)
_ZN61_INTERNAL_34f6485a_30_group_norm_nhwc_one_pass_98_cu_fe19efeb4cuda3std6ranges3__45__cpo9iter_moveE:
	.zero		1
	.type		_ZN61_INTERNAL_34f6485a_30_group_norm_nhwc_one_pass_98_cu_fe19efeb6thrust24THRUST_300001_SM_1000_NS12placeholders2_2E,@object
	.size		_ZN61_INTERNAL_34f6485a_30_group_norm_nhwc_one_pass_98_cu_fe19efeb6thrust24THRUST_300001_SM_1000_NS12placeholders2_2E,(_ZN61_INTERNAL_34f6485a_30_group_norm_nhwc_one_pass_98_cu_fe19efeb6thrust24THRUST_300001_SM_1000_NS12placeholders2_4E - _ZN61_INTERNAL_34f6485a_30_group_norm_nhwc_one_pass_98_cu_fe19efeb6thrust24THRUST_300001_SM_1000_NS12placeholders2_2E)
_ZN61_INTERNAL_34f6485a_30_group_norm_nhwc_one_pass_98_cu_fe19efeb6thrust24THRUST_300001_SM_1000_NS12placeholders2_2E:
	.zero		1
	.type		_ZN61_INTERNAL_34f6485a_30_group_norm_nhwc_one_pass_98_cu_fe19efeb6thrust24THRUST_300001_SM_1000_NS12placeholders2_4E,@object
	.size		_ZN61_INTERNAL_34f6485a_30_group_norm_nhwc_one_pass_98_cu_fe19efeb6thrust24THRUST_300001_SM_1000_NS12placeholders2_4E,(_ZN61_INTERNAL_34f6485a_30_group_norm_nhwc_one_pass_98_cu_fe19efeb4cuda3std3__45__cpo3endE - _ZN61_INTERNAL_34f6485a_30_group_norm_nhwc_one_pass_98_cu_fe19efeb6thrust24THRUST_300001_SM_1000_NS12placeholders2_4E)
_ZN61_INTERNAL_34f6485a_30_group_norm_nhwc_one_pass_98_cu_fe19efeb6thrust24THRUST_300001_SM_1000_NS12placeholders2_4E:
	.zero		1
	.type		_ZN61_INTERNAL_34f6485a_30_group_norm_nhwc_one_pass_98_cu_fe19efeb4cuda3std3__45__cpo3endE,@object
	.size		_ZN61_INTERNAL_34f6485a_30_group_norm_nhwc_one_pass_98_cu_fe19efeb4cuda3std3__45__cpo3endE,(_ZN61_INTERNAL_34f6485a_30_group_norm_nhwc_one_pass_98_cu_fe19efeb4cuda3std6ranges3__45__cpo3endE - _ZN61_INTERNAL_34f6485a_30_group_norm_nhwc_one_pass_98_cu_fe19efeb4cuda3std3__45__cpo3endE)
_ZN61_INTERNAL_34f6485a_30_group_norm_nhwc_one_pass_98_cu_fe19efeb4cuda3std3__45__cpo3endE:
	.zero		1
	.type		_ZN61_INTERNAL_34f6485a_30_group_norm_nhwc_one_pass_98_cu_fe19efeb4cuda3std6ranges3__45__cpo3endE,@object
	.size		_ZN61_INTERNAL_34f6485a_30_group_norm_nhwc_one_pass_98_cu_fe19efeb4cuda3std6ranges3__45__cpo3endE,(_ZN61_INTERNAL_34f6485a_30_group_norm_nhwc_one_pass_98_cu_fe19efeb4cuda3std3__419piecewise_constructE - _ZN61_INTERNAL_34f6485a_30_group_norm_nhwc_one_pass_98_cu_fe19efeb4cuda3std6ranges3__45__cpo3endE)
_ZN61_INTERNAL_34f6485a_30_group_norm_nhwc_one_pass_98_cu_fe19efeb4cuda3std6ranges3__45__cpo3endE:
	.zero		1
	.type		_ZN61_INTERNAL_34f6485a_30_group_norm_nhwc_one_pass_98_cu_fe19efeb4cuda3std3__419piecewise_constructE,@object
	.size		_ZN61_INTERNAL_34f6485a_30_group_norm_nhwc_one_pass_98_cu_fe19efeb4cuda3std3__419piecewise_constructE,(_ZN61_INTERNAL_34f6485a_30_group_norm_nhwc_one_pass_98_cu_fe19efeb4cuda3std6ranges3__45__cpo5cdataE - _ZN61_INTERNAL_34f6485a_30_group_norm_nhwc_one_pass_98_cu_fe19efeb4cuda3std3__419piecewise_constructE)
_ZN61_INTERNAL_34f6485a_30_group_norm_nhwc_one_pass_98_cu_fe19efeb4cuda3std3__419piecewise_constructE:
	.zero		1
	.type		_ZN61_INTERNAL_34f6485a_30_group_norm_nhwc_one_pass_98_cu_fe19efeb4cuda3std6ranges3__45__cpo5cdataE,@object
	.size		_ZN61_INTERNAL_34f6485a_30_group_norm_nhwc_one_pass_98_cu_fe19efeb4cuda3std6ranges3__45__cpo5cdataE,(_ZN61_INTERNAL_34f6485a_30_group_norm_nhwc_one_pass_98_cu_fe19efeb6thrust24THRUST_300001_SM_1000_NS12placeholders2_8E - _ZN61_INTERNAL_34f6485a_30_group_norm_nhwc_one_pass_98_cu_fe19efeb4cuda3std6ranges3__45__cpo5cdataE)
_ZN61_INTERNAL_34f6485a_30_group_norm_nhwc_one_pass_98_cu_fe19efeb4cuda3std6ranges3__45__cpo5cdataE:
	.zero		1
	.type		_ZN61_INTERNAL_34f6485a_30_group_norm_nhwc_one_pass_98_cu_fe19efeb6thrust24THRUST_300001_SM_1000_NS12placeholders2_8E,@object
	.size		_ZN61_INTERNAL_34f6485a_30_group_norm_nhwc_one_pass_98_cu_fe19efeb6thrust24THRUST_300001_SM_1000_NS12placeholders2_8E,(_ZN61_INTERNAL_34f6485a_30_group_norm_nhwc_one_pass_98_cu_fe19efeb4cuda3std3__45__cpo4rendE - _ZN61_INTERNAL_34f6485a_30_group_norm_nhwc_one_pass_98_cu_fe19efeb6thrust24THRUST_300001_SM_1000_NS12placeholders2_8E)
_ZN61_INTERNAL_34f6485a_30_group_norm_nhwc_one_pass_98_cu_fe19efeb6thrust24THRUST_300001_SM_1000_NS12placeholders2_8E:
	.zero		1
	.type		_ZN61_INTERNAL_34f6485a_30_group_norm_nhwc_one_pass_98_cu_fe19efeb4cuda3std3__45__cpo4rendE,@object
	.size		_ZN61_INTERNAL_34f6485a_30_group_norm_nhwc_one_pass_98_cu_fe19efeb4cuda3std3__45__cpo4rendE,(_ZN61_INTERNAL_34f6485a_30_group_norm_nhwc_one_pass_98_cu_fe19efeb4cuda3std6ranges3__45__cpo9iter_swapE - _ZN61_INTERNAL_34f6485a_30_group_norm_nhwc_one_pass_98_cu_fe19efeb4cuda3std3__45__cpo4rendE)
_ZN61_INTERNAL_34f6485a_30_group_norm_nhwc_one_pass_98_cu_fe19efeb4cuda3std3__45__cpo4rendE:
	.zero		1
	.type		_ZN61_INTERNAL_34f6485a_30_group_norm_nhwc_one_pass_98_cu_fe19efeb4cuda3std6ranges3__45__cpo9iter_swapE,@object
	.size		_ZN61_INTERNAL_34f6485a_30_group_norm_nhwc_one_pass_98_cu_fe19efeb4cuda3std6ranges3__45__cpo9iter_swapE,(_ZN61_INTERNAL_34f6485a_30_group_norm_nhwc_one_pass_98_cu_fe19efeb4cuda3std3__48unexpectE - _ZN61_INTERNAL_34f6485a_30_group_norm_nhwc_one_pass_98_cu_fe19efeb4cuda3std6ranges3__45__cpo9iter_swapE)
_ZN61_INTERNAL_34f6485a_30_group_norm_nhwc_one_pass_98_cu_fe19efeb4cuda3std6ranges3__45__cpo9iter_swapE:
	.zero		1
	.type		_ZN61_INTERNAL_34f6485a_30_group_norm_nhwc_one_pass_98_cu_fe19efeb4cuda3std3__48unexpectE,@object
	.size		_ZN61_INTERNAL_34f6485a_30_group_norm_nhwc_one_pass_98_cu_fe19efeb4cuda3std3__48unexpectE,(_ZN61_INTERNAL_34f6485a_30_group_norm_nhwc_one_pass_98_cu_fe19efeb6thrust24THRUST_300001_SM_1000_NS6system6detail10sequential3seqE - _ZN61_INTERNAL_34f6485a_30_group_norm_nhwc_one_pass_98_cu_fe19efeb4cuda3std3__48unexpectE)
_ZN61_INTERNAL_34f6485a_30_group_norm_nhwc_one_pass_98_cu_fe19efeb4cuda3std3__48unexpectE:
	.zero		1
	.type		_ZN61_INTERNAL_34f6485a_30_group_norm_nhwc_one_pass_98_cu_fe19efeb6thrust24THRUST_300001_SM_1000_NS6system6detail10sequential3seqE,@object
	.size		_ZN61_INTERNAL_34f6485a_30_group_norm_nhwc_one_pass_98_cu_fe19efeb6thrust24THRUST_300001_SM_1000_NS6system6detail10sequential3seqE,(.L_29 - _ZN61_INTERNAL_34f6485a_30_group_norm_nhwc_one_pass_98_cu_fe19efeb6thrust24THRUST_300001_SM_1000_NS6system6detail10sequential3seqE)
_ZN61_INTERNAL_34f6485a_30_group_norm_nhwc_one_pass_98_cu_fe19efeb6thrust24THRUST_300001_SM_1000_NS6system6detail10sequential3seqE:
	.zero		1
.L_29:


//--------------------- .nv.shared._Z35group_norm_nhwc_bwd_one_pass_kernelI11Bf16IOFp32WLi64ELi98ELi392EEv26Group_norm_nhwc_bwd_params --------------------------
	.section	.nv.shared._Z35group_norm_nhwc_bwd_one_pass_kernelI11Bf16IOFp32WLi64ELi98ELi392EEv26Group_norm_nhwc_bwd_params,"aw",@nobits
	.sectionflags	@""
	.align	16
.nv.shared._Z35group_norm_nhwc_bwd_one_pass_kernelI11Bf16IOFp32WLi64ELi98ELi392EEv26Group_norm_nhwc_bwd_params:
	.zero		7440


//--------------------- .nv.shared._Z35group_norm_nhwc_bwd_one_pass_kernelI11Bf16IOFp32WLi128ELi98ELi392EEv26Group_norm_nhwc_bwd_params --------------------------
	.section	.nv.shared._Z35group_norm_nhwc_bwd_one_pass_kernelI11Bf16IOFp32WLi128ELi98ELi392EEv26Group_norm_nhwc_bwd_params,"aw",@nobits
	.sectionflags	@""
	.align	16
.nv.shared._Z35group_norm_nhwc_bwd_one_pass_kernelI11Bf16IOFp32WLi128ELi98ELi392EEv26Group_norm_nhwc_bwd_params:
	.zero		7440


//--------------------- .nv.shared._Z35group_norm_nhwc_bwd_one_pass_kernelI11Bf16IOFp32WLi256ELi98ELi392EEv26Group_norm_nhwc_bwd_params --------------------------
	.section	.nv.shared._Z35group_norm_nhwc_bwd_one_pass_kernelI11Bf16IOFp32WLi256ELi98ELi392EEv26Group_norm_nhwc_bwd_params,"aw",@nobits
	.sectionflags	@""
	.align	16
.nv.shared._Z35group_norm_nhwc_bwd_one_pass_kernelI11Bf16IOFp32WLi256ELi98ELi392EEv26Group_norm_nhwc_bwd_params:
	.zero		7440


//--------------------- .nv.shared._Z35group_norm_nhwc_bwd_one_pass_kernelI11Bf16IOFp32WLi512ELi98ELi392EEv26Group_norm_nhwc_bwd_params --------------------------
	.section	.nv.shared._Z35group_norm_nhwc_bwd_one_pass_kernelI11Bf16IOFp32WLi512ELi98ELi392EEv26Group_norm_nhwc_bwd_params,"aw",@nobits
	.sectionflags	@""
	.align	16
.nv.shared._Z35group_norm_nhwc_bwd_one_pass_kernelI11Bf16IOFp32WLi512ELi98ELi392EEv26Group_norm_nhwc_bwd_params:
	.zero		7440


//--------------------- .nv.shared._Z35group_norm_nhwc_bwd_one_pass_kernelI11Bf16IOBf16WLi64ELi98ELi392EEv26Group_norm_nhwc_bwd_params --------------------------
	.section	.nv.shared._Z35group_norm_nhwc_bwd_one_pass_kernelI11Bf16IOBf16WLi64ELi98ELi392EEv26Group_norm_nhwc_bwd_params,"aw",@nobits
	.sectionflags	@""
	.align	16
.nv.shared._Z35group_norm_nhwc_bwd_one_pass_kernelI11Bf16IOBf16WLi64ELi98ELi392EEv26Group_norm_nhwc_bwd_params:
	.zero		7440


//--------------------- .nv.shared._Z35group_norm_nhwc_bwd_one_pass_kernelI11Bf16IOBf16WLi128ELi98ELi392EEv26Group_norm_nhwc_bwd_params --------------------------
	.section	.nv.shared._Z35group_norm_nhwc_bwd_one_pass_kernelI11Bf16IOBf16WLi128ELi98ELi392EEv26Group_norm_nhwc_bwd_params,"aw",@nobits
	.sectionflags	@""
	.align	16
.nv.shared._Z35group_norm_nhwc_bwd_one_pass_kernelI11Bf16IOBf16WLi128ELi98ELi392EEv26Group_norm_nhwc_bwd_params:
	.zero		7440


//--------------------- .nv.shared._Z35group_norm_nhwc_bwd_one_pass_kernelI11Bf16IOBf16WLi256ELi98ELi392EEv26Group_norm_nhwc_bwd_params --------------------------
	.section	.nv.shared._Z35group_norm_nhwc_bwd_one_pass_kernelI11Bf16IOBf16WLi256ELi98ELi392EEv26Group_norm_nhwc_bwd_params,"aw",@nobits
	.sectionflags	@""
	.align	16
.nv.shared._Z35group_norm_nhwc_bwd_one_pass_kernelI11Bf16IOBf16WLi256ELi98ELi392EEv26Group_norm_nhwc_bwd_params:
	.zero		7440


//--------------------- .nv.shared._Z35group_norm_nhwc_bwd_one_pass_kernelI11Bf16IOBf16WLi512ELi98ELi392EEv26Group_norm_nhwc_bwd_params --------------------------
	.section	.nv.shared._Z35group_norm_nhwc_bwd_one_pass_kernelI11Bf16IOBf16WLi512ELi98ELi392EEv26Group_norm_nhwc_bwd_params,"aw",@nobits
	.sectionflags	@""
	.align	16
.nv.shared._Z35group_norm_nhwc_bwd_one_pass_kernelI11Bf16IOBf16WLi512ELi98ELi392EEv26Group_norm_nhwc_bwd_params:
	.zero		7440


//--------------------- .nv.shared._Z35group_norm_nhwc_bwd_one_pass_kernelI11Bf16IOFp16WLi64ELi98ELi392EEv26Group_norm_nhwc_bwd_params --------------------------
	.section	.nv.shared._Z35group_norm_nhwc_bwd_one_pass_kernelI11Bf16IOFp16WLi64ELi98ELi392EEv26Group_norm_nhwc_bwd_params,"aw",@nobits
	.sectionflags	@""
	.align	16
.nv.shared._Z35group_norm_nhwc_bwd_one_pass_kernelI11Bf16IOFp16WLi64ELi98ELi392EEv26Group_norm_nhwc_bwd_params:
	.zero		7440


//--------------------- .nv.shared._Z35group_norm_nhwc_bwd_one_pass_kernelI11Bf16IOFp16WLi128ELi98ELi392EEv26Group_norm_nhwc_bwd_params --------------------------
	.section	.nv.shared._Z35group_norm_nhwc_bwd_one_pass_kernelI11Bf16IOFp16WLi128ELi98ELi392EEv26Group_norm_nhwc_bwd_params,"aw",@nobits
	.sectionflags	@""
	.align	16
.nv.shared._Z35group_norm_nhwc_bwd_one_pass_kernelI11Bf16IOFp16WLi128ELi98ELi392EEv26Group_norm_nhwc_bwd_params:
	.zero		7440


//--------------------- .nv.shared._Z35group_norm_nhwc_bwd_one_pass_kernelI11Bf16IOFp16WLi256ELi98ELi392EEv26Group_norm_nhwc_bwd_params --------------------------
	.section	.nv.shared._Z35group_norm_nhwc_bwd_one_pass_kernelI11Bf16IOFp16WLi256ELi98ELi392EEv26Group_norm_nhwc_bwd_params,"aw",@nobits
	.sectionflags	@""
	.align	16
.nv.shared._Z35group_norm_nhwc_bwd_one_pass_kernelI11Bf16IOFp16WLi256ELi98ELi392EEv26Group_norm_nhwc_bwd_params:
	.zero		7440


//--------------------- .nv.shared._Z35group_norm_nhwc_bwd_one_pass_kernelI11Bf16IOFp16WLi512ELi98ELi392EEv26Group_norm_nhwc_bwd_params --------------------------
	.section	.nv.shared._Z35group_norm_nhwc_bwd_one_pass_kernelI11Bf16IOFp16WLi512ELi98ELi392EEv26Group_norm_nhwc_bwd_params,"aw",@nobits
	.sectionflags	@""
	.align	16
.nv.shared._Z35group_norm_nhwc_bwd_one_pass_kernelI11Bf16IOFp16WLi512ELi98ELi392EEv26Group_norm_nhwc_bwd_params:
	.zero		7440


//--------------------- .nv.shared._Z35group_norm_nhwc_bwd_one_pass_kernelI11Fp16IOFp32WLi64ELi98ELi392EEv26Group_norm_nhwc_bwd_params --------------------------
	.section	.nv.shared._Z35group_norm_nhwc_bwd_one_pass_kernelI11Fp16IOFp32WLi64ELi98ELi392EEv26Group_norm_nhwc_bwd_params,"aw",@nobits
	.sectionflags	@""
	.align	16
.nv.shared._Z35group_norm_nhwc_bwd_one_pass_kernelI11Fp16IOFp32WLi64ELi98ELi392EEv26Group_norm_nhwc_bwd_params:
	.zero		7440


//--------------------- .nv.shared._Z35group_norm_nhwc_bwd_one_pass_kernelI11Fp16IOFp32WLi128ELi98ELi392EEv26Group_norm_nhwc_bwd_params --------------------------
	.section	.nv.shared._Z35group_norm_nhwc_bwd_one_pass_kernelI11Fp16IOFp32WLi128ELi98ELi392EEv26Group_norm_nhwc_bwd_params,"aw",@nobits
	.sectionflags	@""
	.align	16
.nv.shared._Z35group_norm_nhwc_bwd_one_pass_kernelI11Fp16IOFp32WLi128ELi98ELi392EEv26Group_norm_nhwc_bwd_params:
	.zero		7440


//--------------------- .nv.shared._Z35group_norm_nhwc_bwd_one_pass_kernelI11Fp16IOFp32WLi256ELi98ELi392EEv26Group_norm_nhwc_bwd_params --------------------------
	.section	.nv.shared._Z35group_norm_nhwc_bwd_one_pass_kernelI11Fp16IOFp32WLi256ELi98ELi392EEv26Group_norm_nhwc_bwd_params,"aw",@nobits
	.sectionflags	@""
	.align	16
.nv.shared._Z35group_norm_nhwc_bwd_one_pass_kernelI11Fp16IOFp32WLi256ELi98ELi392EEv26Group_norm_nhwc_bwd_params:
	.zero		7440


//--------------------- .nv.shared._Z35group_norm_nhwc_bwd_one_pass_kernelI11Fp16IOFp32WLi512ELi98ELi392EEv26Group_norm_nhwc_bwd_params --------------------------
	.section	.nv.shared._Z35group_norm_nhwc_bwd_one_pass_kernelI11Fp16IOFp32WLi512ELi98ELi392EEv26Group_norm_nhwc_bwd_params,"aw",@nobits
	.sectionflags	@""
	.align	16
.nv.shared._Z35group_norm_nhwc_bwd_one_pass_kernelI11Fp16IOFp32WLi512ELi98ELi392EEv26Group_norm_nhwc_bwd_params:
	.zero		7440


//--------------------- .nv.shared._Z35group_norm_nhwc_bwd_one_pass_kernelI11Fp16IOBf16WLi64ELi98ELi392EEv26Group_norm_nhwc_bwd_params --------------------------
	.section	.nv.shared._Z35group_norm_nhwc_bwd_one_pass_kernelI11Fp16IOBf16WLi64ELi98ELi392EEv26Group_norm_nhwc_bwd_params,"aw",@nobits
	.sectionflags	@""
	.align	16
.nv.shared._Z35group_norm_nhwc_bwd_one_pass_kernelI11Fp16IOBf16WLi64ELi98ELi392EEv26Group_norm_nhwc_bwd_params:
	.zero		7440


//--------------------- .nv.shared._Z35group_norm_nhwc_bwd_one_pass_kernelI11Fp16IOBf16WLi128ELi98ELi392EEv26Group_norm_nhwc_bwd_params --------------------------
	.section	.nv.shared._Z35group_norm_nhwc_bwd_one_pass_kernelI11Fp16IOBf16WLi128ELi98ELi392EEv26Group_norm_nhwc_bwd_params,"aw",@nobits
	.sectionflags	@""
	.align	16
.nv.shared._Z35group_norm_nhwc_bwd_one_pass_kernelI11Fp16IOBf16WLi128ELi98ELi392EEv26Group_norm_nhwc_bwd_params:
	.zero		7440


//--------------------- .nv.shared._Z35group_norm_nhwc_bwd_one_pass_kernelI11Fp16IOBf16WLi256ELi98ELi392EEv26Group_norm_nhwc_bwd_params --------------------------
	.section	.nv.shared._Z35group_norm_nhwc_bwd_one_pass_kernelI11Fp16IOBf16WLi256ELi98ELi392EEv26Group_norm_nhwc_bwd_params,"aw",@nobits
	.sectionflags	@""
	.align	16
.nv.shared._Z35group_norm_nhwc_bwd_one_pass_kernelI11Fp16IOBf16WLi256ELi98ELi392EEv26Group_norm_nhwc_bwd_params:
	.zero		7440


//--------------------- .nv.shared._Z35group_norm_nhwc_bwd_one_pass_kernelI11Fp16IOBf16WLi512ELi98ELi392EEv26Group_norm_nhwc_bwd_params --------------------------
	.section	.nv.shared._Z35group_norm_nhwc_bwd_one_pass_kernelI11Fp16IOBf16WLi512ELi98ELi392EEv26Group_norm_nhwc_bwd_params,"aw",@nobits
	.sectionflags	@""
	.align	16
.nv.shared._Z35group_norm_nhwc_bwd_one_pass_kernelI11Fp16IOBf16WLi512ELi98ELi392EEv26Group_norm_nhwc_bwd_params:
	.zero		7440


//--------------------- .nv.shared._Z35group_norm_nhwc_bwd_one_pass_kernelI11Fp16IOFp16WLi64ELi98ELi392EEv26Group_norm_nhwc_bwd_params --------------------------
	.section	.nv.shared._Z35group_norm_nhwc_bwd_one_pass_kernelI11Fp16IOFp16WLi64ELi98ELi392EEv26Group_norm_nhwc_bwd_params,"aw",@nobits
	.sectionflags	@""
	.align	16
.nv.shared._Z35group_norm_nhwc_bwd_one_pass_kernelI11Fp16IOFp16WLi64ELi98ELi392EEv26Group_norm_nhwc_bwd_params:
	.zero		7440


//--------------------- .nv.shared._Z35group_norm_nhwc_bwd_one_pass_kernelI11Fp16IOFp16WLi128ELi98ELi392EEv26Group_norm_nhwc_bwd_params --------------------------
	.section	.nv.shared._Z35group_norm_nhwc_bwd_one_pass_kernelI11Fp16IOFp16WLi128ELi98ELi392EEv26Group_norm_nhwc_bwd_params,"aw",@nobits
	.sectionflags	@""
	.align	16
.nv.shared._Z35group_norm_nhwc_bwd_one_pass_kernelI11Fp16IOFp16WLi128ELi98ELi392EEv26Group_norm_nhwc_bwd_params:
	.zero		7440


//--------------------- .nv.shared._Z35group_norm_nhwc_bwd_one_pass_kernelI11Fp16IOFp16WLi256ELi98ELi392EEv26Group_norm_nhwc_bwd_params --------------------------
	.section	.nv.shared._Z35group_norm_nhwc_bwd_one_pass_kernelI11Fp16IOFp16WLi256ELi98ELi392EEv26Group_norm_nhwc_bwd_params,"aw",@nobits
	.sectionflags	@""
	.align	16
.nv.shared._Z35group_norm_nhwc_bwd_one_pass_kernelI11Fp16IOFp16WLi256ELi98ELi392EEv26Group_norm_nhwc_bwd_params:
	.zero		7440


//--------------------- .nv.shared._Z35group_norm_nhwc_bwd_one_pass_kernelI11Fp16IOFp16WLi512ELi98ELi392EEv26Group_norm_nhwc_bwd_params --------------------------
	.section	.nv.shared._Z35group_norm_nhwc_bwd_one_pass_kernelI11Fp16IOFp16WLi512ELi98ELi392EEv26Group_norm_nhwc_bwd_params,"aw",@nobits
	.sectionflags	@""
	.align	16
.nv.shared._Z35group_norm_nhwc_bwd_one_pass_kernelI11Fp16IOFp16WLi512ELi98ELi392EEv26Group_norm_nhwc_bwd_params:
	.zero		7440


//--------------------- .nv.shared._Z35group_norm_nhwc_bwd_one_pass_kernelI11Fp32IOFp32WLi64ELi98ELi392EEv26Group_norm_nhwc_bwd_params --------------------------
	.section	.nv.shared._Z35group_norm_nhwc_bwd_one_pass_kernelI11Fp32IOFp32WLi64ELi98ELi392EEv26Group_norm_nhwc_bwd_params,"aw",@nobits
	.sectionflags	@""
	.align	16
.nv.shared._Z35group_norm_nhwc_bwd_one_pass_kernelI11Fp32IOFp32WLi64ELi98ELi392EEv26Group_norm_nhwc_bwd_params:
	.zero		7440


//--------------------- .nv.shared._Z35group_norm_nhwc_bwd_one_pass_kernelI11Fp32IOFp32WLi128ELi98ELi392EEv26Group_norm_nhwc_bwd_params --------------------------
	.section	.nv.shared._Z35group_norm_nhwc_bwd_one_pass_kernelI11Fp32IOFp32WLi128ELi98ELi392EEv26Group_norm_nhwc_bwd_params,"aw",@nobits
	.sectionflags	@""
	.align	16
.nv.shared._Z35group_norm_nhwc_bwd_one_pass_kernelI11Fp32IOFp32WLi128ELi98ELi392EEv26Group_norm_nhwc_bwd_params:
	.zero		7440


//--------------------- .nv.shared._Z35group_norm_nhwc_bwd_one_pass_kernelI11Fp32IOFp32WLi256ELi98ELi392EEv26Group_norm_nhwc_bwd_params --------------------------
	.section	.nv.shared._Z35group_norm_nhwc_bwd_one_pass_kernelI11Fp32IOFp32WLi256ELi98ELi392EEv26Group_norm_nhwc_bwd_params,"aw",@nobits
	.sectionflags	@""
	.align	16
.nv.shared._Z35group_norm_nhwc_bwd_one_pass_kernelI11Fp32IOFp32WLi256ELi98ELi392EEv26Group_norm_nhwc_bwd_params:
	.zero		7440


//--------------------- .nv.shared._Z35group_norm_nhwc_bwd_one_pass_kernelI11Fp32IOFp32WLi512ELi98ELi392EEv26Group_norm_nhwc_bwd_params --------------------------
	.section	.nv.shared._Z35group_norm_nhwc_bwd_one_pass_kernelI11Fp32IOFp32WLi512ELi98ELi392EEv26Group_norm_nhwc_bwd_params,"aw",@nobits
	.sectionflags	@""
	.align	16
.nv.shared._Z35group_norm_nhwc_bwd_one_pass_kernelI11Fp32IOFp32WLi512ELi98ELi392EEv26Group_norm_nhwc_bwd_params:
	.zero		7440


//--------------------- .nv.shared._Z35group_norm_nhwc_bwd_one_pass_kernelI11Fp32IOBf16WLi64ELi98ELi392EEv26Group_norm_nhwc_bwd_params --------------------------
	.section	.nv.shared._Z35group_norm_nhwc_bwd_one_pass_kernelI11Fp32IOBf16WLi64ELi98ELi392EEv26Group_norm_nhwc_bwd_params,"aw",@nobits
	.sectionflags	@""
	.align	16
.nv.shared._Z35group_norm_nhwc_bwd_one_pass_kernelI11Fp32IOBf16WLi64ELi98ELi392EEv26Group_norm_nhwc_bwd_params:
	.zero		7440


//--------------------- .nv.shared._Z35group_norm_nhwc_bwd_one_pass_kernelI11Fp32IOBf16WLi128ELi98ELi392EEv26Group_norm_nhwc_bwd_params --------------------------
	.section	.nv.shared._Z35group_norm_nhwc_bwd_one_pass_kernelI11Fp32IOBf16WLi128ELi98ELi392EEv26Group_norm_nhwc_bwd_params,"aw",@nobits
	.sectionflags	@""
	.align	16
.nv.shared._Z35group_norm_nhwc_bwd_one_pass_kernelI11Fp32IOBf16WLi128ELi98ELi392EEv26Group_norm_nhwc_bwd_params:
	.zero		7440


//--------------------- .nv.shared._Z35group_norm_nhwc_bwd_one_pass_kernelI11Fp32IOBf16WLi256ELi98ELi392EEv26Group_norm_nhwc_bwd_params --------------------------
	.section	.nv.shared._Z35group_norm_nhwc_bwd_one_pass_kernelI11Fp32IOBf16WLi256ELi98ELi392EEv26Group_norm_nhwc_bwd_params,"aw",@nobits
	.sectionflags	@""
	.align	16
.nv.shared._Z35group_norm_nhwc_bwd_one_pass_kernelI11Fp32IOBf16WLi256ELi98ELi392EEv26Group_norm_nhwc_bwd_params:
	.zero		7440


//--------------------- .nv.shared._Z35group_norm_nhwc_bwd_one_pass_kernelI11Fp32IOBf16WLi512ELi98ELi392EEv26Group_norm_nhwc_bwd_params --------------------------
	.section	.nv.shared._Z35group_norm_nhwc_bwd_one_pass_kernelI11Fp32IOBf16WLi512ELi98ELi392EEv26Group_norm_nhwc_bwd_params,"aw",@nobits
	.sectionflags	@""
	.align	16
.nv.shared._Z35group_norm_nhwc_bwd_one_pass_kernelI11Fp32IOBf16WLi512ELi98ELi392EEv26Group_norm_nhwc_bwd_params:
	.zero		7440


//--------------------- .nv.shared._Z35group_norm_nhwc_bwd_one_pass_kernelI11Fp32IOFp16WLi64ELi98ELi392EEv26Group_norm_nhwc_bwd_params --------------------------
	.section	.nv.shared._Z35group_norm_nhwc_bwd_one_pass_kernelI11Fp32IOFp16WLi64ELi98ELi392EEv26Group_norm_nhwc_bwd_params,"aw",@nobits
	.sectionflags	@""
	.align	16
.nv.shared._Z35group_norm_nhwc_bwd_one_pass_kernelI11Fp32IOFp16WLi64ELi98ELi392EEv26Group_norm_nhwc_bwd_params:
	.zero		7440


//--------------------- .nv.shared._Z35group_norm_nhwc_bwd_one_pass_kernelI11Fp32IOFp16WLi128ELi98ELi392EEv26Group_norm_nhwc_bwd_params --------------------------
	.section	.nv.shared._Z35group_norm_nhwc_bwd_one_pass_kernelI11Fp32IOFp16WLi128ELi98ELi392EEv26Group_norm_nhwc_bwd_params,"aw",@nobits
	.sectionflags	@""
	.align	16
.nv.shared._Z35group_norm_nhwc_bwd_one_pass_kernelI11Fp32IOFp16WLi128ELi98ELi392EEv26Group_norm_nhwc_bwd_params:
	.zero		7440


//--------------------- .nv.shared._Z35group_norm_nhwc_bwd_one_pass_kernelI11Fp32IOFp16WLi256ELi98ELi392EEv26Group_norm_nhwc_bwd_params --------------------------
	.section	.nv.shared._Z35group_norm_nhwc_bwd_one_pass_kernelI11Fp32IOFp16WLi256ELi98ELi392EEv26Group_norm_nhwc_bwd_params,"aw",@nobits
	.sectionflags	@""
	.align	16
.nv.shared._Z35group_norm_nhwc_bwd_one_pass_kernelI11Fp32IOFp16WLi256ELi98ELi392EEv26Group_norm_nhwc_bwd_params:
	.zero		7440


//--------------------- .nv.shared._Z35group_norm_nhwc_bwd_one_pass_kernelI11Fp32IOFp16WLi512ELi98ELi392EEv26Group_norm_nhwc_bwd_params --------------------------
	.section	.nv.shared._Z35group_norm_nhwc_bwd_one_pass_kernelI11Fp32IOFp16WLi512ELi98ELi392EEv26Group_norm_nhwc_bwd_params,"aw",@nobits
	.sectionflags	@""
	.align	16
.nv.shared._Z35group_norm_nhwc_bwd_one_pass_kernelI11Fp32IOFp16WLi512ELi98ELi392EEv26Group_norm_nhwc_bwd_params:
	.zero		7440


//--------------------- .nv.shared._Z35group_norm_nhwc_fwd_one_pass_kernelI11Bf16IOFp32WLi64ELi98ELi392EEv26Group_norm_nhwc_fwd_params --------------------------
	.section	.nv.shared._Z35group_norm_nhwc_fwd_one_pass_kernelI11Bf16IOFp32WLi64ELi98ELi392EEv26Group_norm_nhwc_fwd_params,"aw",@nobits
	.sectionflags	@""
	.align	8
.nv.shared._Z35group_norm_nhwc_fwd_one_pass_kernelI11Bf16IOFp32WLi64ELi98ELi392EEv26Group_norm_nhwc_fwd_params:
	.zero		1160


//--------------------- .nv.shared._Z35group_norm_nhwc_fwd_one_pass_kernelI11Bf16IOFp32WLi128ELi98ELi392EEv26Group_norm_nhwc_fwd_params --------------------------
	.section	.nv.shared._Z35group_norm_nhwc_fwd_one_pass_kernelI11Bf16IOFp32WLi128ELi98ELi392EEv26Group_norm_nhwc_fwd_params,"aw",@nobits
	.sectionflags	@""
	.align	8
.nv.shared._Z35group_norm_nhwc_fwd_one_pass_kernelI11Bf16IOFp32WLi128ELi98ELi392EEv26Group_norm_nhwc_fwd_params:
	.zero		1160


//--------------------- .nv.shared._Z35group_norm_nhwc_fwd_one_pass_kernelI11Bf16IOFp32WLi256ELi98ELi392EEv26Group_norm_nhwc_fwd_params --------------------------
	.section	.nv.shared._Z35group_norm_nhwc_fwd_one_pass_kernelI11Bf16IOFp32WLi256ELi98ELi392EEv26Group_norm_nhwc_fwd_params,"aw",@nobits
	.sectionflags	@""
	.align	8
.nv.shared._Z35group_norm_nhwc_fwd_one_pass_kernelI11Bf16IOFp32WLi256ELi98ELi392EEv26Group_norm_nhwc_fwd_params:
	.zero		1160


//--------------------- .nv.shared._Z35group_norm_nhwc_fwd_one_pass_kernelI11Bf16IOFp32WLi512ELi98ELi392EEv26Group_norm_nhwc_fwd_params --------------------------
	.section	.nv.shared._Z35group_norm_nhwc_fwd_one_pass_kernelI11Bf16IOFp32WLi512ELi98ELi392EEv26Group_norm_nhwc_fwd_params,"aw",@nobits
	.sectionflags	@""
	.align	8
.nv.shared._Z35group_norm_nhwc_fwd_one_pass_kernelI11Bf16IOFp32WLi512ELi98ELi392EEv26Group_norm_nhwc_fwd_params:
	.zero		1160


//--------------------- .nv.shared._Z35group_norm_nhwc_fwd_one_pass_kernelI11Bf16IOBf16WLi64ELi98ELi392EEv26Group_norm_nhwc_fwd_params --------------------------
	.section	.nv.shared._Z35group_norm_nhwc_fwd_one_pass_kernelI11Bf16IOBf16WLi64ELi98ELi392EEv26Group_norm_nhwc_fwd_params,"aw",@nobits
	.sectionflags	@""
	.align	8
.nv.shared._Z35group_norm_nhwc_fwd_one_pass_kernelI11Bf16IOBf16WLi64ELi98ELi392EEv26Group_norm_nhwc_fwd_params:
	.zero		1160


//--------------------- .nv.shared._Z35group_norm_nhwc_fwd_one_pass_kernelI11Bf16IOBf16WLi128ELi98ELi392EEv26Group_norm_nhwc_fwd_params --------------------------
	.section	.nv.shared._Z35group_norm_nhwc_fwd_one_pass_kernelI11Bf16IOBf16WLi128ELi98ELi392EEv26Group_norm_nhwc_fwd_params,"aw",@nobits
	.sectionflags	@""
	.align	8
.nv.shared._Z35group_norm_nhwc_fwd_one_pass_kernelI11Bf16IOBf16WLi128ELi98ELi392EEv26Group_norm_nhwc_fwd_params:
	.zero		1160


//--------------------- .nv.shared._Z35group_norm_nhwc_fwd_one_pass_kernelI11Bf16IOBf16WLi256ELi98ELi392EEv26Group_norm_nhwc_fwd_params --------------------------
	.section	.nv.shared._Z35group_norm_nhwc_fwd_one_pass_kernelI11Bf16IOBf16WLi256ELi98ELi392EEv26Group_norm_nhwc_fwd_params,"aw",@nobits
	.sectionflags	@""
	.align	8
.nv.shared._Z35group_norm_nhwc_fwd_one_pass_kernelI11Bf16IOBf16WLi256ELi98ELi392EEv26Group_norm_nhwc_fwd_params:
	.zero		1160


//--------------------- .nv.shared._Z35group_norm_nhwc_fwd_one_pass_kernelI11Bf16IOBf16WLi512ELi98ELi392EEv26Group_norm_nhwc_fwd_params --------------------------
	.section	.nv.shared._Z35group_norm_nhwc_fwd_one_pass_kernelI11Bf16IOBf16WLi512ELi98ELi392EEv26Group_norm_nhwc_fwd_params,"aw",@nobits
	.sectionflags	@""
	.align	8
.nv.shared._Z35group_norm_nhwc_fwd_one_pass_kernelI11Bf16IOBf16WLi512ELi98ELi392EEv26Group_norm_nhwc_fwd_params:
	.zero		1160


//--------------------- .nv.shared._Z35group_norm_nhwc_fwd_one_pass_kernelI11Bf16IOFp16WLi64ELi98ELi392EEv26Group_norm_nhwc_fwd_params --------------------------
	.section	.nv.shared._Z35group_norm_nhwc_fwd_one_pass_kernelI11Bf16IOFp16WLi64ELi98ELi392EEv26Group_norm_nhwc_fwd_params,"aw",@nobits
	.sectionflags	@""
	.align	8
.nv.shared._Z35group_norm_nhwc_fwd_one_pass_kernelI11Bf16IOFp16WLi64ELi98ELi392EEv26Group_norm_nhwc_fwd_params:
	.zero		1160


//--------------------- .nv.shared._Z35group_norm_nhwc_fwd_one_pass_kernelI11Bf16IOFp16WLi128ELi98ELi392EEv26Group_norm_nhwc_fwd_params --------------------------
	.section	.nv.shared._Z35group_norm_nhwc_fwd_one_pass_kernelI11Bf16IOFp16WLi128ELi98ELi392EEv26Group_norm_nhwc_fwd_params,"aw",@nobits
	.sectionflags	@""
	.align	8
.nv.shared._Z35group_norm_nhwc_fwd_one_pass_kernelI11Bf16IOFp16WLi128ELi98ELi392EEv26Group_norm_nhwc_fwd_params:
	.zero		1160


//--------------------- .nv.shared._Z35group_norm_nhwc_fwd_one_pass_kernelI11Bf16IOFp16WLi256ELi98ELi392EEv26Group_norm_nhwc_fwd_params --------------------------
	.section	.nv.shared._Z35group_norm_nhwc_fwd_one_pass_kernelI11Bf16IOFp16WLi256ELi98ELi392EEv26Group_norm_nhwc_fwd_params,"aw",@nobits
	.sectionflags	@""
	.align	8
.nv.shared._Z35group_norm_nhwc_fwd_one_pass_kernelI11Bf16IOFp16WLi256ELi98ELi392EEv26Group_norm_nhwc_fwd_params:
	.zero		1160


//--------------------- .nv.shared._Z35group_norm_nhwc_fwd_one_pass_kernelI11Bf16IOFp16WLi512ELi98ELi392EEv26Group_norm_nhwc_fwd_params --------------------------
	.section	.nv.shared._Z35group_norm_nhwc_fwd_one_pass_kernelI11Bf16IOFp16WLi512ELi98ELi392EEv26Group_norm_nhwc_fwd_params,"aw",@nobits
	.sectionflags	@""
	.align	8
.nv.shared._Z35group_norm_nhwc_fwd_one_pass_kernelI11Bf16IOFp16WLi512ELi98ELi392EEv26Group_norm_nhwc_fwd_params:
	.zero		1160


//--------------------- .nv.shared._Z35group_norm_nhwc_fwd_one_pass_kernelI11Fp16IOFp32WLi64ELi98ELi392EEv26Group_norm_nhwc_fwd_params --------------------------
	.section	.nv.shared._Z35group_norm_nhwc_fwd_one_pass_kernelI11Fp16IOFp32WLi64ELi98ELi392EEv26Group_norm_nhwc_fwd_params,"aw",@nobits
	.sectionflags	@""
	.align	8
.nv.shared._Z35group_norm_nhwc_fwd_one_pass_kernelI11Fp16IOFp32WLi64ELi98ELi392EEv26Group_norm_nhwc_fwd_params:
	.zero		1160


//--------------------- .nv.shared._Z35group_norm_nhwc_fwd_one_pass_kernelI11Fp16IOFp32WLi128ELi98ELi392EEv26Group_norm_nhwc_fwd_params --------------------------
	.section	.nv.shared._Z35group_norm_nhwc_fwd_one_pass_kernelI11Fp16IOFp32WLi128ELi98ELi392EEv26Group_norm_nhwc_fwd_params,"aw",@nobits
	.sectionflags	@""
	.align	8
.nv.shared._Z35group_norm_nhwc_fwd_one_pass_kernelI11Fp16IOFp32WLi128ELi98ELi392EEv26Group_norm_nhwc_fwd_params:
	.zero		1160


//--------------------- .nv.shared._Z35group_norm_nhwc_fwd_one_pass_kernelI11Fp16IOFp32WLi256ELi98ELi392EEv26Group_norm_nhwc_fwd_params --------------------------
	.section	.nv.shared._Z35group_norm_nhwc_fwd_one_pass_kernelI11Fp16IOFp32WLi256ELi98ELi392EEv26Group_norm_nhwc_fwd_params,"aw",@nobits
	.sectionflags	@""
	.align	8
.nv.shared._Z35group_norm_nhwc_fwd_one_pass_kernelI11Fp16IOFp32WLi256ELi98ELi392EEv26Group_norm_nhwc_fwd_params:
	.zero		1160


//--------------------- .nv.shared._Z35group_norm_nhwc_fwd_one_pass_kernelI11Fp16IOFp32WLi512ELi98ELi392EEv26Group_norm_nhwc_fwd_params --------------------------
	.section	.nv.shared._Z35group_norm_nhwc_fwd_one_pass_kernelI11Fp16IOFp32WLi512ELi98ELi392EEv26Group_norm_nhwc_fwd_params,"aw",@nobits
	.sectionflags	@""
	.align	8
.nv.shared._Z35group_norm_nhwc_fwd_one_pass_kernelI11Fp16IOFp32WLi512ELi98ELi392EEv26Group_norm_nhwc_fwd_params:
	.zero		1160


//--------------------- .nv.shared._Z35group_norm_nhwc_fwd_one_pass_kernelI11Fp16IOBf16WLi64ELi98ELi392EEv26Group_norm_nhwc_fwd_params --------------------------
	.section	.nv.shared._Z35group_norm_nhwc_fwd_one_pass_kernelI11Fp16IOBf16WLi64ELi98ELi392EEv26Group_norm_nhwc_fwd_params,"aw",@nobits
	.sectionflags	@""
	.align	8
.nv.shared._Z35group_norm_nhwc_fwd_one_pass_kernelI11Fp16IOBf16WLi64ELi98ELi392EEv26Group_norm_nhwc_fwd_params:
	.zero		1160


//--------------------- .nv.shared._Z35group_norm_nhwc_fwd_one_pass_kernelI11Fp16IOBf16WLi128ELi98ELi392EEv26Group_norm_nhwc_fwd_params --------------------------
	.section	.nv.shared._Z35group_norm_nhwc_fwd_one_pass_kernelI11Fp16IOBf16WLi128ELi98ELi392EEv26Group_norm_nhwc_fwd_params,"aw",@nobits
	.sectionflags	@""
	.align	8
.nv.shared._Z35group_norm_nhwc_fwd_one_pass_kernelI11Fp16IOBf16WLi128ELi98ELi392EEv26Group_norm_nhwc_fwd_params:
	.zero		1160


//--------------------- .nv.shared._Z35group_norm_nhwc_fwd_one_pass_kernelI11Fp16IOBf16WLi256ELi98ELi392EEv26Group_norm_nhwc_fwd_params --------------------------
	.section	.nv.shared._Z35group_norm_nhwc_fwd_one_pass_kernelI11Fp16IOBf16WLi256ELi98ELi392EEv26Group_norm_nhwc_fwd_params,"aw",@nobits
	.sectionflags	@""
	.align	8
.nv.shared._Z35group_norm_nhwc_fwd_one_pass_kernelI11Fp16IOBf16WLi256ELi98ELi392EEv26Group_norm_nhwc_fwd_params:
	.zero		1160


//--------------------- .nv.shared._Z35group_norm_nhwc_fwd_one_pass_kernelI11Fp16IOBf16WLi512ELi98ELi392EEv26Group_norm_nhwc_fwd_params --------------------------
	.section	.nv.shared._Z35group_norm_nhwc_fwd_one_pass_kernelI11Fp16IOBf16WLi512ELi98ELi392EEv26Group_norm_nhwc_fwd_params,"aw",@nobits
	.sectionflags	@""
	.align	8
.nv.shared._Z35group_norm_nhwc_fwd_one_pass_kernelI11Fp16IOBf16WLi512ELi98ELi392EEv26Group_norm_nhwc_fwd_params:
	.zero		1160


//--------------------- .nv.shared._Z35group_norm_nhwc_fwd_one_pass_kernelI11Fp16IOFp16WLi64ELi98ELi392EEv26Group_norm_nhwc_fwd_params --------------------------
	.section	.nv.shared._Z35group_norm_nhwc_fwd_one_pass_kernelI11Fp16IOFp16WLi64ELi98ELi392EEv26Group_norm_nhwc_fwd_params,"aw",@nobits
	.sectionflags	@""
	.align	8
.nv.shared._Z35group_norm_nhwc_fwd_one_pass_kernelI11Fp16IOFp16WLi64ELi98ELi392EEv26Group_norm_nhwc_fwd_params:
	.zero		1160


//--------------------- .nv.shared._Z35group_norm_nhwc_fwd_one_pass_kernelI11Fp16IOFp16WLi128ELi98ELi392EEv26Group_norm_nhwc_fwd_params --------------------------
	.section	.nv.shared._Z35group_norm_nhwc_fwd_one_pass_kernelI11Fp16IOFp16WLi128ELi98ELi392EEv26Group_norm_nhwc_fwd_params,"aw",@nobits
	.sectionflags	@""
	.align	8
.nv.shared._Z35group_norm_nhwc_fwd_one_pass_kernelI11Fp16IOFp16WLi128ELi98ELi392EEv26Group_norm_nhwc_fwd_params:
	.zero		1160


//--------------------- .nv.shared._Z35group_norm_nhwc_fwd_one_pass_kernelI11Fp16IOFp16WLi256ELi98ELi392EEv26Group_norm_nhwc_fwd_params --------------------------
	.section	.nv.shared._Z35group_norm_nhwc_fwd_one_pass_kernelI11Fp16IOFp16WLi256ELi98ELi392EEv26Group_norm_nhwc_fwd_params,"aw",@nobits
	.sectionflags	@""
	.align	8
.nv.shared._Z35group_norm_nhwc_fwd_one_pass_kernelI11Fp16IOFp16WLi256ELi98ELi392EEv26Group_norm_nhwc_fwd_params:
	.zero		1160


//--------------------- .nv.shared._Z35group_norm_nhwc_fwd_one_pass_kernelI11Fp16IOFp16WLi512ELi98ELi392EEv26Group_norm_nhwc_fwd_params --------------------------
	.section	.nv.shared._Z35group_norm_nhwc_fwd_one_pass_kernelI11Fp16IOFp16WLi512ELi98ELi392EEv26Group_norm_nhwc_fwd_params,"aw",@nobits
	.sectionflags	@""
	.align	8
.nv.shared._Z35group_norm_nhwc_fwd_one_pass_kernelI11Fp16IOFp16WLi512ELi98ELi392EEv26Group_norm_nhwc_fwd_params:
	.zero		1160


//--------------------- .nv.shared._Z35group_norm_nhwc_fwd_one_pass_kernelI11Fp32IOFp32WLi64ELi98ELi392EEv26Group_norm_nhwc_fwd_params --------------------------
	.section	.nv.shared._Z35group_norm_nhwc_fwd_one_pass_kernelI11Fp32IOFp32WLi64ELi98ELi392EEv26Group_norm_nhwc_fwd_params,"aw",@nobits
	.sectionflags	@""
	.align	8
.nv.shared._Z35group_norm_nhwc_fwd_one_pass_kernelI11Fp32IOFp32WLi64ELi98ELi392EEv26Group_norm_nhwc_fwd_params:
	.zero		1160


//--------------------- .nv.shared._Z35group_norm_nhwc_fwd_one_pass_kernelI11Fp32IOFp32WLi128ELi98ELi392EEv26Group_norm_nhwc_fwd_params --------------------------
	.section	.nv.shared._Z35group_norm_nhwc_fwd_one_pass_kernelI11Fp32IOFp32WLi128ELi98ELi392EEv26Group_norm_nhwc_fwd_params,"aw",@nobits
	.sectionflags	@""
	.align	8
.nv.shared._Z35group_norm_nhwc_fwd_one_pass_kernelI11Fp32IOFp32WLi128ELi98ELi392EEv26Group_norm_nhwc_fwd_params:
	.zero		1160


//--------------------- .nv.shared._Z35group_norm_nhwc_fwd_one_pass_kernelI11Fp32IOFp32WLi256ELi98ELi392EEv26Group_norm_nhwc_fwd_params --------------------------
	.section	.nv.shared._Z35group_norm_nhwc_fwd_one_pass_kernelI11Fp32IOFp32WLi256ELi98ELi392EEv26Group_norm_nhwc_fwd_params,"aw",@nobits
	.sectionflags	@""
	.align	8
.nv.shared._Z35group_norm_nhwc_fwd_one_pass_kernelI11Fp32IOFp32WLi256ELi98ELi392EEv26Group_norm_nhwc_fwd_params:
	.zero		1160


//--------------------- .nv.shared._Z35group_norm_nhwc_fwd_one_pass_kernelI11Fp32IOFp32WLi512ELi98ELi392EEv26Group_norm_nhwc_fwd_params --------------------------
	.section	.nv.shared._Z35group_norm_nhwc_fwd_one_pass_kernelI11Fp32IOFp32WLi512ELi98ELi392EEv26Group_norm_nhwc_fwd_params,"aw",@nobits
	.sectionflags	@""
	.align	8
.nv.shared._Z35group_norm_nhwc_fwd_one_pass_kernelI11Fp32IOFp32WLi512ELi98ELi392EEv26Group_norm_nhwc_fwd_params:
	.zero		1160


//--------------------- .nv.shared._Z35group_norm_nhwc_fwd_one_pass_kernelI11Fp32IOBf16WLi64ELi98ELi392EEv26Group_norm_nhwc_fwd_params --------------------------
	.section	.nv.shared._Z35group_norm_nhwc_fwd_one_pass_kernelI11Fp32IOBf16WLi64ELi98ELi392EEv26Group_norm_nhwc_fwd_params,"aw",@nobits
	.sectionflags	@""
	.align	8
.nv.shared._Z35group_norm_nhwc_fwd_one_pass_kernelI11Fp32IOBf16WLi64ELi98ELi392EEv26Group_norm_nhwc_fwd_params:
	.zero		1160


//--------------------- .nv.shared._Z35group_norm_nhwc_fwd_one_pass_kernelI11Fp32IOBf16WLi128ELi98ELi392EEv26Group_norm_nhwc_fwd_params --------------------------
	.section	.nv.shared._Z35group_norm_nhwc_fwd_one_pass_kernelI11Fp32IOBf16WLi128ELi98ELi392EEv26Group_norm_nhwc_fwd_params,"aw",@nobits
	.sectionflags	@""
	.align	8
.nv.shared._Z35group_norm_nhwc_fwd_one_pass_kernelI11Fp32IOBf16WLi128ELi98ELi392EEv26Group_norm_nhwc_fwd_params:
	.zero		1160


//--------------------- .nv.shared._Z35group_norm_nhwc_fwd_one_pass_kernelI11Fp32IOBf16WLi256ELi98ELi392EEv26Group_norm_nhwc_fwd_params --------------------------
	.section	.nv.shared._Z35group_norm_nhwc_fwd_one_pass_kernelI11Fp32IOBf16WLi256ELi98ELi392EEv26Group_norm_nhwc_fwd_params,"aw",@nobits
	.sectionflags	@""
	.align	8
.nv.shared._Z35group_norm_nhwc_fwd_one_pass_kernelI11Fp32IOBf16WLi256ELi98ELi392EEv26Group_norm_nhwc_fwd_params:
	.zero		1160


//--------------------- .nv.shared._Z35group_norm_nhwc_fwd_one_pass_kernelI11Fp32IOBf16WLi512ELi98ELi392EEv26Group_norm_nhwc_fwd_params --------------------------
	.section	.nv.shared._Z35group_norm_nhwc_fwd_one_pass_kernelI11Fp32IOBf16WLi512ELi98ELi392EEv26Group_norm_nhwc_fwd_params,"aw",@nobits
	.sectionflags	@""
	.align	8
.nv.shared._Z35group_norm_nhwc_fwd_one_pass_kernelI11Fp32IOBf16WLi512ELi98ELi392EEv26Group_norm_nhwc_fwd_params:
	.zero		1160


//--------------------- .nv.shared._Z35group_norm_nhwc_fwd_one_pass_kernelI11Fp32IOFp16WLi64ELi98ELi392EEv26Group_norm_nhwc_fwd_params --------------------------
	.section	.nv.shared._Z35group_norm_nhwc_fwd_one_pass_kernelI11Fp32IOFp16WLi64ELi98ELi392EEv26Group_norm_nhwc_fwd_params,"aw",@nobits
	.sectionflags	@""
	.align	8
.nv.shared._Z35group_norm_nhwc_fwd_one_pass_kernelI11Fp32IOFp16WLi64ELi98ELi392EEv26Group_norm_nhwc_fwd_params:
	.zero		1160


//--------------------- .nv.shared._Z35group_norm_nhwc_fwd_one_pass_kernelI11Fp32IOFp16WLi128ELi98ELi392EEv26Group_norm_nhwc_fwd_params --------------------------
	.section	.nv.shared._Z35group_norm_nhwc_fwd_one_pass_kernelI11Fp32IOFp16WLi128ELi98ELi392EEv26Group_norm_nhwc_fwd_params,"aw",@nobits
	.sectionflags	@""
	.align	8
.nv.shared._Z35group_norm_nhwc_fwd_one_pass_kernelI11Fp32IOFp16WLi128ELi98ELi392EEv26Group_norm_nhwc_fwd_params:
	.zero		1160


//--------------------- .nv.shared._Z35group_norm_nhwc_fwd_one_pass_kernelI11Fp32IOFp16WLi256ELi98ELi392EEv26Group_norm_nhwc_fwd_params --------------------------
	.section	.nv.shared._Z35group_norm_nhwc_fwd_one_pass_kernelI11Fp32IOFp16WLi256ELi98ELi392EEv26Group_norm_nhwc_fwd_params,"aw",@nobits
	.sectionflags	@""
	.align	8
.nv.shared._Z35group_norm_nhwc_fwd_one_pass_kernelI11Fp32IOFp16WLi256ELi98ELi392EEv26Group_norm_nhwc_fwd_params:
	.zero		1160


//--------------------- .nv.shared._Z35group_norm_nhwc_fwd_one_pass_kernelI11Fp32IOFp16WLi512ELi98ELi392EEv26Group_norm_nhwc_fwd_params --------------------------
	.section	.nv.shared._Z35group_norm_nhwc_fwd_one_pass_kernelI11Fp32IOFp16WLi512ELi98ELi392EEv26Group_norm_nhwc_fwd_params,"aw",@nobits
	.sectionflags	@""
	.align	8
.nv.shared._Z35group_norm_nhwc_fwd_one_pass_kernelI11Fp32IOFp16WLi512ELi98ELi392EEv26Group_norm_nhwc_fwd_params:
	.zero		1160


//--------------------- .nv.constant0._ZN3cub18CUB_300001_SM_10006detail11EmptyKernelIvEEvv --------------------------
	.section	.nv.constant0._ZN3cub18CUB_300001_SM_10006detail11EmptyKernelIvEEvv,"a",@progbits
	.sectionflags	@""
	.align	4
.nv.constant0._ZN3cub18CUB_300001_SM_10006detail11EmptyKernelIvEEvv:
	.zero		896


//--------------------- .nv.constant0._Z35group_norm_nhwc_bwd_one_pass_kernelI11Bf16IOFp32WLi64ELi98ELi392EEv26Group_norm_nhwc_bwd_params --------------------------
	.section	.nv.constant0._Z35group_norm_nhwc_bwd_one_pass_kernelI11Bf16IOFp32WLi64ELi98ELi392EEv26Group_norm_nhwc_bwd_params,"a",@progbits
	.sectionflags	@""
	.align	4
.nv.constant0._Z35group_norm_nhwc_bwd_one_pass_kernelI11Bf16IOFp32WLi64ELi98ELi392EEv26Group_norm_nhwc_bwd_params:
	.zero		1080


//--------------------- .nv.constant0._Z35group_norm_nhwc_bwd_one_pass_kernelI11Bf16IOFp32WLi128ELi98ELi392EEv26Group_norm_nhwc_bwd_params --------------------------
	.section	.nv.constant0._Z35group_norm_nhwc_bwd_one_pass_kernelI11Bf16IOFp32WLi128ELi98ELi392EEv26Group_norm_nhwc_bwd_params,"a",@progbits
	.sectionflags	@""
	.align	4
.nv.constant0._Z35group_norm_nhwc_bwd_one_pass_kernelI11Bf16IOFp32WLi128ELi98ELi392EEv26Group_norm_nhwc_bwd_params:
	.zero		1080


//--------------------- .nv.constant0._Z35group_norm_nhwc_bwd_one_pass_kernelI11Bf16IOFp32WLi256ELi98ELi392EEv26Group_norm_nhwc_bwd_params --------------------------
	.section	.nv.constant0._Z35group_norm_nhwc_bwd_one_pass_kernelI11Bf16IOFp32WLi256ELi98ELi392EEv26Group_norm_nhwc_bwd_params,"a",@progbits
	.sectionflags	@""
	.align	4
.nv.constant0._Z35group_norm_nhwc_bwd_one_pass_kernelI11Bf16IOFp32WLi256ELi98ELi392EEv26Group_norm_nhwc_bwd_params:
	.zero		1080


//--------------------- .nv.constant0._Z35group_norm_nhwc_bwd_one_pass_kernelI11Bf16IOFp32WLi512ELi98ELi392EEv26Group_norm_nhwc_bwd_params --------------------------
	.section	.nv.constant0._Z35group_norm_nhwc_bwd_one_pass_kernelI11Bf16IOFp32WLi512ELi98ELi392EEv26Group_norm_nhwc_bwd_params,"a",@progbits
	.sectionflags	@""
	.align	4
.nv.constant0._Z35group_norm_nhwc_bwd_one_pass_kernelI11Bf16IOFp32WLi512ELi98ELi392EEv26Group_norm_nhwc_bwd_params:
	.zero		1080


//--------------------- .nv.constant0._Z35group_norm_nhwc_bwd_one_pass_kernelI11Bf16IOBf16WLi64ELi98ELi392EEv26Group_norm_nhwc_bwd_params --------------------------
	.section	.nv.constant0._Z35group_norm_nhwc_bwd_one_pass_kernelI11Bf16IOBf16WLi64ELi98ELi392EEv26Group_norm_nhwc_bwd_params,"a",@progbits
	.sectionflags	@""
	.align	4
.nv.constant0._Z35group_norm_nhwc_bwd_one_pass_kernelI11Bf16IOBf16WLi64ELi98ELi392EEv26Group_norm_nhwc_bwd_params:
	.zero		1080


//--------------------- .nv.constant0._Z35group_norm_nhwc_bwd_one_pass_kernelI11Bf16IOBf16WLi128ELi98ELi392EEv26Group_norm_nhwc_bwd_params --------------------------
	.section	.nv.constant0._Z35group_norm_nhwc_bwd_one_pass_kernelI11Bf16IOBf16WLi128ELi98ELi392EEv26Group_norm_nhwc_bwd_params,"a",@progbits
	.sectionflags	@""
	.align	4
.nv.constant0._Z35group_norm_nhwc_bwd_one_pass_kernelI11Bf16IOBf16WLi128ELi98ELi392EEv26Group_norm_nhwc_bwd_params:
	.zero		1080


//--------------------- .nv.constant0._Z35group_norm_nhwc_bwd_one_pass_kernelI11Bf16IOBf16WLi256ELi98ELi392EEv26Group_norm_nhwc_bwd_params --------------------------
	.section	.nv.constant0._Z35group_norm_nhwc_bwd_one_pass_kernelI11Bf16IOBf16WLi256ELi98ELi392EEv26Group_norm_nhwc_bwd_params,"a",@progbits
	.sectionflags	@""
	.align	4
.nv.constant0._Z35group_norm_nhwc_bwd_one_pass_kernelI11Bf16IOBf16WLi256ELi98ELi392EEv26Group_norm_nhwc_bwd_params:
	.zero		1080


//--------------------- .nv.constant0._Z35group_norm_nhwc_bwd_one_pass_kernelI11Bf16IOBf16WLi512ELi98ELi392EEv26Group_norm_nhwc_bwd_params --------------------------
	.section	.nv.constant0._Z35group_norm_nhwc_bwd_one_pass_kernelI11Bf16IOBf16WLi512ELi98ELi392EEv26Group_norm_nhwc_bwd_params,"a",@progbits
	.sectionflags	@""
	.align	4
.nv.constant0._Z35group_norm_nhwc_bwd_one_pass_kernelI11Bf16IOBf16WLi512ELi98ELi392EEv26Group_norm_nhwc_bwd_params:
	.zero		1080


//--------------------- .nv.constant0._Z35group_norm_nhwc_bwd_one_pass_kernelI11Bf16IOFp16WLi64ELi98ELi392EEv26Group_norm_nhwc_bwd_params --------------------------
	.section	.nv.constant0._Z35group_norm_nhwc_bwd_one_pass_kernelI11Bf16IOFp16WLi64ELi98ELi392EEv26Group_norm_nhwc_bwd_params,"a",@progbits
	.sectionflags	@""
	.align	4
.nv.constant0._Z35group_norm_nhwc_bwd_one_pass_kernelI11Bf16IOFp16WLi64ELi98ELi392EEv26Group_norm_nhwc_bwd_params:
	.zero		1080


//--------------------- .nv.constant0._Z35group_norm_nhwc_bwd_one_pass_kernelI11Bf16IOFp16WLi128ELi98ELi392EEv26Group_norm_nhwc_bwd_params --------------------------
	.section	.nv.constant0._Z35group_norm_nhwc_bwd_one_pass_kernelI11Bf16IOFp16WLi128ELi98ELi392EEv26Group_norm_nhwc_bwd_params,"a",@progbits
	.sectionflags	@""
	.align	4
.nv.constant0._Z35group_norm_nhwc_bwd_one_pass_kernelI11Bf16IOFp16WLi128ELi98ELi392EEv26Group_norm_nhwc_bwd_params:
	.zero		1080


//--------------------- .nv.constant0._Z35group_norm_nhwc_bwd_one_pass_kernelI11Bf16IOFp16WLi256ELi98ELi392EEv26Group_norm_nhwc_bwd_params --------------------------
	.section	.nv.constant0._Z35group_norm_nhwc_bwd_one_pass_kernelI11Bf16IOFp16WLi256ELi98ELi392EEv26Group_norm_nhwc_bwd_params,"a",@progbits
	.sectionflags	@""
	.align	4
.nv.constant0._Z35group_norm_nhwc_bwd_one_pass_kernelI11Bf16IOFp16WLi256ELi98ELi392EEv26Group_norm_nhwc_bwd_params:
	.zero		1080


//--------------------- .nv.constant0._Z35group_norm_nhwc_bwd_one_pass_kernelI11Bf16IOFp16WLi512ELi98ELi392EEv26Group_norm_nhwc_bwd_params --------------------------
	.section	.nv.constant0._Z35group_norm_nhwc_bwd_one_pass_kernelI11Bf16IOFp16WLi512ELi98ELi392EEv26Group_norm_nhwc_bwd_params,"a",@progbits
	.sectionflags	@""
	.align	4
.nv.constant0._Z35group_norm_nhwc_bwd_one_pass_kernelI11Bf16IOFp16WLi512ELi98ELi392EEv26Group_norm_nhwc_bwd_params:
	.zero		1080


//--------------------- .nv.constant0._Z35group_norm_nhwc_bwd_one_pass_kernelI11Fp16IOFp32WLi64ELi98ELi392EEv26Group_norm_nhwc_bwd_params --------------------------
	.section	.nv.constant0._Z35group_norm_nhwc_bwd_one_pass_kernelI11Fp16IOFp32WLi64ELi98ELi392EEv26Group_norm_nhwc_bwd_params,"a",@progbits
	.sectionflags	@""
	.align	4
.nv.constant0._Z35group_norm_nhwc_bwd_one_pass_kernelI11Fp16IOFp32WLi64ELi98ELi392EEv26Group_norm_nhwc_bwd_params:
	.zero		1080


//--------------------- .nv.constant0._Z35group_norm_nhwc_bwd_one_pass_kernelI11Fp16IOFp32WLi128ELi98ELi392EEv26Group_norm_nhwc_bwd_params --------------------------
	.section	.nv.constant0._Z35group_norm_nhwc_bwd_one_pass_kernelI11Fp16IOFp32WLi128ELi98ELi392EEv26Group_norm_nhwc_bwd_params,"a",@progbits
	.sectionflags	@""
	.align	4
.nv.constant0._Z35group_norm_nhwc_bwd_one_pass_kernelI11Fp16IOFp32WLi128ELi98ELi392EEv26Group_norm_nhwc_bwd_params:
	.zero		1080


//--------------------- .nv.constant0._Z35group_norm_nhwc_bwd_one_pass_kernelI11Fp16IOFp32WLi256ELi98ELi392EEv26Group_norm_nhwc_bwd_params --------------------------
	.section	.nv.constant0._Z35group_norm_nhwc_bwd_one_pass_kernelI11Fp16IOFp32WLi256ELi98ELi392EEv26Group_norm_nhwc_bwd_params,"a",@progbits
	.sectionflags	@""
	.align	4
.nv.constant0._Z35group_norm_nhwc_bwd_one_pass_kernelI11Fp16IOFp32WLi256ELi98ELi392EEv26Group_norm_nhwc_bwd_params:
	.zero		1080


//--------------------- .nv.constant0._Z35group_norm_nhwc_bwd_one_pass_kernelI11Fp16IOFp32WLi512ELi98ELi392EEv26Group_norm_nhwc_bwd_params --------------------------
	.section	.nv.constant0._Z35group_norm_nhwc_bwd_one_pass_kernelI11Fp16IOFp32WLi512ELi98ELi392EEv26Group_norm_nhwc_bwd_params,"a",@progbits
	.sectionflags	@""
	.align	4
.nv.constant0._Z35group_norm_nhwc_bwd_one_pass_kernelI11Fp16IOFp32WLi512ELi98ELi392EEv26Group_norm_nhwc_bwd_params:
	.zero		1080


//--------------------- .nv.constant0._Z35group_norm_nhwc_bwd_one_pass_kernelI11Fp16IOBf16WLi64ELi98ELi392EEv26Group_norm_nhwc_bwd_params --------------------------
	.section	.nv.constant0._Z35group_norm_nhwc_bwd_one_pass_kernelI11Fp16IOBf16WLi64ELi98ELi392EEv26Group_norm_nhwc_bwd_params,"a",@progbits
	.sectionflags	@""
	.align	4
.nv.constant0._Z35group_norm_nhwc_bwd_one_pass_kernelI11Fp16IOBf16WLi64ELi98ELi392EEv26Group_norm_nhwc_bwd_params:
	.zero		1080


//--------------------- .nv.constant0._Z35group_norm_nhwc_bwd_one_pass_kernelI11Fp16IOBf16WLi128ELi98ELi392EEv26Group_norm_nhwc_bwd_params --------------------------
	.section	.nv.constant0._Z35group_norm_nhwc_bwd_one_pass_kernelI11Fp16IOBf16WLi128ELi98ELi392EEv26Group_norm_nhwc_bwd_params,"a",@progbits
	.sectionflags	@""
	.align	4
.nv.constant0._Z35group_norm_nhwc_bwd_one_pass_kernelI11Fp16IOBf16WLi128ELi98ELi392EEv26Group_norm_nhwc_bwd_params:
	.zero		1080


//--------------------- .nv.constant0._Z35group_norm_nhwc_bwd_one_pass_kernelI11Fp16IOBf16WLi256ELi98ELi392EEv26Group_norm_nhwc_bwd_params --------------------------
	.section	.nv.constant0._Z35group_norm_nhwc_bwd_one_pass_kernelI11Fp16IOBf16WLi256ELi98ELi392EEv26Group_norm_nhwc_bwd_params,"a",@progbits
	.sectionflags	@""
	.align	4
.nv.constant0._Z35group_norm_nhwc_bwd_one_pass_kernelI11Fp16IOBf16WLi256ELi98ELi392EEv26Group_norm_nhwc_bwd_params:
	.zero		1080


//--------------------- .nv.constant0._Z35group_norm_nhwc_bwd_one_pass_kernelI11Fp16IOBf16WLi512ELi98ELi392EEv26Group_norm_nhwc_bwd_params --------------------------
	.section	.nv.constant0._Z35group_norm_nhwc_bwd_one_pass_kernelI11Fp16IOBf16WLi512ELi98ELi392EEv26Group_norm_nhwc_bwd_params,"a",@progbits
	.sectionflags	@""
	.align	4
.nv.constant0._Z35group_norm_nhwc_bwd_one_pass_kernelI11Fp16IOBf16WLi512ELi98ELi392EEv26Group_norm_nhwc_bwd_params:
	.zero		1080


//--------------------- .nv.constant0._Z35group_norm_nhwc_bwd_one_pass_kernelI11Fp16IOFp16WLi64ELi98ELi392EEv26Group_norm_nhwc_bwd_params --------------------------
	.section	.nv.constant0._Z35group_norm_nhwc_bwd_one_pass_kernelI11Fp16IOFp16WLi64ELi98ELi392EEv26Group_norm_nhwc_bwd_params,"a",@progbits
	.sectionflags	@""
	.align	4
.nv.constant0._Z35group_norm_nhwc_bwd_one_pass_kernelI11Fp16IOFp16WLi64ELi98ELi392EEv26Group_norm_nhwc_bwd_params:
	.zero		1080


//--------------------- .nv.constant0._Z35group_norm_nhwc_bwd_one_pass_kernelI11Fp16IOFp16WLi128ELi98ELi392EEv26Group_norm_nhwc_bwd_params --------------------------
	.section	.nv.constant0._Z35group_norm_nhwc_bwd_one_pass_kernelI11Fp16IOFp16WLi128ELi98ELi392EEv26Group_norm_nhwc_bwd_params,"a",@progbits
	.sectionflags	@""
	.align	4
.nv.constant0._Z35group_norm_nhwc_bwd_one_pass_kernelI11Fp16IOFp16WLi128ELi98ELi392EEv26Group_norm_nhwc_bwd_params:
	.zero		1080


//--------------------- .nv.constant0._Z35group_norm_nhwc_bwd_one_pass_kernelI11Fp16IOFp16WLi256ELi98ELi392EEv26Group_norm_nhwc_bwd_params --------------------------
	.section	.nv.constant0._Z35group_norm_nhwc_bwd_one_pass_kernelI11Fp16IOFp16WLi256ELi98ELi392EEv26Group_norm_nhwc_bwd_params,"a",@progbits
	.sectionflags	@""
	.align	4
.nv.constant0._Z35group_norm_nhwc_bwd_one_pass_kernelI11Fp16IOFp16WLi256ELi98ELi392EEv26Group_norm_nhwc_bwd_params:
	.zero		1080


//--------------------- .nv.constant0._Z35group_norm_nhwc_bwd_one_pass_kernelI11Fp16IOFp16WLi512ELi98ELi392EEv26Group_norm_nhwc_bwd_params --------------------------
	.section	.nv.constant0._Z35group_norm_nhwc_bwd_one_pass_kernelI11Fp16IOFp16WLi512ELi98ELi392EEv26Group_norm_nhwc_bwd_params,"a",@progbits
	.sectionflags	@""
	.align	4
.nv.constant0._Z35group_norm_nhwc_bwd_one_pass_kernelI11Fp16IOFp16WLi512ELi98ELi392EEv26Group_norm_nhwc_bwd_params:
	.zero		1080


//--------------------- .nv.constant0._Z35group_norm_nhwc_bwd_one_pass_kernelI11Fp32IOFp32WLi64ELi98ELi392EEv26Group_norm_nhwc_bwd_params --------------------------
	.section	.nv.constant0._Z35group_norm_nhwc_bwd_one_pass_kernelI11Fp32IOFp32WLi64ELi98ELi392EEv26Group_norm_nhwc_bwd_params,"a",@progbits
	.sectionflags	@""
	.align	4
.nv.constant0._Z35group_norm_nhwc_bwd_one_pass_kernelI11Fp32IOFp32WLi64ELi98ELi392EEv26Group_norm_nhwc_bwd_params:
	.zero		1080


//--------------------- .nv.constant0._Z35group_norm_nhwc_bwd_one_pass_kernelI11Fp32IOFp32WLi128ELi98ELi392EEv26Group_norm_nhwc_bwd_params --------------------------
	.section	.nv.constant0._Z35group_norm_nhwc_bwd_one_pass_kernelI11Fp32IOFp32WLi128ELi98ELi392EEv26Group_norm_nhwc_bwd_params,"a",@progbits
	.sectionflags	@""
	.align	4
.nv.constant0._Z35group_norm_nhwc_bwd_one_pass_kernelI11Fp32IOFp32WLi128ELi98ELi392EEv26Group_norm_nhwc_bwd_params:
	.zero		1080


//--------------------- .nv.constant0._Z35group_norm_nhwc_bwd_one_pass_kernelI11Fp32IOFp32WLi256ELi98ELi392EEv26Group_norm_nhwc_bwd_params --------------------------
	.section	.nv.constant0._Z35group_norm_nhwc_bwd_one_pass_kernelI11Fp32IOFp32WLi256ELi98ELi392EEv26Group_norm_nhwc_bwd_params,"a",@progbits
	.sectionflags	@""
	.align	4
.nv.constant0._Z35group_norm_nhwc_bwd_one_pass_kernelI11Fp32IOFp32WLi256ELi98ELi392EEv26Group_norm_nhwc_bwd_params:
	.zero		1080


//--------------------- .nv.constant0._Z35group_norm_nhwc_bwd_one_pass_kernelI11Fp32IOFp32WLi512ELi98ELi392EEv26Group_norm_nhwc_bwd_params --------------------------
	.section	.nv.constant0._Z35group_norm_nhwc_bwd_one_pass_kernelI11Fp32IOFp32WLi512ELi98ELi392EEv26Group_norm_nhwc_bwd_params,"a",@progbits
	.sectionflags	@""
	.align	4
.nv.constant0._Z35group_norm_nhwc_bwd_one_pass_kernelI11Fp32IOFp32WLi512ELi98ELi392EEv26Group_norm_nhwc_bwd_params:
	.zero		1080


//--------------------- .nv.constant0._Z35group_norm_nhwc_bwd_one_pass_kernelI11Fp32IOBf16WLi64ELi98ELi392EEv26Group_norm_nhwc_bwd_params --------------------------
	.section	.nv.constant0._Z35group_norm_nhwc_bwd_one_pass_kernelI11Fp32IOBf16WLi64ELi98ELi392EEv26Group_norm_nhwc_bwd_params,"a",@progbits
	.sectionflags	@""
	.align	4
.nv.constant0._Z35group_norm_nhwc_bwd_one_pass_kernelI11Fp32IOBf16WLi64ELi98ELi392EEv26Group_norm_nhwc_bwd_params:
	.zero		1080


//--------------------- .nv.constant0._Z35group_norm_nhwc_bwd_one_pass_kernelI11Fp32IOBf16WLi128ELi98ELi392EEv26Group_norm_nhwc_bwd_params --------------------------
	.section	.nv.constant0._Z35group_norm_nhwc_bwd_one_pass_kernelI11Fp32IOBf16WLi128ELi98ELi392EEv26Group_norm_nhwc_bwd_params,"a",@progbits
	.sectionflags	@""
	.align	4
.nv.constant0._Z35group_norm_nhwc_bwd_one_pass_kernelI11Fp32IOBf16WLi128ELi98ELi392EEv26Group_norm_nhwc_bwd_params:
	.zero		1080


//--------------------- .nv.constant0._Z35group_norm_nhwc_bwd_one_pass_kernelI11Fp32IOBf16WLi256ELi98ELi392EEv26Group_norm_nhwc_bwd_params --------------------------
	.section	.nv.constant0._Z35group_norm_nhwc_bwd_one_pass_kernelI11Fp32IOBf16WLi256ELi98ELi392EEv26Group_norm_nhwc_bwd_params,"a",@progbits
	.sectionflags	@""
	.align	4
.nv.constant0._Z35group_norm_nhwc_bwd_one_pass_kernelI11Fp32IOBf16WLi256ELi98ELi392EEv26Group_norm_nhwc_bwd_params:
	.zero		1080


//--------------------- .nv.constant0._Z35group_norm_nhwc_bwd_one_pass_kernelI11Fp32IOBf16WLi512ELi98ELi392EEv26Group_norm_nhwc_bwd_params --------------------------
	.section	.nv.constant0._Z35group_norm_nhwc_bwd_one_pass_kernelI11Fp32IOBf16WLi512ELi98ELi392EEv26Group_norm_nhwc_bwd_params,"a",@progbits
	.sectionflags	@""
	.align	4
.nv.constant0._Z35group_norm_nhwc_bwd_one_pass_kernelI11Fp32IOBf16WLi512ELi98ELi392EEv26Group_norm_nhwc_bwd_params:
	.zero		1080


//--------------------- .nv.constant0._Z35group_norm_nhwc_bwd_one_pass_kernelI11Fp32IOFp16WLi64ELi98ELi392EEv26Group_norm_nhwc_bwd_params --------------------------
	.section	.nv.constant0._Z35group_norm_nhwc_bwd_one_pass_kernelI11Fp32IOFp16WLi64ELi98ELi392EEv26Group_norm_nhwc_bwd_params,"a",@progbits
	.sectionflags	@""
	.align	4
.nv.constant0._Z35group_norm_nhwc_bwd_one_pass_kernelI11Fp32IOFp16WLi64ELi98ELi392EEv26Group_norm_nhwc_bwd_params:
	.zero		1080


//--------------------- .nv.constant0._Z35group_norm_nhwc_bwd_one_pass_kernelI11Fp32IOFp16WLi128ELi98ELi392EEv26Group_norm_nhwc_bwd_params --------------------------
	.section	.nv.constant0._Z35group_norm_nhwc_bwd_one_pass_kernelI11Fp32IOFp16WLi128ELi98ELi392EEv26Group_norm_nhwc_bwd_params,"a",@progbits
	.sectionflags	@""
	.align	4
.nv.constant0._Z35group_norm_nhwc_bwd_one_pass_kernelI11Fp32IOFp16WLi128ELi98ELi392EEv26Group_norm_nhwc_bwd_params:
	.zero		1080


//--------------------- .nv.constant0._Z35group_norm_nhwc_bwd_one_pass_kernelI11Fp32IOFp16WLi256ELi98ELi392EEv26Group_norm_nhwc_bwd_params --------------------------
	.section	.nv.constant0._Z35group_norm_nhwc_bwd_one_pass_kernelI11Fp32IOFp16WLi256ELi98ELi392EEv26Group_norm_nhwc_bwd_params,"a",@progbits
	.sectionflags	@""
	.align	4
.nv.constant0._Z35group_norm_nhwc_bwd_one_pass_kernelI11Fp32IOFp16WLi256ELi98ELi392EEv26Group_norm_nhwc_bwd_params:
	.zero		1080


//--------------------- .nv.constant0._Z35group_norm_nhwc_bwd_one_pass_kernelI11Fp32IOFp16WLi512ELi98ELi392EEv26Group_norm_nhwc_bwd_params --------------------------
	.section	.nv.constant0._Z35group_norm_nhwc_bwd_one_pass_kernelI11Fp32IOFp16WLi512ELi98ELi392EEv26Group_norm_nhwc_bwd_params,"a",@progbits
	.sectionflags	@""
	.align	4
.nv.constant0._Z35group_norm_nhwc_bwd_one_pass_kernelI11Fp32IOFp16WLi512ELi98ELi392EEv26Group_norm_nhwc_bwd_params:
	.zero		1080


//--------------------- .nv.constant0._Z35group_norm_nhwc_fwd_one_pass_kernelI11Bf16IOFp32WLi64ELi98ELi392EEv26Group_norm_nhwc_fwd_params --------------------------
	.section	.nv.constant0._Z35group_norm_nhwc_fwd_one_pass_kernelI11Bf16IOFp32WLi64ELi98ELi392EEv26Group_norm_nhwc_fwd_params,"a",@progbits
	.sectionflags	@""
	.align	4
.nv.constant0._Z35group_norm_nhwc_fwd_one_pass_kernelI11Bf16IOFp32WLi64ELi98ELi392EEv26Group_norm_nhwc_fwd_params:
	.zero		1056


//--------------------- .nv.constant0._Z35group_norm_nhwc_fwd_one_pass_kernelI11Bf16IOFp32WLi128ELi98ELi392EEv26Group_norm_nhwc_fwd_params --------------------------
	.section	.nv.constant0._Z35group_norm_nhwc_fwd_one_pass_kernelI11Bf16IOFp32WLi128ELi98ELi392EEv26Group_norm_nhwc_fwd_params,"a",@progbits
	.sectionflags	@""
	.align	4
.nv.constant0._Z35group_norm_nhwc_fwd_one_pass_kernelI11Bf16IOFp32WLi128ELi98ELi392EEv26Group_norm_nhwc_fwd_params:
	.zero		1056


//--------------------- .nv.constant0._Z35group_norm_nhwc_fwd_one_pass_kernelI11Bf16IOFp32WLi256ELi98ELi392EEv26Group_norm_nhwc_fwd_params --------------------------
	.section	.nv.constant0._Z35group_norm_nhwc_fwd_one_pass_kernelI11Bf16IOFp32WLi256ELi98ELi392EEv26Group_norm_nhwc_fwd_params,"a",@progbits
	.sectionflags	@""
	.align	4
.nv.constant0._Z35group_norm_nhwc_fwd_one_pass_kernelI11Bf16IOFp32WLi256ELi98ELi392EEv26Group_norm_nhwc_fwd_params:
	.zero		1056


//--------------------- .nv.constant0._Z35group_norm_nhwc_fwd_one_pass_kernelI11Bf16IOFp32WLi512ELi98ELi392EEv26Group_norm_nhwc_fwd_params --------------------------
	.section	.nv.constant0._Z35group_norm_nhwc_fwd_one_pass_kernelI11Bf16IOFp32WLi512ELi98ELi392EEv26Group_norm_nhwc_fwd_params,"a",@progbits
	.sectionflags	@""
	.align	4
.nv.constant0._Z35group_norm_nhwc_fwd_one_pass_kernelI11Bf16IOFp32WLi512ELi98ELi392EEv26Group_norm_nhwc_fwd_params:
	.zero		1056


//--------------------- .nv.constant0._Z35group_norm_nhwc_fwd_one_pass_kernelI11Bf16IOBf16WLi64ELi98ELi392EEv26Group_norm_nhwc_fwd_params --------------------------
	.section	.nv.constant0._Z35group_norm_nhwc_fwd_one_pass_kernelI11Bf16IOBf16WLi64ELi98ELi392EEv26Group_norm_nhwc_fwd_params,"a",@progbits
	.sectionflags	@""
	.align	4
.nv.constant0._Z35group_norm_nhwc_fwd_one_pass_kernelI11Bf16IOBf16WLi64ELi98ELi392EEv26Group_norm_nhwc_fwd_params:
	.zero		1056


//--------------------- .nv.constant0._Z35group_norm_nhwc_fwd_one_pass_kernelI11Bf16IOBf16WLi128ELi98ELi392EEv26Group_norm_nhwc_fwd_params --------------------------
	.section	.nv.constant0._Z35group_norm_nhwc_fwd_one_pass_kernelI11Bf16IOBf16WLi128ELi98ELi392EEv26Group_norm_nhwc_fwd_params,"a",@progbits
	.sectionflags	@""
	.align	4
.nv.constant0._Z35group_norm_nhwc_fwd_one_pass_kernelI11Bf16IOBf16WLi128ELi98ELi392EEv26Group_norm_nhwc_fwd_params:
	.zero		1056


//--------------------- .nv.constant0._Z35group_norm_nhwc_fwd_one_pass_kernelI11Bf16IOBf16WLi256ELi98ELi392EEv26Group_norm_nhwc_fwd_params --------------------------
	.section	.nv.constant0._Z35group_norm_nhwc_fwd_one_pass_kernelI11Bf16IOBf16WLi256ELi98ELi392EEv26Group_norm_nhwc_fwd_params,"a",@progbits
	.sectionflags	@""
	.align	4
.nv.constant0._Z35group_norm_nhwc_fwd_one_pass_kernelI11Bf16IOBf16WLi256ELi98ELi392EEv26Group_norm_nhwc_fwd_params:
	.zero		1056


//--------------------- .nv.constant0._Z35group_norm_nhwc_fwd_one_pass_kernelI11Bf16IOBf16WLi512ELi98ELi392EEv26Group_norm_nhwc_fwd_params --------------------------
	.section	.nv.constant0._Z35group_norm_nhwc_fwd_one_pass_kernelI11Bf16IOBf16WLi512ELi98ELi392EEv26Group_norm_nhwc_fwd_params,"a",@progbits
	.sectionflags	@""
	.align	4
.nv.constant0._Z35group_norm_nhwc_fwd_one_pass_kernelI11Bf16IOBf16WLi512ELi98ELi392EEv26Group_norm_nhwc_fwd_params:
	.zero		1056


//--------------------- .nv.constant0._Z35group_norm_nhwc_fwd_one_pass_kernelI11Bf16IOFp16WLi64ELi98ELi392EEv26Group_norm_nhwc_fwd_params --------------------------
	.section	.nv.constant0._Z35group_norm_nhwc_fwd_one_pass_kernelI11Bf16IOFp16WLi64ELi98ELi392EEv26Group_norm_nhwc_fwd_params,"a",@progbits
	.sectionflags	@""
	.align	4
.nv.constant0._Z35group_norm_nhwc_fwd_one_pass_kernelI11Bf16IOFp16WLi64ELi98ELi392EEv26Group_norm_nhwc_fwd_params:
	.zero		1056


//--------------------- .nv.constant0._Z35group_norm_nhwc_fwd_one_pass_kernelI11Bf16IOFp16WLi128ELi98ELi392EEv26Group_norm_nhwc_fwd_params --------------------------
	.section	.nv.constant0._Z35group_norm_nhwc_fwd_one_pass_kernelI11Bf16IOFp16WLi128ELi98ELi392EEv26Group_norm_nhwc_fwd_params,"a",@progbits
	.sectionflags	@""
	.align	4
.nv.constant0._Z35group_norm_nhwc_fwd_one_pass_kernelI11Bf16IOFp16WLi128ELi98ELi392EEv26Group_norm_nhwc_fwd_params:
	.zero		1056


//--------------------- .nv.constant0._Z35group_norm_nhwc_fwd_one_pass_kernelI11Bf16IOFp16WLi256ELi98ELi392EEv26Group_norm_nhwc_fwd_params --------------------------
	.section	.nv.constant0._Z35group_norm_nhwc_fwd_one_pass_kernelI11Bf16IOFp16WLi256ELi98ELi392EEv26Group_norm_nhwc_fwd_params,"a",@progbits
	.sectionflags	@""
	.align	4
.nv.constant0._Z35group_norm_nhwc_fwd_one_pass_kernelI11Bf16IOFp16WLi256ELi98ELi392EEv26Group_norm_nhwc_fwd_params:
	.zero		1056


//--------------------- .nv.constant0._Z35group_norm_nhwc_fwd_one_pass_kernelI11Bf16IOFp16WLi512ELi98ELi392EEv26Group_norm_nhwc_fwd_params --------------------------
	.section	.nv.constant0._Z35group_norm_nhwc_fwd_one_pass_kernelI11Bf16IOFp16WLi512ELi98ELi392EEv26Group_norm_nhwc_fwd_params,"a",@progbits
	.sectionflags	@""
	.align	4
.nv.constant0._Z35group_norm_nhwc_fwd_one_pass_kernelI11Bf16IOFp16WLi512ELi98ELi392EEv26Group_norm_nhwc_fwd_params:
	.zero		1056


//--------------------- .nv.constant0._Z35group_norm_nhwc_fwd_one_pass_kernelI11Fp16IOFp32WLi64ELi98ELi392EEv26Group_norm_nhwc_fwd_params --------------------------
	.section	.nv.constant0._Z35group_norm_nhwc_fwd_one_pass_kernelI11Fp16IOFp32WLi64ELi98ELi392EEv26Group_norm_nhwc_fwd_params,"a",@progbits
	.sectionflags	@""
	.align	4
.nv.constant0._Z35group_norm_nhwc_fwd_one_pass_kernelI11Fp16IOFp32WLi64ELi98ELi392EEv26Group_norm_nhwc_fwd_params:
	.zero		1056


//--------------------- .nv.constant0._Z35group_norm_nhwc_fwd_one_pass_kernelI11Fp16IOFp32WLi128ELi98ELi392EEv26Group_norm_nhwc_fwd_params --------------------------
	.section	.nv.constant0._Z35group_norm_nhwc_fwd_one_pass_kernelI11Fp16IOFp32WLi128ELi98ELi392EEv26Group_norm_nhwc_fwd_params,"a",@progbits
	.sectionflags	@""
	.align	4
.nv.constant0._Z35group_norm_nhwc_fwd_one_pass_kernelI11Fp16IOFp32WLi128ELi98ELi392EEv26Group_norm_nhwc_fwd_params:
	.zero		1056


//--------------------- .nv.constant0._Z35group_norm_nhwc_fwd_one_pass_kernelI11Fp16IOFp32WLi256ELi98ELi392EEv26Group_norm_nhwc_fwd_params --------------------------
	.section	.nv.constant0._Z35group_norm_nhwc_fwd_one_pass_kernelI11Fp16IOFp32WLi256ELi98ELi392EEv26Group_norm_nhwc_fwd_params,"a",@progbits
	.sectionflags	@""
	.align	4
.nv.constant0._Z35group_norm_nhwc_fwd_one_pass_kernelI11Fp16IOFp32WLi256ELi98ELi392EEv26Group_norm_nhwc_fwd_params:
	.zero		1056


//--------------------- .nv.constant0._Z35group_norm_nhwc_fwd_one_pass_kernelI11Fp16IOFp32WLi512ELi98ELi392EEv26Group_norm_nhwc_fwd_params --------------------------
	.section	.nv.constant0._Z35group_norm_nhwc_fwd_one_pass_kernelI11Fp16IOFp32WLi512ELi98ELi392EEv26Group_norm_nhwc_fwd_params,"a",@progbits
	.sectionflags	@""
	.align	4
.nv.constant0._Z35group_norm_nhwc_fwd_one_pass_kernelI11Fp16IOFp32WLi512ELi98ELi392EEv26Group_norm_nhwc_fwd_params:
	.zero		1056


//--------------------- .nv.constant0._Z35group_norm_nhwc_fwd_one_pass_kernelI11Fp16IOBf16WLi64ELi98ELi392EEv26Group_norm_nhwc_fwd_params --------------------------
	.section	.nv.constant0._Z35group_norm_nhwc_fwd_one_pass_kernelI11Fp16IOBf16WLi64ELi98ELi392EEv26Group_norm_nhwc_fwd_params,"a",@progbits
	.sectionflags	@""
	.align	4
.nv.constant0._Z35group_norm_nhwc_fwd_one_pass_kernelI11Fp16IOBf16WLi64ELi98ELi392EEv26Group_norm_nhwc_fwd_params:
	.zero		1056


//--------------------- .nv.constant0._Z35group_norm_nhwc_fwd_one_pass_kernelI11Fp16IOBf16WLi128ELi98ELi392EEv26Group_norm_nhwc_fwd_params --------------------------
	.section	.nv.constant0._Z35group_norm_nhwc_fwd_one_pass_kernelI11Fp16IOBf16WLi128ELi98ELi392EEv26Group_norm_nhwc_fwd_params,"a",@progbits
	.sectionflags	@""
	.align	4
.nv.constant0._Z35group_norm_nhwc_fwd_one_pass_kernelI11Fp16IOBf16WLi128ELi98ELi392EEv26Group_norm_nhwc_fwd_params:
	.zero		1056


//--------------------- .nv.constant0._Z35group_norm_nhwc_fwd_one_pass_kernelI11Fp16IOBf16WLi256ELi98ELi392EEv26Group_norm_nhwc_fwd_params --------------------------
	.section	.nv.constant0._Z35group_norm_nhwc_fwd_one_pass_kernelI11Fp16IOBf16WLi256ELi98ELi392EEv26Group_norm_nhwc_fwd_params,"a",@progbits
	.sectionflags	@""
	.align	4
.nv.constant0._Z35group_norm_nhwc_fwd_one_pass_kernelI11Fp16IOBf16WLi256ELi98ELi392EEv26Group_norm_nhwc_fwd_params:
	.zero		1056


//--------------------- .nv.constant0._Z35group_norm_nhwc_fwd_one_pass_kernelI11Fp16IOBf16WLi512ELi98ELi392EEv26Group_norm_nhwc_fwd_params --------------------------
	.section	.nv.constant0._Z35group_norm_nhwc_fwd_one_pass_kernelI11Fp16IOBf16WLi512ELi98ELi392EEv26Group_norm_nhwc_fwd_params,"a",@progbits
	.sectionflags	@""
	.align	4
.nv.constant0._Z35group_norm_nhwc_fwd_one_pass_kernelI11Fp16IOBf16WLi512ELi98ELi392EEv26Group_norm_nhwc_fwd_params:
	.zero		1056


//--------------------- .nv.constant0._Z35group_norm_nhwc_fwd_one_pass_kernelI11Fp16IOFp16WLi64ELi98ELi392EEv26Group_norm_nhwc_fwd_params --------------------------
	.section	.nv.constant0._Z35group_norm_nhwc_fwd_one_pass_kernelI11Fp16IOFp16WLi64ELi98ELi392EEv26Group_norm_nhwc_fwd_params,"a",@progbits
	.sectionflags	@""
	.align	4
.nv.constant0._Z35group_norm_nhwc_fwd_one_pass_kernelI11Fp16IOFp16WLi64ELi98ELi392EEv26Group_norm_nhwc_fwd_params:
	.zero		1056


//--------------------- .nv.constant0._Z35group_norm_nhwc_fwd_one_pass_kernelI11Fp16IOFp16WLi128ELi98ELi392EEv26Group_norm_nhwc_fwd_params --------------------------
	.section	.nv.constant0._Z35group_norm_nhwc_fwd_one_pass_kernelI11Fp16IOFp16WLi128ELi98ELi392EEv26Group_norm_nhwc_fwd_params,"a",@progbits
	.sectionflags	@""
	.align	4
.nv.constant0._Z35group_norm_nhwc_fwd_one_pass_kernelI11Fp16IOFp16WLi128ELi98ELi392EEv26Group_norm_nhwc_fwd_params:
	.zero		1056


//--------------------- .nv.constant0._Z35group_norm_nhwc_fwd_one_pass_kernelI11Fp16IOFp16WLi256ELi98ELi392EEv26Group_norm_nhwc_fwd_params --------------------------
	.section	.nv.constant0._Z35group_norm_nhwc_fwd_one_pass_kernelI11Fp16IOFp16WLi256ELi98ELi392EEv26Group_norm_nhwc_fwd_params,"a",@progbits
	.sectionflags	@""
	.align	4
.nv.constant0._Z35group_norm_nhwc_fwd_one_pass_kernelI11Fp16IOFp16WLi256ELi98ELi392EEv26Group_norm_nhwc_fwd_params:
	.zero		1056


//--------------------- .nv.constant0._Z35group_norm_nhwc_fwd_one_pass_kernelI11Fp16IOFp16WLi512ELi98ELi392EEv26Group_norm_nhwc_fwd_params --------------------------
	.section	.nv.constant0._Z35group_norm_nhwc_fwd_one_pass_kernelI11Fp16IOFp16WLi512ELi98ELi392EEv26Group_norm_nhwc_fwd_params,"a",@progbits
	.sectionflags	@""
	.align	4
.nv.constant0._Z35group_norm_nhwc_fwd_one_pass_kernelI11Fp16IOFp16WLi512ELi98ELi392EEv26Group_norm_nhwc_fwd_params:
	.zero		1056


//--------------------- .nv.constant0._Z35group_norm_nhwc_fwd_one_pass_kernelI11Fp32IOFp32WLi64ELi98ELi392EEv26Group_norm_nhwc_fwd_params --------------------------
	.section	.nv.constant0._Z35group_norm_nhwc_fwd_one_pass_kernelI11Fp32IOFp32WLi64ELi98ELi392EEv26Group_norm_nhwc_fwd_params,"a",@progbits
	.sectionflags	@""
	.align	4
.nv.constant0._Z35group_norm_nhwc_fwd_one_pass_kernelI11Fp32IOFp32WLi64ELi98ELi392EEv26Group_norm_nhwc_fwd_params:
	.zero		1056


//--------------------- .nv.constant0._Z35group_norm_nhwc_fwd_one_pass_kernelI11Fp32IOFp32WLi128ELi98ELi392EEv26Group_norm_nhwc_fwd_params --------------------------
	.section	.nv.constant0._Z35group_norm_nhwc_fwd_one_pass_kernelI11Fp32IOFp32WLi128ELi98ELi392EEv26Group_norm_nhwc_fwd_params,"a",@progbits
	.sectionflags	@""
	.align	4
.nv.constant0._Z35group_norm_nhwc_fwd_one_pass_kernelI11Fp32IOFp32WLi128ELi98ELi392EEv26Group_norm_nhwc_fwd_params:
	.zero		1056


//--------------------- .nv.constant0._Z35group_norm_nhwc_fwd_one_pass_kernelI11Fp32IOFp32WLi256ELi98ELi392EEv26Group_norm_nhwc_fwd_params --------------------------
	.section	.nv.constant0._Z35group_norm_nhwc_fwd_one_pass_kernelI11Fp32IOFp32WLi256ELi98ELi392EEv26Group_norm_nhwc_fwd_params,"a",@progbits
	.sectionflags	@""
	.align	4
.nv.constant0._Z35group_norm_nhwc_fwd_one_pass_kernelI11Fp32IOFp32WLi256ELi98ELi392EEv26Group_norm_nhwc_fwd_params:
	.zero		1056


//--------------------- .nv.constant0._Z35group_norm_nhwc_fwd_one_pass_kernelI11Fp32IOFp32WLi512ELi98ELi392EEv26Group_norm_nhwc_fwd_params --------------------------
	.section	.nv.constant0._Z35group_norm_nhwc_fwd_one_pass_kernelI11Fp32IOFp32WLi512ELi98ELi392EEv26Group_norm_nhwc_fwd_params,"a",@progbits
	.sectionflags	@""
	.align	4
.nv.constant0._Z35group_norm_nhwc_fwd_one_pass_kernelI11Fp32IOFp32WLi512ELi98ELi392EEv26Group_norm_nhwc_fwd_params:
	.zero		1056


//--------------------- .nv.constant0._Z35group_norm_nhwc_fwd_one_pass_kernelI11Fp32IOBf16WLi64ELi98ELi392EEv26Group_norm_nhwc_fwd_params --------------------------
	.section	.nv.constant0._Z35group_norm_nhwc_fwd_one_pass_kernelI11Fp32IOBf16WLi64ELi98ELi392EEv26Group_norm_nhwc_fwd_params,"a",@progbits
	.sectionflags	@""
	.align	4
.nv.constant0._Z35group_norm_nhwc_fwd_one_pass_kernelI11Fp32IOBf16WLi64ELi98ELi392EEv26Group_norm_nhwc_fwd_params:
	.zero		1056


//--------------------- .nv.constant0._Z35group_norm_nhwc_fwd_one_pass_kernelI11Fp32IOBf16WLi128ELi98ELi392EEv26Group_norm_nhwc_fwd_params --------------------------
	.section	.nv.constant0._Z35group_norm_nhwc_fwd_one_pass_kernelI11Fp32IOBf16WLi128ELi98ELi392EEv26Group_norm_nhwc_fwd_params,"a",@progbits
	.sectionflags	@""
	.align	4
.nv.constant0._Z35group_norm_nhwc_fwd_one_pass_kernelI11Fp32IOBf16WLi128ELi98ELi392EEv26Group_norm_nhwc_fwd_params:
	.zero		1056


//--------------------- .nv.constant0._Z35group_norm_nhwc_fwd_one_pass_kernelI11Fp32IOBf16WLi256ELi98ELi392EEv26Group_norm_nhwc_fwd_params --------------------------
	.section	.nv.constant0._Z35group_norm_nhwc_fwd_one_pass_kernelI11Fp32IOBf16WLi256ELi98ELi392EEv26Group_norm_nhwc_fwd_params,"a",@progbits
	.sectionflags	@""
	.align	4
.nv.constant0._Z35group_norm_nhwc_fwd_one_pass_kernelI11Fp32IOBf16WLi256ELi98ELi392EEv26Group_norm_nhwc_fwd_params:
	.zero		1056


//--------------------- .nv.constant0._Z35group_norm_nhwc_fwd_one_pass_kernelI11Fp32IOBf16WLi512ELi98ELi392EEv26Group_norm_nhwc_fwd_params --------------------------
	.section	.nv.constant0._Z35group_norm_nhwc_fwd_one_pass_kernelI11Fp32IOBf16WLi512ELi98ELi392EEv26Group_norm_nhwc_fwd_params,"a",@progbits
	.sectionflags	@""
	.align	4
.nv.constant0._Z35group_norm_nhwc_fwd_one_pass_kernelI11Fp32IOBf16WLi512ELi98ELi392EEv26Group_norm_nhwc_fwd_params:
	.zero		1056


//--------------------- .nv.constant0._Z35group_norm_nhwc_fwd_one_pass_kernelI11Fp32IOFp16WLi64ELi98ELi392EEv26Group_norm_nhwc_fwd_params --------------------------
	.section	.nv.constant0._Z35group_norm_nhwc_fwd_one_pass_kernelI11Fp32IOFp16WLi64ELi98ELi392EEv26Group_norm_nhwc_fwd_params,"a",@progbits
	.sectionflags	@""
	.align	4
.nv.constant0._Z35group_norm_nhwc_fwd_one_pass_kernelI11Fp32IOFp16WLi64ELi98ELi392EEv26Group_norm_nhwc_fwd_params:
	.zero		1056


//--------------------- .nv.constant0._Z35group_norm_nhwc_fwd_one_pass_kernelI11Fp32IOFp16WLi128ELi98ELi392EEv26Group_norm_nhwc_fwd_params --------------------------
	.section	.nv.constant0._Z35group_norm_nhwc_fwd_one_pass_kernelI11Fp32IOFp16WLi128ELi98ELi392EEv26Group_norm_nhwc_fwd_params,"a",@progbits
	.sectionflags	@""
	.align	4
.nv.constant0._Z35group_norm_nhwc_fwd_one_pass_kernelI11Fp32IOFp16WLi128ELi98ELi392EEv26Group_norm_nhwc_fwd_params:
	.zero		1056


//--------------------- .nv.constant0._Z35group_norm_nhwc_fwd_one_pass_kernelI11Fp32IOFp16WLi256ELi98ELi392EEv26Group_norm_nhwc_fwd_params --------------------------
	.section	.nv.constant0._Z35group_norm_nhwc_fwd_one_pass_kernelI11Fp32IOFp16WLi256ELi98ELi392EEv26Group_norm_nhwc_fwd_params,"a",@progbits
	.sectionflags	@""
	.align	4
.nv.constant0._Z35group_norm_nhwc_fwd_one_pass_kernelI11Fp32IOFp16WLi256ELi98ELi392EEv26Group_norm_nhwc_fwd_params:
	.zero		1056


//--------------------- .nv.constant0._Z35group_norm_nhwc_fwd_one_pass_kernelI11Fp32IOFp16WLi512ELi98ELi392EEv26Group_norm_nhwc_fwd_params --------------------------
	.section	.nv.constant0._Z35group_norm_nhwc_fwd_one_pass_kernelI11Fp32IOFp16WLi512ELi98ELi392EEv26Group_norm_nhwc_fwd_params,"a",@progbits
	.sectionflags	@""
	.align	4
.nv.constant0._Z35group_norm_nhwc_fwd_one_pass_kernelI11Fp32IOFp16WLi512ELi98ELi392EEv26Group_norm_nhwc_fwd_params:
	.zero		1056


//--------------------- SYMBOLS --------------------------

	.type		.nv.reservedSmem.offset0,@object
	.size		.nv.reservedSmem.offset0,0x4
	.type		.nv.reservedSmem.cap,@object
	.size		.nv.reservedSmem.cap,0x4
